	.target	sm_80

	.elftype	@"ET_EXEC"


//--------------------- .note.nv.tkinfo           --------------------------
	.section	.note.nv.tkinfo,"",@"SHT_NOTE"
	.sectionflags	@"SHF_NOTE_NV_TKINFO"
	.tkinfo
        /*0018*/ 	.word	0x00000002
        /*0030*/ 	.string	""
        /*0030*/ 	.string	"ptxas"
        /*0030*/ 	.string	"Cuda compilation tools, release 13.0, V13.0.88"
        /*0030*/ 	.string	"Build cuda_13.0.r13.0/compiler.36424714_0"
        /*0030*/ 	.string	"-arch sm_80 -m 64 "



//--------------------- .note.nv.cuinfo           --------------------------
	.section	.note.nv.cuinfo,"",@"SHT_NOTE"
	.sectionflags	@"SHF_NOTE_NV_CUINFO"
        /*0018*/ 	.short	0x0002
        /*001a*/ 	.short	0x0050
        /*001c*/ 	.short	0x0082
	.zero		2


//--------------------- .nv.info                  --------------------------
	.section	.nv.info,"",@"SHT_CUDA_INFO"
	.align	4


	//----- nvinfo : EIATTR_REGCOUNT
	.align		4
        /*0000*/ 	.byte	0x04, 0x2f
        /*0002*/ 	.short	(.L_12 - .L_11)
	.align		4
.L_11:
        /*0004*/ 	.word	index@(_ZN7cutlass13device_kernelIN5flash19enable_sm80_to_sm89INS1_16FlashAttnFwdSm80INS1_25CollectiveMainloopFwdSm80ILi8ELi2ELb0EN4cute5tupleIJNS5_1CILi128EEENS7_ILi64EEENS7_ILi192EEEEEELi192ENS_6half_tEfNS_4arch4Sm80ELb1ELb0ELb0ELb1ELb1ELb1ELb1ELb0EEENS1_21CollectiveEpilogueFwdINS6_IJS8_SA_S9_EEENS6_IJNS7_ILi1EEESI_SI_EEESC_SE_Li256ELb1ELb1ELb0ELb0EEENS1_19SingleTileSchedulerILb1ELb0ELb1ELi128EEEEEEEEEvNT_6ParamsE)
        /*0008*/ 	.word	0x000000eb


	//----- nvinfo : EIATTR_FRAME_SIZE
	.align		4
.L_12:
        /*000c*/ 	.byte	0x04, 0x11
        /*000e*/ 	.short	(.L_14 - .L_13)
	.align		4
.L_13:
        /*0010*/ 	.word	index@(_ZN7cutlass13device_kernelIN5flash19enable_sm80_to_sm89INS1_16FlashAttnFwdSm80INS1_25CollectiveMainloopFwdSm80ILi8ELi2ELb0EN4cute5tupleIJNS5_1CILi128EEENS7_ILi64EEENS7_ILi192EEEEEELi192ENS_6half_tEfNS_4arch4Sm80ELb1ELb0ELb0ELb1ELb1ELb1ELb1ELb0EEENS1_21CollectiveEpilogueFwdINS6_IJS8_SA_S9_EEENS6_IJNS7_ILi1EEESI_SI_EEESC_SE_Li256ELb1ELb1ELb0ELb0EEENS1_19SingleTileSchedulerILb1ELb0ELb1ELi128EEEEEEEEEvNT_6ParamsE)
        /*0014*/ 	.word	0x00000000


	//----- nvinfo : EIATTR_REGCOUNT
	.align		4
.L_14:
        /*0018*/ 	.byte	0x04, 0x2f
        /*001a*/ 	.short	(.L_16 - .L_15)
	.align		4
.L_15:
        /*001c*/ 	.word	index@(_ZN7cutlass13device_kernelIN5flash19enable_sm80_to_sm89INS1_16FlashAttnFwdSm80INS1_25CollectiveMainloopFwdSm80ILi8ELi2ELb0EN4cute5tupleIJNS5_1CILi128EEENS7_ILi64EEENS7_ILi192EEEEEELi192ENS_6half_tEfNS_4arch4Sm80ELb1ELb0ELb0ELb1ELb1ELb0ELb1ELb0EEENS1_21CollectiveEpilogueFwdINS6_IJS8_SA_S9_EEENS6_IJNS7_ILi1EEESI_SI_EEESC_SE_Li256ELb1ELb1ELb0ELb0EEENS1_19SingleTileSchedulerILb1ELb0ELb1ELi128EEEEEEEEEvNT_6ParamsE)
        /*0020*/ 	.word	0x000000e8


	//----- nvinfo : EIATTR_FRAME_SIZE
	.align		4
.L_16:
        /*0024*/ 	.byte	0x04, 0x11
        /*0026*/ 	.short	(.L_18 - .L_17)
	.align		4
.L_17:
        /*0028*/ 	.word	index@(_ZN7cutlass13device_kernelIN5flash19enable_sm80_to_sm89INS1_16FlashAttnFwdSm80INS1_25CollectiveMainloopFwdSm80ILi8ELi2ELb0EN4cute5tupleIJNS5_1CILi128EEENS7_ILi64EEENS7_ILi192EEEEEELi192ENS_6half_tEfNS_4arch4Sm80ELb1ELb0ELb0ELb1ELb1ELb0ELb1ELb0EEENS1_21CollectiveEpilogueFwdINS6_IJS8_SA_S9_EEENS6_IJNS7_ILi1EEESI_SI_EEESC_SE_Li256ELb1ELb1ELb0ELb0EEENS1_19SingleTileSchedulerILb1ELb0ELb1ELi128EEEEEEEEEvNT_6ParamsE)
        /*002c*/ 	.word	0x00000000


	//----- nvinfo : EIATTR_REGCOUNT
	.align		4
.L_18:
        /*0030*/ 	.byte	0x04, 0x2f
        /*0032*/ 	.short	(.L_20 - .L_19)
	.align		4
.L_19:
        /*0034*/ 	.word	index@(_ZN7cutlass13device_kernelIN5flash19enable_sm80_to_sm89INS1_16FlashAttnFwdSm80INS1_25CollectiveMainloopFwdSm80ILi8ELi2ELb0EN4cute5tupleIJNS5_1CILi128EEENS7_ILi64EEENS7_ILi192EEEEEELi192ENS_6half_tEfNS_4arch4Sm80ELb1ELb0ELb0ELb0ELb1ELb0ELb1ELb0EEENS1_21CollectiveEpilogueFwdINS6_IJS8_SA_S9_EEENS6_IJNS7_ILi1EEESI_SI_EEESC_SE_Li256ELb0ELb1ELb0ELb0EEENS1_30DynamicPersistentTileSchedulerILi256ELi256ELb0ELb1ELb0EEEEEEEEEvNT_6ParamsE)
        /*0038*/ 	.word	0x000000ff


	//----- nvinfo : EIATTR_FRAME_SIZE
	.align		4
.L_20:
        /*003c*/ 	.byte	0x04, 0x11
        /*003e*/ 	.short	(.L_22 - .L_21)
	.align		4
.L_21:
        /*0040*/ 	.word	index@($__internal_7_$__cuda_sm70_shflsync_idx_p)
        /*0044*/ 	.word	0x00000000


	//----- nvinfo : EIATTR_FRAME_SIZE
	.align		4
.L_22:
        /*0048*/ 	.byte	0x04, 0x11
        /*004a*/ 	.short	(.L_24 - .L_23)
	.align		4
.L_23:
        /*004c*/ 	.word	index@($__internal_6_$__cuda_sm70_shflsync_bfly_p)
        /*0050*/ 	.word	0x00000000


	//----- nvinfo : EIATTR_FRAME_SIZE
	.align		4
.L_24:
        /*0054*/ 	.byte	0x04, 0x11
        /*0056*/ 	.short	(.L_26 - .L_25)
	.align		4
.L_25:
        /*0058*/ 	.word	index@(_ZN7cutlass13device_kernelIN5flash19enable_sm80_to_sm89INS1_16FlashAttnFwdSm80INS1_25CollectiveMainloopFwdSm80ILi8ELi2ELb0EN4cute5tupleIJNS5_1CILi128EEENS7_ILi64EEENS7_ILi192EEEEEELi192ENS_6half_tEfNS_4arch4Sm80ELb1ELb0ELb0ELb0ELb1ELb0ELb1ELb0EEENS1_21CollectiveEpilogueFwdINS6_IJS8_SA_S9_EEENS6_IJNS7_ILi1EEESI_SI_EEESC_SE_Li256ELb0ELb1ELb0ELb0EEENS1_30DynamicPersistentTileSchedulerILi256ELi256ELb0ELb1ELb0EEEEEEEEEvNT_6ParamsE)
        /*005c*/ 	.word	0x00000038


	//----- nvinfo : EIATTR_REGCOUNT
	.align		4
.L_26:
        /*0060*/ 	.byte	0x04, 0x2f
        /*0062*/ 	.short	(.L_28 - .L_27)
	.align		4
.L_27:
        /*0064*/ 	.word	index@(_ZN7cutlass13device_kernelIN5flash19enable_sm80_to_sm89INS1_16FlashAttnFwdSm80INS1_25CollectiveMainloopFwdSm80ILi8ELi2ELb0EN4cute5tupleIJNS5_1CILi128EEENS7_ILi64EEENS7_ILi192EEEEEELi192ENS_6half_tEfNS_4arch4Sm80ELb0ELb1ELb0ELb1ELb1ELb1ELb1ELb0EEENS1_21CollectiveEpilogueFwdINS6_IJS8_SA_S9_EEENS6_IJNS7_ILi1EEESI_SI_EEESC_SE_Li256ELb1ELb1ELb0ELb0EEENS1_19SingleTileSchedulerILb1ELb0ELb1ELi128EEEEEEEEEvNT_6ParamsE)
        /*0068*/ 	.word	0x000000e5


	//----- nvinfo : EIATTR_FRAME_SIZE
	.align		4
.L_28:
        /*006c*/ 	.byte	0x04, 0x11
        /*006e*/ 	.short	(.L_30 - .L_29)
	.align		4
.L_29:
        /*0070*/ 	.word	index@(_ZN7cutlass13device_kernelIN5flash19enable_sm80_to_sm89INS1_16FlashAttnFwdSm80INS1_25CollectiveMainloopFwdSm80ILi8ELi2ELb0EN4cute5tupleIJNS5_1CILi128EEENS7_ILi64EEENS7_ILi192EEEEEELi192ENS_6half_tEfNS_4arch4Sm80ELb0ELb1ELb0ELb1ELb1ELb1ELb1ELb0EEENS1_21CollectiveEpilogueFwdINS6_IJS8_SA_S9_EEENS6_IJNS7_ILi1EEESI_SI_EEESC_SE_Li256ELb1ELb1ELb0ELb0EEENS1_19SingleTileSchedulerILb1ELb0ELb1ELi128EEEEEEEEEvNT_6ParamsE)
        /*0074*/ 	.word	0x00000000


	//----- nvinfo : EIATTR_REGCOUNT
	.align		4
.L_30:
        /*0078*/ 	.byte	0x04, 0x2f
        /*007a*/ 	.short	(.L_32 - .L_31)
	.align		4
.L_31:
        /*007c*/ 	.word	index@(_ZN7cutlass13device_kernelIN5flash19enable_sm80_to_sm89INS1_16FlashAttnFwdSm80INS1_25CollectiveMainloopFwdSm80ILi8ELi2ELb0EN4cute5tupleIJNS5_1CILi128EEENS7_ILi64EEENS7_ILi192EEEEEELi192ENS_6half_tEfNS_4arch4Sm80ELb0ELb1ELb0ELb1ELb1ELb0ELb1ELb0EEENS1_21CollectiveEpilogueFwdINS6_IJS8_SA_S9_EEENS6_IJNS7_ILi1EEESI_SI_EEESC_SE_Li256ELb1ELb1ELb0ELb0EEENS1_19SingleTileSchedulerILb1ELb0ELb1ELi128EEEEEEEEEvNT_6ParamsE)
        /*0080*/ 	.word	0x000000ea


	//----- nvinfo : EIATTR_FRAME_SIZE
	.align		4
.L_32:
        /*0084*/ 	.byte	0x04, 0x11
        /*0086*/ 	.short	(.L_34 - .L_33)
	.align		4
.L_33:
        /*0088*/ 	.word	index@(_ZN7cutlass13device_kernelIN5flash19enable_sm80_to_sm89INS1_16FlashAttnFwdSm80INS1_25CollectiveMainloopFwdSm80ILi8ELi2ELb0EN4cute5tupleIJNS5_1CILi128EEENS7_ILi64EEENS7_ILi192EEEEEELi192ENS_6half_tEfNS_4arch4Sm80ELb0ELb1ELb0ELb1ELb1ELb0ELb1ELb0EEENS1_21CollectiveEpilogueFwdINS6_IJS8_SA_S9_EEENS6_IJNS7_ILi1EEESI_SI_EEESC_SE_Li256ELb1ELb1ELb0ELb0EEENS1_19SingleTileSchedulerILb1ELb0ELb1ELi128EEEEEEEEEvNT_6ParamsE)
        /*008c*/ 	.word	0x00000000


	//----- nvinfo : EIATTR_REGCOUNT
	.align		4
.L_34:
        /*0090*/ 	.byte	0x04, 0x2f
        /*0092*/ 	.short	(.L_36 - .L_35)
	.align		4
.L_35:
        /*0094*/ 	.word	index@(_ZN7cutlass13device_kernelIN5flash19enable_sm80_to_sm89INS1_16FlashAttnFwdSm80INS1_25CollectiveMainloopFwdSm80ILi8ELi2ELb0EN4cute5tupleIJNS5_1CILi128EEENS7_ILi64EEENS7_ILi192EEEEEELi192ENS_6half_tEfNS_4arch4Sm80ELb0ELb1ELb0ELb0ELb1ELb0ELb1ELb0EEENS1_21CollectiveEpilogueFwdINS6_IJS8_SA_S9_EEENS6_IJNS7_ILi1EEESI_SI_EEESC_SE_Li256ELb0ELb1ELb0ELb0EEENS1_19SingleTileSchedulerILb0ELb0ELb1ELi128EEEEEEEEEvNT_6ParamsE)
        /*0098*/ 	.word	0x000000ec


	//----- nvinfo : EIATTR_FRAME_SIZE
	.align		4
.L_36:
        /*009c*/ 	.byte	0x04, 0x11
        /*009e*/ 	.short	(.L_38 - .L_37)
	.align		4
.L_37:
        /*00a0*/ 	.word	index@(_ZN7cutlass13device_kernelIN5flash19enable_sm80_to_sm89INS1_16FlashAttnFwdSm80INS1_25CollectiveMainloopFwdSm80ILi8ELi2ELb0EN4cute5tupleIJNS5_1CILi128EEENS7_ILi64EEENS7_ILi192EEEEEELi192ENS_6half_tEfNS_4arch4Sm80ELb0ELb1ELb0ELb0ELb1ELb0ELb1ELb0EEENS1_21CollectiveEpilogueFwdINS6_IJS8_SA_S9_EEENS6_IJNS7_ILi1EEESI_SI_EEESC_SE_Li256ELb0ELb1ELb0ELb0EEENS1_19SingleTileSchedulerILb0ELb0ELb1ELi128EEEEEEEEEvNT_6ParamsE)
        /*00a4*/ 	.word	0x00000000


	//----- nvinfo : EIATTR_REGCOUNT
	.align		4
.L_38:
        /*00a8*/ 	.byte	0x04, 0x2f
        /*00aa*/ 	.short	(.L_40 - .L_39)
	.align		4
.L_39:
        /*00ac*/ 	.word	index@(_ZN7cutlass13device_kernelIN5flash19enable_sm80_to_sm89INS1_16FlashAttnFwdSm80INS1_25CollectiveMainloopFwdSm80ILi8ELi2ELb0EN4cute5tupleIJNS5_1CILi128EEENS7_ILi64EEENS7_ILi192EEEEEELi192ENS_6half_tEfNS_4arch4Sm80ELb0ELb0ELb0ELb1ELb1ELb1ELb1ELb0EEENS1_21CollectiveEpilogueFwdINS6_IJS8_SA_S9_EEENS6_IJNS7_ILi1EEESI_SI_EEESC_SE_Li256ELb1ELb1ELb0ELb0EEENS1_19SingleTileSchedulerILb1ELb0ELb1ELi128EEEEEEEEEvNT_6ParamsE)
        /*00b0*/ 	.word	0x000000df


	//----- nvinfo : EIATTR_FRAME_SIZE
	.align		4
.L_40:
        /*00b4*/ 	.byte	0x04, 0x11
        /*00b6*/ 	.short	(.L_42 - .L_41)
	.align		4
.L_41:
        /*00b8*/ 	.word	index@(_ZN7cutlass13device_kernelIN5flash19enable_sm80_to_sm89INS1_16FlashAttnFwdSm80INS1_25CollectiveMainloopFwdSm80ILi8ELi2ELb0EN4cute5tupleIJNS5_1CILi128EEENS7_ILi64EEENS7_ILi192EEEEEELi192ENS_6half_tEfNS_4arch4Sm80ELb0ELb0ELb0ELb1ELb1ELb1ELb1ELb0EEENS1_21CollectiveEpilogueFwdINS6_IJS8_SA_S9_EEENS6_IJNS7_ILi1EEESI_SI_EEESC_SE_Li256ELb1ELb1ELb0ELb0EEENS1_19SingleTileSchedulerILb1ELb0ELb1ELi128EEEEEEEEEvNT_6ParamsE)
        /*00bc*/ 	.word	0x00000000


	//----- nvinfo : EIATTR_REGCOUNT
	.align		4
.L_42:
        /*00c0*/ 	.byte	0x04, 0x2f
        /*00c2*/ 	.short	(.L_44 - .L_43)
	.align		4
.L_43:
        /*00c4*/ 	.word	index@(_ZN7cutlass13device_kernelIN5flash19enable_sm80_to_sm89INS1_16FlashAttnFwdSm80INS1_25CollectiveMainloopFwdSm80ILi8ELi2ELb0EN4cute5tupleIJNS5_1CILi128EEENS7_ILi64EEENS7_ILi192EEEEEELi192ENS_6half_tEfNS_4arch4Sm80ELb0ELb0ELb0ELb1ELb1ELb0ELb1ELb0EEENS1_21CollectiveEpilogueFwdINS6_IJS8_SA_S9_EEENS6_IJNS7_ILi1EEESI_SI_EEESC_SE_Li256ELb1ELb1ELb0ELb0EEENS1_19SingleTileSchedulerILb1ELb0ELb1ELi128EEEEEEEEEvNT_6ParamsE)
        /*00c8*/ 	.word	0x000000f6


	//----- nvinfo : EIATTR_FRAME_SIZE
	.align		4
.L_44:
        /*00cc*/ 	.byte	0x04, 0x11
        /*00ce*/ 	.short	(.L_46 - .L_45)
	.align		4
.L_45:
        /*00d0*/ 	.word	index@(_ZN7cutlass13device_kernelIN5flash19enable_sm80_to_sm89INS1_16FlashAttnFwdSm80INS1_25CollectiveMainloopFwdSm80ILi8ELi2ELb0EN4cute5tupleIJNS5_1CILi128EEENS7_ILi64EEENS7_ILi192EEEEEELi192ENS_6half_tEfNS_4arch4Sm80ELb0ELb0ELb0ELb1ELb1ELb0ELb1ELb0EEENS1_21CollectiveEpilogueFwdINS6_IJS8_SA_S9_EEENS6_IJNS7_ILi1EEESI_SI_EEESC_SE_Li256ELb1ELb1ELb0ELb0EEENS1_19SingleTileSchedulerILb1ELb0ELb1ELi128EEEEEEEEEvNT_6ParamsE)
        /*00d4*/ 	.word	0x00000000


	//----- nvinfo : EIATTR_REGCOUNT
	.align		4
.L_46:
        /*00d8*/ 	.byte	0x04, 0x2f
        /*00da*/ 	.short	(.L_48 - .L_47)
	.align		4
.L_47:
        /*00dc*/ 	.word	index@(_ZN7cutlass13device_kernelIN5flash19enable_sm80_to_sm89INS1_16FlashAttnFwdSm80INS1_25CollectiveMainloopFwdSm80ILi8ELi2ELb0EN4cute5tupleIJNS5_1CILi128EEENS7_ILi64EEENS7_ILi192EEEEEELi192ENS_6half_tEfNS_4arch4Sm80ELb0ELb0ELb0ELb0ELb1ELb0ELb1ELb0EEENS1_21CollectiveEpilogueFwdINS6_IJS8_SA_S9_EEENS6_IJNS7_ILi1EEESI_SI_EEESC_SE_Li256ELb0ELb1ELb0ELb0EEENS1_19SingleTileSchedulerILb0ELb0ELb1ELi128EEEEEEEEEvNT_6ParamsE)
        /*00e0*/ 	.word	0x000000f4


	//----- nvinfo : EIATTR_FRAME_SIZE
	.align		4
.L_48:
        /*00e4*/ 	.byte	0x04, 0x11
        /*00e6*/ 	.short	(.L_50 - .L_49)
	.align		4
.L_49:
        /*00e8*/ 	.word	index@(_ZN7cutlass13device_kernelIN5flash19enable_sm80_to_sm89INS1_16FlashAttnFwdSm80INS1_25CollectiveMainloopFwdSm80ILi8ELi2ELb0EN4cute5tupleIJNS5_1CILi128EEENS7_ILi64EEENS7_ILi192EEEEEELi192ENS_6half_tEfNS_4arch4Sm80ELb0ELb0ELb0ELb0ELb1ELb0ELb1ELb0EEENS1_21CollectiveEpilogueFwdINS6_IJS8_SA_S9_EEENS6_IJNS7_ILi1EEESI_SI_EEESC_SE_Li256ELb0ELb1ELb0ELb0EEENS1_19SingleTileSchedulerILb0ELb0ELb1ELi128EEEEEEEEEvNT_6ParamsE)
        /*00ec*/ 	.word	0x00000000


	//----- nvinfo : EIATTR_REGCOUNT
	.align		4
.L_50:
        /*00f0*/ 	.byte	0x04, 0x2f
        /*00f2*/ 	.short	(.L_52 - .L_51)
	.align		4
.L_51:
        /*00f4*/ 	.word	index@(_ZN7cutlass13device_kernelIN5flash19enable_sm80_to_sm89INS1_16FlashAttnFwdSm80INS1_25CollectiveMainloopFwdSm80ILi8ELi1ELb0EN4cute5tupleIJNS5_1CILi128EEENS7_ILi64EEENS7_ILi192EEEEEELi192ENS_6half_tEfNS_4arch4Sm80ELb1ELb0ELb0ELb1ELb1ELb1ELb1ELb0EEENS1_21CollectiveEpilogueFwdINS6_IJS8_SA_S9_EEENS6_IJNS7_ILi1EEESI_SI_EEESC_SE_Li256ELb1ELb1ELb0ELb0EEENS1_19SingleTileSchedulerILb1ELb0ELb1ELi128EEEEEEEEEvNT_6ParamsE)
        /*00f8*/ 	.word	0x000000ec


	//----- nvinfo : EIATTR_FRAME_SIZE
	.align		4
.L_52:
        /*00fc*/ 	.byte	0x04, 0x11
        /*00fe*/ 	.short	(.L_54 - .L_53)
	.align		4
.L_53:
        /*0100*/ 	.word	index@(_ZN7cutlass13device_kernelIN5flash19enable_sm80_to_sm89INS1_16FlashAttnFwdSm80INS1_25CollectiveMainloopFwdSm80ILi8ELi1ELb0EN4cute5tupleIJNS5_1CILi128EEENS7_ILi64EEENS7_ILi192EEEEEELi192ENS_6half_tEfNS_4arch4Sm80ELb1ELb0ELb0ELb1ELb1ELb1ELb1ELb0EEENS1_21CollectiveEpilogueFwdINS6_IJS8_SA_S9_EEENS6_IJNS7_ILi1EEESI_SI_EEESC_SE_Li256ELb1ELb1ELb0ELb0EEENS1_19SingleTileSchedulerILb1ELb0ELb1ELi128EEEEEEEEEvNT_6ParamsE)
        /*0104*/ 	.word	0x00000000


	//----- nvinfo : EIATTR_REGCOUNT
	.align		4
.L_54:
        /*0108*/ 	.byte	0x04, 0x2f
        /*010a*/ 	.short	(.L_56 - .L_55)
	.align		4
.L_55:
        /*010c*/ 	.word	index@(_ZN7cutlass13device_kernelIN5flash19enable_sm80_to_sm89INS1_16FlashAttnFwdSm80INS1_25CollectiveMainloopFwdSm80ILi8ELi1ELb0EN4cute5tupleIJNS5_1CILi128EEENS7_ILi64EEENS7_ILi192EEEEEELi192ENS_6half_tEfNS_4arch4Sm80ELb1ELb0ELb0ELb1ELb1ELb0ELb1ELb0EEENS1_21CollectiveEpilogueFwdINS6_IJS8_SA_S9_EEENS6_IJNS7_ILi1EEESI_SI_EEESC_SE_Li256ELb1ELb1ELb0ELb0EEENS1_19SingleTileSchedulerILb1ELb0ELb1ELi128EEEEEEEEEvNT_6ParamsE)
        /*0110*/ 	.word	0x000000f1


	//----- nvinfo : EIATTR_FRAME_SIZE
	.align		4
.L_56:
        /*0114*/ 	.byte	0x04, 0x11
        /*0116*/ 	.short	(.L_58 - .L_57)
	.align		4
.L_57:
        /*0118*/ 	.word	index@(_ZN7cutlass13device_kernelIN5flash19enable_sm80_to_sm89INS1_16FlashAttnFwdSm80INS1_25CollectiveMainloopFwdSm80ILi8ELi1ELb0EN4cute5tupleIJNS5_1CILi128EEENS7_ILi64EEENS7_ILi192EEEEEELi192ENS_6half_tEfNS_4arch4Sm80ELb1ELb0ELb0ELb1ELb1ELb0ELb1ELb0EEENS1_21CollectiveEpilogueFwdINS6_IJS8_SA_S9_EEENS6_IJNS7_ILi1EEESI_SI_EEESC_SE_Li256ELb1ELb1ELb0ELb0EEENS1_19SingleTileSchedulerILb1ELb0ELb1ELi128EEEEEEEEEvNT_6ParamsE)
        /*011c*/ 	.word	0x00000000


	//----- nvinfo : EIATTR_REGCOUNT
	.align		4
.L_58:
        /*0120*/ 	.byte	0x04, 0x2f
        /*0122*/ 	.short	(.L_60 - .L_59)
	.align		4
.L_59:
        /*0124*/ 	.word	index@(_ZN7cutlass13device_kernelIN5flash19enable_sm80_to_sm89INS1_16FlashAttnFwdSm80INS1_25CollectiveMainloopFwdSm80ILi8ELi1ELb0EN4cute5tupleIJNS5_1CILi128EEENS7_ILi64EEENS7_ILi192EEEEEELi192ENS_6half_tEfNS_4arch4Sm80ELb1ELb0ELb0ELb0ELb1ELb0ELb1ELb0EEENS1_21CollectiveEpilogueFwdINS6_IJS8_SA_S9_EEENS6_IJNS7_ILi1EEESI_SI_EEESC_SE_Li256ELb0ELb1ELb0ELb0EEENS1_30DynamicPersistentTileSchedulerILi256ELi256ELb0ELb1ELb0EEEEEEEEEvNT_6ParamsE)
        /*0128*/ 	.word	0x000000fb


	//----- nvinfo : EIATTR_FRAME_SIZE
	.align		4
.L_60:
        /*012c*/ 	.byte	0x04, 0x11
        /*012e*/ 	.short	(.L_62 - .L_61)
	.align		4
.L_61:
        /*0130*/ 	.word	index@($__internal_5_$__cuda_sm70_shflsync_idx_p)
        /*0134*/ 	.word	0x00000000


	//----- nvinfo : EIATTR_FRAME_SIZE
	.align		4
.L_62:
        /*0138*/ 	.byte	0x04, 0x11
        /*013a*/ 	.short	(.L_64 - .L_63)
	.align		4
.L_63:
        /*013c*/ 	.word	index@($__internal_4_$__cuda_sm70_shflsync_bfly_p)
        /*0140*/ 	.word	0x00000000


	//----- nvinfo : EIATTR_FRAME_SIZE
	.align		4
.L_64:
        /*0144*/ 	.byte	0x04, 0x11
        /*0146*/ 	.short	(.L_66 - .L_65)
	.align		4
.L_65:
        /*0148*/ 	.word	index@(_ZN7cutlass13device_kernelIN5flash19enable_sm80_to_sm89INS1_16FlashAttnFwdSm80INS1_25CollectiveMainloopFwdSm80ILi8ELi1ELb0EN4cute5tupleIJNS5_1CILi128EEENS7_ILi64EEENS7_ILi192EEEEEELi192ENS_6half_tEfNS_4arch4Sm80ELb1ELb0ELb0ELb0ELb1ELb0ELb1ELb0EEENS1_21CollectiveEpilogueFwdINS6_IJS8_SA_S9_EEENS6_IJNS7_ILi1EEESI_SI_EEESC_SE_Li256ELb0ELb1ELb0ELb0EEENS1_30DynamicPersistentTileSchedulerILi256ELi256ELb0ELb1ELb0EEEEEEEEEvNT_6ParamsE)
        /*014c*/ 	.word	0x00000000


	//----- nvinfo : EIATTR_REGCOUNT
	.align		4
.L_66:
        /*0150*/ 	.byte	0x04, 0x2f
        /*0152*/ 	.short	(.L_68 - .L_67)
	.align		4
.L_67:
        /*0154*/ 	.word	index@(_ZN7cutlass13device_kernelIN5flash19enable_sm80_to_sm89INS1_16FlashAttnFwdSm80INS1_25CollectiveMainloopFwdSm80ILi8ELi1ELb0EN4cute5tupleIJNS5_1CILi128EEENS7_ILi64EEENS7_ILi192EEEEEELi192ENS_6half_tEfNS_4arch4Sm80ELb0ELb1ELb0ELb1ELb1ELb1ELb1ELb0EEENS1_21CollectiveEpilogueFwdINS6_IJS8_SA_S9_EEENS6_IJNS7_ILi1EEESI_SI_EEESC_SE_Li256ELb1ELb1ELb0ELb0EEENS1_19SingleTileSchedulerILb1ELb0ELb1ELi128EEEEEEEEEvNT_6ParamsE)
        /*0158*/ 	.word	0x000000f2


	//----- nvinfo : EIATTR_FRAME_SIZE
	.align		4
.L_68:
        /*015c*/ 	.byte	0x04, 0x11
        /*015e*/ 	.short	(.L_70 - .L_69)
	.align		4
.L_69:
        /*0160*/ 	.word	index@(_ZN7cutlass13device_kernelIN5flash19enable_sm80_to_sm89INS1_16FlashAttnFwdSm80INS1_25CollectiveMainloopFwdSm80ILi8ELi1ELb0EN4cute5tupleIJNS5_1CILi128EEENS7_ILi64EEENS7_ILi192EEEEEELi192ENS_6half_tEfNS_4arch4Sm80ELb0ELb1ELb0ELb1ELb1ELb1ELb1ELb0EEENS1_21CollectiveEpilogueFwdINS6_IJS8_SA_S9_EEENS6_IJNS7_ILi1EEESI_SI_EEESC_SE_Li256ELb1ELb1ELb0ELb0EEENS1_19SingleTileSchedulerILb1ELb0ELb1ELi128EEEEEEEEEvNT_6ParamsE)
        /*0164*/ 	.word	0x00000000


	//----- nvinfo : EIATTR_REGCOUNT
	.align		4
.L_70:
        /*0168*/ 	.byte	0x04, 0x2f
        /*016a*/ 	.short	(.L_72 - .L_71)
	.align		4
.L_71:
        /*016c*/ 	.word	index@(_ZN7cutlass13device_kernelIN5flash19enable_sm80_to_sm89INS1_16FlashAttnFwdSm80INS1_25CollectiveMainloopFwdSm80ILi8ELi1ELb0EN4cute5tupleIJNS5_1CILi128EEENS7_ILi64EEENS7_ILi192EEEEEELi192ENS_6half_tEfNS_4arch4Sm80ELb0ELb1ELb0ELb1ELb1ELb0ELb1ELb0EEENS1_21CollectiveEpilogueFwdINS6_IJS8_SA_S9_EEENS6_IJNS7_ILi1EEESI_SI_EEESC_SE_Li256ELb1ELb1ELb0ELb0EEENS1_19SingleTileSchedulerILb1ELb0ELb1ELi128EEEEEEEEEvNT_6ParamsE)
        /*0170*/ 	.word	0x000000ed


	//----- nvinfo : EIATTR_FRAME_SIZE
	.align		4
.L_72:
        /*0174*/ 	.byte	0x04, 0x11
        /*0176*/ 	.short	(.L_74 - .L_73)
	.align		4
.L_73:
        /*0178*/ 	.word	index@(_ZN7cutlass13device_kernelIN5flash19enable_sm80_to_sm89INS1_16FlashAttnFwdSm80INS1_25CollectiveMainloopFwdSm80ILi8ELi1ELb0EN4cute5tupleIJNS5_1CILi128EEENS7_ILi64EEENS7_ILi192EEEEEELi192ENS_6half_tEfNS_4arch4Sm80ELb0ELb1ELb0ELb1ELb1ELb0ELb1ELb0EEENS1_21CollectiveEpilogueFwdINS6_IJS8_SA_S9_EEENS6_IJNS7_ILi1EEESI_SI_EEESC_SE_Li256ELb1ELb1ELb0ELb0EEENS1_19SingleTileSchedulerILb1ELb0ELb1ELi128EEEEEEEEEvNT_6ParamsE)
        /*017c*/ 	.word	0x00000000


	//----- nvinfo : EIATTR_REGCOUNT
	.align		4
.L_74:
        /*0180*/ 	.byte	0x04, 0x2f
        /*0182*/ 	.short	(.L_76 - .L_75)
	.align		4
.L_75:
        /*0184*/ 	.word	index@(_ZN7cutlass13device_kernelIN5flash19enable_sm80_to_sm89INS1_16FlashAttnFwdSm80INS1_25CollectiveMainloopFwdSm80ILi8ELi1ELb0EN4cute5tupleIJNS5_1CILi128EEENS7_ILi64EEENS7_ILi192EEEEEELi192ENS_6half_tEfNS_4arch4Sm80ELb0ELb1ELb0ELb0ELb1ELb0ELb1ELb0EEENS1_21CollectiveEpilogueFwdINS6_IJS8_SA_S9_EEENS6_IJNS7_ILi1EEESI_SI_EEESC_SE_Li256ELb0ELb1ELb0ELb0EEENS1_19SingleTileSchedulerILb0ELb0ELb1ELi128EEEEEEEEEvNT_6ParamsE)
        /*0188*/ 	.word	0x000000ed


	//----- nvinfo : EIATTR_FRAME_SIZE
	.align		4
.L_76:
        /*018c*/ 	.byte	0x04, 0x11
        /*018e*/ 	.short	(.L_78 - .L_77)
	.align		4
.L_77:
        /*0190*/ 	.word	index@(_ZN7cutlass13device_kernelIN5flash19enable_sm80_to_sm89INS1_16FlashAttnFwdSm80INS1_25CollectiveMainloopFwdSm80ILi8ELi1ELb0EN4cute5tupleIJNS5_1CILi128EEENS7_ILi64EEENS7_ILi192EEEEEELi192ENS_6half_tEfNS_4arch4Sm80ELb0ELb1ELb0ELb0ELb1ELb0ELb1ELb0EEENS1_21CollectiveEpilogueFwdINS6_IJS8_SA_S9_EEENS6_IJNS7_ILi1EEESI_SI_EEESC_SE_Li256ELb0ELb1ELb0ELb0EEENS1_19SingleTileSchedulerILb0ELb0ELb1ELi128EEEEEEEEEvNT_6ParamsE)
        /*0194*/ 	.word	0x00000000


	//----- nvinfo : EIATTR_REGCOUNT
	.align		4
.L_78:
        /*0198*/ 	.byte	0x04, 0x2f
        /*019a*/ 	.short	(.L_80 - .L_79)
	.align		4
.L_79:
        /*019c*/ 	.word	index@(_ZN7cutlass13device_kernelIN5flash19enable_sm80_to_sm89INS1_16FlashAttnFwdSm80INS1_25CollectiveMainloopFwdSm80ILi8ELi1ELb0EN4cute5tupleIJNS5_1CILi128EEENS7_ILi64EEENS7_ILi192EEEEEELi192ENS_6half_tEfNS_4arch4Sm80ELb0ELb0ELb0ELb1ELb1ELb1ELb1ELb0EEENS1_21CollectiveEpilogueFwdINS6_IJS8_SA_S9_EEENS6_IJNS7_ILi1EEESI_SI_EEESC_SE_Li256ELb1ELb1ELb0ELb0EEENS1_19SingleTileSchedulerILb1ELb0ELb1ELi128EEEEEEEEEvNT_6ParamsE)
        /*01a0*/ 	.word	0x000000ea


	//----- nvinfo : EIATTR_FRAME_SIZE
	.align		4
.L_80:
        /*01a4*/ 	.byte	0x04, 0x11
        /*01a6*/ 	.short	(.L_82 - .L_81)
	.align		4
.L_81:
        /*01a8*/ 	.word	index@(_ZN7cutlass13device_kernelIN5flash19enable_sm80_to_sm89INS1_16FlashAttnFwdSm80INS1_25CollectiveMainloopFwdSm80ILi8ELi1ELb0EN4cute5tupleIJNS5_1CILi128EEENS7_ILi64EEENS7_ILi192EEEEEELi192ENS_6half_tEfNS_4arch4Sm80ELb0ELb0ELb0ELb1ELb1ELb1ELb1ELb0EEENS1_21CollectiveEpilogueFwdINS6_IJS8_SA_S9_EEENS6_IJNS7_ILi1EEESI_SI_EEESC_SE_Li256ELb1ELb1ELb0ELb0EEENS1_19SingleTileSchedulerILb1ELb0ELb1ELi128EEEEEEEEEvNT_6ParamsE)
        /*01ac*/ 	.word	0x00000000


	//----- nvinfo : EIATTR_REGCOUNT
	.align		4
.L_82:
        /*01b0*/ 	.byte	0x04, 0x2f
        /*01b2*/ 	.short	(.L_84 - .L_83)
	.align		4
.L_83:
        /*01b4*/ 	.word	index@(_ZN7cutlass13device_kernelIN5flash19enable_sm80_to_sm89INS1_16FlashAttnFwdSm80INS1_25CollectiveMainloopFwdSm80ILi8ELi1ELb0EN4cute5tupleIJNS5_1CILi128EEENS7_ILi64EEENS7_ILi192EEEEEELi192ENS_6half_tEfNS_4arch4Sm80ELb0ELb0ELb0ELb1ELb1ELb0ELb1ELb0EEENS1_21CollectiveEpilogueFwdINS6_IJS8_SA_S9_EEENS6_IJNS7_ILi1EEESI_SI_EEESC_SE_Li256ELb1ELb1ELb0ELb0EEENS1_19SingleTileSchedulerILb1ELb0ELb1ELi128EEEEEEEEEvNT_6ParamsE)
        /*01b8*/ 	.word	0x000000e6


	//----- nvinfo : EIATTR_FRAME_SIZE
	.align		4
.L_84:
        /*01bc*/ 	.byte	0x04, 0x11
        /*01be*/ 	.short	(.L_86 - .L_85)
	.align		4
.L_85:
        /*01c0*/ 	.word	index@(_ZN7cutlass13device_kernelIN5flash19enable_sm80_to_sm89INS1_16FlashAttnFwdSm80INS1_25CollectiveMainloopFwdSm80ILi8ELi1ELb0EN4cute5tupleIJNS5_1CILi128EEENS7_ILi64EEENS7_ILi192EEEEEELi192ENS_6half_tEfNS_4arch4Sm80ELb0ELb0ELb0ELb1ELb1ELb0ELb1ELb0EEENS1_21CollectiveEpilogueFwdINS6_IJS8_SA_S9_EEENS6_IJNS7_ILi1EEESI_SI_EEESC_SE_Li256ELb1ELb1ELb0ELb0EEENS1_19SingleTileSchedulerILb1ELb0ELb1ELi128EEEEEEEEEvNT_6ParamsE)
        /*01c4*/ 	.word	0x00000000


	//----- nvinfo : EIATTR_REGCOUNT
	.align		4
.L_86:
        /*01c8*/ 	.byte	0x04, 0x2f
        /*01ca*/ 	.short	(.L_88 - .L_87)
	.align		4
.L_87:
        /*01cc*/ 	.word	index@(_ZN7cutlass13device_kernelIN5flash19enable_sm80_to_sm89INS1_16FlashAttnFwdSm80INS1_25CollectiveMainloopFwdSm80ILi8ELi1ELb0EN4cute5tupleIJNS5_1CILi128EEENS7_ILi64EEENS7_ILi192EEEEEELi192ENS_6half_tEfNS_4arch4Sm80ELb0ELb0ELb0ELb0ELb1ELb0ELb1ELb0EEENS1_21CollectiveEpilogueFwdINS6_IJS8_SA_S9_EEENS6_IJNS7_ILi1EEESI_SI_EEESC_SE_Li256ELb0ELb1ELb0ELb0EEENS1_19SingleTileSchedulerILb0ELb0ELb1ELi128EEEEEEEEEvNT_6ParamsE)
        /*01d0*/ 	.word	0x000000ee


	//----- nvinfo : EIATTR_FRAME_SIZE
	.align		4
.L_88:
        /*01d4*/ 	.byte	0x04, 0x11
        /*01d6*/ 	.short	(.L_90 - .L_89)
	.align		4
.L_89:
        /*01d8*/ 	.word	index@(_ZN7cutlass13device_kernelIN5flash19enable_sm80_to_sm89INS1_16FlashAttnFwdSm80INS1_25CollectiveMainloopFwdSm80ILi8ELi1ELb0EN4cute5tupleIJNS5_1CILi128EEENS7_ILi64EEENS7_ILi192EEEEEELi192ENS_6half_tEfNS_4arch4Sm80ELb0ELb0ELb0ELb0ELb1ELb0ELb1ELb0EEENS1_21CollectiveEpilogueFwdINS6_IJS8_SA_S9_EEENS6_IJNS7_ILi1EEESI_SI_EEESC_SE_Li256ELb0ELb1ELb0ELb0EEENS1_19SingleTileSchedulerILb0ELb0ELb1ELi128EEEEEEEEEvNT_6ParamsE)
        /*01dc*/ 	.word	0x00000000


	//----- nvinfo : EIATTR_REGCOUNT
	.align		4
.L_90:
        /*01e0*/ 	.byte	0x04, 0x2f
        /*01e2*/ 	.short	(.L_92 - .L_91)
	.align		4
.L_91:
        /*01e4*/ 	.word	index@(_ZN7cutlass13device_kernelIN5flash19enable_sm80_to_sm89INS1_16FlashAttnFwdSm80INS1_25CollectiveMainloopFwdSm80ILi8ELi2ELb0EN4cute5tupleIJNS5_1CILi128EEENS7_ILi64EEENS7_ILi192EEEEEELi192ENS_6half_tEfNS_4arch4Sm80ELb1ELb0ELb1ELb1ELb1ELb1ELb1ELb0EEENS1_21CollectiveEpilogueFwdINS6_IJS8_SA_S9_EEENS6_IJNS7_ILi1EEESI_SI_EEESC_SE_Li256ELb1ELb1ELb0ELb0EEENS1_19SingleTileSchedulerILb1ELb0ELb1ELi128EEEEEEEEEvNT_6ParamsE)
        /*01e8*/ 	.word	0x000000f2


	//----- nvinfo : EIATTR_FRAME_SIZE
	.align		4
.L_92:
        /*01ec*/ 	.byte	0x04, 0x11
        /*01ee*/ 	.short	(.L_94 - .L_93)
	.align		4
.L_93:
        /*01f0*/ 	.word	index@(_ZN7cutlass13device_kernelIN5flash19enable_sm80_to_sm89INS1_16FlashAttnFwdSm80INS1_25CollectiveMainloopFwdSm80ILi8ELi2ELb0EN4cute5tupleIJNS5_1CILi128EEENS7_ILi64EEENS7_ILi192EEEEEELi192ENS_6half_tEfNS_4arch4Sm80ELb1ELb0ELb1ELb1ELb1ELb1ELb1ELb0EEENS1_21CollectiveEpilogueFwdINS6_IJS8_SA_S9_EEENS6_IJNS7_ILi1EEESI_SI_EEESC_SE_Li256ELb1ELb1ELb0ELb0EEENS1_19SingleTileSchedulerILb1ELb0ELb1ELi128EEEEEEEEEvNT_6ParamsE)
        /*01f4*/ 	.word	0x00000000


	//----- nvinfo : EIATTR_REGCOUNT
	.align		4
.L_94:
        /*01f8*/ 	.byte	0x04, 0x2f
        /*01fa*/ 	.short	(.L_96 - .L_95)
	.align		4
.L_95:
        /*01fc*/ 	.word	index@(_ZN7cutlass13device_kernelIN5flash19enable_sm80_to_sm89INS1_16FlashAttnFwdSm80INS1_25CollectiveMainloopFwdSm80ILi8ELi2ELb0EN4cute5tupleIJNS5_1CILi128EEENS7_ILi64EEENS7_ILi192EEEEEELi192ENS_6half_tEfNS_4arch4Sm80ELb1ELb0ELb1ELb1ELb1ELb0ELb1ELb0EEENS1_21CollectiveEpilogueFwdINS6_IJS8_SA_S9_EEENS6_IJNS7_ILi1EEESI_SI_EEESC_SE_Li256ELb1ELb1ELb0ELb0EEENS1_19SingleTileSchedulerILb1ELb0ELb1ELi128EEEEEEEEEvNT_6ParamsE)
        /*0200*/ 	.word	0x000000fe


	//----- nvinfo : EIATTR_FRAME_SIZE
	.align		4
.L_96:
        /*0204*/ 	.byte	0x04, 0x11
        /*0206*/ 	.short	(.L_98 - .L_97)
	.align		4
.L_97:
        /*0208*/ 	.word	index@(_ZN7cutlass13device_kernelIN5flash19enable_sm80_to_sm89INS1_16FlashAttnFwdSm80INS1_25CollectiveMainloopFwdSm80ILi8ELi2ELb0EN4cute5tupleIJNS5_1CILi128EEENS7_ILi64EEENS7_ILi192EEEEEELi192ENS_6half_tEfNS_4arch4Sm80ELb1ELb0ELb1ELb1ELb1ELb0ELb1ELb0EEENS1_21CollectiveEpilogueFwdINS6_IJS8_SA_S9_EEENS6_IJNS7_ILi1EEESI_SI_EEESC_SE_Li256ELb1ELb1ELb0ELb0EEENS1_19SingleTileSchedulerILb1ELb0ELb1ELi128EEEEEEEEEvNT_6ParamsE)
        /*020c*/ 	.word	0x00000000


	//----- nvinfo : EIATTR_REGCOUNT
	.align		4
.L_98:
        /*0210*/ 	.byte	0x04, 0x2f
        /*0212*/ 	.short	(.L_100 - .L_99)
	.align		4
.L_99:
        /*0214*/ 	.word	index@(_ZN7cutlass13device_kernelIN5flash19enable_sm80_to_sm89INS1_16FlashAttnFwdSm80INS1_25CollectiveMainloopFwdSm80ILi8ELi2ELb0EN4cute5tupleIJNS5_1CILi128EEENS7_ILi64EEENS7_ILi192EEEEEELi192ENS_6half_tEfNS_4arch4Sm80ELb1ELb0ELb1ELb0ELb1ELb0ELb1ELb0EEENS1_21CollectiveEpilogueFwdINS6_IJS8_SA_S9_EEENS6_IJNS7_ILi1EEESI_SI_EEESC_SE_Li256ELb0ELb1ELb0ELb0EEENS1_30DynamicPersistentTileSchedulerILi256ELi256ELb0ELb1ELb0EEEEEEEEEvNT_6ParamsE)
        /*0218*/ 	.word	0x000000ff


	//----- nvinfo : EIATTR_FRAME_SIZE
	.align		4
.L_100:
        /*021c*/ 	.byte	0x04, 0x11
        /*021e*/ 	.short	(.L_102 - .L_101)
	.align		4
.L_101:
        /*0220*/ 	.word	index@($__internal_3_$__cuda_sm70_shflsync_idx_p)
        /*0224*/ 	.word	0x00000000


	//----- nvinfo : EIATTR_FRAME_SIZE
	.align		4
.L_102:
        /*0228*/ 	.byte	0x04, 0x11
        /*022a*/ 	.short	(.L_104 - .L_103)
	.align		4
.L_103:
        /*022c*/ 	.word	index@($__internal_2_$__cuda_sm70_shflsync_bfly_p)
        /*0230*/ 	.word	0x00000000


	//----- nvinfo : EIATTR_FRAME_SIZE
	.align		4
.L_104:
        /*0234*/ 	.byte	0x04, 0x11
        /*0236*/ 	.short	(.L_106 - .L_105)
	.align		4
.L_105:
        /*0238*/ 	.word	index@(_ZN7cutlass13device_kernelIN5flash19enable_sm80_to_sm89INS1_16FlashAttnFwdSm80INS1_25CollectiveMainloopFwdSm80ILi8ELi2ELb0EN4cute5tupleIJNS5_1CILi128EEENS7_ILi64EEENS7_ILi192EEEEEELi192ENS_6half_tEfNS_4arch4Sm80ELb1ELb0ELb1ELb0ELb1ELb0ELb1ELb0EEENS1_21CollectiveEpilogueFwdINS6_IJS8_SA_S9_EEENS6_IJNS7_ILi1EEESI_SI_EEESC_SE_Li256ELb0ELb1ELb0ELb0EEENS1_30DynamicPersistentTileSchedulerILi256ELi256ELb0ELb1ELb0EEEEEEEEEvNT_6ParamsE)
        /*023c*/ 	.word	0x00000040


	//----- nvinfo : EIATTR_REGCOUNT
	.align		4
.L_106:
        /*0240*/ 	.byte	0x04, 0x2f
        /*0242*/ 	.short	(.L_108 - .L_107)
	.align		4
.L_107:
        /*0244*/ 	.word	index@(_ZN7cutlass13device_kernelIN5flash19enable_sm80_to_sm89INS1_16FlashAttnFwdSm80INS1_25CollectiveMainloopFwdSm80ILi8ELi2ELb0EN4cute5tupleIJNS5_1CILi128EEENS7_ILi64EEENS7_ILi192EEEEEELi192ENS_6half_tEfNS_4arch4Sm80ELb0ELb1ELb1ELb1ELb1ELb1ELb1ELb0EEENS1_21CollectiveEpilogueFwdINS6_IJS8_SA_S9_EEENS6_IJNS7_ILi1EEESI_SI_EEESC_SE_Li256ELb1ELb1ELb0ELb0EEENS1_19SingleTileSchedulerILb1ELb0ELb1ELi128EEEEEEEEEvNT_6ParamsE)
        /*0248*/ 	.word	0x000000f1


	//----- nvinfo : EIATTR_FRAME_SIZE
	.align		4
.L_108:
        /*024c*/ 	.byte	0x04, 0x11
        /*024e*/ 	.short	(.L_110 - .L_109)
	.align		4
.L_109:
        /*0250*/ 	.word	index@(_ZN7cutlass13device_kernelIN5flash19enable_sm80_to_sm89INS1_16FlashAttnFwdSm80INS1_25CollectiveMainloopFwdSm80ILi8ELi2ELb0EN4cute5tupleIJNS5_1CILi128EEENS7_ILi64EEENS7_ILi192EEEEEELi192ENS_6half_tEfNS_4arch4Sm80ELb0ELb1ELb1ELb1ELb1ELb1ELb1ELb0EEENS1_21CollectiveEpilogueFwdINS6_IJS8_SA_S9_EEENS6_IJNS7_ILi1EEESI_SI_EEESC_SE_Li256ELb1ELb1ELb0ELb0EEENS1_19SingleTileSchedulerILb1ELb0ELb1ELi128EEEEEEEEEvNT_6ParamsE)
        /*0254*/ 	.word	0x00000000


	//----- nvinfo : EIATTR_REGCOUNT
	.align		4
.L_110:
        /*0258*/ 	.byte	0x04, 0x2f
        /*025a*/ 	.short	(.L_112 - .L_111)
	.align		4
.L_111:
        /*025c*/ 	.word	index@(_ZN7cutlass13device_kernelIN5flash19enable_sm80_to_sm89INS1_16FlashAttnFwdSm80INS1_25CollectiveMainloopFwdSm80ILi8ELi2ELb0EN4cute5tupleIJNS5_1CILi128EEENS7_ILi64EEENS7_ILi192EEEEEELi192ENS_6half_tEfNS_4arch4Sm80ELb0ELb1ELb1ELb1ELb1ELb0ELb1ELb0EEENS1_21CollectiveEpilogueFwdINS6_IJS8_SA_S9_EEENS6_IJNS7_ILi1EEESI_SI_EEESC_SE_Li256ELb1ELb1ELb0ELb0EEENS1_19SingleTileSchedulerILb1ELb0ELb1ELi128EEEEEEEEEvNT_6ParamsE)
        /*0260*/ 	.word	0x000000fe


	//----- nvinfo : EIATTR_FRAME_SIZE
	.align		4
.L_112:
        /*0264*/ 	.byte	0x04, 0x11
        /*0266*/ 	.short	(.L_114 - .L_113)
	.align		4
.L_113:
        /*0268*/ 	.word	index@(_ZN7cutlass13device_kernelIN5flash19enable_sm80_to_sm89INS1_16FlashAttnFwdSm80INS1_25CollectiveMainloopFwdSm80ILi8ELi2ELb0EN4cute5tupleIJNS5_1CILi128EEENS7_ILi64EEENS7_ILi192EEEEEELi192ENS_6half_tEfNS_4arch4Sm80ELb0ELb1ELb1ELb1ELb1ELb0ELb1ELb0EEENS1_21CollectiveEpilogueFwdINS6_IJS8_SA_S9_EEENS6_IJNS7_ILi1EEESI_SI_EEESC_SE_Li256ELb1ELb1ELb0ELb0EEENS1_19SingleTileSchedulerILb1ELb0ELb1ELi128EEEEEEEEEvNT_6ParamsE)
        /*026c*/ 	.word	0x00000000


	//----- nvinfo : EIATTR_REGCOUNT
	.align		4
.L_114:
        /*0270*/ 	.byte	0x04, 0x2f
        /*0272*/ 	.short	(.L_116 - .L_115)
	.align		4
.L_115:
        /*0274*/ 	.word	index@(_ZN7cutlass13device_kernelIN5flash19enable_sm80_to_sm89INS1_16FlashAttnFwdSm80INS1_25CollectiveMainloopFwdSm80ILi8ELi2ELb0EN4cute5tupleIJNS5_1CILi128EEENS7_ILi64EEENS7_ILi192EEEEEELi192ENS_6half_tEfNS_4arch4Sm80ELb0ELb1ELb1ELb0ELb1ELb0ELb1ELb0EEENS1_21CollectiveEpilogueFwdINS6_IJS8_SA_S9_EEENS6_IJNS7_ILi1EEESI_SI_EEESC_SE_Li256ELb0ELb1ELb0ELb0EEENS1_19SingleTileSchedulerILb0ELb0ELb1ELi128EEEEEEEEEvNT_6ParamsE)
        /*0278*/ 	.word	0x000000ff


	//----- nvinfo : EIATTR_FRAME_SIZE
	.align		4
.L_116:
        /*027c*/ 	.byte	0x04, 0x11
        /*027e*/ 	.short	(.L_118 - .L_117)
	.align		4
.L_117:
        /*0280*/ 	.word	index@(_ZN7cutlass13device_kernelIN5flash19enable_sm80_to_sm89INS1_16FlashAttnFwdSm80INS1_25CollectiveMainloopFwdSm80ILi8ELi2ELb0EN4cute5tupleIJNS5_1CILi128EEENS7_ILi64EEENS7_ILi192EEEEEELi192ENS_6half_tEfNS_4arch4Sm80ELb0ELb1ELb1ELb0ELb1ELb0ELb1ELb0EEENS1_21CollectiveEpilogueFwdINS6_IJS8_SA_S9_EEENS6_IJNS7_ILi1EEESI_SI_EEESC_SE_Li256ELb0ELb1ELb0ELb0EEENS1_19SingleTileSchedulerILb0ELb0ELb1ELi128EEEEEEEEEvNT_6ParamsE)
        /*0284*/ 	.word	0x00000000


	//----- nvinfo : EIATTR_REGCOUNT
	.align		4
.L_118:
        /*0288*/ 	.byte	0x04, 0x2f
        /*028a*/ 	.short	(.L_120 - .L_119)
	.align		4
.L_119:
        /*028c*/ 	.word	index@(_ZN7cutlass13device_kernelIN5flash19enable_sm80_to_sm89INS1_16FlashAttnFwdSm80INS1_25CollectiveMainloopFwdSm80ILi8ELi2ELb0EN4cute5tupleIJNS5_1CILi128EEENS7_ILi64EEENS7_ILi192EEEEEELi192ENS_6half_tEfNS_4arch4Sm80ELb0ELb0ELb1ELb1ELb1ELb1ELb1ELb0EEENS1_21CollectiveEpilogueFwdINS6_IJS8_SA_S9_EEENS6_IJNS7_ILi1EEESI_SI_EEESC_SE_Li256ELb1ELb1ELb0ELb0EEENS1_19SingleTileSchedulerILb1ELb0ELb1ELi128EEEEEEEEEvNT_6ParamsE)
        /*0290*/ 	.word	0x000000ec


	//----- nvinfo : EIATTR_FRAME_SIZE
	.align		4
.L_120:
        /*0294*/ 	.byte	0x04, 0x11
        /*0296*/ 	.short	(.L_122 - .L_121)
	.align		4
.L_121:
        /*0298*/ 	.word	index@(_ZN7cutlass13device_kernelIN5flash19enable_sm80_to_sm89INS1_16FlashAttnFwdSm80INS1_25CollectiveMainloopFwdSm80ILi8ELi2ELb0EN4cute5tupleIJNS5_1CILi128EEENS7_ILi64EEENS7_ILi192EEEEEELi192ENS_6half_tEfNS_4arch4Sm80ELb0ELb0ELb1ELb1ELb1ELb1ELb1ELb0EEENS1_21CollectiveEpilogueFwdINS6_IJS8_SA_S9_EEENS6_IJNS7_ILi1EEESI_SI_EEESC_SE_Li256ELb1ELb1ELb0ELb0EEENS1_19SingleTileSchedulerILb1ELb0ELb1ELi128EEEEEEEEEvNT_6ParamsE)
        /*029c*/ 	.word	0x00000000


	//----- nvinfo : EIATTR_REGCOUNT
	.align		4
.L_122:
        /*02a0*/ 	.byte	0x04, 0x2f
        /*02a2*/ 	.short	(.L_124 - .L_123)
	.align		4
.L_123:
        /*02a4*/ 	.word	index@(_ZN7cutlass13device_kernelIN5flash19enable_sm80_to_sm89INS1_16FlashAttnFwdSm80INS1_25CollectiveMainloopFwdSm80ILi8ELi2ELb0EN4cute5tupleIJNS5_1CILi128EEENS7_ILi64EEENS7_ILi192EEEEEELi192ENS_6half_tEfNS_4arch4Sm80ELb0ELb0ELb1ELb1ELb1ELb0ELb1ELb0EEENS1_21CollectiveEpilogueFwdINS6_IJS8_SA_S9_EEENS6_IJNS7_ILi1EEESI_SI_EEESC_SE_Li256ELb1ELb1ELb0ELb0EEENS1_19SingleTileSchedulerILb1ELb0ELb1ELi128EEEEEEEEEvNT_6ParamsE)
        /*02a8*/ 	.word	0x000000f1


	//----- nvinfo : EIATTR_FRAME_SIZE
	.align		4
.L_124:
        /*02ac*/ 	.byte	0x04, 0x11
        /*02ae*/ 	.short	(.L_126 - .L_125)
	.align		4
.L_125:
        /*02b0*/ 	.word	index@(_ZN7cutlass13device_kernelIN5flash19enable_sm80_to_sm89INS1_16FlashAttnFwdSm80INS1_25CollectiveMainloopFwdSm80ILi8ELi2ELb0EN4cute5tupleIJNS5_1CILi128EEENS7_ILi64EEENS7_ILi192EEEEEELi192ENS_6half_tEfNS_4arch4Sm80ELb0ELb0ELb1ELb1ELb1ELb0ELb1ELb0EEENS1_21CollectiveEpilogueFwdINS6_IJS8_SA_S9_EEENS6_IJNS7_ILi1EEESI_SI_EEESC_SE_Li256ELb1ELb1ELb0ELb0EEENS1_19SingleTileSchedulerILb1ELb0ELb1ELi128EEEEEEEEEvNT_6ParamsE)
        /*02b4*/ 	.word	0x00000000


	//----- nvinfo : EIATTR_REGCOUNT
	.align		4
.L_126:
        /*02b8*/ 	.byte	0x04, 0x2f
        /*02ba*/ 	.short	(.L_128 - .L_127)
	.align		4
.L_127:
        /*02bc*/ 	.word	index@(_ZN7cutlass13device_kernelIN5flash19enable_sm80_to_sm89INS1_16FlashAttnFwdSm80INS1_25CollectiveMainloopFwdSm80ILi8ELi2ELb0EN4cute5tupleIJNS5_1CILi128EEENS7_ILi64EEENS7_ILi192EEEEEELi192ENS_6half_tEfNS_4arch4Sm80ELb0ELb0ELb1ELb0ELb1ELb0ELb1ELb0EEENS1_21CollectiveEpilogueFwdINS6_IJS8_SA_S9_EEENS6_IJNS7_ILi1EEESI_SI_EEESC_SE_Li256ELb0ELb1ELb0ELb0EEENS1_19SingleTileSchedulerILb0ELb0ELb1ELi128EEEEEEEEEvNT_6ParamsE)
        /*02c0*/ 	.word	0x000000ef


	//----- nvinfo : EIATTR_FRAME_SIZE
	.align		4
.L_128:
        /*02c4*/ 	.byte	0x04, 0x11
        /*02c6*/ 	.short	(.L_130 - .L_129)
	.align		4
.L_129:
        /*02c8*/ 	.word	index@(_ZN7cutlass13device_kernelIN5flash19enable_sm80_to_sm89INS1_16FlashAttnFwdSm80INS1_25CollectiveMainloopFwdSm80ILi8ELi2ELb0EN4cute5tupleIJNS5_1CILi128EEENS7_ILi64EEENS7_ILi192EEEEEELi192ENS_6half_tEfNS_4arch4Sm80ELb0ELb0ELb1ELb0ELb1ELb0ELb1ELb0EEENS1_21CollectiveEpilogueFwdINS6_IJS8_SA_S9_EEENS6_IJNS7_ILi1EEESI_SI_EEESC_SE_Li256ELb0ELb1ELb0ELb0EEENS1_19SingleTileSchedulerILb0ELb0ELb1ELi128EEEEEEEEEvNT_6ParamsE)
        /*02cc*/ 	.word	0x00000000


	//----- nvinfo : EIATTR_REGCOUNT
	.align		4
.L_130:
        /*02d0*/ 	.byte	0x04, 0x2f
        /*02d2*/ 	.short	(.L_132 - .L_131)
	.align		4
.L_131:
        /*02d4*/ 	.word	index@(_ZN7cutlass13device_kernelIN5flash19enable_sm80_to_sm89INS1_16FlashAttnFwdSm80INS1_25CollectiveMainloopFwdSm80ILi8ELi1ELb0EN4cute5tupleIJNS5_1CILi128EEENS7_ILi64EEENS7_ILi192EEEEEELi192ENS_6half_tEfNS_4arch4Sm80ELb1ELb0ELb1ELb1ELb1ELb1ELb1ELb0EEENS1_21CollectiveEpilogueFwdINS6_IJS8_SA_S9_EEENS6_IJNS7_ILi1EEESI_SI_EEESC_SE_Li256ELb1ELb1ELb0ELb0EEENS1_19SingleTileSchedulerILb1ELb0ELb1ELi128EEEEEEEEEvNT_6ParamsE)
        /*02d8*/ 	.word	0x000000f4


	//----- nvinfo : EIATTR_FRAME_SIZE
	.align		4
.L_132:
        /*02dc*/ 	.byte	0x04, 0x11
        /*02de*/ 	.short	(.L_134 - .L_133)
	.align		4
.L_133:
        /*02e0*/ 	.word	index@(_ZN7cutlass13device_kernelIN5flash19enable_sm80_to_sm89INS1_16FlashAttnFwdSm80INS1_25CollectiveMainloopFwdSm80ILi8ELi1ELb0EN4cute5tupleIJNS5_1CILi128EEENS7_ILi64EEENS7_ILi192EEEEEELi192ENS_6half_tEfNS_4arch4Sm80ELb1ELb0ELb1ELb1ELb1ELb1ELb1ELb0EEENS1_21CollectiveEpilogueFwdINS6_IJS8_SA_S9_EEENS6_IJNS7_ILi1EEESI_SI_EEESC_SE_Li256ELb1ELb1ELb0ELb0EEENS1_19SingleTileSchedulerILb1ELb0ELb1ELi128EEEEEEEEEvNT_6ParamsE)
        /*02e4*/ 	.word	0x00000000


	//----- nvinfo : EIATTR_REGCOUNT
	.align		4
.L_134:
        /*02e8*/ 	.byte	0x04, 0x2f
        /*02ea*/ 	.short	(.L_136 - .L_135)
	.align		4
.L_135:
        /*02ec*/ 	.word	index@(_ZN7cutlass13device_kernelIN5flash19enable_sm80_to_sm89INS1_16FlashAttnFwdSm80INS1_25CollectiveMainloopFwdSm80ILi8ELi1ELb0EN4cute5tupleIJNS5_1CILi128EEENS7_ILi64EEENS7_ILi192EEEEEELi192ENS_6half_tEfNS_4arch4Sm80ELb1ELb0ELb1ELb1ELb1ELb0ELb1ELb0EEENS1_21CollectiveEpilogueFwdINS6_IJS8_SA_S9_EEENS6_IJNS7_ILi1EEESI_SI_EEESC_SE_Li256ELb1ELb1ELb0ELb0EEENS1_19SingleTileSchedulerILb1ELb0ELb1ELi128EEEEEEEEEvNT_6ParamsE)
        /*02f0*/ 	.word	0x000000ff


	//----- nvinfo : EIATTR_FRAME_SIZE
	.align		4
.L_136:
        /*02f4*/ 	.byte	0x04, 0x11
        /*02f6*/ 	.short	(.L_138 - .L_137)
	.align		4
.L_137:
        /*02f8*/ 	.word	index@(_ZN7cutlass13device_kernelIN5flash19enable_sm80_to_sm89INS1_16FlashAttnFwdSm80INS1_25CollectiveMainloopFwdSm80ILi8ELi1ELb0EN4cute5tupleIJNS5_1CILi128EEENS7_ILi64EEENS7_ILi192EEEEEELi192ENS_6half_tEfNS_4arch4Sm80ELb1ELb0ELb1ELb1ELb1ELb0ELb1ELb0EEENS1_21CollectiveEpilogueFwdINS6_IJS8_SA_S9_EEENS6_IJNS7_ILi1EEESI_SI_EEESC_SE_Li256ELb1ELb1ELb0ELb0EEENS1_19SingleTileSchedulerILb1ELb0ELb1ELi128EEEEEEEEEvNT_6ParamsE)
        /*02fc*/ 	.word	0x00000000


	//----- nvinfo : EIATTR_REGCOUNT
	.align		4
.L_138:
        /*0300*/ 	.byte	0x04, 0x2f
        /*0302*/ 	.short	(.L_140 - .L_139)
	.align		4
.L_139:
        /*0304*/ 	.word	index@(_ZN7cutlass13device_kernelIN5flash19enable_sm80_to_sm89INS1_16FlashAttnFwdSm80INS1_25CollectiveMainloopFwdSm80ILi8ELi1ELb0EN4cute5tupleIJNS5_1CILi128EEENS7_ILi64EEENS7_ILi192EEEEEELi192ENS_6half_tEfNS_4arch4Sm80ELb1ELb0ELb1ELb0ELb1ELb0ELb1ELb0EEENS1_21CollectiveEpilogueFwdINS6_IJS8_SA_S9_EEENS6_IJNS7_ILi1EEESI_SI_EEESC_SE_Li256ELb0ELb1ELb0ELb0EEENS1_30DynamicPersistentTileSchedulerILi256ELi256ELb0ELb1ELb0EEEEEEEEEvNT_6ParamsE)
        /*0308*/ 	.word	0x000000ff


	//----- nvinfo : EIATTR_FRAME_SIZE
	.align		4
.L_140:
        /*030c*/ 	.byte	0x04, 0x11
        /*030e*/ 	.short	(.L_142 - .L_141)
	.align		4
.L_141:
        /*0310*/ 	.word	index@($__internal_1_$__cuda_sm70_shflsync_idx_p)
        /*0314*/ 	.word	0x00000000


	//----- nvinfo : EIATTR_FRAME_SIZE
	.align		4
.L_142:
        /*0318*/ 	.byte	0x04, 0x11
        /*031a*/ 	.short	(.L_144 - .L_143)
	.align		4
.L_143:
        /*031c*/ 	.word	index@($__internal_0_$__cuda_sm70_shflsync_bfly_p)
        /*0320*/ 	.word	0x00000000


	//----- nvinfo : EIATTR_FRAME_SIZE
	.align		4
.L_144:
        /*0324*/ 	.byte	0x04, 0x11
        /*0326*/ 	.short	(.L_146 - .L_145)
	.align		4
.L_145:
        /*0328*/ 	.word	index@(_ZN7cutlass13device_kernelIN5flash19enable_sm80_to_sm89INS1_16FlashAttnFwdSm80INS1_25CollectiveMainloopFwdSm80ILi8ELi1ELb0EN4cute5tupleIJNS5_1CILi128EEENS7_ILi64EEENS7_ILi192EEEEEELi192ENS_6half_tEfNS_4arch4Sm80ELb1ELb0ELb1ELb0ELb1ELb0ELb1ELb0EEENS1_21CollectiveEpilogueFwdINS6_IJS8_SA_S9_EEENS6_IJNS7_ILi1EEESI_SI_EEESC_SE_Li256ELb0ELb1ELb0ELb0EEENS1_30DynamicPersistentTileSchedulerILi256ELi256ELb0ELb1ELb0EEEEEEEEEvNT_6ParamsE)
        /*032c*/ 	.word	0x00000030


	//----- nvinfo : EIATTR_REGCOUNT
	.align		4
.L_146:
        /*0330*/ 	.byte	0x04, 0x2f
        /*0332*/ 	.short	(.L_148 - .L_147)
	.align		4
.L_147:
        /*0334*/ 	.word	index@(_ZN7cutlass13device_kernelIN5flash19enable_sm80_to_sm89INS1_16FlashAttnFwdSm80INS1_25CollectiveMainloopFwdSm80ILi8ELi1ELb0EN4cute5tupleIJNS5_1CILi128EEENS7_ILi64EEENS7_ILi192EEEEEELi192ENS_6half_tEfNS_4arch4Sm80ELb0ELb1ELb1ELb1ELb1ELb1ELb1ELb0EEENS1_21CollectiveEpilogueFwdINS6_IJS8_SA_S9_EEENS6_IJNS7_ILi1EEESI_SI_EEESC_SE_Li256ELb1ELb1ELb0ELb0EEENS1_19SingleTileSchedulerILb1ELb0ELb1ELi128EEEEEEEEEvNT_6ParamsE)
        /*0338*/ 	.word	0x000000fb


	//----- nvinfo : EIATTR_FRAME_SIZE
	.align		4
.L_148:
        /*033c*/ 	.byte	0x04, 0x11
        /*033e*/ 	.short	(.L_150 - .L_149)
	.align		4
.L_149:
        /*0340*/ 	.word	index@(_ZN7cutlass13device_kernelIN5flash19enable_sm80_to_sm89INS1_16FlashAttnFwdSm80INS1_25CollectiveMainloopFwdSm80ILi8ELi1ELb0EN4cute5tupleIJNS5_1CILi128EEENS7_ILi64EEENS7_ILi192EEEEEELi192ENS_6half_tEfNS_4arch4Sm80ELb0ELb1ELb1ELb1ELb1ELb1ELb1ELb0EEENS1_21CollectiveEpilogueFwdINS6_IJS8_SA_S9_EEENS6_IJNS7_ILi1EEESI_SI_EEESC_SE_Li256ELb1ELb1ELb0ELb0EEENS1_19SingleTileSchedulerILb1ELb0ELb1ELi128EEEEEEEEEvNT_6ParamsE)
        /*0344*/ 	.word	0x00000000


	//----- nvinfo : EIATTR_REGCOUNT
	.align		4
.L_150:
        /*0348*/ 	.byte	0x04, 0x2f
        /*034a*/ 	.short	(.L_152 - .L_151)
	.align		4
.L_151:
        /*034c*/ 	.word	index@(_ZN7cutlass13device_kernelIN5flash19enable_sm80_to_sm89INS1_16FlashAttnFwdSm80INS1_25CollectiveMainloopFwdSm80ILi8ELi1ELb0EN4cute5tupleIJNS5_1CILi128EEENS7_ILi64EEENS7_ILi192EEEEEELi192ENS_6half_tEfNS_4arch4Sm80ELb0ELb1ELb1ELb1ELb1ELb0ELb1ELb0EEENS1_21CollectiveEpilogueFwdINS6_IJS8_SA_S9_EEENS6_IJNS7_ILi1EEESI_SI_EEESC_SE_Li256ELb1ELb1ELb0ELb0EEENS1_19SingleTileSchedulerILb1ELb0ELb1ELi128EEEEEEEEEvNT_6ParamsE)
        /*0350*/ 	.word	0x000000ff


	//----- nvinfo : EIATTR_FRAME_SIZE
	.align		4
.L_152:
        /*0354*/ 	.byte	0x04, 0x11
        /*0356*/ 	.short	(.L_154 - .L_153)
	.align		4
.L_153:
        /*0358*/ 	.word	index@(_ZN7cutlass13device_kernelIN5flash19enable_sm80_to_sm89INS1_16FlashAttnFwdSm80INS1_25CollectiveMainloopFwdSm80ILi8ELi1ELb0EN4cute5tupleIJNS5_1CILi128EEENS7_ILi64EEENS7_ILi192EEEEEELi192ENS_6half_tEfNS_4arch4Sm80ELb0ELb1ELb1ELb1ELb1ELb0ELb1ELb0EEENS1_21CollectiveEpilogueFwdINS6_IJS8_SA_S9_EEENS6_IJNS7_ILi1EEESI_SI_EEESC_SE_Li256ELb1ELb1ELb0ELb0EEENS1_19SingleTileSchedulerILb1ELb0ELb1ELi128EEEEEEEEEvNT_6ParamsE)
        /*035c*/ 	.word	0x00000000


	//----- nvinfo : EIATTR_REGCOUNT
	.align		4
.L_154:
        /*0360*/ 	.byte	0x04, 0x2f
        /*0362*/ 	.short	(.L_156 - .L_155)
	.align		4
.L_155:
        /*0364*/ 	.word	index@(_ZN7cutlass13device_kernelIN5flash19enable_sm80_to_sm89INS1_16FlashAttnFwdSm80INS1_25CollectiveMainloopFwdSm80ILi8ELi1ELb0EN4cute5tupleIJNS5_1CILi128EEENS7_ILi64EEENS7_ILi192EEEEEELi192ENS_6half_tEfNS_4arch4Sm80ELb0ELb1ELb1ELb0ELb1ELb0ELb1ELb0EEENS1_21CollectiveEpilogueFwdINS6_IJS8_SA_S9_EEENS6_IJNS7_ILi1EEESI_SI_EEESC_SE_Li256ELb0ELb1ELb0ELb0EEENS1_19SingleTileSchedulerILb0ELb0ELb1ELi128EEEEEEEEEvNT_6ParamsE)
        /*0368*/ 	.word	0x000000ff


	//----- nvinfo : EIATTR_FRAME_SIZE
	.align		4
.L_156:
        /*036c*/ 	.byte	0x04, 0x11
        /*036e*/ 	.short	(.L_158 - .L_157)
	.align		4
.L_157:
        /*0370*/ 	.word	index@(_ZN7cutlass13device_kernelIN5flash19enable_sm80_to_sm89INS1_16FlashAttnFwdSm80INS1_25CollectiveMainloopFwdSm80ILi8ELi1ELb0EN4cute5tupleIJNS5_1CILi128EEENS7_ILi64EEENS7_ILi192EEEEEELi192ENS_6half_tEfNS_4arch4Sm80ELb0ELb1ELb1ELb0ELb1ELb0ELb1ELb0EEENS1_21CollectiveEpilogueFwdINS6_IJS8_SA_S9_EEENS6_IJNS7_ILi1EEESI_SI_EEESC_SE_Li256ELb0ELb1ELb0ELb0EEENS1_19SingleTileSchedulerILb0ELb0ELb1ELi128EEEEEEEEEvNT_6ParamsE)
        /*0374*/ 	.word	0x00000000


	//----- nvinfo : EIATTR_REGCOUNT
	.align		4
.L_158:
        /*0378*/ 	.byte	0x04, 0x2f
        /*037a*/ 	.short	(.L_160 - .L_159)
	.align		4
.L_159:
        /*037c*/ 	.word	index@(_ZN7cutlass13device_kernelIN5flash19enable_sm80_to_sm89INS1_16FlashAttnFwdSm80INS1_25CollectiveMainloopFwdSm80ILi8ELi1ELb0EN4cute5tupleIJNS5_1CILi128EEENS7_ILi64EEENS7_ILi192EEEEEELi192ENS_6half_tEfNS_4arch4Sm80ELb0ELb0ELb1ELb1ELb1ELb1ELb1ELb0EEENS1_21CollectiveEpilogueFwdINS6_IJS8_SA_S9_EEENS6_IJNS7_ILi1EEESI_SI_EEESC_SE_Li256ELb1ELb1ELb0ELb0EEENS1_19SingleTileSchedulerILb1ELb0ELb1ELi128EEEEEEEEEvNT_6ParamsE)
        /*0380*/ 	.word	0x000000ff


	//----- nvinfo : EIATTR_FRAME_SIZE
	.align		4
.L_160:
        /*0384*/ 	.byte	0x04, 0x11
        /*0386*/ 	.short	(.L_162 - .L_161)
	.align		4
.L_161:
        /*0388*/ 	.word	index@(_ZN7cutlass13device_kernelIN5flash19enable_sm80_to_sm89INS1_16FlashAttnFwdSm80INS1_25CollectiveMainloopFwdSm80ILi8ELi1ELb0EN4cute5tupleIJNS5_1CILi128EEENS7_ILi64EEENS7_ILi192EEEEEELi192ENS_6half_tEfNS_4arch4Sm80ELb0ELb0ELb1ELb1ELb1ELb1ELb1ELb0EEENS1_21CollectiveEpilogueFwdINS6_IJS8_SA_S9_EEENS6_IJNS7_ILi1EEESI_SI_EEESC_SE_Li256ELb1ELb1ELb0ELb0EEENS1_19SingleTileSchedulerILb1ELb0ELb1ELi128EEEEEEEEEvNT_6ParamsE)
        /*038c*/ 	.word	0x00000000


	//----- nvinfo : EIATTR_REGCOUNT
	.align		4
.L_162:
        /*0390*/ 	.byte	0x04, 0x2f
        /*0392*/ 	.short	(.L_164 - .L_163)
	.align		4
.L_163:
        /*0394*/ 	.word	index@(_ZN7cutlass13device_kernelIN5flash19enable_sm80_to_sm89INS1_16FlashAttnFwdSm80INS1_25CollectiveMainloopFwdSm80ILi8ELi1ELb0EN4cute5tupleIJNS5_1CILi128EEENS7_ILi64EEENS7_ILi192EEEEEELi192ENS_6half_tEfNS_4arch4Sm80ELb0ELb0ELb1ELb1ELb1ELb0ELb1ELb0EEENS1_21CollectiveEpilogueFwdINS6_IJS8_SA_S9_EEENS6_IJNS7_ILi1EEESI_SI_EEESC_SE_Li256ELb1ELb1ELb0ELb0EEENS1_19SingleTileSchedulerILb1ELb0ELb1ELi128EEEEEEEEEvNT_6ParamsE)
        /*0398*/ 	.word	0x000000ff


	//----- nvinfo : EIATTR_FRAME_SIZE
	.align		4
.L_164:
        /*039c*/ 	.byte	0x04, 0x11
        /*039e*/ 	.short	(.L_166 - .L_165)
	.align		4
.L_165:
        /*03a0*/ 	.word	index@(_ZN7cutlass13device_kernelIN5flash19enable_sm80_to_sm89INS1_16FlashAttnFwdSm80INS1_25CollectiveMainloopFwdSm80ILi8ELi1ELb0EN4cute5tupleIJNS5_1CILi128EEENS7_ILi64EEENS7_ILi192EEEEEELi192ENS_6half_tEfNS_4arch4Sm80ELb0ELb0ELb1ELb1ELb1ELb0ELb1ELb0EEENS1_21CollectiveEpilogueFwdINS6_IJS8_SA_S9_EEENS6_IJNS7_ILi1EEESI_SI_EEESC_SE_Li256ELb1ELb1ELb0ELb0EEENS1_19SingleTileSchedulerILb1ELb0ELb1ELi128EEEEEEEEEvNT_6ParamsE)
        /*03a4*/ 	.word	0x00000000


	//----- nvinfo : EIATTR_REGCOUNT
	.align		4
.L_166:
        /*03a8*/ 	.byte	0x04, 0x2f
        /*03aa*/ 	.short	(.L_168 - .L_167)
	.align		4
.L_167:
        /*03ac*/ 	.word	index@(_ZN7cutlass13device_kernelIN5flash19enable_sm80_to_sm89INS1_16FlashAttnFwdSm80INS1_25CollectiveMainloopFwdSm80ILi8ELi1ELb0EN4cute5tupleIJNS5_1CILi128EEENS7_ILi64EEENS7_ILi192EEEEEELi192ENS_6half_tEfNS_4arch4Sm80ELb0ELb0ELb1ELb0ELb1ELb0ELb1ELb0EEENS1_21CollectiveEpilogueFwdINS6_IJS8_SA_S9_EEENS6_IJNS7_ILi1EEESI_SI_EEESC_SE_Li256ELb0ELb1ELb0ELb0EEENS1_19SingleTileSchedulerILb0ELb0ELb1ELi128EEEEEEEEEvNT_6ParamsE)
        /*03b0*/ 	.word	0x000000ff


	//----- nvinfo : EIATTR_FRAME_SIZE
	.align		4
.L_168:
        /*03b4*/ 	.byte	0x04, 0x11
        /*03b6*/ 	.short	(.L_170 - .L_169)
	.align		4
.L_169:
        /*03b8*/ 	.word	index@(_ZN7cutlass13device_kernelIN5flash19enable_sm80_to_sm89INS1_16FlashAttnFwdSm80INS1_25CollectiveMainloopFwdSm80ILi8ELi1ELb0EN4cute5tupleIJNS5_1CILi128EEENS7_ILi64EEENS7_ILi192EEEEEELi192ENS_6half_tEfNS_4arch4Sm80ELb0ELb0ELb1ELb0ELb1ELb0ELb1ELb0EEENS1_21CollectiveEpilogueFwdINS6_IJS8_SA_S9_EEENS6_IJNS7_ILi1EEESI_SI_EEESC_SE_Li256ELb0ELb1ELb0ELb0EEENS1_19SingleTileSchedulerILb0ELb0ELb1ELi128EEEEEEEEEvNT_6ParamsE)
        /*03bc*/ 	.word	0x00000000


	//----- nvinfo : EIATTR_MIN_STACK_SIZE
	.align		4
.L_170:
        /*03c0*/ 	.byte	0x04, 0x12
        /*03c2*/ 	.short	(.L_172 - .L_171)
	.align		4
.L_171:
        /*03c4*/ 	.word	index@(_ZN7cutlass13device_kernelIN5flash19enable_sm80_to_sm89INS1_16FlashAttnFwdSm80INS1_25CollectiveMainloopFwdSm80ILi8ELi1ELb0EN4cute5tupleIJNS5_1CILi128EEENS7_ILi64EEENS7_ILi192EEEEEELi192ENS_6half_tEfNS_4arch4Sm80ELb0ELb0ELb1ELb0ELb1ELb0ELb1ELb0EEENS1_21CollectiveEpilogueFwdINS6_IJS8_SA_S9_EEENS6_IJNS7_ILi1EEESI_SI_EEESC_SE_Li256ELb0ELb1ELb0ELb0EEENS1_19SingleTileSchedulerILb0ELb0ELb1ELi128EEEEEEEEEvNT_6ParamsE)
        /*03c8*/ 	.word	0x00000000


	//----- nvinfo : EIATTR_MIN_STACK_SIZE
	.align		4
.L_172:
        /*03cc*/ 	.byte	0x04, 0x12
        /*03ce*/ 	.short	(.L_174 - .L_173)
	.align		4
.L_173:
        /*03d0*/ 	.word	index@(_ZN7cutlass13device_kernelIN5flash19enable_sm80_to_sm89INS1_16FlashAttnFwdSm80INS1_25CollectiveMainloopFwdSm80ILi8ELi1ELb0EN4cute5tupleIJNS5_1CILi128EEENS7_ILi64EEENS7_ILi192EEEEEELi192ENS_6half_tEfNS_4arch4Sm80ELb0ELb0ELb1ELb1ELb1ELb0ELb1ELb0EEENS1_21CollectiveEpilogueFwdINS6_IJS8_SA_S9_EEENS6_IJNS7_ILi1EEESI_SI_EEESC_SE_Li256ELb1ELb1ELb0ELb0EEENS1_19SingleTileSchedulerILb1ELb0ELb1ELi128EEEEEEEEEvNT_6ParamsE)
        /*03d4*/ 	.word	0x00000000


	//----- nvinfo : EIATTR_MIN_STACK_SIZE
	.align		4
.L_174:
        /*03d8*/ 	.byte	0x04, 0x12
        /*03da*/ 	.short	(.L_176 - .L_175)
	.align		4
.L_175:
        /*03dc*/ 	.word	index@(_ZN7cutlass13device_kernelIN5flash19enable_sm80_to_sm89INS1_16FlashAttnFwdSm80INS1_25CollectiveMainloopFwdSm80ILi8ELi1ELb0EN4cute5tupleIJNS5_1CILi128EEENS7_ILi64EEENS7_ILi192EEEEEELi192ENS_6half_tEfNS_4arch4Sm80ELb0ELb0ELb1ELb1ELb1ELb1ELb1ELb0EEENS1_21CollectiveEpilogueFwdINS6_IJS8_SA_S9_EEENS6_IJNS7_ILi1EEESI_SI_EEESC_SE_Li256ELb1ELb1ELb0ELb0EEENS1_19SingleTileSchedulerILb1ELb0ELb1ELi128EEEEEEEEEvNT_6ParamsE)
        /*03e0*/ 	.word	0x00000000


	//----- nvinfo : EIATTR_MIN_STACK_SIZE
	.align		4
.L_176:
        /*03e4*/ 	.byte	0x04, 0x12
        /*03e6*/ 	.short	(.L_178 - .L_177)
	.align		4
.L_177:
        /*03e8*/ 	.word	index@(_ZN7cutlass13device_kernelIN5flash19enable_sm80_to_sm89INS1_16FlashAttnFwdSm80INS1_25CollectiveMainloopFwdSm80ILi8ELi1ELb0EN4cute5tupleIJNS5_1CILi128EEENS7_ILi64EEENS7_ILi192EEEEEELi192ENS_6half_tEfNS_4arch4Sm80ELb0ELb1ELb1ELb0ELb1ELb0ELb1ELb0EEENS1_21CollectiveEpilogueFwdINS6_IJS8_SA_S9_EEENS6_IJNS7_ILi1EEESI_SI_EEESC_SE_Li256ELb0ELb1ELb0ELb0EEENS1_19SingleTileSchedulerILb0ELb0ELb1ELi128EEEEEEEEEvNT_6ParamsE)
        /*03ec*/ 	.word	0x00000000


	//----- nvinfo : EIATTR_MIN_STACK_SIZE
	.align		4
.L_178:
        /*03f0*/ 	.byte	0x04, 0x12
        /*03f2*/ 	.short	(.L_180 - .L_179)
	.align		4
.L_179:
        /*03f4*/ 	.word	index@(_ZN7cutlass13device_kernelIN5flash19enable_sm80_to_sm89INS1_16FlashAttnFwdSm80INS1_25CollectiveMainloopFwdSm80ILi8ELi1ELb0EN4cute5tupleIJNS5_1CILi128EEENS7_ILi64EEENS7_ILi192EEEEEELi192ENS_6half_tEfNS_4arch4Sm80ELb0ELb1ELb1ELb1ELb1ELb0ELb1ELb0EEENS1_21CollectiveEpilogueFwdINS6_IJS8_SA_S9_EEENS6_IJNS7_ILi1EEESI_SI_EEESC_SE_Li256ELb1ELb1ELb0ELb0EEENS1_19SingleTileSchedulerILb1ELb0ELb1ELi128EEEEEEEEEvNT_6ParamsE)
        /*03f8*/ 	.word	0x00000000


	//----- nvinfo : EIATTR_MIN_STACK_SIZE
	.align		4
.L_180:
        /*03fc*/ 	.byte	0x04, 0x12
        /*03fe*/ 	.short	(.L_182 - .L_181)
	.align		4
.L_181:
        /*0400*/ 	.word	index@(_ZN7cutlass13device_kernelIN5flash19enable_sm80_to_sm89INS1_16FlashAttnFwdSm80INS1_25CollectiveMainloopFwdSm80ILi8ELi1ELb0EN4cute5tupleIJNS5_1CILi128EEENS7_ILi64EEENS7_ILi192EEEEEELi192ENS_6half_tEfNS_4arch4Sm80ELb0ELb1ELb1ELb1ELb1ELb1ELb1ELb0EEENS1_21CollectiveEpilogueFwdINS6_IJS8_SA_S9_EEENS6_IJNS7_ILi1EEESI_SI_EEESC_SE_Li256ELb1ELb1ELb0ELb0EEENS1_19SingleTileSchedulerILb1ELb0ELb1ELi128EEEEEEEEEvNT_6ParamsE)
        /*0404*/ 	.word	0x00000000


	//----- nvinfo : EIATTR_MIN_STACK_SIZE
	.align		4
.L_182:
        /*0408*/ 	.byte	0x04, 0x12
        /*040a*/ 	.short	(.L_184 - .L_183)
	.align		4
.L_183:
        /*040c*/ 	.word	index@(_ZN7cutlass13device_kernelIN5flash19enable_sm80_to_sm89INS1_16FlashAttnFwdSm80INS1_25CollectiveMainloopFwdSm80ILi8ELi1ELb0EN4cute5tupleIJNS5_1CILi128EEENS7_ILi64EEENS7_ILi192EEEEEELi192ENS_6half_tEfNS_4arch4Sm80ELb1ELb0ELb1ELb0ELb1ELb0ELb1ELb0EEENS1_21CollectiveEpilogueFwdINS6_IJS8_SA_S9_EEENS6_IJNS7_ILi1EEESI_SI_EEESC_SE_Li256ELb0ELb1ELb0ELb0EEENS1_30DynamicPersistentTileSchedulerILi256ELi256ELb0ELb1ELb0EEEEEEEEEvNT_6ParamsE)
        /*0410*/ 	.word	0x00000030


	//----- nvinfo : EIATTR_MIN_STACK_SIZE
	.align		4
.L_184:
        /*0414*/ 	.byte	0x04, 0x12
        /*0416*/ 	.short	(.L_186 - .L_185)
	.align		4
.L_185:
        /*0418*/ 	.word	index@(_ZN7cutlass13device_kernelIN5flash19enable_sm80_to_sm89INS1_16FlashAttnFwdSm80INS1_25CollectiveMainloopFwdSm80ILi8ELi1ELb0EN4cute5tupleIJNS5_1CILi128EEENS7_ILi64EEENS7_ILi192EEEEEELi192ENS_6half_tEfNS_4arch4Sm80ELb1ELb0ELb1ELb1ELb1ELb0ELb1ELb0EEENS1_21CollectiveEpilogueFwdINS6_IJS8_SA_S9_EEENS6_IJNS7_ILi1EEESI_SI_EEESC_SE_Li256ELb1ELb1ELb0ELb0EEENS1_19SingleTileSchedulerILb1ELb0ELb1ELi128EEEEEEEEEvNT_6ParamsE)
        /*041c*/ 	.word	0x00000000


	//----- nvinfo : EIATTR_MIN_STACK_SIZE
	.align		4
.L_186:
        /*0420*/ 	.byte	0x04, 0x12
        /*0422*/ 	.short	(.L_188 - .L_187)
	.align		4
.L_187:
        /*0424*/ 	.word	index@(_ZN7cutlass13device_kernelIN5flash19enable_sm80_to_sm89INS1_16FlashAttnFwdSm80INS1_25CollectiveMainloopFwdSm80ILi8ELi1ELb0EN4cute5tupleIJNS5_1CILi128EEENS7_ILi64EEENS7_ILi192EEEEEELi192ENS_6half_tEfNS_4arch4Sm80ELb1ELb0ELb1ELb1ELb1ELb1ELb1ELb0EEENS1_21CollectiveEpilogueFwdINS6_IJS8_SA_S9_EEENS6_IJNS7_ILi1EEESI_SI_EEESC_SE_Li256ELb1ELb1ELb0ELb0EEENS1_19SingleTileSchedulerILb1ELb0ELb1ELi128EEEEEEEEEvNT_6ParamsE)
        /*0428*/ 	.word	0x00000000


	//----- nvinfo : EIATTR_MIN_STACK_SIZE
	.align		4
.L_188:
        /*042c*/ 	.byte	0x04, 0x12
        /*042e*/ 	.short	(.L_190 - .L_189)
	.align		4
.L_189:
        /*0430*/ 	.word	index@(_ZN7cutlass13device_kernelIN5flash19enable_sm80_to_sm89INS1_16FlashAttnFwdSm80INS1_25CollectiveMainloopFwdSm80ILi8ELi2ELb0EN4cute5tupleIJNS5_1CILi128EEENS7_ILi64EEENS7_ILi192EEEEEELi192ENS_6half_tEfNS_4arch4Sm80ELb0ELb0ELb1ELb0ELb1ELb0ELb1ELb0EEENS1_21CollectiveEpilogueFwdINS6_IJS8_SA_S9_EEENS6_IJNS7_ILi1EEESI_SI_EEESC_SE_Li256ELb0ELb1ELb0ELb0EEENS1_19SingleTileSchedulerILb0ELb0ELb1ELi128EEEEEEEEEvNT_6ParamsE)
        /*0434*/ 	.word	0x00000000


	//----- nvinfo : EIATTR_MIN_STACK_SIZE
	.align		4
.L_190:
        /*0438*/ 	.byte	0x04, 0x12
        /*043a*/ 	.short	(.L_192 - .L_191)
	.align		4
.L_191:
        /*043c*/ 	.word	index@(_ZN7cutlass13device_kernelIN5flash19enable_sm80_to_sm89INS1_16FlashAttnFwdSm80INS1_25CollectiveMainloopFwdSm80ILi8ELi2ELb0EN4cute5tupleIJNS5_1CILi128EEENS7_ILi64EEENS7_ILi192EEEEEELi192ENS_6half_tEfNS_4arch4Sm80ELb0ELb0ELb1ELb1ELb1ELb0ELb1ELb0EEENS1_21CollectiveEpilogueFwdINS6_IJS8_SA_S9_EEENS6_IJNS7_ILi1EEESI_SI_EEESC_SE_Li256ELb1ELb1ELb0ELb0EEENS1_19SingleTileSchedulerILb1ELb0ELb1ELi128EEEEEEEEEvNT_6ParamsE)
        /*0440*/ 	.word	0x00000000


	//----- nvinfo : EIATTR_MIN_STACK_SIZE
	.align		4
.L_192:
        /*0444*/ 	.byte	0x04, 0x12
        /*0446*/ 	.short	(.L_194 - .L_193)
	.align		4
.L_193:
        /*0448*/ 	.word	index@(_ZN7cutlass13device_kernelIN5flash19enable_sm80_to_sm89INS1_16FlashAttnFwdSm80INS1_25CollectiveMainloopFwdSm80ILi8ELi2ELb0EN4cute5tupleIJNS5_1CILi128EEENS7_ILi64EEENS7_ILi192EEEEEELi192ENS_6half_tEfNS_4arch4Sm80ELb0ELb0ELb1ELb1ELb1ELb1ELb1ELb0EEENS1_21CollectiveEpilogueFwdINS6_IJS8_SA_S9_EEENS6_IJNS7_ILi1EEESI_SI_EEESC_SE_Li256ELb1ELb1ELb0ELb0EEENS1_19SingleTileSchedulerILb1ELb0ELb1ELi128EEEEEEEEEvNT_6ParamsE)
        /*044c*/ 	.word	0x00000000


	//----- nvinfo : EIATTR_MIN_STACK_SIZE
	.align		4
.L_194:
        /*0450*/ 	.byte	0x04, 0x12
        /*0452*/ 	.short	(.L_196 - .L_195)
	.align		4
.L_195:
        /*0454*/ 	.word	index@(_ZN7cutlass13device_kernelIN5flash19enable_sm80_to_sm89INS1_16FlashAttnFwdSm80INS1_25CollectiveMainloopFwdSm80ILi8ELi2ELb0EN4cute5tupleIJNS5_1CILi128EEENS7_ILi64EEENS7_ILi192EEEEEELi192ENS_6half_tEfNS_4arch4Sm80ELb0ELb1ELb1ELb0ELb1ELb0ELb1ELb0EEENS1_21CollectiveEpilogueFwdINS6_IJS8_SA_S9_EEENS6_IJNS7_ILi1EEESI_SI_EEESC_SE_Li256ELb0ELb1ELb0ELb0EEENS1_19SingleTileSchedulerILb0ELb0ELb1ELi128EEEEEEEEEvNT_6ParamsE)
        /*0458*/ 	.word	0x00000000


	//----- nvinfo : EIATTR_MIN_STACK_SIZE
	.align		4
.L_196:
        /*045c*/ 	.byte	0x04, 0x12
        /*045e*/ 	.short	(.L_198 - .L_197)
	.align		4
.L_197:
        /*0460*/ 	.word	index@(_ZN7cutlass13device_kernelIN5flash19enable_sm80_to_sm89INS1_16FlashAttnFwdSm80INS1_25CollectiveMainloopFwdSm80ILi8ELi2ELb0EN4cute5tupleIJNS5_1CILi128EEENS7_ILi64EEENS7_ILi192EEEEEELi192ENS_6half_tEfNS_4arch4Sm80ELb0ELb1ELb1ELb1ELb1ELb0ELb1ELb0EEENS1_21CollectiveEpilogueFwdINS6_IJS8_SA_S9_EEENS6_IJNS7_ILi1EEESI_SI_EEESC_SE_Li256ELb1ELb1ELb0ELb0EEENS1_19SingleTileSchedulerILb1ELb0ELb1ELi128EEEEEEEEEvNT_6ParamsE)
        /*0464*/ 	.word	0x00000000


	//----- nvinfo : EIATTR_MIN_STACK_SIZE
	.align		4
.L_198:
        /*0468*/ 	.byte	0x04, 0x12
        /*046a*/ 	.short	(.L_200 - .L_199)
	.align		4
.L_199:
        /*046c*/ 	.word	index@(_ZN7cutlass13device_kernelIN5flash19enable_sm80_to_sm89INS1_16FlashAttnFwdSm80INS1_25CollectiveMainloopFwdSm80ILi8ELi2ELb0EN4cute5tupleIJNS5_1CILi128EEENS7_ILi64EEENS7_ILi192EEEEEELi192ENS_6half_tEfNS_4arch4Sm80ELb0ELb1ELb1ELb1ELb1ELb1ELb1ELb0EEENS1_21CollectiveEpilogueFwdINS6_IJS8_SA_S9_EEENS6_IJNS7_ILi1EEESI_SI_EEESC_SE_Li256ELb1ELb1ELb0ELb0EEENS1_19SingleTileSchedulerILb1ELb0ELb1ELi128EEEEEEEEEvNT_6ParamsE)
        /*0470*/ 	.word	0x00000000


	//----- nvinfo : EIATTR_MIN_STACK_SIZE
	.align		4
.L_200:
        /*0474*/ 	.byte	0x04, 0x12
        /*0476*/ 	.short	(.L_202 - .L_201)
	.align		4
.L_201:
        /*0478*/ 	.word	index@(_ZN7cutlass13device_kernelIN5flash19enable_sm80_to_sm89INS1_16FlashAttnFwdSm80INS1_25CollectiveMainloopFwdSm80ILi8ELi2ELb0EN4cute5tupleIJNS5_1CILi128EEENS7_ILi64EEENS7_ILi192EEEEEELi192ENS_6half_tEfNS_4arch4Sm80ELb1ELb0ELb1ELb0ELb1ELb0ELb1ELb0EEENS1_21CollectiveEpilogueFwdINS6_IJS8_SA_S9_EEENS6_IJNS7_ILi1EEESI_SI_EEESC_SE_Li256ELb0ELb1ELb0ELb0EEENS1_30DynamicPersistentTileSchedulerILi256ELi256ELb0ELb1ELb0EEEEEEEEEvNT_6ParamsE)
        /*047c*/ 	.word	0x00000040


	//----- nvinfo : EIATTR_MIN_STACK_SIZE
	.align		4
.L_202:
        /*0480*/ 	.byte	0x04, 0x12
        /*0482*/ 	.short	(.L_204 - .L_203)
	.align		4
.L_203:
        /*0484*/ 	.word	index@(_ZN7cutlass13device_kernelIN5flash19enable_sm80_to_sm89INS1_16FlashAttnFwdSm80INS1_25CollectiveMainloopFwdSm80ILi8ELi2ELb0EN4cute5tupleIJNS5_1CILi128EEENS7_ILi64EEENS7_ILi192EEEEEELi192ENS_6half_tEfNS_4arch4Sm80ELb1ELb0ELb1ELb1ELb1ELb0ELb1ELb0EEENS1_21CollectiveEpilogueFwdINS6_IJS8_SA_S9_EEENS6_IJNS7_ILi1EEESI_SI_EEESC_SE_Li256ELb1ELb1ELb0ELb0EEENS1_19SingleTileSchedulerILb1ELb0ELb1ELi128EEEEEEEEEvNT_6ParamsE)
        /*0488*/ 	.word	0x00000000


	//----- nvinfo : EIATTR_MIN_STACK_SIZE
	.align		4
.L_204:
        /*048c*/ 	.byte	0x04, 0x12
        /*048e*/ 	.short	(.L_206 - .L_205)
	.align		4
.L_205:
        /*0490*/ 	.word	index@(_ZN7cutlass13device_kernelIN5flash19enable_sm80_to_sm89INS1_16FlashAttnFwdSm80INS1_25CollectiveMainloopFwdSm80ILi8ELi2ELb0EN4cute5tupleIJNS5_1CILi128EEENS7_ILi64EEENS7_ILi192EEEEEELi192ENS_6half_tEfNS_4arch4Sm80ELb1ELb0ELb1ELb1ELb1ELb1ELb1ELb0EEENS1_21CollectiveEpilogueFwdINS6_IJS8_SA_S9_EEENS6_IJNS7_ILi1EEESI_SI_EEESC_SE_Li256ELb1ELb1ELb0ELb0EEENS1_19SingleTileSchedulerILb1ELb0ELb1ELi128EEEEEEEEEvNT_6ParamsE)
        /*0494*/ 	.word	0x00000000


	//----- nvinfo : EIATTR_MIN_STACK_SIZE
	.align		4
.L_206:
        /*0498*/ 	.byte	0x04, 0x12
        /*049a*/ 	.short	(.L_208 - .L_207)
	.align		4
.L_207:
        /*049c*/ 	.word	index@(_ZN7cutlass13device_kernelIN5flash19enable_sm80_to_sm89INS1_16FlashAttnFwdSm80INS1_25CollectiveMainloopFwdSm80ILi8ELi1ELb0EN4cute5tupleIJNS5_1CILi128EEENS7_ILi64EEENS7_ILi192EEEEEELi192ENS_6half_tEfNS_4arch4Sm80ELb0ELb0ELb0ELb0ELb1ELb0ELb1ELb0EEENS1_21CollectiveEpilogueFwdINS6_IJS8_SA_S9_EEENS6_IJNS7_ILi1EEESI_SI_EEESC_SE_Li256ELb0ELb1ELb0ELb0EEENS1_19SingleTileSchedulerILb0ELb0ELb1ELi128EEEEEEEEEvNT_6ParamsE)
        /*04a0*/ 	.word	0x00000000


	//----- nvinfo : EIATTR_MIN_STACK_SIZE
	.align		4
.L_208:
        /*04a4*/ 	.byte	0x04, 0x12
        /*04a6*/ 	.short	(.L_210 - .L_209)
	.align		4
.L_209:
        /*04a8*/ 	.word	index@(_ZN7cutlass13device_kernelIN5flash19enable_sm80_to_sm89INS1_16FlashAttnFwdSm80INS1_25CollectiveMainloopFwdSm80ILi8ELi1ELb0EN4cute5tupleIJNS5_1CILi128EEENS7_ILi64EEENS7_ILi192EEEEEELi192ENS_6half_tEfNS_4arch4Sm80ELb0ELb0ELb0ELb1ELb1ELb0ELb1ELb0EEENS1_21CollectiveEpilogueFwdINS6_IJS8_SA_S9_EEENS6_IJNS7_ILi1EEESI_SI_EEESC_SE_Li256ELb1ELb1ELb0ELb0EEENS1_19SingleTileSchedulerILb1ELb0ELb1ELi128EEEEEEEEEvNT_6ParamsE)
        /*04ac*/ 	.word	0x00000000


	//----- nvinfo : EIATTR_MIN_STACK_SIZE
	.align		4
.L_210:
        /*04b0*/ 	.byte	0x04, 0x12
        /*04b2*/ 	.short	(.L_212 - .L_211)
	.align		4
.L_211:
        /*04b4*/ 	.word	index@(_ZN7cutlass13device_kernelIN5flash19enable_sm80_to_sm89INS1_16FlashAttnFwdSm80INS1_25CollectiveMainloopFwdSm80ILi8ELi1ELb0EN4cute5tupleIJNS5_1CILi128EEENS7_ILi64EEENS7_ILi192EEEEEELi192ENS_6half_tEfNS_4arch4Sm80ELb0ELb0ELb0ELb1ELb1ELb1ELb1ELb0EEENS1_21CollectiveEpilogueFwdINS6_IJS8_SA_S9_EEENS6_IJNS7_ILi1EEESI_SI_EEESC_SE_Li256ELb1ELb1ELb0ELb0EEENS1_19SingleTileSchedulerILb1ELb0ELb1ELi128EEEEEEEEEvNT_6ParamsE)
        /*04b8*/ 	.word	0x00000000


	//----- nvinfo : EIATTR_MIN_STACK_SIZE
	.align		4
.L_212:
        /*04bc*/ 	.byte	0x04, 0x12
        /*04be*/ 	.short	(.L_214 - .L_213)
	.align		4
.L_213:
        /*04c0*/ 	.word	index@(_ZN7cutlass13device_kernelIN5flash19enable_sm80_to_sm89INS1_16FlashAttnFwdSm80INS1_25CollectiveMainloopFwdSm80ILi8ELi1ELb0EN4cute5tupleIJNS5_1CILi128EEENS7_ILi64EEENS7_ILi192EEEEEELi192ENS_6half_tEfNS_4arch4Sm80ELb0ELb1ELb0ELb0ELb1ELb0ELb1ELb0EEENS1_21CollectiveEpilogueFwdINS6_IJS8_SA_S9_EEENS6_IJNS7_ILi1EEESI_SI_EEESC_SE_Li256ELb0ELb1ELb0ELb0EEENS1_19SingleTileSchedulerILb0ELb0ELb1ELi128EEEEEEEEEvNT_6ParamsE)
        /*04c4*/ 	.word	0x00000000


	//----- nvinfo : EIATTR_MIN_STACK_SIZE
	.align		4
.L_214:
        /*04c8*/ 	.byte	0x04, 0x12
        /*04ca*/ 	.short	(.L_216 - .L_215)
	.align		4
.L_215:
        /*04cc*/ 	.word	index@(_ZN7cutlass13device_kernelIN5flash19enable_sm80_to_sm89INS1_16FlashAttnFwdSm80INS1_25CollectiveMainloopFwdSm80ILi8ELi1ELb0EN4cute5tupleIJNS5_1CILi128EEENS7_ILi64EEENS7_ILi192EEEEEELi192ENS_6half_tEfNS_4arch4Sm80ELb0ELb1ELb0ELb1ELb1ELb0ELb1ELb0EEENS1_21CollectiveEpilogueFwdINS6_IJS8_SA_S9_EEENS6_IJNS7_ILi1EEESI_SI_EEESC_SE_Li256ELb1ELb1ELb0ELb0EEENS1_19SingleTileSchedulerILb1ELb0ELb1ELi128EEEEEEEEEvNT_6ParamsE)
        /*04d0*/ 	.word	0x00000000


	//----- nvinfo : EIATTR_MIN_STACK_SIZE
	.align		4
.L_216:
        /*04d4*/ 	.byte	0x04, 0x12
        /*04d6*/ 	.short	(.L_218 - .L_217)
	.align		4
.L_217:
        /*04d8*/ 	.word	index@(_ZN7cutlass13device_kernelIN5flash19enable_sm80_to_sm89INS1_16FlashAttnFwdSm80INS1_25CollectiveMainloopFwdSm80ILi8ELi1ELb0EN4cute5tupleIJNS5_1CILi128EEENS7_ILi64EEENS7_ILi192EEEEEELi192ENS_6half_tEfNS_4arch4Sm80ELb0ELb1ELb0ELb1ELb1ELb1ELb1ELb0EEENS1_21CollectiveEpilogueFwdINS6_IJS8_SA_S9_EEENS6_IJNS7_ILi1EEESI_SI_EEESC_SE_Li256ELb1ELb1ELb0ELb0EEENS1_19SingleTileSchedulerILb1ELb0ELb1ELi128EEEEEEEEEvNT_6ParamsE)
        /*04dc*/ 	.word	0x00000000


	//----- nvinfo : EIATTR_MIN_STACK_SIZE
	.align		4
.L_218:
        /*04e0*/ 	.byte	0x04, 0x12
        /*04e2*/ 	.short	(.L_220 - .L_219)
	.align		4
.L_219:
        /*04e4*/ 	.word	index@(_ZN7cutlass13device_kernelIN5flash19enable_sm80_to_sm89INS1_16FlashAttnFwdSm80INS1_25CollectiveMainloopFwdSm80ILi8ELi1ELb0EN4cute5tupleIJNS5_1CILi128EEENS7_ILi64EEENS7_ILi192EEEEEELi192ENS_6half_tEfNS_4arch4Sm80ELb1ELb0ELb0ELb0ELb1ELb0ELb1ELb0EEENS1_21CollectiveEpilogueFwdINS6_IJS8_SA_S9_EEENS6_IJNS7_ILi1EEESI_SI_EEESC_SE_Li256ELb0ELb1ELb0ELb0EEENS1_30DynamicPersistentTileSchedulerILi256ELi256ELb0ELb1ELb0EEEEEEEEEvNT_6ParamsE)
        /*04e8*/ 	.word	0x00000000


	//----- nvinfo : EIATTR_MIN_STACK_SIZE
	.align		4
.L_220:
        /*04ec*/ 	.byte	0x04, 0x12
        /*04ee*/ 	.short	(.L_222 - .L_221)
	.align		4
.L_221:
        /*04f0*/ 	.word	index@(_ZN7cutlass13device_kernelIN5flash19enable_sm80_to_sm89INS1_16FlashAttnFwdSm80INS1_25CollectiveMainloopFwdSm80ILi8ELi1ELb0EN4cute5tupleIJNS5_1CILi128EEENS7_ILi64EEENS7_ILi192EEEEEELi192ENS_6half_tEfNS_4arch4Sm80ELb1ELb0ELb0ELb1ELb1ELb0ELb1ELb0EEENS1_21CollectiveEpilogueFwdINS6_IJS8_SA_S9_EEENS6_IJNS7_ILi1EEESI_SI_EEESC_SE_Li256ELb1ELb1ELb0ELb0EEENS1_19SingleTileSchedulerILb1ELb0ELb1ELi128EEEEEEEEEvNT_6ParamsE)
        /*04f4*/ 	.word	0x00000000


	//----- nvinfo : EIATTR_MIN_STACK_SIZE
	.align		4
.L_222:
        /*04f8*/ 	.byte	0x04, 0x12
        /*04fa*/ 	.short	(.L_224 - .L_223)
	.align		4
.L_223:
        /*04fc*/ 	.word	index@(_ZN7cutlass13device_kernelIN5flash19enable_sm80_to_sm89INS1_16FlashAttnFwdSm80INS1_25CollectiveMainloopFwdSm80ILi8ELi1ELb0EN4cute5tupleIJNS5_1CILi128EEENS7_ILi64EEENS7_ILi192EEEEEELi192ENS_6half_tEfNS_4arch4Sm80ELb1ELb0ELb0ELb1ELb1ELb1ELb1ELb0EEENS1_21CollectiveEpilogueFwdINS6_IJS8_SA_S9_EEENS6_IJNS7_ILi1EEESI_SI_EEESC_SE_Li256ELb1ELb1ELb0ELb0EEENS1_19SingleTileSchedulerILb1ELb0ELb1ELi128EEEEEEEEEvNT_6ParamsE)
        /*0500*/ 	.word	0x00000000


	//----- nvinfo : EIATTR_MIN_STACK_SIZE
	.align		4
.L_224:
        /*0504*/ 	.byte	0x04, 0x12
        /*0506*/ 	.short	(.L_226 - .L_225)
	.align		4
.L_225:
        /*0508*/ 	.word	index@(_ZN7cutlass13device_kernelIN5flash19enable_sm80_to_sm89INS1_16FlashAttnFwdSm80INS1_25CollectiveMainloopFwdSm80ILi8ELi2ELb0EN4cute5tupleIJNS5_1CILi128EEENS7_ILi64EEENS7_ILi192EEEEEELi192ENS_6half_tEfNS_4arch4Sm80ELb0ELb0ELb0ELb0ELb1ELb0ELb1ELb0EEENS1_21CollectiveEpilogueFwdINS6_IJS8_SA_S9_EEENS6_IJNS7_ILi1EEESI_SI_EEESC_SE_Li256ELb0ELb1ELb0ELb0EEENS1_19SingleTileSchedulerILb0ELb0ELb1ELi128EEEEEEEEEvNT_6ParamsE)
        /*050c*/ 	.word	0x00000000


	//----- nvinfo : EIATTR_MIN_STACK_SIZE
	.align		4
.L_226:
        /*0510*/ 	.byte	0x04, 0x12
        /*0512*/ 	.short	(.L_228 - .L_227)
	.align		4
.L_227:
        /*0514*/ 	.word	index@(_ZN7cutlass13device_kernelIN5flash19enable_sm80_to_sm89INS1_16FlashAttnFwdSm80INS1_25CollectiveMainloopFwdSm80ILi8ELi2ELb0EN4cute5tupleIJNS5_1CILi128EEENS7_ILi64EEENS7_ILi192EEEEEELi192ENS_6half_tEfNS_4arch4Sm80ELb0ELb0ELb0ELb1ELb1ELb0ELb1ELb0EEENS1_21CollectiveEpilogueFwdINS6_IJS8_SA_S9_EEENS6_IJNS7_ILi1EEESI_SI_EEESC_SE_Li256ELb1ELb1ELb0ELb0EEENS1_19SingleTileSchedulerILb1ELb0ELb1ELi128EEEEEEEEEvNT_6ParamsE)
        /*0518*/ 	.word	0x00000000


	//----- nvinfo : EIATTR_MIN_STACK_SIZE
	.align		4
.L_228:
        /*051c*/ 	.byte	0x04, 0x12
        /*051e*/ 	.short	(.L_230 - .L_229)
	.align		4
.L_229:
        /*0520*/ 	.word	index@(_ZN7cutlass13device_kernelIN5flash19enable_sm80_to_sm89INS1_16FlashAttnFwdSm80INS1_25CollectiveMainloopFwdSm80ILi8ELi2ELb0EN4cute5tupleIJNS5_1CILi128EEENS7_ILi64EEENS7_ILi192EEEEEELi192ENS_6half_tEfNS_4arch4Sm80ELb0ELb0ELb0ELb1ELb1ELb1ELb1ELb0EEENS1_21CollectiveEpilogueFwdINS6_IJS8_SA_S9_EEENS6_IJNS7_ILi1EEESI_SI_EEESC_SE_Li256ELb1ELb1ELb0ELb0EEENS1_19SingleTileSchedulerILb1ELb0ELb1ELi128EEEEEEEEEvNT_6ParamsE)
        /*0524*/ 	.word	0x00000000


	//----- nvinfo : EIATTR_MIN_STACK_SIZE
	.align		4
.L_230:
        /*0528*/ 	.byte	0x04, 0x12
        /*052a*/ 	.short	(.L_232 - .L_231)
	.align		4
.L_231:
        /*052c*/ 	.word	index@(_ZN7cutlass13device_kernelIN5flash19enable_sm80_to_sm89INS1_16FlashAttnFwdSm80INS1_25CollectiveMainloopFwdSm80ILi8ELi2ELb0EN4cute5tupleIJNS5_1CILi128EEENS7_ILi64EEENS7_ILi192EEEEEELi192ENS_6half_tEfNS_4arch4Sm80ELb0ELb1ELb0ELb0ELb1ELb0ELb1ELb0EEENS1_21CollectiveEpilogueFwdINS6_IJS8_SA_S9_EEENS6_IJNS7_ILi1EEESI_SI_EEESC_SE_Li256ELb0ELb1ELb0ELb0EEENS1_19SingleTileSchedulerILb0ELb0ELb1ELi128EEEEEEEEEvNT_6ParamsE)
        /*0530*/ 	.word	0x00000000


	//----- nvinfo : EIATTR_MIN_STACK_SIZE
	.align		4
.L_232:
        /*0534*/ 	.byte	0x04, 0x12
        /*0536*/ 	.short	(.L_234 - .L_233)
	.align		4
.L_233:
        /*0538*/ 	.word	index@(_ZN7cutlass13device_kernelIN5flash19enable_sm80_to_sm89INS1_16FlashAttnFwdSm80INS1_25CollectiveMainloopFwdSm80ILi8ELi2ELb0EN4cute5tupleIJNS5_1CILi128EEENS7_ILi64EEENS7_ILi192EEEEEELi192ENS_6half_tEfNS_4arch4Sm80ELb0ELb1ELb0ELb1ELb1ELb0ELb1ELb0EEENS1_21CollectiveEpilogueFwdINS6_IJS8_SA_S9_EEENS6_IJNS7_ILi1EEESI_SI_EEESC_SE_Li256ELb1ELb1ELb0ELb0EEENS1_19SingleTileSchedulerILb1ELb0ELb1ELi128EEEEEEEEEvNT_6ParamsE)
        /*053c*/ 	.word	0x00000000


	//----- nvinfo : EIATTR_MIN_STACK_SIZE
	.align		4
.L_234:
        /*0540*/ 	.byte	0x04, 0x12
        /*0542*/ 	.short	(.L_236 - .L_235)
	.align		4
.L_235:
        /*0544*/ 	.word	index@(_ZN7cutlass13device_kernelIN5flash19enable_sm80_to_sm89INS1_16FlashAttnFwdSm80INS1_25CollectiveMainloopFwdSm80ILi8ELi2ELb0EN4cute5tupleIJNS5_1CILi128EEENS7_ILi64EEENS7_ILi192EEEEEELi192ENS_6half_tEfNS_4arch4Sm80ELb0ELb1ELb0ELb1ELb1ELb1ELb1ELb0EEENS1_21CollectiveEpilogueFwdINS6_IJS8_SA_S9_EEENS6_IJNS7_ILi1EEESI_SI_EEESC_SE_Li256ELb1ELb1ELb0ELb0EEENS1_19SingleTileSchedulerILb1ELb0ELb1ELi128EEEEEEEEEvNT_6ParamsE)
        /*0548*/ 	.word	0x00000000


	//----- nvinfo : EIATTR_MIN_STACK_SIZE
	.align		4
.L_236:
        /*054c*/ 	.byte	0x04, 0x12
        /*054e*/ 	.short	(.L_238 - .L_237)
	.align		4
.L_237:
        /*0550*/ 	.word	index@(_ZN7cutlass13device_kernelIN5flash19enable_sm80_to_sm89INS1_16FlashAttnFwdSm80INS1_25CollectiveMainloopFwdSm80ILi8ELi2ELb0EN4cute5tupleIJNS5_1CILi128EEENS7_ILi64EEENS7_ILi192EEEEEELi192ENS_6half_tEfNS_4arch4Sm80ELb1ELb0ELb0ELb0ELb1ELb0ELb1ELb0EEENS1_21CollectiveEpilogueFwdINS6_IJS8_SA_S9_EEENS6_IJNS7_ILi1EEESI_SI_EEESC_SE_Li256ELb0ELb1ELb0ELb0EEENS1_30DynamicPersistentTileSchedulerILi256ELi256ELb0ELb1ELb0EEEEEEEEEvNT_6ParamsE)
        /*0554*/ 	.word	0x00000038


	//----- nvinfo : EIATTR_MIN_STACK_SIZE
	.align		4
.L_238:
        /*0558*/ 	.byte	0x04, 0x12
        /*055a*/ 	.short	(.L_240 - .L_239)
	.align		4
.L_239:
        /*055c*/ 	.word	index@(_ZN7cutlass13device_kernelIN5flash19enable_sm80_to_sm89INS1_16FlashAttnFwdSm80INS1_25CollectiveMainloopFwdSm80ILi8ELi2ELb0EN4cute5tupleIJNS5_1CILi128EEENS7_ILi64EEENS7_ILi192EEEEEELi192ENS_6half_tEfNS_4arch4Sm80ELb1ELb0ELb0ELb1ELb1ELb0ELb1ELb0EEENS1_21CollectiveEpilogueFwdINS6_IJS8_SA_S9_EEENS6_IJNS7_ILi1EEESI_SI_EEESC_SE_Li256ELb1ELb1ELb0ELb0EEENS1_19SingleTileSchedulerILb1ELb0ELb1ELi128EEEEEEEEEvNT_6ParamsE)
        /*0560*/ 	.word	0x00000000


	//----- nvinfo : EIATTR_MIN_STACK_SIZE
	.align		4
.L_240:
        /*0564*/ 	.byte	0x04, 0x12
        /*0566*/ 	.short	(.L_242 - .L_241)
	.align		4
.L_241:
        /*0568*/ 	.word	index@(_ZN7cutlass13device_kernelIN5flash19enable_sm80_to_sm89INS1_16FlashAttnFwdSm80INS1_25CollectiveMainloopFwdSm80ILi8ELi2ELb0EN4cute5tupleIJNS5_1CILi128EEENS7_ILi64EEENS7_ILi192EEEEEELi192ENS_6half_tEfNS_4arch4Sm80ELb1ELb0ELb0ELb1ELb1ELb1ELb1ELb0EEENS1_21CollectiveEpilogueFwdINS6_IJS8_SA_S9_EEENS6_IJNS7_ILi1EEESI_SI_EEESC_SE_Li256ELb1ELb1ELb0ELb0EEENS1_19SingleTileSchedulerILb1ELb0ELb1ELi128EEEEEEEEEvNT_6ParamsE)
        /*056c*/ 	.word	0x00000000
.L_242:


//--------------------- .nv.info._ZN7cutlass13device_kernelIN5flash19enable_sm80_to_sm89INS1_16FlashAttnFwdSm80INS1_25CollectiveMainloopFwdSm80ILi8ELi1ELb0EN4cute5tupleIJNS5_1CILi128EEENS7_ILi64EEENS7_ILi192EEEEEELi192ENS_6half_tEfNS_4arch4Sm80ELb0ELb0ELb1ELb0ELb1ELb0ELb1ELb0EEENS1_21CollectiveEpilogueFwdINS6_IJS8_SA_S9_EEENS6_IJNS7_ILi1EEESI_SI_EEESC_SE_Li256ELb0ELb1ELb0ELb0EEENS1_19SingleTileSchedulerILb0ELb0ELb1ELi128EEEEEEEEEvNT_6ParamsE --------------------------
	.section	.nv.info._ZN7cutlass13device_kernelIN5flash19enable_sm80_to_sm89INS1_16FlashAttnFwdSm80INS1_25CollectiveMainloopFwdSm80ILi8ELi1ELb0EN4cute5tupleIJNS5_1CILi128EEENS7_ILi64EEENS7_ILi192EEEEEELi192ENS_6half_tEfNS_4arch4Sm80ELb0ELb0ELb1ELb0ELb1ELb0ELb1ELb0EEENS1_21CollectiveEpilogueFwdINS6_IJS8_SA_S9_EEENS6_IJNS7_ILi1EEESI_SI_EEESC_SE_Li256ELb0ELb1ELb0ELb0EEENS1_19SingleTileSchedulerILb0ELb0ELb1ELi128EEEEEEEEEvNT_6ParamsE,"",@"SHT_CUDA_INFO"
	.sectionflags	@""
	.align	4


	//----- nvinfo : EIATTR_CUDA_API_VERSION
	.align		4
        /*0000*/ 	.byte	0x04, 0x37
        /*0002*/ 	.short	(.L_244 - .L_243)
.L_243:
        /*0004*/ 	.word	0x00000082


	//----- nvinfo : EIATTR_SW2861232_WAR
	.align		4
.L_244:
        /*0008*/ 	.byte	0x01, 0x35
	.zero		2


	//----- nvinfo : EIATTR_PARAM_CBANK
	.align		4
        /*000c*/ 	.byte	0x04, 0x0a
        /*000e*/ 	.short	(.L_246 - .L_245)
	.align		4
.L_245:
        /*0010*/ 	.word	index@(.nv.constant0._ZN7cutlass13device_kernelIN5flash19enable_sm80_to_sm89INS1_16FlashAttnFwdSm80INS1_25CollectiveMainloopFwdSm80ILi8ELi1ELb0EN4cute5tupleIJNS5_1CILi128EEENS7_ILi64EEENS7_ILi192EEEEEELi192ENS_6half_tEfNS_4arch4Sm80ELb0ELb0ELb1ELb0ELb1ELb0ELb1ELb0EEENS1_21CollectiveEpilogueFwdINS6_IJS8_SA_S9_EEENS6_IJNS7_ILi1EEESI_SI_EEESC_SE_Li256ELb0ELb1ELb0ELb0EEENS1_19SingleTileSchedulerILb0ELb0ELb1ELi128EEEEEEEEEvNT_6ParamsE)
        /*0014*/ 	.short	0x0160
        /*0016*/ 	.short	0x0418


	//----- nvinfo : EIATTR_CBANK_PARAM_SIZE
	.align		4
.L_246:
        /*0018*/ 	.byte	0x03, 0x19
        /*001a*/ 	.short	0x0418


	//----- nvinfo : EIATTR_KPARAM_INFO
	.align		4
        /*001c*/ 	.byte	0x04, 0x17
        /*001e*/ 	.short	(.L_248 - .L_247)
.L_247:
        /*0020*/ 	.word	0x00000000
        /*0024*/ 	.short	0x0000
        /*0026*/ 	.short	0x0000
        /*0028*/ 	.byte	0x00, 0xf0, 0x61, 0x10


	//----- nvinfo : EIATTR_MAXREG_COUNT
	.align		4
.L_248:
        /*002c*/ 	.byte	0x03, 0x1b
        /*002e*/ 	.short	0x00ff


	//----- nvinfo : EIATTR_NUM_BARRIERS
	.align		4
        /*0030*/ 	.byte	0x02, 0x4c
        /*0032*/ 	.byte	0x02
	.zero		1


	//----- nvinfo : EIATTR_MERCURY_ISA_VERSION
	.align		4
        /*0034*/ 	.byte	0x03, 0x5f
        /*0036*/ 	.short	0x0000


	//----- nvinfo : EIATTR_COOP_GROUP_MASK_REGIDS
	.align		4
        /*0038*/ 	.byte	0x04, 0x29
        /*003a*/ 	.short	(.L_250 - .L_249)


	//   ....[0]....
.L_249:
        /*003c*/ 	.word	0xffffffff


	//   ....[1]....
        /*0040*/ 	.word	0xffffffff


	//   ....[2]....
        /*0044*/ 	.word	0xffffffff


	//   ....[3]....
        /*0048*/ 	.word	0xffffffff


	//   ....[4]....
        /*004c*/ 	.word	0xffffffff


	//   ....[5]....
        /*0050*/ 	.word	0xffffffff


	//   ....[6]....
        /*0054*/ 	.word	0xffffffff


	//   ....[7]....
        /*0058*/ 	.word	0xffffffff


	//   ....[8]....
        /*005c*/ 	.word	0xffffffff


	//   ....[9]....
        /*0060*/ 	.word	0xffffffff


	//   ....[10]....
        /*0064*/ 	.word	0xffffffff


	//   ....[11]....
        /*0068*/ 	.word	0xffffffff


	//   ....[12]....
        /*006c*/ 	.word	0xffffffff


	//   ....[13]....
        /*0070*/ 	.word	0xffffffff


	//   ....[14]....
        /*0074*/ 	.word	0xffffffff


	//   ....[15]....
        /*0078*/ 	.word	0xffffffff


	//   ....[16]....
        /*007c*/ 	.word	0xffffffff


	//   ....[17]....
        /*0080*/ 	.word	0xffffffff


	//   ....[18]....
        /*0084*/ 	.word	0xffffffff


	//   ....[19]....
        /*0088*/ 	.word	0xffffffff


	//   ....[20]....
        /*008c*/ 	.word	0xffffffff


	//   ....[21]....
        /*0090*/ 	.word	0xffffffff


	//   ....[22]....
        /*0094*/ 	.word	0xffffffff


	//   ....[23]....
        /*0098*/ 	.word	0xffffffff


	//   ....[24]....
        /*009c*/ 	.word	0xffffffff


	//   ....[25]....
        /*00a0*/ 	.word	0xffffffff


	//   ....[26]....
        /*00a4*/ 	.word	0xffffffff


	//   ....[27]....
        /*00a8*/ 	.word	0xffffffff


	//   ....[28]....
        /*00ac*/ 	.word	0xffffffff


	//   ....[29]....
        /*00b0*/ 	.word	0xffffffff


	//   ....[30]....
        /*00b4*/ 	.word	0xffffffff


	//   ....[31]....
        /*00b8*/ 	.word	0xffffffff


	//   ....[32]....
        /*00bc*/ 	.word	0xffffffff


	//   ....[33]....
        /*00c0*/ 	.word	0xffffffff


	//   ....[34]....
        /*00c4*/ 	.word	0xffffffff


	//   ....[35]....
        /*00c8*/ 	.word	0xffffffff


	//   ....[36]....
        /*00cc*/ 	.word	0xffffffff


	//   ....[37]....
        /*00d0*/ 	.word	0xffffffff


	//   ....[38]....
        /*00d4*/ 	.word	0xffffffff


	//   ....[39]....
        /*00d8*/ 	.word	0xffffffff


	//   ....[40]....
        /*00dc*/ 	.word	0xffffffff


	//   ....[41]....
        /*00e0*/ 	.word	0xffffffff


	//   ....[42]....
        /*00e4*/ 	.word	0xffffffff


	//   ....[43]....
        /*00e8*/ 	.word	0xffffffff


	//   ....[44]....
        /*00ec*/ 	.word	0xffffffff


	//   ....[45]....
        /*00f0*/ 	.word	0xffffffff


	//   ....[46]....
        /*00f4*/ 	.word	0xffffffff


	//   ....[47]....
        /*00f8*/ 	.word	0xffffffff


	//   ....[48]....
        /*00fc*/ 	.word	0xffffffff


	//   ....[49]....
        /*0100*/ 	.word	0xffffffff


	//   ....[50]....
        /*0104*/ 	.word	0xffffffff


	//   ....[51]....
        /*0108*/ 	.word	0xffffffff


	//----- nvinfo : EIATTR_COOP_GROUP_INSTR_OFFSETS
	.align		4
.L_250:
        /*010c*/ 	.byte	0x04, 0x28
        /*010e*/ 	.short	(.L_252 - .L_251)


	//   ....[0]....
.L_251:
        /*0110*/ 	.word	0x00000610


	//   ....[1]....
        /*0114*/ 	.word	0x00000650


	//   ....[2]....
        /*0118*/ 	.word	0x00000680


	//   ....[3]....
        /*011c*/ 	.word	0x000006b0


	//   ....[4]....
        /*0120*/ 	.word	0x000006e0


	//   ....[5]....
        /*0124*/ 	.word	0x00000910


	//   ....[6]....
        /*0128*/ 	.word	0x00000a90


	//   ....[7]....
        /*012c*/ 	.word	0x00000aa0


	//   ....[8]....
        /*0130*/ 	.word	0x00000f40


	//   ....[9]....
        /*0134*/ 	.word	0x00000f70


	//   ....[10]....
        /*0138*/ 	.word	0x00000fb0


	//   ....[11]....
        /*013c*/ 	.word	0x00000fd0


	//   ....[12]....
        /*0140*/ 	.word	0x00001580


	//   ....[13]....
        /*0144*/ 	.word	0x000015b0


	//   ....[14]....
        /*0148*/ 	.word	0x000015e0


	//   ....[15]....
        /*014c*/ 	.word	0x00001600


	//   ....[16]....
        /*0150*/ 	.word	0x00002880


	//   ....[17]....
        /*0154*/ 	.word	0x000028b0


	//   ....[18]....
        /*0158*/ 	.word	0x000028e0


	//   ....[19]....
        /*015c*/ 	.word	0x00002910


	//   ....[20]....
        /*0160*/ 	.word	0x000030c0


	//   ....[21]....
        /*0164*/ 	.word	0x000030e0


	//   ....[22]....
        /*0168*/ 	.word	0x00003100


	//   ....[23]....
        /*016c*/ 	.word	0x00003120


	//   ....[24]....
        /*0170*/ 	.word	0x000044b0


	//   ....[25]....
        /*0174*/ 	.word	0x000044c0


	//   ....[26]....
        /*0178*/ 	.word	0x00004540


	//   ....[27]....
        /*017c*/ 	.word	0x00004570


	//   ....[28]....
        /*0180*/ 	.word	0x000047b0


	//   ....[29]....
        /*0184*/ 	.word	0x000047d0


	//   ....[30]....
        /*0188*/ 	.word	0x000047f0


	//   ....[31]....
        /*018c*/ 	.word	0x00004810


	//   ....[32]....
        /*0190*/ 	.word	0x00005990


	//   ....[33]....
        /*0194*/ 	.word	0x000059b0


	//   ....[34]....
        /*0198*/ 	.word	0x000059f0


	//   ....[35]....
        /*019c*/ 	.word	0x00005a00


	//   ....[36]....
        /*01a0*/ 	.word	0x00007060


	//   ....[37]....
        /*01a4*/ 	.word	0x000070a0


	//   ....[38]....
        /*01a8*/ 	.word	0x00007180


	//   ....[39]....
        /*01ac*/ 	.word	0x000071b0


	//   ....[40]....
        /*01b0*/ 	.word	0x00008530


	//   ....[41]....
        /*01b4*/ 	.word	0x00008540


	//   ....[42]....
        /*01b8*/ 	.word	0x00008560


	//   ....[43]....
        /*01bc*/ 	.word	0x00008570


	//   ....[44]....
        /*01c0*/ 	.word	0x00008580


	//   ....[45]....
        /*01c4*/ 	.word	0x00008660


	//   ....[46]....
        /*01c8*/ 	.word	0x000087c0


	//   ....[47]....
        /*01cc*/ 	.word	0x000087f0


	//   ....[48]....
        /*01d0*/ 	.word	0x00008920


	//   ....[49]....
        /*01d4*/ 	.word	0x00008950


	//   ....[50]....
        /*01d8*/ 	.word	0x00008a80


	//   ....[51]....
        /*01dc*/ 	.word	0x00008aa0


	//----- nvinfo : EIATTR_EXIT_INSTR_OFFSETS
	.align		4
.L_252:
        /*01e0*/ 	.byte	0x04, 0x1c
        /*01e2*/ 	.short	(.L_254 - .L_253)


	//   ....[0]....
.L_253:
        /*01e4*/ 	.word	0x00000030


	//   ....[1]....
        /*01e8*/ 	.word	0x00008ab0


	//   ....[2]....
        /*01ec*/ 	.word	0x00008b60


	//   ....[3]....
        /*01f0*/ 	.word	0x00008bc0


	//----- nvinfo : EIATTR_CTAIDZ_USED
	.align		4
.L_254:
        /*01f4*/ 	.byte	0x01, 0x04
	.zero		2


	//----- nvinfo : EIATTR_MAX_THREADS
	.align		4
        /*01f8*/ 	.byte	0x04, 0x05
        /*01fa*/ 	.short	(.L_256 - .L_255)
.L_255:
        /*01fc*/ 	.word	0x00000100
        /*0200*/ 	.word	0x00000001
        /*0204*/ 	.word	0x00000001


	//----- nvinfo : EIATTR_CRS_STACK_SIZE
	.align		4
.L_256:
        /*0208*/ 	.byte	0x04, 0x1e
        /*020a*/ 	.short	(.L_258 - .L_257)
.L_257:
        /*020c*/ 	.word	0x00000000
.L_258:


//--------------------- .nv.info._ZN7cutlass13device_kernelIN5flash19enable_sm80_to_sm89INS1_16FlashAttnFwdSm80INS1_25CollectiveMainloopFwdSm80ILi8ELi1ELb0EN4cute5tupleIJNS5_1CILi128EEENS7_ILi64EEENS7_ILi192EEEEEELi192ENS_6half_tEfNS_4arch4Sm80ELb0ELb0ELb1ELb1ELb1ELb0ELb1ELb0EEENS1_21CollectiveEpilogueFwdINS6_IJS8_SA_S9_EEENS6_IJNS7_ILi1EEESI_SI_EEESC_SE_Li256ELb1ELb1ELb0ELb0EEENS1_19SingleTileSchedulerILb1ELb0ELb1ELi128EEEEEEEEEvNT_6ParamsE --------------------------
	.section	.nv.info._ZN7cutlass13device_kernelIN5flash19enable_sm80_to_sm89INS1_16FlashAttnFwdSm80INS1_25CollectiveMainloopFwdSm80ILi8ELi1ELb0EN4cute5tupleIJNS5_1CILi128EEENS7_ILi64EEENS7_ILi192EEEEEELi192ENS_6half_tEfNS_4arch4Sm80ELb0ELb0ELb1ELb1ELb1ELb0ELb1ELb0EEENS1_21CollectiveEpilogueFwdINS6_IJS8_SA_S9_EEENS6_IJNS7_ILi1EEESI_SI_EEESC_SE_Li256ELb1ELb1ELb0ELb0EEENS1_19SingleTileSchedulerILb1ELb0ELb1ELi128EEEEEEEEEvNT_6ParamsE,"",@"SHT_CUDA_INFO"
	.sectionflags	@""
	.align	4


	//----- nvinfo : EIATTR_CUDA_API_VERSION
	.align		4
        /*0000*/ 	.byte	0x04, 0x37
        /*0002*/ 	.short	(.L_260 - .L_259)
.L_259:
        /*0004*/ 	.word	0x00000082


	//----- nvinfo : EIATTR_SW2861232_WAR
	.align		4
.L_260:
        /*0008*/ 	.byte	0x01, 0x35
	.zero		2


	//----- nvinfo : EIATTR_PARAM_CBANK
	.align		4
        /*000c*/ 	.byte	0x04, 0x0a
        /*000e*/ 	.short	(.L_262 - .L_261)
	.align		4
.L_261:
        /*0010*/ 	.word	index@(.nv.constant0._ZN7cutlass13device_kernelIN5flash19enable_sm80_to_sm89INS1_16FlashAttnFwdSm80INS1_25CollectiveMainloopFwdSm80ILi8ELi1ELb0EN4cute5tupleIJNS5_1CILi128EEENS7_ILi64EEENS7_ILi192EEEEEELi192ENS_6half_tEfNS_4arch4Sm80ELb0ELb0ELb1ELb1ELb1ELb0ELb1ELb0EEENS1_21CollectiveEpilogueFwdINS6_IJS8_SA_S9_EEENS6_IJNS7_ILi1EEESI_SI_EEESC_SE_Li256ELb1ELb1ELb0ELb0EEENS1_19SingleTileSchedulerILb1ELb0ELb1ELi128EEEEEEEEEvNT_6ParamsE)
        /*0014*/ 	.short	0x0160
        /*0016*/ 	.short	0x0418


	//----- nvinfo : EIATTR_CBANK_PARAM_SIZE
	.align		4
.L_262:
        /*0018*/ 	.byte	0x03, 0x19
        /*001a*/ 	.short	0x0418


	//----- nvinfo : EIATTR_KPARAM_INFO
	.align		4
        /*001c*/ 	.byte	0x04, 0x17
        /*001e*/ 	.short	(.L_264 - .L_263)
.L_263:
        /*0020*/ 	.word	0x00000000
        /*0024*/ 	.short	0x0000
        /*0026*/ 	.short	0x0000
        /*0028*/ 	.byte	0x00, 0xf0, 0x61, 0x10


	//----- nvinfo : EIATTR_MAXREG_COUNT
	.align		4
.L_264:
        /*002c*/ 	.byte	0x03, 0x1b
        /*002e*/ 	.short	0x00ff


	//----- nvinfo : EIATTR_NUM_BARRIERS
	.align		4
        /*0030*/ 	.byte	0x02, 0x4c
        /*0032*/ 	.byte	0x02
	.zero		1


	//----- nvinfo : EIATTR_MERCURY_ISA_VERSION
	.align		4
        /*0034*/ 	.byte	0x03, 0x5f
        /*0036*/ 	.short	0x0000


	//----- nvinfo : EIATTR_COOP_GROUP_MASK_REGIDS
	.align		4
        /*0038*/ 	.byte	0x04, 0x29
        /*003a*/ 	.short	(.L_266 - .L_265)


	//   ....[0]....
.L_265:
        /*003c*/ 	.word	0xffffffff


	//   ....[1]....
        /*0040*/ 	.word	0xffffffff


	//   ....[2]....
        /*0044*/ 	.word	0xffffffff


	//   ....[3]....
        /*0048*/ 	.word	0xffffffff


	//   ....[4]....
        /*004c*/ 	.word	0xffffffff


	//   ....[5]....
        /*0050*/ 	.word	0xffffffff


	//   ....[6]....
        /*0054*/ 	.word	0xffffffff


	//   ....[7]....
        /*0058*/ 	.word	0xffffffff


	//   ....[8]....
        /*005c*/ 	.word	0xffffffff


	//   ....[9]....
        /*0060*/ 	.word	0xffffffff


	//   ....[10]....
        /*0064*/ 	.word	0xffffffff


	//   ....[11]....
        /*0068*/ 	.word	0xffffffff


	//   ....[12]....
        /*006c*/ 	.word	0xffffffff


	//   ....[13]....
        /*0070*/ 	.word	0xffffffff


	//   ....[14]....
        /*0074*/ 	.word	0xffffffff


	//   ....[15]....
        /*0078*/ 	.word	0xffffffff


	//   ....[16]....
        /*007c*/ 	.word	0xffffffff


	//   ....[17]....
        /*0080*/ 	.word	0xffffffff


	//   ....[18]....
        /*0084*/ 	.word	0xffffffff


	//   ....[19]....
        /*0088*/ 	.word	0xffffffff


	//   ....[20]....
        /*008c*/ 	.word	0xffffffff


	//   ....[21]....
        /*0090*/ 	.word	0xffffffff


	//   ....[22]....
        /*0094*/ 	.word	0xffffffff


	//   ....[23]....
        /*0098*/ 	.word	0xffffffff


	//   ....[24]....
        /*009c*/ 	.word	0xffffffff


	//   ....[25]....
        /*00a0*/ 	.word	0xffffffff


	//   ....[26]....
        /*00a4*/ 	.word	0xffffffff


	//   ....[27]....
        /*00a8*/ 	.word	0xffffffff


	//   ....[28]....
        /*00ac*/ 	.word	0xffffffff


	//   ....[29]....
        /*00b0*/ 	.word	0xffffffff


	//   ....[30]....
        /*00b4*/ 	.word	0xffffffff


	//   ....[31]....
        /*00b8*/ 	.word	0xffffffff


	//   ....[32]....
        /*00bc*/ 	.word	0xffffffff


	//   ....[33]....
        /*00c0*/ 	.word	0xffffffff


	//   ....[34]....
        /*00c4*/ 	.word	0xffffffff


	//   ....[35]....
        /*00c8*/ 	.word	0xffffffff


	//   ....[36]....
        /*00cc*/ 	.word	0xffffffff


	//   ....[37]....
        /*00d0*/ 	.word	0xffffffff


	//   ....[38]....
        /*00d4*/ 	.word	0xffffffff


	//   ....[39]....
        /*00d8*/ 	.word	0xffffffff


	//   ....[40]....
        /*00dc*/ 	.word	0xffffffff


	//   ....[41]....
        /*00e0*/ 	.word	0xffffffff


	//   ....[42]....
        /*00e4*/ 	.word	0xffffffff


	//   ....[43]....
        /*00e8*/ 	.word	0xffffffff


	//   ....[44]....
        /*00ec*/ 	.word	0xffffffff


	//   ....[45]....
        /*00f0*/ 	.word	0xffffffff


	//   ....[46]....
        /*00f4*/ 	.word	0xffffffff


	//   ....[47]....
        /*00f8*/ 	.word	0xffffffff


	//   ....[48]....
        /*00fc*/ 	.word	0xffffffff


	//   ....[49]....
        /*0100*/ 	.word	0xffffffff


	//   ....[50]....
        /*0104*/ 	.word	0xffffffff


	//   ....[51]....
        /*0108*/ 	.word	0xffffffff


	//   ....[52]....
        /*010c*/ 	.word	0xffffffff


	//   ....[53]....
        /*0110*/ 	.word	0xffffffff


	//   ....[54]....
        /*0114*/ 	.word	0xffffffff


	//   ....[55]....
        /*0118*/ 	.word	0xffffffff


	//   ....[56]....
        /*011c*/ 	.word	0xffffffff


	//   ....[57]....
        /*0120*/ 	.word	0xffffffff


	//   ....[58]....
        /*0124*/ 	.word	0xffffffff


	//   ....[59]....
        /*0128*/ 	.word	0xffffffff


	//   ....[60]....
        /*012c*/ 	.word	0xffffffff


	//----- nvinfo : EIATTR_COOP_GROUP_INSTR_OFFSETS
	.align		4
.L_266:
        /*0130*/ 	.byte	0x04, 0x28
        /*0132*/ 	.short	(.L_268 - .L_267)


	//   ....[0]....
.L_267:
        /*0134*/ 	.word	0x00000090


	//   ....[1]....
        /*0138*/ 	.word	0x00001080


	//   ....[2]....
        /*013c*/ 	.word	0x000010b0


	//   ....[3]....
        /*0140*/ 	.word	0x00001290


	//   ....[4]....
        /*0144*/ 	.word	0x000012c0


	//   ....[5]....
        /*0148*/ 	.word	0x000013e0


	//   ....[6]....
        /*014c*/ 	.word	0x00001410


	//   ....[7]....
        /*0150*/ 	.word	0x00001520


	//   ....[8]....
        /*0154*/ 	.word	0x00001560


	//   ....[9]....
        /*0158*/ 	.word	0x00001c80


	//   ....[10]....
        /*015c*/ 	.word	0x00001cb0


	//   ....[11]....
        /*0160*/ 	.word	0x00001ce0


	//   ....[12]....
        /*0164*/ 	.word	0x00001d10


	//   ....[13]....
        /*0168*/ 	.word	0x00001d40


	//   ....[14]....
        /*016c*/ 	.word	0x00001d70


	//   ....[15]....
        /*0170*/ 	.word	0x00001da0


	//   ....[16]....
        /*0174*/ 	.word	0x00001dd0


	//   ....[17]....
        /*0178*/ 	.word	0x00003210


	//   ....[18]....
        /*017c*/ 	.word	0x00003240


	//   ....[19]....
        /*0180*/ 	.word	0x00003260


	//   ....[20]....
        /*0184*/ 	.word	0x00003270


	//   ....[21]....
        /*0188*/ 	.word	0x00003a30


	//   ....[22]....
        /*018c*/ 	.word	0x00003a50


	//   ....[23]....
        /*0190*/ 	.word	0x00003a70


	//   ....[24]....
        /*0194*/ 	.word	0x00003a90


	//   ....[25]....
        /*0198*/ 	.word	0x00004c90


	//   ....[26]....
        /*019c*/ 	.word	0x00004ca0


	//   ....[27]....
        /*01a0*/ 	.word	0x00004cb0


	//   ....[28]....
        /*01a4*/ 	.word	0x00004cc0


	//   ....[29]....
        /*01a8*/ 	.word	0x00004f90


	//   ....[30]....
        /*01ac*/ 	.word	0x00004fb0


	//   ....[31]....
        /*01b0*/ 	.word	0x00004ff0


	//   ....[32]....
        /*01b4*/ 	.word	0x00005030


	//   ....[33]....
        /*01b8*/ 	.word	0x00006120


	//   ....[34]....
        /*01bc*/ 	.word	0x00006130


	//   ....[35]....
        /*01c0*/ 	.word	0x00006190


	//   ....[36]....
        /*01c4*/ 	.word	0x000061a0


	//   ....[37]....
        /*01c8*/ 	.word	0x00007800


	//   ....[38]....
        /*01cc*/ 	.word	0x00007830


	//   ....[39]....
        /*01d0*/ 	.word	0x00007880


	//   ....[40]....
        /*01d4*/ 	.word	0x00007890


	//   ....[41]....
        /*01d8*/ 	.word	0x00008ef0


	//   ....[42]....
        /*01dc*/ 	.word	0x00008f30


	//   ....[43]....
        /*01e0*/ 	.word	0x00008f70


	//   ....[44]....
        /*01e4*/ 	.word	0x00008fb0


	//   ....[45]....
        /*01e8*/ 	.word	0x000091b0


	//   ....[46]....
        /*01ec*/ 	.word	0x000091c0


	//   ....[47]....
        /*01f0*/ 	.word	0x00009340


	//   ....[48]....
        /*01f4*/ 	.word	0x00009370


	//   ....[49]....
        /*01f8*/ 	.word	0x000094c0


	//   ....[50]....
        /*01fc*/ 	.word	0x000094f0


	//   ....[51]....
        /*0200*/ 	.word	0x00009640


	//   ....[52]....
        /*0204*/ 	.word	0x00009660


	//   ....[53]....
        /*0208*/ 	.word	0x00009f80


	//   ....[54]....
        /*020c*/ 	.word	0x00009fb0


	//   ....[55]....
        /*0210*/ 	.word	0x0000a0e0


	//   ....[56]....
        /*0214*/ 	.word	0x0000a110


	//   ....[57]....
        /*0218*/ 	.word	0x0000a240


	//   ....[58]....
        /*021c*/ 	.word	0x0000a270


	//   ....[59]....
        /*0220*/ 	.word	0x0000a3a0


	//   ....[60]....
        /*0224*/ 	.word	0x0000a3c0


	//----- nvinfo : EIATTR_EXIT_INSTR_OFFSETS
	.align		4
.L_268:
        /*0228*/ 	.byte	0x04, 0x1c
        /*022a*/ 	.short	(.L_270 - .L_269)


	//   ....[0]....
.L_269:
        /*022c*/ 	.word	0x00000440


	//   ....[1]....
        /*0230*/ 	.word	0x00009670


	//   ....[2]....
        /*0234*/ 	.word	0x00009740


	//   ....[3]....
        /*0238*/ 	.word	0x000097a0


	//   ....[4]....
        /*023c*/ 	.word	0x0000a3d0


	//   ....[5]....
        /*0240*/ 	.word	0x0000a480


	//   ....[6]....
        /*0244*/ 	.word	0x0000a4e0


	//----- nvinfo : EIATTR_CTAIDZ_USED
	.align		4
.L_270:
        /*0248*/ 	.byte	0x01, 0x04
	.zero		2


	//----- nvinfo : EIATTR_MAX_THREADS
	.align		4
        /*024c*/ 	.byte	0x04, 0x05
        /*024e*/ 	.short	(.L_272 - .L_271)
.L_271:
        /*0250*/ 	.word	0x00000100
        /*0254*/ 	.word	0x00000001
        /*0258*/ 	.word	0x00000001


	//----- nvinfo : EIATTR_CRS_STACK_SIZE
	.align		4
.L_272:
        /*025c*/ 	.byte	0x04, 0x1e
        /*025e*/ 	.short	(.L_274 - .L_273)
.L_273:
        /*0260*/ 	.word	0x00000000
.L_274:


//--------------------- .nv.info._ZN7cutlass13device_kernelIN5flash19enable_sm80_to_sm89INS1_16FlashAttnFwdSm80INS1_25CollectiveMainloopFwdSm80ILi8ELi1ELb0EN4cute5tupleIJNS5_1CILi128EEENS7_ILi64EEENS7_ILi192EEEEEELi192ENS_6half_tEfNS_4arch4Sm80ELb0ELb0ELb1ELb1ELb1ELb1ELb1ELb0EEENS1_21CollectiveEpilogueFwdINS6_IJS8_SA_S9_EEENS6_IJNS7_ILi1EEESI_SI_EEESC_SE_Li256ELb1ELb1ELb0ELb0EEENS1_19SingleTileSchedulerILb1ELb0ELb1ELi128EEEEEEEEEvNT_6ParamsE --------------------------
	.section	.nv.info._ZN7cutlass13device_kernelIN5flash19enable_sm80_to_sm89INS1_16FlashAttnFwdSm80INS1_25CollectiveMainloopFwdSm80ILi8ELi1ELb0EN4cute5tupleIJNS5_1CILi128EEENS7_ILi64EEENS7_ILi192EEEEEELi192ENS_6half_tEfNS_4arch4Sm80ELb0ELb0ELb1ELb1ELb1ELb1ELb1ELb0EEENS1_21CollectiveEpilogueFwdINS6_IJS8_SA_S9_EEENS6_IJNS7_ILi1EEESI_SI_EEESC_SE_Li256ELb1ELb1ELb0ELb0EEENS1_19SingleTileSchedulerILb1ELb0ELb1ELi128EEEEEEEEEvNT_6ParamsE,"",@"SHT_CUDA_INFO"
	.sectionflags	@""
	.align	4


	//----- nvinfo : EIATTR_CUDA_API_VERSION
	.align		4
        /*0000*/ 	.byte	0x04, 0x37
        /*0002*/ 	.short	(.L_276 - .L_275)
.L_275:
        /*0004*/ 	.word	0x00000082


	//----- nvinfo : EIATTR_SW2861232_WAR
	.align		4
.L_276:
        /*0008*/ 	.byte	0x01, 0x35
	.zero		2


	//----- nvinfo : EIATTR_PARAM_CBANK
	.align		4
        /*000c*/ 	.byte	0x04, 0x0a
        /*000e*/ 	.short	(.L_278 - .L_277)
	.align		4
.L_277:
        /*0010*/ 	.word	index@(.nv.constant0._ZN7cutlass13device_kernelIN5flash19enable_sm80_to_sm89INS1_16FlashAttnFwdSm80INS1_25CollectiveMainloopFwdSm80ILi8ELi1ELb0EN4cute5tupleIJNS5_1CILi128EEENS7_ILi64EEENS7_ILi192EEEEEELi192ENS_6half_tEfNS_4arch4Sm80ELb0ELb0ELb1ELb1ELb1ELb1ELb1ELb0EEENS1_21CollectiveEpilogueFwdINS6_IJS8_SA_S9_EEENS6_IJNS7_ILi1EEESI_SI_EEESC_SE_Li256ELb1ELb1ELb0ELb0EEENS1_19SingleTileSchedulerILb1ELb0ELb1ELi128EEEEEEEEEvNT_6ParamsE)
        /*0014*/ 	.short	0x0160
        /*0016*/ 	.short	0x0418


	//----- nvinfo : EIATTR_CBANK_PARAM_SIZE
	.align		4
.L_278:
        /*0018*/ 	.byte	0x03, 0x19
        /*001a*/ 	.short	0x0418


	//----- nvinfo : EIATTR_KPARAM_INFO
	.align		4
        /*001c*/ 	.byte	0x04, 0x17
        /*001e*/ 	.short	(.L_280 - .L_279)
.L_279:
        /*0020*/ 	.word	0x00000000
        /*0024*/ 	.short	0x0000
        /*0026*/ 	.short	0x0000
        /*0028*/ 	.byte	0x00, 0xf0, 0x61, 0x10


	//----- nvinfo : EIATTR_MAXREG_COUNT
	.align		4
.L_280:
        /*002c*/ 	.byte	0x03, 0x1b
        /*002e*/ 	.short	0x00ff


	//----- nvinfo : EIATTR_NUM_BARRIERS
	.align		4
        /*0030*/ 	.byte	0x02, 0x4c
        /*0032*/ 	.byte	0x02
	.zero		1


	//----- nvinfo : EIATTR_MERCURY_ISA_VERSION
	.align		4
        /*0034*/ 	.byte	0x03, 0x5f
        /*0036*/ 	.short	0x0000


	//----- nvinfo : EIATTR_COOP_GROUP_MASK_REGIDS
	.align		4
        /*0038*/ 	.byte	0x04, 0x29
        /*003a*/ 	.short	(.L_282 - .L_281)


	//   ....[0]....
.L_281:
        /*003c*/ 	.word	0xffffffff


	//   ....[1]....
        /*0040*/ 	.word	0xffffffff


	//   ....[2]....
        /*0044*/ 	.word	0xffffffff


	//   ....[3]....
        /*0048*/ 	.word	0xffffffff


	//   ....[4]....
        /*004c*/ 	.word	0xffffffff


	//   ....[5]....
        /*0050*/ 	.word	0xffffffff


	//   ....[6]....
        /*0054*/ 	.word	0xffffffff


	//   ....[7]....
        /*0058*/ 	.word	0xffffffff


	//   ....[8]....
        /*005c*/ 	.word	0xffffffff


	//   ....[9]....
        /*0060*/ 	.word	0xffffffff


	//   ....[10]....
        /*0064*/ 	.word	0xffffffff


	//   ....[11]....
        /*0068*/ 	.word	0xffffffff


	//   ....[12]....
        /*006c*/ 	.word	0xffffffff


	//   ....[13]....
        /*0070*/ 	.word	0xffffffff


	//   ....[14]....
        /*0074*/ 	.word	0xffffffff


	//   ....[15]....
        /*0078*/ 	.word	0xffffffff


	//   ....[16]....
        /*007c*/ 	.word	0xffffffff


	//   ....[17]....
        /*0080*/ 	.word	0xffffffff


	//   ....[18]....
        /*0084*/ 	.word	0xffffffff


	//   ....[19]....
        /*0088*/ 	.word	0xffffffff


	//   ....[20]....
        /*008c*/ 	.word	0xffffffff


	//   ....[21]....
        /*0090*/ 	.word	0xffffffff


	//   ....[22]....
        /*0094*/ 	.word	0xffffffff


	//   ....[23]....
        /*0098*/ 	.word	0xffffffff


	//   ....[24]....
        /*009c*/ 	.word	0xffffffff


	//   ....[25]....
        /*00a0*/ 	.word	0xffffffff


	//   ....[26]....
        /*00a4*/ 	.word	0xffffffff


	//   ....[27]....
        /*00a8*/ 	.word	0xffffffff


	//   ....[28]....
        /*00ac*/ 	.word	0xffffffff


	//   ....[29]....
        /*00b0*/ 	.word	0xffffffff


	//   ....[30]....
        /*00b4*/ 	.word	0xffffffff


	//   ....[31]....
        /*00b8*/ 	.word	0xffffffff


	//   ....[32]....
        /*00bc*/ 	.word	0xffffffff


	//   ....[33]....
        /*00c0*/ 	.word	0xffffffff


	//   ....[34]....
        /*00c4*/ 	.word	0xffffffff


	//   ....[35]....
        /*00c8*/ 	.word	0xffffffff


	//   ....[36]....
        /*00cc*/ 	.word	0xffffffff


	//   ....[37]....
        /*00d0*/ 	.word	0xffffffff


	//   ....[38]....
        /*00d4*/ 	.word	0xffffffff


	//   ....[39]....
        /*00d8*/ 	.word	0xffffffff


	//   ....[40]....
        /*00dc*/ 	.word	0xffffffff


	//   ....[41]....
        /*00e0*/ 	.word	0xffffffff


	//   ....[42]....
        /*00e4*/ 	.word	0xffffffff


	//   ....[43]....
        /*00e8*/ 	.word	0xffffffff


	//   ....[44]....
        /*00ec*/ 	.word	0xffffffff


	//   ....[45]....
        /*00f0*/ 	.word	0xffffffff


	//   ....[46]....
        /*00f4*/ 	.word	0xffffffff


	//   ....[47]....
        /*00f8*/ 	.word	0xffffffff


	//   ....[48]....
        /*00fc*/ 	.word	0xffffffff


	//   ....[49]....
        /*0100*/ 	.word	0xffffffff


	//   ....[50]....
        /*0104*/ 	.word	0xffffffff


	//   ....[51]....
        /*0108*/ 	.word	0xffffffff


	//   ....[52]....
        /*010c*/ 	.word	0xffffffff


	//   ....[53]....
        /*0110*/ 	.word	0xffffffff


	//   ....[54]....
        /*0114*/ 	.word	0xffffffff


	//   ....[55]....
        /*0118*/ 	.word	0xffffffff


	//   ....[56]....
        /*011c*/ 	.word	0xffffffff


	//   ....[57]....
        /*0120*/ 	.word	0xffffffff


	//   ....[58]....
        /*0124*/ 	.word	0xffffffff


	//   ....[59]....
        /*0128*/ 	.word	0xffffffff


	//   ....[60]....
        /*012c*/ 	.word	0xffffffff


	//   ....[61]....
        /*0130*/ 	.word	0xffffffff


	//   ....[62]....
        /*0134*/ 	.word	0xffffffff


	//   ....[63]....
        /*0138*/ 	.word	0xffffffff


	//   ....[64]....
        /*013c*/ 	.word	0xffffffff


	//   ....[65]....
        /*0140*/ 	.word	0xffffffff


	//   ....[66]....
        /*0144*/ 	.word	0xffffffff


	//   ....[67]....
        /*0148*/ 	.word	0xffffffff


	//   ....[68]....
        /*014c*/ 	.word	0xffffffff


	//----- nvinfo : EIATTR_COOP_GROUP_INSTR_OFFSETS
	.align		4
.L_282:
        /*0150*/ 	.byte	0x04, 0x28
        /*0152*/ 	.short	(.L_284 - .L_283)


	//   ....[0]....
.L_283:
        /*0154*/ 	.word	0x00000080


	//   ....[1]....
        /*0158*/ 	.word	0x00001ec0


	//   ....[2]....
        /*015c*/ 	.word	0x00001ed0


	//   ....[3]....
        /*0160*/ 	.word	0x00003a00


	//   ....[4]....
        /*0164*/ 	.word	0x00003a10


	//   ....[5]....
        /*0168*/ 	.word	0x00005390


	//   ....[6]....
        /*016c*/ 	.word	0x000053b0


	//   ....[7]....
        /*0170*/ 	.word	0x000058a0


	//   ....[8]....
        /*0174*/ 	.word	0x00005900


	//   ....[9]....
        /*0178*/ 	.word	0x00006450


	//   ....[10]....
        /*017c*/ 	.word	0x00006510


	//   ....[11]....
        /*0180*/ 	.word	0x00006680


	//   ....[12]....
        /*0184*/ 	.word	0x000066b0


	//   ....[13]....
        /*0188*/ 	.word	0x000067d0


	//   ....[14]....
        /*018c*/ 	.word	0x00006800


	//   ....[15]....
        /*0190*/ 	.word	0x00006930


	//   ....[16]....
        /*0194*/ 	.word	0x00006970


	//   ....[17]....
        /*0198*/ 	.word	0x00006db0


	//   ....[18]....
        /*019c*/ 	.word	0x00006dd0


	//   ....[19]....
        /*01a0*/ 	.word	0x00006de0


	//   ....[20]....
        /*01a4*/ 	.word	0x00006df0


	//   ....[21]....
        /*01a8*/ 	.word	0x0000ce10


	//   ....[22]....
        /*01ac*/ 	.word	0x0000ce60


	//   ....[23]....
        /*01b0*/ 	.word	0x0000ce90


	//   ....[24]....
        /*01b4*/ 	.word	0x0000cec0


	//   ....[25]....
        /*01b8*/ 	.word	0x0000e3c0


	//   ....[26]....
        /*01bc*/ 	.word	0x0000e3e0


	//   ....[27]....
        /*01c0*/ 	.word	0x0000e3f0


	//   ....[28]....
        /*01c4*/ 	.word	0x0000e400


	//   ....[29]....
        /*01c8*/ 	.word	0x0000eb90


	//   ....[30]....
        /*01cc*/ 	.word	0x0000ebe0


	//   ....[31]....
        /*01d0*/ 	.word	0x0000ec00


	//   ....[32]....
        /*01d4*/ 	.word	0x0000ec20


	//   ....[33]....
        /*01d8*/ 	.word	0x0000fe90


	//   ....[34]....
        /*01dc*/ 	.word	0x0000fea0


	//   ....[35]....
        /*01e0*/ 	.word	0x0000feb0


	//   ....[36]....
        /*01e4*/ 	.word	0x0000fec0


	//   ....[37]....
        /*01e8*/ 	.word	0x00010100


	//   ....[38]....
        /*01ec*/ 	.word	0x00010110


	//   ....[39]....
        /*01f0*/ 	.word	0x00010260


	//   ....[40]....
        /*01f4*/ 	.word	0x00010280


	//   ....[41]....
        /*01f8*/ 	.word	0x00011330


	//   ....[42]....
        /*01fc*/ 	.word	0x00011340


	//   ....[43]....
        /*0200*/ 	.word	0x00011390


	//   ....[44]....
        /*0204*/ 	.word	0x000113a0


	//   ....[45]....
        /*0208*/ 	.word	0x00012a00


	//   ....[46]....
        /*020c*/ 	.word	0x00012a30


	//   ....[47]....
        /*0210*/ 	.word	0x00012a80


	//   ....[48]....
        /*0214*/ 	.word	0x00012a90


	//   ....[49]....
        /*0218*/ 	.word	0x00013fd0


	//   ....[50]....
        /*021c*/ 	.word	0x00014010


	//   ....[51]....
        /*0220*/ 	.word	0x00014050


	//   ....[52]....
        /*0224*/ 	.word	0x00014080


	//   ....[53]....
        /*0228*/ 	.word	0x00014260


	//   ....[54]....
        /*022c*/ 	.word	0x00014270


	//   ....[55]....
        /*0230*/ 	.word	0x000143f0


	//   ....[56]....
        /*0234*/ 	.word	0x00014420


	//   ....[57]....
        /*0238*/ 	.word	0x00014570


	//   ....[58]....
        /*023c*/ 	.word	0x000145a0


	//   ....[59]....
        /*0240*/ 	.word	0x000146f0


	//   ....[60]....
        /*0244*/ 	.word	0x00014710


	//   ....[61]....
        /*0248*/ 	.word	0x00014ee0


	//   ....[62]....
        /*024c*/ 	.word	0x00014f00


	//   ....[63]....
        /*0250*/ 	.word	0x00015030


	//   ....[64]....
        /*0254*/ 	.word	0x00015060


	//   ....[65]....
        /*0258*/ 	.word	0x00015190


	//   ....[66]....
        /*025c*/ 	.word	0x000151c0


	//   ....[67]....
        /*0260*/ 	.word	0x000152f0


	//   ....[68]....
        /*0264*/ 	.word	0x00015310


	//----- nvinfo : EIATTR_EXIT_INSTR_OFFSETS
	.align		4
.L_284:
        /*0268*/ 	.byte	0x04, 0x1c
        /*026a*/ 	.short	(.L_286 - .L_285)


	//   ....[0]....
.L_285:
        /*026c*/ 	.word	0x00000310


	//   ....[1]....
        /*0270*/ 	.word	0x00014720


	//   ....[2]....
        /*0274*/ 	.word	0x000147f0


	//   ....[3]....
        /*0278*/ 	.word	0x00014850


	//   ....[4]....
        /*027c*/ 	.word	0x00015320


	//   ....[5]....
        /*0280*/ 	.word	0x000153d0


	//   ....[6]....
        /*0284*/ 	.word	0x00015430


	//----- nvinfo : EIATTR_CTAIDZ_USED
	.align		4
.L_286:
        /*0288*/ 	.byte	0x01, 0x04
	.zero		2


	//----- nvinfo : EIATTR_MAX_THREADS
	.align		4
        /*028c*/ 	.byte	0x04, 0x05
        /*028e*/ 	.short	(.L_288 - .L_287)
.L_287:
        /*0290*/ 	.word	0x00000100
        /*0294*/ 	.word	0x00000001
        /*0298*/ 	.word	0x00000001


	//----- nvinfo : EIATTR_CRS_STACK_SIZE
	.align		4
.L_288:
        /*029c*/ 	.byte	0x04, 0x1e
        /*029e*/ 	.short	(.L_290 - .L_289)
.L_289:
        /*02a0*/ 	.word	0x00000000
.L_290:


//--------------------- .nv.info._ZN7cutlass13device_kernelIN5flash19enable_sm80_to_sm89INS1_16FlashAttnFwdSm80INS1_25CollectiveMainloopFwdSm80ILi8ELi1ELb0EN4cute5tupleIJNS5_1CILi128EEENS7_ILi64EEENS7_ILi192EEEEEELi192ENS_6half_tEfNS_4arch4Sm80ELb0ELb1ELb1ELb0ELb1ELb0ELb1ELb0EEENS1_21CollectiveEpilogueFwdINS6_IJS8_SA_S9_EEENS6_IJNS7_ILi1EEESI_SI_EEESC_SE_Li256ELb0ELb1ELb0ELb0EEENS1_19SingleTileSchedulerILb0ELb0ELb1ELi128EEEEEEEEEvNT_6ParamsE --------------------------
	.section	.nv.info._ZN7cutlass13device_kernelIN5flash19enable_sm80_to_sm89INS1_16FlashAttnFwdSm80INS1_25CollectiveMainloopFwdSm80ILi8ELi1ELb0EN4cute5tupleIJNS5_1CILi128EEENS7_ILi64EEENS7_ILi192EEEEEELi192ENS_6half_tEfNS_4arch4Sm80ELb0ELb1ELb1ELb0ELb1ELb0ELb1ELb0EEENS1_21CollectiveEpilogueFwdINS6_IJS8_SA_S9_EEENS6_IJNS7_ILi1EEESI_SI_EEESC_SE_Li256ELb0ELb1ELb0ELb0EEENS1_19SingleTileSchedulerILb0ELb0ELb1ELi128EEEEEEEEEvNT_6ParamsE,"",@"SHT_CUDA_INFO"
	.sectionflags	@""
	.align	4


	//----- nvinfo : EIATTR_CUDA_API_VERSION
	.align		4
        /*0000*/ 	.byte	0x04, 0x37
        /*0002*/ 	.short	(.L_292 - .L_291)
.L_291:
        /*0004*/ 	.word	0x00000082


	//----- nvinfo : EIATTR_SW2861232_WAR
	.align		4
.L_292:
        /*0008*/ 	.byte	0x01, 0x35
	.zero		2


	//----- nvinfo : EIATTR_PARAM_CBANK
	.align		4
        /*000c*/ 	.byte	0x04, 0x0a
        /*000e*/ 	.short	(.L_294 - .L_293)
	.align		4
.L_293:
        /*0010*/ 	.word	index@(.nv.constant0._ZN7cutlass13device_kernelIN5flash19enable_sm80_to_sm89INS1_16FlashAttnFwdSm80INS1_25CollectiveMainloopFwdSm80ILi8ELi1ELb0EN4cute5tupleIJNS5_1CILi128EEENS7_ILi64EEENS7_ILi192EEEEEELi192ENS_6half_tEfNS_4arch4Sm80ELb0ELb1ELb1ELb0ELb1ELb0ELb1ELb0EEENS1_21CollectiveEpilogueFwdINS6_IJS8_SA_S9_EEENS6_IJNS7_ILi1EEESI_SI_EEESC_SE_Li256ELb0ELb1ELb0ELb0EEENS1_19SingleTileSchedulerILb0ELb0ELb1ELi128EEEEEEEEEvNT_6ParamsE)
        /*0014*/ 	.short	0x0160
        /*0016*/ 	.short	0x0418


	//----- nvinfo : EIATTR_CBANK_PARAM_SIZE
	.align		4
.L_294:
        /*0018*/ 	.byte	0x03, 0x19
        /*001a*/ 	.short	0x0418


	//----- nvinfo : EIATTR_KPARAM_INFO
	.align		4
        /*001c*/ 	.byte	0x04, 0x17
        /*001e*/ 	.short	(.L_296 - .L_295)
.L_295:
        /*0020*/ 	.word	0x00000000
        /*0024*/ 	.short	0x0000
        /*0026*/ 	.short	0x0000
        /*0028*/ 	.byte	0x00, 0xf0, 0x61, 0x10


	//----- nvinfo : EIATTR_MAXREG_COUNT
	.align		4
.L_296:
        /*002c*/ 	.byte	0x03, 0x1b
        /*002e*/ 	.short	0x00ff


	//----- nvinfo : EIATTR_NUM_BARRIERS
	.align		4
        /*0030*/ 	.byte	0x02, 0x4c
        /*0032*/ 	.byte	0x02
	.zero		1


	//----- nvinfo : EIATTR_MERCURY_ISA_VERSION
	.align		4
        /*0034*/ 	.byte	0x03, 0x5f
        /*0036*/ 	.short	0x0000


	//----- nvinfo : EIATTR_COOP_GROUP_MASK_REGIDS
	.align		4
        /*0038*/ 	.byte	0x04, 0x29
        /*003a*/ 	.short	(.L_298 - .L_297)


	//   ....[0]....
.L_297:
        /*003c*/ 	.word	0xffffffff


	//   ....[1]....
        /*0040*/ 	.word	0xffffffff


	//   ....[2]....
        /*0044*/ 	.word	0xffffffff


	//   ....[3]....
        /*0048*/ 	.word	0xffffffff


	//   ....[4]....
        /*004c*/ 	.word	0xffffffff


	//   ....[5]....
        /*0050*/ 	.word	0xffffffff


	//   ....[6]....
        /*0054*/ 	.word	0xffffffff


	//   ....[7]....
        /*0058*/ 	.word	0xffffffff


	//   ....[8]....
        /*005c*/ 	.word	0xffffffff


	//   ....[9]....
        /*0060*/ 	.word	0xffffffff


	//   ....[10]....
        /*0064*/ 	.word	0xffffffff


	//   ....[11]....
        /*0068*/ 	.word	0xffffffff


	//   ....[12]....
        /*006c*/ 	.word	0xffffffff


	//   ....[13]....
        /*0070*/ 	.word	0xffffffff


	//   ....[14]....
        /*0074*/ 	.word	0xffffffff


	//   ....[15]....
        /*0078*/ 	.word	0xffffffff


	//   ....[16]....
        /*007c*/ 	.word	0xffffffff


	//   ....[17]....
        /*0080*/ 	.word	0xffffffff


	//   ....[18]....
        /*0084*/ 	.word	0xffffffff


	//   ....[19]....
        /*0088*/ 	.word	0xffffffff


	//   ....[20]....
        /*008c*/ 	.word	0xffffffff


	//   ....[21]....
        /*0090*/ 	.word	0xffffffff


	//   ....[22]....
        /*0094*/ 	.word	0xffffffff


	//   ....[23]....
        /*0098*/ 	.word	0xffffffff


	//   ....[24]....
        /*009c*/ 	.word	0xffffffff


	//   ....[25]....
        /*00a0*/ 	.word	0xffffffff


	//   ....[26]....
        /*00a4*/ 	.word	0xffffffff


	//   ....[27]....
        /*00a8*/ 	.word	0xffffffff


	//   ....[28]....
        /*00ac*/ 	.word	0xffffffff


	//   ....[29]....
        /*00b0*/ 	.word	0xffffffff


	//   ....[30]....
        /*00b4*/ 	.word	0xffffffff


	//   ....[31]....
        /*00b8*/ 	.word	0xffffffff


	//   ....[32]....
        /*00bc*/ 	.word	0xffffffff


	//   ....[33]....
        /*00c0*/ 	.word	0xffffffff


	//   ....[34]....
        /*00c4*/ 	.word	0xffffffff


	//   ....[35]....
        /*00c8*/ 	.word	0xffffffff


	//   ....[36]....
        /*00cc*/ 	.word	0xffffffff


	//   ....[37]....
        /*00d0*/ 	.word	0xffffffff


	//   ....[38]....
        /*00d4*/ 	.word	0xffffffff


	//   ....[39]....
        /*00d8*/ 	.word	0xffffffff


	//   ....[40]....
        /*00dc*/ 	.word	0xffffffff


	//   ....[41]....
        /*00e0*/ 	.word	0xffffffff


	//   ....[42]....
        /*00e4*/ 	.word	0xffffffff


	//   ....[43]....
        /*00e8*/ 	.word	0xffffffff


	//   ....[44]....
        /*00ec*/ 	.word	0xffffffff


	//   ....[45]....
        /*00f0*/ 	.word	0xffffffff


	//   ....[46]....
        /*00f4*/ 	.word	0xffffffff


	//   ....[47]....
        /*00f8*/ 	.word	0xffffffff


	//   ....[48]....
        /*00fc*/ 	.word	0xffffffff


	//   ....[49]....
        /*0100*/ 	.word	0xffffffff


	//   ....[50]....
        /*0104*/ 	.word	0xffffffff


	//   ....[51]....
        /*0108*/ 	.word	0xffffffff


	//   ....[52]....
        /*010c*/ 	.word	0xffffffff


	//   ....[53]....
        /*0110*/ 	.word	0xffffffff


	//   ....[54]....
        /*0114*/ 	.word	0xffffffff


	//   ....[55]....
        /*0118*/ 	.word	0xffffffff


	//   ....[56]....
        /*011c*/ 	.word	0xffffffff


	//   ....[57]....
        /*0120*/ 	.word	0xffffffff


	//   ....[58]....
        /*0124*/ 	.word	0xffffffff


	//   ....[59]....
        /*0128*/ 	.word	0xffffffff


	//   ....[60]....
        /*012c*/ 	.word	0xffffffff


	//   ....[61]....
        /*0130*/ 	.word	0xffffffff


	//   ....[62]....
        /*0134*/ 	.word	0xffffffff


	//   ....[63]....
        /*0138*/ 	.word	0xffffffff


	//   ....[64]....
        /*013c*/ 	.word	0xffffffff


	//   ....[65]....
        /*0140*/ 	.word	0xffffffff


	//   ....[66]....
        /*0144*/ 	.word	0xffffffff


	//   ....[67]....
        /*0148*/ 	.word	0xffffffff


	//   ....[68]....
        /*014c*/ 	.word	0xffffffff


	//   ....[69]....
        /*0150*/ 	.word	0xffffffff


	//   ....[70]....
        /*0154*/ 	.word	0xffffffff


	//   ....[71]....
        /*0158*/ 	.word	0xffffffff


	//   ....[72]....
        /*015c*/ 	.word	0xffffffff


	//   ....[73]....
        /*0160*/ 	.word	0xffffffff


	//   ....[74]....
        /*0164*/ 	.word	0xffffffff


	//   ....[75]....
        /*0168*/ 	.word	0xffffffff


	//   ....[76]....
        /*016c*/ 	.word	0xffffffff


	//   ....[77]....
        /*0170*/ 	.word	0xffffffff


	//   ....[78]....
        /*0174*/ 	.word	0xffffffff


	//   ....[79]....
        /*0178*/ 	.word	0xffffffff


	//   ....[80]....
        /*017c*/ 	.word	0xffffffff


	//   ....[81]....
        /*0180*/ 	.word	0xffffffff


	//   ....[82]....
        /*0184*/ 	.word	0xffffffff


	//   ....[83]....
        /*0188*/ 	.word	0xffffffff


	//   ....[84]....
        /*018c*/ 	.word	0xffffffff


	//   ....[85]....
        /*0190*/ 	.word	0xffffffff


	//   ....[86]....
        /*0194*/ 	.word	0xffffffff


	//   ....[87]....
        /*0198*/ 	.word	0xffffffff


	//   ....[88]....
        /*019c*/ 	.word	0xffffffff


	//   ....[89]....
        /*01a0*/ 	.word	0xffffffff


	//----- nvinfo : EIATTR_COOP_GROUP_INSTR_OFFSETS
	.align		4
.L_298:
        /*01a4*/ 	.byte	0x04, 0x28
        /*01a6*/ 	.short	(.L_300 - .L_299)


	//   ....[0]....
.L_299:
        /*01a8*/ 	.word	0x00000e70


	//   ....[1]....
        /*01ac*/ 	.word	0x00000eb0


	//   ....[2]....
        /*01b0*/ 	.word	0x00000ef0


	//   ....[3]....
        /*01b4*/ 	.word	0x00000f20


	//   ....[4]....
        /*01b8*/ 	.word	0x00000f90


	//   ....[5]....
        /*01bc*/ 	.word	0x00001070


	//   ....[6]....
        /*01c0*/ 	.word	0x000010d0


	//   ....[7]....
        /*01c4*/ 	.word	0x000010e0


	//   ....[8]....
        /*01c8*/ 	.word	0x000016d0


	//   ....[9]....
        /*01cc*/ 	.word	0x00001710


	//   ....[10]....
        /*01d0*/ 	.word	0x00001740


	//   ....[11]....
        /*01d4*/ 	.word	0x00001780


	//   ....[12]....
        /*01d8*/ 	.word	0x000017a0


	//   ....[13]....
        /*01dc*/ 	.word	0x000017d0


	//   ....[14]....
        /*01e0*/ 	.word	0x000017f0


	//   ....[15]....
        /*01e4*/ 	.word	0x00001820


	//   ....[16]....
        /*01e8*/ 	.word	0x00002a80


	//   ....[17]....
        /*01ec*/ 	.word	0x00002aa0


	//   ....[18]....
        /*01f0*/ 	.word	0x00002ab0


	//   ....[19]....
        /*01f4*/ 	.word	0x00002ac0


	//   ....[20]....
        /*01f8*/ 	.word	0x00002f20


	//   ....[21]....
        /*01fc*/ 	.word	0x00003220


	//   ....[22]....
        /*0200*/ 	.word	0x00003d20


	//   ....[23]....
        /*0204*/ 	.word	0x00003f50


	//   ....[24]....
        /*0208*/ 	.word	0x00003f60


	//   ....[25]....
        /*020c*/ 	.word	0x00003fb0


	//   ....[26]....
        /*0210*/ 	.word	0x00005360


	//   ....[27]....
        /*0214*/ 	.word	0x00005380


	//   ....[28]....
        /*0218*/ 	.word	0x000053a0


	//   ....[29]....
        /*021c*/ 	.word	0x000053b0


	//   ....[30]....
        /*0220*/ 	.word	0x00006470


	//   ....[31]....
        /*0224*/ 	.word	0x00006480


	//   ....[32]....
        /*0228*/ 	.word	0x00006490


	//   ....[33]....
        /*022c*/ 	.word	0x000064a0


	//   ....[34]....
        /*0230*/ 	.word	0x000066a0


	//   ....[35]....
        /*0234*/ 	.word	0x000068e0


	//   ....[36]....
        /*0238*/ 	.word	0x00007330


	//   ....[37]....
        /*023c*/ 	.word	0x00007500


	//   ....[38]....
        /*0240*/ 	.word	0x00007550


	//   ....[39]....
        /*0244*/ 	.word	0x000075e0


	//   ....[40]....
        /*0248*/ 	.word	0x000091f0


	//   ....[41]....
        /*024c*/ 	.word	0x00009210


	//   ....[42]....
        /*0250*/ 	.word	0x00009230


	//   ....[43]....
        /*0254*/ 	.word	0x00009240


	//   ....[44]....
        /*0258*/ 	.word	0x0000a2f0


	//   ....[45]....
        /*025c*/ 	.word	0x0000a310


	//   ....[46]....
        /*0260*/ 	.word	0x0000a320


	//   ....[47]....
        /*0264*/ 	.word	0x0000a330


	//   ....[48]....
        /*0268*/ 	.word	0x0000a700


	//   ....[49]....
        /*026c*/ 	.word	0x0000a720


	//   ....[50]....
        /*0270*/ 	.word	0x0000a750


	//   ....[51]....
        /*0274*/ 	.word	0x0000a760


	//   ....[52]....
        /*0278*/ 	.word	0x0000bfc0


	//   ....[53]....
        /*027c*/ 	.word	0x0000bfd0


	//   ....[54]....
        /*0280*/ 	.word	0x0000bff0


	//   ....[55]....
        /*0284*/ 	.word	0x0000c000


	//   ....[56]....
        /*0288*/ 	.word	0x0000d100


	//   ....[57]....
        /*028c*/ 	.word	0x0000d110


	//   ....[58]....
        /*0290*/ 	.word	0x0000d120


	//   ....[59]....
        /*0294*/ 	.word	0x0000d130


	//   ....[60]....
        /*0298*/ 	.word	0x0000d310


	//   ....[61]....
        /*029c*/ 	.word	0x0000d530


	//   ....[62]....
        /*02a0*/ 	.word	0x0000df70


	//   ....[63]....
        /*02a4*/ 	.word	0x0000e140


	//   ....[64]....
        /*02a8*/ 	.word	0x0000e190


	//   ....[65]....
        /*02ac*/ 	.word	0x0000e220


	//   ....[66]....
        /*02b0*/ 	.word	0x0000f8e0


	//   ....[67]....
        /*02b4*/ 	.word	0x0000f910


	//   ....[68]....
        /*02b8*/ 	.word	0x0000f950


	//   ....[69]....
        /*02bc*/ 	.word	0x0000f960


	//   ....[70]....
        /*02c0*/ 	.word	0x00010ee0


	//   ....[71]....
        /*02c4*/ 	.word	0x00010ef0


	//   ....[72]....
        /*02c8*/ 	.word	0x00010f10


	//   ....[73]....
        /*02cc*/ 	.word	0x00010f30


	//   ....[74]....
        /*02d0*/ 	.word	0x00010f50


	//   ....[75]....
        /*02d4*/ 	.word	0x00010f70


	//   ....[76]....
        /*02d8*/ 	.word	0x000111a0


	//   ....[77]....
        /*02dc*/ 	.word	0x000111d0


	//   ....[78]....
        /*02e0*/ 	.word	0x00011320


	//   ....[79]....
        /*02e4*/ 	.word	0x00011350


	//   ....[80]....
        /*02e8*/ 	.word	0x000114a0


	//   ....[81]....
        /*02ec*/ 	.word	0x000114c0


	//   ....[82]....
        /*02f0*/ 	.word	0x00011b90


	//   ....[83]....
        /*02f4*/ 	.word	0x00011bb0


	//   ....[84]....
        /*02f8*/ 	.word	0x00011ce0


	//   ....[85]....
        /*02fc*/ 	.word	0x00011d10


	//   ....[86]....
        /*0300*/ 	.word	0x00011e40


	//   ....[87]....
        /*0304*/ 	.word	0x00011e70


	//   ....[88]....
        /*0308*/ 	.word	0x00011fa0


	//   ....[89]....
        /*030c*/ 	.word	0x00011fc0


	//----- nvinfo : EIATTR_EXIT_INSTR_OFFSETS
	.align		4
.L_300:
        /*0310*/ 	.byte	0x04, 0x1c
        /*0312*/ 	.short	(.L_302 - .L_301)


	//   ....[0]....
.L_301:
        /*0314*/ 	.word	0x00000030


	//   ....[1]....
        /*0318*/ 	.word	0x000114d0


	//   ....[2]....
        /*031c*/ 	.word	0x000115a0


	//   ....[3]....
        /*0320*/ 	.word	0x00011600


	//   ....[4]....
        /*0324*/ 	.word	0x00011fd0


	//   ....[5]....
        /*0328*/ 	.word	0x00012080


	//   ....[6]....
        /*032c*/ 	.word	0x000120e0


	//----- nvinfo : EIATTR_CTAIDZ_USED
	.align		4
.L_302:
        /*0330*/ 	.byte	0x01, 0x04
	.zero		2


	//----- nvinfo : EIATTR_MAX_THREADS
	.align		4
        /*0334*/ 	.byte	0x04, 0x05
        /*0336*/ 	.short	(.L_304 - .L_303)
.L_303:
        /*0338*/ 	.word	0x00000100
        /*033c*/ 	.word	0x00000001
        /*0340*/ 	.word	0x00000001


	//----- nvinfo : EIATTR_CRS_STACK_SIZE
	.align		4
.L_304:
        /*0344*/ 	.byte	0x04, 0x1e
        /*0346*/ 	.short	(.L_306 - .L_305)
.L_305:
        /*0348*/ 	.word	0x00000000
.L_306:


//--------------------- .nv.info._ZN7cutlass13device_kernelIN5flash19enable_sm80_to_sm89INS1_16FlashAttnFwdSm80INS1_25CollectiveMainloopFwdSm80ILi8ELi1ELb0EN4cute5tupleIJNS5_1CILi128EEENS7_ILi64EEENS7_ILi192EEEEEELi192ENS_6half_tEfNS_4arch4Sm80ELb0ELb1ELb1ELb1ELb1ELb0ELb1ELb0EEENS1_21CollectiveEpilogueFwdINS6_IJS8_SA_S9_EEENS6_IJNS7_ILi1EEESI_SI_EEESC_SE_Li256ELb1ELb1ELb0ELb0EEENS1_19SingleTileSchedulerILb1ELb0ELb1ELi128EEEEEEEEEvNT_6ParamsE --------------------------
	.section	.nv.info._ZN7cutlass13device_kernelIN5flash19enable_sm80_to_sm89INS1_16FlashAttnFwdSm80INS1_25CollectiveMainloopFwdSm80ILi8ELi1ELb0EN4cute5tupleIJNS5_1CILi128EEENS7_ILi64EEENS7_ILi192EEEEEELi192ENS_6half_tEfNS_4arch4Sm80ELb0ELb1ELb1ELb1ELb1ELb0ELb1ELb0EEENS1_21CollectiveEpilogueFwdINS6_IJS8_SA_S9_EEENS6_IJNS7_ILi1EEESI_SI_EEESC_SE_Li256ELb1ELb1ELb0ELb0EEENS1_19SingleTileSchedulerILb1ELb0ELb1ELi128EEEEEEEEEvNT_6ParamsE,"",@"SHT_CUDA_INFO"
	.sectionflags	@""
	.align	4


	//----- nvinfo : EIATTR_CUDA_API_VERSION
	.align		4
        /*0000*/ 	.byte	0x04, 0x37
        /*0002*/ 	.short	(.L_308 - .L_307)
.L_307:
        /*0004*/ 	.word	0x00000082


	//----- nvinfo : EIATTR_SW2861232_WAR
	.align		4
.L_308:
        /*0008*/ 	.byte	0x01, 0x35
	.zero		2


	//----- nvinfo : EIATTR_PARAM_CBANK
	.align		4
        /*000c*/ 	.byte	0x04, 0x0a
        /*000e*/ 	.short	(.L_310 - .L_309)
	.align		4
.L_309:
        /*0010*/ 	.word	index@(.nv.constant0._ZN7cutlass13device_kernelIN5flash19enable_sm80_to_sm89INS1_16FlashAttnFwdSm80INS1_25CollectiveMainloopFwdSm80ILi8ELi1ELb0EN4cute5tupleIJNS5_1CILi128EEENS7_ILi64EEENS7_ILi192EEEEEELi192ENS_6half_tEfNS_4arch4Sm80ELb0ELb1ELb1ELb1ELb1ELb0ELb1ELb0EEENS1_21CollectiveEpilogueFwdINS6_IJS8_SA_S9_EEENS6_IJNS7_ILi1EEESI_SI_EEESC_SE_Li256ELb1ELb1ELb0ELb0EEENS1_19SingleTileSchedulerILb1ELb0ELb1ELi128EEEEEEEEEvNT_6ParamsE)
        /*0014*/ 	.short	0x0160
        /*0016*/ 	.short	0x0418


	//----- nvinfo : EIATTR_CBANK_PARAM_SIZE
	.align		4
.L_310:
        /*0018*/ 	.byte	0x03, 0x19
        /*001a*/ 	.short	0x0418


	//----- nvinfo : EIATTR_KPARAM_INFO
	.align		4
        /*001c*/ 	.byte	0x04, 0x17
        /*001e*/ 	.short	(.L_312 - .L_311)
.L_311:
        /*0020*/ 	.word	0x00000000
        /*0024*/ 	.short	0x0000
        /*0026*/ 	.short	0x0000
        /*0028*/ 	.byte	0x00, 0xf0, 0x61, 0x10


	//----- nvinfo : EIATTR_MAXREG_COUNT
	.align		4
.L_312:
        /*002c*/ 	.byte	0x03, 0x1b
        /*002e*/ 	.short	0x00ff


	//----- nvinfo : EIATTR_NUM_BARRIERS
	.align		4
        /*0030*/ 	.byte	0x02, 0x4c
        /*0032*/ 	.byte	0x02
	.zero		1


	//----- nvinfo : EIATTR_MERCURY_ISA_VERSION
	.align		4
        /*0034*/ 	.byte	0x03, 0x5f
        /*0036*/ 	.short	0x0000


	//----- nvinfo : EIATTR_COOP_GROUP_MASK_REGIDS
	.align		4
        /*0038*/ 	.byte	0x04, 0x29
        /*003a*/ 	.short	(.L_314 - .L_313)


	//   ....[0]....
.L_313:
        /*003c*/ 	.word	0xffffffff


	//   ....[1]....
        /*0040*/ 	.word	0xffffffff


	//   ....[2]....
        /*0044*/ 	.word	0xffffffff


	//   ....[3]....
        /*0048*/ 	.word	0xffffffff


	//   ....[4]....
        /*004c*/ 	.word	0xffffffff


	//   ....[5]....
        /*0050*/ 	.word	0xffffffff


	//   ....[6]....
        /*0054*/ 	.word	0xffffffff


	//   ....[7]....
        /*0058*/ 	.word	0xffffffff


	//   ....[8]....
        /*005c*/ 	.word	0xffffffff


	//   ....[9]....
        /*0060*/ 	.word	0xffffffff


	//   ....[10]....
        /*0064*/ 	.word	0xffffffff


	//   ....[11]....
        /*0068*/ 	.word	0xffffffff


	//   ....[12]....
        /*006c*/ 	.word	0xffffffff


	//   ....[13]....
        /*0070*/ 	.word	0xffffffff


	//   ....[14]....
        /*0074*/ 	.word	0xffffffff


	//   ....[15]....
        /*0078*/ 	.word	0xffffffff


	//   ....[16]....
        /*007c*/ 	.word	0xffffffff


	//   ....[17]....
        /*0080*/ 	.word	0xffffffff


	//   ....[18]....
        /*0084*/ 	.word	0xffffffff


	//   ....[19]....
        /*0088*/ 	.word	0xffffffff


	//   ....[20]....
        /*008c*/ 	.word	0xffffffff


	//   ....[21]....
        /*0090*/ 	.word	0xffffffff


	//   ....[22]....
        /*0094*/ 	.word	0xffffffff


	//   ....[23]....
        /*0098*/ 	.word	0xffffffff


	//   ....[24]....
        /*009c*/ 	.word	0xffffffff


	//   ....[25]....
        /*00a0*/ 	.word	0xffffffff


	//   ....[26]....
        /*00a4*/ 	.word	0xffffffff


	//   ....[27]....
        /*00a8*/ 	.word	0xffffffff


	//   ....[28]....
        /*00ac*/ 	.word	0xffffffff


	//   ....[29]....
        /*00b0*/ 	.word	0xffffffff


	//   ....[30]....
        /*00b4*/ 	.word	0xffffffff


	//   ....[31]....
        /*00b8*/ 	.word	0xffffffff


	//   ....[32]....
        /*00bc*/ 	.word	0xffffffff


	//   ....[33]....
        /*00c0*/ 	.word	0xffffffff


	//   ....[34]....
        /*00c4*/ 	.word	0xffffffff


	//   ....[35]....
        /*00c8*/ 	.word	0xffffffff


	//   ....[36]....
        /*00cc*/ 	.word	0xffffffff


	//   ....[37]....
        /*00d0*/ 	.word	0xffffffff


	//   ....[38]....
        /*00d4*/ 	.word	0xffffffff


	//   ....[39]....
        /*00d8*/ 	.word	0xffffffff


	//   ....[40]....
        /*00dc*/ 	.word	0xffffffff


	//   ....[41]....
        /*00e0*/ 	.word	0xffffffff


	//   ....[42]....
        /*00e4*/ 	.word	0xffffffff


	//   ....[43]....
        /*00e8*/ 	.word	0xffffffff


	//   ....[44]....
        /*00ec*/ 	.word	0xffffffff


	//   ....[45]....
        /*00f0*/ 	.word	0xffffffff


	//   ....[46]....
        /*00f4*/ 	.word	0xffffffff


	//   ....[47]....
        /*00f8*/ 	.word	0xffffffff


	//   ....[48]....
        /*00fc*/ 	.word	0xffffffff


	//   ....[49]....
        /*0100*/ 	.word	0xffffffff


	//   ....[50]....
        /*0104*/ 	.word	0xffffffff


	//   ....[51]....
        /*0108*/ 	.word	0xffffffff


	//   ....[52]....
        /*010c*/ 	.word	0xffffffff


	//   ....[53]....
        /*0110*/ 	.word	0xffffffff


	//   ....[54]....
        /*0114*/ 	.word	0xffffffff


	//   ....[55]....
        /*0118*/ 	.word	0xffffffff


	//   ....[56]....
        /*011c*/ 	.word	0xffffffff


	//   ....[57]....
        /*0120*/ 	.word	0xffffffff


	//   ....[58]....
        /*0124*/ 	.word	0xffffffff


	//   ....[59]....
        /*0128*/ 	.word	0xffffffff


	//   ....[60]....
        /*012c*/ 	.word	0xffffffff


	//   ....[61]....
        /*0130*/ 	.word	0xffffffff


	//   ....[62]....
        /*0134*/ 	.word	0xffffffff


	//   ....[63]....
        /*0138*/ 	.word	0xffffffff


	//   ....[64]....
        /*013c*/ 	.word	0xffffffff


	//   ....[65]....
        /*0140*/ 	.word	0xffffffff


	//   ....[66]....
        /*0144*/ 	.word	0xffffffff


	//   ....[67]....
        /*0148*/ 	.word	0xffffffff


	//   ....[68]....
        /*014c*/ 	.word	0xffffffff


	//   ....[69]....
        /*0150*/ 	.word	0xffffffff


	//   ....[70]....
        /*0154*/ 	.word	0xffffffff


	//   ....[71]....
        /*0158*/ 	.word	0xffffffff


	//   ....[72]....
        /*015c*/ 	.word	0xffffffff


	//   ....[73]....
        /*0160*/ 	.word	0xffffffff


	//   ....[74]....
        /*0164*/ 	.word	0xffffffff


	//   ....[75]....
        /*0168*/ 	.word	0xffffffff


	//   ....[76]....
        /*016c*/ 	.word	0xffffffff


	//   ....[77]....
        /*0170*/ 	.word	0xffffffff


	//   ....[78]....
        /*0174*/ 	.word	0xffffffff


	//   ....[79]....
        /*0178*/ 	.word	0xffffffff


	//   ....[80]....
        /*017c*/ 	.word	0xffffffff


	//   ....[81]....
        /*0180*/ 	.word	0xffffffff


	//   ....[82]....
        /*0184*/ 	.word	0xffffffff


	//   ....[83]....
        /*0188*/ 	.word	0xffffffff


	//   ....[84]....
        /*018c*/ 	.word	0xffffffff


	//   ....[85]....
        /*0190*/ 	.word	0xffffffff


	//   ....[86]....
        /*0194*/ 	.word	0xffffffff


	//   ....[87]....
        /*0198*/ 	.word	0xffffffff


	//   ....[88]....
        /*019c*/ 	.word	0xffffffff


	//   ....[89]....
        /*01a0*/ 	.word	0xffffffff


	//   ....[90]....
        /*01a4*/ 	.word	0xffffffff


	//----- nvinfo : EIATTR_COOP_GROUP_INSTR_OFFSETS
	.align		4
.L_314:
        /*01a8*/ 	.byte	0x04, 0x28
        /*01aa*/ 	.short	(.L_316 - .L_315)


	//   ....[0]....
.L_315:
        /*01ac*/ 	.word	0x00000090


	//   ....[1]....
        /*01b0*/ 	.word	0x00001590


	//   ....[2]....
        /*01b4*/ 	.word	0x000015d0


	//   ....[3]....
        /*01b8*/ 	.word	0x000017a0


	//   ....[4]....
        /*01bc*/ 	.word	0x000017d0


	//   ....[5]....
        /*01c0*/ 	.word	0x000018f0


	//   ....[6]....
        /*01c4*/ 	.word	0x00001920


	//   ....[7]....
        /*01c8*/ 	.word	0x00001a30


	//   ....[8]....
        /*01cc*/ 	.word	0x00001a70


	//   ....[9]....
        /*01d0*/ 	.word	0x000020d0


	//   ....[10]....
        /*01d4*/ 	.word	0x00002110


	//   ....[11]....
        /*01d8*/ 	.word	0x00002150


	//   ....[12]....
        /*01dc*/ 	.word	0x00002170


	//   ....[13]....
        /*01e0*/ 	.word	0x000021c0


	//   ....[14]....
        /*01e4*/ 	.word	0x000021f0


	//   ....[15]....
        /*01e8*/ 	.word	0x00002230


	//   ....[16]....
        /*01ec*/ 	.word	0x00002260


	//   ....[17]....
        /*01f0*/ 	.word	0x00003350


	//   ....[18]....
        /*01f4*/ 	.word	0x00003380


	//   ....[19]....
        /*01f8*/ 	.word	0x000033a0


	//   ....[20]....
        /*01fc*/ 	.word	0x000033c0


	//   ....[21]....
        /*0200*/ 	.word	0x00003830


	//   ....[22]....
        /*0204*/ 	.word	0x00003b00


	//   ....[23]....
        /*0208*/ 	.word	0x00004760


	//   ....[24]....
        /*020c*/ 	.word	0x00004860


	//   ....[25]....
        /*0210*/ 	.word	0x00004870


	//   ....[26]....
        /*0214*/ 	.word	0x000048c0


	//   ....[27]....
        /*0218*/ 	.word	0x00005ca0


	//   ....[28]....
        /*021c*/ 	.word	0x00005cc0


	//   ....[29]....
        /*0220*/ 	.word	0x00005ce0


	//   ....[30]....
        /*0224*/ 	.word	0x00005cf0


	//   ....[31]....
        /*0228*/ 	.word	0x00006db0


	//   ....[32]....
        /*022c*/ 	.word	0x00006dc0


	//   ....[33]....
        /*0230*/ 	.word	0x00006dd0


	//   ....[34]....
        /*0234*/ 	.word	0x00006de0


	//   ....[35]....
        /*0238*/ 	.word	0x00006fe0


	//   ....[36]....
        /*023c*/ 	.word	0x00007200


	//   ....[37]....
        /*0240*/ 	.word	0x00007c40


	//   ....[38]....
        /*0244*/ 	.word	0x00007e10


	//   ....[39]....
        /*0248*/ 	.word	0x00007e60


	//   ....[40]....
        /*024c*/ 	.word	0x00007ef0


	//   ....[41]....
        /*0250*/ 	.word	0x00009b10


	//   ....[42]....
        /*0254*/ 	.word	0x00009b30


	//   ....[43]....
        /*0258*/ 	.word	0x00009b50


	//   ....[44]....
        /*025c*/ 	.word	0x00009b60


	//   ....[45]....
        /*0260*/ 	.word	0x0000ac10


	//   ....[46]....
        /*0264*/ 	.word	0x0000ac30


	//   ....[47]....
        /*0268*/ 	.word	0x0000ac40


	//   ....[48]....
        /*026c*/ 	.word	0x0000ac50


	//   ....[49]....
        /*0270*/ 	.word	0x0000b020


	//   ....[50]....
        /*0274*/ 	.word	0x0000b040


	//   ....[51]....
        /*0278*/ 	.word	0x0000b070


	//   ....[52]....
        /*027c*/ 	.word	0x0000b080


	//   ....[53]....
        /*0280*/ 	.word	0x0000c8e0


	//   ....[54]....
        /*0284*/ 	.word	0x0000c8f0


	//   ....[55]....
        /*0288*/ 	.word	0x0000c910


	//   ....[56]....
        /*028c*/ 	.word	0x0000c920


	//   ....[57]....
        /*0290*/ 	.word	0x0000da20


	//   ....[58]....
        /*0294*/ 	.word	0x0000da30


	//   ....[59]....
        /*0298*/ 	.word	0x0000da40


	//   ....[60]....
        /*029c*/ 	.word	0x0000da50


	//   ....[61]....
        /*02a0*/ 	.word	0x0000dc40


	//   ....[62]....
        /*02a4*/ 	.word	0x0000dfb0


	//   ....[63]....
        /*02a8*/ 	.word	0x0000e890


	//   ....[64]....
        /*02ac*/ 	.word	0x0000ea70


	//   ....[65]....
        /*02b0*/ 	.word	0x0000eab0


	//   ....[66]....
        /*02b4*/ 	.word	0x0000eb30


	//   ....[67]....
        /*02b8*/ 	.word	0x00010200


	//   ....[68]....
        /*02bc*/ 	.word	0x00010230


	//   ....[69]....
        /*02c0*/ 	.word	0x00010270


	//   ....[70]....
        /*02c4*/ 	.word	0x00010280


	//   ....[71]....
        /*02c8*/ 	.word	0x00011870


	//   ....[72]....
        /*02cc*/ 	.word	0x000118e0


	//   ....[73]....
        /*02d0*/ 	.word	0x00011920


	//   ....[74]....
        /*02d4*/ 	.word	0x00011960


	//   ....[75]....
        /*02d8*/ 	.word	0x00011bb0


	//   ....[76]....
        /*02dc*/ 	.word	0x00011bc0


	//   ....[77]....
        /*02e0*/ 	.word	0x00011d40


	//   ....[78]....
        /*02e4*/ 	.word	0x00011d70


	//   ....[79]....
        /*02e8*/ 	.word	0x00011ec0


	//   ....[80]....
        /*02ec*/ 	.word	0x00011ef0


	//   ....[81]....
        /*02f0*/ 	.word	0x00012040


	//   ....[82]....
        /*02f4*/ 	.word	0x00012060


	//   ....[83]....
        /*02f8*/ 	.word	0x000129a0


	//   ....[84]....
        /*02fc*/ 	.word	0x000129b0


	//   ....[85]....
        /*0300*/ 	.word	0x00012ae0


	//   ....[86]....
        /*0304*/ 	.word	0x00012b10


	//   ....[87]....
        /*0308*/ 	.word	0x00012c40


	//   ....[88]....
        /*030c*/ 	.word	0x00012c70


	//   ....[89]....
        /*0310*/ 	.word	0x00012da0


	//   ....[90]....
        /*0314*/ 	.word	0x00012dc0


	//----- nvinfo : EIATTR_EXIT_INSTR_OFFSETS
	.align		4
.L_316:
        /*0318*/ 	.byte	0x04, 0x1c
        /*031a*/ 	.short	(.L_318 - .L_317)


	//   ....[0]....
.L_317:
        /*031c*/ 	.word	0x00000440


	//   ....[1]....
        /*0320*/ 	.word	0x00012070


	//   ....[2]....
        /*0324*/ 	.word	0x00012140


	//   ....[3]....
        /*0328*/ 	.word	0x000121a0


	//   ....[4]....
        /*032c*/ 	.word	0x00012dd0


	//   ....[5]....
        /*0330*/ 	.word	0x00012e80


	//   ....[6]....
        /*0334*/ 	.word	0x00012ee0


	//----- nvinfo : EIATTR_CTAIDZ_USED
	.align		4
.L_318:
        /*0338*/ 	.byte	0x01, 0x04
	.zero		2


	//----- nvinfo : EIATTR_MAX_THREADS
	.align		4
        /*033c*/ 	.byte	0x04, 0x05
        /*033e*/ 	.short	(.L_320 - .L_319)
.L_319:
        /*0340*/ 	.word	0x00000100
        /*0344*/ 	.word	0x00000001
        /*0348*/ 	.word	0x00000001


	//----- nvinfo : EIATTR_CRS_STACK_SIZE
	.align		4
.L_320:
        /*034c*/ 	.byte	0x04, 0x1e
        /*034e*/ 	.short	(.L_322 - .L_321)
.L_321:
        /*0350*/ 	.word	0x00000000
.L_322:


//--------------------- .nv.info._ZN7cutlass13device_kernelIN5flash19enable_sm80_to_sm89INS1_16FlashAttnFwdSm80INS1_25CollectiveMainloopFwdSm80ILi8ELi1ELb0EN4cute5tupleIJNS5_1CILi128EEENS7_ILi64EEENS7_ILi192EEEEEELi192ENS_6half_tEfNS_4arch4Sm80ELb0ELb1ELb1ELb1ELb1ELb1ELb1ELb0EEENS1_21CollectiveEpilogueFwdINS6_IJS8_SA_S9_EEENS6_IJNS7_ILi1EEESI_SI_EEESC_SE_Li256ELb1ELb1ELb0ELb0EEENS1_19SingleTileSchedulerILb1ELb0ELb1ELi128EEEEEEEEEvNT_6ParamsE --------------------------
	.section	.nv.info._ZN7cutlass13device_kernelIN5flash19enable_sm80_to_sm89INS1_16FlashAttnFwdSm80INS1_25CollectiveMainloopFwdSm80ILi8ELi1ELb0EN4cute5tupleIJNS5_1CILi128EEENS7_ILi64EEENS7_ILi192EEEEEELi192ENS_6half_tEfNS_4arch4Sm80ELb0ELb1ELb1ELb1ELb1ELb1ELb1ELb0EEENS1_21CollectiveEpilogueFwdINS6_IJS8_SA_S9_EEENS6_IJNS7_ILi1EEESI_SI_EEESC_SE_Li256ELb1ELb1ELb0ELb0EEENS1_19SingleTileSchedulerILb1ELb0ELb1ELi128EEEEEEEEEvNT_6ParamsE,"",@"SHT_CUDA_INFO"
	.sectionflags	@""
	.align	4


	//----- nvinfo : EIATTR_CUDA_API_VERSION
	.align		4
        /*0000*/ 	.byte	0x04, 0x37
        /*0002*/ 	.short	(.L_324 - .L_323)
.L_323:
        /*0004*/ 	.word	0x00000082


	//----- nvinfo : EIATTR_SW2861232_WAR
	.align		4
.L_324:
        /*0008*/ 	.byte	0x01, 0x35
	.zero		2


	//----- nvinfo : EIATTR_PARAM_CBANK
	.align		4
        /*000c*/ 	.byte	0x04, 0x0a
        /*000e*/ 	.short	(.L_326 - .L_325)
	.align		4
.L_325:
        /*0010*/ 	.word	index@(.nv.constant0._ZN7cutlass13device_kernelIN5flash19enable_sm80_to_sm89INS1_16FlashAttnFwdSm80INS1_25CollectiveMainloopFwdSm80ILi8ELi1ELb0EN4cute5tupleIJNS5_1CILi128EEENS7_ILi64EEENS7_ILi192EEEEEELi192ENS_6half_tEfNS_4arch4Sm80ELb0ELb1ELb1ELb1ELb1ELb1ELb1ELb0EEENS1_21CollectiveEpilogueFwdINS6_IJS8_SA_S9_EEENS6_IJNS7_ILi1EEESI_SI_EEESC_SE_Li256ELb1ELb1ELb0ELb0EEENS1_19SingleTileSchedulerILb1ELb0ELb1ELi128EEEEEEEEEvNT_6ParamsE)
        /*0014*/ 	.short	0x0160
        /*0016*/ 	.short	0x0418


	//----- nvinfo : EIATTR_CBANK_PARAM_SIZE
	.align		4
.L_326:
        /*0018*/ 	.byte	0x03, 0x19
        /*001a*/ 	.short	0x0418


	//----- nvinfo : EIATTR_KPARAM_INFO
	.align		4
        /*001c*/ 	.byte	0x04, 0x17
        /*001e*/ 	.short	(.L_328 - .L_327)
.L_327:
        /*0020*/ 	.word	0x00000000
        /*0024*/ 	.short	0x0000
        /*0026*/ 	.short	0x0000
        /*0028*/ 	.byte	0x00, 0xf0, 0x61, 0x10


	//----- nvinfo : EIATTR_MAXREG_COUNT
	.align		4
.L_328:
        /*002c*/ 	.byte	0x03, 0x1b
        /*002e*/ 	.short	0x00ff


	//----- nvinfo : EIATTR_NUM_BARRIERS
	.align		4
        /*0030*/ 	.byte	0x02, 0x4c
        /*0032*/ 	.byte	0x02
	.zero		1


	//----- nvinfo : EIATTR_MERCURY_ISA_VERSION
	.align		4
        /*0034*/ 	.byte	0x03, 0x5f
        /*0036*/ 	.short	0x0000


	//----- nvinfo : EIATTR_COOP_GROUP_MASK_REGIDS
	.align		4
        /*0038*/ 	.byte	0x04, 0x29
        /*003a*/ 	.short	(.L_330 - .L_329)


	//   ....[0]....
.L_329:
        /*003c*/ 	.word	0xffffffff


	//   ....[1]....
        /*0040*/ 	.word	0xffffffff


	//   ....[2]....
        /*0044*/ 	.word	0xffffffff


	//   ....[3]....
        /*0048*/ 	.word	0xffffffff


	//   ....[4]....
        /*004c*/ 	.word	0xffffffff


	//   ....[5]....
        /*0050*/ 	.word	0xffffffff


	//   ....[6]....
        /*0054*/ 	.word	0xffffffff


	//   ....[7]....
        /*0058*/ 	.word	0xffffffff


	//   ....[8]....
        /*005c*/ 	.word	0xffffffff


	//   ....[9]....
        /*0060*/ 	.word	0xffffffff


	//   ....[10]....
        /*0064*/ 	.word	0xffffffff


	//   ....[11]....
        /*0068*/ 	.word	0xffffffff


	//   ....[12]....
        /*006c*/ 	.word	0xffffffff


	//   ....[13]....
        /*0070*/ 	.word	0xffffffff


	//   ....[14]....
        /*0074*/ 	.word	0xffffffff


	//   ....[15]....
        /*0078*/ 	.word	0xffffffff


	//   ....[16]....
        /*007c*/ 	.word	0xffffffff


	//   ....[17]....
        /*0080*/ 	.word	0xffffffff


	//   ....[18]....
        /*0084*/ 	.word	0xffffffff


	//   ....[19]....
        /*0088*/ 	.word	0xffffffff


	//   ....[20]....
        /*008c*/ 	.word	0xffffffff


	//   ....[21]....
        /*0090*/ 	.word	0xffffffff


	//   ....[22]....
        /*0094*/ 	.word	0xffffffff


	//   ....[23]....
        /*0098*/ 	.word	0xffffffff


	//   ....[24]....
        /*009c*/ 	.word	0xffffffff


	//   ....[25]....
        /*00a0*/ 	.word	0xffffffff


	//   ....[26]....
        /*00a4*/ 	.word	0xffffffff


	//   ....[27]....
        /*00a8*/ 	.word	0xffffffff


	//   ....[28]....
        /*00ac*/ 	.word	0xffffffff


	//   ....[29]....
        /*00b0*/ 	.word	0xffffffff


	//   ....[30]....
        /*00b4*/ 	.word	0xffffffff


	//   ....[31]....
        /*00b8*/ 	.word	0xffffffff


	//   ....[32]....
        /*00bc*/ 	.word	0xffffffff


	//   ....[33]....
        /*00c0*/ 	.word	0xffffffff


	//   ....[34]....
        /*00c4*/ 	.word	0xffffffff


	//   ....[35]....
        /*00c8*/ 	.word	0xffffffff


	//   ....[36]....
        /*00cc*/ 	.word	0xffffffff


	//   ....[37]....
        /*00d0*/ 	.word	0xffffffff


	//   ....[38]....
        /*00d4*/ 	.word	0xffffffff


	//   ....[39]....
        /*00d8*/ 	.word	0xffffffff


	//   ....[40]....
        /*00dc*/ 	.word	0xffffffff


	//   ....[41]....
        /*00e0*/ 	.word	0xffffffff


	//   ....[42]....
        /*00e4*/ 	.word	0xffffffff


	//   ....[43]....
        /*00e8*/ 	.word	0xffffffff


	//   ....[44]....
        /*00ec*/ 	.word	0xffffffff


	//   ....[45]....
        /*00f0*/ 	.word	0xffffffff


	//   ....[46]....
        /*00f4*/ 	.word	0xffffffff


	//   ....[47]....
        /*00f8*/ 	.word	0xffffffff


	//   ....[48]....
        /*00fc*/ 	.word	0xffffffff


	//   ....[49]....
        /*0100*/ 	.word	0xffffffff


	//   ....[50]....
        /*0104*/ 	.word	0xffffffff


	//   ....[51]....
        /*0108*/ 	.word	0xffffffff


	//   ....[52]....
        /*010c*/ 	.word	0xffffffff


	//   ....[53]....
        /*0110*/ 	.word	0xffffffff


	//   ....[54]....
        /*0114*/ 	.word	0xffffffff


	//   ....[55]....
        /*0118*/ 	.word	0xffffffff


	//   ....[56]....
        /*011c*/ 	.word	0xffffffff


	//   ....[57]....
        /*0120*/ 	.word	0xffffffff


	//   ....[58]....
        /*0124*/ 	.word	0xffffffff


	//   ....[59]....
        /*0128*/ 	.word	0xffffffff


	//   ....[60]....
        /*012c*/ 	.word	0xffffffff


	//   ....[61]....
        /*0130*/ 	.word	0xffffffff


	//   ....[62]....
        /*0134*/ 	.word	0xffffffff


	//   ....[63]....
        /*0138*/ 	.word	0xffffffff


	//   ....[64]....
        /*013c*/ 	.word	0xffffffff


	//   ....[65]....
        /*0140*/ 	.word	0xffffffff


	//   ....[66]....
        /*0144*/ 	.word	0xffffffff


	//   ....[67]....
        /*0148*/ 	.word	0xffffffff


	//   ....[68]....
        /*014c*/ 	.word	0xffffffff


	//   ....[69]....
        /*0150*/ 	.word	0xffffffff


	//   ....[70]....
        /*0154*/ 	.word	0xffffffff


	//   ....[71]....
        /*0158*/ 	.word	0xffffffff


	//   ....[72]....
        /*015c*/ 	.word	0xffffffff


	//   ....[73]....
        /*0160*/ 	.word	0xffffffff


	//   ....[74]....
        /*0164*/ 	.word	0xffffffff


	//   ....[75]....
        /*0168*/ 	.word	0xffffffff


	//   ....[76]....
        /*016c*/ 	.word	0xffffffff


	//   ....[77]....
        /*0170*/ 	.word	0xffffffff


	//   ....[78]....
        /*0174*/ 	.word	0xffffffff


	//   ....[79]....
        /*0178*/ 	.word	0xffffffff


	//   ....[80]....
        /*017c*/ 	.word	0xffffffff


	//   ....[81]....
        /*0180*/ 	.word	0xffffffff


	//   ....[82]....
        /*0184*/ 	.word	0xffffffff


	//   ....[83]....
        /*0188*/ 	.word	0xffffffff


	//   ....[84]....
        /*018c*/ 	.word	0xffffffff


	//   ....[85]....
        /*0190*/ 	.word	0xffffffff


	//   ....[86]....
        /*0194*/ 	.word	0xffffffff


	//   ....[87]....
        /*0198*/ 	.word	0xffffffff


	//   ....[88]....
        /*019c*/ 	.word	0xffffffff


	//   ....[89]....
        /*01a0*/ 	.word	0xffffffff


	//   ....[90]....
        /*01a4*/ 	.word	0xffffffff


	//   ....[91]....
        /*01a8*/ 	.word	0xffffffff


	//   ....[92]....
        /*01ac*/ 	.word	0xffffffff


	//   ....[93]....
        /*01b0*/ 	.word	0xffffffff


	//   ....[94]....
        /*01b4*/ 	.word	0xffffffff


	//   ....[95]....
        /*01b8*/ 	.word	0xffffffff


	//   ....[96]....
        /*01bc*/ 	.word	0xffffffff


	//   ....[97]....
        /*01c0*/ 	.word	0xffffffff


	//   ....[98]....
        /*01c4*/ 	.word	0xffffffff


	//   ....[99]....
        /*01c8*/ 	.word	0xffffffff


	//   ....[100]....
        /*01cc*/ 	.word	0xffffffff


	//   ....[101]....
        /*01d0*/ 	.word	0xffffffff


	//   ....[102]....
        /*01d4*/ 	.word	0xffffffff


	//   ....[103]....
        /*01d8*/ 	.word	0xffffffff


	//   ....[104]....
        /*01dc*/ 	.word	0xffffffff


	//   ....[105]....
        /*01e0*/ 	.word	0xffffffff


	//   ....[106]....
        /*01e4*/ 	.word	0xffffffff


	//   ....[107]....
        /*01e8*/ 	.word	0xffffffff


	//   ....[108]....
        /*01ec*/ 	.word	0xffffffff


	//   ....[109]....
        /*01f0*/ 	.word	0xffffffff


	//   ....[110]....
        /*01f4*/ 	.word	0xffffffff


	//   ....[111]....
        /*01f8*/ 	.word	0xffffffff


	//   ....[112]....
        /*01fc*/ 	.word	0xffffffff


	//   ....[113]....
        /*0200*/ 	.word	0xffffffff


	//   ....[114]....
        /*0204*/ 	.word	0xffffffff


	//----- nvinfo : EIATTR_COOP_GROUP_INSTR_OFFSETS
	.align		4
.L_330:
        /*0208*/ 	.byte	0x04, 0x28
        /*020a*/ 	.short	(.L_332 - .L_331)


	//   ....[0]....
.L_331:
        /*020c*/ 	.word	0x00000090


	//   ....[1]....
        /*0210*/ 	.word	0x00002830


	//   ....[2]....
        /*0214*/ 	.word	0x00002840


	//   ....[3]....
        /*0218*/ 	.word	0x00004370


	//   ....[4]....
        /*021c*/ 	.word	0x00004380


	//   ....[5]....
        /*0220*/ 	.word	0x00005d00


	//   ....[6]....
        /*0224*/ 	.word	0x00005d20


	//   ....[7]....
        /*0228*/ 	.word	0x00006210


	//   ....[8]....
        /*022c*/ 	.word	0x00006230


	//   ....[9]....
        /*0230*/ 	.word	0x000073f0


	//   ....[10]....
        /*0234*/ 	.word	0x00007420


	//   ....[11]....
        /*0238*/ 	.word	0x00007650


	//   ....[12]....
        /*023c*/ 	.word	0x00007680


	//   ....[13]....
        /*0240*/ 	.word	0x000077a0


	//   ....[14]....
        /*0244*/ 	.word	0x000077d0


	//   ....[15]....
        /*0248*/ 	.word	0x000078f0


	//   ....[16]....
        /*024c*/ 	.word	0x00007940


	//   ....[17]....
        /*0250*/ 	.word	0x00007e30


	//   ....[18]....
        /*0254*/ 	.word	0x00007e60


	//   ....[19]....
        /*0258*/ 	.word	0x00007e90


	//   ....[20]....
        /*025c*/ 	.word	0x00007eb0


	//   ....[21]....
        /*0260*/ 	.word	0x00008350


	//   ....[22]....
        /*0264*/ 	.word	0x00008380


	//   ....[23]....
        /*0268*/ 	.word	0x000083c0


	//   ....[24]....
        /*026c*/ 	.word	0x000083e0


	//   ....[25]....
        /*0270*/ 	.word	0x00008810


	//   ....[26]....
        /*0274*/ 	.word	0x00008850


	//   ....[27]....
        /*0278*/ 	.word	0x00008890


	//   ....[28]....
        /*027c*/ 	.word	0x00008900


	//   ....[29]....
        /*0280*/ 	.word	0x0000b880


	//   ....[30]....
        /*0284*/ 	.word	0x0000b8e0


	//   ....[31]....
        /*0288*/ 	.word	0x0000b8f0


	//   ....[32]....
        /*028c*/ 	.word	0x0000b900


	//   ....[33]....
        /*0290*/ 	.word	0x0000bb80


	//   ....[34]....
        /*0294*/ 	.word	0x0000bbc0


	//   ....[35]....
        /*0298*/ 	.word	0x0000bc00


	//   ....[36]....
        /*029c*/ 	.word	0x0000bc70


	//   ....[37]....
        /*02a0*/ 	.word	0x0000f050


	//   ....[38]....
        /*02a4*/ 	.word	0x0000f080


	//   ....[39]....
        /*02a8*/ 	.word	0x0000f0c0


	//   ....[40]....
        /*02ac*/ 	.word	0x0000f100


	//   ....[41]....
        /*02b0*/ 	.word	0x00010230


	//   ....[42]....
        /*02b4*/ 	.word	0x00010260


	//   ....[43]....
        /*02b8*/ 	.word	0x00010290


	//   ....[44]....
        /*02bc*/ 	.word	0x000102c0


	//   ....[45]....
        /*02c0*/ 	.word	0x000106e0


	//   ....[46]....
        /*02c4*/ 	.word	0x000109b0


	//   ....[47]....
        /*02c8*/ 	.word	0x000116a0


	//   ....[48]....
        /*02cc*/ 	.word	0x000116c0


	//   ....[49]....
        /*02d0*/ 	.word	0x000116e0


	//   ....[50]....
        /*02d4*/ 	.word	0x00011700


	//   ....[51]....
        /*02d8*/ 	.word	0x00012b30


	//   ....[52]....
        /*02dc*/ 	.word	0x00012b40


	//   ....[53]....
        /*02e0*/ 	.word	0x00012b50


	//   ....[54]....
        /*02e4*/ 	.word	0x00012b60


	//   ....[55]....
        /*02e8*/ 	.word	0x00013c10


	//   ....[56]....
        /*02ec*/ 	.word	0x00013c20


	//   ....[57]....
        /*02f0*/ 	.word	0x00013c30


	//   ....[58]....
        /*02f4*/ 	.word	0x00013c40


	//   ....[59]....
        /*02f8*/ 	.word	0x00013e20


	//   ....[60]....
        /*02fc*/ 	.word	0x00014020


	//   ....[61]....
        /*0300*/ 	.word	0x00014920


	//   ....[62]....
        /*0304*/ 	.word	0x00014a40


	//   ....[63]....
        /*0308*/ 	.word	0x00014a50


	//   ....[64]....
        /*030c*/ 	.word	0x00014ac0


	//   ....[65]....
        /*0310*/ 	.word	0x000166d0


	//   ....[66]....
        /*0314*/ 	.word	0x000166e0


	//   ....[67]....
        /*0318*/ 	.word	0x000166f0


	//   ....[68]....
        /*031c*/ 	.word	0x00016700


	//   ....[69]....
        /*0320*/ 	.word	0x000177b0


	//   ....[70]....
        /*0324*/ 	.word	0x000177c0


	//   ....[71]....
        /*0328*/ 	.word	0x000177d0


	//   ....[72]....
        /*032c*/ 	.word	0x000177e0


	//   ....[73]....
        /*0330*/ 	.word	0x00017b90


	//   ....[74]....
        /*0334*/ 	.word	0x00017bb0


	//   ....[75]....
        /*0338*/ 	.word	0x00017be0


	//   ....[76]....
        /*033c*/ 	.word	0x00017bf0


	//   ....[77]....
        /*0340*/ 	.word	0x00019480


	//   ....[78]....
        /*0344*/ 	.word	0x00019490


	//   ....[79]....
        /*0348*/ 	.word	0x00019530


	//   ....[80]....
        /*034c*/ 	.word	0x00019540


	//   ....[81]....
        /*0350*/ 	.word	0x0001a5a0


	//   ....[82]....
        /*0354*/ 	.word	0x0001a5b0


	//   ....[83]....
        /*0358*/ 	.word	0x0001a5c0


	//   ....[84]....
        /*035c*/ 	.word	0x0001a5d0


	//   ....[85]....
        /*0360*/ 	.word	0x0001a7b0


	//   ....[86]....
        /*0364*/ 	.word	0x0001aa90


	//   ....[87]....
        /*0368*/ 	.word	0x0001b380


	//   ....[88]....
        /*036c*/ 	.word	0x0001b3a0


	//   ....[89]....
        /*0370*/ 	.word	0x0001b3d0


	//   ....[90]....
        /*0374*/ 	.word	0x0001b3e0


	//   ....[91]....
        /*0378*/ 	.word	0x0001cb30


	//   ....[92]....
        /*037c*/ 	.word	0x0001cb60


	//   ....[93]....
        /*0380*/ 	.word	0x0001cbb0


	//   ....[94]....
        /*0384*/ 	.word	0x0001cbc0


	//   ....[95]....
        /*0388*/ 	.word	0x0001e1b0


	//   ....[96]....
        /*038c*/ 	.word	0x0001e230


	//   ....[97]....
        /*0390*/ 	.word	0x0001e270


	//   ....[98]....
        /*0394*/ 	.word	0x0001e2b0


	//   ....[99]....
        /*0398*/ 	.word	0x0001e4e0


	//   ....[100]....
        /*039c*/ 	.word	0x0001e4f0


	//   ....[101]....
        /*03a0*/ 	.word	0x0001e670


	//   ....[102]....
        /*03a4*/ 	.word	0x0001e6a0


	//   ....[103]....
        /*03a8*/ 	.word	0x0001e7f0


	//   ....[104]....
        /*03ac*/ 	.word	0x0001e820


	//   ....[105]....
        /*03b0*/ 	.word	0x0001e970


	//   ....[106]....
        /*03b4*/ 	.word	0x0001e990


	//   ....[107]....
        /*03b8*/ 	.word	0x0001f2d0


	//   ....[108]....
        /*03bc*/ 	.word	0x0001f2e0


	//   ....[109]....
        /*03c0*/ 	.word	0x0001f410


	//   ....[110]....
        /*03c4*/ 	.word	0x0001f440


	//   ....[111]....
        /*03c8*/ 	.word	0x0001f570


	//   ....[112]....
        /*03cc*/ 	.word	0x0001f5a0


	//   ....[113]....
        /*03d0*/ 	.word	0x0001f6d0


	//   ....[114]....
        /*03d4*/ 	.word	0x0001f6f0


	//----- nvinfo : EIATTR_EXIT_INSTR_OFFSETS
	.align		4
.L_332:
        /*03d8*/ 	.byte	0x04, 0x1c
        /*03da*/ 	.short	(.L_334 - .L_333)


	//   ....[0]....
.L_333:
        /*03dc*/ 	.word	0x00000440


	//   ....[1]....
        /*03e0*/ 	.word	0x0001e9a0


	//   ....[2]....
        /*03e4*/ 	.word	0x0001ea70


	//   ....[3]....
        /*03e8*/ 	.word	0x0001ead0


	//   ....[4]....
        /*03ec*/ 	.word	0x0001f700


	//   ....[5]....
        /*03f0*/ 	.word	0x0001f7b0


	//   ....[6]....
        /*03f4*/ 	.word	0x0001f810


	//----- nvinfo : EIATTR_CTAIDZ_USED
	.align		4
.L_334:
        /*03f8*/ 	.byte	0x01, 0x04
	.zero		2


	//----- nvinfo : EIATTR_MAX_THREADS
	.align		4
        /*03fc*/ 	.byte	0x04, 0x05
        /*03fe*/ 	.short	(.L_336 - .L_335)
.L_335:
        /*0400*/ 	.word	0x00000100
        /*0404*/ 	.word	0x00000001
        /*0408*/ 	.word	0x00000001


	//----- nvinfo : EIATTR_CRS_STACK_SIZE
	.align		4
.L_336:
        /*040c*/ 	.byte	0x04, 0x1e
        /*040e*/ 	.short	(.L_338 - .L_337)
.L_337:
        /*0410*/ 	.word	0x00000000
.L_338:


//--------------------- .nv.info._ZN7cutlass13device_kernelIN5flash19enable_sm80_to_sm89INS1_16FlashAttnFwdSm80INS1_25CollectiveMainloopFwdSm80ILi8ELi1ELb0EN4cute5tupleIJNS5_1CILi128EEENS7_ILi64EEENS7_ILi192EEEEEELi192ENS_6half_tEfNS_4arch4Sm80ELb1ELb0ELb1ELb0ELb1ELb0ELb1ELb0EEENS1_21CollectiveEpilogueFwdINS6_IJS8_SA_S9_EEENS6_IJNS7_ILi1EEESI_SI_EEESC_SE_Li256ELb0ELb1ELb0ELb0EEENS1_30DynamicPersistentTileSchedulerILi256ELi256ELb0ELb1ELb0EEEEEEEEEvNT_6ParamsE --------------------------
	.section	.nv.info._ZN7cutlass13device_kernelIN5flash19enable_sm80_to_sm89INS1_16FlashAttnFwdSm80INS1_25CollectiveMainloopFwdSm80ILi8ELi1ELb0EN4cute5tupleIJNS5_1CILi128EEENS7_ILi64EEENS7_ILi192EEEEEELi192ENS_6half_tEfNS_4arch4Sm80ELb1ELb0ELb1ELb0ELb1ELb0ELb1ELb0EEENS1_21CollectiveEpilogueFwdINS6_IJS8_SA_S9_EEENS6_IJNS7_ILi1EEESI_SI_EEESC_SE_Li256ELb0ELb1ELb0ELb0EEENS1_30DynamicPersistentTileSchedulerILi256ELi256ELb0ELb1ELb0EEEEEEEEEvNT_6ParamsE,"",@"SHT_CUDA_INFO"
	.sectionflags	@""
	.align	4


	//----- nvinfo : EIATTR_CUDA_API_VERSION
	.align		4
        /*0000*/ 	.byte	0x04, 0x37
        /*0002*/ 	.short	(.L_340 - .L_339)
.L_339:
        /*0004*/ 	.word	0x00000082


	//----- nvinfo : EIATTR_SW2861232_WAR
	.align		4
.L_340:
        /*0008*/ 	.byte	0x01, 0x35
	.zero		2


	//----- nvinfo : EIATTR_PARAM_CBANK
	.align		4
        /*000c*/ 	.byte	0x04, 0x0a
        /*000e*/ 	.short	(.L_342 - .L_341)
	.align		4
.L_341:
        /*0010*/ 	.word	index@(.nv.constant0._ZN7cutlass13device_kernelIN5flash19enable_sm80_to_sm89INS1_16FlashAttnFwdSm80INS1_25CollectiveMainloopFwdSm80ILi8ELi1ELb0EN4cute5tupleIJNS5_1CILi128EEENS7_ILi64EEENS7_ILi192EEEEEELi192ENS_6half_tEfNS_4arch4Sm80ELb1ELb0ELb1ELb0ELb1ELb0ELb1ELb0EEENS1_21CollectiveEpilogueFwdINS6_IJS8_SA_S9_EEENS6_IJNS7_ILi1EEESI_SI_EEESC_SE_Li256ELb0ELb1ELb0ELb0EEENS1_30DynamicPersistentTileSchedulerILi256ELi256ELb0ELb1ELb0EEEEEEEEEvNT_6ParamsE)
        /*0014*/ 	.short	0x0160
        /*0016*/ 	.short	0x0428


	//----- nvinfo : EIATTR_CBANK_PARAM_SIZE
	.align		4
.L_342:
        /*0018*/ 	.byte	0x03, 0x19
        /*001a*/ 	.short	0x0428


	//----- nvinfo : EIATTR_KPARAM_INFO
	.align		4
        /*001c*/ 	.byte	0x04, 0x17
        /*001e*/ 	.short	(.L_344 - .L_343)
.L_343:
        /*0020*/ 	.word	0x00000000
        /*0024*/ 	.short	0x0000
        /*0026*/ 	.short	0x0000
        /*0028*/ 	.byte	0x00, 0xf0, 0xa1, 0x10


	//----- nvinfo : EIATTR_MAXREG_COUNT
	.align		4
.L_344:
        /*002c*/ 	.byte	0x03, 0x1b
        /*002e*/ 	.short	0x00ff


	//----- nvinfo : EIATTR_NUM_BARRIERS
	.align		4
        /*0030*/ 	.byte	0x02, 0x4c
        /*0032*/ 	.byte	0x06
	.zero		1


	//----- nvinfo : EIATTR_ANNOTATIONS
	.align		4
        /*0034*/ 	.byte	0x04, 0x55
        /*0036*/ 	.short	(.L_346 - .L_345)


	//   ....[0]....
.L_345:
        /*0038*/ 	.word	0x00000001
        /*003c*/ 	.byte	0x70, 0x00, 0x00, 0x00, 0x01, 0x00, 0x00, 0x00, 0xc0, 0x04, 0x00, 0x00, 0x01, 0x00, 0x00, 0x00
        /* <DEDUP_REMOVED lines=12> */
        /*010c*/ 	.byte	0xf0, 0xda, 0x00, 0x00


	//----- nvinfo : EIATTR_MERCURY_ISA_VERSION
	.align		4
.L_346:
        /*0110*/ 	.byte	0x03, 0x5f
        /*0112*/ 	.short	0x0000


	//----- nvinfo : EIATTR_INT_WARP_WIDE_INSTR_OFFSETS
	.align		4
        /*0114*/ 	.byte	0x04, 0x31
        /*0116*/ 	.short	(.L_348 - .L_347)


	//   ....[0]....
.L_347:
        /*0118*/ 	.word	0x0000bd40


	//   ....[1]....
        /*011c*/ 	.word	0x0000bdc0


	//----- nvinfo : EIATTR_COOP_GROUP_MASK_REGIDS
	.align		4
.L_348:
        /*0120*/ 	.byte	0x04, 0x29
        /*0122*/ 	.short	(.L_350 - .L_349)


	//   ....[0]....
.L_349:
        /*0124*/ 	.word	0xffffffff


	//   ....[1]....
        /*0128*/ 	.word	0xffffffff


	//   ....[2]....
        /*012c*/ 	.word	0xffffffff


	//   ....[3]....
        /*0130*/ 	.word	0xffffffff


	//   ....[4]....
        /*0134*/ 	.word	0xffffffff


	//   ....[5]....
        /*0138*/ 	.word	0xffffffff


	//   ....[6]....
        /*013c*/ 	.word	0xffffffff


	//   ....[7]....
        /*0140*/ 	.word	0xffffffff


	//   ....[8]....
        /*0144*/ 	.word	0xffffffff


	//   ....[9]....
        /*0148*/ 	.word	0xffffffff


	//   ....[10]....
        /*014c*/ 	.word	0xffffffff


	//   ....[11]....
        /*0150*/ 	.word	0xffffffff


	//   ....[12]....
        /*0154*/ 	.word	0xffffffff


	//   ....[13]....
        /*0158*/ 	.word	0xffffffff


	//   ....[14]....
        /*015c*/ 	.word	0xffffffff


	//   ....[15]....
        /*0160*/ 	.word	0xffffffff


	//   ....[16]....
        /*0164*/ 	.word	0xffffffff


	//   ....[17]....
        /*0168*/ 	.word	0xffffffff


	//   ....[18]....
        /*016c*/ 	.word	0xffffffff


	//   ....[19]....
        /*0170*/ 	.word	0xffffffff


	//   ....[20]....
        /*0174*/ 	.word	0xffffffff


	//   ....[21]....
        /*0178*/ 	.word	0xffffffff


	//   ....[22]....
        /*017c*/ 	.word	0xffffffff


	//   ....[23]....
        /*0180*/ 	.word	0xffffffff


	//   ....[24]....
        /*0184*/ 	.word	0xffffffff


	//   ....[25]....
        /*0188*/ 	.word	0xffffffff


	//   ....[26]....
        /*018c*/ 	.word	0xffffffff


	//   ....[27]....
        /*0190*/ 	.word	0xffffffff


	//   ....[28]....
        /*0194*/ 	.word	0xffffffff


	//   ....[29]....
        /*0198*/ 	.word	0xffffffff


	//   ....[30]....
        /*019c*/ 	.word	0xffffffff


	//   ....[31]....
        /*01a0*/ 	.word	0xffffffff


	//   ....[32]....
        /*01a4*/ 	.word	0xffffffff


	//   ....[33]....
        /*01a8*/ 	.word	0xffffffff


	//   ....[34]....
        /*01ac*/ 	.word	0xffffffff


	//   ....[35]....
        /*01b0*/ 	.word	0xffffffff


	//   ....[36]....
        /*01b4*/ 	.word	0xffffffff


	//   ....[37]....
        /*01b8*/ 	.word	0xffffffff


	//   ....[38]....
        /*01bc*/ 	.word	0xffffffff


	//   ....[39]....
        /*01c0*/ 	.word	0xffffffff


	//   ....[40]....
        /*01c4*/ 	.word	0xffffffff


	//   ....[41]....
        /*01c8*/ 	.word	0xffffffff


	//   ....[42]....
        /*01cc*/ 	.word	0xffffffff


	//   ....[43]....
        /*01d0*/ 	.word	0xffffffff


	//   ....[44]....
        /*01d4*/ 	.word	0xffffffff


	//   ....[45]....
        /*01d8*/ 	.word	0xffffffff


	//   ....[46]....
        /*01dc*/ 	.word	0xffffffff


	//   ....[47]....
        /*01e0*/ 	.word	0xffffffff


	//   ....[48]....
        /*01e4*/ 	.word	0xffffffff


	//   ....[49]....
        /*01e8*/ 	.word	0xffffffff


	//   ....[50]....
        /*01ec*/ 	.word	0xffffffff


	//   ....[51]....
        /*01f0*/ 	.word	0xffffffff


	//   ....[52]....
        /*01f4*/ 	.word	0xffffffff


	//   ....[53]....
        /*01f8*/ 	.word	0xffffffff


	//   ....[54]....
        /*01fc*/ 	.word	0xffffffff


	//   ....[55]....
        /*0200*/ 	.word	0xffffffff


	//   ....[56]....
        /*0204*/ 	.word	0xffffffff


	//   ....[57]....
        /*0208*/ 	.word	0xffffffff


	//   ....[58]....
        /*020c*/ 	.word	0xffffffff


	//   ....[59]....
        /*0210*/ 	.word	0xffffffff


	//   ....[60]....
        /*0214*/ 	.word	0xffffffff


	//   ....[61]....
        /*0218*/ 	.word	0xffffffff


	//   ....[62]....
        /*021c*/ 	.word	0xffffffff


	//   ....[63]....
        /*0220*/ 	.word	0xffffffff


	//   ....[64]....
        /*0224*/ 	.word	0xffffffff


	//   ....[65]....
        /*0228*/ 	.word	0xffffffff


	//   ....[66]....
        /*022c*/ 	.word	0xffffffff


	//   ....[67]....
        /*0230*/ 	.word	0xffffffff


	//   ....[68]....
        /*0234*/ 	.word	0xffffffff


	//   ....[69]....
        /*0238*/ 	.word	0xffffffff


	//   ....[70]....
        /*023c*/ 	.word	0xffffffff


	//   ....[71]....
        /*0240*/ 	.word	0xffffffff


	//   ....[72]....
        /*0244*/ 	.word	0xffffffff


	//   ....[73]....
        /*0248*/ 	.word	0xffffffff


	//   ....[74]....
        /*024c*/ 	.word	0xffffffff


	//   ....[75]....
        /*0250*/ 	.word	0xffffffff


	//   ....[76]....
        /*0254*/ 	.word	0xffffffff


	//   ....[77]....
        /*0258*/ 	.word	0xffffffff


	//   ....[78]....
        /*025c*/ 	.word	0xffffffff


	//   ....[79]....
        /*0260*/ 	.word	0xffffffff


	//   ....[80]....
        /*0264*/ 	.word	0xffffffff


	//   ....[81]....
        /*0268*/ 	.word	0xffffffff


	//   ....[82]....
        /*026c*/ 	.word	0xffffffff


	//   ....[83]....
        /*0270*/ 	.word	0xffffffff


	//   ....[84]....
        /*0274*/ 	.word	0xffffffff


	//   ....[85]....
        /*0278*/ 	.word	0xffffffff


	//   ....[86]....
        /*027c*/ 	.word	0xffffffff


	//   ....[87]....
        /*0280*/ 	.word	0xffffffff


	//   ....[88]....
        /*0284*/ 	.word	0xffffffff


	//   ....[89]....
        /*0288*/ 	.word	0xffffffff


	//   ....[90]....
        /*028c*/ 	.word	0xffffffff


	//   ....[91]....
        /*0290*/ 	.word	0xffffffff


	//   ....[92]....
        /*0294*/ 	.word	0xffffffff


	//   ....[93]....
        /*0298*/ 	.word	0xffffffff


	//   ....[94]....
        /*029c*/ 	.word	0xffffffff


	//   ....[95]....
        /*02a0*/ 	.word	0xffffffff


	//   ....[96]....
        /*02a4*/ 	.word	0xffffffff


	//   ....[97]....
        /*02a8*/ 	.word	0xffffffff


	//   ....[98]....
        /*02ac*/ 	.word	0xffffffff


	//   ....[99]....
        /*02b0*/ 	.word	0xffffffff


	//   ....[100]....
        /*02b4*/ 	.word	0xffffffff


	//   ....[101]....
        /*02b8*/ 	.word	0xffffffff


	//   ....[102]....
        /*02bc*/ 	.word	0xffffffff


	//   ....[103]....
        /*02c0*/ 	.word	0xffffffff


	//   ....[104]....
        /*02c4*/ 	.word	0xffffffff


	//   ....[105]....
        /*02c8*/ 	.word	0xffffffff


	//   ....[106]....
        /*02cc*/ 	.word	0xffffffff


	//   ....[107]....
        /*02d0*/ 	.word	0xffffffff


	//   ....[108]....
        /*02d4*/ 	.word	0xffffffff


	//   ....[109]....
        /*02d8*/ 	.word	0xffffffff


	//   ....[110]....
        /*02dc*/ 	.word	0xffffffff


	//   ....[111]....
        /*02e0*/ 	.word	0xffffffff


	//   ....[112]....
        /*02e4*/ 	.word	0xffffffff


	//   ....[113]....
        /*02e8*/ 	.word	0xffffffff


	//   ....[114]....
        /*02ec*/ 	.word	0xffffffff


	//   ....[115]....
        /*02f0*/ 	.word	0xffffffff


	//   ....[116]....
        /*02f4*/ 	.word	0xffffffff


	//   ....[117]....
        /*02f8*/ 	.word	0xffffffff


	//   ....[118]....
        /*02fc*/ 	.word	0xffffffff


	//   ....[119]....
        /*0300*/ 	.word	0xffffffff


	//   ....[120]....
        /*0304*/ 	.word	0xffffffff


	//   ....[121]....
        /*0308*/ 	.word	0xffffffff


	//   ....[122]....
        /*030c*/ 	.word	0xffffffff


	//   ....[123]....
        /*0310*/ 	.word	0xffffffff


	//   ....[124]....
        /*0314*/ 	.word	0xffffffff


	//   ....[125]....
        /*0318*/ 	.word	0xffffffff


	//   ....[126]....
        /*031c*/ 	.word	0xffffffff


	//   ....[127]....
        /*0320*/ 	.word	0xffffffff


	//   ....[128]....
        /*0324*/ 	.word	0xffffffff


	//   ....[129]....
        /*0328*/ 	.word	0xffffffff


	//   ....[130]....
        /*032c*/ 	.word	0xffffffff


	//   ....[131]....
        /*0330*/ 	.word	0xffffffff


	//   ....[132]....
        /*0334*/ 	.word	0xffffffff


	//----- nvinfo : EIATTR_COOP_GROUP_INSTR_OFFSETS
	.align		4
.L_350:
        /*0338*/ 	.byte	0x04, 0x28
        /*033a*/ 	.short	(.L_352 - .L_351)


	//   ....[0]....
.L_351:
        /*033c*/ 	.word	0x00000050


	//   ....[1]....
        /*0340*/ 	.word	0x000012e0


	//   ....[2]....
        /*0344*/ 	.word	0x00001300


	//   ....[3]....
        /*0348*/ 	.word	0x00001480


	//   ....[4]....
        /*034c*/ 	.word	0x00001490


	//   ....[5]....
        /*0350*/ 	.word	0x000015f0


	//   ....[6]....
        /*0354*/ 	.word	0x00001610


	//   ....[7]....
        /*0358*/ 	.word	0x00001770


	//   ....[8]....
        /*035c*/ 	.word	0x00001780


	//   ....[9]....
        /*0360*/ 	.word	0x00001c70


	//   ....[10]....
        /*0364*/ 	.word	0x00001c80


	//   ....[11]....
        /*0368*/ 	.word	0x00001c90


	//   ....[12]....
        /*036c*/ 	.word	0x00001ca0


	//   ....[13]....
        /*0370*/ 	.word	0x00001f70


	//   ....[14]....
        /*0374*/ 	.word	0x00001f80


	//   ....[15]....
        /*0378*/ 	.word	0x00001f90


	//   ....[16]....
        /*037c*/ 	.word	0x00001fc0


	//   ....[17]....
        /*0380*/ 	.word	0x000031a0


	//   ....[18]....
        /*0384*/ 	.word	0x000031c0


	//   ....[19]....
        /*0388*/ 	.word	0x000032c0


	//   ....[20]....
        /*038c*/ 	.word	0x000032e0


	//   ....[21]....
        /*0390*/ 	.word	0x00003510


	//   ....[22]....
        /*0394*/ 	.word	0x00003750


	//   ....[23]....
        /*0398*/ 	.word	0x00003b50


	//   ....[24]....
        /*039c*/ 	.word	0x00003b70


	//   ....[25]....
        /*03a0*/ 	.word	0x00003b90


	//   ....[26]....
        /*03a4*/ 	.word	0x00003bb0


	//   ....[27]....
        /*03a8*/ 	.word	0x00004ff0


	//   ....[28]....
        /*03ac*/ 	.word	0x00005010


	//   ....[29]....
        /*03b0*/ 	.word	0x00005110


	//   ....[30]....
        /*03b4*/ 	.word	0x00005120


	//   ....[31]....
        /*03b8*/ 	.word	0x00006280


	//   ....[32]....
        /*03bc*/ 	.word	0x000062a0


	//   ....[33]....
        /*03c0*/ 	.word	0x000063a0


	//   ....[34]....
        /*03c4*/ 	.word	0x000063b0


	//   ....[35]....
        /*03c8*/ 	.word	0x000065f0


	//   ....[36]....
        /*03cc*/ 	.word	0x00006830


	//   ....[37]....
        /*03d0*/ 	.word	0x00006c30


	//   ....[38]....
        /*03d4*/ 	.word	0x00006c50


	//   ....[39]....
        /*03d8*/ 	.word	0x00006c70


	//   ....[40]....
        /*03dc*/ 	.word	0x00006c90


	//   ....[41]....
        /*03e0*/ 	.word	0x00008710


	//   ....[42]....
        /*03e4*/ 	.word	0x00008720


	//   ....[43]....
        /*03e8*/ 	.word	0x00008780


	//   ....[44]....
        /*03ec*/ 	.word	0x000087d0


	//   ....[45]....
        /*03f0*/ 	.word	0x00009920


	//   ....[46]....
        /*03f4*/ 	.word	0x00009940


	//   ....[47]....
        /*03f8*/ 	.word	0x00009a00


	//   ....[48]....
        /*03fc*/ 	.word	0x00009a30


	//   ....[49]....
        /*0400*/ 	.word	0x00009d70


	//   ....[50]....
        /*0404*/ 	.word	0x00009d80


	//   ....[51]....
        /*0408*/ 	.word	0x00009db0


	//   ....[52]....
        /*040c*/ 	.word	0x00009dc0


	//   ....[53]....
        /*0410*/ 	.word	0x0000b510


	//   ....[54]....
        /*0414*/ 	.word	0x0000b540


	//   ....[55]....
        /*0418*/ 	.word	0x0000b550


	//   ....[56]....
        /*041c*/ 	.word	0x0000b580


	//   ....[57]....
        /*0420*/ 	.word	0x0000c5a0


	//   ....[58]....
        /*0424*/ 	.word	0x0000c8c0


	//   ....[59]....
        /*0428*/ 	.word	0x0000c900


	//   ....[60]....
        /*042c*/ 	.word	0x0000c930


	//   ....[61]....
        /*0430*/ 	.word	0x0000c960


	//   ....[62]....
        /*0434*/ 	.word	0x0000cb40


	//   ....[63]....
        /*0438*/ 	.word	0x0000cb50


	//   ....[64]....
        /*043c*/ 	.word	0x0000cc80


	//   ....[65]....
        /*0440*/ 	.word	0x0000ccb0


	//   ....[66]....
        /*0444*/ 	.word	0x0000cdb0


	//   ....[67]....
        /*0448*/ 	.word	0x0000cde0


	//   ....[68]....
        /*044c*/ 	.word	0x0000cee0


	//   ....[69]....
        /*0450*/ 	.word	0x0000cf00


	//   ....[70]....
        /*0454*/ 	.word	0x0000d420


	//   ....[71]....
        /*0458*/ 	.word	0x0000d440


	//   ....[72]....
        /*045c*/ 	.word	0x0000d5c0


	//   ....[73]....
        /*0460*/ 	.word	0x0000d5d0


	//   ....[74]....
        /*0464*/ 	.word	0x0000d730


	//   ....[75]....
        /*0468*/ 	.word	0x0000d750


	//   ....[76]....
        /*046c*/ 	.word	0x0000d8b0


	//   ....[77]....
        /*0470*/ 	.word	0x0000d8c0


	//   ....[78]....
        /*0474*/ 	.word	0x0000da90


	//   ....[79]....
        /*0478*/ 	.word	0x0000db80


	//   ....[80]....
        /*047c*/ 	.word	0x0000dbf0


	//   ....[81]....
        /*0480*/ 	.word	0x0000dc60


	//   ....[82]....
        /*0484*/ 	.word	0x0000dcc0


	//   ....[83]....
        /*0488*/ 	.word	0x0000dd30


	//   ....[84]....
        /*048c*/ 	.word	0x0000dda0


	//   ....[85]....
        /*0490*/ 	.word	0x0000de10


	//   ....[86]....
        /*0494*/ 	.word	0x0000de70


	//   ....[87]....
        /*0498*/ 	.word	0x0000dee0


	//   ....[88]....
        /*049c*/ 	.word	0x0000df50


	//   ....[89]....
        /*04a0*/ 	.word	0x0000e0c0


	//   ....[90]....
        /*04a4*/ 	.word	0x0000e120


	//   ....[91]....
        /*04a8*/ 	.word	0x0000e190


	//   ....[92]....
        /*04ac*/ 	.word	0x0000e200


	//   ....[93]....
        /*04b0*/ 	.word	0x0000e640


	//   ....[94]....
        /*04b4*/ 	.word	0x0000e690


	//   ....[95]....
        /*04b8*/ 	.word	0x0000e6e0


	//   ....[96]....
        /*04bc*/ 	.word	0x0000e730


	//   ....[97]....
        /*04c0*/ 	.word	0x0000e7a0


	//   ....[98]....
        /*04c4*/ 	.word	0x0000e810


	//   ....[99]....
        /*04c8*/ 	.word	0x0000e980


	//   ....[100]....
        /*04cc*/ 	.word	0x0000e9e0


	//   ....[101]....
        /*04d0*/ 	.word	0x0000ea50


	//   ....[102]....
        /*04d4*/ 	.word	0x0000eac0


	//   ....[103]....
        /*04d8*/ 	.word	0x0000ec30


	//   ....[104]....
        /*04dc*/ 	.word	0x0000ec90


	//   ....[105]....
        /*04e0*/ 	.word	0x0000ed00


	//   ....[106]....
        /*04e4*/ 	.word	0x0000ed70


	//   ....[107]....
        /*04e8*/ 	.word	0x0000f1b0


	//   ....[108]....
        /*04ec*/ 	.word	0x0000f1f0


	//   ....[109]....
        /*04f0*/ 	.word	0x0000f240


	//   ....[110]....
        /*04f4*/ 	.word	0x0000f280


	//   ....[111]....
        /*04f8*/ 	.word	0x0000f2e0


	//   ....[112]....
        /*04fc*/ 	.word	0x0000f350


	//   ....[113]....
        /*0500*/ 	.word	0x0000f3c0


	//   ....[114]....
        /*0504*/ 	.word	0x0000f500


	//   ....[115]....
        /*0508*/ 	.word	0x0000f560


	//   ....[116]....
        /*050c*/ 	.word	0x0000f5b0


	//   ....[117]....
        /*0510*/ 	.word	0x0000f5f0


	//   ....[118]....
        /*0514*/ 	.word	0x0000f640


	//   ....[119]....
        /*0518*/ 	.word	0x0000f680


	//   ....[120]....
        /*051c*/ 	.word	0x0000f6d0


	//   ....[121]....
        /*0520*/ 	.word	0x0000f730


	//   ....[122]....
        /*0524*/ 	.word	0x0000f780


	//   ....[123]....
        /*0528*/ 	.word	0x0000f7c0


	//   ....[124]....
        /*052c*/ 	.word	0x0000f830


	//   ....[125]....
        /*0530*/ 	.word	0x0000f8a0


	//   ....[126]....
        /*0534*/ 	.word	0x0000f910


	//   ....[127]....
        /*0538*/ 	.word	0x0000f970


	//   ....[128]....
        /*053c*/ 	.word	0x0000f9e0


	//   ....[129]....
        /*0540*/ 	.word	0x0000fa50


	//   ....[130]....
        /*0544*/ 	.word	0x0000fac0


	//   ....[131]....
        /*0548*/ 	.word	0x0000fb20


	//   ....[132]....
        /*054c*/ 	.word	0x0000fb90


	//----- nvinfo : EIATTR_EXIT_INSTR_OFFSETS
	.align		4
.L_352:
        /*0550*/ 	.byte	0x04, 0x1c
        /*0552*/ 	.short	(.L_354 - .L_353)


	//   ....[0]....
.L_353:
        /*0554*/ 	.word	0x000000a0


	//   ....[1]....
        /*0558*/ 	.word	0x0000db30


	//----- nvinfo : EIATTR_MAX_THREADS
	.align		4
.L_354:
        /*055c*/ 	.byte	0x04, 0x05
        /*055e*/ 	.short	(.L_356 - .L_355)
.L_355:
        /*0560*/ 	.word	0x00000100
        /*0564*/ 	.word	0x00000001
        /*0568*/ 	.word	0x00000001


	//----- nvinfo : EIATTR_CRS_STACK_SIZE
	.align		4
.L_356:
        /*056c*/ 	.byte	0x04, 0x1e
        /*056e*/ 	.short	(.L_358 - .L_357)
.L_357:
        /*0570*/ 	.word	0x00000000
.L_358:


//--------------------- .nv.info._ZN7cutlass13device_kernelIN5flash19enable_sm80_to_sm89INS1_16FlashAttnFwdSm80INS1_25CollectiveMainloopFwdSm80ILi8ELi1ELb0EN4cute5tupleIJNS5_1CILi128EEENS7_ILi64EEENS7_ILi192EEEEEELi192ENS_6half_tEfNS_4arch4Sm80ELb1ELb0ELb1ELb1ELb1ELb0ELb1ELb0EEENS1_21CollectiveEpilogueFwdINS6_IJS8_SA_S9_EEENS6_IJNS7_ILi1EEESI_SI_EEESC_SE_Li256ELb1ELb1ELb0ELb0EEENS1_19SingleTileSchedulerILb1ELb0ELb1ELi128EEEEEEEEEvNT_6ParamsE --------------------------
	.section	.nv.info._ZN7cutlass13device_kernelIN5flash19enable_sm80_to_sm89INS1_16FlashAttnFwdSm80INS1_25CollectiveMainloopFwdSm80ILi8ELi1ELb0EN4cute5tupleIJNS5_1CILi128EEENS7_ILi64EEENS7_ILi192EEEEEELi192ENS_6half_tEfNS_4arch4Sm80ELb1ELb0ELb1ELb1ELb1ELb0ELb1ELb0EEENS1_21CollectiveEpilogueFwdINS6_IJS8_SA_S9_EEENS6_IJNS7_ILi1EEESI_SI_EEESC_SE_Li256ELb1ELb1ELb0ELb0EEENS1_19SingleTileSchedulerILb1ELb0ELb1ELi128EEEEEEEEEvNT_6ParamsE,"",@"SHT_CUDA_INFO"
	.sectionflags	@""
	.align	4


	//----- nvinfo : EIATTR_CUDA_API_VERSION
	.align		4
        /*0000*/ 	.byte	0x04, 0x37
        /*0002*/ 	.short	(.L_360 - .L_359)
.L_359:
        /*0004*/ 	.word	0x00000082


	//----- nvinfo : EIATTR_SW2861232_WAR
	.align		4
.L_360:
        /*0008*/ 	.byte	0x01, 0x35
	.zero		2


	//----- nvinfo : EIATTR_PARAM_CBANK
	.align		4
        /*000c*/ 	.byte	0x04, 0x0a
        /*000e*/ 	.short	(.L_362 - .L_361)
	.align		4
.L_361:
        /*0010*/ 	.word	index@(.nv.constant0._ZN7cutlass13device_kernelIN5flash19enable_sm80_to_sm89INS1_16FlashAttnFwdSm80INS1_25CollectiveMainloopFwdSm80ILi8ELi1ELb0EN4cute5tupleIJNS5_1CILi128EEENS7_ILi64EEENS7_ILi192EEEEEELi192ENS_6half_tEfNS_4arch4Sm80ELb1ELb0ELb1ELb1ELb1ELb0ELb1ELb0EEENS1_21CollectiveEpilogueFwdINS6_IJS8_SA_S9_EEENS6_IJNS7_ILi1EEESI_SI_EEESC_SE_Li256ELb1ELb1ELb0ELb0EEENS1_19SingleTileSchedulerILb1ELb0ELb1ELi128EEEEEEEEEvNT_6ParamsE)
        /*0014*/ 	.short	0x0160
        /*0016*/ 	.short	0x0418


	//----- nvinfo : EIATTR_CBANK_PARAM_SIZE
	.align		4
.L_362:
        /*0018*/ 	.byte	0x03, 0x19
        /*001a*/ 	.short	0x0418


	//----- nvinfo : EIATTR_KPARAM_INFO
	.align		4
        /*001c*/ 	.byte	0x04, 0x17
        /*001e*/ 	.short	(.L_364 - .L_363)
.L_363:
        /*0020*/ 	.word	0x00000000
        /*0024*/ 	.short	0x0000
        /*0026*/ 	.short	0x0000
        /*0028*/ 	.byte	0x00, 0xf0, 0x61, 0x10


	//----- nvinfo : EIATTR_MAXREG_COUNT
	.align		4
.L_364:
        /*002c*/ 	.byte	0x03, 0x1b
        /*002e*/ 	.short	0x00ff


	//----- nvinfo : EIATTR_NUM_BARRIERS
	.align		4
        /*0030*/ 	.byte	0x02, 0x4c
        /*0032*/ 	.byte	0x02
	.zero		1


	//----- nvinfo : EIATTR_MERCURY_ISA_VERSION
	.align		4
        /*0034*/ 	.byte	0x03, 0x5f
        /*0036*/ 	.short	0x0000


	//----- nvinfo : EIATTR_COOP_GROUP_MASK_REGIDS
	.align		4
        /*0038*/ 	.byte	0x04, 0x29
        /*003a*/ 	.short	(.L_366 - .L_365)


	//   ....[0]....
.L_365:
        /*003c*/ 	.word	0xffffffff


	//   ....[1]....
        /*0040*/ 	.word	0xffffffff


	//   ....[2]....
        /*0044*/ 	.word	0xffffffff


	//   ....[3]....
        /*0048*/ 	.word	0xffffffff


	//   ....[4]....
        /*004c*/ 	.word	0xffffffff


	//   ....[5]....
        /*0050*/ 	.word	0xffffffff


	//   ....[6]....
        /*0054*/ 	.word	0xffffffff


	//   ....[7]....
        /*0058*/ 	.word	0xffffffff


	//   ....[8]....
        /*005c*/ 	.word	0xffffffff


	//   ....[9]....
        /*0060*/ 	.word	0xffffffff


	//   ....[10]....
        /*0064*/ 	.word	0xffffffff


	//   ....[11]....
        /*0068*/ 	.word	0xffffffff


	//   ....[12]....
        /*006c*/ 	.word	0xffffffff


	//   ....[13]....
        /*0070*/ 	.word	0xffffffff


	//   ....[14]....
        /*0074*/ 	.word	0xffffffff


	//   ....[15]....
        /*0078*/ 	.word	0xffffffff


	//   ....[16]....
        /*007c*/ 	.word	0xffffffff


	//   ....[17]....
        /*0080*/ 	.word	0xffffffff


	//   ....[18]....
        /*0084*/ 	.word	0xffffffff


	//   ....[19]....
        /*0088*/ 	.word	0xffffffff


	//   ....[20]....
        /*008c*/ 	.word	0xffffffff


	//   ....[21]....
        /*0090*/ 	.word	0xffffffff


	//   ....[22]....
        /*0094*/ 	.word	0xffffffff


	//   ....[23]....
        /*0098*/ 	.word	0xffffffff


	//   ....[24]....
        /*009c*/ 	.word	0xffffffff


	//   ....[25]....
        /*00a0*/ 	.word	0xffffffff


	//   ....[26]....
        /*00a4*/ 	.word	0xffffffff


	//   ....[27]....
        /*00a8*/ 	.word	0xffffffff


	//   ....[28]....
        /*00ac*/ 	.word	0xffffffff


	//   ....[29]....
        /*00b0*/ 	.word	0xffffffff


	//   ....[30]....
        /*00b4*/ 	.word	0xffffffff


	//   ....[31]....
        /*00b8*/ 	.word	0xffffffff


	//   ....[32]....
        /*00bc*/ 	.word	0xffffffff


	//   ....[33]....
        /*00c0*/ 	.word	0xffffffff


	//   ....[34]....
        /*00c4*/ 	.word	0xffffffff


	//   ....[35]....
        /*00c8*/ 	.word	0xffffffff


	//   ....[36]....
        /*00cc*/ 	.word	0xffffffff


	//   ....[37]....
        /*00d0*/ 	.word	0xffffffff


	//   ....[38]....
        /*00d4*/ 	.word	0xffffffff


	//   ....[39]....
        /*00d8*/ 	.word	0xffffffff


	//   ....[40]....
        /*00dc*/ 	.word	0xffffffff


	//   ....[41]....
        /*00e0*/ 	.word	0xffffffff


	//   ....[42]....
        /*00e4*/ 	.word	0xffffffff


	//   ....[43]....
        /*00e8*/ 	.word	0xffffffff


	//   ....[44]....
        /*00ec*/ 	.word	0xffffffff


	//   ....[45]....
        /*00f0*/ 	.word	0xffffffff


	//   ....[46]....
        /*00f4*/ 	.word	0xffffffff


	//   ....[47]....
        /*00f8*/ 	.word	0xffffffff


	//   ....[48]....
        /*00fc*/ 	.word	0xffffffff


	//   ....[49]....
        /*0100*/ 	.word	0xffffffff


	//   ....[50]....
        /*0104*/ 	.word	0xffffffff


	//   ....[51]....
        /*0108*/ 	.word	0xffffffff


	//   ....[52]....
        /*010c*/ 	.word	0xffffffff


	//   ....[53]....
        /*0110*/ 	.word	0xffffffff


	//   ....[54]....
        /*0114*/ 	.word	0xffffffff


	//   ....[55]....
        /*0118*/ 	.word	0xffffffff


	//   ....[56]....
        /*011c*/ 	.word	0xffffffff


	//   ....[57]....
        /*0120*/ 	.word	0xffffffff


	//   ....[58]....
        /*0124*/ 	.word	0xffffffff


	//   ....[59]....
        /*0128*/ 	.word	0xffffffff


	//   ....[60]....
        /*012c*/ 	.word	0xffffffff


	//   ....[61]....
        /*0130*/ 	.word	0xffffffff


	//   ....[62]....
        /*0134*/ 	.word	0xffffffff


	//   ....[63]....
        /*0138*/ 	.word	0xffffffff


	//   ....[64]....
        /*013c*/ 	.word	0xffffffff


	//   ....[65]....
        /*0140*/ 	.word	0xffffffff


	//   ....[66]....
        /*0144*/ 	.word	0xffffffff


	//   ....[67]....
        /*0148*/ 	.word	0xffffffff


	//   ....[68]....
        /*014c*/ 	.word	0xffffffff


	//   ....[69]....
        /*0150*/ 	.word	0xffffffff


	//   ....[70]....
        /*0154*/ 	.word	0xffffffff


	//   ....[71]....
        /*0158*/ 	.word	0xffffffff


	//   ....[72]....
        /*015c*/ 	.word	0xffffffff


	//   ....[73]....
        /*0160*/ 	.word	0xffffffff


	//   ....[74]....
        /*0164*/ 	.word	0xffffffff


	//   ....[75]....
        /*0168*/ 	.word	0xffffffff


	//   ....[76]....
        /*016c*/ 	.word	0xffffffff


	//----- nvinfo : EIATTR_COOP_GROUP_INSTR_OFFSETS
	.align		4
.L_366:
        /*0170*/ 	.byte	0x04, 0x28
        /*0172*/ 	.short	(.L_368 - .L_367)


	//   ....[0]....
.L_367:
        /*0174*/ 	.word	0x00000090


	//   ....[1]....
        /*0178*/ 	.word	0x00001190


	//   ....[2]....
        /*017c*/ 	.word	0x000011c0


	//   ....[3]....
        /*0180*/ 	.word	0x000013f0


	//   ....[4]....
        /*0184*/ 	.word	0x00001420


	//   ....[5]....
        /*0188*/ 	.word	0x00001540


	//   ....[6]....
        /*018c*/ 	.word	0x00001570


	//   ....[7]....
        /*0190*/ 	.word	0x00001680


	//   ....[8]....
        /*0194*/ 	.word	0x000016c0


	//   ....[9]....
        /*0198*/ 	.word	0x00001ec0


	//   ....[10]....
        /*019c*/ 	.word	0x00001ee0


	//   ....[11]....
        /*01a0*/ 	.word	0x00001f10


	//   ....[12]....
        /*01a4*/ 	.word	0x00001f30


	//   ....[13]....
        /*01a8*/ 	.word	0x00001f50


	//   ....[14]....
        /*01ac*/ 	.word	0x00001f60


	//   ....[15]....
        /*01b0*/ 	.word	0x00001f70


	//   ....[16]....
        /*01b4*/ 	.word	0x00001f90


	//   ....[17]....
        /*01b8*/ 	.word	0x00002fe0


	//   ....[18]....
        /*01bc*/ 	.word	0x00003010


	//   ....[19]....
        /*01c0*/ 	.word	0x00003020


	//   ....[20]....
        /*01c4*/ 	.word	0x00003030


	//   ....[21]....
        /*01c8*/ 	.word	0x00003450


	//   ....[22]....
        /*01cc*/ 	.word	0x000034b0


	//   ....[23]....
        /*01d0*/ 	.word	0x00003f30


	//   ....[24]....
        /*01d4*/ 	.word	0x00003f50


	//   ....[25]....
        /*01d8*/ 	.word	0x00003f70


	//   ....[26]....
        /*01dc*/ 	.word	0x00003fa0


	//   ....[27]....
        /*01e0*/ 	.word	0x00005210


	//   ....[28]....
        /*01e4*/ 	.word	0x00005220


	//   ....[29]....
        /*01e8*/ 	.word	0x00005230


	//   ....[30]....
        /*01ec*/ 	.word	0x00005240


	//   ....[31]....
        /*01f0*/ 	.word	0x00006300


	//   ....[32]....
        /*01f4*/ 	.word	0x00006310


	//   ....[33]....
        /*01f8*/ 	.word	0x00006320


	//   ....[34]....
        /*01fc*/ 	.word	0x00006330


	//   ....[35]....
        /*0200*/ 	.word	0x00006510


	//   ....[36]....
        /*0204*/ 	.word	0x00006520


	//   ....[37]....
        /*0208*/ 	.word	0x00006b60


	//   ....[38]....
        /*020c*/ 	.word	0x00006b70


	//   ....[39]....
        /*0210*/ 	.word	0x00006b90


	//   ....[40]....
        /*0214*/ 	.word	0x00006bb0


	//   ....[41]....
        /*0218*/ 	.word	0x00008560


	//   ....[42]....
        /*021c*/ 	.word	0x00008570


	//   ....[43]....
        /*0220*/ 	.word	0x00008580


	//   ....[44]....
        /*0224*/ 	.word	0x00008590


	//   ....[45]....
        /*0228*/ 	.word	0x000087e0


	//   ....[46]....
        /*022c*/ 	.word	0x000087f0


	//   ....[47]....
        /*0230*/ 	.word	0x00008810


	//   ....[48]....
        /*0234*/ 	.word	0x00008820


	//   ....[49]....
        /*0238*/ 	.word	0x000099c0


	//   ....[50]....
        /*023c*/ 	.word	0x000099e0


	//   ....[51]....
        /*0240*/ 	.word	0x00009a10


	//   ....[52]....
        /*0244*/ 	.word	0x00009a20


	//   ....[53]....
        /*0248*/ 	.word	0x0000b0d0


	//   ....[54]....
        /*024c*/ 	.word	0x0000b100


	//   ....[55]....
        /*0250*/ 	.word	0x0000b140


	//   ....[56]....
        /*0254*/ 	.word	0x0000b150


	//   ....[57]....
        /*0258*/ 	.word	0x0000c740


	//   ....[58]....
        /*025c*/ 	.word	0x0000c7b0


	//   ....[59]....
        /*0260*/ 	.word	0x0000c7f0


	//   ....[60]....
        /*0264*/ 	.word	0x0000c830


	//   ....[61]....
        /*0268*/ 	.word	0x0000ca80


	//   ....[62]....
        /*026c*/ 	.word	0x0000ca90


	//   ....[63]....
        /*0270*/ 	.word	0x0000cc10


	//   ....[64]....
        /*0274*/ 	.word	0x0000cc40


	//   ....[65]....
        /*0278*/ 	.word	0x0000cd90


	//   ....[66]....
        /*027c*/ 	.word	0x0000cdc0


	//   ....[67]....
        /*0280*/ 	.word	0x0000cf10


	//   ....[68]....
        /*0284*/ 	.word	0x0000cf30


	//   ....[69]....
        /*0288*/ 	.word	0x0000d870


	//   ....[70]....
        /*028c*/ 	.word	0x0000d880


	//   ....[71]....
        /*0290*/ 	.word	0x0000d9b0


	//   ....[72]....
        /*0294*/ 	.word	0x0000d9e0


	//   ....[73]....
        /*0298*/ 	.word	0x0000db10


	//   ....[74]....
        /*029c*/ 	.word	0x0000db40


	//   ....[75]....
        /*02a0*/ 	.word	0x0000dc70


	//   ....[76]....
        /*02a4*/ 	.word	0x0000dc90


	//----- nvinfo : EIATTR_EXIT_INSTR_OFFSETS
	.align		4
.L_368:
        /*02a8*/ 	.byte	0x04, 0x1c
        /*02aa*/ 	.short	(.L_370 - .L_369)


	//   ....[0]....
.L_369:
        /*02ac*/ 	.word	0x00000440


	//   ....[1]....
        /*02b0*/ 	.word	0x0000cf40


	//   ....[2]....
        /*02b4*/ 	.word	0x0000d010


	//   ....[3]....
        /*02b8*/ 	.word	0x0000d070


	//   ....[4]....
        /*02bc*/ 	.word	0x0000dca0


	//   ....[5]....
        /*02c0*/ 	.word	0x0000dd50


	//   ....[6]....
        /*02c4*/ 	.word	0x0000ddb0


	//----- nvinfo : EIATTR_CTAIDZ_USED
	.align		4
.L_370:
        /*02c8*/ 	.byte	0x01, 0x04
	.zero		2


	//----- nvinfo : EIATTR_MAX_THREADS
	.align		4
        /*02cc*/ 	.byte	0x04, 0x05
        /*02ce*/ 	.short	(.L_372 - .L_371)
.L_371:
        /*02d0*/ 	.word	0x00000100
        /*02d4*/ 	.word	0x00000001
        /*02d8*/ 	.word	0x00000001


	//----- nvinfo : EIATTR_CRS_STACK_SIZE
	.align		4
.L_372:
        /*02dc*/ 	.byte	0x04, 0x1e
        /*02de*/ 	.short	(.L_374 - .L_373)
.L_373:
        /*02e0*/ 	.word	0x00000000
.L_374:


//--------------------- .nv.info._ZN7cutlass13device_kernelIN5flash19enable_sm80_to_sm89INS1_16FlashAttnFwdSm80INS1_25CollectiveMainloopFwdSm80ILi8ELi1ELb0EN4cute5tupleIJNS5_1CILi128EEENS7_ILi64EEENS7_ILi192EEEEEELi192ENS_6half_tEfNS_4arch4Sm80ELb1ELb0ELb1ELb1ELb1ELb1ELb1ELb0EEENS1_21CollectiveEpilogueFwdINS6_IJS8_SA_S9_EEENS6_IJNS7_ILi1EEESI_SI_EEESC_SE_Li256ELb1ELb1ELb0ELb0EEENS1_19SingleTileSchedulerILb1ELb0ELb1ELi128EEEEEEEEEvNT_6ParamsE --------------------------
	.section	.nv.info._ZN7cutlass13device_kernelIN5flash19enable_sm80_to_sm89INS1_16FlashAttnFwdSm80INS1_25CollectiveMainloopFwdSm80ILi8ELi1ELb0EN4cute5tupleIJNS5_1CILi128EEENS7_ILi64EEENS7_ILi192EEEEEELi192ENS_6half_tEfNS_4arch4Sm80ELb1ELb0ELb1ELb1ELb1ELb1ELb1ELb0EEENS1_21CollectiveEpilogueFwdINS6_IJS8_SA_S9_EEENS6_IJNS7_ILi1EEESI_SI_EEESC_SE_Li256ELb1ELb1ELb0ELb0EEENS1_19SingleTileSchedulerILb1ELb0ELb1ELi128EEEEEEEEEvNT_6ParamsE,"",@"SHT_CUDA_INFO"
	.sectionflags	@""
	.align	4


	//----- nvinfo : EIATTR_CUDA_API_VERSION
	.align		4
        /*0000*/ 	.byte	0x04, 0x37
        /*0002*/ 	.short	(.L_376 - .L_375)
.L_375:
        /*0004*/ 	.word	0x00000082


	//----- nvinfo : EIATTR_SW2861232_WAR
	.align		4
.L_376:
        /*0008*/ 	.byte	0x01, 0x35
	.zero		2


	//----- nvinfo : EIATTR_PARAM_CBANK
	.align		4
        /*000c*/ 	.byte	0x04, 0x0a
        /*000e*/ 	.short	(.L_378 - .L_377)
	.align		4
.L_377:
        /*0010*/ 	.word	index@(.nv.constant0._ZN7cutlass13device_kernelIN5flash19enable_sm80_to_sm89INS1_16FlashAttnFwdSm80INS1_25CollectiveMainloopFwdSm80ILi8ELi1ELb0EN4cute5tupleIJNS5_1CILi128EEENS7_ILi64EEENS7_ILi192EEEEEELi192ENS_6half_tEfNS_4arch4Sm80ELb1ELb0ELb1ELb1ELb1ELb1ELb1ELb0EEENS1_21CollectiveEpilogueFwdINS6_IJS8_SA_S9_EEENS6_IJNS7_ILi1EEESI_SI_EEESC_SE_Li256ELb1ELb1ELb0ELb0EEENS1_19SingleTileSchedulerILb1ELb0ELb1ELi128EEEEEEEEEvNT_6ParamsE)
        /*0014*/ 	.short	0x0160
        /*0016*/ 	.short	0x0418


	//----- nvinfo : EIATTR_CBANK_PARAM_SIZE
	.align		4
.L_378:
        /*0018*/ 	.byte	0x03, 0x19
        /*001a*/ 	.short	0x0418


	//----- nvinfo : EIATTR_KPARAM_INFO
	.align		4
        /*001c*/ 	.byte	0x04, 0x17
        /*001e*/ 	.short	(.L_380 - .L_379)
.L_379:
        /*0020*/ 	.word	0x00000000
        /*0024*/ 	.short	0x0000
        /*0026*/ 	.short	0x0000
        /*0028*/ 	.byte	0x00, 0xf0, 0x61, 0x10


	//----- nvinfo : EIATTR_MAXREG_COUNT
	.align		4
.L_380:
        /*002c*/ 	.byte	0x03, 0x1b
        /*002e*/ 	.short	0x00ff


	//----- nvinfo : EIATTR_NUM_BARRIERS
	.align		4
        /*0030*/ 	.byte	0x02, 0x4c
        /*0032*/ 	.byte	0x02
	.zero		1


	//----- nvinfo : EIATTR_MERCURY_ISA_VERSION
	.align		4
        /*0034*/ 	.byte	0x03, 0x5f
        /*0036*/ 	.short	0x0000


	//----- nvinfo : EIATTR_COOP_GROUP_MASK_REGIDS
	.align		4
        /*0038*/ 	.byte	0x04, 0x29
        /*003a*/ 	.short	(.L_382 - .L_381)


	//   ....[0]....
.L_381:
        /*003c*/ 	.word	0xffffffff


	//   ....[1]....
        /*0040*/ 	.word	0xffffffff


	//   ....[2]....
        /*0044*/ 	.word	0xffffffff


	//   ....[3]....
        /*0048*/ 	.word	0xffffffff


	//   ....[4]....
        /*004c*/ 	.word	0xffffffff


	//   ....[5]....
        /*0050*/ 	.word	0xffffffff


	//   ....[6]....
        /*0054*/ 	.word	0xffffffff


	//   ....[7]....
        /*0058*/ 	.word	0xffffffff


	//   ....[8]....
        /*005c*/ 	.word	0xffffffff


	//   ....[9]....
        /*0060*/ 	.word	0xffffffff


	//   ....[10]....
        /*0064*/ 	.word	0xffffffff


	//   ....[11]....
        /*0068*/ 	.word	0xffffffff


	//   ....[12]....
        /*006c*/ 	.word	0xffffffff


	//   ....[13]....
        /*0070*/ 	.word	0xffffffff


	//   ....[14]....
        /*0074*/ 	.word	0xffffffff


	//   ....[15]....
        /*0078*/ 	.word	0xffffffff


	//   ....[16]....
        /*007c*/ 	.word	0xffffffff


	//   ....[17]....
        /*0080*/ 	.word	0xffffffff


	//   ....[18]....
        /*0084*/ 	.word	0xffffffff


	//   ....[19]....
        /*0088*/ 	.word	0xffffffff


	//   ....[20]....
        /*008c*/ 	.word	0xffffffff


	//   ....[21]....
        /*0090*/ 	.word	0xffffffff


	//   ....[22]....
        /*0094*/ 	.word	0xffffffff


	//   ....[23]....
        /*0098*/ 	.word	0xffffffff


	//   ....[24]....
        /*009c*/ 	.word	0xffffffff


	//   ....[25]....
        /*00a0*/ 	.word	0xffffffff


	//   ....[26]....
        /*00a4*/ 	.word	0xffffffff


	//   ....[27]....
        /*00a8*/ 	.word	0xffffffff


	//   ....[28]....
        /*00ac*/ 	.word	0xffffffff


	//   ....[29]....
        /*00b0*/ 	.word	0xffffffff


	//   ....[30]....
        /*00b4*/ 	.word	0xffffffff


	//   ....[31]....
        /*00b8*/ 	.word	0xffffffff


	//   ....[32]....
        /*00bc*/ 	.word	0xffffffff


	//   ....[33]....
        /*00c0*/ 	.word	0xffffffff


	//   ....[34]....
        /*00c4*/ 	.word	0xffffffff


	//   ....[35]....
        /*00c8*/ 	.word	0xffffffff


	//   ....[36]....
        /*00cc*/ 	.word	0xffffffff


	//   ....[37]....
        /*00d0*/ 	.word	0xffffffff


	//   ....[38]....
        /*00d4*/ 	.word	0xffffffff


	//   ....[39]....
        /*00d8*/ 	.word	0xffffffff


	//   ....[40]....
        /*00dc*/ 	.word	0xffffffff


	//   ....[41]....
        /*00e0*/ 	.word	0xffffffff


	//   ....[42]....
        /*00e4*/ 	.word	0xffffffff


	//   ....[43]....
        /*00e8*/ 	.word	0xffffffff


	//   ....[44]....
        /*00ec*/ 	.word	0xffffffff


	//   ....[45]....
        /*00f0*/ 	.word	0xffffffff


	//   ....[46]....
        /*00f4*/ 	.word	0xffffffff


	//   ....[47]....
        /*00f8*/ 	.word	0xffffffff


	//   ....[48]....
        /*00fc*/ 	.word	0xffffffff


	//   ....[49]....
        /*0100*/ 	.word	0xffffffff


	//   ....[50]....
        /*0104*/ 	.word	0xffffffff


	//   ....[51]....
        /*0108*/ 	.word	0xffffffff


	//   ....[52]....
        /*010c*/ 	.word	0xffffffff


	//   ....[53]....
        /*0110*/ 	.word	0xffffffff


	//   ....[54]....
        /*0114*/ 	.word	0xffffffff


	//   ....[55]....
        /*0118*/ 	.word	0xffffffff


	//   ....[56]....
        /*011c*/ 	.word	0xffffffff


	//   ....[57]....
        /*0120*/ 	.word	0xffffffff


	//   ....[58]....
        /*0124*/ 	.word	0xffffffff


	//   ....[59]....
        /*0128*/ 	.word	0xffffffff


	//   ....[60]....
        /*012c*/ 	.word	0xffffffff


	//   ....[61]....
        /*0130*/ 	.word	0xffffffff


	//   ....[62]....
        /*0134*/ 	.word	0xffffffff


	//   ....[63]....
        /*0138*/ 	.word	0xffffffff


	//   ....[64]....
        /*013c*/ 	.word	0xffffffff


	//   ....[65]....
        /*0140*/ 	.word	0xffffffff


	//   ....[66]....
        /*0144*/ 	.word	0xffffffff


	//   ....[67]....
        /*0148*/ 	.word	0xffffffff


	//   ....[68]....
        /*014c*/ 	.word	0xffffffff


	//   ....[69]....
        /*0150*/ 	.word	0xffffffff


	//   ....[70]....
        /*0154*/ 	.word	0xffffffff


	//   ....[71]....
        /*0158*/ 	.word	0xffffffff


	//   ....[72]....
        /*015c*/ 	.word	0xffffffff


	//   ....[73]....
        /*0160*/ 	.word	0xffffffff


	//   ....[74]....
        /*0164*/ 	.word	0xffffffff


	//   ....[75]....
        /*0168*/ 	.word	0xffffffff


	//   ....[76]....
        /*016c*/ 	.word	0xffffffff


	//   ....[77]....
        /*0170*/ 	.word	0xffffffff


	//   ....[78]....
        /*0174*/ 	.word	0xffffffff


	//   ....[79]....
        /*0178*/ 	.word	0xffffffff


	//   ....[80]....
        /*017c*/ 	.word	0xffffffff


	//   ....[81]....
        /*0180*/ 	.word	0xffffffff


	//   ....[82]....
        /*0184*/ 	.word	0xffffffff


	//   ....[83]....
        /*0188*/ 	.word	0xffffffff


	//   ....[84]....
        /*018c*/ 	.word	0xffffffff


	//   ....[85]....
        /*0190*/ 	.word	0xffffffff


	//   ....[86]....
        /*0194*/ 	.word	0xffffffff


	//   ....[87]....
        /*0198*/ 	.word	0xffffffff


	//   ....[88]....
        /*019c*/ 	.word	0xffffffff


	//   ....[89]....
        /*01a0*/ 	.word	0xffffffff


	//   ....[90]....
        /*01a4*/ 	.word	0xffffffff


	//   ....[91]....
        /*01a8*/ 	.word	0xffffffff


	//   ....[92]....
        /*01ac*/ 	.word	0xffffffff


	//   ....[93]....
        /*01b0*/ 	.word	0xffffffff


	//   ....[94]....
        /*01b4*/ 	.word	0xffffffff


	//   ....[95]....
        /*01b8*/ 	.word	0xffffffff


	//   ....[96]....
        /*01bc*/ 	.word	0xffffffff


	//   ....[97]....
        /*01c0*/ 	.word	0xffffffff


	//   ....[98]....
        /*01c4*/ 	.word	0xffffffff


	//   ....[99]....
        /*01c8*/ 	.word	0xffffffff


	//   ....[100]....
        /*01cc*/ 	.word	0xffffffff


	//----- nvinfo : EIATTR_COOP_GROUP_INSTR_OFFSETS
	.align		4
.L_382:
        /*01d0*/ 	.byte	0x04, 0x28
        /*01d2*/ 	.short	(.L_384 - .L_383)


	//   ....[0]....
.L_383:
        /*01d4*/ 	.word	0x00000090


	//   ....[1]....
        /*01d8*/ 	.word	0x00002460


	//   ....[2]....
        /*01dc*/ 	.word	0x00002470


	//   ....[3]....
        /*01e0*/ 	.word	0x00003fa0


	//   ....[4]....
        /*01e4*/ 	.word	0x00003fb0


	//   ....[5]....
        /*01e8*/ 	.word	0x00005930


	//   ....[6]....
        /*01ec*/ 	.word	0x00005950


	//   ....[7]....
        /*01f0*/ 	.word	0x00005e30


	//   ....[8]....
        /*01f4*/ 	.word	0x00005e90


	//   ....[9]....
        /*01f8*/ 	.word	0x00006b30


	//   ....[10]....
        /*01fc*/ 	.word	0x00006b70


	//   ....[11]....
        /*0200*/ 	.word	0x00006da0


	//   ....[12]....
        /*0204*/ 	.word	0x00006dd0


	//   ....[13]....
        /*0208*/ 	.word	0x00006ef0


	//   ....[14]....
        /*020c*/ 	.word	0x00006f20


	//   ....[15]....
        /*0210*/ 	.word	0x00007040


	//   ....[16]....
        /*0214*/ 	.word	0x00007090


	//   ....[17]....
        /*0218*/ 	.word	0x00007580


	//   ....[18]....
        /*021c*/ 	.word	0x000075a0


	//   ....[19]....
        /*0220*/ 	.word	0x000075b0


	//   ....[20]....
        /*0224*/ 	.word	0x000075c0


	//   ....[21]....
        /*0228*/ 	.word	0x00007aa0


	//   ....[22]....
        /*022c*/ 	.word	0x00007ad0


	//   ....[23]....
        /*0230*/ 	.word	0x00007b20


	//   ....[24]....
        /*0234*/ 	.word	0x00007b30


	//   ....[25]....
        /*0238*/ 	.word	0x00007f60


	//   ....[26]....
        /*023c*/ 	.word	0x00007fa0


	//   ....[27]....
        /*0240*/ 	.word	0x00007fe0


	//   ....[28]....
        /*0244*/ 	.word	0x00008050


	//   ....[29]....
        /*0248*/ 	.word	0x0000b030


	//   ....[30]....
        /*024c*/ 	.word	0x0000b050


	//   ....[31]....
        /*0250*/ 	.word	0x0000b060


	//   ....[32]....
        /*0254*/ 	.word	0x0000b070


	//   ....[33]....
        /*0258*/ 	.word	0x0000b2f0


	//   ....[34]....
        /*025c*/ 	.word	0x0000b330


	//   ....[35]....
        /*0260*/ 	.word	0x0000b370


	//   ....[36]....
        /*0264*/ 	.word	0x0000b3e0


	//   ....[37]....
        /*0268*/ 	.word	0x0000e800


	//   ....[38]....
        /*026c*/ 	.word	0x0000e830


	//   ....[39]....
        /*0270*/ 	.word	0x0000e890


	//   ....[40]....
        /*0274*/ 	.word	0x0000e8c0


	//   ....[41]....
        /*0278*/ 	.word	0x0000f9e0


	//   ....[42]....
        /*027c*/ 	.word	0x0000fa10


	//   ....[43]....
        /*0280*/ 	.word	0x0000fa40


	//   ....[44]....
        /*0284*/ 	.word	0x0000fa60


	//   ....[45]....
        /*0288*/ 	.word	0x0000fe50


	//   ....[46]....
        /*028c*/ 	.word	0x0000fe90


	//   ....[47]....
        /*0290*/ 	.word	0x00010970


	//   ....[48]....
        /*0294*/ 	.word	0x00010990


	//   ....[49]....
        /*0298*/ 	.word	0x000109b0


	//   ....[50]....
        /*029c*/ 	.word	0x000109e0


	//   ....[51]....
        /*02a0*/ 	.word	0x00011d40


	//   ....[52]....
        /*02a4*/ 	.word	0x00011d50


	//   ....[53]....
        /*02a8*/ 	.word	0x00011d60


	//   ....[54]....
        /*02ac*/ 	.word	0x00011d70


	//   ....[55]....
        /*02b0*/ 	.word	0x00012e30


	//   ....[56]....
        /*02b4*/ 	.word	0x00012e40


	//   ....[57]....
        /*02b8*/ 	.word	0x00012e50


	//   ....[58]....
        /*02bc*/ 	.word	0x00012e60


	//   ....[59]....
        /*02c0*/ 	.word	0x00013030


	//   ....[60]....
        /*02c4*/ 	.word	0x00013040


	//   ....[61]....
        /*02c8*/ 	.word	0x00013680


	//   ....[62]....
        /*02cc*/ 	.word	0x00013690


	//   ....[63]....
        /*02d0*/ 	.word	0x000136b0


	//   ....[64]....
        /*02d4*/ 	.word	0x000136d0


	//   ....[65]....
        /*02d8*/ 	.word	0x00015160


	//   ....[66]....
        /*02dc*/ 	.word	0x00015170


	//   ....[67]....
        /*02e0*/ 	.word	0x00015180


	//   ....[68]....
        /*02e4*/ 	.word	0x00015190


	//   ....[69]....
        /*02e8*/ 	.word	0x000153d0


	//   ....[70]....
        /*02ec*/ 	.word	0x000153e0


	//   ....[71]....
        /*02f0*/ 	.word	0x00015480


	//   ....[72]....
        /*02f4*/ 	.word	0x00015490


	//   ....[73]....
        /*02f8*/ 	.word	0x00016580


	//   ....[74]....
        /*02fc*/ 	.word	0x000165a0


	//   ....[75]....
        /*0300*/ 	.word	0x000165d0


	//   ....[76]....
        /*0304*/ 	.word	0x000165e0


	//   ....[77]....
        /*0308*/ 	.word	0x00017cb0


	//   ....[78]....
        /*030c*/ 	.word	0x00017ce0


	//   ....[79]....
        /*0310*/ 	.word	0x00017d30


	//   ....[80]....
        /*0314*/ 	.word	0x00017d40


	//   ....[81]....
        /*0318*/ 	.word	0x00019330


	//   ....[82]....
        /*031c*/ 	.word	0x000193b0


	//   ....[83]....
        /*0320*/ 	.word	0x000193f0


	//   ....[84]....
        /*0324*/ 	.word	0x00019430


	//   ....[85]....
        /*0328*/ 	.word	0x00019660


	//   ....[86]....
        /*032c*/ 	.word	0x00019670


	//   ....[87]....
        /*0330*/ 	.word	0x000197f0


	//   ....[88]....
        /*0334*/ 	.word	0x00019820


	//   ....[89]....
        /*0338*/ 	.word	0x00019970


	//   ....[90]....
        /*033c*/ 	.word	0x000199a0


	//   ....[91]....
        /*0340*/ 	.word	0x00019af0


	//   ....[92]....
        /*0344*/ 	.word	0x00019b10


	//   ....[93]....
        /*0348*/ 	.word	0x0001a450


	//   ....[94]....
        /*034c*/ 	.word	0x0001a460


	//   ....[95]....
        /*0350*/ 	.word	0x0001a590


	//   ....[96]....
        /*0354*/ 	.word	0x0001a5c0


	//   ....[97]....
        /*0358*/ 	.word	0x0001a6f0


	//   ....[98]....
        /*035c*/ 	.word	0x0001a720


	//   ....[99]....
        /*0360*/ 	.word	0x0001a850


	//   ....[100]....
        /*0364*/ 	.word	0x0001a870


	//----- nvinfo : EIATTR_EXIT_INSTR_OFFSETS
	.align		4
.L_384:
        /*0368*/ 	.byte	0x04, 0x1c
        /*036a*/ 	.short	(.L_386 - .L_385)


	//   ....[0]....
.L_385:
        /*036c*/ 	.word	0x00000440


	//   ....[1]....
        /*0370*/ 	.word	0x00019b20


	//   ....[2]....
        /*0374*/ 	.word	0x00019bf0


	//   ....[3]....
        /*0378*/ 	.word	0x00019c50


	//   ....[4]....
        /*037c*/ 	.word	0x0001a880


	//   ....[5]....
        /*0380*/ 	.word	0x0001a930


	//   ....[6]....
        /*0384*/ 	.word	0x0001a990


	//----- nvinfo : EIATTR_CTAIDZ_USED
	.align		4
.L_386:
        /*0388*/ 	.byte	0x01, 0x04
	.zero		2


	//----- nvinfo : EIATTR_MAX_THREADS
	.align		4
        /*038c*/ 	.byte	0x04, 0x05
        /*038e*/ 	.short	(.L_388 - .L_387)
.L_387:
        /*0390*/ 	.word	0x00000100
        /*0394*/ 	.word	0x00000001
        /*0398*/ 	.word	0x00000001


	//----- nvinfo : EIATTR_CRS_STACK_SIZE
	.align		4
.L_388:
        /*039c*/ 	.byte	0x04, 0x1e
        /*039e*/ 	.short	(.L_390 - .L_389)
.L_389:
        /*03a0*/ 	.word	0x00000000
.L_390:


//--------------------- .nv.info._ZN7cutlass13device_kernelIN5flash19enable_sm80_to_sm89INS1_16FlashAttnFwdSm80INS1_25CollectiveMainloopFwdSm80ILi8ELi2ELb0EN4cute5tupleIJNS5_1CILi128EEENS7_ILi64EEENS7_ILi192EEEEEELi192ENS_6half_tEfNS_4arch4Sm80ELb0ELb0ELb1ELb0ELb1ELb0ELb1ELb0EEENS1_21CollectiveEpilogueFwdINS6_IJS8_SA_S9_EEENS6_IJNS7_ILi1EEESI_SI_EEESC_SE_Li256ELb0ELb1ELb0ELb0EEENS1_19SingleTileSchedulerILb0ELb0ELb1ELi128EEEEEEEEEvNT_6ParamsE --------------------------
	.section	.nv.info._ZN7cutlass13device_kernelIN5flash19enable_sm80_to_sm89INS1_16FlashAttnFwdSm80INS1_25CollectiveMainloopFwdSm80ILi8ELi2ELb0EN4cute5tupleIJNS5_1CILi128EEENS7_ILi64EEENS7_ILi192EEEEEELi192ENS_6half_tEfNS_4arch4Sm80ELb0ELb0ELb1ELb0ELb1ELb0ELb1ELb0EEENS1_21CollectiveEpilogueFwdINS6_IJS8_SA_S9_EEENS6_IJNS7_ILi1EEESI_SI_EEESC_SE_Li256ELb0ELb1ELb0ELb0EEENS1_19SingleTileSchedulerILb0ELb0ELb1ELi128EEEEEEEEEvNT_6ParamsE,"",@"SHT_CUDA_INFO"
	.sectionflags	@""
	.align	4


	//----- nvinfo : EIATTR_CUDA_API_VERSION
	.align		4
        /*0000*/ 	.byte	0x04, 0x37
        /*0002*/ 	.short	(.L_392 - .L_391)
.L_391:
        /*0004*/ 	.word	0x00000082


	//----- nvinfo : EIATTR_SW2861232_WAR
	.align		4
.L_392:
        /*0008*/ 	.byte	0x01, 0x35
	.zero		2


	//----- nvinfo : EIATTR_PARAM_CBANK
	.align		4
        /*000c*/ 	.byte	0x04, 0x0a
        /*000e*/ 	.short	(.L_394 - .L_393)
	.align		4
.L_393:
        /*0010*/ 	.word	index@(.nv.constant0._ZN7cutlass13device_kernelIN5flash19enable_sm80_to_sm89INS1_16FlashAttnFwdSm80INS1_25CollectiveMainloopFwdSm80ILi8ELi2ELb0EN4cute5tupleIJNS5_1CILi128EEENS7_ILi64EEENS7_ILi192EEEEEELi192ENS_6half_tEfNS_4arch4Sm80ELb0ELb0ELb1ELb0ELb1ELb0ELb1ELb0EEENS1_21CollectiveEpilogueFwdINS6_IJS8_SA_S9_EEENS6_IJNS7_ILi1EEESI_SI_EEESC_SE_Li256ELb0ELb1ELb0ELb0EEENS1_19SingleTileSchedulerILb0ELb0ELb1ELi128EEEEEEEEEvNT_6ParamsE)
        /*0014*/ 	.short	0x0160
        /*0016*/ 	.short	0x0418


	//----- nvinfo : EIATTR_CBANK_PARAM_SIZE
	.align		4
.L_394:
        /*0018*/ 	.byte	0x03, 0x19
        /*001a*/ 	.short	0x0418


	//----- nvinfo : EIATTR_KPARAM_INFO
	.align		4
        /*001c*/ 	.byte	0x04, 0x17
        /*001e*/ 	.short	(.L_396 - .L_395)
.L_395:
        /*0020*/ 	.word	0x00000000
        /*0024*/ 	.short	0x0000
        /*0026*/ 	.short	0x0000
        /*0028*/ 	.byte	0x00, 0xf0, 0x61, 0x10


	//----- nvinfo : EIATTR_MAXREG_COUNT
	.align		4
.L_396:
        /*002c*/ 	.byte	0x03, 0x1b
        /*002e*/ 	.short	0x00ff


	//----- nvinfo : EIATTR_NUM_BARRIERS
	.align		4
        /*0030*/ 	.byte	0x02, 0x4c
        /*0032*/ 	.byte	0x02
	.zero		1


	//----- nvinfo : EIATTR_MERCURY_ISA_VERSION
	.align		4
        /*0034*/ 	.byte	0x03, 0x5f
        /*0036*/ 	.short	0x0000


	//----- nvinfo : EIATTR_COOP_GROUP_MASK_REGIDS
	.align		4
        /*0038*/ 	.byte	0x04, 0x29
        /*003a*/ 	.short	(.L_398 - .L_397)


	//   ....[0]....
.L_397:
        /*003c*/ 	.word	0xffffffff


	//   ....[1]....
        /*0040*/ 	.word	0xffffffff


	//   ....[2]....
        /*0044*/ 	.word	0xffffffff


	//   ....[3]....
        /*0048*/ 	.word	0xffffffff


	//   ....[4]....
        /*004c*/ 	.word	0xffffffff


	//   ....[5]....
        /*0050*/ 	.word	0xffffffff


	//   ....[6]....
        /*0054*/ 	.word	0xffffffff


	//   ....[7]....
        /*0058*/ 	.word	0xffffffff


	//   ....[8]....
        /*005c*/ 	.word	0xffffffff


	//   ....[9]....
        /*0060*/ 	.word	0xffffffff


	//   ....[10]....
        /*0064*/ 	.word	0xffffffff


	//   ....[11]....
        /*0068*/ 	.word	0xffffffff


	//   ....[12]....
        /*006c*/ 	.word	0xffffffff


	//   ....[13]....
        /*0070*/ 	.word	0xffffffff


	//   ....[14]....
        /*0074*/ 	.word	0xffffffff


	//   ....[15]....
        /*0078*/ 	.word	0xffffffff


	//   ....[16]....
        /*007c*/ 	.word	0xffffffff


	//   ....[17]....
        /*0080*/ 	.word	0xffffffff


	//   ....[18]....
        /*0084*/ 	.word	0xffffffff


	//   ....[19]....
        /*0088*/ 	.word	0xffffffff


	//   ....[20]....
        /*008c*/ 	.word	0xffffffff


	//   ....[21]....
        /*0090*/ 	.word	0xffffffff


	//   ....[22]....
        /*0094*/ 	.word	0xffffffff


	//   ....[23]....
        /*0098*/ 	.word	0xffffffff


	//   ....[24]....
        /*009c*/ 	.word	0xffffffff


	//   ....[25]....
        /*00a0*/ 	.word	0xffffffff


	//   ....[26]....
        /*00a4*/ 	.word	0xffffffff


	//   ....[27]....
        /*00a8*/ 	.word	0xffffffff


	//   ....[28]....
        /*00ac*/ 	.word	0xffffffff


	//   ....[29]....
        /*00b0*/ 	.word	0xffffffff


	//   ....[30]....
        /*00b4*/ 	.word	0xffffffff


	//   ....[31]....
        /*00b8*/ 	.word	0xffffffff


	//   ....[32]....
        /*00bc*/ 	.word	0xffffffff


	//   ....[33]....
        /*00c0*/ 	.word	0xffffffff


	//   ....[34]....
        /*00c4*/ 	.word	0xffffffff


	//   ....[35]....
        /*00c8*/ 	.word	0xffffffff


	//   ....[36]....
        /*00cc*/ 	.word	0xffffffff


	//   ....[37]....
        /*00d0*/ 	.word	0xffffffff


	//   ....[38]....
        /*00d4*/ 	.word	0xffffffff


	//   ....[39]....
        /*00d8*/ 	.word	0xffffffff


	//   ....[40]....
        /*00dc*/ 	.word	0xffffffff


	//   ....[41]....
        /*00e0*/ 	.word	0xffffffff


	//   ....[42]....
        /*00e4*/ 	.word	0xffffffff


	//   ....[43]....
        /*00e8*/ 	.word	0xffffffff


	//   ....[44]....
        /*00ec*/ 	.word	0xffffffff


	//   ....[45]....
        /*00f0*/ 	.word	0xffffffff


	//   ....[46]....
        /*00f4*/ 	.word	0xffffffff


	//   ....[47]....
        /*00f8*/ 	.word	0xffffffff


	//   ....[48]....
        /*00fc*/ 	.word	0xffffffff


	//   ....[49]....
        /*0100*/ 	.word	0xffffffff


	//   ....[50]....
        /*0104*/ 	.word	0xffffffff


	//   ....[51]....
        /*0108*/ 	.word	0xffffffff


	//   ....[52]....
        /*010c*/ 	.word	0xffffffff


	//   ....[53]....
        /*0110*/ 	.word	0xffffffff


	//   ....[54]....
        /*0114*/ 	.word	0xffffffff


	//   ....[55]....
        /*0118*/ 	.word	0xffffffff


	//   ....[56]....
        /*011c*/ 	.word	0xffffffff


	//   ....[57]....
        /*0120*/ 	.word	0xffffffff


	//   ....[58]....
        /*0124*/ 	.word	0xffffffff


	//   ....[59]....
        /*0128*/ 	.word	0xffffffff


	//----- nvinfo : EIATTR_COOP_GROUP_INSTR_OFFSETS
	.align		4
.L_398:
        /*012c*/ 	.byte	0x04, 0x28
        /*012e*/ 	.short	(.L_400 - .L_399)


	//   ....[0]....
.L_399:
        /*0130*/ 	.word	0x00000600


	//   ....[1]....
        /*0134*/ 	.word	0x00000640


	//   ....[2]....
        /*0138*/ 	.word	0x00000680


	//   ....[3]....
        /*013c*/ 	.word	0x000006b0


	//   ....[4]....
        /*0140*/ 	.word	0x000006f0


	//   ....[5]....
        /*0144*/ 	.word	0x00000720


	//   ....[6]....
        /*0148*/ 	.word	0x00000800


	//   ....[7]....
        /*014c*/ 	.word	0x00000810


	//   ....[8]....
        /*0150*/ 	.word	0x00000d80


	//   ....[9]....
        /*0154*/ 	.word	0x00000db0


	//   ....[10]....
        /*0158*/ 	.word	0x00000dc0


	//   ....[11]....
        /*015c*/ 	.word	0x00000df0


	//   ....[12]....
        /*0160*/ 	.word	0x00000e10


	//   ....[13]....
        /*0164*/ 	.word	0x00000e30


	//   ....[14]....
        /*0168*/ 	.word	0x00000e40


	//   ....[15]....
        /*016c*/ 	.word	0x00000e60


	//   ....[16]....
        /*0170*/ 	.word	0x00001480


	//   ....[17]....
        /*0174*/ 	.word	0x000014a0


	//   ....[18]....
        /*0178*/ 	.word	0x00001500


	//   ....[19]....
        /*017c*/ 	.word	0x00001520


	//   ....[20]....
        /*0180*/ 	.word	0x00001a60


	//   ....[21]....
        /*0184*/ 	.word	0x00001a90


	//   ....[22]....
        /*0188*/ 	.word	0x00001af0


	//   ....[23]....
        /*018c*/ 	.word	0x00001b10


	//   ....[24]....
        /*0190*/ 	.word	0x00003390


	//   ....[25]....
        /*0194*/ 	.word	0x000033d0


	//   ....[26]....
        /*0198*/ 	.word	0x00003470


	//   ....[27]....
        /*019c*/ 	.word	0x000035b0


	//   ....[28]....
        /*01a0*/ 	.word	0x00004660


	//   ....[29]....
        /*01a4*/ 	.word	0x00004670


	//   ....[30]....
        /*01a8*/ 	.word	0x00004680


	//   ....[31]....
        /*01ac*/ 	.word	0x00004690


	//   ....[32]....
        /*01b0*/ 	.word	0x00004af0


	//   ....[33]....
        /*01b4*/ 	.word	0x00004b20


	//   ....[34]....
        /*01b8*/ 	.word	0x00004b50


	//   ....[35]....
        /*01bc*/ 	.word	0x00004b70


	//   ....[36]....
        /*01c0*/ 	.word	0x00005cb0


	//   ....[37]....
        /*01c4*/ 	.word	0x00005ce0


	//   ....[38]....
        /*01c8*/ 	.word	0x00005d00


	//   ....[39]....
        /*01cc*/ 	.word	0x00005d20


	//   ....[40]....
        /*01d0*/ 	.word	0x000075e0


	//   ....[41]....
        /*01d4*/ 	.word	0x00007610


	//   ....[42]....
        /*01d8*/ 	.word	0x00007640


	//   ....[43]....
        /*01dc*/ 	.word	0x00007670


	//   ....[44]....
        /*01e0*/ 	.word	0x00007880


	//   ....[45]....
        /*01e4*/ 	.word	0x000078c0


	//   ....[46]....
        /*01e8*/ 	.word	0x00007990


	//   ....[47]....
        /*01ec*/ 	.word	0x000079c0


	//   ....[48]....
        /*01f0*/ 	.word	0x00008d60


	//   ....[49]....
        /*01f4*/ 	.word	0x00008d70


	//   ....[50]....
        /*01f8*/ 	.word	0x00008d90


	//   ....[51]....
        /*01fc*/ 	.word	0x00008da0


	//   ....[52]....
        /*0200*/ 	.word	0x00008ea0


	//   ....[53]....
        /*0204*/ 	.word	0x00008eb0


	//   ....[54]....
        /*0208*/ 	.word	0x00008fe0


	//   ....[55]....
        /*020c*/ 	.word	0x00009010


	//   ....[56]....
        /*0210*/ 	.word	0x00009110


	//   ....[57]....
        /*0214*/ 	.word	0x00009140


	//   ....[58]....
        /*0218*/ 	.word	0x00009240


	//   ....[59]....
        /*021c*/ 	.word	0x00009260


	//----- nvinfo : EIATTR_EXIT_INSTR_OFFSETS
	.align		4
.L_400:
        /*0220*/ 	.byte	0x04, 0x1c
        /*0222*/ 	.short	(.L_402 - .L_401)


	//   ....[0]....
.L_401:
        /*0224*/ 	.word	0x00000030


	//   ....[1]....
        /*0228*/ 	.word	0x00009270


	//   ....[2]....
        /*022c*/ 	.word	0x00009310


	//   ....[3]....
        /*0230*/ 	.word	0x00009350


	//----- nvinfo : EIATTR_CTAIDZ_USED
	.align		4
.L_402:
        /*0234*/ 	.byte	0x01, 0x04
	.zero		2


	//----- nvinfo : EIATTR_MAX_THREADS
	.align		4
        /*0238*/ 	.byte	0x04, 0x05
        /*023a*/ 	.short	(.L_404 - .L_403)
.L_403:
        /*023c*/ 	.word	0x00000100
        /*0240*/ 	.word	0x00000001
        /*0244*/ 	.word	0x00000001


	//----- nvinfo : EIATTR_CRS_STACK_SIZE
	.align		4
.L_404:
        /*0248*/ 	.byte	0x04, 0x1e
        /*024a*/ 	.short	(.L_406 - .L_405)
.L_405:
        /*024c*/ 	.word	0x00000000
.L_406:


//--------------------- .nv.info._ZN7cutlass13device_kernelIN5flash19enable_sm80_to_sm89INS1_16FlashAttnFwdSm80INS1_25CollectiveMainloopFwdSm80ILi8ELi2ELb0EN4cute5tupleIJNS5_1CILi128EEENS7_ILi64EEENS7_ILi192EEEEEELi192ENS_6half_tEfNS_4arch4Sm80ELb0ELb0ELb1ELb1ELb1ELb0ELb1ELb0EEENS1_21CollectiveEpilogueFwdINS6_IJS8_SA_S9_EEENS6_IJNS7_ILi1EEESI_SI_EEESC_SE_Li256ELb1ELb1ELb0ELb0EEENS1_19SingleTileSchedulerILb1ELb0ELb1ELi128EEEEEEEEEvNT_6ParamsE --------------------------
	.section	.nv.info._ZN7cutlass13device_kernelIN5flash19enable_sm80_to_sm89INS1_16FlashAttnFwdSm80INS1_25CollectiveMainloopFwdSm80ILi8ELi2ELb0EN4cute5tupleIJNS5_1CILi128EEENS7_ILi64EEENS7_ILi192EEEEEELi192ENS_6half_tEfNS_4arch4Sm80ELb0ELb0ELb1ELb1ELb1ELb0ELb1ELb0EEENS1_21CollectiveEpilogueFwdINS6_IJS8_SA_S9_EEENS6_IJNS7_ILi1EEESI_SI_EEESC_SE_Li256ELb1ELb1ELb0ELb0EEENS1_19SingleTileSchedulerILb1ELb0ELb1ELi128EEEEEEEEEvNT_6ParamsE,"",@"SHT_CUDA_INFO"
	.sectionflags	@""
	.align	4


	//----- nvinfo : EIATTR_CUDA_API_VERSION
	.align		4
        /*0000*/ 	.byte	0x04, 0x37
        /*0002*/ 	.short	(.L_408 - .L_407)
.L_407:
        /*0004*/ 	.word	0x00000082


	//----- nvinfo : EIATTR_SW2861232_WAR
	.align		4
.L_408:
        /*0008*/ 	.byte	0x01, 0x35
	.zero		2


	//----- nvinfo : EIATTR_PARAM_CBANK
	.align		4
        /*000c*/ 	.byte	0x04, 0x0a
        /*000e*/ 	.short	(.L_410 - .L_409)
	.align		4
.L_409:
        /*0010*/ 	.word	index@(.nv.constant0._ZN7cutlass13device_kernelIN5flash19enable_sm80_to_sm89INS1_16FlashAttnFwdSm80INS1_25CollectiveMainloopFwdSm80ILi8ELi2ELb0EN4cute5tupleIJNS5_1CILi128EEENS7_ILi64EEENS7_ILi192EEEEEELi192ENS_6half_tEfNS_4arch4Sm80ELb0ELb0ELb1ELb1ELb1ELb0ELb1ELb0EEENS1_21CollectiveEpilogueFwdINS6_IJS8_SA_S9_EEENS6_IJNS7_ILi1EEESI_SI_EEESC_SE_Li256ELb1ELb1ELb0ELb0EEENS1_19SingleTileSchedulerILb1ELb0ELb1ELi128EEEEEEEEEvNT_6ParamsE)
        /*0014*/ 	.short	0x0160
        /*0016*/ 	.short	0x0418


	//----- nvinfo : EIATTR_CBANK_PARAM_SIZE
	.align		4
.L_410:
        /*0018*/ 	.byte	0x03, 0x19
        /*001a*/ 	.short	0x0418


	//----- nvinfo : EIATTR_KPARAM_INFO
	.align		4
        /*001c*/ 	.byte	0x04, 0x17
        /*001e*/ 	.short	(.L_412 - .L_411)
.L_411:
        /*0020*/ 	.word	0x00000000
        /*0024*/ 	.short	0x0000
        /*0026*/ 	.short	0x0000
        /*0028*/ 	.byte	0x00, 0xf0, 0x61, 0x10


	//----- nvinfo : EIATTR_MAXREG_COUNT
	.align		4
.L_412:
        /*002c*/ 	.byte	0x03, 0x1b
        /*002e*/ 	.short	0x00ff


	//----- nvinfo : EIATTR_NUM_BARRIERS
	.align		4
        /*0030*/ 	.byte	0x02, 0x4c
        /*0032*/ 	.byte	0x02
	.zero		1


	//----- nvinfo : EIATTR_MERCURY_ISA_VERSION
	.align		4
        /*0034*/ 	.byte	0x03, 0x5f
        /*0036*/ 	.short	0x0000


	//----- nvinfo : EIATTR_COOP_GROUP_MASK_REGIDS
	.align		4
        /*0038*/ 	.byte	0x04, 0x29
        /*003a*/ 	.short	(.L_414 - .L_413)


	//   ....[0]....
.L_413:
        /*003c*/ 	.word	0xffffffff


	//   ....[1]....
        /*0040*/ 	.word	0xffffffff


	//   ....[2]....
        /*0044*/ 	.word	0xffffffff


	//   ....[3]....
        /*0048*/ 	.word	0xffffffff


	//   ....[4]....
        /*004c*/ 	.word	0xffffffff


	//   ....[5]....
        /*0050*/ 	.word	0xffffffff


	//   ....[6]....
        /*0054*/ 	.word	0xffffffff


	//   ....[7]....
        /*0058*/ 	.word	0xffffffff


	//   ....[8]....
        /*005c*/ 	.word	0xffffffff


	//   ....[9]....
        /*0060*/ 	.word	0xffffffff


	//   ....[10]....
        /*0064*/ 	.word	0xffffffff


	//   ....[11]....
        /*0068*/ 	.word	0xffffffff


	//   ....[12]....
        /*006c*/ 	.word	0xffffffff


	//   ....[13]....
        /*0070*/ 	.word	0xffffffff


	//   ....[14]....
        /*0074*/ 	.word	0xffffffff


	//   ....[15]....
        /*0078*/ 	.word	0xffffffff


	//   ....[16]....
        /*007c*/ 	.word	0xffffffff


	//   ....[17]....
        /*0080*/ 	.word	0xffffffff


	//   ....[18]....
        /*0084*/ 	.word	0xffffffff


	//   ....[19]....
        /*0088*/ 	.word	0xffffffff


	//   ....[20]....
        /*008c*/ 	.word	0xffffffff


	//   ....[21]....
        /*0090*/ 	.word	0xffffffff


	//   ....[22]....
        /*0094*/ 	.word	0xffffffff


	//   ....[23]....
        /*0098*/ 	.word	0xffffffff


	//   ....[24]....
        /*009c*/ 	.word	0xffffffff


	//   ....[25]....
        /*00a0*/ 	.word	0xffffffff


	//   ....[26]....
        /*00a4*/ 	.word	0xffffffff


	//   ....[27]....
        /*00a8*/ 	.word	0xffffffff


	//   ....[28]....
        /*00ac*/ 	.word	0xffffffff


	//   ....[29]....
        /*00b0*/ 	.word	0xffffffff


	//   ....[30]....
        /*00b4*/ 	.word	0xffffffff


	//   ....[31]....
        /*00b8*/ 	.word	0xffffffff


	//   ....[32]....
        /*00bc*/ 	.word	0xffffffff


	//   ....[33]....
        /*00c0*/ 	.word	0xffffffff


	//   ....[34]....
        /*00c4*/ 	.word	0xffffffff


	//   ....[35]....
        /*00c8*/ 	.word	0xffffffff


	//   ....[36]....
        /*00cc*/ 	.word	0xffffffff


	//   ....[37]....
        /*00d0*/ 	.word	0xffffffff


	//   ....[38]....
        /*00d4*/ 	.word	0xffffffff


	//   ....[39]....
        /*00d8*/ 	.word	0xffffffff


	//   ....[40]....
        /*00dc*/ 	.word	0xffffffff


	//   ....[41]....
        /*00e0*/ 	.word	0xffffffff


	//   ....[42]....
        /*00e4*/ 	.word	0xffffffff


	//   ....[43]....
        /*00e8*/ 	.word	0xffffffff


	//   ....[44]....
        /*00ec*/ 	.word	0xffffffff


	//   ....[45]....
        /*00f0*/ 	.word	0xffffffff


	//   ....[46]....
        /*00f4*/ 	.word	0xffffffff


	//   ....[47]....
        /*00f8*/ 	.word	0xffffffff


	//   ....[48]....
        /*00fc*/ 	.word	0xffffffff


	//   ....[49]....
        /*0100*/ 	.word	0xffffffff


	//   ....[50]....
        /*0104*/ 	.word	0xffffffff


	//   ....[51]....
        /*0108*/ 	.word	0xffffffff


	//   ....[52]....
        /*010c*/ 	.word	0xffffffff


	//   ....[53]....
        /*0110*/ 	.word	0xffffffff


	//   ....[54]....
        /*0114*/ 	.word	0xffffffff


	//   ....[55]....
        /*0118*/ 	.word	0xffffffff


	//   ....[56]....
        /*011c*/ 	.word	0xffffffff


	//   ....[57]....
        /*0120*/ 	.word	0xffffffff


	//   ....[58]....
        /*0124*/ 	.word	0xffffffff


	//   ....[59]....
        /*0128*/ 	.word	0xffffffff


	//   ....[60]....
        /*012c*/ 	.word	0xffffffff


	//   ....[61]....
        /*0130*/ 	.word	0xffffffff


	//   ....[62]....
        /*0134*/ 	.word	0xffffffff


	//   ....[63]....
        /*0138*/ 	.word	0xffffffff


	//   ....[64]....
        /*013c*/ 	.word	0xffffffff


	//   ....[65]....
        /*0140*/ 	.word	0xffffffff


	//   ....[66]....
        /*0144*/ 	.word	0xffffffff


	//   ....[67]....
        /*0148*/ 	.word	0xffffffff


	//   ....[68]....
        /*014c*/ 	.word	0xffffffff


	//----- nvinfo : EIATTR_COOP_GROUP_INSTR_OFFSETS
	.align		4
.L_414:
        /*0150*/ 	.byte	0x04, 0x28
        /*0152*/ 	.short	(.L_416 - .L_415)


	//   ....[0]....
.L_415:
        /*0154*/ 	.word	0x00000080


	//   ....[1]....
        /*0158*/ 	.word	0x00000c70


	//   ....[2]....
        /*015c*/ 	.word	0x00000cb0


	//   ....[3]....
        /*0160*/ 	.word	0x00000ec0


	//   ....[4]....
        /*0164*/ 	.word	0x00000ef0


	//   ....[5]....
        /*0168*/ 	.word	0x00001010


	//   ....[6]....
        /*016c*/ 	.word	0x00001040


	//   ....[7]....
        /*0170*/ 	.word	0x00001150


	//   ....[8]....
        /*0174*/ 	.word	0x00001190


	//   ....[9]....
        /*0178*/ 	.word	0x000016f0


	//   ....[10]....
        /*017c*/ 	.word	0x00001720


	//   ....[11]....
        /*0180*/ 	.word	0x00001750


	//   ....[12]....
        /*0184*/ 	.word	0x00001780


	//   ....[13]....
        /*0188*/ 	.word	0x000017a0


	//   ....[14]....
        /*018c*/ 	.word	0x000017c0


	//   ....[15]....
        /*0190*/ 	.word	0x000017d0


	//   ....[16]....
        /*0194*/ 	.word	0x000018e0


	//   ....[17]....
        /*0198*/ 	.word	0x00001d70


	//   ....[18]....
        /*019c*/ 	.word	0x00001da0


	//   ....[19]....
        /*01a0*/ 	.word	0x00001db0


	//   ....[20]....
        /*01a4*/ 	.word	0x00001e10


	//   ....[21]....
        /*01a8*/ 	.word	0x00002390


	//   ....[22]....
        /*01ac*/ 	.word	0x000023c0


	//   ....[23]....
        /*01b0*/ 	.word	0x000023e0


	//   ....[24]....
        /*01b4*/ 	.word	0x00002440


	//   ....[25]....
        /*01b8*/ 	.word	0x00003970


	//   ....[26]....
        /*01bc*/ 	.word	0x000039c0


	//   ....[27]....
        /*01c0*/ 	.word	0x000039e0


	//   ....[28]....
        /*01c4*/ 	.word	0x00003a00


	//   ....[29]....
        /*01c8*/ 	.word	0x00004c60


	//   ....[30]....
        /*01cc*/ 	.word	0x00004c80


	//   ....[31]....
        /*01d0*/ 	.word	0x00004d00


	//   ....[32]....
        /*01d4*/ 	.word	0x00004d20


	//   ....[33]....
        /*01d8*/ 	.word	0x00005160


	//   ....[34]....
        /*01dc*/ 	.word	0x00005190


	//   ....[35]....
        /*01e0*/ 	.word	0x000051c0


	//   ....[36]....
        /*01e4*/ 	.word	0x000051e0


	//   ....[37]....
        /*01e8*/ 	.word	0x00006330


	//   ....[38]....
        /*01ec*/ 	.word	0x00006360


	//   ....[39]....
        /*01f0*/ 	.word	0x00006380


	//   ....[40]....
        /*01f4*/ 	.word	0x000063a0


	//   ....[41]....
        /*01f8*/ 	.word	0x00007c70


	//   ....[42]....
        /*01fc*/ 	.word	0x00007ca0


	//   ....[43]....
        /*0200*/ 	.word	0x00007cc0


	//   ....[44]....
        /*0204*/ 	.word	0x00007cd0


	//   ....[45]....
        /*0208*/ 	.word	0x00007ef0


	//   ....[46]....
        /*020c*/ 	.word	0x00007f20


	//   ....[47]....
        /*0210*/ 	.word	0x00007f60


	//   ....[48]....
        /*0214*/ 	.word	0x00007f70


	//   ....[49]....
        /*0218*/ 	.word	0x00009490


	//   ....[50]....
        /*021c*/ 	.word	0x000094d0


	//   ....[51]....
        /*0220*/ 	.word	0x000094f0


	//   ....[52]....
        /*0224*/ 	.word	0x00009530


	//   ....[53]....
        /*0228*/ 	.word	0x00009740


	//   ....[54]....
        /*022c*/ 	.word	0x00009750


	//   ....[55]....
        /*0230*/ 	.word	0x000098d0


	//   ....[56]....
        /*0234*/ 	.word	0x00009900


	//   ....[57]....
        /*0238*/ 	.word	0x00009a50


	//   ....[58]....
        /*023c*/ 	.word	0x00009a80


	//   ....[59]....
        /*0240*/ 	.word	0x00009bd0


	//   ....[60]....
        /*0244*/ 	.word	0x00009bf0


	//   ....[61]....
        /*0248*/ 	.word	0x0000a3d0


	//   ....[62]....
        /*024c*/ 	.word	0x0000a3f0


	//   ....[63]....
        /*0250*/ 	.word	0x0000a520


	//   ....[64]....
        /*0254*/ 	.word	0x0000a550


	//   ....[65]....
        /*0258*/ 	.word	0x0000a680


	//   ....[66]....
        /*025c*/ 	.word	0x0000a6b0


	//   ....[67]....
        /*0260*/ 	.word	0x0000a7e0


	//   ....[68]....
        /*0264*/ 	.word	0x0000a800


	//----- nvinfo : EIATTR_EXIT_INSTR_OFFSETS
	.align		4
.L_416:
        /*0268*/ 	.byte	0x04, 0x1c
        /*026a*/ 	.short	(.L_418 - .L_417)


	//   ....[0]....
.L_417:
        /*026c*/ 	.word	0x00000310


	//   ....[1]....
        /*0270*/ 	.word	0x00009c00


	//   ....[2]....
        /*0274*/ 	.word	0x00009cd0


	//   ....[3]....
        /*0278*/ 	.word	0x00009d30


	//   ....[4]....
        /*027c*/ 	.word	0x0000a810


	//   ....[5]....
        /*0280*/ 	.word	0x0000a8c0


	//   ....[6]....
        /*0284*/ 	.word	0x0000a920


	//----- nvinfo : EIATTR_CTAIDZ_USED
	.align		4
.L_418:
        /*0288*/ 	.byte	0x01, 0x04
	.zero		2


	//----- nvinfo : EIATTR_MAX_THREADS
	.align		4
        /*028c*/ 	.byte	0x04, 0x05
        /*028e*/ 	.short	(.L_420 - .L_419)
.L_419:
        /*0290*/ 	.word	0x00000100
        /*0294*/ 	.word	0x00000001
        /*0298*/ 	.word	0x00000001


	//----- nvinfo : EIATTR_CRS_STACK_SIZE
	.align		4
.L_420:
        /*029c*/ 	.byte	0x04, 0x1e
        /*029e*/ 	.short	(.L_422 - .L_421)
.L_421:
        /*02a0*/ 	.word	0x00000000
.L_422:


//--------------------- .nv.info._ZN7cutlass13device_kernelIN5flash19enable_sm80_to_sm89INS1_16FlashAttnFwdSm80INS1_25CollectiveMainloopFwdSm80ILi8ELi2ELb0EN4cute5tupleIJNS5_1CILi128EEENS7_ILi64EEENS7_ILi192EEEEEELi192ENS_6half_tEfNS_4arch4Sm80ELb0ELb0ELb1ELb1ELb1ELb1ELb1ELb0EEENS1_21CollectiveEpilogueFwdINS6_IJS8_SA_S9_EEENS6_IJNS7_ILi1EEESI_SI_EEESC_SE_Li256ELb1ELb1ELb0ELb0EEENS1_19SingleTileSchedulerILb1ELb0ELb1ELi128EEEEEEEEEvNT_6ParamsE --------------------------
	.section	.nv.info._ZN7cutlass13device_kernelIN5flash19enable_sm80_to_sm89INS1_16FlashAttnFwdSm80INS1_25CollectiveMainloopFwdSm80ILi8ELi2ELb0EN4cute5tupleIJNS5_1CILi128EEENS7_ILi64EEENS7_ILi192EEEEEELi192ENS_6half_tEfNS_4arch4Sm80ELb0ELb0ELb1ELb1ELb1ELb1ELb1ELb0EEENS1_21CollectiveEpilogueFwdINS6_IJS8_SA_S9_EEENS6_IJNS7_ILi1EEESI_SI_EEESC_SE_Li256ELb1ELb1ELb0ELb0EEENS1_19SingleTileSchedulerILb1ELb0ELb1ELi128EEEEEEEEEvNT_6ParamsE,"",@"SHT_CUDA_INFO"
	.sectionflags	@""
	.align	4


	//----- nvinfo : EIATTR_CUDA_API_VERSION
	.align		4
        /*0000*/ 	.byte	0x04, 0x37
        /*0002*/ 	.short	(.L_424 - .L_423)
.L_423:
        /*0004*/ 	.word	0x00000082


	//----- nvinfo : EIATTR_SW2861232_WAR
	.align		4
.L_424:
        /*0008*/ 	.byte	0x01, 0x35
	.zero		2


	//----- nvinfo : EIATTR_PARAM_CBANK
	.align		4
        /*000c*/ 	.byte	0x04, 0x0a
        /*000e*/ 	.short	(.L_426 - .L_425)
	.align		4
.L_425:
        /*0010*/ 	.word	index@(.nv.constant0._ZN7cutlass13device_kernelIN5flash19enable_sm80_to_sm89INS1_16FlashAttnFwdSm80INS1_25CollectiveMainloopFwdSm80ILi8ELi2ELb0EN4cute5tupleIJNS5_1CILi128EEENS7_ILi64EEENS7_ILi192EEEEEELi192ENS_6half_tEfNS_4arch4Sm80ELb0ELb0ELb1ELb1ELb1ELb1ELb1ELb0EEENS1_21CollectiveEpilogueFwdINS6_IJS8_SA_S9_EEENS6_IJNS7_ILi1EEESI_SI_EEESC_SE_Li256ELb1ELb1ELb0ELb0EEENS1_19SingleTileSchedulerILb1ELb0ELb1ELi128EEEEEEEEEvNT_6ParamsE)
        /*0014*/ 	.short	0x0160
        /*0016*/ 	.short	0x0418


	//----- nvinfo : EIATTR_CBANK_PARAM_SIZE
	.align		4
.L_426:
        /*0018*/ 	.byte	0x03, 0x19
        /*001a*/ 	.short	0x0418


	//----- nvinfo : EIATTR_KPARAM_INFO
	.align		4
        /*001c*/ 	.byte	0x04, 0x17
        /*001e*/ 	.short	(.L_428 - .L_427)
.L_427:
        /*0020*/ 	.word	0x00000000
        /*0024*/ 	.short	0x0000
        /*0026*/ 	.short	0x0000
        /*0028*/ 	.byte	0x00, 0xf0, 0x61, 0x10


	//----- nvinfo : EIATTR_MAXREG_COUNT
	.align		4
.L_428:
        /*002c*/ 	.byte	0x03, 0x1b
        /*002e*/ 	.short	0x00ff


	//----- nvinfo : EIATTR_NUM_BARRIERS
	.align		4
        /*0030*/ 	.byte	0x02, 0x4c
        /*0032*/ 	.byte	0x02
	.zero		1


	//----- nvinfo : EIATTR_MERCURY_ISA_VERSION
	.align		4
        /*0034*/ 	.byte	0x03, 0x5f
        /*0036*/ 	.short	0x0000


	//----- nvinfo : EIATTR_COOP_GROUP_MASK_REGIDS
	.align		4
        /*0038*/ 	.byte	0x04, 0x29
        /*003a*/ 	.short	(.L_430 - .L_429)


	//   ....[0]....
.L_429:
        /*003c*/ 	.word	0xffffffff


	//   ....[1]....
        /*0040*/ 	.word	0xffffffff


	//   ....[2]....
        /*0044*/ 	.word	0xffffffff


	//   ....[3]....
        /*0048*/ 	.word	0xffffffff


	//   ....[4]....
        /*004c*/ 	.word	0xffffffff


	//   ....[5]....
        /*0050*/ 	.word	0xffffffff


	//   ....[6]....
        /*0054*/ 	.word	0xffffffff


	//   ....[7]....
        /*0058*/ 	.word	0xffffffff


	//   ....[8]....
        /*005c*/ 	.word	0xffffffff


	//   ....[9]....
        /*0060*/ 	.word	0xffffffff


	//   ....[10]....
        /*0064*/ 	.word	0xffffffff


	//   ....[11]....
        /*0068*/ 	.word	0xffffffff


	//   ....[12]....
        /*006c*/ 	.word	0xffffffff


	//   ....[13]....
        /*0070*/ 	.word	0xffffffff


	//   ....[14]....
        /*0074*/ 	.word	0xffffffff


	//   ....[15]....
        /*0078*/ 	.word	0xffffffff


	//   ....[16]....
        /*007c*/ 	.word	0xffffffff


	//   ....[17]....
        /*0080*/ 	.word	0xffffffff


	//   ....[18]....
        /*0084*/ 	.word	0xffffffff


	//   ....[19]....
        /*0088*/ 	.word	0xffffffff


	//   ....[20]....
        /*008c*/ 	.word	0xffffffff


	//   ....[21]....
        /*0090*/ 	.word	0xffffffff


	//   ....[22]....
        /*0094*/ 	.word	0xffffffff


	//   ....[23]....
        /*0098*/ 	.word	0xffffffff


	//   ....[24]....
        /*009c*/ 	.word	0xffffffff


	//   ....[25]....
        /*00a0*/ 	.word	0xffffffff


	//   ....[26]....
        /*00a4*/ 	.word	0xffffffff


	//   ....[27]....
        /*00a8*/ 	.word	0xffffffff


	//   ....[28]....
        /*00ac*/ 	.word	0xffffffff


	//   ....[29]....
        /*00b0*/ 	.word	0xffffffff


	//   ....[30]....
        /*00b4*/ 	.word	0xffffffff


	//   ....[31]....
        /*00b8*/ 	.word	0xffffffff


	//   ....[32]....
        /*00bc*/ 	.word	0xffffffff


	//   ....[33]....
        /*00c0*/ 	.word	0xffffffff


	//   ....[34]....
        /*00c4*/ 	.word	0xffffffff


	//   ....[35]....
        /*00c8*/ 	.word	0xffffffff


	//   ....[36]....
        /*00cc*/ 	.word	0xffffffff


	//   ....[37]....
        /*00d0*/ 	.word	0xffffffff


	//   ....[38]....
        /*00d4*/ 	.word	0xffffffff


	//   ....[39]....
        /*00d8*/ 	.word	0xffffffff


	//   ....[40]....
        /*00dc*/ 	.word	0xffffffff


	//   ....[41]....
        /*00e0*/ 	.word	0xffffffff


	//   ....[42]....
        /*00e4*/ 	.word	0xffffffff


	//   ....[43]....
        /*00e8*/ 	.word	0xffffffff


	//   ....[44]....
        /*00ec*/ 	.word	0xffffffff


	//   ....[45]....
        /*00f0*/ 	.word	0xffffffff


	//   ....[46]....
        /*00f4*/ 	.word	0xffffffff


	//   ....[47]....
        /*00f8*/ 	.word	0xffffffff


	//   ....[48]....
        /*00fc*/ 	.word	0xffffffff


	//   ....[49]....
        /*0100*/ 	.word	0xffffffff


	//   ....[50]....
        /*0104*/ 	.word	0xffffffff


	//   ....[51]....
        /*0108*/ 	.word	0xffffffff


	//   ....[52]....
        /*010c*/ 	.word	0xffffffff


	//   ....[53]....
        /*0110*/ 	.word	0xffffffff


	//   ....[54]....
        /*0114*/ 	.word	0xffffffff


	//   ....[55]....
        /*0118*/ 	.word	0xffffffff


	//   ....[56]....
        /*011c*/ 	.word	0xffffffff


	//   ....[57]....
        /*0120*/ 	.word	0xffffffff


	//   ....[58]....
        /*0124*/ 	.word	0xffffffff


	//   ....[59]....
        /*0128*/ 	.word	0xffffffff


	//   ....[60]....
        /*012c*/ 	.word	0xffffffff


	//   ....[61]....
        /*0130*/ 	.word	0xffffffff


	//   ....[62]....
        /*0134*/ 	.word	0xffffffff


	//   ....[63]....
        /*0138*/ 	.word	0xffffffff


	//   ....[64]....
        /*013c*/ 	.word	0xffffffff


	//   ....[65]....
        /*0140*/ 	.word	0xffffffff


	//   ....[66]....
        /*0144*/ 	.word	0xffffffff


	//   ....[67]....
        /*0148*/ 	.word	0xffffffff


	//   ....[68]....
        /*014c*/ 	.word	0xffffffff


	//   ....[69]....
        /*0150*/ 	.word	0xffffffff


	//   ....[70]....
        /*0154*/ 	.word	0xffffffff


	//   ....[71]....
        /*0158*/ 	.word	0xffffffff


	//   ....[72]....
        /*015c*/ 	.word	0xffffffff


	//   ....[73]....
        /*0160*/ 	.word	0xffffffff


	//   ....[74]....
        /*0164*/ 	.word	0xffffffff


	//   ....[75]....
        /*0168*/ 	.word	0xffffffff


	//   ....[76]....
        /*016c*/ 	.word	0xffffffff


	//----- nvinfo : EIATTR_COOP_GROUP_INSTR_OFFSETS
	.align		4
.L_430:
        /*0170*/ 	.byte	0x04, 0x28
        /*0172*/ 	.short	(.L_432 - .L_431)


	//   ....[0]....
.L_431:
        /*0174*/ 	.word	0x00000080


	//   ....[1]....
        /*0178*/ 	.word	0x000022b0


	//   ....[2]....
        /*017c*/ 	.word	0x000022c0


	//   ....[3]....
        /*0180*/ 	.word	0x00003df0


	//   ....[4]....
        /*0184*/ 	.word	0x00003e00


	//   ....[5]....
        /*0188*/ 	.word	0x00005910


	//   ....[6]....
        /*018c*/ 	.word	0x00005930


	//   ....[7]....
        /*0190*/ 	.word	0x00005df0


	//   ....[8]....
        /*0194*/ 	.word	0x00005e00


	//   ....[9]....
        /*0198*/ 	.word	0x000069c0


	//   ....[10]....
        /*019c*/ 	.word	0x000069f0


	//   ....[11]....
        /*01a0*/ 	.word	0x00006bd0


	//   ....[12]....
        /*01a4*/ 	.word	0x00006c00


	//   ....[13]....
        /*01a8*/ 	.word	0x00006d20


	//   ....[14]....
        /*01ac*/ 	.word	0x00006d50


	//   ....[15]....
        /*01b0*/ 	.word	0x00006e60


	//   ....[16]....
        /*01b4*/ 	.word	0x00006ea0


	//   ....[17]....
        /*01b8*/ 	.word	0x000073e0


	//   ....[18]....
        /*01bc*/ 	.word	0x00007410


	//   ....[19]....
        /*01c0*/ 	.word	0x00007430


	//   ....[20]....
        /*01c4*/ 	.word	0x00007450


	//   ....[21]....
        /*01c8*/ 	.word	0x00007480


	//   ....[22]....
        /*01cc*/ 	.word	0x00007490


	//   ....[23]....
        /*01d0*/ 	.word	0x000074a0


	//   ....[24]....
        /*01d4*/ 	.word	0x000074c0


	//   ....[25]....
        /*01d8*/ 	.word	0x00007a10


	//   ....[26]....
        /*01dc*/ 	.word	0x00007a40


	//   ....[27]....
        /*01e0*/ 	.word	0x00007a60


	//   ....[28]....
        /*01e4*/ 	.word	0x00007ac0


	//   ....[29]....
        /*01e8*/ 	.word	0x0000dcf0


	//   ....[30]....
        /*01ec*/ 	.word	0x0000dd20


	//   ....[31]....
        /*01f0*/ 	.word	0x0000dd50


	//   ....[32]....
        /*01f4*/ 	.word	0x0000dd80


	//   ....[33]....
        /*01f8*/ 	.word	0x0000f580


	//   ....[34]....
        /*01fc*/ 	.word	0x0000f610


	//   ....[35]....
        /*0200*/ 	.word	0x0000f6c0


	//   ....[36]....
        /*0204*/ 	.word	0x0000f7d0


	//   ....[37]....
        /*0208*/ 	.word	0x000108e0


	//   ....[38]....
        /*020c*/ 	.word	0x00010900


	//   ....[39]....
        /*0210*/ 	.word	0x00010920


	//   ....[40]....
        /*0214*/ 	.word	0x00010930


	//   ....[41]....
        /*0218*/ 	.word	0x00010de0


	//   ....[42]....
        /*021c*/ 	.word	0x00010e10


	//   ....[43]....
        /*0220*/ 	.word	0x00010e40


	//   ....[44]....
        /*0224*/ 	.word	0x00010e70


	//   ....[45]....
        /*0228*/ 	.word	0x00011fb0


	//   ....[46]....
        /*022c*/ 	.word	0x00011fe0


	//   ....[47]....
        /*0230*/ 	.word	0x00012000


	//   ....[48]....
        /*0234*/ 	.word	0x00012020


	//   ....[49]....
        /*0238*/ 	.word	0x00013910


	//   ....[50]....
        /*023c*/ 	.word	0x00013930


	//   ....[51]....
        /*0240*/ 	.word	0x00013950


	//   ....[52]....
        /*0244*/ 	.word	0x00013970


	//   ....[53]....
        /*0248*/ 	.word	0x00013b70


	//   ....[54]....
        /*024c*/ 	.word	0x00013ba0


	//   ....[55]....
        /*0250*/ 	.word	0x00013bf0


	//   ....[56]....
        /*0254*/ 	.word	0x00013c00


	//   ....[57]....
        /*0258*/ 	.word	0x00015130


	//   ....[58]....
        /*025c*/ 	.word	0x00015170


	//   ....[59]....
        /*0260*/ 	.word	0x000151b0


	//   ....[60]....
        /*0264*/ 	.word	0x000151e0


	//   ....[61]....
        /*0268*/ 	.word	0x000153c0


	//   ....[62]....
        /*026c*/ 	.word	0x000153d0


	//   ....[63]....
        /*0270*/ 	.word	0x00015550


	//   ....[64]....
        /*0274*/ 	.word	0x00015580


	//   ....[65]....
        /*0278*/ 	.word	0x000156d0


	//   ....[66]....
        /*027c*/ 	.word	0x00015700


	//   ....[67]....
        /*0280*/ 	.word	0x00015850


	//   ....[68]....
        /*0284*/ 	.word	0x00015870


	//   ....[69]....
        /*0288*/ 	.word	0x00016040


	//   ....[70]....
        /*028c*/ 	.word	0x00016060


	//   ....[71]....
        /*0290*/ 	.word	0x00016190


	//   ....[72]....
        /*0294*/ 	.word	0x000161c0


	//   ....[73]....
        /*0298*/ 	.word	0x000162f0


	//   ....[74]....
        /*029c*/ 	.word	0x00016320


	//   ....[75]....
        /*02a0*/ 	.word	0x00016450


	//   ....[76]....
        /*02a4*/ 	.word	0x00016470


	//----- nvinfo : EIATTR_EXIT_INSTR_OFFSETS
	.align		4
.L_432:
        /*02a8*/ 	.byte	0x04, 0x1c
        /*02aa*/ 	.short	(.L_434 - .L_433)


	//   ....[0]....
.L_433:
        /*02ac*/ 	.word	0x00000310


	//   ....[1]....
        /*02b0*/ 	.word	0x00015880


	//   ....[2]....
        /*02b4*/ 	.word	0x00015950


	//   ....[3]....
        /*02b8*/ 	.word	0x000159b0


	//   ....[4]....
        /*02bc*/ 	.word	0x00016480


	//   ....[5]....
        /*02c0*/ 	.word	0x00016530


	//   ....[6]....
        /*02c4*/ 	.word	0x00016590


	//----- nvinfo : EIATTR_CTAIDZ_USED
	.align		4
.L_434:
        /*02c8*/ 	.byte	0x01, 0x04
	.zero		2


	//----- nvinfo : EIATTR_MAX_THREADS
	.align		4
        /*02cc*/ 	.byte	0x04, 0x05
        /*02ce*/ 	.short	(.L_436 - .L_435)
.L_435:
        /*02d0*/ 	.word	0x00000100
        /*02d4*/ 	.word	0x00000001
        /*02d8*/ 	.word	0x00000001


	//----- nvinfo : EIATTR_CRS_STACK_SIZE
	.align		4
.L_436:
        /*02dc*/ 	.byte	0x04, 0x1e
        /*02de*/ 	.short	(.L_438 - .L_437)
.L_437:
        /*02e0*/ 	.word	0x00000000
.L_438:


//--------------------- .nv.info._ZN7cutlass13device_kernelIN5flash19enable_sm80_to_sm89INS1_16FlashAttnFwdSm80INS1_25CollectiveMainloopFwdSm80ILi8ELi2ELb0EN4cute5tupleIJNS5_1CILi128EEENS7_ILi64EEENS7_ILi192EEEEEELi192ENS_6half_tEfNS_4arch4Sm80ELb0ELb1ELb1ELb0ELb1ELb0ELb1ELb0EEENS1_21CollectiveEpilogueFwdINS6_IJS8_SA_S9_EEENS6_IJNS7_ILi1EEESI_SI_EEESC_SE_Li256ELb0ELb1ELb0ELb0EEENS1_19SingleTileSchedulerILb0ELb0ELb1ELi128EEEEEEEEEvNT_6ParamsE --------------------------
	.section	.nv.info._ZN7cutlass13device_kernelIN5flash19enable_sm80_to_sm89INS1_16FlashAttnFwdSm80INS1_25CollectiveMainloopFwdSm80ILi8ELi2ELb0EN4cute5tupleIJNS5_1CILi128EEENS7_ILi64EEENS7_ILi192EEEEEELi192ENS_6half_tEfNS_4arch4Sm80ELb0ELb1ELb1ELb0ELb1ELb0ELb1ELb0EEENS1_21CollectiveEpilogueFwdINS6_IJS8_SA_S9_EEENS6_IJNS7_ILi1EEESI_SI_EEESC_SE_Li256ELb0ELb1ELb0ELb0EEENS1_19SingleTileSchedulerILb0ELb0ELb1ELi128EEEEEEEEEvNT_6ParamsE,"",@"SHT_CUDA_INFO"
	.sectionflags	@""
	.align	4


	//----- nvinfo : EIATTR_CUDA_API_VERSION
	.align		4
        /*0000*/ 	.byte	0x04, 0x37
        /*0002*/ 	.short	(.L_440 - .L_439)
.L_439:
        /*0004*/ 	.word	0x00000082


	//----- nvinfo : EIATTR_SW2861232_WAR
	.align		4
.L_440:
        /*0008*/ 	.byte	0x01, 0x35
	.zero		2


	//----- nvinfo : EIATTR_PARAM_CBANK
	.align		4
        /*000c*/ 	.byte	0x04, 0x0a
        /*000e*/ 	.short	(.L_442 - .L_441)
	.align		4
.L_441:
        /*0010*/ 	.word	index@(.nv.constant0._ZN7cutlass13device_kernelIN5flash19enable_sm80_to_sm89INS1_16FlashAttnFwdSm80INS1_25CollectiveMainloopFwdSm80ILi8ELi2ELb0EN4cute5tupleIJNS5_1CILi128EEENS7_ILi64EEENS7_ILi192EEEEEELi192ENS_6half_tEfNS_4arch4Sm80ELb0ELb1ELb1ELb0ELb1ELb0ELb1ELb0EEENS1_21CollectiveEpilogueFwdINS6_IJS8_SA_S9_EEENS6_IJNS7_ILi1EEESI_SI_EEESC_SE_Li256ELb0ELb1ELb0ELb0EEENS1_19SingleTileSchedulerILb0ELb0ELb1ELi128EEEEEEEEEvNT_6ParamsE)
        /*0014*/ 	.short	0x0160
        /*0016*/ 	.short	0x0418


	//----- nvinfo : EIATTR_CBANK_PARAM_SIZE
	.align		4
.L_442:
        /*0018*/ 	.byte	0x03, 0x19
        /*001a*/ 	.short	0x0418


	//----- nvinfo : EIATTR_KPARAM_INFO
	.align		4
        /*001c*/ 	.byte	0x04, 0x17
        /*001e*/ 	.short	(.L_444 - .L_443)
.L_443:
        /*0020*/ 	.word	0x00000000
        /*0024*/ 	.short	0x0000
        /*0026*/ 	.short	0x0000
        /*0028*/ 	.byte	0x00, 0xf0, 0x61, 0x10


	//----- nvinfo : EIATTR_MAXREG_COUNT
	.align		4
.L_444:
        /*002c*/ 	.byte	0x03, 0x1b
        /*002e*/ 	.short	0x00ff


	//----- nvinfo : EIATTR_NUM_BARRIERS
	.align		4
        /*0030*/ 	.byte	0x02, 0x4c
        /*0032*/ 	.byte	0x02
	.zero		1


	//----- nvinfo : EIATTR_MERCURY_ISA_VERSION
	.align		4
        /*0034*/ 	.byte	0x03, 0x5f
        /*0036*/ 	.short	0x0000


	//----- nvinfo : EIATTR_COOP_GROUP_MASK_REGIDS
	.align		4
        /*0038*/ 	.byte	0x04, 0x29
        /*003a*/ 	.short	(.L_446 - .L_445)


	//   ....[0]....
.L_445:
        /*003c*/ 	.word	0xffffffff


	//   ....[1]....
        /*0040*/ 	.word	0xffffffff


	//   ....[2]....
        /*0044*/ 	.word	0xffffffff


	//   ....[3]....
        /*0048*/ 	.word	0xffffffff


	//   ....[4]....
        /*004c*/ 	.word	0xffffffff


	//   ....[5]....
        /*0050*/ 	.word	0xffffffff


	//   ....[6]....
        /*0054*/ 	.word	0xffffffff


	//   ....[7]....
        /*0058*/ 	.word	0xffffffff


	//   ....[8]....
        /*005c*/ 	.word	0xffffffff


	//   ....[9]....
        /*0060*/ 	.word	0xffffffff


	//   ....[10]....
        /*0064*/ 	.word	0xffffffff


	//   ....[11]....
        /*0068*/ 	.word	0xffffffff


	//   ....[12]....
        /*006c*/ 	.word	0xffffffff


	//   ....[13]....
        /*0070*/ 	.word	0xffffffff


	//   ....[14]....
        /*0074*/ 	.word	0xffffffff


	//   ....[15]....
        /*0078*/ 	.word	0xffffffff


	//   ....[16]....
        /*007c*/ 	.word	0xffffffff


	//   ....[17]....
        /*0080*/ 	.word	0xffffffff


	//   ....[18]....
        /*0084*/ 	.word	0xffffffff


	//   ....[19]....
        /*0088*/ 	.word	0xffffffff


	//   ....[20]....
        /*008c*/ 	.word	0xffffffff


	//   ....[21]....
        /*0090*/ 	.word	0xffffffff


	//   ....[22]....
        /*0094*/ 	.word	0xffffffff


	//   ....[23]....
        /*0098*/ 	.word	0xffffffff


	//   ....[24]....
        /*009c*/ 	.word	0xffffffff


	//   ....[25]....
        /*00a0*/ 	.word	0xffffffff


	//   ....[26]....
        /*00a4*/ 	.word	0xffffffff


	//   ....[27]....
        /*00a8*/ 	.word	0xffffffff


	//   ....[28]....
        /*00ac*/ 	.word	0xffffffff


	//   ....[29]....
        /*00b0*/ 	.word	0xffffffff


	//   ....[30]....
        /*00b4*/ 	.word	0xffffffff


	//   ....[31]....
        /*00b8*/ 	.word	0xffffffff


	//   ....[32]....
        /*00bc*/ 	.word	0xffffffff


	//   ....[33]....
        /*00c0*/ 	.word	0xffffffff


	//   ....[34]....
        /*00c4*/ 	.word	0xffffffff


	//   ....[35]....
        /*00c8*/ 	.word	0xffffffff


	//   ....[36]....
        /*00cc*/ 	.word	0xffffffff


	//   ....[37]....
        /*00d0*/ 	.word	0xffffffff


	//   ....[38]....
        /*00d4*/ 	.word	0xffffffff


	//   ....[39]....
        /*00d8*/ 	.word	0xffffffff


	//   ....[40]....
        /*00dc*/ 	.word	0xffffffff


	//   ....[41]....
        /*00e0*/ 	.word	0xffffffff


	//   ....[42]....
        /*00e4*/ 	.word	0xffffffff


	//   ....[43]....
        /*00e8*/ 	.word	0xffffffff


	//   ....[44]....
        /*00ec*/ 	.word	0xffffffff


	//   ....[45]....
        /*00f0*/ 	.word	0xffffffff


	//   ....[46]....
        /*00f4*/ 	.word	0xffffffff


	//   ....[47]....
        /*00f8*/ 	.word	0xffffffff


	//   ....[48]....
        /*00fc*/ 	.word	0xffffffff


	//   ....[49]....
        /*0100*/ 	.word	0xffffffff


	//   ....[50]....
        /*0104*/ 	.word	0xffffffff


	//   ....[51]....
        /*0108*/ 	.word	0xffffffff


	//   ....[52]....
        /*010c*/ 	.word	0xffffffff


	//   ....[53]....
        /*0110*/ 	.word	0xffffffff


	//   ....[54]....
        /*0114*/ 	.word	0xffffffff


	//   ....[55]....
        /*0118*/ 	.word	0xffffffff


	//   ....[56]....
        /*011c*/ 	.word	0xffffffff


	//   ....[57]....
        /*0120*/ 	.word	0xffffffff


	//   ....[58]....
        /*0124*/ 	.word	0xffffffff


	//   ....[59]....
        /*0128*/ 	.word	0xffffffff


	//   ....[60]....
        /*012c*/ 	.word	0xffffffff


	//   ....[61]....
        /*0130*/ 	.word	0xffffffff


	//   ....[62]....
        /*0134*/ 	.word	0xffffffff


	//   ....[63]....
        /*0138*/ 	.word	0xffffffff


	//   ....[64]....
        /*013c*/ 	.word	0xffffffff


	//   ....[65]....
        /*0140*/ 	.word	0xffffffff


	//   ....[66]....
        /*0144*/ 	.word	0xffffffff


	//   ....[67]....
        /*0148*/ 	.word	0xffffffff


	//   ....[68]....
        /*014c*/ 	.word	0xffffffff


	//   ....[69]....
        /*0150*/ 	.word	0xffffffff


	//   ....[70]....
        /*0154*/ 	.word	0xffffffff


	//   ....[71]....
        /*0158*/ 	.word	0xffffffff


	//   ....[72]....
        /*015c*/ 	.word	0xffffffff


	//   ....[73]....
        /*0160*/ 	.word	0xffffffff


	//   ....[74]....
        /*0164*/ 	.word	0xffffffff


	//   ....[75]....
        /*0168*/ 	.word	0xffffffff


	//   ....[76]....
        /*016c*/ 	.word	0xffffffff


	//   ....[77]....
        /*0170*/ 	.word	0xffffffff


	//   ....[78]....
        /*0174*/ 	.word	0xffffffff


	//   ....[79]....
        /*0178*/ 	.word	0xffffffff


	//   ....[80]....
        /*017c*/ 	.word	0xffffffff


	//   ....[81]....
        /*0180*/ 	.word	0xffffffff


	//   ....[82]....
        /*0184*/ 	.word	0xffffffff


	//   ....[83]....
        /*0188*/ 	.word	0xffffffff


	//   ....[84]....
        /*018c*/ 	.word	0xffffffff


	//   ....[85]....
        /*0190*/ 	.word	0xffffffff


	//   ....[86]....
        /*0194*/ 	.word	0xffffffff


	//   ....[87]....
        /*0198*/ 	.word	0xffffffff


	//   ....[88]....
        /*019c*/ 	.word	0xffffffff


	//   ....[89]....
        /*01a0*/ 	.word	0xffffffff


	//   ....[90]....
        /*01a4*/ 	.word	0xffffffff


	//   ....[91]....
        /*01a8*/ 	.word	0xffffffff


	//   ....[92]....
        /*01ac*/ 	.word	0xffffffff


	//   ....[93]....
        /*01b0*/ 	.word	0xffffffff


	//   ....[94]....
        /*01b4*/ 	.word	0xffffffff


	//   ....[95]....
        /*01b8*/ 	.word	0xffffffff


	//   ....[96]....
        /*01bc*/ 	.word	0xffffffff


	//   ....[97]....
        /*01c0*/ 	.word	0xffffffff


	//----- nvinfo : EIATTR_COOP_GROUP_INSTR_OFFSETS
	.align		4
.L_446:
        /*01c4*/ 	.byte	0x04, 0x28
        /*01c6*/ 	.short	(.L_448 - .L_447)


	//   ....[0]....
.L_447:
        /*01c8*/ 	.word	0x00000c70


	//   ....[1]....
        /*01cc*/ 	.word	0x00000cd0


	//   ....[2]....
        /*01d0*/ 	.word	0x00000d00


	//   ....[3]....
        /*01d4*/ 	.word	0x00000d40


	//   ....[4]....
        /*01d8*/ 	.word	0x00000d70


	//   ....[5]....
        /*01dc*/ 	.word	0x00000de0


	//   ....[6]....
        /*01e0*/ 	.word	0x00000e10


	//   ....[7]....
        /*01e4*/ 	.word	0x00000f90


	//   ....[8]....
        /*01e8*/ 	.word	0x00001430


	//   ....[9]....
        /*01ec*/ 	.word	0x00001480


	//   ....[10]....
        /*01f0*/ 	.word	0x000014b0


	//   ....[11]....
        /*01f4*/ 	.word	0x000014c0


	//   ....[12]....
        /*01f8*/ 	.word	0x00001570


	//   ....[13]....
        /*01fc*/ 	.word	0x00001590


	//   ....[14]....
        /*0200*/ 	.word	0x000015b0


	//   ....[15]....
        /*0204*/ 	.word	0x000015d0


	//   ....[16]....
        /*0208*/ 	.word	0x00001bb0


	//   ....[17]....
        /*020c*/ 	.word	0x00001bd0


	//   ....[18]....
        /*0210*/ 	.word	0x00001c30


	//   ....[19]....
        /*0214*/ 	.word	0x00001c50


	//   ....[20]....
        /*0218*/ 	.word	0x00002190


	//   ....[21]....
        /*021c*/ 	.word	0x000021c0


	//   ....[22]....
        /*0220*/ 	.word	0x000021e0


	//   ....[23]....
        /*0224*/ 	.word	0x00002240


	//   ....[24]....
        /*0228*/ 	.word	0x00002f40


	//   ....[25]....
        /*022c*/ 	.word	0x000032d0


	//   ....[26]....
        /*0230*/ 	.word	0x00003f70


	//   ....[27]....
        /*0234*/ 	.word	0x00003fa0


	//   ....[28]....
        /*0238*/ 	.word	0x00003fc0


	//   ....[29]....
        /*023c*/ 	.word	0x000040d0


	//   ....[30]....
        /*0240*/ 	.word	0x00005220


	//   ....[31]....
        /*0244*/ 	.word	0x00005240


	//   ....[32]....
        /*0248*/ 	.word	0x00005260


	//   ....[33]....
        /*024c*/ 	.word	0x00005270


	//   ....[34]....
        /*0250*/ 	.word	0x000058e0


	//   ....[35]....
        /*0254*/ 	.word	0x00005900


	//   ....[36]....
        /*0258*/ 	.word	0x00005920


	//   ....[37]....
        /*025c*/ 	.word	0x00005980


	//   ....[38]....
        /*0260*/ 	.word	0x00006730


	//   ....[39]....
        /*0264*/ 	.word	0x00006af0


	//   ....[40]....
        /*0268*/ 	.word	0x00007210


	//   ....[41]....
        /*026c*/ 	.word	0x000072e0


	//   ....[42]....
        /*0270*/ 	.word	0x00007570


	//   ....[43]....
        /*0274*/ 	.word	0x000076d0


	//   ....[44]....
        /*0278*/ 	.word	0x00008eb0


	//   ....[45]....
        /*027c*/ 	.word	0x00008ed0


	//   ....[46]....
        /*0280*/ 	.word	0x00008ee0


	//   ....[47]....
        /*0284*/ 	.word	0x00008ef0


	//   ....[48]....
        /*0288*/ 	.word	0x00009680


	//   ....[49]....
        /*028c*/ 	.word	0x000096a0


	//   ....[50]....
        /*0290*/ 	.word	0x000096c0


	//   ....[51]....
        /*0294*/ 	.word	0x00009720


	//   ....[52]....
        /*0298*/ 	.word	0x0000a810


	//   ....[53]....
        /*029c*/ 	.word	0x0000a850


	//   ....[54]....
        /*02a0*/ 	.word	0x0000a870


	//   ....[55]....
        /*02a4*/ 	.word	0x0000a8b0


	//   ....[56]....
        /*02a8*/ 	.word	0x0000c190


	//   ....[57]....
        /*02ac*/ 	.word	0x0000c1b0


	//   ....[58]....
        /*02b0*/ 	.word	0x0000c1c0


	//   ....[59]....
        /*02b4*/ 	.word	0x0000c1d0


	//   ....[60]....
        /*02b8*/ 	.word	0x0000c700


	//   ....[61]....
        /*02bc*/ 	.word	0x0000c710


	//   ....[62]....
        /*02c0*/ 	.word	0x0000c720


	//   ....[63]....
        /*02c4*/ 	.word	0x0000c7a0


	//   ....[64]....
        /*02c8*/ 	.word	0x0000d4d0


	//   ....[65]....
        /*02cc*/ 	.word	0x0000d8b0


	//   ....[66]....
        /*02d0*/ 	.word	0x0000dfd0


	//   ....[67]....
        /*02d4*/ 	.word	0x0000e090


	//   ....[68]....
        /*02d8*/ 	.word	0x0000e330


	//   ....[69]....
        /*02dc*/ 	.word	0x0000e460


	//   ....[70]....
        /*02e0*/ 	.word	0x0000fc30


	//   ....[71]....
        /*02e4*/ 	.word	0x0000fc40


	//   ....[72]....
        /*02e8*/ 	.word	0x0000fc50


	//   ....[73]....
        /*02ec*/ 	.word	0x0000fcc0


	//   ....[74]....
        /*02f0*/ 	.word	0x0000fe60


	//   ....[75]....
        /*02f4*/ 	.word	0x0000fe90


	//   ....[76]....
        /*02f8*/ 	.word	0x0000fed0


	//   ....[77]....
        /*02fc*/ 	.word	0x0000fee0


	//   ....[78]....
        /*0300*/ 	.word	0x00011480


	//   ....[79]....
        /*0304*/ 	.word	0x00011490


	//   ....[80]....
        /*0308*/ 	.word	0x000114b0


	//   ....[81]....
        /*030c*/ 	.word	0x000114c0


	//   ....[82]....
        /*0310*/ 	.word	0x000114d0


	//   ....[83]....
        /*0314*/ 	.word	0x000115b0


	//   ....[84]....
        /*0318*/ 	.word	0x00011730


	//   ....[85]....
        /*031c*/ 	.word	0x00011760


	//   ....[86]....
        /*0320*/ 	.word	0x000118b0


	//   ....[87]....
        /*0324*/ 	.word	0x000118e0


	//   ....[88]....
        /*0328*/ 	.word	0x00011a30


	//   ....[89]....
        /*032c*/ 	.word	0x00011a50


	//   ....[90]....
        /*0330*/ 	.word	0x00012120


	//   ....[91]....
        /*0334*/ 	.word	0x00012140


	//   ....[92]....
        /*0338*/ 	.word	0x00012270


	//   ....[93]....
        /*033c*/ 	.word	0x000122a0


	//   ....[94]....
        /*0340*/ 	.word	0x000123d0


	//   ....[95]....
        /*0344*/ 	.word	0x00012400


	//   ....[96]....
        /*0348*/ 	.word	0x00012530


	//   ....[97]....
        /*034c*/ 	.word	0x00012550


	//----- nvinfo : EIATTR_EXIT_INSTR_OFFSETS
	.align		4
.L_448:
        /*0350*/ 	.byte	0x04, 0x1c
        /*0352*/ 	.short	(.L_450 - .L_449)


	//   ....[0]....
.L_449:
        /*0354*/ 	.word	0x00000030


	//   ....[1]....
        /*0358*/ 	.word	0x00011a60


	//   ....[2]....
        /*035c*/ 	.word	0x00011b30


	//   ....[3]....
        /*0360*/ 	.word	0x00011b90


	//   ....[4]....
        /*0364*/ 	.word	0x00012560


	//   ....[5]....
        /*0368*/ 	.word	0x00012610


	//   ....[6]....
        /*036c*/ 	.word	0x00012670


	//----- nvinfo : EIATTR_CTAIDZ_USED
	.align		4
.L_450:
        /*0370*/ 	.byte	0x01, 0x04
	.zero		2


	//----- nvinfo : EIATTR_MAX_THREADS
	.align		4
        /*0374*/ 	.byte	0x04, 0x05
        /*0376*/ 	.short	(.L_452 - .L_451)
.L_451:
        /*0378*/ 	.word	0x00000100
        /*037c*/ 	.word	0x00000001
        /*0380*/ 	.word	0x00000001


	//----- nvinfo : EIATTR_CRS_STACK_SIZE
	.align		4
.L_452:
        /*0384*/ 	.byte	0x04, 0x1e
        /*0386*/ 	.short	(.L_454 - .L_453)
.L_453:
        /*0388*/ 	.word	0x00000000
.L_454:


//--------------------- .nv.info._ZN7cutlass13device_kernelIN5flash19enable_sm80_to_sm89INS1_16FlashAttnFwdSm80INS1_25CollectiveMainloopFwdSm80ILi8ELi2ELb0EN4cute5tupleIJNS5_1CILi128EEENS7_ILi64EEENS7_ILi192EEEEEELi192ENS_6half_tEfNS_4arch4Sm80ELb0ELb1ELb1ELb1ELb1ELb0ELb1ELb0EEENS1_21CollectiveEpilogueFwdINS6_IJS8_SA_S9_EEENS6_IJNS7_ILi1EEESI_SI_EEESC_SE_Li256ELb1ELb1ELb0ELb0EEENS1_19SingleTileSchedulerILb1ELb0ELb1ELi128EEEEEEEEEvNT_6ParamsE --------------------------
	.section	.nv.info._ZN7cutlass13device_kernelIN5flash19enable_sm80_to_sm89INS1_16FlashAttnFwdSm80INS1_25CollectiveMainloopFwdSm80ILi8ELi2ELb0EN4cute5tupleIJNS5_1CILi128EEENS7_ILi64EEENS7_ILi192EEEEEELi192ENS_6half_tEfNS_4arch4Sm80ELb0ELb1ELb1ELb1ELb1ELb0ELb1ELb0EEENS1_21CollectiveEpilogueFwdINS6_IJS8_SA_S9_EEENS6_IJNS7_ILi1EEESI_SI_EEESC_SE_Li256ELb1ELb1ELb0ELb0EEENS1_19SingleTileSchedulerILb1ELb0ELb1ELi128EEEEEEEEEvNT_6ParamsE,"",@"SHT_CUDA_INFO"
	.sectionflags	@""
	.align	4


	//----- nvinfo : EIATTR_CUDA_API_VERSION
	.align		4
        /*0000*/ 	.byte	0x04, 0x37
        /*0002*/ 	.short	(.L_456 - .L_455)
.L_455:
        /*0004*/ 	.word	0x00000082


	//----- nvinfo : EIATTR_SW2861232_WAR
	.align		4
.L_456:
        /*0008*/ 	.byte	0x01, 0x35
	.zero		2


	//----- nvinfo : EIATTR_PARAM_CBANK
	.align		4
        /*000c*/ 	.byte	0x04, 0x0a
        /*000e*/ 	.short	(.L_458 - .L_457)
	.align		4
.L_457:
        /*0010*/ 	.word	index@(.nv.constant0._ZN7cutlass13device_kernelIN5flash19enable_sm80_to_sm89INS1_16FlashAttnFwdSm80INS1_25CollectiveMainloopFwdSm80ILi8ELi2ELb0EN4cute5tupleIJNS5_1CILi128EEENS7_ILi64EEENS7_ILi192EEEEEELi192ENS_6half_tEfNS_4arch4Sm80ELb0ELb1ELb1ELb1ELb1ELb0ELb1ELb0EEENS1_21CollectiveEpilogueFwdINS6_IJS8_SA_S9_EEENS6_IJNS7_ILi1EEESI_SI_EEESC_SE_Li256ELb1ELb1ELb0ELb0EEENS1_19SingleTileSchedulerILb1ELb0ELb1ELi128EEEEEEEEEvNT_6ParamsE)
        /*0014*/ 	.short	0x0160
        /*0016*/ 	.short	0x0418


	//----- nvinfo : EIATTR_CBANK_PARAM_SIZE
	.align		4
.L_458:
        /*0018*/ 	.byte	0x03, 0x19
        /*001a*/ 	.short	0x0418


	//----- nvinfo : EIATTR_KPARAM_INFO
	.align		4
        /*001c*/ 	.byte	0x04, 0x17
        /*001e*/ 	.short	(.L_460 - .L_459)
.L_459:
        /*0020*/ 	.word	0x00000000
        /*0024*/ 	.short	0x0000
        /*0026*/ 	.short	0x0000
        /*0028*/ 	.byte	0x00, 0xf0, 0x61, 0x10


	//----- nvinfo : EIATTR_MAXREG_COUNT
	.align		4
.L_460:
        /*002c*/ 	.byte	0x03, 0x1b
        /*002e*/ 	.short	0x00ff


	//----- nvinfo : EIATTR_NUM_BARRIERS
	.align		4
        /*0030*/ 	.byte	0x02, 0x4c
        /*0032*/ 	.byte	0x02
	.zero		1


	//----- nvinfo : EIATTR_MERCURY_ISA_VERSION
	.align		4
        /*0034*/ 	.byte	0x03, 0x5f
        /*0036*/ 	.short	0x0000


	//----- nvinfo : EIATTR_COOP_GROUP_MASK_REGIDS
	.align		4
        /*0038*/ 	.byte	0x04, 0x29
        /*003a*/ 	.short	(.L_462 - .L_461)


	//   ....[0]....
.L_461:
        /*003c*/ 	.word	0xffffffff


	//   ....[1]....
        /*0040*/ 	.word	0xffffffff


	//   ....[2]....
        /*0044*/ 	.word	0xffffffff


	//   ....[3]....
        /*0048*/ 	.word	0xffffffff


	//   ....[4]....
        /*004c*/ 	.word	0xffffffff


	//   ....[5]....
        /*0050*/ 	.word	0xffffffff


	//   ....[6]....
        /*0054*/ 	.word	0xffffffff


	//   ....[7]....
        /*0058*/ 	.word	0xffffffff


	//   ....[8]....
        /*005c*/ 	.word	0xffffffff


	//   ....[9]....
        /*0060*/ 	.word	0xffffffff


	//   ....[10]....
        /*0064*/ 	.word	0xffffffff


	//   ....[11]....
        /*0068*/ 	.word	0xffffffff


	//   ....[12]....
        /*006c*/ 	.word	0xffffffff


	//   ....[13]....
        /*0070*/ 	.word	0xffffffff


	//   ....[14]....
        /*0074*/ 	.word	0xffffffff


	//   ....[15]....
        /*0078*/ 	.word	0xffffffff


	//   ....[16]....
        /*007c*/ 	.word	0xffffffff


	//   ....[17]....
        /*0080*/ 	.word	0xffffffff


	//   ....[18]....
        /*0084*/ 	.word	0xffffffff


	//   ....[19]....
        /*0088*/ 	.word	0xffffffff


	//   ....[20]....
        /*008c*/ 	.word	0xffffffff


	//   ....[21]....
        /*0090*/ 	.word	0xffffffff


	//   ....[22]....
        /*0094*/ 	.word	0xffffffff


	//   ....[23]....
        /*0098*/ 	.word	0xffffffff


	//   ....[24]....
        /*009c*/ 	.word	0xffffffff


	//   ....[25]....
        /*00a0*/ 	.word	0xffffffff


	//   ....[26]....
        /*00a4*/ 	.word	0xffffffff


	//   ....[27]....
        /*00a8*/ 	.word	0xffffffff


	//   ....[28]....
        /*00ac*/ 	.word	0xffffffff


	//   ....[29]....
        /*00b0*/ 	.word	0xffffffff


	//   ....[30]....
        /*00b4*/ 	.word	0xffffffff


	//   ....[31]....
        /*00b8*/ 	.word	0xffffffff


	//   ....[32]....
        /*00bc*/ 	.word	0xffffffff


	//   ....[33]....
        /*00c0*/ 	.word	0xffffffff


	//   ....[34]....
        /*00c4*/ 	.word	0xffffffff


	//   ....[35]....
        /*00c8*/ 	.word	0xffffffff


	//   ....[36]....
        /*00cc*/ 	.word	0xffffffff


	//   ....[37]....
        /*00d0*/ 	.word	0xffffffff


	//   ....[38]....
        /*00d4*/ 	.word	0xffffffff


	//   ....[39]....
        /*00d8*/ 	.word	0xffffffff


	//   ....[40]....
        /*00dc*/ 	.word	0xffffffff


	//   ....[41]....
        /*00e0*/ 	.word	0xffffffff


	//   ....[42]....
        /*00e4*/ 	.word	0xffffffff


	//   ....[43]....
        /*00e8*/ 	.word	0xffffffff


	//   ....[44]....
        /*00ec*/ 	.word	0xffffffff


	//   ....[45]....
        /*00f0*/ 	.word	0xffffffff


	//   ....[46]....
        /*00f4*/ 	.word	0xffffffff


	//   ....[47]....
        /*00f8*/ 	.word	0xffffffff


	//   ....[48]....
        /*00fc*/ 	.word	0xffffffff


	//   ....[49]....
        /*0100*/ 	.word	0xffffffff


	//   ....[50]....
        /*0104*/ 	.word	0xffffffff


	//   ....[51]....
        /*0108*/ 	.word	0xffffffff


	//   ....[52]....
        /*010c*/ 	.word	0xffffffff


	//   ....[53]....
        /*0110*/ 	.word	0xffffffff


	//   ....[54]....
        /*0114*/ 	.word	0xffffffff


	//   ....[55]....
        /*0118*/ 	.word	0xffffffff


	//   ....[56]....
        /*011c*/ 	.word	0xffffffff


	//   ....[57]....
        /*0120*/ 	.word	0xffffffff


	//   ....[58]....
        /*0124*/ 	.word	0xffffffff


	//   ....[59]....
        /*0128*/ 	.word	0xffffffff


	//   ....[60]....
        /*012c*/ 	.word	0xffffffff


	//   ....[61]....
        /*0130*/ 	.word	0xffffffff


	//   ....[62]....
        /*0134*/ 	.word	0xffffffff


	//   ....[63]....
        /*0138*/ 	.word	0xffffffff


	//   ....[64]....
        /*013c*/ 	.word	0xffffffff


	//   ....[65]....
        /*0140*/ 	.word	0xffffffff


	//   ....[66]....
        /*0144*/ 	.word	0xffffffff


	//   ....[67]....
        /*0148*/ 	.word	0xffffffff


	//   ....[68]....
        /*014c*/ 	.word	0xffffffff


	//   ....[69]....
        /*0150*/ 	.word	0xffffffff


	//   ....[70]....
        /*0154*/ 	.word	0xffffffff


	//   ....[71]....
        /*0158*/ 	.word	0xffffffff


	//   ....[72]....
        /*015c*/ 	.word	0xffffffff


	//   ....[73]....
        /*0160*/ 	.word	0xffffffff


	//   ....[74]....
        /*0164*/ 	.word	0xffffffff


	//   ....[75]....
        /*0168*/ 	.word	0xffffffff


	//   ....[76]....
        /*016c*/ 	.word	0xffffffff


	//   ....[77]....
        /*0170*/ 	.word	0xffffffff


	//   ....[78]....
        /*0174*/ 	.word	0xffffffff


	//   ....[79]....
        /*0178*/ 	.word	0xffffffff


	//   ....[80]....
        /*017c*/ 	.word	0xffffffff


	//   ....[81]....
        /*0180*/ 	.word	0xffffffff


	//   ....[82]....
        /*0184*/ 	.word	0xffffffff


	//   ....[83]....
        /*0188*/ 	.word	0xffffffff


	//   ....[84]....
        /*018c*/ 	.word	0xffffffff


	//   ....[85]....
        /*0190*/ 	.word	0xffffffff


	//   ....[86]....
        /*0194*/ 	.word	0xffffffff


	//   ....[87]....
        /*0198*/ 	.word	0xffffffff


	//   ....[88]....
        /*019c*/ 	.word	0xffffffff


	//   ....[89]....
        /*01a0*/ 	.word	0xffffffff


	//   ....[90]....
        /*01a4*/ 	.word	0xffffffff


	//   ....[91]....
        /*01a8*/ 	.word	0xffffffff


	//   ....[92]....
        /*01ac*/ 	.word	0xffffffff


	//   ....[93]....
        /*01b0*/ 	.word	0xffffffff


	//   ....[94]....
        /*01b4*/ 	.word	0xffffffff


	//   ....[95]....
        /*01b8*/ 	.word	0xffffffff


	//   ....[96]....
        /*01bc*/ 	.word	0xffffffff


	//   ....[97]....
        /*01c0*/ 	.word	0xffffffff


	//   ....[98]....
        /*01c4*/ 	.word	0xffffffff


	//----- nvinfo : EIATTR_COOP_GROUP_INSTR_OFFSETS
	.align		4
.L_462:
        /*01c8*/ 	.byte	0x04, 0x28
        /*01ca*/ 	.short	(.L_464 - .L_463)


	//   ....[0]....
.L_463:
        /*01cc*/ 	.word	0x00000090


	//   ....[1]....
        /*01d0*/ 	.word	0x00001560


	//   ....[2]....
        /*01d4*/ 	.word	0x000015a0


	//   ....[3]....
        /*01d8*/ 	.word	0x000017d0


	//   ....[4]....
        /*01dc*/ 	.word	0x00001800


	//   ....[5]....
        /*01e0*/ 	.word	0x00001920


	//   ....[6]....
        /*01e4*/ 	.word	0x00001950


	//   ....[7]....
        /*01e8*/ 	.word	0x00001a60


	//   ....[8]....
        /*01ec*/ 	.word	0x00001aa0


	//   ....[9]....
        /*01f0*/ 	.word	0x00001ff0


	//   ....[10]....
        /*01f4*/ 	.word	0x00002010


	//   ....[11]....
        /*01f8*/ 	.word	0x00002040


	//   ....[12]....
        /*01fc*/ 	.word	0x00002070


	//   ....[13]....
        /*0200*/ 	.word	0x00002080


	//   ....[14]....
        /*0204*/ 	.word	0x00002090


	//   ....[15]....
        /*0208*/ 	.word	0x000021d0


	//   ....[16]....
        /*020c*/ 	.word	0x000021e0


	//   ....[17]....
        /*0210*/ 	.word	0x00002620


	//   ....[18]....
        /*0214*/ 	.word	0x00002650


	//   ....[19]....
        /*0218*/ 	.word	0x00002670


	//   ....[20]....
        /*021c*/ 	.word	0x000026d0


	//   ....[21]....
        /*0220*/ 	.word	0x00002b00


	//   ....[22]....
        /*0224*/ 	.word	0x00002b30


	//   ....[23]....
        /*0228*/ 	.word	0x00002b40


	//   ....[24]....
        /*022c*/ 	.word	0x00002b50


	//   ....[25]....
        /*0230*/ 	.word	0x000038d0


	//   ....[26]....
        /*0234*/ 	.word	0x00003c20


	//   ....[27]....
        /*0238*/ 	.word	0x000048d0


	//   ....[28]....
        /*023c*/ 	.word	0x000048f0


	//   ....[29]....
        /*0240*/ 	.word	0x00004910


	//   ....[30]....
        /*0244*/ 	.word	0x00004930


	//   ....[31]....
        /*0248*/ 	.word	0x00005b50


	//   ....[32]....
        /*024c*/ 	.word	0x00005b80


	//   ....[33]....
        /*0250*/ 	.word	0x00005ba0


	//   ....[34]....
        /*0254*/ 	.word	0x00005bb0


	//   ....[35]....
        /*0258*/ 	.word	0x00006240


	//   ....[36]....
        /*025c*/ 	.word	0x00006260


	//   ....[37]....
        /*0260*/ 	.word	0x00006270


	//   ....[38]....
        /*0264*/ 	.word	0x00006280


	//   ....[39]....
        /*0268*/ 	.word	0x00007020


	//   ....[40]....
        /*026c*/ 	.word	0x00007430


	//   ....[41]....
        /*0270*/ 	.word	0x00007d80


	//   ....[42]....
        /*0274*/ 	.word	0x00007e60


	//   ....[43]....
        /*0278*/ 	.word	0x00007e70


	//   ....[44]....
        /*027c*/ 	.word	0x00007e90


	//   ....[45]....
        /*0280*/ 	.word	0x000097e0


	//   ....[46]....
        /*0284*/ 	.word	0x00009800


	//   ....[47]....
        /*0288*/ 	.word	0x00009810


	//   ....[48]....
        /*028c*/ 	.word	0x00009820


	//   ....[49]....
        /*0290*/ 	.word	0x00009f90


	//   ....[50]....
        /*0294*/ 	.word	0x00009fb0


	//   ....[51]....
        /*0298*/ 	.word	0x00009fc0


	//   ....[52]....
        /*029c*/ 	.word	0x00009fd0


	//   ....[53]....
        /*02a0*/ 	.word	0x0000b130


	//   ....[54]....
        /*02a4*/ 	.word	0x0000b160


	//   ....[55]....
        /*02a8*/ 	.word	0x0000b180


	//   ....[56]....
        /*02ac*/ 	.word	0x0000b1c0


	//   ....[57]....
        /*02b0*/ 	.word	0x0000ca90


	//   ....[58]....
        /*02b4*/ 	.word	0x0000cab0


	//   ....[59]....
        /*02b8*/ 	.word	0x0000cac0


	//   ....[60]....
        /*02bc*/ 	.word	0x0000cad0


	//   ....[61]....
        /*02c0*/ 	.word	0x0000d000


	//   ....[62]....
        /*02c4*/ 	.word	0x0000d010


	//   ....[63]....
        /*02c8*/ 	.word	0x0000d020


	//   ....[64]....
        /*02cc*/ 	.word	0x0000d030


	//   ....[65]....
        /*02d0*/ 	.word	0x0000de20


	//   ....[66]....
        /*02d4*/ 	.word	0x0000e190


	//   ....[67]....
        /*02d8*/ 	.word	0x0000eab0


	//   ....[68]....
        /*02dc*/ 	.word	0x0000eba0


	//   ....[69]....
        /*02e0*/ 	.word	0x0000ebb0


	//   ....[70]....
        /*02e4*/ 	.word	0x0000ec30


	//   ....[71]....
        /*02e8*/ 	.word	0x000104f0


	//   ....[72]....
        /*02ec*/ 	.word	0x00010510


	//   ....[73]....
        /*02f0*/ 	.word	0x00010530


	//   ....[74]....
        /*02f4*/ 	.word	0x00010540


	//   ....[75]....
        /*02f8*/ 	.word	0x00010710


	//   ....[76]....
        /*02fc*/ 	.word	0x00010730


	//   ....[77]....
        /*0300*/ 	.word	0x00010770


	//   ....[78]....
        /*0304*/ 	.word	0x00010780


	//   ....[79]....
        /*0308*/ 	.word	0x00011d90


	//   ....[80]....
        /*030c*/ 	.word	0x00011dd0


	//   ....[81]....
        /*0310*/ 	.word	0x00011e60


	//   ....[82]....
        /*0314*/ 	.word	0x00011ea0


	//   ....[83]....
        /*0318*/ 	.word	0x000120b0


	//   ....[84]....
        /*031c*/ 	.word	0x000120c0


	//   ....[85]....
        /*0320*/ 	.word	0x00012240


	//   ....[86]....
        /*0324*/ 	.word	0x00012270


	//   ....[87]....
        /*0328*/ 	.word	0x000123c0


	//   ....[88]....
        /*032c*/ 	.word	0x000123f0


	//   ....[89]....
        /*0330*/ 	.word	0x00012540


	//   ....[90]....
        /*0334*/ 	.word	0x00012560


	//   ....[91]....
        /*0338*/ 	.word	0x00012ea0


	//   ....[92]....
        /*033c*/ 	.word	0x00012eb0


	//   ....[93]....
        /*0340*/ 	.word	0x00012fe0


	//   ....[94]....
        /*0344*/ 	.word	0x00013010


	//   ....[95]....
        /*0348*/ 	.word	0x00013140


	//   ....[96]....
        /*034c*/ 	.word	0x00013170


	//   ....[97]....
        /*0350*/ 	.word	0x000132a0


	//   ....[98]....
        /*0354*/ 	.word	0x000132c0


	//----- nvinfo : EIATTR_EXIT_INSTR_OFFSETS
	.align		4
.L_464:
        /*0358*/ 	.byte	0x04, 0x1c
        /*035a*/ 	.short	(.L_466 - .L_465)


	//   ....[0]....
.L_465:
        /*035c*/ 	.word	0x00000440


	//   ....[1]....
        /*0360*/ 	.word	0x00012570


	//   ....[2]....
        /*0364*/ 	.word	0x00012640


	//   ....[3]....
        /*0368*/ 	.word	0x000126a0


	//   ....[4]....
        /*036c*/ 	.word	0x000132d0


	//   ....[5]....
        /*0370*/ 	.word	0x00013380


	//   ....[6]....
        /*0374*/ 	.word	0x000133e0


	//----- nvinfo : EIATTR_CTAIDZ_USED
	.align		4
.L_466:
        /*0378*/ 	.byte	0x01, 0x04
	.zero		2


	//----- nvinfo : EIATTR_MAX_THREADS
	.align		4
        /*037c*/ 	.byte	0x04, 0x05
        /*037e*/ 	.short	(.L_468 - .L_467)
.L_467:
        /*0380*/ 	.word	0x00000100
        /*0384*/ 	.word	0x00000001
        /*0388*/ 	.word	0x00000001


	//----- nvinfo : EIATTR_CRS_STACK_SIZE
	.align		4
.L_468:
        /*038c*/ 	.byte	0x04, 0x1e
        /*038e*/ 	.short	(.L_470 - .L_469)
.L_469:
        /*0390*/ 	.word	0x00000000
.L_470:


//--------------------- .nv.info._ZN7cutlass13device_kernelIN5flash19enable_sm80_to_sm89INS1_16FlashAttnFwdSm80INS1_25CollectiveMainloopFwdSm80ILi8ELi2ELb0EN4cute5tupleIJNS5_1CILi128EEENS7_ILi64EEENS7_ILi192EEEEEELi192ENS_6half_tEfNS_4arch4Sm80ELb0ELb1ELb1ELb1ELb1ELb1ELb1ELb0EEENS1_21CollectiveEpilogueFwdINS6_IJS8_SA_S9_EEENS6_IJNS7_ILi1EEESI_SI_EEESC_SE_Li256ELb1ELb1ELb0ELb0EEENS1_19SingleTileSchedulerILb1ELb0ELb1ELi128EEEEEEEEEvNT_6ParamsE --------------------------
	.section	.nv.info._ZN7cutlass13device_kernelIN5flash19enable_sm80_to_sm89INS1_16FlashAttnFwdSm80INS1_25CollectiveMainloopFwdSm80ILi8ELi2ELb0EN4cute5tupleIJNS5_1CILi128EEENS7_ILi64EEENS7_ILi192EEEEEELi192ENS_6half_tEfNS_4arch4Sm80ELb0ELb1ELb1ELb1ELb1ELb1ELb1ELb0EEENS1_21CollectiveEpilogueFwdINS6_IJS8_SA_S9_EEENS6_IJNS7_ILi1EEESI_SI_EEESC_SE_Li256ELb1ELb1ELb0ELb0EEENS1_19SingleTileSchedulerILb1ELb0ELb1ELi128EEEEEEEEEvNT_6ParamsE,"",@"SHT_CUDA_INFO"
	.sectionflags	@""
	.align	4


	//----- nvinfo : EIATTR_CUDA_API_VERSION
	.align		4
        /*0000*/ 	.byte	0x04, 0x37
        /*0002*/ 	.short	(.L_472 - .L_471)
.L_471:
        /*0004*/ 	.word	0x00000082


	//----- nvinfo : EIATTR_SW2861232_WAR
	.align		4
.L_472:
        /*0008*/ 	.byte	0x01, 0x35
	.zero		2


	//----- nvinfo : EIATTR_PARAM_CBANK
	.align		4
        /*000c*/ 	.byte	0x04, 0x0a
        /*000e*/ 	.short	(.L_474 - .L_473)
	.align		4
.L_473:
        /*0010*/ 	.word	index@(.nv.constant0._ZN7cutlass13device_kernelIN5flash19enable_sm80_to_sm89INS1_16FlashAttnFwdSm80INS1_25CollectiveMainloopFwdSm80ILi8ELi2ELb0EN4cute5tupleIJNS5_1CILi128EEENS7_ILi64EEENS7_ILi192EEEEEELi192ENS_6half_tEfNS_4arch4Sm80ELb0ELb1ELb1ELb1ELb1ELb1ELb1ELb0EEENS1_21CollectiveEpilogueFwdINS6_IJS8_SA_S9_EEENS6_IJNS7_ILi1EEESI_SI_EEESC_SE_Li256ELb1ELb1ELb0ELb0EEENS1_19SingleTileSchedulerILb1ELb0ELb1ELi128EEEEEEEEEvNT_6ParamsE)
        /*0014*/ 	.short	0x0160
        /*0016*/ 	.short	0x0418


	//----- nvinfo : EIATTR_CBANK_PARAM_SIZE
	.align		4
.L_474:
        /*0018*/ 	.byte	0x03, 0x19
        /*001a*/ 	.short	0x0418


	//----- nvinfo : EIATTR_KPARAM_INFO
	.align		4
        /*001c*/ 	.byte	0x04, 0x17
        /*001e*/ 	.short	(.L_476 - .L_475)
.L_475:
        /*0020*/ 	.word	0x00000000
        /*0024*/ 	.short	0x0000
        /*0026*/ 	.short	0x0000
        /*0028*/ 	.byte	0x00, 0xf0, 0x61, 0x10


	//----- nvinfo : EIATTR_MAXREG_COUNT
	.align		4
.L_476:
        /*002c*/ 	.byte	0x03, 0x1b
        /*002e*/ 	.short	0x00ff


	//----- nvinfo : EIATTR_NUM_BARRIERS
	.align		4
        /*0030*/ 	.byte	0x02, 0x4c
        /*0032*/ 	.byte	0x02
	.zero		1


	//----- nvinfo : EIATTR_MERCURY_ISA_VERSION
	.align		4
        /*0034*/ 	.byte	0x03, 0x5f
        /*0036*/ 	.short	0x0000


	//----- nvinfo : EIATTR_COOP_GROUP_MASK_REGIDS
	.align		4
        /*0038*/ 	.byte	0x04, 0x29
        /*003a*/ 	.short	(.L_478 - .L_477)


	//   ....[0]....
.L_477:
        /*003c*/ 	.word	0xffffffff


	//   ....[1]....
        /*0040*/ 	.word	0xffffffff


	//   ....[2]....
        /*0044*/ 	.word	0xffffffff


	//   ....[3]....
        /*0048*/ 	.word	0xffffffff


	//   ....[4]....
        /*004c*/ 	.word	0xffffffff


	//   ....[5]....
        /*0050*/ 	.word	0xffffffff


	//   ....[6]....
        /*0054*/ 	.word	0xffffffff


	//   ....[7]....
        /*0058*/ 	.word	0xffffffff


	//   ....[8]....
        /*005c*/ 	.word	0xffffffff


	//   ....[9]....
        /*0060*/ 	.word	0xffffffff


	//   ....[10]....
        /*0064*/ 	.word	0xffffffff


	//   ....[11]....
        /*0068*/ 	.word	0xffffffff


	//   ....[12]....
        /*006c*/ 	.word	0xffffffff


	//   ....[13]....
        /*0070*/ 	.word	0xffffffff


	//   ....[14]....
        /*0074*/ 	.word	0xffffffff


	//   ....[15]....
        /*0078*/ 	.word	0xffffffff


	//   ....[16]....
        /*007c*/ 	.word	0xffffffff


	//   ....[17]....
        /*0080*/ 	.word	0xffffffff


	//   ....[18]....
        /*0084*/ 	.word	0xffffffff


	//   ....[19]....
        /*0088*/ 	.word	0xffffffff


	//   ....[20]....
        /*008c*/ 	.word	0xffffffff


	//   ....[21]....
        /*0090*/ 	.word	0xffffffff


	//   ....[22]....
        /*0094*/ 	.word	0xffffffff


	//   ....[23]....
        /*0098*/ 	.word	0xffffffff


	//   ....[24]....
        /*009c*/ 	.word	0xffffffff


	//   ....[25]....
        /*00a0*/ 	.word	0xffffffff


	//   ....[26]....
        /*00a4*/ 	.word	0xffffffff


	//   ....[27]....
        /*00a8*/ 	.word	0xffffffff


	//   ....[28]....
        /*00ac*/ 	.word	0xffffffff


	//   ....[29]....
        /*00b0*/ 	.word	0xffffffff


	//   ....[30]....
        /*00b4*/ 	.word	0xffffffff


	//   ....[31]....
        /*00b8*/ 	.word	0xffffffff


	//   ....[32]....
        /*00bc*/ 	.word	0xffffffff


	//   ....[33]....
        /*00c0*/ 	.word	0xffffffff


	//   ....[34]....
        /*00c4*/ 	.word	0xffffffff


	//   ....[35]....
        /*00c8*/ 	.word	0xffffffff


	//   ....[36]....
        /*00cc*/ 	.word	0xffffffff


	//   ....[37]....
        /*00d0*/ 	.word	0xffffffff


	//   ....[38]....
        /*00d4*/ 	.word	0xffffffff


	//   ....[39]....
        /*00d8*/ 	.word	0xffffffff


	//   ....[40]....
        /*00dc*/ 	.word	0xffffffff


	//   ....[41]....
        /*00e0*/ 	.word	0xffffffff


	//   ....[42]....
        /*00e4*/ 	.word	0xffffffff


	//   ....[43]....
        /*00e8*/ 	.word	0xffffffff


	//   ....[44]....
        /*00ec*/ 	.word	0xffffffff


	//   ....[45]....
        /*00f0*/ 	.word	0xffffffff


	//   ....[46]....
        /*00f4*/ 	.word	0xffffffff


	//   ....[47]....
        /*00f8*/ 	.word	0xffffffff


	//   ....[48]....
        /*00fc*/ 	.word	0xffffffff


	//   ....[49]....
        /*0100*/ 	.word	0xffffffff


	//   ....[50]....
        /*0104*/ 	.word	0xffffffff


	//   ....[51]....
        /*0108*/ 	.word	0xffffffff


	//   ....[52]....
        /*010c*/ 	.word	0xffffffff


	//   ....[53]....
        /*0110*/ 	.word	0xffffffff


	//   ....[54]....
        /*0114*/ 	.word	0xffffffff


	//   ....[55]....
        /*0118*/ 	.word	0xffffffff


	//   ....[56]....
        /*011c*/ 	.word	0xffffffff


	//   ....[57]....
        /*0120*/ 	.word	0xffffffff


	//   ....[58]....
        /*0124*/ 	.word	0xffffffff


	//   ....[59]....
        /*0128*/ 	.word	0xffffffff


	//   ....[60]....
        /*012c*/ 	.word	0xffffffff


	//   ....[61]....
        /*0130*/ 	.word	0xffffffff


	//   ....[62]....
        /*0134*/ 	.word	0xffffffff


	//   ....[63]....
        /*0138*/ 	.word	0xffffffff


	//   ....[64]....
        /*013c*/ 	.word	0xffffffff


	//   ....[65]....
        /*0140*/ 	.word	0xffffffff


	//   ....[66]....
        /*0144*/ 	.word	0xffffffff


	//   ....[67]....
        /*0148*/ 	.word	0xffffffff


	//   ....[68]....
        /*014c*/ 	.word	0xffffffff


	//   ....[69]....
        /*0150*/ 	.word	0xffffffff


	//   ....[70]....
        /*0154*/ 	.word	0xffffffff


	//   ....[71]....
        /*0158*/ 	.word	0xffffffff


	//   ....[72]....
        /*015c*/ 	.word	0xffffffff


	//   ....[73]....
        /*0160*/ 	.word	0xffffffff


	//   ....[74]....
        /*0164*/ 	.word	0xffffffff


	//   ....[75]....
        /*0168*/ 	.word	0xffffffff


	//   ....[76]....
        /*016c*/ 	.word	0xffffffff


	//   ....[77]....
        /*0170*/ 	.word	0xffffffff


	//   ....[78]....
        /*0174*/ 	.word	0xffffffff


	//   ....[79]....
        /*0178*/ 	.word	0xffffffff


	//   ....[80]....
        /*017c*/ 	.word	0xffffffff


	//   ....[81]....
        /*0180*/ 	.word	0xffffffff


	//   ....[82]....
        /*0184*/ 	.word	0xffffffff


	//   ....[83]....
        /*0188*/ 	.word	0xffffffff


	//   ....[84]....
        /*018c*/ 	.word	0xffffffff


	//   ....[85]....
        /*0190*/ 	.word	0xffffffff


	//   ....[86]....
        /*0194*/ 	.word	0xffffffff


	//   ....[87]....
        /*0198*/ 	.word	0xffffffff


	//   ....[88]....
        /*019c*/ 	.word	0xffffffff


	//   ....[89]....
        /*01a0*/ 	.word	0xffffffff


	//   ....[90]....
        /*01a4*/ 	.word	0xffffffff


	//   ....[91]....
        /*01a8*/ 	.word	0xffffffff


	//   ....[92]....
        /*01ac*/ 	.word	0xffffffff


	//   ....[93]....
        /*01b0*/ 	.word	0xffffffff


	//   ....[94]....
        /*01b4*/ 	.word	0xffffffff


	//   ....[95]....
        /*01b8*/ 	.word	0xffffffff


	//   ....[96]....
        /*01bc*/ 	.word	0xffffffff


	//   ....[97]....
        /*01c0*/ 	.word	0xffffffff


	//   ....[98]....
        /*01c4*/ 	.word	0xffffffff


	//   ....[99]....
        /*01c8*/ 	.word	0xffffffff


	//   ....[100]....
        /*01cc*/ 	.word	0xffffffff


	//   ....[101]....
        /*01d0*/ 	.word	0xffffffff


	//   ....[102]....
        /*01d4*/ 	.word	0xffffffff


	//   ....[103]....
        /*01d8*/ 	.word	0xffffffff


	//   ....[104]....
        /*01dc*/ 	.word	0xffffffff


	//   ....[105]....
        /*01e0*/ 	.word	0xffffffff


	//   ....[106]....
        /*01e4*/ 	.word	0xffffffff


	//   ....[107]....
        /*01e8*/ 	.word	0xffffffff


	//   ....[108]....
        /*01ec*/ 	.word	0xffffffff


	//   ....[109]....
        /*01f0*/ 	.word	0xffffffff


	//   ....[110]....
        /*01f4*/ 	.word	0xffffffff


	//   ....[111]....
        /*01f8*/ 	.word	0xffffffff


	//   ....[112]....
        /*01fc*/ 	.word	0xffffffff


	//   ....[113]....
        /*0200*/ 	.word	0xffffffff


	//   ....[114]....
        /*0204*/ 	.word	0xffffffff


	//   ....[115]....
        /*0208*/ 	.word	0xffffffff


	//   ....[116]....
        /*020c*/ 	.word	0xffffffff


	//   ....[117]....
        /*0210*/ 	.word	0xffffffff


	//   ....[118]....
        /*0214*/ 	.word	0xffffffff


	//   ....[119]....
        /*0218*/ 	.word	0xffffffff


	//   ....[120]....
        /*021c*/ 	.word	0xffffffff


	//   ....[121]....
        /*0220*/ 	.word	0xffffffff


	//   ....[122]....
        /*0224*/ 	.word	0xffffffff


	//----- nvinfo : EIATTR_COOP_GROUP_INSTR_OFFSETS
	.align		4
.L_478:
        /*0228*/ 	.byte	0x04, 0x28
        /*022a*/ 	.short	(.L_480 - .L_479)


	//   ....[0]....
.L_479:
        /*022c*/ 	.word	0x00000090


	//   ....[1]....
        /*0230*/ 	.word	0x000029f0


	//   ....[2]....
        /*0234*/ 	.word	0x00002a00


	//   ....[3]....
        /*0238*/ 	.word	0x00004530


	//   ....[4]....
        /*023c*/ 	.word	0x00004540


	//   ....[5]....
        /*0240*/ 	.word	0x00006050


	//   ....[6]....
        /*0244*/ 	.word	0x00006070


	//   ....[7]....
        /*0248*/ 	.word	0x00006530


	//   ....[8]....
        /*024c*/ 	.word	0x00006540


	//   ....[9]....
        /*0250*/ 	.word	0x00007740


	//   ....[10]....
        /*0254*/ 	.word	0x00007770


	//   ....[11]....
        /*0258*/ 	.word	0x00007950


	//   ....[12]....
        /*025c*/ 	.word	0x00007980


	//   ....[13]....
        /*0260*/ 	.word	0x00007aa0


	//   ....[14]....
        /*0264*/ 	.word	0x00007ad0


	//   ....[15]....
        /*0268*/ 	.word	0x00007be0


	//   ....[16]....
        /*026c*/ 	.word	0x00007c20


	//   ....[17]....
        /*0270*/ 	.word	0x00008190


	//   ....[18]....
        /*0274*/ 	.word	0x000081b0


	//   ....[19]....
        /*0278*/ 	.word	0x000081e0


	//   ....[20]....
        /*027c*/ 	.word	0x00008200


	//   ....[21]....
        /*0280*/ 	.word	0x00008210


	//   ....[22]....
        /*0284*/ 	.word	0x00008220


	//   ....[23]....
        /*0288*/ 	.word	0x00008240


	//   ....[24]....
        /*028c*/ 	.word	0x00008250


	//   ....[25]....
        /*0290*/ 	.word	0x000087b0


	//   ....[26]....
        /*0294*/ 	.word	0x000087e0


	//   ....[27]....
        /*0298*/ 	.word	0x00008800


	//   ....[28]....
        /*029c*/ 	.word	0x00008810


	//   ....[29]....
        /*02a0*/ 	.word	0x00008cb0


	//   ....[30]....
        /*02a4*/ 	.word	0x00008d20


	//   ....[31]....
        /*02a8*/ 	.word	0x00008d50


	//   ....[32]....
        /*02ac*/ 	.word	0x00008d80


	//   ....[33]....
        /*02b0*/ 	.word	0x000091e0


	//   ....[34]....
        /*02b4*/ 	.word	0x000092c0


	//   ....[35]....
        /*02b8*/ 	.word	0x00009310


	//   ....[36]....
        /*02bc*/ 	.word	0x00009470


	//   ....[37]....
        /*02c0*/ 	.word	0x0000c1d0


	//   ....[38]....
        /*02c4*/ 	.word	0x0000c230


	//   ....[39]....
        /*02c8*/ 	.word	0x0000c280


	//   ....[40]....
        /*02cc*/ 	.word	0x0000c290


	//   ....[41]....
        /*02d0*/ 	.word	0x0000c520


	//   ....[42]....
        /*02d4*/ 	.word	0x0000c600


	//   ....[43]....
        /*02d8*/ 	.word	0x0000c7b0


	//   ....[44]....
        /*02dc*/ 	.word	0x0000c7f0


	//   ....[45]....
        /*02e0*/ 	.word	0x0000fb30


	//   ....[46]....
        /*02e4*/ 	.word	0x0000fb60


	//   ....[47]....
        /*02e8*/ 	.word	0x0000fb70


	//   ....[48]....
        /*02ec*/ 	.word	0x0000fbd0


	//   ....[49]....
        /*02f0*/ 	.word	0x00010950


	//   ....[50]....
        /*02f4*/ 	.word	0x00010eb0


	//   ....[51]....
        /*02f8*/ 	.word	0x00011830


	//   ....[52]....
        /*02fc*/ 	.word	0x000118d0


	//   ....[53]....
        /*0300*/ 	.word	0x00011950


	//   ....[54]....
        /*0304*/ 	.word	0x00011a60


	//   ....[55]....
        /*0308*/ 	.word	0x00012b90


	//   ....[56]....
        /*030c*/ 	.word	0x00012bc0


	//   ....[57]....
        /*0310*/ 	.word	0x00012be0


	//   ....[58]....
        /*0314*/ 	.word	0x00012bf0


	//   ....[59]....
        /*0318*/ 	.word	0x00013280


	//   ....[60]....
        /*031c*/ 	.word	0x000132b0


	//   ....[61]....
        /*0320*/ 	.word	0x000132e0


	//   ....[62]....
        /*0324*/ 	.word	0x00013360


	//   ....[63]....
        /*0328*/ 	.word	0x00014160


	//   ....[64]....
        /*032c*/ 	.word	0x000144c0


	//   ....[65]....
        /*0330*/ 	.word	0x00014e40


	//   ....[66]....
        /*0334*/ 	.word	0x00014ec0


	//   ....[67]....
        /*0338*/ 	.word	0x00014ee0


	//   ....[68]....
        /*033c*/ 	.word	0x00014f00


	//   ....[69]....
        /*0340*/ 	.word	0x000168d0


	//   ....[70]....
        /*0344*/ 	.word	0x00016900


	//   ....[71]....
        /*0348*/ 	.word	0x00016920


	//   ....[72]....
        /*034c*/ 	.word	0x00016940


	//   ....[73]....
        /*0350*/ 	.word	0x000170e0


	//   ....[74]....
        /*0354*/ 	.word	0x000170f0


	//   ....[75]....
        /*0358*/ 	.word	0x00017100


	//   ....[76]....
        /*035c*/ 	.word	0x00017170


	//   ....[77]....
        /*0360*/ 	.word	0x00018270


	//   ....[78]....
        /*0364*/ 	.word	0x000182a0


	//   ....[79]....
        /*0368*/ 	.word	0x000182c0


	//   ....[80]....
        /*036c*/ 	.word	0x00018300


	//   ....[81]....
        /*0370*/ 	.word	0x00019bd0


	//   ....[82]....
        /*0374*/ 	.word	0x00019c00


	//   ....[83]....
        /*0378*/ 	.word	0x00019c20


	//   ....[84]....
        /*037c*/ 	.word	0x00019c30


	//   ....[85]....
        /*0380*/ 	.word	0x0001a190


	//   ....[86]....
        /*0384*/ 	.word	0x0001a1a0


	//   ....[87]....
        /*0388*/ 	.word	0x0001a1b0


	//   ....[88]....
        /*038c*/ 	.word	0x0001a1c0


	//   ....[89]....
        /*0390*/ 	.word	0x0001afb0


	//   ....[90]....
        /*0394*/ 	.word	0x0001b320


	//   ....[91]....
        /*0398*/ 	.word	0x0001bc40


	//   ....[92]....
        /*039c*/ 	.word	0x0001bd30


	//   ....[93]....
        /*03a0*/ 	.word	0x0001bd40


	//   ....[94]....
        /*03a4*/ 	.word	0x0001bdc0


	//   ....[95]....
        /*03a8*/ 	.word	0x0001d6a0


	//   ....[96]....
        /*03ac*/ 	.word	0x0001d6c0


	//   ....[97]....
        /*03b0*/ 	.word	0x0001d6e0


	//   ....[98]....
        /*03b4*/ 	.word	0x0001d6f0


	//   ....[99]....
        /*03b8*/ 	.word	0x0001d8c0


	//   ....[100]....
        /*03bc*/ 	.word	0x0001d8f0


	//   ....[101]....
        /*03c0*/ 	.word	0x0001d930


	//   ....[102]....
        /*03c4*/ 	.word	0x0001d940


	//   ....[103]....
        /*03c8*/ 	.word	0x0001ef40


	//   ....[104]....
        /*03cc*/ 	.word	0x0001efb0


	//   ....[105]....
        /*03d0*/ 	.word	0x0001eff0


	//   ....[106]....
        /*03d4*/ 	.word	0x0001f030


	//   ....[107]....
        /*03d8*/ 	.word	0x0001f260


	//   ....[108]....
        /*03dc*/ 	.word	0x0001f270


	//   ....[109]....
        /*03e0*/ 	.word	0x0001f3f0


	//   ....[110]....
        /*03e4*/ 	.word	0x0001f420


	//   ....[111]....
        /*03e8*/ 	.word	0x0001f570


	//   ....[112]....
        /*03ec*/ 	.word	0x0001f5a0


	//   ....[113]....
        /*03f0*/ 	.word	0x0001f6f0


	//   ....[114]....
        /*03f4*/ 	.word	0x0001f710


	//   ....[115]....
        /*03f8*/ 	.word	0x00020050


	//   ....[116]....
        /*03fc*/ 	.word	0x00020060


	//   ....[117]....
        /*0400*/ 	.word	0x00020190


	//   ....[118]....
        /*0404*/ 	.word	0x000201c0


	//   ....[119]....
        /*0408*/ 	.word	0x000202f0


	//   ....[120]....
        /*040c*/ 	.word	0x00020320


	//   ....[121]....
        /*0410*/ 	.word	0x00020450


	//   ....[122]....
        /*0414*/ 	.word	0x00020470


	//----- nvinfo : EIATTR_EXIT_INSTR_OFFSETS
	.align		4
.L_480:
        /*0418*/ 	.byte	0x04, 0x1c
        /*041a*/ 	.short	(.L_482 - .L_481)


	//   ....[0]....
.L_481:
        /*041c*/ 	.word	0x00000440


	//   ....[1]....
        /*0420*/ 	.word	0x0001f720


	//   ....[2]....
        /*0424*/ 	.word	0x0001f7f0


	//   ....[3]....
        /*0428*/ 	.word	0x0001f850


	//   ....[4]....
        /*042c*/ 	.word	0x00020480


	//   ....[5]....
        /*0430*/ 	.word	0x00020530


	//   ....[6]....
        /*0434*/ 	.word	0x00020590


	//----- nvinfo : EIATTR_CTAIDZ_USED
	.align		4
.L_482:
        /*0438*/ 	.byte	0x01, 0x04
	.zero		2


	//----- nvinfo : EIATTR_MAX_THREADS
	.align		4
        /*043c*/ 	.byte	0x04, 0x05
        /*043e*/ 	.short	(.L_484 - .L_483)
.L_483:
        /*0440*/ 	.word	0x00000100
        /*0444*/ 	.word	0x00000001
        /*0448*/ 	.word	0x00000001


	//----- nvinfo : EIATTR_CRS_STACK_SIZE
	.align		4
.L_484:
        /*044c*/ 	.byte	0x04, 0x1e
        /*044e*/ 	.short	(.L_486 - .L_485)
.L_485:
        /*0450*/ 	.word	0x00000000
.L_486:


//--------------------- .nv.info._ZN7cutlass13device_kernelIN5flash19enable_sm80_to_sm89INS1_16FlashAttnFwdSm80INS1_25CollectiveMainloopFwdSm80ILi8ELi2ELb0EN4cute5tupleIJNS5_1CILi128EEENS7_ILi64EEENS7_ILi192EEEEEELi192ENS_6half_tEfNS_4arch4Sm80ELb1ELb0ELb1ELb0ELb1ELb0ELb1ELb0EEENS1_21CollectiveEpilogueFwdINS6_IJS8_SA_S9_EEENS6_IJNS7_ILi1EEESI_SI_EEESC_SE_Li256ELb0ELb1ELb0ELb0EEENS1_30DynamicPersistentTileSchedulerILi256ELi256ELb0ELb1ELb0EEEEEEEEEvNT_6ParamsE --------------------------
	.section	.nv.info._ZN7cutlass13device_kernelIN5flash19enable_sm80_to_sm89INS1_16FlashAttnFwdSm80INS1_25CollectiveMainloopFwdSm80ILi8ELi2ELb0EN4cute5tupleIJNS5_1CILi128EEENS7_ILi64EEENS7_ILi192EEEEEELi192ENS_6half_tEfNS_4arch4Sm80ELb1ELb0ELb1ELb0ELb1ELb0ELb1ELb0EEENS1_21CollectiveEpilogueFwdINS6_IJS8_SA_S9_EEENS6_IJNS7_ILi1EEESI_SI_EEESC_SE_Li256ELb0ELb1ELb0ELb0EEENS1_30DynamicPersistentTileSchedulerILi256ELi256ELb0ELb1ELb0EEEEEEEEEvNT_6ParamsE,"",@"SHT_CUDA_INFO"
	.sectionflags	@""
	.align	4


	//----- nvinfo : EIATTR_CUDA_API_VERSION
	.align		4
        /*0000*/ 	.byte	0x04, 0x37
        /*0002*/ 	.short	(.L_488 - .L_487)
.L_487:
        /*0004*/ 	.word	0x00000082


	//----- nvinfo : EIATTR_SW2861232_WAR
	.align		4
.L_488:
        /*0008*/ 	.byte	0x01, 0x35
	.zero		2


	//----- nvinfo : EIATTR_PARAM_CBANK
	.align		4
        /*000c*/ 	.byte	0x04, 0x0a
        /*000e*/ 	.short	(.L_490 - .L_489)
	.align		4
.L_489:
        /*0010*/ 	.word	index@(.nv.constant0._ZN7cutlass13device_kernelIN5flash19enable_sm80_to_sm89INS1_16FlashAttnFwdSm80INS1_25CollectiveMainloopFwdSm80ILi8ELi2ELb0EN4cute5tupleIJNS5_1CILi128EEENS7_ILi64EEENS7_ILi192EEEEEELi192ENS_6half_tEfNS_4arch4Sm80ELb1ELb0ELb1ELb0ELb1ELb0ELb1ELb0EEENS1_21CollectiveEpilogueFwdINS6_IJS8_SA_S9_EEENS6_IJNS7_ILi1EEESI_SI_EEESC_SE_Li256ELb0ELb1ELb0ELb0EEENS1_30DynamicPersistentTileSchedulerILi256ELi256ELb0ELb1ELb0EEEEEEEEEvNT_6ParamsE)
        /*0014*/ 	.short	0x0160
        /*0016*/ 	.short	0x0428


	//----- nvinfo : EIATTR_CBANK_PARAM_SIZE
	.align		4
.L_490:
        /*0018*/ 	.byte	0x03, 0x19
        /*001a*/ 	.short	0x0428


	//----- nvinfo : EIATTR_KPARAM_INFO
	.align		4
        /*001c*/ 	.byte	0x04, 0x17
        /*001e*/ 	.short	(.L_492 - .L_491)
.L_491:
        /*0020*/ 	.word	0x00000000
        /*0024*/ 	.short	0x0000
        /*0026*/ 	.short	0x0000
        /*0028*/ 	.byte	0x00, 0xf0, 0xa1, 0x10


	//----- nvinfo : EIATTR_MAXREG_COUNT
	.align		4
.L_492:
        /*002c*/ 	.byte	0x03, 0x1b
        /*002e*/ 	.short	0x00ff


	//----- nvinfo : EIATTR_NUM_BARRIERS
	.align		4
        /*0030*/ 	.byte	0x02, 0x4c
        /*0032*/ 	.byte	0x06
	.zero		1


	//----- nvinfo : EIATTR_ANNOTATIONS
	.align		4
        /*0034*/ 	.byte	0x04, 0x55
        /*0036*/ 	.short	(.L_494 - .L_493)


	//   ....[0]....
.L_493:
        /* <DEDUP_REMOVED lines=21> */
        /*017c*/ 	.byte	0x20, 0xe8, 0x00, 0x00, 0x01, 0x00, 0x00, 0x00, 0x50, 0xe8, 0x00, 0x00


	//----- nvinfo : EIATTR_MERCURY_ISA_VERSION
	.align		4
.L_494:
        /*0188*/ 	.byte	0x03, 0x5f
        /*018a*/ 	.short	0x0000


	//----- nvinfo : EIATTR_INT_WARP_WIDE_INSTR_OFFSETS
	.align		4
        /*018c*/ 	.byte	0x04, 0x31
        /*018e*/ 	.short	(.L_496 - .L_495)


	//   ....[0]....
.L_495:
        /*0190*/ 	.word	0x0000ca50


	//   ....[1]....
        /*0194*/ 	.word	0x0000cad0


	//----- nvinfo : EIATTR_COOP_GROUP_MASK_REGIDS
	.align		4
.L_496:
        /*0198*/ 	.byte	0x04, 0x29
        /*019a*/ 	.short	(.L_498 - .L_497)


	//   ....[0]....
.L_497:
        /*019c*/ 	.word	0xffffffff


	//   ....[1]....
        /*01a0*/ 	.word	0xffffffff


	//   ....[2]....
        /*01a4*/ 	.word	0xffffffff


	//   ....[3]....
        /*01a8*/ 	.word	0xffffffff


	//   ....[4]....
        /*01ac*/ 	.word	0xffffffff


	//   ....[5]....
        /*01b0*/ 	.word	0xffffffff


	//   ....[6]....
        /*01b4*/ 	.word	0xffffffff


	//   ....[7]....
        /*01b8*/ 	.word	0xffffffff


	//   ....[8]....
        /*01bc*/ 	.word	0xffffffff


	//   ....[9]....
        /*01c0*/ 	.word	0xffffffff


	//   ....[10]....
        /*01c4*/ 	.word	0xffffffff


	//   ....[11]....
        /*01c8*/ 	.word	0xffffffff


	//   ....[12]....
        /*01cc*/ 	.word	0xffffffff


	//   ....[13]....
        /*01d0*/ 	.word	0xffffffff


	//   ....[14]....
        /*01d4*/ 	.word	0xffffffff


	//   ....[15]....
        /*01d8*/ 	.word	0xffffffff


	//   ....[16]....
        /*01dc*/ 	.word	0xffffffff


	//   ....[17]....
        /*01e0*/ 	.word	0xffffffff


	//   ....[18]....
        /*01e4*/ 	.word	0xffffffff


	//   ....[19]....
        /*01e8*/ 	.word	0xffffffff


	//   ....[20]....
        /*01ec*/ 	.word	0xffffffff


	//   ....[21]....
        /*01f0*/ 	.word	0xffffffff


	//   ....[22]....
        /*01f4*/ 	.word	0xffffffff


	//   ....[23]....
        /*01f8*/ 	.word	0xffffffff


	//   ....[24]....
        /*01fc*/ 	.word	0xffffffff


	//   ....[25]....
        /*0200*/ 	.word	0xffffffff


	//   ....[26]....
        /*0204*/ 	.word	0xffffffff


	//   ....[27]....
        /*0208*/ 	.word	0xffffffff


	//   ....[28]....
        /*020c*/ 	.word	0xffffffff


	//   ....[29]....
        /*0210*/ 	.word	0xffffffff


	//   ....[30]....
        /*0214*/ 	.word	0xffffffff


	//   ....[31]....
        /*0218*/ 	.word	0xffffffff


	//   ....[32]....
        /*021c*/ 	.word	0xffffffff


	//   ....[33]....
        /*0220*/ 	.word	0xffffffff


	//   ....[34]....
        /*0224*/ 	.word	0xffffffff


	//   ....[35]....
        /*0228*/ 	.word	0xffffffff


	//   ....[36]....
        /*022c*/ 	.word	0xffffffff


	//   ....[37]....
        /*0230*/ 	.word	0xffffffff


	//   ....[38]....
        /*0234*/ 	.word	0xffffffff


	//   ....[39]....
        /*0238*/ 	.word	0xffffffff


	//   ....[40]....
        /*023c*/ 	.word	0xffffffff


	//   ....[41]....
        /*0240*/ 	.word	0xffffffff


	//   ....[42]....
        /*0244*/ 	.word	0xffffffff


	//   ....[43]....
        /*0248*/ 	.word	0xffffffff


	//   ....[44]....
        /*024c*/ 	.word	0xffffffff


	//   ....[45]....
        /*0250*/ 	.word	0xffffffff


	//   ....[46]....
        /*0254*/ 	.word	0xffffffff


	//   ....[47]....
        /*0258*/ 	.word	0xffffffff


	//   ....[48]....
        /*025c*/ 	.word	0xffffffff


	//   ....[49]....
        /*0260*/ 	.word	0xffffffff


	//   ....[50]....
        /*0264*/ 	.word	0xffffffff


	//   ....[51]....
        /*0268*/ 	.word	0xffffffff


	//   ....[52]....
        /*026c*/ 	.word	0xffffffff


	//   ....[53]....
        /*0270*/ 	.word	0xffffffff


	//   ....[54]....
        /*0274*/ 	.word	0xffffffff


	//   ....[55]....
        /*0278*/ 	.word	0xffffffff


	//   ....[56]....
        /*027c*/ 	.word	0xffffffff


	//   ....[57]....
        /*0280*/ 	.word	0xffffffff


	//   ....[58]....
        /*0284*/ 	.word	0xffffffff


	//   ....[59]....
        /*0288*/ 	.word	0xffffffff


	//   ....[60]....
        /*028c*/ 	.word	0xffffffff


	//   ....[61]....
        /*0290*/ 	.word	0xffffffff


	//   ....[62]....
        /*0294*/ 	.word	0xffffffff


	//   ....[63]....
        /*0298*/ 	.word	0xffffffff


	//   ....[64]....
        /*029c*/ 	.word	0xffffffff


	//   ....[65]....
        /*02a0*/ 	.word	0xffffffff


	//   ....[66]....
        /*02a4*/ 	.word	0xffffffff


	//   ....[67]....
        /*02a8*/ 	.word	0xffffffff


	//   ....[68]....
        /*02ac*/ 	.word	0xffffffff


	//   ....[69]....
        /*02b0*/ 	.word	0xffffffff


	//   ....[70]....
        /*02b4*/ 	.word	0xffffffff


	//   ....[71]....
        /*02b8*/ 	.word	0xffffffff


	//   ....[72]....
        /*02bc*/ 	.word	0xffffffff


	//   ....[73]....
        /*02c0*/ 	.word	0xffffffff


	//   ....[74]....
        /*02c4*/ 	.word	0xffffffff


	//   ....[75]....
        /*02c8*/ 	.word	0xffffffff


	//   ....[76]....
        /*02cc*/ 	.word	0xffffffff


	//   ....[77]....
        /*02d0*/ 	.word	0xffffffff


	//   ....[78]....
        /*02d4*/ 	.word	0xffffffff


	//   ....[79]....
        /*02d8*/ 	.word	0xffffffff


	//   ....[80]....
        /*02dc*/ 	.word	0xffffffff


	//   ....[81]....
        /*02e0*/ 	.word	0xffffffff


	//   ....[82]....
        /*02e4*/ 	.word	0xffffffff


	//   ....[83]....
        /*02e8*/ 	.word	0xffffffff


	//   ....[84]....
        /*02ec*/ 	.word	0xffffffff


	//   ....[85]....
        /*02f0*/ 	.word	0xffffffff


	//   ....[86]....
        /*02f4*/ 	.word	0xffffffff


	//   ....[87]....
        /*02f8*/ 	.word	0xffffffff


	//   ....[88]....
        /*02fc*/ 	.word	0xffffffff


	//   ....[89]....
        /*0300*/ 	.word	0xffffffff


	//   ....[90]....
        /*0304*/ 	.word	0xffffffff


	//   ....[91]....
        /*0308*/ 	.word	0xffffffff


	//   ....[92]....
        /*030c*/ 	.word	0xffffffff


	//   ....[93]....
        /*0310*/ 	.word	0xffffffff


	//   ....[94]....
        /*0314*/ 	.word	0xffffffff


	//   ....[95]....
        /*0318*/ 	.word	0xffffffff


	//   ....[96]....
        /*031c*/ 	.word	0xffffffff


	//   ....[97]....
        /*0320*/ 	.word	0xffffffff


	//   ....[98]....
        /*0324*/ 	.word	0xffffffff


	//   ....[99]....
        /*0328*/ 	.word	0xffffffff


	//   ....[100]....
        /*032c*/ 	.word	0xffffffff


	//   ....[101]....
        /*0330*/ 	.word	0xffffffff


	//   ....[102]....
        /*0334*/ 	.word	0xffffffff


	//   ....[103]....
        /*0338*/ 	.word	0xffffffff


	//   ....[104]....
        /*033c*/ 	.word	0xffffffff


	//   ....[105]....
        /*0340*/ 	.word	0xffffffff


	//   ....[106]....
        /*0344*/ 	.word	0xffffffff


	//   ....[107]....
        /*0348*/ 	.word	0xffffffff


	//   ....[108]....
        /*034c*/ 	.word	0xffffffff


	//   ....[109]....
        /*0350*/ 	.word	0xffffffff


	//   ....[110]....
        /*0354*/ 	.word	0xffffffff


	//   ....[111]....
        /*0358*/ 	.word	0xffffffff


	//   ....[112]....
        /*035c*/ 	.word	0xffffffff


	//   ....[113]....
        /*0360*/ 	.word	0xffffffff


	//   ....[114]....
        /*0364*/ 	.word	0xffffffff


	//   ....[115]....
        /*0368*/ 	.word	0xffffffff


	//   ....[116]....
        /*036c*/ 	.word	0xffffffff


	//   ....[117]....
        /*0370*/ 	.word	0xffffffff


	//   ....[118]....
        /*0374*/ 	.word	0xffffffff


	//   ....[119]....
        /*0378*/ 	.word	0xffffffff


	//   ....[120]....
        /*037c*/ 	.word	0xffffffff


	//   ....[121]....
        /*0380*/ 	.word	0xffffffff


	//   ....[122]....
        /*0384*/ 	.word	0xffffffff


	//   ....[123]....
        /*0388*/ 	.word	0xffffffff


	//   ....[124]....
        /*038c*/ 	.word	0xffffffff


	//   ....[125]....
        /*0390*/ 	.word	0xffffffff


	//   ....[126]....
        /*0394*/ 	.word	0xffffffff


	//   ....[127]....
        /*0398*/ 	.word	0xffffffff


	//   ....[128]....
        /*039c*/ 	.word	0xffffffff


	//   ....[129]....
        /*03a0*/ 	.word	0xffffffff


	//   ....[130]....
        /*03a4*/ 	.word	0xffffffff


	//   ....[131]....
        /*03a8*/ 	.word	0xffffffff


	//   ....[132]....
        /*03ac*/ 	.word	0xffffffff


	//   ....[133]....
        /*03b0*/ 	.word	0xffffffff


	//   ....[134]....
        /*03b4*/ 	.word	0xffffffff


	//   ....[135]....
        /*03b8*/ 	.word	0xffffffff


	//   ....[136]....
        /*03bc*/ 	.word	0xffffffff


	//----- nvinfo : EIATTR_COOP_GROUP_INSTR_OFFSETS
	.align		4
.L_498:
        /*03c0*/ 	.byte	0x04, 0x28
        /*03c2*/ 	.short	(.L_500 - .L_499)


	//   ....[0]....
.L_499:
        /*03c4*/ 	.word	0x00000050


	//   ....[1]....
        /*03c8*/ 	.word	0x00001340


	//   ....[2]....
        /*03cc*/ 	.word	0x00001360


	//   ....[3]....
        /*03d0*/ 	.word	0x000014f0


	//   ....[4]....
        /*03d4*/ 	.word	0x00001500


	//   ....[5]....
        /*03d8*/ 	.word	0x00001660


	//   ....[6]....
        /*03dc*/ 	.word	0x00001680


	//   ....[7]....
        /*03e0*/ 	.word	0x000017e0


	//   ....[8]....
        /*03e4*/ 	.word	0x000017f0


	//   ....[9]....
        /*03e8*/ 	.word	0x00001d00


	//   ....[10]....
        /*03ec*/ 	.word	0x00001d20


	//   ....[11]....
        /*03f0*/ 	.word	0x00001d50


	//   ....[12]....
        /*03f4*/ 	.word	0x00001d70


	//   ....[13]....
        /*03f8*/ 	.word	0x00001e60


	//   ....[14]....
        /*03fc*/ 	.word	0x00001e80


	//   ....[15]....
        /*0400*/ 	.word	0x00001eb0


	//   ....[16]....
        /*0404*/ 	.word	0x00001f80


	//   ....[17]....
        /*0408*/ 	.word	0x00002340


	//   ....[18]....
        /*040c*/ 	.word	0x00002360


	//   ....[19]....
        /*0410*/ 	.word	0x000023f0


	//   ....[20]....
        /*0414*/ 	.word	0x00002450


	//   ....[21]....
        /*0418*/ 	.word	0x000028b0


	//   ....[22]....
        /*041c*/ 	.word	0x000028d0


	//   ....[23]....
        /*0420*/ 	.word	0x000029d0


	//   ....[24]....
        /*0424*/ 	.word	0x000029f0


	//   ....[25]....
        /*0428*/ 	.word	0x000037f0


	//   ....[26]....
        /*042c*/ 	.word	0x00003800


	//   ....[27]....
        /*0430*/ 	.word	0x00004060


	//   ....[28]....
        /*0434*/ 	.word	0x000040d0


	//   ....[29]....
        /*0438*/ 	.word	0x000040f0


	//   ....[30]....
        /*043c*/ 	.word	0x00004110


	//   ....[31]....
        /*0440*/ 	.word	0x000053c0


	//   ....[32]....
        /*0444*/ 	.word	0x000053e0


	//   ....[33]....
        /*0448*/ 	.word	0x000054e0


	//   ....[34]....
        /*044c*/ 	.word	0x00005500


	//   ....[35]....
        /*0450*/ 	.word	0x00005a60


	//   ....[36]....
        /*0454*/ 	.word	0x00005a80


	//   ....[37]....
        /*0458*/ 	.word	0x00005b70


	//   ....[38]....
        /*045c*/ 	.word	0x00005b90


	//   ....[39]....
        /*0460*/ 	.word	0x000065c0


	//   ....[40]....
        /*0464*/ 	.word	0x000065e0


	//   ....[41]....
        /*0468*/ 	.word	0x000071c0


	//   ....[42]....
        /*046c*/ 	.word	0x000071e0


	//   ....[43]....
        /*0470*/ 	.word	0x00007200


	//   ....[44]....
        /*0474*/ 	.word	0x00007220


	//   ....[45]....
        /*0478*/ 	.word	0x00008bf0


	//   ....[46]....
        /*047c*/ 	.word	0x00008c10


	//   ....[47]....
        /*0480*/ 	.word	0x00008d00


	//   ....[48]....
        /*0484*/ 	.word	0x00008d20


	//   ....[49]....
        /*0488*/ 	.word	0x00009250


	//   ....[50]....
        /*048c*/ 	.word	0x00009270


	//   ....[51]....
        /*0490*/ 	.word	0x00009310


	//   ....[52]....
        /*0494*/ 	.word	0x00009360


	//   ....[53]....
        /*0498*/ 	.word	0x0000a4d0


	//   ....[54]....
        /*049c*/ 	.word	0x0000a4f0


	//   ....[55]....
        /*04a0*/ 	.word	0x0000a570


	//   ....[56]....
        /*04a4*/ 	.word	0x0000a580


	//   ....[57]....
        /*04a8*/ 	.word	0x0000beb0


	//   ....[58]....
        /*04ac*/ 	.word	0x0000bed0


	//   ....[59]....
        /*04b0*/ 	.word	0x0000bf70


	//   ....[60]....
        /*04b4*/ 	.word	0x0000bfd0


	//   ....[61]....
        /*04b8*/ 	.word	0x0000c220


	//   ....[62]....
        /*04bc*/ 	.word	0x0000c250


	//   ....[63]....
        /*04c0*/ 	.word	0x0000c260


	//   ....[64]....
        /*04c4*/ 	.word	0x0000c290


	//   ....[65]....
        /*04c8*/ 	.word	0x0000d2b0


	//   ....[66]....
        /*04cc*/ 	.word	0x0000d5f0


	//   ....[67]....
        /*04d0*/ 	.word	0x0000d600


	//   ....[68]....
        /*04d4*/ 	.word	0x0000d620


	//   ....[69]....
        /*04d8*/ 	.word	0x0000d640


	//   ....[70]....
        /*04dc*/ 	.word	0x0000d840


	//   ....[71]....
        /*04e0*/ 	.word	0x0000d860


	//   ....[72]....
        /*04e4*/ 	.word	0x0000d9b0


	//   ....[73]....
        /*04e8*/ 	.word	0x0000d9e0


	//   ....[74]....
        /*04ec*/ 	.word	0x0000dae0


	//   ....[75]....
        /*04f0*/ 	.word	0x0000db10


	//   ....[76]....
        /*04f4*/ 	.word	0x0000dc10


	//   ....[77]....
        /*04f8*/ 	.word	0x0000dc30


	//   ....[78]....
        /*04fc*/ 	.word	0x0000e170


	//   ....[79]....
        /*0500*/ 	.word	0x0000e190


	//   ....[80]....
        /*0504*/ 	.word	0x0000e320


	//   ....[81]....
        /*0508*/ 	.word	0x0000e330


	//   ....[82]....
        /*050c*/ 	.word	0x0000e490


	//   ....[83]....
        /*0510*/ 	.word	0x0000e4b0


	//   ....[84]....
        /*0514*/ 	.word	0x0000e610


	//   ....[85]....
        /*0518*/ 	.word	0x0000e620


	//   ....[86]....
        /*051c*/ 	.word	0x0000e7f0


	//   ....[87]....
        /*0520*/ 	.word	0x0000e8e0


	//   ....[88]....
        /*0524*/ 	.word	0x0000e950


	//   ....[89]....
        /*0528*/ 	.word	0x0000e9c0


	//   ....[90]....
        /*052c*/ 	.word	0x0000ea20


	//   ....[91]....
        /*0530*/ 	.word	0x0000ea90


	//   ....[92]....
        /*0534*/ 	.word	0x0000eb00


	//   ....[93]....
        /*0538*/ 	.word	0x0000eb70


	//   ....[94]....
        /*053c*/ 	.word	0x0000ebd0


	//   ....[95]....
        /*0540*/ 	.word	0x0000ec40


	//   ....[96]....
        /*0544*/ 	.word	0x0000ecb0


	//   ....[97]....
        /*0548*/ 	.word	0x0000ee20


	//   ....[98]....
        /*054c*/ 	.word	0x0000ee80


	//   ....[99]....
        /*0550*/ 	.word	0x0000eef0


	//   ....[100]....
        /*0554*/ 	.word	0x0000ef60


	//   ....[101]....
        /*0558*/ 	.word	0x0000f0d0


	//   ....[102]....
        /*055c*/ 	.word	0x0000f130


	//   ....[103]....
        /*0560*/ 	.word	0x0000f1a0


	//   ....[104]....
        /*0564*/ 	.word	0x0000f210


	//   ....[105]....
        /*0568*/ 	.word	0x0000f380


	//   ....[106]....
        /*056c*/ 	.word	0x0000f3e0


	//   ....[107]....
        /*0570*/ 	.word	0x0000f450


	//   ....[108]....
        /*0574*/ 	.word	0x0000f4c0


	//   ....[109]....
        /*0578*/ 	.word	0x0000f640


	//   ....[110]....
        /*057c*/ 	.word	0x0000f6a0


	//   ....[111]....
        /*0580*/ 	.word	0x0000f710


	//   ....[112]....
        /*0584*/ 	.word	0x0000f780


	//   ....[113]....
        /*0588*/ 	.word	0x0000f900


	//   ....[114]....
        /*058c*/ 	.word	0x0000f960


	//   ....[115]....
        /*0590*/ 	.word	0x0000f9d0


	//   ....[116]....
        /*0594*/ 	.word	0x0000fa40


	//   ....[117]....
        /*0598*/ 	.word	0x0000fbc0


	//   ....[118]....
        /*059c*/ 	.word	0x0000fc20


	//   ....[119]....
        /*05a0*/ 	.word	0x0000fc80


	//   ....[120]....
        /*05a4*/ 	.word	0x0000fcf0


	//   ....[121]....
        /*05a8*/ 	.word	0x0000fd60


	//   ....[122]....
        /*05ac*/ 	.word	0x0000fee0


	//   ....[123]....
        /*05b0*/ 	.word	0x0000ff40


	//   ....[124]....
        /*05b4*/ 	.word	0x0000ffa0


	//   ....[125]....
        /*05b8*/ 	.word	0x00010000


	//   ....[126]....
        /*05bc*/ 	.word	0x00010050


	//   ....[127]....
        /*05c0*/ 	.word	0x000100a0


	//   ....[128]....
        /*05c4*/ 	.word	0x00010110


	//   ....[129]....
        /*05c8*/ 	.word	0x00010180


	//   ....[130]....
        /*05cc*/ 	.word	0x000101f0


	//   ....[131]....
        /*05d0*/ 	.word	0x00010250


	//   ....[132]....
        /*05d4*/ 	.word	0x000102c0


	//   ....[133]....
        /*05d8*/ 	.word	0x00010330


	//   ....[134]....
        /*05dc*/ 	.word	0x000103a0


	//   ....[135]....
        /*05e0*/ 	.word	0x00010400


	//   ....[136]....
        /*05e4*/ 	.word	0x00010470


	//----- nvinfo : EIATTR_EXIT_INSTR_OFFSETS
	.align		4
.L_500:
        /*05e8*/ 	.byte	0x04, 0x1c
        /*05ea*/ 	.short	(.L_502 - .L_501)


	//   ....[0]....
.L_501:
        /*05ec*/ 	.word	0x000000a0


	//   ....[1]....
        /*05f0*/ 	.word	0x0000e890


	//----- nvinfo : EIATTR_MAX_THREADS
	.align		4
.L_502:
        /*05f4*/ 	.byte	0x04, 0x05
        /*05f6*/ 	.short	(.L_504 - .L_503)
.L_503:
        /*05f8*/ 	.word	0x00000100
        /*05fc*/ 	.word	0x00000001
        /*0600*/ 	.word	0x00000001


	//----- nvinfo : EIATTR_CRS_STACK_SIZE
	.align		4
.L_504:
        /*0604*/ 	.byte	0x04, 0x1e
        /*0606*/ 	.short	(.L_506 - .L_505)
.L_505:
        /*0608*/ 	.word	0x00000000
.L_506:


//--------------------- .nv.info._ZN7cutlass13device_kernelIN5flash19enable_sm80_to_sm89INS1_16FlashAttnFwdSm80INS1_25CollectiveMainloopFwdSm80ILi8ELi2ELb0EN4cute5tupleIJNS5_1CILi128EEENS7_ILi64EEENS7_ILi192EEEEEELi192ENS_6half_tEfNS_4arch4Sm80ELb1ELb0ELb1ELb1ELb1ELb0ELb1ELb0EEENS1_21CollectiveEpilogueFwdINS6_IJS8_SA_S9_EEENS6_IJNS7_ILi1EEESI_SI_EEESC_SE_Li256ELb1ELb1ELb0ELb0EEENS1_19SingleTileSchedulerILb1ELb0ELb1ELi128EEEEEEEEEvNT_6ParamsE --------------------------
	.section	.nv.info._ZN7cutlass13device_kernelIN5flash19enable_sm80_to_sm89INS1_16FlashAttnFwdSm80INS1_25CollectiveMainloopFwdSm80ILi8ELi2ELb0EN4cute5tupleIJNS5_1CILi128EEENS7_ILi64EEENS7_ILi192EEEEEELi192ENS_6half_tEfNS_4arch4Sm80ELb1ELb0ELb1ELb1ELb1ELb0ELb1ELb0EEENS1_21CollectiveEpilogueFwdINS6_IJS8_SA_S9_EEENS6_IJNS7_ILi1EEESI_SI_EEESC_SE_Li256ELb1ELb1ELb0ELb0EEENS1_19SingleTileSchedulerILb1ELb0ELb1ELi128EEEEEEEEEvNT_6ParamsE,"",@"SHT_CUDA_INFO"
	.sectionflags	@""
	.align	4


	//----- nvinfo : EIATTR_CUDA_API_VERSION
	.align		4
        /*0000*/ 	.byte	0x04, 0x37
        /*0002*/ 	.short	(.L_508 - .L_507)
.L_507:
        /*0004*/ 	.word	0x00000082


	//----- nvinfo : EIATTR_SW2861232_WAR
	.align		4
.L_508:
        /*0008*/ 	.byte	0x01, 0x35
	.zero		2


	//----- nvinfo : EIATTR_PARAM_CBANK
	.align		4
        /*000c*/ 	.byte	0x04, 0x0a
        /*000e*/ 	.short	(.L_510 - .L_509)
	.align		4
.L_509:
        /*0010*/ 	.word	index@(.nv.constant0._ZN7cutlass13device_kernelIN5flash19enable_sm80_to_sm89INS1_16FlashAttnFwdSm80INS1_25CollectiveMainloopFwdSm80ILi8ELi2ELb0EN4cute5tupleIJNS5_1CILi128EEENS7_ILi64EEENS7_ILi192EEEEEELi192ENS_6half_tEfNS_4arch4Sm80ELb1ELb0ELb1ELb1ELb1ELb0ELb1ELb0EEENS1_21CollectiveEpilogueFwdINS6_IJS8_SA_S9_EEENS6_IJNS7_ILi1EEESI_SI_EEESC_SE_Li256ELb1ELb1ELb0ELb0EEENS1_19SingleTileSchedulerILb1ELb0ELb1ELi128EEEEEEEEEvNT_6ParamsE)
        /*0014*/ 	.short	0x0160
        /*0016*/ 	.short	0x0418


	//----- nvinfo : EIATTR_CBANK_PARAM_SIZE
	.align		4
.L_510:
        /*0018*/ 	.byte	0x03, 0x19
        /*001a*/ 	.short	0x0418


	//----- nvinfo : EIATTR_KPARAM_INFO
	.align		4
        /*001c*/ 	.byte	0x04, 0x17
        /*001e*/ 	.short	(.L_512 - .L_511)
.L_511:
        /*0020*/ 	.word	0x00000000
        /*0024*/ 	.short	0x0000
        /*0026*/ 	.short	0x0000
        /*0028*/ 	.byte	0x00, 0xf0, 0x61, 0x10


	//----- nvinfo : EIATTR_MAXREG_COUNT
	.align		4
.L_512:
        /*002c*/ 	.byte	0x03, 0x1b
        /*002e*/ 	.short	0x00ff


	//----- nvinfo : EIATTR_NUM_BARRIERS
	.align		4
        /*0030*/ 	.byte	0x02, 0x4c
        /*0032*/ 	.byte	0x02
	.zero		1


	//----- nvinfo : EIATTR_MERCURY_ISA_VERSION
	.align		4
        /*0034*/ 	.byte	0x03, 0x5f
        /*0036*/ 	.short	0x0000


	//----- nvinfo : EIATTR_COOP_GROUP_MASK_REGIDS
	.align		4
        /*0038*/ 	.byte	0x04, 0x29
        /*003a*/ 	.short	(.L_514 - .L_513)


	//   ....[0]....
.L_513:
        /*003c*/ 	.word	0xffffffff


	//   ....[1]....
        /*0040*/ 	.word	0xffffffff


	//   ....[2]....
        /*0044*/ 	.word	0xffffffff


	//   ....[3]....
        /*0048*/ 	.word	0xffffffff


	//   ....[4]....
        /*004c*/ 	.word	0xffffffff


	//   ....[5]....
        /*0050*/ 	.word	0xffffffff


	//   ....[6]....
        /*0054*/ 	.word	0xffffffff


	//   ....[7]....
        /*0058*/ 	.word	0xffffffff


	//   ....[8]....
        /*005c*/ 	.word	0xffffffff


	//   ....[9]....
        /*0060*/ 	.word	0xffffffff


	//   ....[10]....
        /*0064*/ 	.word	0xffffffff


	//   ....[11]....
        /*0068*/ 	.word	0xffffffff


	//   ....[12]....
        /*006c*/ 	.word	0xffffffff


	//   ....[13]....
        /*0070*/ 	.word	0xffffffff


	//   ....[14]....
        /*0074*/ 	.word	0xffffffff


	//   ....[15]....
        /*0078*/ 	.word	0xffffffff


	//   ....[16]....
        /*007c*/ 	.word	0xffffffff


	//   ....[17]....
        /*0080*/ 	.word	0xffffffff


	//   ....[18]....
        /*0084*/ 	.word	0xffffffff


	//   ....[19]....
        /*0088*/ 	.word	0xffffffff


	//   ....[20]....
        /*008c*/ 	.word	0xffffffff


	//   ....[21]....
        /*0090*/ 	.word	0xffffffff


	//   ....[22]....
        /*0094*/ 	.word	0xffffffff


	//   ....[23]....
        /*0098*/ 	.word	0xffffffff


	//   ....[24]....
        /*009c*/ 	.word	0xffffffff


	//   ....[25]....
        /*00a0*/ 	.word	0xffffffff


	//   ....[26]....
        /*00a4*/ 	.word	0xffffffff


	//   ....[27]....
        /*00a8*/ 	.word	0xffffffff


	//   ....[28]....
        /*00ac*/ 	.word	0xffffffff


	//   ....[29]....
        /*00b0*/ 	.word	0xffffffff


	//   ....[30]....
        /*00b4*/ 	.word	0xffffffff


	//   ....[31]....
        /*00b8*/ 	.word	0xffffffff


	//   ....[32]....
        /*00bc*/ 	.word	0xffffffff


	//   ....[33]....
        /*00c0*/ 	.word	0xffffffff


	//   ....[34]....
        /*00c4*/ 	.word	0xffffffff


	//   ....[35]....
        /*00c8*/ 	.word	0xffffffff


	//   ....[36]....
        /*00cc*/ 	.word	0xffffffff


	//   ....[37]....
        /*00d0*/ 	.word	0xffffffff


	//   ....[38]....
        /*00d4*/ 	.word	0xffffffff


	//   ....[39]....
        /*00d8*/ 	.word	0xffffffff


	//   ....[40]....
        /*00dc*/ 	.word	0xffffffff


	//   ....[41]....
        /*00e0*/ 	.word	0xffffffff


	//   ....[42]....
        /*00e4*/ 	.word	0xffffffff


	//   ....[43]....
        /*00e8*/ 	.word	0xffffffff


	//   ....[44]....
        /*00ec*/ 	.word	0xffffffff


	//   ....[45]....
        /*00f0*/ 	.word	0xffffffff


	//   ....[46]....
        /*00f4*/ 	.word	0xffffffff


	//   ....[47]....
        /*00f8*/ 	.word	0xffffffff


	//   ....[48]....
        /*00fc*/ 	.word	0xffffffff


	//   ....[49]....
        /*0100*/ 	.word	0xffffffff


	//   ....[50]....
        /*0104*/ 	.word	0xffffffff


	//   ....[51]....
        /*0108*/ 	.word	0xffffffff


	//   ....[52]....
        /*010c*/ 	.word	0xffffffff


	//   ....[53]....
        /*0110*/ 	.word	0xffffffff


	//   ....[54]....
        /*0114*/ 	.word	0xffffffff


	//   ....[55]....
        /*0118*/ 	.word	0xffffffff


	//   ....[56]....
        /*011c*/ 	.word	0xffffffff


	//   ....[57]....
        /*0120*/ 	.word	0xffffffff


	//   ....[58]....
        /*0124*/ 	.word	0xffffffff


	//   ....[59]....
        /*0128*/ 	.word	0xffffffff


	//   ....[60]....
        /*012c*/ 	.word	0xffffffff


	//   ....[61]....
        /*0130*/ 	.word	0xffffffff


	//   ....[62]....
        /*0134*/ 	.word	0xffffffff


	//   ....[63]....
        /*0138*/ 	.word	0xffffffff


	//   ....[64]....
        /*013c*/ 	.word	0xffffffff


	//   ....[65]....
        /*0140*/ 	.word	0xffffffff


	//   ....[66]....
        /*0144*/ 	.word	0xffffffff


	//   ....[67]....
        /*0148*/ 	.word	0xffffffff


	//   ....[68]....
        /*014c*/ 	.word	0xffffffff


	//   ....[69]....
        /*0150*/ 	.word	0xffffffff


	//   ....[70]....
        /*0154*/ 	.word	0xffffffff


	//   ....[71]....
        /*0158*/ 	.word	0xffffffff


	//   ....[72]....
        /*015c*/ 	.word	0xffffffff


	//   ....[73]....
        /*0160*/ 	.word	0xffffffff


	//   ....[74]....
        /*0164*/ 	.word	0xffffffff


	//   ....[75]....
        /*0168*/ 	.word	0xffffffff


	//   ....[76]....
        /*016c*/ 	.word	0xffffffff


	//   ....[77]....
        /*0170*/ 	.word	0xffffffff


	//   ....[78]....
        /*0174*/ 	.word	0xffffffff


	//   ....[79]....
        /*0178*/ 	.word	0xffffffff


	//   ....[80]....
        /*017c*/ 	.word	0xffffffff


	//   ....[81]....
        /*0180*/ 	.word	0xffffffff


	//   ....[82]....
        /*0184*/ 	.word	0xffffffff


	//   ....[83]....
        /*0188*/ 	.word	0xffffffff


	//   ....[84]....
        /*018c*/ 	.word	0xffffffff


	//----- nvinfo : EIATTR_COOP_GROUP_INSTR_OFFSETS
	.align		4
.L_514:
        /*0190*/ 	.byte	0x04, 0x28
        /*0192*/ 	.short	(.L_516 - .L_515)


	//   ....[0]....
.L_515:
        /*0194*/ 	.word	0x00000090


	//   ....[1]....
        /*0198*/ 	.word	0x00001320


	//   ....[2]....
        /*019c*/ 	.word	0x00001370


	//   ....[3]....
        /*01a0*/ 	.word	0x000015a0


	//   ....[4]....
        /*01a4*/ 	.word	0x000015d0


	//   ....[5]....
        /*01a8*/ 	.word	0x000016f0


	//   ....[6]....
        /*01ac*/ 	.word	0x00001720


	//   ....[7]....
        /*01b0*/ 	.word	0x00001830


	//   ....[8]....
        /*01b4*/ 	.word	0x00001870


	//   ....[9]....
        /*01b8*/ 	.word	0x00001df0


	//   ....[10]....
        /*01bc*/ 	.word	0x00001e20


	//   ....[11]....
        /*01c0*/ 	.word	0x00001e40


	//   ....[12]....
        /*01c4*/ 	.word	0x00001e50


	//   ....[13]....
        /*01c8*/ 	.word	0x00001f10


	//   ....[14]....
        /*01cc*/ 	.word	0x00001f30


	//   ....[15]....
        /*01d0*/ 	.word	0x00001f40


	//   ....[16]....
        /*01d4*/ 	.word	0x00001f50


	//   ....[17]....
        /*01d8*/ 	.word	0x00002430


	//   ....[18]....
        /*01dc*/ 	.word	0x00002460


	//   ....[19]....
        /*01e0*/ 	.word	0x00002480


	//   ....[20]....
        /*01e4*/ 	.word	0x00002490


	//   ....[21]....
        /*01e8*/ 	.word	0x00002910


	//   ....[22]....
        /*01ec*/ 	.word	0x00002940


	//   ....[23]....
        /*01f0*/ 	.word	0x00002960


	//   ....[24]....
        /*01f4*/ 	.word	0x000029c0


	//   ....[25]....
        /*01f8*/ 	.word	0x000036d0


	//   ....[26]....
        /*01fc*/ 	.word	0x000038f0


	//   ....[27]....
        /*0200*/ 	.word	0x00004100


	//   ....[28]....
        /*0204*/ 	.word	0x000041f0


	//   ....[29]....
        /*0208*/ 	.word	0x00004200


	//   ....[30]....
        /*020c*/ 	.word	0x00004250


	//   ....[31]....
        /*0210*/ 	.word	0x00005470


	//   ....[32]....
        /*0214*/ 	.word	0x000054a0


	//   ....[33]....
        /*0218*/ 	.word	0x000054c0


	//   ....[34]....
        /*021c*/ 	.word	0x000054d0


	//   ....[35]....
        /*0220*/ 	.word	0x00005a60


	//   ....[36]....
        /*0224*/ 	.word	0x00005a80


	//   ....[37]....
        /*0228*/ 	.word	0x00005aa0


	//   ....[38]....
        /*022c*/ 	.word	0x00005ab0


	//   ....[39]....
        /*0230*/ 	.word	0x00006640


	//   ....[40]....
        /*0234*/ 	.word	0x000066b0


	//   ....[41]....
        /*0238*/ 	.word	0x00007020


	//   ....[42]....
        /*023c*/ 	.word	0x00007170


	//   ....[43]....
        /*0240*/ 	.word	0x00007180


	//   ....[44]....
        /*0244*/ 	.word	0x000071f0


	//   ....[45]....
        /*0248*/ 	.word	0x00008ad0


	//   ....[46]....
        /*024c*/ 	.word	0x00008af0


	//   ....[47]....
        /*0250*/ 	.word	0x00008b00


	//   ....[48]....
        /*0254*/ 	.word	0x00008b10


	//   ....[49]....
        /*0258*/ 	.word	0x00009090


	//   ....[50]....
        /*025c*/ 	.word	0x000090b0


	//   ....[51]....
        /*0260*/ 	.word	0x000090d0


	//   ....[52]....
        /*0264*/ 	.word	0x000090e0


	//   ....[53]....
        /*0268*/ 	.word	0x0000a200


	//   ....[54]....
        /*026c*/ 	.word	0x0000a230


	//   ....[55]....
        /*0270*/ 	.word	0x0000a250


	//   ....[56]....
        /*0274*/ 	.word	0x0000a290


	//   ....[57]....
        /*0278*/ 	.word	0x0000bb10


	//   ....[58]....
        /*027c*/ 	.word	0x0000bb30


	//   ....[59]....
        /*0280*/ 	.word	0x0000bb50


	//   ....[60]....
        /*0284*/ 	.word	0x0000bb60


	//   ....[61]....
        /*0288*/ 	.word	0x0000bd30


	//   ....[62]....
        /*028c*/ 	.word	0x0000bd50


	//   ....[63]....
        /*0290*/ 	.word	0x0000bd90


	//   ....[64]....
        /*0294*/ 	.word	0x0000bda0


	//   ....[65]....
        /*0298*/ 	.word	0x0000d3e0


	//   ....[66]....
        /*029c*/ 	.word	0x0000d430


	//   ....[67]....
        /*02a0*/ 	.word	0x0000d470


	//   ....[68]....
        /*02a4*/ 	.word	0x0000d4b0


	//   ....[69]....
        /*02a8*/ 	.word	0x0000d6d0


	//   ....[70]....
        /*02ac*/ 	.word	0x0000d6e0


	//   ....[71]....
        /*02b0*/ 	.word	0x0000d860


	//   ....[72]....
        /*02b4*/ 	.word	0x0000d890


	//   ....[73]....
        /*02b8*/ 	.word	0x0000d9e0


	//   ....[74]....
        /*02bc*/ 	.word	0x0000da10


	//   ....[75]....
        /*02c0*/ 	.word	0x0000db60


	//   ....[76]....
        /*02c4*/ 	.word	0x0000db80


	//   ....[77]....
        /*02c8*/ 	.word	0x0000e4d0


	//   ....[78]....
        /*02cc*/ 	.word	0x0000e4e0


	//   ....[79]....
        /*02d0*/ 	.word	0x0000e610


	//   ....[80]....
        /*02d4*/ 	.word	0x0000e640


	//   ....[81]....
        /*02d8*/ 	.word	0x0000e770


	//   ....[82]....
        /*02dc*/ 	.word	0x0000e7a0


	//   ....[83]....
        /*02e0*/ 	.word	0x0000e8d0


	//   ....[84]....
        /*02e4*/ 	.word	0x0000e8f0


	//----- nvinfo : EIATTR_EXIT_INSTR_OFFSETS
	.align		4
.L_516:
        /*02e8*/ 	.byte	0x04, 0x1c
        /*02ea*/ 	.short	(.L_518 - .L_517)


	//   ....[0]....
.L_517:
        /*02ec*/ 	.word	0x00000440


	//   ....[1]....
        /*02f0*/ 	.word	0x0000db90


	//   ....[2]....
        /*02f4*/ 	.word	0x0000dc60


	//   ....[3]....
        /*02f8*/ 	.word	0x0000dcc0


	//   ....[4]....
        /*02fc*/ 	.word	0x0000e900


	//   ....[5]....
        /*0300*/ 	.word	0x0000e9b0


	//   ....[6]....
        /*0304*/ 	.word	0x0000ea10


	//----- nvinfo : EIATTR_CTAIDZ_USED
	.align		4
.L_518:
        /*0308*/ 	.byte	0x01, 0x04
	.zero		2


	//----- nvinfo : EIATTR_MAX_THREADS
	.align		4
        /*030c*/ 	.byte	0x04, 0x05
        /*030e*/ 	.short	(.L_520 - .L_519)
.L_519:
        /*0310*/ 	.word	0x00000100
        /*0314*/ 	.word	0x00000001
        /*0318*/ 	.word	0x00000001


	//----- nvinfo : EIATTR_CRS_STACK_SIZE
	.align		4
.L_520:
        /*031c*/ 	.byte	0x04, 0x1e
        /*031e*/ 	.short	(.L_522 - .L_521)
.L_521:
        /*0320*/ 	.word	0x00000000
.L_522:


//--------------------- .nv.info._ZN7cutlass13device_kernelIN5flash19enable_sm80_to_sm89INS1_16FlashAttnFwdSm80INS1_25CollectiveMainloopFwdSm80ILi8ELi2ELb0EN4cute5tupleIJNS5_1CILi128EEENS7_ILi64EEENS7_ILi192EEEEEELi192ENS_6half_tEfNS_4arch4Sm80ELb1ELb0ELb1ELb1ELb1ELb1ELb1ELb0EEENS1_21CollectiveEpilogueFwdINS6_IJS8_SA_S9_EEENS6_IJNS7_ILi1EEESI_SI_EEESC_SE_Li256ELb1ELb1ELb0ELb0EEENS1_19SingleTileSchedulerILb1ELb0ELb1ELi128EEEEEEEEEvNT_6ParamsE --------------------------
	.section	.nv.info._ZN7cutlass13device_kernelIN5flash19enable_sm80_to_sm89INS1_16FlashAttnFwdSm80INS1_25CollectiveMainloopFwdSm80ILi8ELi2ELb0EN4cute5tupleIJNS5_1CILi128EEENS7_ILi64EEENS7_ILi192EEEEEELi192ENS_6half_tEfNS_4arch4Sm80ELb1ELb0ELb1ELb1ELb1ELb1ELb1ELb0EEENS1_21CollectiveEpilogueFwdINS6_IJS8_SA_S9_EEENS6_IJNS7_ILi1EEESI_SI_EEESC_SE_Li256ELb1ELb1ELb0ELb0EEENS1_19SingleTileSchedulerILb1ELb0ELb1ELi128EEEEEEEEEvNT_6ParamsE,"",@"SHT_CUDA_INFO"
	.sectionflags	@""
	.align	4


	//----- nvinfo : EIATTR_CUDA_API_VERSION
	.align		4
        /*0000*/ 	.byte	0x04, 0x37
        /*0002*/ 	.short	(.L_524 - .L_523)
.L_523:
        /*0004*/ 	.word	0x00000082


	//----- nvinfo : EIATTR_SW2861232_WAR
	.align		4
.L_524:
        /*0008*/ 	.byte	0x01, 0x35
	.zero		2


	//----- nvinfo : EIATTR_PARAM_CBANK
	.align		4
        /*000c*/ 	.byte	0x04, 0x0a
        /*000e*/ 	.short	(.L_526 - .L_525)
	.align		4
.L_525:
        /*0010*/ 	.word	index@(.nv.constant0._ZN7cutlass13device_kernelIN5flash19enable_sm80_to_sm89INS1_16FlashAttnFwdSm80INS1_25CollectiveMainloopFwdSm80ILi8ELi2ELb0EN4cute5tupleIJNS5_1CILi128EEENS7_ILi64EEENS7_ILi192EEEEEELi192ENS_6half_tEfNS_4arch4Sm80ELb1ELb0ELb1ELb1ELb1ELb1ELb1ELb0EEENS1_21CollectiveEpilogueFwdINS6_IJS8_SA_S9_EEENS6_IJNS7_ILi1EEESI_SI_EEESC_SE_Li256ELb1ELb1ELb0ELb0EEENS1_19SingleTileSchedulerILb1ELb0ELb1ELi128EEEEEEEEEvNT_6ParamsE)
        /*0014*/ 	.short	0x0160
        /*0016*/ 	.short	0x0418


	//----- nvinfo : EIATTR_CBANK_PARAM_SIZE
	.align		4
.L_526:
        /*0018*/ 	.byte	0x03, 0x19
        /*001a*/ 	.short	0x0418


	//----- nvinfo : EIATTR_KPARAM_INFO
	.align		4
        /*001c*/ 	.byte	0x04, 0x17
        /*001e*/ 	.short	(.L_528 - .L_527)
.L_527:
        /*0020*/ 	.word	0x00000000
        /*0024*/ 	.short	0x0000
        /*0026*/ 	.short	0x0000
        /*0028*/ 	.byte	0x00, 0xf0, 0x61, 0x10


	//----- nvinfo : EIATTR_MAXREG_COUNT
	.align		4
.L_528:
        /*002c*/ 	.byte	0x03, 0x1b
        /*002e*/ 	.short	0x00ff


	//----- nvinfo : EIATTR_NUM_BARRIERS
	.align		4
        /*0030*/ 	.byte	0x02, 0x4c
        /*0032*/ 	.byte	0x02
	.zero		1


	//----- nvinfo : EIATTR_MERCURY_ISA_VERSION
	.align		4
        /*0034*/ 	.byte	0x03, 0x5f
        /*0036*/ 	.short	0x0000


	//----- nvinfo : EIATTR_COOP_GROUP_MASK_REGIDS
	.align		4
        /*0038*/ 	.byte	0x04, 0x29
        /*003a*/ 	.short	(.L_530 - .L_529)


	//   ....[0]....
.L_529:
        /*003c*/ 	.word	0xffffffff


	//   ....[1]....
        /*0040*/ 	.word	0xffffffff


	//   ....[2]....
        /*0044*/ 	.word	0xffffffff


	//   ....[3]....
        /*0048*/ 	.word	0xffffffff


	//   ....[4]....
        /*004c*/ 	.word	0xffffffff


	//   ....[5]....
        /*0050*/ 	.word	0xffffffff


	//   ....[6]....
        /*0054*/ 	.word	0xffffffff


	//   ....[7]....
        /*0058*/ 	.word	0xffffffff


	//   ....[8]....
        /*005c*/ 	.word	0xffffffff


	//   ....[9]....
        /*0060*/ 	.word	0xffffffff


	//   ....[10]....
        /*0064*/ 	.word	0xffffffff


	//   ....[11]....
        /*0068*/ 	.word	0xffffffff


	//   ....[12]....
        /*006c*/ 	.word	0xffffffff


	//   ....[13]....
        /*0070*/ 	.word	0xffffffff


	//   ....[14]....
        /*0074*/ 	.word	0xffffffff


	//   ....[15]....
        /*0078*/ 	.word	0xffffffff


	//   ....[16]....
        /*007c*/ 	.word	0xffffffff


	//   ....[17]....
        /*0080*/ 	.word	0xffffffff


	//   ....[18]....
        /*0084*/ 	.word	0xffffffff


	//   ....[19]....
        /*0088*/ 	.word	0xffffffff


	//   ....[20]....
        /*008c*/ 	.word	0xffffffff


	//   ....[21]....
        /*0090*/ 	.word	0xffffffff


	//   ....[22]....
        /*0094*/ 	.word	0xffffffff


	//   ....[23]....
        /*0098*/ 	.word	0xffffffff


	//   ....[24]....
        /*009c*/ 	.word	0xffffffff


	//   ....[25]....
        /*00a0*/ 	.word	0xffffffff


	//   ....[26]....
        /*00a4*/ 	.word	0xffffffff


	//   ....[27]....
        /*00a8*/ 	.word	0xffffffff


	//   ....[28]....
        /*00ac*/ 	.word	0xffffffff


	//   ....[29]....
        /*00b0*/ 	.word	0xffffffff


	//   ....[30]....
        /*00b4*/ 	.word	0xffffffff


	//   ....[31]....
        /*00b8*/ 	.word	0xffffffff


	//   ....[32]....
        /*00bc*/ 	.word	0xffffffff


	//   ....[33]....
        /*00c0*/ 	.word	0xffffffff


	//   ....[34]....
        /*00c4*/ 	.word	0xffffffff


	//   ....[35]....
        /*00c8*/ 	.word	0xffffffff


	//   ....[36]....
        /*00cc*/ 	.word	0xffffffff


	//   ....[37]....
        /*00d0*/ 	.word	0xffffffff


	//   ....[38]....
        /*00d4*/ 	.word	0xffffffff


	//   ....[39]....
        /*00d8*/ 	.word	0xffffffff


	//   ....[40]....
        /*00dc*/ 	.word	0xffffffff


	//   ....[41]....
        /*00e0*/ 	.word	0xffffffff


	//   ....[42]....
        /*00e4*/ 	.word	0xffffffff


	//   ....[43]....
        /*00e8*/ 	.word	0xffffffff


	//   ....[44]....
        /*00ec*/ 	.word	0xffffffff


	//   ....[45]....
        /*00f0*/ 	.word	0xffffffff


	//   ....[46]....
        /*00f4*/ 	.word	0xffffffff


	//   ....[47]....
        /*00f8*/ 	.word	0xffffffff


	//   ....[48]....
        /*00fc*/ 	.word	0xffffffff


	//   ....[49]....
        /*0100*/ 	.word	0xffffffff


	//   ....[50]....
        /*0104*/ 	.word	0xffffffff


	//   ....[51]....
        /*0108*/ 	.word	0xffffffff


	//   ....[52]....
        /*010c*/ 	.word	0xffffffff


	//   ....[53]....
        /*0110*/ 	.word	0xffffffff


	//   ....[54]....
        /*0114*/ 	.word	0xffffffff


	//   ....[55]....
        /*0118*/ 	.word	0xffffffff


	//   ....[56]....
        /*011c*/ 	.word	0xffffffff


	//   ....[57]....
        /*0120*/ 	.word	0xffffffff


	//   ....[58]....
        /*0124*/ 	.word	0xffffffff


	//   ....[59]....
        /*0128*/ 	.word	0xffffffff


	//   ....[60]....
        /*012c*/ 	.word	0xffffffff


	//   ....[61]....
        /*0130*/ 	.word	0xffffffff


	//   ....[62]....
        /*0134*/ 	.word	0xffffffff


	//   ....[63]....
        /*0138*/ 	.word	0xffffffff


	//   ....[64]....
        /*013c*/ 	.word	0xffffffff


	//   ....[65]....
        /*0140*/ 	.word	0xffffffff


	//   ....[66]....
        /*0144*/ 	.word	0xffffffff


	//   ....[67]....
        /*0148*/ 	.word	0xffffffff


	//   ....[68]....
        /*014c*/ 	.word	0xffffffff


	//   ....[69]....
        /*0150*/ 	.word	0xffffffff


	//   ....[70]....
        /*0154*/ 	.word	0xffffffff


	//   ....[71]....
        /*0158*/ 	.word	0xffffffff


	//   ....[72]....
        /*015c*/ 	.word	0xffffffff


	//   ....[73]....
        /*0160*/ 	.word	0xffffffff


	//   ....[74]....
        /*0164*/ 	.word	0xffffffff


	//   ....[75]....
        /*0168*/ 	.word	0xffffffff


	//   ....[76]....
        /*016c*/ 	.word	0xffffffff


	//   ....[77]....
        /*0170*/ 	.word	0xffffffff


	//   ....[78]....
        /*0174*/ 	.word	0xffffffff


	//   ....[79]....
        /*0178*/ 	.word	0xffffffff


	//   ....[80]....
        /*017c*/ 	.word	0xffffffff


	//   ....[81]....
        /*0180*/ 	.word	0xffffffff


	//   ....[82]....
        /*0184*/ 	.word	0xffffffff


	//   ....[83]....
        /*0188*/ 	.word	0xffffffff


	//   ....[84]....
        /*018c*/ 	.word	0xffffffff


	//   ....[85]....
        /*0190*/ 	.word	0xffffffff


	//   ....[86]....
        /*0194*/ 	.word	0xffffffff


	//   ....[87]....
        /*0198*/ 	.word	0xffffffff


	//   ....[88]....
        /*019c*/ 	.word	0xffffffff


	//   ....[89]....
        /*01a0*/ 	.word	0xffffffff


	//   ....[90]....
        /*01a4*/ 	.word	0xffffffff


	//   ....[91]....
        /*01a8*/ 	.word	0xffffffff


	//   ....[92]....
        /*01ac*/ 	.word	0xffffffff


	//   ....[93]....
        /*01b0*/ 	.word	0xffffffff


	//   ....[94]....
        /*01b4*/ 	.word	0xffffffff


	//   ....[95]....
        /*01b8*/ 	.word	0xffffffff


	//   ....[96]....
        /*01bc*/ 	.word	0xffffffff


	//   ....[97]....
        /*01c0*/ 	.word	0xffffffff


	//   ....[98]....
        /*01c4*/ 	.word	0xffffffff


	//   ....[99]....
        /*01c8*/ 	.word	0xffffffff


	//   ....[100]....
        /*01cc*/ 	.word	0xffffffff


	//   ....[101]....
        /*01d0*/ 	.word	0xffffffff


	//   ....[102]....
        /*01d4*/ 	.word	0xffffffff


	//   ....[103]....
        /*01d8*/ 	.word	0xffffffff


	//   ....[104]....
        /*01dc*/ 	.word	0xffffffff


	//   ....[105]....
        /*01e0*/ 	.word	0xffffffff


	//   ....[106]....
        /*01e4*/ 	.word	0xffffffff


	//   ....[107]....
        /*01e8*/ 	.word	0xffffffff


	//   ....[108]....
        /*01ec*/ 	.word	0xffffffff


	//----- nvinfo : EIATTR_COOP_GROUP_INSTR_OFFSETS
	.align		4
.L_530:
        /*01f0*/ 	.byte	0x04, 0x28
        /*01f2*/ 	.short	(.L_532 - .L_531)


	//   ....[0]....
.L_531:
        /*01f4*/ 	.word	0x00000080


	//   ....[1]....
        /*01f8*/ 	.word	0x00002420


	//   ....[2]....
        /*01fc*/ 	.word	0x00002430


	//   ....[3]....
        /*0200*/ 	.word	0x00003f60


	//   ....[4]....
        /*0204*/ 	.word	0x00003f70


	//   ....[5]....
        /*0208*/ 	.word	0x00005a80


	//   ....[6]....
        /*020c*/ 	.word	0x00005aa0


	//   ....[7]....
        /*0210*/ 	.word	0x00005f60


	//   ....[8]....
        /*0214*/ 	.word	0x00005f70


	//   ....[9]....
        /*0218*/ 	.word	0x00006d30


	//   ....[10]....
        /*021c*/ 	.word	0x00006d70


	//   ....[11]....
        /*0220*/ 	.word	0x00006fe0


	//   ....[12]....
        /*0224*/ 	.word	0x00007010


	//   ....[13]....
        /*0228*/ 	.word	0x00007130


	//   ....[14]....
        /*022c*/ 	.word	0x00007160


	//   ....[15]....
        /*0230*/ 	.word	0x00007280


	//   ....[16]....
        /*0234*/ 	.word	0x000072c0


	//   ....[17]....
        /*0238*/ 	.word	0x000077e0


	//   ....[18]....
        /*023c*/ 	.word	0x00007810


	//   ....[19]....
        /*0240*/ 	.word	0x00007840


	//   ....[20]....
        /*0244*/ 	.word	0x00007860


	//   ....[21]....
        /*0248*/ 	.word	0x00007910


	//   ....[22]....
        /*024c*/ 	.word	0x00007930


	//   ....[23]....
        /*0250*/ 	.word	0x00007940


	//   ....[24]....
        /*0254*/ 	.word	0x00007960


	//   ....[25]....
        /*0258*/ 	.word	0x00007e70


	//   ....[26]....
        /*025c*/ 	.word	0x00007e90


	//   ....[27]....
        /*0260*/ 	.word	0x00007ea0


	//   ....[28]....
        /*0264*/ 	.word	0x00007eb0


	//   ....[29]....
        /*0268*/ 	.word	0x000083c0


	//   ....[30]....
        /*026c*/ 	.word	0x00008400


	//   ....[31]....
        /*0270*/ 	.word	0x00008460


	//   ....[32]....
        /*0274*/ 	.word	0x00008490


	//   ....[33]....
        /*0278*/ 	.word	0x000088f0


	//   ....[34]....
        /*027c*/ 	.word	0x000089d0


	//   ....[35]....
        /*0280*/ 	.word	0x00008b30


	//   ....[36]....
        /*0284*/ 	.word	0x00008b70


	//   ....[37]....
        /*0288*/ 	.word	0x0000b930


	//   ....[38]....
        /*028c*/ 	.word	0x0000b980


	//   ....[39]....
        /*0290*/ 	.word	0x0000b9e0


	//   ....[40]....
        /*0294*/ 	.word	0x0000ba00


	//   ....[41]....
        /*0298*/ 	.word	0x0000bc90


	//   ....[42]....
        /*029c*/ 	.word	0x0000bd70


	//   ....[43]....
        /*02a0*/ 	.word	0x0000bed0


	//   ....[44]....
        /*02a4*/ 	.word	0x0000bf10


	//   ....[45]....
        /*02a8*/ 	.word	0x0000f250


	//   ....[46]....
        /*02ac*/ 	.word	0x0000f280


	//   ....[47]....
        /*02b0*/ 	.word	0x0000f290


	//   ....[48]....
        /*02b4*/ 	.word	0x0000f2a0


	//   ....[49]....
        /*02b8*/ 	.word	0x00010080


	//   ....[50]....
        /*02bc*/ 	.word	0x000102d0


	//   ....[51]....
        /*02c0*/ 	.word	0x00010a50


	//   ....[52]....
        /*02c4*/ 	.word	0x00010b30


	//   ....[53]....
        /*02c8*/ 	.word	0x00010b40


	//   ....[54]....
        /*02cc*/ 	.word	0x00010b90


	//   ....[55]....
        /*02d0*/ 	.word	0x00011db0


	//   ....[56]....
        /*02d4*/ 	.word	0x00011de0


	//   ....[57]....
        /*02d8*/ 	.word	0x00011e00


	//   ....[58]....
        /*02dc*/ 	.word	0x00011e10


	//   ....[59]....
        /*02e0*/ 	.word	0x00012380


	//   ....[60]....
        /*02e4*/ 	.word	0x000123b0


	//   ....[61]....
        /*02e8*/ 	.word	0x000123e0


	//   ....[62]....
        /*02ec*/ 	.word	0x00012410


	//   ....[63]....
        /*02f0*/ 	.word	0x000130e0


	//   ....[64]....
        /*02f4*/ 	.word	0x00013150


	//   ....[65]....
        /*02f8*/ 	.word	0x000139a0


	//   ....[66]....
        /*02fc*/ 	.word	0x00013a80


	//   ....[67]....
        /*0300*/ 	.word	0x00013ac0


	//   ....[68]....
        /*0304*/ 	.word	0x00013ba0


	//   ....[69]....
        /*0308*/ 	.word	0x00015480


	//   ....[70]....
        /*030c*/ 	.word	0x000154b0


	//   ....[71]....
        /*0310*/ 	.word	0x000154d0


	//   ....[72]....
        /*0314*/ 	.word	0x000154f0


	//   ....[73]....
        /*0318*/ 	.word	0x00015a60


	//   ....[74]....
        /*031c*/ 	.word	0x00015a80


	//   ....[75]....
        /*0320*/ 	.word	0x00015aa0


	//   ....[76]....
        /*0324*/ 	.word	0x00015ab0


	//   ....[77]....
        /*0328*/ 	.word	0x00016bd0


	//   ....[78]....
        /*032c*/ 	.word	0x00016c00


	//   ....[79]....
        /*0330*/ 	.word	0x00016c20


	//   ....[80]....
        /*0334*/ 	.word	0x00016c70


	//   ....[81]....
        /*0338*/ 	.word	0x000184f0


	//   ....[82]....
        /*033c*/ 	.word	0x00018510


	//   ....[83]....
        /*0340*/ 	.word	0x00018520


	//   ....[84]....
        /*0344*/ 	.word	0x00018530


	//   ....[85]....
        /*0348*/ 	.word	0x00018700


	//   ....[86]....
        /*034c*/ 	.word	0x00018730


	//   ....[87]....
        /*0350*/ 	.word	0x00018780


	//   ....[88]....
        /*0354*/ 	.word	0x00018790


	//   ....[89]....
        /*0358*/ 	.word	0x00019c90


	//   ....[90]....
        /*035c*/ 	.word	0x00019cd0


	//   ....[91]....
        /*0360*/ 	.word	0x00019d00


	//   ....[92]....
        /*0364*/ 	.word	0x00019d30


	//   ....[93]....
        /*0368*/ 	.word	0x00019f50


	//   ....[94]....
        /*036c*/ 	.word	0x00019f60


	//   ....[95]....
        /*0370*/ 	.word	0x0001a0e0


	//   ....[96]....
        /*0374*/ 	.word	0x0001a110


	//   ....[97]....
        /*0378*/ 	.word	0x0001a260


	//   ....[98]....
        /*037c*/ 	.word	0x0001a290


	//   ....[99]....
        /*0380*/ 	.word	0x0001a3e0


	//   ....[100]....
        /*0384*/ 	.word	0x0001a400


	//   ....[101]....
        /*0388*/ 	.word	0x0001abd0


	//   ....[102]....
        /*038c*/ 	.word	0x0001abf0


	//   ....[103]....
        /*0390*/ 	.word	0x0001ad20


	//   ....[104]....
        /*0394*/ 	.word	0x0001ad50


	//   ....[105]....
        /*0398*/ 	.word	0x0001ae80


	//   ....[106]....
        /*039c*/ 	.word	0x0001aeb0


	//   ....[107]....
        /*03a0*/ 	.word	0x0001afe0


	//   ....[108]....
        /*03a4*/ 	.word	0x0001b000


	//----- nvinfo : EIATTR_EXIT_INSTR_OFFSETS
	.align		4
.L_532:
        /*03a8*/ 	.byte	0x04, 0x1c
        /*03aa*/ 	.short	(.L_534 - .L_533)


	//   ....[0]....
.L_533:
        /*03ac*/ 	.word	0x00000330


	//   ....[1]....
        /*03b0*/ 	.word	0x0001a410


	//   ....[2]....
        /*03b4*/ 	.word	0x0001a4e0


	//   ....[3]....
        /*03b8*/ 	.word	0x0001a540


	//   ....[4]....
        /*03bc*/ 	.word	0x0001b010


	//   ....[5]....
        /*03c0*/ 	.word	0x0001b0c0


	//   ....[6]....
        /*03c4*/ 	.word	0x0001b120


	//----- nvinfo : EIATTR_CTAIDZ_USED
	.align		4
.L_534:
        /*03c8*/ 	.byte	0x01, 0x04
	.zero		2


	//----- nvinfo : EIATTR_MAX_THREADS
	.align		4
        /*03cc*/ 	.byte	0x04, 0x05
        /*03ce*/ 	.short	(.L_536 - .L_535)
.L_535:
        /*03d0*/ 	.word	0x00000100
        /*03d4*/ 	.word	0x00000001
        /*03d8*/ 	.word	0x00000001


	//----- nvinfo : EIATTR_CRS_STACK_SIZE
	.align		4
.L_536:
        /*03dc*/ 	.byte	0x04, 0x1e
        /*03de*/ 	.short	(.L_538 - .L_537)
.L_537:
        /*03e0*/ 	.word	0x00000000
.L_538:


//--------------------- .nv.info._ZN7cutlass13device_kernelIN5flash19enable_sm80_to_sm89INS1_16FlashAttnFwdSm80INS1_25CollectiveMainloopFwdSm80ILi8ELi1ELb0EN4cute5tupleIJNS5_1CILi128EEENS7_ILi64EEENS7_ILi192EEEEEELi192ENS_6half_tEfNS_4arch4Sm80ELb0ELb0ELb0ELb0ELb1ELb0ELb1ELb0EEENS1_21CollectiveEpilogueFwdINS6_IJS8_SA_S9_EEENS6_IJNS7_ILi1EEESI_SI_EEESC_SE_Li256ELb0ELb1ELb0ELb0EEENS1_19SingleTileSchedulerILb0ELb0ELb1ELi128EEEEEEEEEvNT_6ParamsE --------------------------
	.section	.nv.info._ZN7cutlass13device_kernelIN5flash19enable_sm80_to_sm89INS1_16FlashAttnFwdSm80INS1_25CollectiveMainloopFwdSm80ILi8ELi1ELb0EN4cute5tupleIJNS5_1CILi128EEENS7_ILi64EEENS7_ILi192EEEEEELi192ENS_6half_tEfNS_4arch4Sm80ELb0ELb0ELb0ELb0ELb1ELb0ELb1ELb0EEENS1_21CollectiveEpilogueFwdINS6_IJS8_SA_S9_EEENS6_IJNS7_ILi1EEESI_SI_EEESC_SE_Li256ELb0ELb1ELb0ELb0EEENS1_19SingleTileSchedulerILb0ELb0ELb1ELi128EEEEEEEEEvNT_6ParamsE,"",@"SHT_CUDA_INFO"
	.sectionflags	@""
	.align	4


	//----- nvinfo : EIATTR_CUDA_API_VERSION
	.align		4
        /*0000*/ 	.byte	0x04, 0x37
        /*0002*/ 	.short	(.L_540 - .L_539)
.L_539:
        /*0004*/ 	.word	0x00000082


	//----- nvinfo : EIATTR_SW2861232_WAR
	.align		4
.L_540:
        /*0008*/ 	.byte	0x01, 0x35
	.zero		2


	//----- nvinfo : EIATTR_PARAM_CBANK
	.align		4
        /*000c*/ 	.byte	0x04, 0x0a
        /*000e*/ 	.short	(.L_542 - .L_541)
	.align		4
.L_541:
        /*0010*/ 	.word	index@(.nv.constant0._ZN7cutlass13device_kernelIN5flash19enable_sm80_to_sm89INS1_16FlashAttnFwdSm80INS1_25CollectiveMainloopFwdSm80ILi8ELi1ELb0EN4cute5tupleIJNS5_1CILi128EEENS7_ILi64EEENS7_ILi192EEEEEELi192ENS_6half_tEfNS_4arch4Sm80ELb0ELb0ELb0ELb0ELb1ELb0ELb1ELb0EEENS1_21CollectiveEpilogueFwdINS6_IJS8_SA_S9_EEENS6_IJNS7_ILi1EEESI_SI_EEESC_SE_Li256ELb0ELb1ELb0ELb0EEENS1_19SingleTileSchedulerILb0ELb0ELb1ELi128EEEEEEEEEvNT_6ParamsE)
        /*0014*/ 	.short	0x0160
        /*0016*/ 	.short	0x0418


	//----- nvinfo : EIATTR_CBANK_PARAM_SIZE
	.align		4
.L_542:
        /*0018*/ 	.byte	0x03, 0x19
        /*001a*/ 	.short	0x0418


	//----- nvinfo : EIATTR_KPARAM_INFO
	.align		4
        /*001c*/ 	.byte	0x04, 0x17
        /*001e*/ 	.short	(.L_544 - .L_543)
.L_543:
        /*0020*/ 	.word	0x00000000
        /*0024*/ 	.short	0x0000
        /*0026*/ 	.short	0x0000
        /*0028*/ 	.byte	0x00, 0xf0, 0x61, 0x10


	//----- nvinfo : EIATTR_MAXREG_COUNT
	.align		4
.L_544:
        /*002c*/ 	.byte	0x03, 0x1b
        /*002e*/ 	.short	0x00ff


	//----- nvinfo : EIATTR_NUM_BARRIERS
	.align		4
        /*0030*/ 	.byte	0x02, 0x4c
        /*0032*/ 	.byte	0x02
	.zero		1


	//----- nvinfo : EIATTR_MERCURY_ISA_VERSION
	.align		4
        /*0034*/ 	.byte	0x03, 0x5f
        /*0036*/ 	.short	0x0000


	//----- nvinfo : EIATTR_COOP_GROUP_MASK_REGIDS
	.align		4
        /*0038*/ 	.byte	0x04, 0x29
        /*003a*/ 	.short	(.L_546 - .L_545)


	//   ....[0]....
.L_545:
        /*003c*/ 	.word	0xffffffff


	//   ....[1]....
        /*0040*/ 	.word	0xffffffff


	//   ....[2]....
        /*0044*/ 	.word	0xffffffff


	//   ....[3]....
        /*0048*/ 	.word	0xffffffff


	//   ....[4]....
        /*004c*/ 	.word	0xffffffff


	//   ....[5]....
        /*0050*/ 	.word	0xffffffff


	//   ....[6]....
        /*0054*/ 	.word	0xffffffff


	//   ....[7]....
        /*0058*/ 	.word	0xffffffff


	//   ....[8]....
        /*005c*/ 	.word	0xffffffff


	//   ....[9]....
        /*0060*/ 	.word	0xffffffff


	//   ....[10]....
        /*0064*/ 	.word	0xffffffff


	//   ....[11]....
        /*0068*/ 	.word	0xffffffff


	//   ....[12]....
        /*006c*/ 	.word	0xffffffff


	//   ....[13]....
        /*0070*/ 	.word	0xffffffff


	//   ....[14]....
        /*0074*/ 	.word	0xffffffff


	//   ....[15]....
        /*0078*/ 	.word	0xffffffff


	//   ....[16]....
        /*007c*/ 	.word	0xffffffff


	//   ....[17]....
        /*0080*/ 	.word	0xffffffff


	//   ....[18]....
        /*0084*/ 	.word	0xffffffff


	//   ....[19]....
        /*0088*/ 	.word	0xffffffff


	//   ....[20]....
        /*008c*/ 	.word	0xffffffff


	//   ....[21]....
        /*0090*/ 	.word	0xffffffff


	//   ....[22]....
        /*0094*/ 	.word	0xffffffff


	//   ....[23]....
        /*0098*/ 	.word	0xffffffff


	//   ....[24]....
        /*009c*/ 	.word	0xffffffff


	//   ....[25]....
        /*00a0*/ 	.word	0xffffffff


	//   ....[26]....
        /*00a4*/ 	.word	0xffffffff


	//   ....[27]....
        /*00a8*/ 	.word	0xffffffff


	//   ....[28]....
        /*00ac*/ 	.word	0xffffffff


	//   ....[29]....
        /*00b0*/ 	.word	0xffffffff


	//   ....[30]....
        /*00b4*/ 	.word	0xffffffff


	//   ....[31]....
        /*00b8*/ 	.word	0xffffffff


	//   ....[32]....
        /*00bc*/ 	.word	0xffffffff


	//   ....[33]....
        /*00c0*/ 	.word	0xffffffff


	//   ....[34]....
        /*00c4*/ 	.word	0xffffffff


	//   ....[35]....
        /*00c8*/ 	.word	0xffffffff


	//   ....[36]....
        /*00cc*/ 	.word	0xffffffff


	//   ....[37]....
        /*00d0*/ 	.word	0xffffffff


	//   ....[38]....
        /*00d4*/ 	.word	0xffffffff


	//   ....[39]....
        /*00d8*/ 	.word	0xffffffff


	//   ....[40]....
        /*00dc*/ 	.word	0xffffffff


	//   ....[41]....
        /*00e0*/ 	.word	0xffffffff


	//   ....[42]....
        /*00e4*/ 	.word	0xffffffff


	//   ....[43]....
        /*00e8*/ 	.word	0xffffffff


	//   ....[44]....
        /*00ec*/ 	.word	0xffffffff


	//   ....[45]....
        /*00f0*/ 	.word	0xffffffff


	//   ....[46]....
        /*00f4*/ 	.word	0xffffffff


	//   ....[47]....
        /*00f8*/ 	.word	0xffffffff


	//   ....[48]....
        /*00fc*/ 	.word	0xffffffff


	//   ....[49]....
        /*0100*/ 	.word	0xffffffff


	//   ....[50]....
        /*0104*/ 	.word	0xffffffff


	//   ....[51]....
        /*0108*/ 	.word	0xffffffff


	//----- nvinfo : EIATTR_COOP_GROUP_INSTR_OFFSETS
	.align		4
.L_546:
        /*010c*/ 	.byte	0x04, 0x28
        /*010e*/ 	.short	(.L_548 - .L_547)


	//   ....[0]....
.L_547:
        /*0110*/ 	.word	0x00000610


	//   ....[1]....
        /*0114*/ 	.word	0x00000650


	//   ....[2]....
        /*0118*/ 	.word	0x00000680


	//   ....[3]....
        /*011c*/ 	.word	0x000006b0


	//   ....[4]....
        /*0120*/ 	.word	0x000006e0


	//   ....[5]....
        /*0124*/ 	.word	0x00000910


	//   ....[6]....
        /*0128*/ 	.word	0x00000a90


	//   ....[7]....
        /*012c*/ 	.word	0x00000aa0


	//   ....[8]....
        /*0130*/ 	.word	0x00000f40


	//   ....[9]....
        /*0134*/ 	.word	0x00000f70


	//   ....[10]....
        /*0138*/ 	.word	0x00000fb0


	//   ....[11]....
        /*013c*/ 	.word	0x00000fe0


	//   ....[12]....
        /*0140*/ 	.word	0x00001580


	//   ....[13]....
        /*0144*/ 	.word	0x000015b0


	//   ....[14]....
        /*0148*/ 	.word	0x000015e0


	//   ....[15]....
        /*014c*/ 	.word	0x00001600


	//   ....[16]....
        /*0150*/ 	.word	0x00002480


	//   ....[17]....
        /*0154*/ 	.word	0x000024b0


	//   ....[18]....
        /*0158*/ 	.word	0x000024e0


	//   ....[19]....
        /*015c*/ 	.word	0x00002500


	//   ....[20]....
        /*0160*/ 	.word	0x00002cb0


	//   ....[21]....
        /*0164*/ 	.word	0x00002ce0


	//   ....[22]....
        /*0168*/ 	.word	0x00002d10


	//   ....[23]....
        /*016c*/ 	.word	0x00002d30


	//   ....[24]....
        /*0170*/ 	.word	0x000040b0


	//   ....[25]....
        /*0174*/ 	.word	0x000040c0


	//   ....[26]....
        /*0178*/ 	.word	0x00004140


	//   ....[27]....
        /*017c*/ 	.word	0x00004170


	//   ....[28]....
        /*0180*/ 	.word	0x000043b0


	//   ....[29]....
        /*0184*/ 	.word	0x000043c0


	//   ....[30]....
        /*0188*/ 	.word	0x000043d0


	//   ....[31]....
        /*018c*/ 	.word	0x000043f0


	//   ....[32]....
        /*0190*/ 	.word	0x00005180


	//   ....[33]....
        /*0194*/ 	.word	0x000051a0


	//   ....[34]....
        /*0198*/ 	.word	0x000051d0


	//   ....[35]....
        /*019c*/ 	.word	0x000051e0


	//   ....[36]....
        /*01a0*/ 	.word	0x00006860


	//   ....[37]....
        /*01a4*/ 	.word	0x000068a0


	//   ....[38]....
        /*01a8*/ 	.word	0x00006980


	//   ....[39]....
        /*01ac*/ 	.word	0x000069b0


	//   ....[40]....
        /*01b0*/ 	.word	0x00007d30


	//   ....[41]....
        /*01b4*/ 	.word	0x00007d40


	//   ....[42]....
        /*01b8*/ 	.word	0x00007d60


	//   ....[43]....
        /*01bc*/ 	.word	0x00007d70


	//   ....[44]....
        /*01c0*/ 	.word	0x00007d80


	//   ....[45]....
        /*01c4*/ 	.word	0x00007e60


	//   ....[46]....
        /*01c8*/ 	.word	0x00007fc0


	//   ....[47]....
        /*01cc*/ 	.word	0x00007ff0


	//   ....[48]....
        /*01d0*/ 	.word	0x00008120


	//   ....[49]....
        /*01d4*/ 	.word	0x00008150


	//   ....[50]....
        /*01d8*/ 	.word	0x00008280


	//   ....[51]....
        /*01dc*/ 	.word	0x000082a0


	//----- nvinfo : EIATTR_EXIT_INSTR_OFFSETS
	.align		4
.L_548:
        /*01e0*/ 	.byte	0x04, 0x1c
        /*01e2*/ 	.short	(.L_550 - .L_549)


	//   ....[0]....
.L_549:
        /*01e4*/ 	.word	0x00000030


	//   ....[1]....
        /*01e8*/ 	.word	0x000082b0


	//   ....[2]....
        /*01ec*/ 	.word	0x00008360


	//   ....[3]....
        /*01f0*/ 	.word	0x000083c0


	//----- nvinfo : EIATTR_CTAIDZ_USED
	.align		4
.L_550:
        /*01f4*/ 	.byte	0x01, 0x04
	.zero		2


	//----- nvinfo : EIATTR_MAX_THREADS
	.align		4
        /*01f8*/ 	.byte	0x04, 0x05
        /*01fa*/ 	.short	(.L_552 - .L_551)
.L_551:
        /*01fc*/ 	.word	0x00000100
        /*0200*/ 	.word	0x00000001
        /*0204*/ 	.word	0x00000001


	//----- nvinfo : EIATTR_CRS_STACK_SIZE
	.align		4
.L_552:
        /*0208*/ 	.byte	0x04, 0x1e
        /*020a*/ 	.short	(.L_554 - .L_553)
.L_553:
        /*020c*/ 	.word	0x00000000
.L_554:


//--------------------- .nv.info._ZN7cutlass13device_kernelIN5flash19enable_sm80_to_sm89INS1_16FlashAttnFwdSm80INS1_25CollectiveMainloopFwdSm80ILi8ELi1ELb0EN4cute5tupleIJNS5_1CILi128EEENS7_ILi64EEENS7_ILi192EEEEEELi192ENS_6half_tEfNS_4arch4Sm80ELb0ELb0ELb0ELb1ELb1ELb0ELb1ELb0EEENS1_21CollectiveEpilogueFwdINS6_IJS8_SA_S9_EEENS6_IJNS7_ILi1EEESI_SI_EEESC_SE_Li256ELb1ELb1ELb0ELb0EEENS1_19SingleTileSchedulerILb1ELb0ELb1ELi128EEEEEEEEEvNT_6ParamsE --------------------------
	.section	.nv.info._ZN7cutlass13device_kernelIN5flash19enable_sm80_to_sm89INS1_16FlashAttnFwdSm80INS1_25CollectiveMainloopFwdSm80ILi8ELi1ELb0EN4cute5tupleIJNS5_1CILi128EEENS7_ILi64EEENS7_ILi192EEEEEELi192ENS_6half_tEfNS_4arch4Sm80ELb0ELb0ELb0ELb1ELb1ELb0ELb1ELb0EEENS1_21CollectiveEpilogueFwdINS6_IJS8_SA_S9_EEENS6_IJNS7_ILi1EEESI_SI_EEESC_SE_Li256ELb1ELb1ELb0ELb0EEENS1_19SingleTileSchedulerILb1ELb0ELb1ELi128EEEEEEEEEvNT_6ParamsE,"",@"SHT_CUDA_INFO"
	.sectionflags	@""
	.align	4


	//----- nvinfo : EIATTR_CUDA_API_VERSION
	.align		4
        /*0000*/ 	.byte	0x04, 0x37
        /*0002*/ 	.short	(.L_556 - .L_555)
.L_555:
        /*0004*/ 	.word	0x00000082


	//----- nvinfo : EIATTR_SW2861232_WAR
	.align		4
.L_556:
        /*0008*/ 	.byte	0x01, 0x35
	.zero		2


	//----- nvinfo : EIATTR_PARAM_CBANK
	.align		4
        /*000c*/ 	.byte	0x04, 0x0a
        /*000e*/ 	.short	(.L_558 - .L_557)
	.align		4
.L_557:
        /*0010*/ 	.word	index@(.nv.constant0._ZN7cutlass13device_kernelIN5flash19enable_sm80_to_sm89INS1_16FlashAttnFwdSm80INS1_25CollectiveMainloopFwdSm80ILi8ELi1ELb0EN4cute5tupleIJNS5_1CILi128EEENS7_ILi64EEENS7_ILi192EEEEEELi192ENS_6half_tEfNS_4arch4Sm80ELb0ELb0ELb0ELb1ELb1ELb0ELb1ELb0EEENS1_21CollectiveEpilogueFwdINS6_IJS8_SA_S9_EEENS6_IJNS7_ILi1EEESI_SI_EEESC_SE_Li256ELb1ELb1ELb0ELb0EEENS1_19SingleTileSchedulerILb1ELb0ELb1ELi128EEEEEEEEEvNT_6ParamsE)
        /*0014*/ 	.short	0x0160
        /*0016*/ 	.short	0x0418


	//----- nvinfo : EIATTR_CBANK_PARAM_SIZE
	.align		4
.L_558:
        /*0018*/ 	.byte	0x03, 0x19
        /*001a*/ 	.short	0x0418


	//----- nvinfo : EIATTR_KPARAM_INFO
	.align		4
        /*001c*/ 	.byte	0x04, 0x17
        /*001e*/ 	.short	(.L_560 - .L_559)
.L_559:
        /*0020*/ 	.word	0x00000000
        /*0024*/ 	.short	0x0000
        /*0026*/ 	.short	0x0000
        /*0028*/ 	.byte	0x00, 0xf0, 0x61, 0x10


	//----- nvinfo : EIATTR_MAXREG_COUNT
	.align		4
.L_560:
        /*002c*/ 	.byte	0x03, 0x1b
        /*002e*/ 	.short	0x00ff


	//----- nvinfo : EIATTR_NUM_BARRIERS
	.align		4
        /*0030*/ 	.byte	0x02, 0x4c
        /*0032*/ 	.byte	0x02
	.zero		1


	//----- nvinfo : EIATTR_MERCURY_ISA_VERSION
	.align		4
        /*0034*/ 	.byte	0x03, 0x5f
        /*0036*/ 	.short	0x0000


	//----- nvinfo : EIATTR_COOP_GROUP_MASK_REGIDS
	.align		4
        /*0038*/ 	.byte	0x04, 0x29
        /*003a*/ 	.short	(.L_562 - .L_561)


	//   ....[0]....
.L_561:
        /*003c*/ 	.word	0xffffffff


	//   ....[1]....
        /*0040*/ 	.word	0xffffffff


	//   ....[2]....
        /*0044*/ 	.word	0xffffffff


	//   ....[3]....
        /*0048*/ 	.word	0xffffffff


	//   ....[4]....
        /*004c*/ 	.word	0xffffffff


	//   ....[5]....
        /*0050*/ 	.word	0xffffffff


	//   ....[6]....
        /*0054*/ 	.word	0xffffffff


	//   ....[7]....
        /*0058*/ 	.word	0xffffffff


	//   ....[8]....
        /*005c*/ 	.word	0xffffffff


	//   ....[9]....
        /*0060*/ 	.word	0xffffffff


	//   ....[10]....
        /*0064*/ 	.word	0xffffffff


	//   ....[11]....
        /*0068*/ 	.word	0xffffffff


	//   ....[12]....
        /*006c*/ 	.word	0xffffffff


	//   ....[13]....
        /*0070*/ 	.word	0xffffffff


	//   ....[14]....
        /*0074*/ 	.word	0xffffffff


	//   ....[15]....
        /*0078*/ 	.word	0xffffffff


	//   ....[16]....
        /*007c*/ 	.word	0xffffffff


	//   ....[17]....
        /*0080*/ 	.word	0xffffffff


	//   ....[18]....
        /*0084*/ 	.word	0xffffffff


	//   ....[19]....
        /*0088*/ 	.word	0xffffffff


	//   ....[20]....
        /*008c*/ 	.word	0xffffffff


	//   ....[21]....
        /*0090*/ 	.word	0xffffffff


	//   ....[22]....
        /*0094*/ 	.word	0xffffffff


	//   ....[23]....
        /*0098*/ 	.word	0xffffffff


	//   ....[24]....
        /*009c*/ 	.word	0xffffffff


	//   ....[25]....
        /*00a0*/ 	.word	0xffffffff


	//   ....[26]....
        /*00a4*/ 	.word	0xffffffff


	//   ....[27]....
        /*00a8*/ 	.word	0xffffffff


	//   ....[28]....
        /*00ac*/ 	.word	0xffffffff


	//   ....[29]....
        /*00b0*/ 	.word	0xffffffff


	//   ....[30]....
        /*00b4*/ 	.word	0xffffffff


	//   ....[31]....
        /*00b8*/ 	.word	0xffffffff


	//   ....[32]....
        /*00bc*/ 	.word	0xffffffff


	//   ....[33]....
        /*00c0*/ 	.word	0xffffffff


	//   ....[34]....
        /*00c4*/ 	.word	0xffffffff


	//   ....[35]....
        /*00c8*/ 	.word	0xffffffff


	//   ....[36]....
        /*00cc*/ 	.word	0xffffffff


	//   ....[37]....
        /*00d0*/ 	.word	0xffffffff


	//   ....[38]....
        /*00d4*/ 	.word	0xffffffff


	//   ....[39]....
        /*00d8*/ 	.word	0xffffffff


	//   ....[40]....
        /*00dc*/ 	.word	0xffffffff


	//   ....[41]....
        /*00e0*/ 	.word	0xffffffff


	//   ....[42]....
        /*00e4*/ 	.word	0xffffffff


	//   ....[43]....
        /*00e8*/ 	.word	0xffffffff


	//   ....[44]....
        /*00ec*/ 	.word	0xffffffff


	//   ....[45]....
        /*00f0*/ 	.word	0xffffffff


	//   ....[46]....
        /*00f4*/ 	.word	0xffffffff


	//   ....[47]....
        /*00f8*/ 	.word	0xffffffff


	//   ....[48]....
        /*00fc*/ 	.word	0xffffffff


	//   ....[49]....
        /*0100*/ 	.word	0xffffffff


	//   ....[50]....
        /*0104*/ 	.word	0xffffffff


	//   ....[51]....
        /*0108*/ 	.word	0xffffffff


	//   ....[52]....
        /*010c*/ 	.word	0xffffffff


	//   ....[53]....
        /*0110*/ 	.word	0xffffffff


	//   ....[54]....
        /*0114*/ 	.word	0xffffffff


	//   ....[55]....
        /*0118*/ 	.word	0xffffffff


	//   ....[56]....
        /*011c*/ 	.word	0xffffffff


	//   ....[57]....
        /*0120*/ 	.word	0xffffffff


	//   ....[58]....
        /*0124*/ 	.word	0xffffffff


	//   ....[59]....
        /*0128*/ 	.word	0xffffffff


	//   ....[60]....
        /*012c*/ 	.word	0xffffffff


	//----- nvinfo : EIATTR_COOP_GROUP_INSTR_OFFSETS
	.align		4
.L_562:
        /*0130*/ 	.byte	0x04, 0x28
        /*0132*/ 	.short	(.L_564 - .L_563)


	//   ....[0]....
.L_563:
        /*0134*/ 	.word	0x00000090


	//   ....[1]....
        /*0138*/ 	.word	0x00001060


	//   ....[2]....
        /*013c*/ 	.word	0x00001090


	//   ....[3]....
        /*0140*/ 	.word	0x00001290


	//   ....[4]....
        /*0144*/ 	.word	0x000012c0


	//   ....[5]....
        /*0148*/ 	.word	0x000013e0


	//   ....[6]....
        /*014c*/ 	.word	0x00001410


	//   ....[7]....
        /*0150*/ 	.word	0x00001520


	//   ....[8]....
        /*0154*/ 	.word	0x00001560


	//   ....[9]....
        /*0158*/ 	.word	0x00001c50


	//   ....[10]....
        /*015c*/ 	.word	0x00001c90


	//   ....[11]....
        /*0160*/ 	.word	0x00001cd0


	//   ....[12]....
        /*0164*/ 	.word	0x00001d00


	//   ....[13]....
        /*0168*/ 	.word	0x00001d30


	//   ....[14]....
        /*016c*/ 	.word	0x00001d60


	//   ....[15]....
        /*0170*/ 	.word	0x00001d90


	//   ....[16]....
        /*0174*/ 	.word	0x00001dd0


	//   ....[17]....
        /*0178*/ 	.word	0x00002e10


	//   ....[18]....
        /*017c*/ 	.word	0x00002e40


	//   ....[19]....
        /*0180*/ 	.word	0x00002e60


	//   ....[20]....
        /*0184*/ 	.word	0x00002e70


	//   ....[21]....
        /*0188*/ 	.word	0x000035f0


	//   ....[22]....
        /*018c*/ 	.word	0x00003650


	//   ....[23]....
        /*0190*/ 	.word	0x00003680


	//   ....[24]....
        /*0194*/ 	.word	0x000036a0


	//   ....[25]....
        /*0198*/ 	.word	0x00004890


	//   ....[26]....
        /*019c*/ 	.word	0x000048a0


	//   ....[27]....
        /*01a0*/ 	.word	0x000048b0


	//   ....[28]....
        /*01a4*/ 	.word	0x000048c0


	//   ....[29]....
        /*01a8*/ 	.word	0x00004b70


	//   ....[30]....
        /*01ac*/ 	.word	0x00004b80


	//   ....[31]....
        /*01b0*/ 	.word	0x00004b90


	//   ....[32]....
        /*01b4*/ 	.word	0x00004bb0


	//   ....[33]....
        /*01b8*/ 	.word	0x00005900


	//   ....[34]....
        /*01bc*/ 	.word	0x00005920


	//   ....[35]....
        /*01c0*/ 	.word	0x00005950


	//   ....[36]....
        /*01c4*/ 	.word	0x00005960


	//   ....[37]....
        /*01c8*/ 	.word	0x00007000


	//   ....[38]....
        /*01cc*/ 	.word	0x00007030


	//   ....[39]....
        /*01d0*/ 	.word	0x00007080


	//   ....[40]....
        /*01d4*/ 	.word	0x00007090


	//   ....[41]....
        /*01d8*/ 	.word	0x000086f0


	//   ....[42]....
        /*01dc*/ 	.word	0x00008730


	//   ....[43]....
        /*01e0*/ 	.word	0x00008770


	//   ....[44]....
        /*01e4*/ 	.word	0x000087b0


	//   ....[45]....
        /*01e8*/ 	.word	0x000089b0


	//   ....[46]....
        /*01ec*/ 	.word	0x000089c0


	//   ....[47]....
        /*01f0*/ 	.word	0x00008b40


	//   ....[48]....
        /*01f4*/ 	.word	0x00008b70


	//   ....[49]....
        /*01f8*/ 	.word	0x00008cc0


	//   ....[50]....
        /*01fc*/ 	.word	0x00008cf0


	//   ....[51]....
        /*0200*/ 	.word	0x00008e40


	//   ....[52]....
        /*0204*/ 	.word	0x00008e60


	//   ....[53]....
        /*0208*/ 	.word	0x00009780


	//   ....[54]....
        /*020c*/ 	.word	0x000097b0


	//   ....[55]....
        /*0210*/ 	.word	0x000098e0


	//   ....[56]....
        /*0214*/ 	.word	0x00009910


	//   ....[57]....
        /*0218*/ 	.word	0x00009a40


	//   ....[58]....
        /*021c*/ 	.word	0x00009a70


	//   ....[59]....
        /*0220*/ 	.word	0x00009ba0


	//   ....[60]....
        /*0224*/ 	.word	0x00009bc0


	//----- nvinfo : EIATTR_EXIT_INSTR_OFFSETS
	.align		4
.L_564:
        /*0228*/ 	.byte	0x04, 0x1c
        /*022a*/ 	.short	(.L_566 - .L_565)


	//   ....[0]....
.L_565:
        /*022c*/ 	.word	0x00000440


	//   ....[1]....
        /*0230*/ 	.word	0x00008e70


	//   ....[2]....
        /*0234*/ 	.word	0x00008f40


	//   ....[3]....
        /*0238*/ 	.word	0x00008fa0


	//   ....[4]....
        /*023c*/ 	.word	0x00009bd0


	//   ....[5]....
        /*0240*/ 	.word	0x00009c80


	//   ....[6]....
        /*0244*/ 	.word	0x00009ce0


	//----- nvinfo : EIATTR_CTAIDZ_USED
	.align		4
.L_566:
        /*0248*/ 	.byte	0x01, 0x04
	.zero		2


	//----- nvinfo : EIATTR_MAX_THREADS
	.align		4
        /*024c*/ 	.byte	0x04, 0x05
        /*024e*/ 	.short	(.L_568 - .L_567)
.L_567:
        /*0250*/ 	.word	0x00000100
        /*0254*/ 	.word	0x00000001
        /*0258*/ 	.word	0x00000001


	//----- nvinfo : EIATTR_CRS_STACK_SIZE
	.align		4
.L_568:
        /*025c*/ 	.byte	0x04, 0x1e
        /*025e*/ 	.short	(.L_570 - .L_569)
.L_569:
        /*0260*/ 	.word	0x00000000
.L_570:


//--------------------- .nv.info._ZN7cutlass13device_kernelIN5flash19enable_sm80_to_sm89INS1_16FlashAttnFwdSm80INS1_25CollectiveMainloopFwdSm80ILi8ELi1ELb0EN4cute5tupleIJNS5_1CILi128EEENS7_ILi64EEENS7_ILi192EEEEEELi192ENS_6half_tEfNS_4arch4Sm80ELb0ELb0ELb0ELb1ELb1ELb1ELb1ELb0EEENS1_21CollectiveEpilogueFwdINS6_IJS8_SA_S9_EEENS6_IJNS7_ILi1EEESI_SI_EEESC_SE_Li256ELb1ELb1ELb0ELb0EEENS1_19SingleTileSchedulerILb1ELb0ELb1ELi128EEEEEEEEEvNT_6ParamsE --------------------------
	.section	.nv.info._ZN7cutlass13device_kernelIN5flash19enable_sm80_to_sm89INS1_16FlashAttnFwdSm80INS1_25CollectiveMainloopFwdSm80ILi8ELi1ELb0EN4cute5tupleIJNS5_1CILi128EEENS7_ILi64EEENS7_ILi192EEEEEELi192ENS_6half_tEfNS_4arch4Sm80ELb0ELb0ELb0ELb1ELb1ELb1ELb1ELb0EEENS1_21CollectiveEpilogueFwdINS6_IJS8_SA_S9_EEENS6_IJNS7_ILi1EEESI_SI_EEESC_SE_Li256ELb1ELb1ELb0ELb0EEENS1_19SingleTileSchedulerILb1ELb0ELb1ELi128EEEEEEEEEvNT_6ParamsE,"",@"SHT_CUDA_INFO"
	.sectionflags	@""
	.align	4


	//----- nvinfo : EIATTR_CUDA_API_VERSION
	.align		4
        /*0000*/ 	.byte	0x04, 0x37
        /*0002*/ 	.short	(.L_572 - .L_571)
.L_571:
        /*0004*/ 	.word	0x00000082


	//----- nvinfo : EIATTR_SW2861232_WAR
	.align		4
.L_572:
        /*0008*/ 	.byte	0x01, 0x35
	.zero		2


	//----- nvinfo : EIATTR_PARAM_CBANK
	.align		4
        /*000c*/ 	.byte	0x04, 0x0a
        /*000e*/ 	.short	(.L_574 - .L_573)
	.align		4
.L_573:
        /*0010*/ 	.word	index@(.nv.constant0._ZN7cutlass13device_kernelIN5flash19enable_sm80_to_sm89INS1_16FlashAttnFwdSm80INS1_25CollectiveMainloopFwdSm80ILi8ELi1ELb0EN4cute5tupleIJNS5_1CILi128EEENS7_ILi64EEENS7_ILi192EEEEEELi192ENS_6half_tEfNS_4arch4Sm80ELb0ELb0ELb0ELb1ELb1ELb1ELb1ELb0EEENS1_21CollectiveEpilogueFwdINS6_IJS8_SA_S9_EEENS6_IJNS7_ILi1EEESI_SI_EEESC_SE_Li256ELb1ELb1ELb0ELb0EEENS1_19SingleTileSchedulerILb1ELb0ELb1ELi128EEEEEEEEEvNT_6ParamsE)
        /*0014*/ 	.short	0x0160
        /*0016*/ 	.short	0x0418


	//----- nvinfo : EIATTR_CBANK_PARAM_SIZE
	.align		4
.L_574:
        /*0018*/ 	.byte	0x03, 0x19
        /*001a*/ 	.short	0x0418


	//----- nvinfo : EIATTR_KPARAM_INFO
	.align		4
        /*001c*/ 	.byte	0x04, 0x17
        /*001e*/ 	.short	(.L_576 - .L_575)
.L_575:
        /*0020*/ 	.word	0x00000000
        /*0024*/ 	.short	0x0000
        /*0026*/ 	.short	0x0000
        /*0028*/ 	.byte	0x00, 0xf0, 0x61, 0x10


	//----- nvinfo : EIATTR_MAXREG_COUNT
	.align		4
.L_576:
        /*002c*/ 	.byte	0x03, 0x1b
        /*002e*/ 	.short	0x00ff


	//----- nvinfo : EIATTR_NUM_BARRIERS
	.align		4
        /*0030*/ 	.byte	0x02, 0x4c
        /*0032*/ 	.byte	0x02
	.zero		1


	//----- nvinfo : EIATTR_MERCURY_ISA_VERSION
	.align		4
        /*0034*/ 	.byte	0x03, 0x5f
        /*0036*/ 	.short	0x0000


	//----- nvinfo : EIATTR_COOP_GROUP_MASK_REGIDS
	.align		4
        /*0038*/ 	.byte	0x04, 0x29
        /*003a*/ 	.short	(.L_578 - .L_577)


	//   ....[0]....
.L_577:
        /*003c*/ 	.word	0xffffffff


	//   ....[1]....
        /*0040*/ 	.word	0xffffffff


	//   ....[2]....
        /*0044*/ 	.word	0xffffffff


	//   ....[3]....
        /*0048*/ 	.word	0xffffffff


	//   ....[4]....
        /*004c*/ 	.word	0xffffffff


	//   ....[5]....
        /*0050*/ 	.word	0xffffffff


	//   ....[6]....
        /*0054*/ 	.word	0xffffffff


	//   ....[7]....
        /*0058*/ 	.word	0xffffffff


	//   ....[8]....
        /*005c*/ 	.word	0xffffffff


	//   ....[9]....
        /*0060*/ 	.word	0xffffffff


	//   ....[10]....
        /*0064*/ 	.word	0xffffffff


	//   ....[11]....
        /*0068*/ 	.word	0xffffffff


	//   ....[12]....
        /*006c*/ 	.word	0xffffffff


	//   ....[13]....
        /*0070*/ 	.word	0xffffffff


	//   ....[14]....
        /*0074*/ 	.word	0xffffffff


	//   ....[15]....
        /*0078*/ 	.word	0xffffffff


	//   ....[16]....
        /*007c*/ 	.word	0xffffffff


	//   ....[17]....
        /*0080*/ 	.word	0xffffffff


	//   ....[18]....
        /*0084*/ 	.word	0xffffffff


	//   ....[19]....
        /*0088*/ 	.word	0xffffffff


	//   ....[20]....
        /*008c*/ 	.word	0xffffffff


	//   ....[21]....
        /*0090*/ 	.word	0xffffffff


	//   ....[22]....
        /*0094*/ 	.word	0xffffffff


	//   ....[23]....
        /*0098*/ 	.word	0xffffffff


	//   ....[24]....
        /*009c*/ 	.word	0xffffffff


	//   ....[25]....
        /*00a0*/ 	.word	0xffffffff


	//   ....[26]....
        /*00a4*/ 	.word	0xffffffff


	//   ....[27]....
        /*00a8*/ 	.word	0xffffffff


	//   ....[28]....
        /*00ac*/ 	.word	0xffffffff


	//   ....[29]....
        /*00b0*/ 	.word	0xffffffff


	//   ....[30]....
        /*00b4*/ 	.word	0xffffffff


	//   ....[31]....
        /*00b8*/ 	.word	0xffffffff


	//   ....[32]....
        /*00bc*/ 	.word	0xffffffff


	//   ....[33]....
        /*00c0*/ 	.word	0xffffffff


	//   ....[34]....
        /*00c4*/ 	.word	0xffffffff


	//   ....[35]....
        /*00c8*/ 	.word	0xffffffff


	//   ....[36]....
        /*00cc*/ 	.word	0xffffffff


	//   ....[37]....
        /*00d0*/ 	.word	0xffffffff


	//   ....[38]....
        /*00d4*/ 	.word	0xffffffff


	//   ....[39]....
        /*00d8*/ 	.word	0xffffffff


	//   ....[40]....
        /*00dc*/ 	.word	0xffffffff


	//   ....[41]....
        /*00e0*/ 	.word	0xffffffff


	//   ....[42]....
        /*00e4*/ 	.word	0xffffffff


	//   ....[43]....
        /*00e8*/ 	.word	0xffffffff


	//   ....[44]....
        /*00ec*/ 	.word	0xffffffff


	//   ....[45]....
        /*00f0*/ 	.word	0xffffffff


	//   ....[46]....
        /*00f4*/ 	.word	0xffffffff


	//   ....[47]....
        /*00f8*/ 	.word	0xffffffff


	//   ....[48]....
        /*00fc*/ 	.word	0xffffffff


	//   ....[49]....
        /*0100*/ 	.word	0xffffffff


	//   ....[50]....
        /*0104*/ 	.word	0xffffffff


	//   ....[51]....
        /*0108*/ 	.word	0xffffffff


	//   ....[52]....
        /*010c*/ 	.word	0xffffffff


	//   ....[53]....
        /*0110*/ 	.word	0xffffffff


	//   ....[54]....
        /*0114*/ 	.word	0xffffffff


	//   ....[55]....
        /*0118*/ 	.word	0xffffffff


	//   ....[56]....
        /*011c*/ 	.word	0xffffffff


	//   ....[57]....
        /*0120*/ 	.word	0xffffffff


	//   ....[58]....
        /*0124*/ 	.word	0xffffffff


	//   ....[59]....
        /*0128*/ 	.word	0xffffffff


	//   ....[60]....
        /*012c*/ 	.word	0xffffffff


	//   ....[61]....
        /*0130*/ 	.word	0xffffffff


	//   ....[62]....
        /*0134*/ 	.word	0xffffffff


	//   ....[63]....
        /*0138*/ 	.word	0xffffffff


	//   ....[64]....
        /*013c*/ 	.word	0xffffffff


	//   ....[65]....
        /*0140*/ 	.word	0xffffffff


	//   ....[66]....
        /*0144*/ 	.word	0xffffffff


	//   ....[67]....
        /*0148*/ 	.word	0xffffffff


	//   ....[68]....
        /*014c*/ 	.word	0xffffffff


	//----- nvinfo : EIATTR_COOP_GROUP_INSTR_OFFSETS
	.align		4
.L_578:
        /*0150*/ 	.byte	0x04, 0x28
        /*0152*/ 	.short	(.L_580 - .L_579)


	//   ....[0]....
.L_579:
        /*0154*/ 	.word	0x00000060


	//   ....[1]....
        /*0158*/ 	.word	0x00001f20


	//   ....[2]....
        /*015c*/ 	.word	0x00001f30


	//   ....[3]....
        /*0160*/ 	.word	0x00003a60


	//   ....[4]....
        /*0164*/ 	.word	0x00003a70


	//   ....[5]....
        /*0168*/ 	.word	0x000053f0


	//   ....[6]....
        /*016c*/ 	.word	0x00005410


	//   ....[7]....
        /*0170*/ 	.word	0x000058f0


	//   ....[8]....
        /*0174*/ 	.word	0x00005920


	//   ....[9]....
        /*0178*/ 	.word	0x00006470


	//   ....[10]....
        /*017c*/ 	.word	0x00006530


	//   ....[11]....
        /*0180*/ 	.word	0x000066f0


	//   ....[12]....
        /*0184*/ 	.word	0x00006720


	//   ....[13]....
        /*0188*/ 	.word	0x00006840


	//   ....[14]....
        /*018c*/ 	.word	0x00006870


	//   ....[15]....
        /*0190*/ 	.word	0x00006990


	//   ....[16]....
        /*0194*/ 	.word	0x000069e0


	//   ....[17]....
        /*0198*/ 	.word	0x00006e20


	//   ....[18]....
        /*019c*/ 	.word	0x00006e50


	//   ....[19]....
        /*01a0*/ 	.word	0x00006e80


	//   ....[20]....
        /*01a4*/ 	.word	0x00006ea0


	//   ....[21]....
        /*01a8*/ 	.word	0x0000ce40


	//   ....[22]....
        /*01ac*/ 	.word	0x0000ce80


	//   ....[23]....
        /*01b0*/ 	.word	0x0000ceb0


	//   ....[24]....
        /*01b4*/ 	.word	0x0000cef0


	//   ....[25]....
        /*01b8*/ 	.word	0x0000e000


	//   ....[26]....
        /*01bc*/ 	.word	0x0000e030


	//   ....[27]....
        /*01c0*/ 	.word	0x0000e050


	//   ....[28]....
        /*01c4*/ 	.word	0x0000e060


	//   ....[29]....
        /*01c8*/ 	.word	0x0000e7e0


	//   ....[30]....
        /*01cc*/ 	.word	0x0000e840


	//   ....[31]....
        /*01d0*/ 	.word	0x0000e870


	//   ....[32]....
        /*01d4*/ 	.word	0x0000e890


	//   ....[33]....
        /*01d8*/ 	.word	0x0000faf0


	//   ....[34]....
        /*01dc*/ 	.word	0x0000fb00


	//   ....[35]....
        /*01e0*/ 	.word	0x0000fb10


	//   ....[36]....
        /*01e4*/ 	.word	0x0000fb20


	//   ....[37]....
        /*01e8*/ 	.word	0x0000fd80


	//   ....[38]....
        /*01ec*/ 	.word	0x0000fd90


	//   ....[39]....
        /*01f0*/ 	.word	0x0000fdf0


	//   ....[40]....
        /*01f4*/ 	.word	0x0000fe10


	//   ....[41]....
        /*01f8*/ 	.word	0x00010b60


	//   ....[42]....
        /*01fc*/ 	.word	0x00010b80


	//   ....[43]....
        /*0200*/ 	.word	0x00010bb0


	//   ....[44]....
        /*0204*/ 	.word	0x00010bc0


	//   ....[45]....
        /*0208*/ 	.word	0x00012260


	//   ....[46]....
        /*020c*/ 	.word	0x00012290


	//   ....[47]....
        /*0210*/ 	.word	0x000122e0


	//   ....[48]....
        /*0214*/ 	.word	0x000122f0


	//   ....[49]....
        /*0218*/ 	.word	0x00013830


	//   ....[50]....
        /*021c*/ 	.word	0x00013870


	//   ....[51]....
        /*0220*/ 	.word	0x000138b0


	//   ....[52]....
        /*0224*/ 	.word	0x000138f0


	//   ....[53]....
        /*0228*/ 	.word	0x00013ac0


	//   ....[54]....
        /*022c*/ 	.word	0x00013ad0


	//   ....[55]....
        /*0230*/ 	.word	0x00013c50


	//   ....[56]....
        /*0234*/ 	.word	0x00013c80


	//   ....[57]....
        /*0238*/ 	.word	0x00013dd0


	//   ....[58]....
        /*023c*/ 	.word	0x00013e00


	//   ....[59]....
        /*0240*/ 	.word	0x00013f50


	//   ....[60]....
        /*0244*/ 	.word	0x00013f70


	//   ....[61]....
        /*0248*/ 	.word	0x00014740


	//   ....[62]....
        /*024c*/ 	.word	0x00014760


	//   ....[63]....
        /*0250*/ 	.word	0x00014890


	//   ....[64]....
        /*0254*/ 	.word	0x000148c0


	//   ....[65]....
        /*0258*/ 	.word	0x000149f0


	//   ....[66]....
        /*025c*/ 	.word	0x00014a20


	//   ....[67]....
        /*0260*/ 	.word	0x00014b50


	//   ....[68]....
        /*0264*/ 	.word	0x00014b70


	//----- nvinfo : EIATTR_EXIT_INSTR_OFFSETS
	.align		4
.L_580:
        /*0268*/ 	.byte	0x04, 0x1c
        /*026a*/ 	.short	(.L_582 - .L_581)


	//   ....[0]....
.L_581:
        /*026c*/ 	.word	0x00000310


	//   ....[1]....
        /*0270*/ 	.word	0x00013f80


	//   ....[2]....
        /*0274*/ 	.word	0x00014050


	//   ....[3]....
        /*0278*/ 	.word	0x000140b0


	//   ....[4]....
        /*027c*/ 	.word	0x00014b80


	//   ....[5]....
        /*0280*/ 	.word	0x00014c30


	//   ....[6]....
        /*0284*/ 	.word	0x00014c90


	//----- nvinfo : EIATTR_CTAIDZ_USED
	.align		4
.L_582:
        /*0288*/ 	.byte	0x01, 0x04
	.zero		2


	//----- nvinfo : EIATTR_MAX_THREADS
	.align		4
        /*028c*/ 	.byte	0x04, 0x05
        /*028e*/ 	.short	(.L_584 - .L_583)
.L_583:
        /*0290*/ 	.word	0x00000100
        /*0294*/ 	.word	0x00000001
        /*0298*/ 	.word	0x00000001


	//----- nvinfo : EIATTR_CRS_STACK_SIZE
	.align		4
.L_584:
        /*029c*/ 	.byte	0x04, 0x1e
        /*029e*/ 	.short	(.L_586 - .L_585)
.L_585:
        /*02a0*/ 	.word	0x00000000
.L_586:


//--------------------- .nv.info._ZN7cutlass13device_kernelIN5flash19enable_sm80_to_sm89INS1_16FlashAttnFwdSm80INS1_25CollectiveMainloopFwdSm80ILi8ELi1ELb0EN4cute5tupleIJNS5_1CILi128EEENS7_ILi64EEENS7_ILi192EEEEEELi192ENS_6half_tEfNS_4arch4Sm80ELb0ELb1ELb0ELb0ELb1ELb0ELb1ELb0EEENS1_21CollectiveEpilogueFwdINS6_IJS8_SA_S9_EEENS6_IJNS7_ILi1EEESI_SI_EEESC_SE_Li256ELb0ELb1ELb0ELb0EEENS1_19SingleTileSchedulerILb0ELb0ELb1ELi128EEEEEEEEEvNT_6ParamsE --------------------------
	.section	.nv.info._ZN7cutlass13device_kernelIN5flash19enable_sm80_to_sm89INS1_16FlashAttnFwdSm80INS1_25CollectiveMainloopFwdSm80ILi8ELi1ELb0EN4cute5tupleIJNS5_1CILi128EEENS7_ILi64EEENS7_ILi192EEEEEELi192ENS_6half_tEfNS_4arch4Sm80ELb0ELb1ELb0ELb0ELb1ELb0ELb1ELb0EEENS1_21CollectiveEpilogueFwdINS6_IJS8_SA_S9_EEENS6_IJNS7_ILi1EEESI_SI_EEESC_SE_Li256ELb0ELb1ELb0ELb0EEENS1_19SingleTileSchedulerILb0ELb0ELb1ELi128EEEEEEEEEvNT_6ParamsE,"",@"SHT_CUDA_INFO"
	.sectionflags	@""
	.align	4


	//----- nvinfo : EIATTR_CUDA_API_VERSION
	.align		4
        /*0000*/ 	.byte	0x04, 0x37
        /*0002*/ 	.short	(.L_588 - .L_587)
.L_587:
        /*0004*/ 	.word	0x00000082


	//----- nvinfo : EIATTR_SW2861232_WAR
	.align		4
.L_588:
        /*0008*/ 	.byte	0x01, 0x35
	.zero		2


	//----- nvinfo : EIATTR_PARAM_CBANK
	.align		4
        /*000c*/ 	.byte	0x04, 0x0a
        /*000e*/ 	.short	(.L_590 - .L_589)
	.align		4
.L_589:
        /*0010*/ 	.word	index@(.nv.constant0._ZN7cutlass13device_kernelIN5flash19enable_sm80_to_sm89INS1_16FlashAttnFwdSm80INS1_25CollectiveMainloopFwdSm80ILi8ELi1ELb0EN4cute5tupleIJNS5_1CILi128EEENS7_ILi64EEENS7_ILi192EEEEEELi192ENS_6half_tEfNS_4arch4Sm80ELb0ELb1ELb0ELb0ELb1ELb0ELb1ELb0EEENS1_21CollectiveEpilogueFwdINS6_IJS8_SA_S9_EEENS6_IJNS7_ILi1EEESI_SI_EEESC_SE_Li256ELb0ELb1ELb0ELb0EEENS1_19SingleTileSchedulerILb0ELb0ELb1ELi128EEEEEEEEEvNT_6ParamsE)
        /*0014*/ 	.short	0x0160
        /*0016*/ 	.short	0x0418


	//----- nvinfo : EIATTR_CBANK_PARAM_SIZE
	.align		4
.L_590:
        /*0018*/ 	.byte	0x03, 0x19
        /*001a*/ 	.short	0x0418


	//----- nvinfo : EIATTR_KPARAM_INFO
	.align		4
        /*001c*/ 	.byte	0x04, 0x17
        /*001e*/ 	.short	(.L_592 - .L_591)
.L_591:
        /*0020*/ 	.word	0x00000000
        /*0024*/ 	.short	0x0000
        /*0026*/ 	.short	0x0000
        /*0028*/ 	.byte	0x00, 0xf0, 0x61, 0x10


	//----- nvinfo : EIATTR_MAXREG_COUNT
	.align		4
.L_592:
        /*002c*/ 	.byte	0x03, 0x1b
        /*002e*/ 	.short	0x00ff


	//----- nvinfo : EIATTR_NUM_BARRIERS
	.align		4
        /*0030*/ 	.byte	0x02, 0x4c
        /*0032*/ 	.byte	0x02
	.zero		1


	//----- nvinfo : EIATTR_MERCURY_ISA_VERSION
	.align		4
        /*0034*/ 	.byte	0x03, 0x5f
        /*0036*/ 	.short	0x0000


	//----- nvinfo : EIATTR_COOP_GROUP_MASK_REGIDS
	.align		4
        /*0038*/ 	.byte	0x04, 0x29
        /*003a*/ 	.short	(.L_594 - .L_593)


	//   ....[0]....
.L_593:
        /*003c*/ 	.word	0xffffffff


	//   ....[1]....
        /*0040*/ 	.word	0xffffffff


	//   ....[2]....
        /*0044*/ 	.word	0xffffffff


	//   ....[3]....
        /*0048*/ 	.word	0xffffffff


	//   ....[4]....
        /*004c*/ 	.word	0xffffffff


	//   ....[5]....
        /*0050*/ 	.word	0xffffffff


	//   ....[6]....
        /*0054*/ 	.word	0xffffffff


	//   ....[7]....
        /*0058*/ 	.word	0xffffffff


	//   ....[8]....
        /*005c*/ 	.word	0xffffffff


	//   ....[9]....
        /*0060*/ 	.word	0xffffffff


	//   ....[10]....
        /*0064*/ 	.word	0xffffffff


	//   ....[11]....
        /*0068*/ 	.word	0xffffffff


	//   ....[12]....
        /*006c*/ 	.word	0xffffffff


	//   ....[13]....
        /*0070*/ 	.word	0xffffffff


	//   ....[14]....
        /*0074*/ 	.word	0xffffffff


	//   ....[15]....
        /*0078*/ 	.word	0xffffffff


	//   ....[16]....
        /*007c*/ 	.word	0xffffffff


	//   ....[17]....
        /*0080*/ 	.word	0xffffffff


	//   ....[18]....
        /*0084*/ 	.word	0xffffffff


	//   ....[19]....
        /*0088*/ 	.word	0xffffffff


	//   ....[20]....
        /*008c*/ 	.word	0xffffffff


	//   ....[21]....
        /*0090*/ 	.word	0xffffffff


	//   ....[22]....
        /*0094*/ 	.word	0xffffffff


	//   ....[23]....
        /*0098*/ 	.word	0xffffffff


	//   ....[24]....
        /*009c*/ 	.word	0xffffffff


	//   ....[25]....
        /*00a0*/ 	.word	0xffffffff


	//   ....[26]....
        /*00a4*/ 	.word	0xffffffff


	//   ....[27]....
        /*00a8*/ 	.word	0xffffffff


	//   ....[28]....
        /*00ac*/ 	.word	0xffffffff


	//   ....[29]....
        /*00b0*/ 	.word	0xffffffff


	//   ....[30]....
        /*00b4*/ 	.word	0xffffffff


	//   ....[31]....
        /*00b8*/ 	.word	0xffffffff


	//   ....[32]....
        /*00bc*/ 	.word	0xffffffff


	//   ....[33]....
        /*00c0*/ 	.word	0xffffffff


	//   ....[34]....
        /*00c4*/ 	.word	0xffffffff


	//   ....[35]....
        /*00c8*/ 	.word	0xffffffff


	//   ....[36]....
        /*00cc*/ 	.word	0xffffffff


	//   ....[37]....
        /*00d0*/ 	.word	0xffffffff


	//   ....[38]....
        /*00d4*/ 	.word	0xffffffff


	//   ....[39]....
        /*00d8*/ 	.word	0xffffffff


	//   ....[40]....
        /*00dc*/ 	.word	0xffffffff


	//   ....[41]....
        /*00e0*/ 	.word	0xffffffff


	//   ....[42]....
        /*00e4*/ 	.word	0xffffffff


	//   ....[43]....
        /*00e8*/ 	.word	0xffffffff


	//   ....[44]....
        /*00ec*/ 	.word	0xffffffff


	//   ....[45]....
        /*00f0*/ 	.word	0xffffffff


	//   ....[46]....
        /*00f4*/ 	.word	0xffffffff


	//   ....[47]....
        /*00f8*/ 	.word	0xffffffff


	//   ....[48]....
        /*00fc*/ 	.word	0xffffffff


	//   ....[49]....
        /*0100*/ 	.word	0xffffffff


	//   ....[50]....
        /*0104*/ 	.word	0xffffffff


	//   ....[51]....
        /*0108*/ 	.word	0xffffffff


	//   ....[52]....
        /*010c*/ 	.word	0xffffffff


	//   ....[53]....
        /*0110*/ 	.word	0xffffffff


	//   ....[54]....
        /*0114*/ 	.word	0xffffffff


	//   ....[55]....
        /*0118*/ 	.word	0xffffffff


	//   ....[56]....
        /*011c*/ 	.word	0xffffffff


	//   ....[57]....
        /*0120*/ 	.word	0xffffffff


	//   ....[58]....
        /*0124*/ 	.word	0xffffffff


	//   ....[59]....
        /*0128*/ 	.word	0xffffffff


	//   ....[60]....
        /*012c*/ 	.word	0xffffffff


	//   ....[61]....
        /*0130*/ 	.word	0xffffffff


	//   ....[62]....
        /*0134*/ 	.word	0xffffffff


	//   ....[63]....
        /*0138*/ 	.word	0xffffffff


	//   ....[64]....
        /*013c*/ 	.word	0xffffffff


	//   ....[65]....
        /*0140*/ 	.word	0xffffffff


	//   ....[66]....
        /*0144*/ 	.word	0xffffffff


	//   ....[67]....
        /*0148*/ 	.word	0xffffffff


	//   ....[68]....
        /*014c*/ 	.word	0xffffffff


	//   ....[69]....
        /*0150*/ 	.word	0xffffffff


	//   ....[70]....
        /*0154*/ 	.word	0xffffffff


	//   ....[71]....
        /*0158*/ 	.word	0xffffffff


	//   ....[72]....
        /*015c*/ 	.word	0xffffffff


	//   ....[73]....
        /*0160*/ 	.word	0xffffffff


	//   ....[74]....
        /*0164*/ 	.word	0xffffffff


	//   ....[75]....
        /*0168*/ 	.word	0xffffffff


	//   ....[76]....
        /*016c*/ 	.word	0xffffffff


	//   ....[77]....
        /*0170*/ 	.word	0xffffffff


	//   ....[78]....
        /*0174*/ 	.word	0xffffffff


	//   ....[79]....
        /*0178*/ 	.word	0xffffffff


	//   ....[80]....
        /*017c*/ 	.word	0xffffffff


	//   ....[81]....
        /*0180*/ 	.word	0xffffffff


	//   ....[82]....
        /*0184*/ 	.word	0xffffffff


	//   ....[83]....
        /*0188*/ 	.word	0xffffffff


	//   ....[84]....
        /*018c*/ 	.word	0xffffffff


	//   ....[85]....
        /*0190*/ 	.word	0xffffffff


	//   ....[86]....
        /*0194*/ 	.word	0xffffffff


	//   ....[87]....
        /*0198*/ 	.word	0xffffffff


	//   ....[88]....
        /*019c*/ 	.word	0xffffffff


	//   ....[89]....
        /*01a0*/ 	.word	0xffffffff


	//----- nvinfo : EIATTR_COOP_GROUP_INSTR_OFFSETS
	.align		4
.L_594:
        /*01a4*/ 	.byte	0x04, 0x28
        /*01a6*/ 	.short	(.L_596 - .L_595)


	//   ....[0]....
.L_595:
        /*01a8*/ 	.word	0x00000ec0


	//   ....[1]....
        /*01ac*/ 	.word	0x00000f00


	//   ....[2]....
        /*01b0*/ 	.word	0x00000f30


	//   ....[3]....
        /*01b4*/ 	.word	0x00000f70


	//   ....[4]....
        /*01b8*/ 	.word	0x00000fa0


	//   ....[5]....
        /*01bc*/ 	.word	0x00001070


	//   ....[6]....
        /*01c0*/ 	.word	0x000010d0


	//   ....[7]....
        /*01c4*/ 	.word	0x000010e0


	//   ....[8]....
        /*01c8*/ 	.word	0x00001650


	//   ....[9]....
        /*01cc*/ 	.word	0x00001680


	//   ....[10]....
        /*01d0*/ 	.word	0x000016b0


	//   ....[11]....
        /*01d4*/ 	.word	0x000016e0


	//   ....[12]....
        /*01d8*/ 	.word	0x00001720


	//   ....[13]....
        /*01dc*/ 	.word	0x00001760


	//   ....[14]....
        /*01e0*/ 	.word	0x00001780


	//   ....[15]....
        /*01e4*/ 	.word	0x000017b0


	//   ....[16]....
        /*01e8*/ 	.word	0x00002a20


	//   ....[17]....
        /*01ec*/ 	.word	0x00002a40


	//   ....[18]....
        /*01f0*/ 	.word	0x00002a50


	//   ....[19]....
        /*01f4*/ 	.word	0x00002a60


	//   ....[20]....
        /*01f8*/ 	.word	0x00002da0


	//   ....[21]....
        /*01fc*/ 	.word	0x00003000


	//   ....[22]....
        /*0200*/ 	.word	0x00003890


	//   ....[23]....
        /*0204*/ 	.word	0x00003b60


	//   ....[24]....
        /*0208*/ 	.word	0x00003b70


	//   ....[25]....
        /*020c*/ 	.word	0x00003bd0


	//   ....[26]....
        /*0210*/ 	.word	0x00004f70


	//   ....[27]....
        /*0214*/ 	.word	0x00004f90


	//   ....[28]....
        /*0218*/ 	.word	0x00004fb0


	//   ....[29]....
        /*021c*/ 	.word	0x00004fc0


	//   ....[30]....
        /*0220*/ 	.word	0x00005c70


	//   ....[31]....
        /*0224*/ 	.word	0x00005c90


	//   ....[32]....
        /*0228*/ 	.word	0x00005ca0


	//   ....[33]....
        /*022c*/ 	.word	0x00005cb0


	//   ....[34]....
        /*0230*/ 	.word	0x00005eb0


	//   ....[35]....
        /*0234*/ 	.word	0x00006190


	//   ....[36]....
        /*0238*/ 	.word	0x00006be0


	//   ....[37]....
        /*023c*/ 	.word	0x00006d50


	//   ....[38]....
        /*0240*/ 	.word	0x00006d60


	//   ....[39]....
        /*0244*/ 	.word	0x00006d80


	//   ....[40]....
        /*0248*/ 	.word	0x00008a30


	//   ....[41]....
        /*024c*/ 	.word	0x00008a40


	//   ....[42]....
        /*0250*/ 	.word	0x00008a50


	//   ....[43]....
        /*0254*/ 	.word	0x00008a60


	//   ....[44]....
        /*0258*/ 	.word	0x00009720


	//   ....[45]....
        /*025c*/ 	.word	0x00009730


	//   ....[46]....
        /*0260*/ 	.word	0x00009740


	//   ....[47]....
        /*0264*/ 	.word	0x00009750


	//   ....[48]....
        /*0268*/ 	.word	0x00009b10


	//   ....[49]....
        /*026c*/ 	.word	0x00009b30


	//   ....[50]....
        /*0270*/ 	.word	0x00009b70


	//   ....[51]....
        /*0274*/ 	.word	0x00009b80


	//   ....[52]....
        /*0278*/ 	.word	0x0000b480


	//   ....[53]....
        /*027c*/ 	.word	0x0000b4a0


	//   ....[54]....
        /*0280*/ 	.word	0x0000b4b0


	//   ....[55]....
        /*0284*/ 	.word	0x0000b4d0


	//   ....[56]....
        /*0288*/ 	.word	0x0000c100


	//   ....[57]....
        /*028c*/ 	.word	0x0000c110


	//   ....[58]....
        /*0290*/ 	.word	0x0000c120


	//   ....[59]....
        /*0294*/ 	.word	0x0000c130


	//   ....[60]....
        /*0298*/ 	.word	0x0000c310


	//   ....[61]....
        /*029c*/ 	.word	0x0000c5d0


	//   ....[62]....
        /*02a0*/ 	.word	0x0000d100


	//   ....[63]....
        /*02a4*/ 	.word	0x0000d150


	//   ....[64]....
        /*02a8*/ 	.word	0x0000d170


	//   ....[65]....
        /*02ac*/ 	.word	0x0000d190


	//   ....[66]....
        /*02b0*/ 	.word	0x0000e8e0


	//   ....[67]....
        /*02b4*/ 	.word	0x0000e910


	//   ....[68]....
        /*02b8*/ 	.word	0x0000e950


	//   ....[69]....
        /*02bc*/ 	.word	0x0000e960


	//   ....[70]....
        /*02c0*/ 	.word	0x0000fed0


	//   ....[71]....
        /*02c4*/ 	.word	0x0000fee0


	//   ....[72]....
        /*02c8*/ 	.word	0x0000ff00


	//   ....[73]....
        /*02cc*/ 	.word	0x0000ff20


	//   ....[74]....
        /*02d0*/ 	.word	0x0000ff50


	//   ....[75]....
        /*02d4*/ 	.word	0x0000ff70


	//   ....[76]....
        /*02d8*/ 	.word	0x000101a0


	//   ....[77]....
        /*02dc*/ 	.word	0x000101d0


	//   ....[78]....
        /*02e0*/ 	.word	0x00010320


	//   ....[79]....
        /*02e4*/ 	.word	0x00010350


	//   ....[80]....
        /*02e8*/ 	.word	0x000104a0


	//   ....[81]....
        /*02ec*/ 	.word	0x000104c0


	//   ....[82]....
        /*02f0*/ 	.word	0x00010b90


	//   ....[83]....
        /*02f4*/ 	.word	0x00010bb0


	//   ....[84]....
        /*02f8*/ 	.word	0x00010ce0


	//   ....[85]....
        /*02fc*/ 	.word	0x00010d10


	//   ....[86]....
        /*0300*/ 	.word	0x00010e40


	//   ....[87]....
        /*0304*/ 	.word	0x00010e70


	//   ....[88]....
        /*0308*/ 	.word	0x00010fa0


	//   ....[89]....
        /*030c*/ 	.word	0x00010fc0


	//----- nvinfo : EIATTR_EXIT_INSTR_OFFSETS
	.align		4
.L_596:
        /*0310*/ 	.byte	0x04, 0x1c
        /*0312*/ 	.short	(.L_598 - .L_597)


	//   ....[0]....
.L_597:
        /*0314*/ 	.word	0x00000030


	//   ....[1]....
        /*0318*/ 	.word	0x000104d0


	//   ....[2]....
        /*031c*/ 	.word	0x000105a0


	//   ....[3]....
        /*0320*/ 	.word	0x00010600


	//   ....[4]....
        /*0324*/ 	.word	0x00010fd0


	//   ....[5]....
        /*0328*/ 	.word	0x00011080


	//   ....[6]....
        /*032c*/ 	.word	0x000110e0


	//----- nvinfo : EIATTR_CTAIDZ_USED
	.align		4
.L_598:
        /*0330*/ 	.byte	0x01, 0x04
	.zero		2


	//----- nvinfo : EIATTR_MAX_THREADS
	.align		4
        /*0334*/ 	.byte	0x04, 0x05
        /*0336*/ 	.short	(.L_600 - .L_599)
.L_599:
        /*0338*/ 	.word	0x00000100
        /*033c*/ 	.word	0x00000001
        /*0340*/ 	.word	0x00000001


	//----- nvinfo : EIATTR_CRS_STACK_SIZE
	.align		4
.L_600:
        /*0344*/ 	.byte	0x04, 0x1e
        /*0346*/ 	.short	(.L_602 - .L_601)
.L_601:
        /*0348*/ 	.word	0x00000000
.L_602:


//--------------------- .nv.info._ZN7cutlass13device_kernelIN5flash19enable_sm80_to_sm89INS1_16FlashAttnFwdSm80INS1_25CollectiveMainloopFwdSm80ILi8ELi1ELb0EN4cute5tupleIJNS5_1CILi128EEENS7_ILi64EEENS7_ILi192EEEEEELi192ENS_6half_tEfNS_4arch4Sm80ELb0ELb1ELb0ELb1ELb1ELb0ELb1ELb0EEENS1_21CollectiveEpilogueFwdINS6_IJS8_SA_S9_EEENS6_IJNS7_ILi1EEESI_SI_EEESC_SE_Li256ELb1ELb1ELb0ELb0EEENS1_19SingleTileSchedulerILb1ELb0ELb1ELi128EEEEEEEEEvNT_6ParamsE --------------------------
	.section	.nv.info._ZN7cutlass13device_kernelIN5flash19enable_sm80_to_sm89INS1_16FlashAttnFwdSm80INS1_25CollectiveMainloopFwdSm80ILi8ELi1ELb0EN4cute5tupleIJNS5_1CILi128EEENS7_ILi64EEENS7_ILi192EEEEEELi192ENS_6half_tEfNS_4arch4Sm80ELb0ELb1ELb0ELb1ELb1ELb0ELb1ELb0EEENS1_21CollectiveEpilogueFwdINS6_IJS8_SA_S9_EEENS6_IJNS7_ILi1EEESI_SI_EEESC_SE_Li256ELb1ELb1ELb0ELb0EEENS1_19SingleTileSchedulerILb1ELb0ELb1ELi128EEEEEEEEEvNT_6ParamsE,"",@"SHT_CUDA_INFO"
	.sectionflags	@""
	.align	4


	//----- nvinfo : EIATTR_CUDA_API_VERSION
	.align		4
        /*0000*/ 	.byte	0x04, 0x37
        /*0002*/ 	.short	(.L_604 - .L_603)
.L_603:
        /*0004*/ 	.word	0x00000082


	//----- nvinfo : EIATTR_SW2861232_WAR
	.align		4
.L_604:
        /*0008*/ 	.byte	0x01, 0x35
	.zero		2


	//----- nvinfo : EIATTR_PARAM_CBANK
	.align		4
        /*000c*/ 	.byte	0x04, 0x0a
        /*000e*/ 	.short	(.L_606 - .L_605)
	.align		4
.L_605:
        /*0010*/ 	.word	index@(.nv.constant0._ZN7cutlass13device_kernelIN5flash19enable_sm80_to_sm89INS1_16FlashAttnFwdSm80INS1_25CollectiveMainloopFwdSm80ILi8ELi1ELb0EN4cute5tupleIJNS5_1CILi128EEENS7_ILi64EEENS7_ILi192EEEEEELi192ENS_6half_tEfNS_4arch4Sm80ELb0ELb1ELb0ELb1ELb1ELb0ELb1ELb0EEENS1_21CollectiveEpilogueFwdINS6_IJS8_SA_S9_EEENS6_IJNS7_ILi1EEESI_SI_EEESC_SE_Li256ELb1ELb1ELb0ELb0EEENS1_19SingleTileSchedulerILb1ELb0ELb1ELi128EEEEEEEEEvNT_6ParamsE)
        /*0014*/ 	.short	0x0160
        /*0016*/ 	.short	0x0418


	//----- nvinfo : EIATTR_CBANK_PARAM_SIZE
	.align		4
.L_606:
        /*0018*/ 	.byte	0x03, 0x19
        /*001a*/ 	.short	0x0418


	//----- nvinfo : EIATTR_KPARAM_INFO
	.align		4
        /*001c*/ 	.byte	0x04, 0x17
        /*001e*/ 	.short	(.L_608 - .L_607)
.L_607:
        /*0020*/ 	.word	0x00000000
        /*0024*/ 	.short	0x0000
        /*0026*/ 	.short	0x0000
        /*0028*/ 	.byte	0x00, 0xf0, 0x61, 0x10


	//----- nvinfo : EIATTR_MAXREG_COUNT
	.align		4
.L_608:
        /*002c*/ 	.byte	0x03, 0x1b
        /*002e*/ 	.short	0x00ff


	//----- nvinfo : EIATTR_NUM_BARRIERS
	.align		4
        /*0030*/ 	.byte	0x02, 0x4c
        /*0032*/ 	.byte	0x02
	.zero		1


	//----- nvinfo : EIATTR_MERCURY_ISA_VERSION
	.align		4
        /*0034*/ 	.byte	0x03, 0x5f
        /*0036*/ 	.short	0x0000


	//----- nvinfo : EIATTR_COOP_GROUP_MASK_REGIDS
	.align		4
        /*0038*/ 	.byte	0x04, 0x29
        /*003a*/ 	.short	(.L_610 - .L_609)


	//   ....[0]....
.L_609:
        /*003c*/ 	.word	0xffffffff


	//   ....[1]....
        /*0040*/ 	.word	0xffffffff


	//   ....[2]....
        /*0044*/ 	.word	0xffffffff


	//   ....[3]....
        /*0048*/ 	.word	0xffffffff


	//   ....[4]....
        /*004c*/ 	.word	0xffffffff


	//   ....[5]....
        /*0050*/ 	.word	0xffffffff


	//   ....[6]....
        /*0054*/ 	.word	0xffffffff


	//   ....[7]....
        /*0058*/ 	.word	0xffffffff


	//   ....[8]....
        /*005c*/ 	.word	0xffffffff


	//   ....[9]....
        /*0060*/ 	.word	0xffffffff


	//   ....[10]....
        /*0064*/ 	.word	0xffffffff


	//   ....[11]....
        /*0068*/ 	.word	0xffffffff


	//   ....[12]....
        /*006c*/ 	.word	0xffffffff


	//   ....[13]....
        /*0070*/ 	.word	0xffffffff


	//   ....[14]....
        /*0074*/ 	.word	0xffffffff


	//   ....[15]....
        /*0078*/ 	.word	0xffffffff


	//   ....[16]....
        /*007c*/ 	.word	0xffffffff


	//   ....[17]....
        /*0080*/ 	.word	0xffffffff


	//   ....[18]....
        /*0084*/ 	.word	0xffffffff


	//   ....[19]....
        /*0088*/ 	.word	0xffffffff


	//   ....[20]....
        /*008c*/ 	.word	0xffffffff


	//   ....[21]....
        /*0090*/ 	.word	0xffffffff


	//   ....[22]....
        /*0094*/ 	.word	0xffffffff


	//   ....[23]....
        /*0098*/ 	.word	0xffffffff


	//   ....[24]....
        /*009c*/ 	.word	0xffffffff


	//   ....[25]....
        /*00a0*/ 	.word	0xffffffff


	//   ....[26]....
        /*00a4*/ 	.word	0xffffffff


	//   ....[27]....
        /*00a8*/ 	.word	0xffffffff


	//   ....[28]....
        /*00ac*/ 	.word	0xffffffff


	//   ....[29]....
        /*00b0*/ 	.word	0xffffffff


	//   ....[30]....
        /*00b4*/ 	.word	0xffffffff


	//   ....[31]....
        /*00b8*/ 	.word	0xffffffff


	//   ....[32]....
        /*00bc*/ 	.word	0xffffffff


	//   ....[33]....
        /*00c0*/ 	.word	0xffffffff


	//   ....[34]....
        /*00c4*/ 	.word	0xffffffff


	//   ....[35]....
        /*00c8*/ 	.word	0xffffffff


	//   ....[36]....
        /*00cc*/ 	.word	0xffffffff


	//   ....[37]....
        /*00d0*/ 	.word	0xffffffff


	//   ....[38]....
        /*00d4*/ 	.word	0xffffffff


	//   ....[39]....
        /*00d8*/ 	.word	0xffffffff


	//   ....[40]....
        /*00dc*/ 	.word	0xffffffff


	//   ....[41]....
        /*00e0*/ 	.word	0xffffffff


	//   ....[42]....
        /*00e4*/ 	.word	0xffffffff


	//   ....[43]....
        /*00e8*/ 	.word	0xffffffff


	//   ....[44]....
        /*00ec*/ 	.word	0xffffffff


	//   ....[45]....
        /*00f0*/ 	.word	0xffffffff


	//   ....[46]....
        /*00f4*/ 	.word	0xffffffff


	//   ....[47]....
        /*00f8*/ 	.word	0xffffffff


	//   ....[48]....
        /*00fc*/ 	.word	0xffffffff


	//   ....[49]....
        /*0100*/ 	.word	0xffffffff


	//   ....[50]....
        /*0104*/ 	.word	0xffffffff


	//   ....[51]....
        /*0108*/ 	.word	0xffffffff


	//   ....[52]....
        /*010c*/ 	.word	0xffffffff


	//   ....[53]....
        /*0110*/ 	.word	0xffffffff


	//   ....[54]....
        /*0114*/ 	.word	0xffffffff


	//   ....[55]....
        /*0118*/ 	.word	0xffffffff


	//   ....[56]....
        /*011c*/ 	.word	0xffffffff


	//   ....[57]....
        /*0120*/ 	.word	0xffffffff


	//   ....[58]....
        /*0124*/ 	.word	0xffffffff


	//   ....[59]....
        /*0128*/ 	.word	0xffffffff


	//   ....[60]....
        /*012c*/ 	.word	0xffffffff


	//   ....[61]....
        /*0130*/ 	.word	0xffffffff


	//   ....[62]....
        /*0134*/ 	.word	0xffffffff


	//   ....[63]....
        /*0138*/ 	.word	0xffffffff


	//   ....[64]....
        /*013c*/ 	.word	0xffffffff


	//   ....[65]....
        /*0140*/ 	.word	0xffffffff


	//   ....[66]....
        /*0144*/ 	.word	0xffffffff


	//   ....[67]....
        /*0148*/ 	.word	0xffffffff


	//   ....[68]....
        /*014c*/ 	.word	0xffffffff


	//   ....[69]....
        /*0150*/ 	.word	0xffffffff


	//   ....[70]....
        /*0154*/ 	.word	0xffffffff


	//   ....[71]....
        /*0158*/ 	.word	0xffffffff


	//   ....[72]....
        /*015c*/ 	.word	0xffffffff


	//   ....[73]....
        /*0160*/ 	.word	0xffffffff


	//   ....[74]....
        /*0164*/ 	.word	0xffffffff


	//   ....[75]....
        /*0168*/ 	.word	0xffffffff


	//   ....[76]....
        /*016c*/ 	.word	0xffffffff


	//   ....[77]....
        /*0170*/ 	.word	0xffffffff


	//   ....[78]....
        /*0174*/ 	.word	0xffffffff


	//   ....[79]....
        /*0178*/ 	.word	0xffffffff


	//   ....[80]....
        /*017c*/ 	.word	0xffffffff


	//   ....[81]....
        /*0180*/ 	.word	0xffffffff


	//   ....[82]....
        /*0184*/ 	.word	0xffffffff


	//   ....[83]....
        /*0188*/ 	.word	0xffffffff


	//   ....[84]....
        /*018c*/ 	.word	0xffffffff


	//   ....[85]....
        /*0190*/ 	.word	0xffffffff


	//   ....[86]....
        /*0194*/ 	.word	0xffffffff


	//   ....[87]....
        /*0198*/ 	.word	0xffffffff


	//   ....[88]....
        /*019c*/ 	.word	0xffffffff


	//   ....[89]....
        /*01a0*/ 	.word	0xffffffff


	//   ....[90]....
        /*01a4*/ 	.word	0xffffffff


	//----- nvinfo : EIATTR_COOP_GROUP_INSTR_OFFSETS
	.align		4
.L_610:
        /*01a8*/ 	.byte	0x04, 0x28
        /*01aa*/ 	.short	(.L_612 - .L_611)


	//   ....[0]....
.L_611:
        /*01ac*/ 	.word	0x00000090


	//   ....[1]....
        /*01b0*/ 	.word	0x00001540


	//   ....[2]....
        /*01b4*/ 	.word	0x00001570


	//   ....[3]....
        /*01b8*/ 	.word	0x000017a0


	//   ....[4]....
        /*01bc*/ 	.word	0x000017d0


	//   ....[5]....
        /*01c0*/ 	.word	0x000018f0


	//   ....[6]....
        /*01c4*/ 	.word	0x00001920


	//   ....[7]....
        /*01c8*/ 	.word	0x00001a50


	//   ....[8]....
        /*01cc*/ 	.word	0x00001aa0


	//   ....[9]....
        /*01d0*/ 	.word	0x000020f0


	//   ....[10]....
        /*01d4*/ 	.word	0x00002110


	//   ....[11]....
        /*01d8*/ 	.word	0x00002140


	//   ....[12]....
        /*01dc*/ 	.word	0x00002160


	//   ....[13]....
        /*01e0*/ 	.word	0x000021a0


	//   ....[14]....
        /*01e4*/ 	.word	0x000021d0


	//   ....[15]....
        /*01e8*/ 	.word	0x00002200


	//   ....[16]....
        /*01ec*/ 	.word	0x00002230


	//   ....[17]....
        /*01f0*/ 	.word	0x000032f0


	//   ....[18]....
        /*01f4*/ 	.word	0x00003330


	//   ....[19]....
        /*01f8*/ 	.word	0x00003350


	//   ....[20]....
        /*01fc*/ 	.word	0x00003360


	//   ....[21]....
        /*0200*/ 	.word	0x000036d0


	//   ....[22]....
        /*0204*/ 	.word	0x00003ad0


	//   ....[23]....
        /*0208*/ 	.word	0x00004410


	//   ....[24]....
        /*020c*/ 	.word	0x00004440


	//   ....[25]....
        /*0210*/ 	.word	0x00004460


	//   ....[26]....
        /*0214*/ 	.word	0x00004480


	//   ....[27]....
        /*0218*/ 	.word	0x000058a0


	//   ....[28]....
        /*021c*/ 	.word	0x000058c0


	//   ....[29]....
        /*0220*/ 	.word	0x000058e0


	//   ....[30]....
        /*0224*/ 	.word	0x000058f0


	//   ....[31]....
        /*0228*/ 	.word	0x000065a0


	//   ....[32]....
        /*022c*/ 	.word	0x000065c0


	//   ....[33]....
        /*0230*/ 	.word	0x000065d0


	//   ....[34]....
        /*0234*/ 	.word	0x000065e0


	//   ....[35]....
        /*0238*/ 	.word	0x000067e0


	//   ....[36]....
        /*023c*/ 	.word	0x00006aa0


	//   ....[37]....
        /*0240*/ 	.word	0x000074a0


	//   ....[38]....
        /*0244*/ 	.word	0x00007650


	//   ....[39]....
        /*0248*/ 	.word	0x00007660


	//   ....[40]....
        /*024c*/ 	.word	0x000076d0


	//   ....[41]....
        /*0250*/ 	.word	0x00009320


	//   ....[42]....
        /*0254*/ 	.word	0x00009340


	//   ....[43]....
        /*0258*/ 	.word	0x00009360


	//   ....[44]....
        /*025c*/ 	.word	0x00009370


	//   ....[45]....
        /*0260*/ 	.word	0x0000a030


	//   ....[46]....
        /*0264*/ 	.word	0x0000a040


	//   ....[47]....
        /*0268*/ 	.word	0x0000a050


	//   ....[48]....
        /*026c*/ 	.word	0x0000a060


	//   ....[49]....
        /*0270*/ 	.word	0x0000a430


	//   ....[50]....
        /*0274*/ 	.word	0x0000a450


	//   ....[51]....
        /*0278*/ 	.word	0x0000a480


	//   ....[52]....
        /*027c*/ 	.word	0x0000a490


	//   ....[53]....
        /*0280*/ 	.word	0x0000bd90


	//   ....[54]....
        /*0284*/ 	.word	0x0000bdb0


	//   ....[55]....
        /*0288*/ 	.word	0x0000bdc0


	//   ....[56]....
        /*028c*/ 	.word	0x0000bde0


	//   ....[57]....
        /*0290*/ 	.word	0x0000ca10


	//   ....[58]....
        /*0294*/ 	.word	0x0000ca20


	//   ....[59]....
        /*0298*/ 	.word	0x0000ca30


	//   ....[60]....
        /*029c*/ 	.word	0x0000ca40


	//   ....[61]....
        /*02a0*/ 	.word	0x0000cc20


	//   ....[62]....
        /*02a4*/ 	.word	0x0000cee0


	//   ....[63]....
        /*02a8*/ 	.word	0x0000da10


	//   ....[64]....
        /*02ac*/ 	.word	0x0000da60


	//   ....[65]....
        /*02b0*/ 	.word	0x0000da80


	//   ....[66]....
        /*02b4*/ 	.word	0x0000daa0


	//   ....[67]....
        /*02b8*/ 	.word	0x0000f1f0


	//   ....[68]....
        /*02bc*/ 	.word	0x0000f220


	//   ....[69]....
        /*02c0*/ 	.word	0x0000f260


	//   ....[70]....
        /*02c4*/ 	.word	0x0000f270


	//   ....[71]....
        /*02c8*/ 	.word	0x00010860


	//   ....[72]....
        /*02cc*/ 	.word	0x000108d0


	//   ....[73]....
        /*02d0*/ 	.word	0x00010910


	//   ....[74]....
        /*02d4*/ 	.word	0x00010950


	//   ....[75]....
        /*02d8*/ 	.word	0x00010ba0


	//   ....[76]....
        /*02dc*/ 	.word	0x00010bb0


	//   ....[77]....
        /*02e0*/ 	.word	0x00010d30


	//   ....[78]....
        /*02e4*/ 	.word	0x00010d60


	//   ....[79]....
        /*02e8*/ 	.word	0x00010eb0


	//   ....[80]....
        /*02ec*/ 	.word	0x00010ee0


	//   ....[81]....
        /*02f0*/ 	.word	0x00011030


	//   ....[82]....
        /*02f4*/ 	.word	0x00011050


	//   ....[83]....
        /*02f8*/ 	.word	0x00011990


	//   ....[84]....
        /*02fc*/ 	.word	0x000119a0


	//   ....[85]....
        /*0300*/ 	.word	0x00011ad0


	//   ....[86]....
        /*0304*/ 	.word	0x00011b00


	//   ....[87]....
        /*0308*/ 	.word	0x00011c30


	//   ....[88]....
        /*030c*/ 	.word	0x00011c60


	//   ....[89]....
        /*0310*/ 	.word	0x00011d90


	//   ....[90]....
        /*0314*/ 	.word	0x00011db0


	//----- nvinfo : EIATTR_EXIT_INSTR_OFFSETS
	.align		4
.L_612:
        /*0318*/ 	.byte	0x04, 0x1c
        /*031a*/ 	.short	(.L_614 - .L_613)


	//   ....[0]....
.L_613:
        /*031c*/ 	.word	0x00000440


	//   ....[1]....
        /*0320*/ 	.word	0x00011060


	//   ....[2]....
        /*0324*/ 	.word	0x00011130


	//   ....[3]....
        /*0328*/ 	.word	0x00011190


	//   ....[4]....
        /*032c*/ 	.word	0x00011dc0


	//   ....[5]....
        /*0330*/ 	.word	0x00011e70


	//   ....[6]....
        /*0334*/ 	.word	0x00011ed0


	//----- nvinfo : EIATTR_CTAIDZ_USED
	.align		4
.L_614:
        /*0338*/ 	.byte	0x01, 0x04
	.zero		2


	//----- nvinfo : EIATTR_MAX_THREADS
	.align		4
        /*033c*/ 	.byte	0x04, 0x05
        /*033e*/ 	.short	(.L_616 - .L_615)
.L_615:
        /*0340*/ 	.word	0x00000100
        /*0344*/ 	.word	0x00000001
        /*0348*/ 	.word	0x00000001


	//----- nvinfo : EIATTR_CRS_STACK_SIZE
	.align		4
.L_616:
        /*034c*/ 	.byte	0x04, 0x1e
        /*034e*/ 	.short	(.L_618 - .L_617)
.L_617:
        /*0350*/ 	.word	0x00000000
.L_618:


//--------------------- .nv.info._ZN7cutlass13device_kernelIN5flash19enable_sm80_to_sm89INS1_16FlashAttnFwdSm80INS1_25CollectiveMainloopFwdSm80ILi8ELi1ELb0EN4cute5tupleIJNS5_1CILi128EEENS7_ILi64EEENS7_ILi192EEEEEELi192ENS_6half_tEfNS_4arch4Sm80ELb0ELb1ELb0ELb1ELb1ELb1ELb1ELb0EEENS1_21CollectiveEpilogueFwdINS6_IJS8_SA_S9_EEENS6_IJNS7_ILi1EEESI_SI_EEESC_SE_Li256ELb1ELb1ELb0ELb0EEENS1_19SingleTileSchedulerILb1ELb0ELb1ELi128EEEEEEEEEvNT_6ParamsE --------------------------
	.section	.nv.info._ZN7cutlass13device_kernelIN5flash19enable_sm80_to_sm89INS1_16FlashAttnFwdSm80INS1_25CollectiveMainloopFwdSm80ILi8ELi1ELb0EN4cute5tupleIJNS5_1CILi128EEENS7_ILi64EEENS7_ILi192EEEEEELi192ENS_6half_tEfNS_4arch4Sm80ELb0ELb1ELb0ELb1ELb1ELb1ELb1ELb0EEENS1_21CollectiveEpilogueFwdINS6_IJS8_SA_S9_EEENS6_IJNS7_ILi1EEESI_SI_EEESC_SE_Li256ELb1ELb1ELb0ELb0EEENS1_19SingleTileSchedulerILb1ELb0ELb1ELi128EEEEEEEEEvNT_6ParamsE,"",@"SHT_CUDA_INFO"
	.sectionflags	@""
	.align	4


	//----- nvinfo : EIATTR_CUDA_API_VERSION
	.align		4
        /*0000*/ 	.byte	0x04, 0x37
        /*0002*/ 	.short	(.L_620 - .L_619)
.L_619:
        /*0004*/ 	.word	0x00000082


	//----- nvinfo : EIATTR_SW2861232_WAR
	.align		4
.L_620:
        /*0008*/ 	.byte	0x01, 0x35
	.zero		2


	//----- nvinfo : EIATTR_PARAM_CBANK
	.align		4
        /*000c*/ 	.byte	0x04, 0x0a
        /*000e*/ 	.short	(.L_622 - .L_621)
	.align		4
.L_621:
        /*0010*/ 	.word	index@(.nv.constant0._ZN7cutlass13device_kernelIN5flash19enable_sm80_to_sm89INS1_16FlashAttnFwdSm80INS1_25CollectiveMainloopFwdSm80ILi8ELi1ELb0EN4cute5tupleIJNS5_1CILi128EEENS7_ILi64EEENS7_ILi192EEEEEELi192ENS_6half_tEfNS_4arch4Sm80ELb0ELb1ELb0ELb1ELb1ELb1ELb1ELb0EEENS1_21CollectiveEpilogueFwdINS6_IJS8_SA_S9_EEENS6_IJNS7_ILi1EEESI_SI_EEESC_SE_Li256ELb1ELb1ELb0ELb0EEENS1_19SingleTileSchedulerILb1ELb0ELb1ELi128EEEEEEEEEvNT_6ParamsE)
        /*0014*/ 	.short	0x0160
        /*0016*/ 	.short	0x0418


	//----- nvinfo : EIATTR_CBANK_PARAM_SIZE
	.align		4
.L_622:
        /*0018*/ 	.byte	0x03, 0x19
        /*001a*/ 	.short	0x0418


	//----- nvinfo : EIATTR_KPARAM_INFO
	.align		4
        /*001c*/ 	.byte	0x04, 0x17
        /*001e*/ 	.short	(.L_624 - .L_623)
.L_623:
        /*0020*/ 	.word	0x00000000
        /*0024*/ 	.short	0x0000
        /*0026*/ 	.short	0x0000
        /*0028*/ 	.byte	0x00, 0xf0, 0x61, 0x10


	//----- nvinfo : EIATTR_MAXREG_COUNT
	.align		4
.L_624:
        /*002c*/ 	.byte	0x03, 0x1b
        /*002e*/ 	.short	0x00ff


	//----- nvinfo : EIATTR_NUM_BARRIERS
	.align		4
        /*0030*/ 	.byte	0x02, 0x4c
        /*0032*/ 	.byte	0x02
	.zero		1


	//----- nvinfo : EIATTR_MERCURY_ISA_VERSION
	.align		4
        /*0034*/ 	.byte	0x03, 0x5f
        /*0036*/ 	.short	0x0000


	//----- nvinfo : EIATTR_COOP_GROUP_MASK_REGIDS
	.align		4
        /*0038*/ 	.byte	0x04, 0x29
        /*003a*/ 	.short	(.L_626 - .L_625)


	//   ....[0]....
.L_625:
        /*003c*/ 	.word	0xffffffff


	//   ....[1]....
        /*0040*/ 	.word	0xffffffff


	//   ....[2]....
        /*0044*/ 	.word	0xffffffff


	//   ....[3]....
        /*0048*/ 	.word	0xffffffff


	//   ....[4]....
        /*004c*/ 	.word	0xffffffff


	//   ....[5]....
        /*0050*/ 	.word	0xffffffff


	//   ....[6]....
        /*0054*/ 	.word	0xffffffff


	//   ....[7]....
        /*0058*/ 	.word	0xffffffff


	//   ....[8]....
        /*005c*/ 	.word	0xffffffff


	//   ....[9]....
        /*0060*/ 	.word	0xffffffff


	//   ....[10]....
        /*0064*/ 	.word	0xffffffff


	//   ....[11]....
        /*0068*/ 	.word	0xffffffff


	//   ....[12]....
        /*006c*/ 	.word	0xffffffff


	//   ....[13]....
        /*0070*/ 	.word	0xffffffff


	//   ....[14]....
        /*0074*/ 	.word	0xffffffff


	//   ....[15]....
        /*0078*/ 	.word	0xffffffff


	//   ....[16]....
        /*007c*/ 	.word	0xffffffff


	//   ....[17]....
        /*0080*/ 	.word	0xffffffff


	//   ....[18]....
        /*0084*/ 	.word	0xffffffff


	//   ....[19]....
        /*0088*/ 	.word	0xffffffff


	//   ....[20]....
        /*008c*/ 	.word	0xffffffff


	//   ....[21]....
        /*0090*/ 	.word	0xffffffff


	//   ....[22]....
        /*0094*/ 	.word	0xffffffff


	//   ....[23]....
        /*0098*/ 	.word	0xffffffff


	//   ....[24]....
        /*009c*/ 	.word	0xffffffff


	//   ....[25]....
        /*00a0*/ 	.word	0xffffffff


	//   ....[26]....
        /*00a4*/ 	.word	0xffffffff


	//   ....[27]....
        /*00a8*/ 	.word	0xffffffff


	//   ....[28]....
        /*00ac*/ 	.word	0xffffffff


	//   ....[29]....
        /*00b0*/ 	.word	0xffffffff


	//   ....[30]....
        /*00b4*/ 	.word	0xffffffff


	//   ....[31]....
        /*00b8*/ 	.word	0xffffffff


	//   ....[32]....
        /*00bc*/ 	.word	0xffffffff


	//   ....[33]....
        /*00c0*/ 	.word	0xffffffff


	//   ....[34]....
        /*00c4*/ 	.word	0xffffffff


	//   ....[35]....
        /*00c8*/ 	.word	0xffffffff


	//   ....[36]....
        /*00cc*/ 	.word	0xffffffff


	//   ....[37]....
        /*00d0*/ 	.word	0xffffffff


	//   ....[38]....
        /*00d4*/ 	.word	0xffffffff


	//   ....[39]....
        /*00d8*/ 	.word	0xffffffff


	//   ....[40]....
        /*00dc*/ 	.word	0xffffffff


	//   ....[41]....
        /*00e0*/ 	.word	0xffffffff


	//   ....[42]....
        /*00e4*/ 	.word	0xffffffff


	//   ....[43]....
        /*00e8*/ 	.word	0xffffffff


	//   ....[44]....
        /*00ec*/ 	.word	0xffffffff


	//   ....[45]....
        /*00f0*/ 	.word	0xffffffff


	//   ....[46]....
        /*00f4*/ 	.word	0xffffffff


	//   ....[47]....
        /*00f8*/ 	.word	0xffffffff


	//   ....[48]....
        /*00fc*/ 	.word	0xffffffff


	//   ....[49]....
        /*0100*/ 	.word	0xffffffff


	//   ....[50]....
        /*0104*/ 	.word	0xffffffff


	//   ....[51]....
        /*0108*/ 	.word	0xffffffff


	//   ....[52]....
        /*010c*/ 	.word	0xffffffff


	//   ....[53]....
        /*0110*/ 	.word	0xffffffff


	//   ....[54]....
        /*0114*/ 	.word	0xffffffff


	//   ....[55]....
        /*0118*/ 	.word	0xffffffff


	//   ....[56]....
        /*011c*/ 	.word	0xffffffff


	//   ....[57]....
        /*0120*/ 	.word	0xffffffff


	//   ....[58]....
        /*0124*/ 	.word	0xffffffff


	//   ....[59]....
        /*0128*/ 	.word	0xffffffff


	//   ....[60]....
        /*012c*/ 	.word	0xffffffff


	//   ....[61]....
        /*0130*/ 	.word	0xffffffff


	//   ....[62]....
        /*0134*/ 	.word	0xffffffff


	//   ....[63]....
        /*0138*/ 	.word	0xffffffff


	//   ....[64]....
        /*013c*/ 	.word	0xffffffff


	//   ....[65]....
        /*0140*/ 	.word	0xffffffff


	//   ....[66]....
        /*0144*/ 	.word	0xffffffff


	//   ....[67]....
        /*0148*/ 	.word	0xffffffff


	//   ....[68]....
        /*014c*/ 	.word	0xffffffff


	//   ....[69]....
        /*0150*/ 	.word	0xffffffff


	//   ....[70]....
        /*0154*/ 	.word	0xffffffff


	//   ....[71]....
        /*0158*/ 	.word	0xffffffff


	//   ....[72]....
        /*015c*/ 	.word	0xffffffff


	//   ....[73]....
        /*0160*/ 	.word	0xffffffff


	//   ....[74]....
        /*0164*/ 	.word	0xffffffff


	//   ....[75]....
        /*0168*/ 	.word	0xffffffff


	//   ....[76]....
        /*016c*/ 	.word	0xffffffff


	//   ....[77]....
        /*0170*/ 	.word	0xffffffff


	//   ....[78]....
        /*0174*/ 	.word	0xffffffff


	//   ....[79]....
        /*0178*/ 	.word	0xffffffff


	//   ....[80]....
        /*017c*/ 	.word	0xffffffff


	//   ....[81]....
        /*0180*/ 	.word	0xffffffff


	//   ....[82]....
        /*0184*/ 	.word	0xffffffff


	//   ....[83]....
        /*0188*/ 	.word	0xffffffff


	//   ....[84]....
        /*018c*/ 	.word	0xffffffff


	//   ....[85]....
        /*0190*/ 	.word	0xffffffff


	//   ....[86]....
        /*0194*/ 	.word	0xffffffff


	//   ....[87]....
        /*0198*/ 	.word	0xffffffff


	//   ....[88]....
        /*019c*/ 	.word	0xffffffff


	//   ....[89]....
        /*01a0*/ 	.word	0xffffffff


	//   ....[90]....
        /*01a4*/ 	.word	0xffffffff


	//   ....[91]....
        /*01a8*/ 	.word	0xffffffff


	//   ....[92]....
        /*01ac*/ 	.word	0xffffffff


	//   ....[93]....
        /*01b0*/ 	.word	0xffffffff


	//   ....[94]....
        /*01b4*/ 	.word	0xffffffff


	//   ....[95]....
        /*01b8*/ 	.word	0xffffffff


	//   ....[96]....
        /*01bc*/ 	.word	0xffffffff


	//   ....[97]....
        /*01c0*/ 	.word	0xffffffff


	//   ....[98]....
        /*01c4*/ 	.word	0xffffffff


	//   ....[99]....
        /*01c8*/ 	.word	0xffffffff


	//   ....[100]....
        /*01cc*/ 	.word	0xffffffff


	//   ....[101]....
        /*01d0*/ 	.word	0xffffffff


	//   ....[102]....
        /*01d4*/ 	.word	0xffffffff


	//   ....[103]....
        /*01d8*/ 	.word	0xffffffff


	//   ....[104]....
        /*01dc*/ 	.word	0xffffffff


	//   ....[105]....
        /*01e0*/ 	.word	0xffffffff


	//   ....[106]....
        /*01e4*/ 	.word	0xffffffff


	//   ....[107]....
        /*01e8*/ 	.word	0xffffffff


	//   ....[108]....
        /*01ec*/ 	.word	0xffffffff


	//   ....[109]....
        /*01f0*/ 	.word	0xffffffff


	//   ....[110]....
        /*01f4*/ 	.word	0xffffffff


	//   ....[111]....
        /*01f8*/ 	.word	0xffffffff


	//   ....[112]....
        /*01fc*/ 	.word	0xffffffff


	//   ....[113]....
        /*0200*/ 	.word	0xffffffff


	//   ....[114]....
        /*0204*/ 	.word	0xffffffff


	//----- nvinfo : EIATTR_COOP_GROUP_INSTR_OFFSETS
	.align		4
.L_626:
        /*0208*/ 	.byte	0x04, 0x28
        /*020a*/ 	.short	(.L_628 - .L_627)


	//   ....[0]....
.L_627:
        /*020c*/ 	.word	0x00000090


	//   ....[1]....
        /*0210*/ 	.word	0x00002830


	//   ....[2]....
        /*0214*/ 	.word	0x00002840


	//   ....[3]....
        /*0218*/ 	.word	0x00004370


	//   ....[4]....
        /*021c*/ 	.word	0x00004380


	//   ....[5]....
        /*0220*/ 	.word	0x00005d00


	//   ....[6]....
        /*0224*/ 	.word	0x00005d20


	//   ....[7]....
        /*0228*/ 	.word	0x00006210


	//   ....[8]....
        /*022c*/ 	.word	0x00006230


	//   ....[9]....
        /*0230*/ 	.word	0x000073f0


	//   ....[10]....
        /*0234*/ 	.word	0x00007420


	//   ....[11]....
        /*0238*/ 	.word	0x00007650


	//   ....[12]....
        /*023c*/ 	.word	0x00007680


	//   ....[13]....
        /*0240*/ 	.word	0x000077a0


	//   ....[14]....
        /*0244*/ 	.word	0x000077d0


	//   ....[15]....
        /*0248*/ 	.word	0x000078f0


	//   ....[16]....
        /*024c*/ 	.word	0x00007940


	//   ....[17]....
        /*0250*/ 	.word	0x00007e20


	//   ....[18]....
        /*0254*/ 	.word	0x00007e50


	//   ....[19]....
        /*0258*/ 	.word	0x00007e60


	//   ....[20]....
        /*025c*/ 	.word	0x00007e70


	//   ....[21]....
        /*0260*/ 	.word	0x00008350


	//   ....[22]....
        /*0264*/ 	.word	0x00008380


	//   ....[23]....
        /*0268*/ 	.word	0x000083c0


	//   ....[24]....
        /*026c*/ 	.word	0x000083e0


	//   ....[25]....
        /*0270*/ 	.word	0x00008810


	//   ....[26]....
        /*0274*/ 	.word	0x00008850


	//   ....[27]....
        /*0278*/ 	.word	0x00008890


	//   ....[28]....
        /*027c*/ 	.word	0x00008900


	//   ....[29]....
        /*0280*/ 	.word	0x0000b880


	//   ....[30]....
        /*0284*/ 	.word	0x0000b8e0


	//   ....[31]....
        /*0288*/ 	.word	0x0000b8f0


	//   ....[32]....
        /*028c*/ 	.word	0x0000b900


	//   ....[33]....
        /*0290*/ 	.word	0x0000bb80


	//   ....[34]....
        /*0294*/ 	.word	0x0000bbc0


	//   ....[35]....
        /*0298*/ 	.word	0x0000bc00


	//   ....[36]....
        /*029c*/ 	.word	0x0000bc70


	//   ....[37]....
        /*02a0*/ 	.word	0x0000f050


	//   ....[38]....
        /*02a4*/ 	.word	0x0000f0a0


	//   ....[39]....
        /*02a8*/ 	.word	0x0000f0e0


	//   ....[40]....
        /*02ac*/ 	.word	0x0000f120


	//   ....[41]....
        /*02b0*/ 	.word	0x000101e0


	//   ....[42]....
        /*02b4*/ 	.word	0x00010200


	//   ....[43]....
        /*02b8*/ 	.word	0x00010230


	//   ....[44]....
        /*02bc*/ 	.word	0x00010250


	//   ....[45]....
        /*02c0*/ 	.word	0x00010570


	//   ....[46]....
        /*02c4*/ 	.word	0x00010950


	//   ....[47]....
        /*02c8*/ 	.word	0x000111b0


	//   ....[48]....
        /*02cc*/ 	.word	0x000112a0


	//   ....[49]....
        /*02d0*/ 	.word	0x000112b0


	//   ....[50]....
        /*02d4*/ 	.word	0x00011300


	//   ....[51]....
        /*02d8*/ 	.word	0x00012730


	//   ....[52]....
        /*02dc*/ 	.word	0x00012740


	//   ....[53]....
        /*02e0*/ 	.word	0x00012750


	//   ....[54]....
        /*02e4*/ 	.word	0x00012760


	//   ....[55]....
        /*02e8*/ 	.word	0x00013410


	//   ....[56]....
        /*02ec*/ 	.word	0x00013420


	//   ....[57]....
        /*02f0*/ 	.word	0x00013430


	//   ....[58]....
        /*02f4*/ 	.word	0x00013440


	//   ....[59]....
        /*02f8*/ 	.word	0x00013620


	//   ....[60]....
        /*02fc*/ 	.word	0x00013890


	//   ....[61]....
        /*0300*/ 	.word	0x00014210


	//   ....[62]....
        /*0304*/ 	.word	0x00014230


	//   ....[63]....
        /*0308*/ 	.word	0x00014250


	//   ....[64]....
        /*030c*/ 	.word	0x00014270


	//   ....[65]....
        /*0310*/ 	.word	0x00015ee0


	//   ....[66]....
        /*0314*/ 	.word	0x00015ef0


	//   ....[67]....
        /*0318*/ 	.word	0x00015f00


	//   ....[68]....
        /*031c*/ 	.word	0x00015f10


	//   ....[69]....
        /*0320*/ 	.word	0x00016bc0


	//   ....[70]....
        /*0324*/ 	.word	0x00016bd0


	//   ....[71]....
        /*0328*/ 	.word	0x00016be0


	//   ....[72]....
        /*032c*/ 	.word	0x00016bf0


	//   ....[73]....
        /*0330*/ 	.word	0x00016fa0


	//   ....[74]....
        /*0334*/ 	.word	0x00016fc0


	//   ....[75]....
        /*0338*/ 	.word	0x00016ff0


	//   ....[76]....
        /*033c*/ 	.word	0x00017000


	//   ....[77]....
        /*0340*/ 	.word	0x00018930


	//   ....[78]....
        /*0344*/ 	.word	0x00018950


	//   ....[79]....
        /*0348*/ 	.word	0x00018960


	//   ....[80]....
        /*034c*/ 	.word	0x00018980


	//   ....[81]....
        /*0350*/ 	.word	0x000195b0


	//   ....[82]....
        /*0354*/ 	.word	0x000195c0


	//   ....[83]....
        /*0358*/ 	.word	0x000195d0


	//   ....[84]....
        /*035c*/ 	.word	0x000195e0


	//   ....[85]....
        /*0360*/ 	.word	0x000197a0


	//   ....[86]....
        /*0364*/ 	.word	0x00019a10


	//   ....[87]....
        /*0368*/ 	.word	0x0001a340


	//   ....[88]....
        /*036c*/ 	.word	0x0001a390


	//   ....[89]....
        /*0370*/ 	.word	0x0001a3b0


	//   ....[90]....
        /*0374*/ 	.word	0x0001a3d0


	//   ....[91]....
        /*0378*/ 	.word	0x0001bb40


	//   ....[92]....
        /*037c*/ 	.word	0x0001bb70


	//   ....[93]....
        /*0380*/ 	.word	0x0001bbc0


	//   ....[94]....
        /*0384*/ 	.word	0x0001bbd0


	//   ....[95]....
        /*0388*/ 	.word	0x0001d1c0


	//   ....[96]....
        /*038c*/ 	.word	0x0001d240


	//   ....[97]....
        /*0390*/ 	.word	0x0001d280


	//   ....[98]....
        /*0394*/ 	.word	0x0001d2c0


	//   ....[99]....
        /*0398*/ 	.word	0x0001d4f0


	//   ....[100]....
        /*039c*/ 	.word	0x0001d500


	//   ....[101]....
        /*03a0*/ 	.word	0x0001d680


	//   ....[102]....
        /*03a4*/ 	.word	0x0001d6b0


	//   ....[103]....
        /*03a8*/ 	.word	0x0001d800


	//   ....[104]....
        /*03ac*/ 	.word	0x0001d830


	//   ....[105]....
        /*03b0*/ 	.word	0x0001d980


	//   ....[106]....
        /*03b4*/ 	.word	0x0001d9a0


	//   ....[107]....
        /*03b8*/ 	.word	0x0001e2e0


	//   ....[108]....
        /*03bc*/ 	.word	0x0001e2f0


	//   ....[109]....
        /*03c0*/ 	.word	0x0001e420


	//   ....[110]....
        /*03c4*/ 	.word	0x0001e450


	//   ....[111]....
        /*03c8*/ 	.word	0x0001e580


	//   ....[112]....
        /*03cc*/ 	.word	0x0001e5b0


	//   ....[113]....
        /*03d0*/ 	.word	0x0001e6e0


	//   ....[114]....
        /*03d4*/ 	.word	0x0001e700


	//----- nvinfo : EIATTR_EXIT_INSTR_OFFSETS
	.align		4
.L_628:
        /*03d8*/ 	.byte	0x04, 0x1c
        /*03da*/ 	.short	(.L_630 - .L_629)


	//   ....[0]....
.L_629:
        /*03dc*/ 	.word	0x00000440


	//   ....[1]....
        /*03e0*/ 	.word	0x0001d9b0


	//   ....[2]....
        /*03e4*/ 	.word	0x0001da80


	//   ....[3]....
        /*03e8*/ 	.word	0x0001dae0


	//   ....[4]....
        /*03ec*/ 	.word	0x0001e710


	//   ....[5]....
        /*03f0*/ 	.word	0x0001e7c0


	//   ....[6]....
        /*03f4*/ 	.word	0x0001e820


	//----- nvinfo : EIATTR_CTAIDZ_USED
	.align		4
.L_630:
        /*03f8*/ 	.byte	0x01, 0x04
	.zero		2


	//----- nvinfo : EIATTR_MAX_THREADS
	.align		4
        /*03fc*/ 	.byte	0x04, 0x05
        /*03fe*/ 	.short	(.L_632 - .L_631)
.L_631:
        /*0400*/ 	.word	0x00000100
        /*0404*/ 	.word	0x00000001
        /*0408*/ 	.word	0x00000001


	//----- nvinfo : EIATTR_CRS_STACK_SIZE
	.align		4
.L_632:
        /*040c*/ 	.byte	0x04, 0x1e
        /*040e*/ 	.short	(.L_634 - .L_633)
.L_633:
        /*0410*/ 	.word	0x00000000
.L_634:


//--------------------- .nv.info._ZN7cutlass13device_kernelIN5flash19enable_sm80_to_sm89INS1_16FlashAttnFwdSm80INS1_25CollectiveMainloopFwdSm80ILi8ELi1ELb0EN4cute5tupleIJNS5_1CILi128EEENS7_ILi64EEENS7_ILi192EEEEEELi192ENS_6half_tEfNS_4arch4Sm80ELb1ELb0ELb0ELb0ELb1ELb0ELb1ELb0EEENS1_21CollectiveEpilogueFwdINS6_IJS8_SA_S9_EEENS6_IJNS7_ILi1EEESI_SI_EEESC_SE_Li256ELb0ELb1ELb0ELb0EEENS1_30DynamicPersistentTileSchedulerILi256ELi256ELb0ELb1ELb0EEEEEEEEEvNT_6ParamsE --------------------------
	.section	.nv.info._ZN7cutlass13device_kernelIN5flash19enable_sm80_to_sm89INS1_16FlashAttnFwdSm80INS1_25CollectiveMainloopFwdSm80ILi8ELi1ELb0EN4cute5tupleIJNS5_1CILi128EEENS7_ILi64EEENS7_ILi192EEEEEELi192ENS_6half_tEfNS_4arch4Sm80ELb1ELb0ELb0ELb0ELb1ELb0ELb1ELb0EEENS1_21CollectiveEpilogueFwdINS6_IJS8_SA_S9_EEENS6_IJNS7_ILi1EEESI_SI_EEESC_SE_Li256ELb0ELb1ELb0ELb0EEENS1_30DynamicPersistentTileSchedulerILi256ELi256ELb0ELb1ELb0EEEEEEEEEvNT_6ParamsE,"",@"SHT_CUDA_INFO"
	.sectionflags	@""
	.align	4


	//----- nvinfo : EIATTR_CUDA_API_VERSION
	.align		4
        /*0000*/ 	.byte	0x04, 0x37
        /*0002*/ 	.short	(.L_636 - .L_635)
.L_635:
        /*0004*/ 	.word	0x00000082


	//----- nvinfo : EIATTR_SW2861232_WAR
	.align		4
.L_636:
        /*0008*/ 	.byte	0x01, 0x35
	.zero		2


	//----- nvinfo : EIATTR_PARAM_CBANK
	.align		4
        /*000c*/ 	.byte	0x04, 0x0a
        /*000e*/ 	.short	(.L_638 - .L_637)
	.align		4
.L_637:
        /*0010*/ 	.word	index@(.nv.constant0._ZN7cutlass13device_kernelIN5flash19enable_sm80_to_sm89INS1_16FlashAttnFwdSm80INS1_25CollectiveMainloopFwdSm80ILi8ELi1ELb0EN4cute5tupleIJNS5_1CILi128EEENS7_ILi64EEENS7_ILi192EEEEEELi192ENS_6half_tEfNS_4arch4Sm80ELb1ELb0ELb0ELb0ELb1ELb0ELb1ELb0EEENS1_21CollectiveEpilogueFwdINS6_IJS8_SA_S9_EEENS6_IJNS7_ILi1EEESI_SI_EEESC_SE_Li256ELb0ELb1ELb0ELb0EEENS1_30DynamicPersistentTileSchedulerILi256ELi256ELb0ELb1ELb0EEEEEEEEEvNT_6ParamsE)
        /*0014*/ 	.short	0x0160
        /*0016*/ 	.short	0x0428


	//----- nvinfo : EIATTR_CBANK_PARAM_SIZE
	.align		4
.L_638:
        /*0018*/ 	.byte	0x03, 0x19
        /*001a*/ 	.short	0x0428


	//----- nvinfo : EIATTR_KPARAM_INFO
	.align		4
        /*001c*/ 	.byte	0x04, 0x17
        /*001e*/ 	.short	(.L_640 - .L_639)
.L_639:
        /*0020*/ 	.word	0x00000000
        /*0024*/ 	.short	0x0000
        /*0026*/ 	.short	0x0000
        /*0028*/ 	.byte	0x00, 0xf0, 0xa1, 0x10


	//----- nvinfo : EIATTR_MAXREG_COUNT
	.align		4
.L_640:
        /*002c*/ 	.byte	0x03, 0x1b
        /*002e*/ 	.short	0x00ff


	//----- nvinfo : EIATTR_NUM_BARRIERS
	.align		4
        /*0030*/ 	.byte	0x02, 0x4c
        /*0032*/ 	.byte	0x06
	.zero		1


	//----- nvinfo : EIATTR_MERCURY_ISA_VERSION
	.align		4
        /*0034*/ 	.byte	0x03, 0x5f
        /*0036*/ 	.short	0x0000


	//----- nvinfo : EIATTR_INT_WARP_WIDE_INSTR_OFFSETS
	.align		4
        /*0038*/ 	.byte	0x04, 0x31
        /*003a*/ 	.short	(.L_642 - .L_641)


	//   ....[0]....
.L_641:
        /*003c*/ 	.word	0x0000ad20


	//   ....[1]....
        /*0040*/ 	.word	0x0000adc0


	//----- nvinfo : EIATTR_COOP_GROUP_MASK_REGIDS
	.align		4
.L_642:
        /*0044*/ 	.byte	0x04, 0x29
        /*0046*/ 	.short	(.L_644 - .L_643)


	//   ....[0]....
.L_643:
        /*0048*/ 	.word	0xffffffff


	//   ....[1]....
        /*004c*/ 	.word	0xffffffff


	//   ....[2]....
        /*0050*/ 	.word	0xffffffff


	//   ....[3]....
        /*0054*/ 	.word	0xffffffff


	//   ....[4]....
        /*0058*/ 	.word	0xffffffff


	//   ....[5]....
        /*005c*/ 	.word	0xffffffff


	//   ....[6]....
        /*0060*/ 	.word	0xffffffff


	//   ....[7]....
        /*0064*/ 	.word	0xffffffff


	//   ....[8]....
        /*0068*/ 	.word	0xffffffff


	//   ....[9]....
        /*006c*/ 	.word	0xffffffff


	//   ....[10]....
        /*0070*/ 	.word	0xffffffff


	//   ....[11]....
        /*0074*/ 	.word	0xffffffff


	//   ....[12]....
        /*0078*/ 	.word	0xffffffff


	//   ....[13]....
        /*007c*/ 	.word	0xffffffff


	//   ....[14]....
        /*0080*/ 	.word	0xffffffff


	//   ....[15]....
        /*0084*/ 	.word	0xffffffff


	//   ....[16]....
        /*0088*/ 	.word	0xffffffff


	//   ....[17]....
        /*008c*/ 	.word	0xffffffff


	//   ....[18]....
        /*0090*/ 	.word	0xffffffff


	//   ....[19]....
        /*0094*/ 	.word	0xffffffff


	//   ....[20]....
        /*0098*/ 	.word	0xffffffff


	//   ....[21]....
        /*009c*/ 	.word	0xffffffff


	//   ....[22]....
        /*00a0*/ 	.word	0xffffffff


	//   ....[23]....
        /*00a4*/ 	.word	0xffffffff


	//   ....[24]....
        /*00a8*/ 	.word	0xffffffff


	//   ....[25]....
        /*00ac*/ 	.word	0xffffffff


	//   ....[26]....
        /*00b0*/ 	.word	0xffffffff


	//   ....[27]....
        /*00b4*/ 	.word	0xffffffff


	//   ....[28]....
        /*00b8*/ 	.word	0xffffffff


	//   ....[29]....
        /*00bc*/ 	.word	0xffffffff


	//   ....[30]....
        /*00c0*/ 	.word	0xffffffff


	//   ....[31]....
        /*00c4*/ 	.word	0xffffffff


	//   ....[32]....
        /*00c8*/ 	.word	0xffffffff


	//   ....[33]....
        /*00cc*/ 	.word	0xffffffff


	//   ....[34]....
        /*00d0*/ 	.word	0xffffffff


	//   ....[35]....
        /*00d4*/ 	.word	0xffffffff


	//   ....[36]....
        /*00d8*/ 	.word	0xffffffff


	//   ....[37]....
        /*00dc*/ 	.word	0xffffffff


	//   ....[38]....
        /*00e0*/ 	.word	0xffffffff


	//   ....[39]....
        /*00e4*/ 	.word	0xffffffff


	//   ....[40]....
        /*00e8*/ 	.word	0xffffffff


	//   ....[41]....
        /*00ec*/ 	.word	0xffffffff


	//   ....[42]....
        /*00f0*/ 	.word	0xffffffff


	//   ....[43]....
        /*00f4*/ 	.word	0xffffffff


	//   ....[44]....
        /*00f8*/ 	.word	0xffffffff


	//   ....[45]....
        /*00fc*/ 	.word	0xffffffff


	//   ....[46]....
        /*0100*/ 	.word	0xffffffff


	//   ....[47]....
        /*0104*/ 	.word	0xffffffff


	//   ....[48]....
        /*0108*/ 	.word	0xffffffff


	//   ....[49]....
        /*010c*/ 	.word	0xffffffff


	//   ....[50]....
        /*0110*/ 	.word	0xffffffff


	//   ....[51]....
        /*0114*/ 	.word	0xffffffff


	//   ....[52]....
        /*0118*/ 	.word	0xffffffff


	//   ....[53]....
        /*011c*/ 	.word	0xffffffff


	//   ....[54]....
        /*0120*/ 	.word	0xffffffff


	//   ....[55]....
        /*0124*/ 	.word	0xffffffff


	//   ....[56]....
        /*0128*/ 	.word	0xffffffff


	//   ....[57]....
        /*012c*/ 	.word	0xffffffff


	//   ....[58]....
        /*0130*/ 	.word	0xffffffff


	//   ....[59]....
        /*0134*/ 	.word	0xffffffff


	//   ....[60]....
        /*0138*/ 	.word	0xffffffff


	//   ....[61]....
        /*013c*/ 	.word	0xffffffff


	//   ....[62]....
        /*0140*/ 	.word	0xffffffff


	//   ....[63]....
        /*0144*/ 	.word	0xffffffff


	//   ....[64]....
        /*0148*/ 	.word	0xffffffff


	//   ....[65]....
        /*014c*/ 	.word	0xffffffff


	//   ....[66]....
        /*0150*/ 	.word	0xffffffff


	//   ....[67]....
        /*0154*/ 	.word	0xffffffff


	//   ....[68]....
        /*0158*/ 	.word	0xffffffff


	//   ....[69]....
        /*015c*/ 	.word	0xffffffff


	//   ....[70]....
        /*0160*/ 	.word	0xffffffff


	//   ....[71]....
        /*0164*/ 	.word	0xffffffff


	//   ....[72]....
        /*0168*/ 	.word	0xffffffff


	//   ....[73]....
        /*016c*/ 	.word	0xffffffff


	//   ....[74]....
        /*0170*/ 	.word	0xffffffff


	//   ....[75]....
        /*0174*/ 	.word	0xffffffff


	//   ....[76]....
        /*0178*/ 	.word	0xffffffff


	//   ....[77]....
        /*017c*/ 	.word	0xffffffff


	//   ....[78]....
        /*0180*/ 	.word	0xffffffff


	//   ....[79]....
        /*0184*/ 	.word	0xffffffff


	//   ....[80]....
        /*0188*/ 	.word	0xffffffff


	//   ....[81]....
        /*018c*/ 	.word	0xffffffff


	//   ....[82]....
        /*0190*/ 	.word	0xffffffff


	//   ....[83]....
        /*0194*/ 	.word	0xffffffff


	//   ....[84]....
        /*0198*/ 	.word	0xffffffff


	//   ....[85]....
        /*019c*/ 	.word	0xffffffff


	//   ....[86]....
        /*01a0*/ 	.word	0xffffffff


	//   ....[87]....
        /*01a4*/ 	.word	0xffffffff


	//   ....[88]....
        /*01a8*/ 	.word	0xffffffff


	//   ....[89]....
        /*01ac*/ 	.word	0xffffffff


	//   ....[90]....
        /*01b0*/ 	.word	0xffffffff


	//   ....[91]....
        /*01b4*/ 	.word	0xffffffff


	//   ....[92]....
        /*01b8*/ 	.word	0xffffffff


	//   ....[93]....
        /*01bc*/ 	.word	0xffffffff


	//   ....[94]....
        /*01c0*/ 	.word	0xffffffff


	//   ....[95]....
        /*01c4*/ 	.word	0xffffffff


	//   ....[96]....
        /*01c8*/ 	.word	0xffffffff


	//   ....[97]....
        /*01cc*/ 	.word	0xffffffff


	//   ....[98]....
        /*01d0*/ 	.word	0xffffffff


	//   ....[99]....
        /*01d4*/ 	.word	0xffffffff


	//   ....[100]....
        /*01d8*/ 	.word	0xffffffff


	//   ....[101]....
        /*01dc*/ 	.word	0xffffffff


	//   ....[102]....
        /*01e0*/ 	.word	0xffffffff


	//   ....[103]....
        /*01e4*/ 	.word	0xffffffff


	//   ....[104]....
        /*01e8*/ 	.word	0xffffffff


	//   ....[105]....
        /*01ec*/ 	.word	0xffffffff


	//   ....[106]....
        /*01f0*/ 	.word	0xffffffff


	//   ....[107]....
        /*01f4*/ 	.word	0xffffffff


	//   ....[108]....
        /*01f8*/ 	.word	0xffffffff


	//   ....[109]....
        /*01fc*/ 	.word	0xffffffff


	//   ....[110]....
        /*0200*/ 	.word	0xffffffff


	//   ....[111]....
        /*0204*/ 	.word	0xffffffff


	//   ....[112]....
        /*0208*/ 	.word	0xffffffff


	//   ....[113]....
        /*020c*/ 	.word	0xffffffff


	//   ....[114]....
        /*0210*/ 	.word	0xffffffff


	//   ....[115]....
        /*0214*/ 	.word	0xffffffff


	//   ....[116]....
        /*0218*/ 	.word	0xffffffff


	//   ....[117]....
        /*021c*/ 	.word	0xffffffff


	//   ....[118]....
        /*0220*/ 	.word	0xffffffff


	//   ....[119]....
        /*0224*/ 	.word	0xffffffff


	//   ....[120]....
        /*0228*/ 	.word	0xffffffff


	//   ....[121]....
        /*022c*/ 	.word	0xffffffff


	//   ....[122]....
        /*0230*/ 	.word	0xffffffff


	//   ....[123]....
        /*0234*/ 	.word	0xffffffff


	//   ....[124]....
        /*0238*/ 	.word	0xffffffff


	//   ....[125]....
        /*023c*/ 	.word	0xffffffff


	//   ....[126]....
        /*0240*/ 	.word	0xffffffff


	//   ....[127]....
        /*0244*/ 	.word	0xffffffff


	//   ....[128]....
        /*0248*/ 	.word	0xffffffff


	//   ....[129]....
        /*024c*/ 	.word	0xffffffff


	//   ....[130]....
        /*0250*/ 	.word	0xffffffff


	//   ....[131]....
        /*0254*/ 	.word	0xffffffff


	//   ....[132]....
        /*0258*/ 	.word	0xffffffff


	//   ....[133]....
        /*025c*/ 	.word	0xffffffff


	//----- nvinfo : EIATTR_COOP_GROUP_INSTR_OFFSETS
	.align		4
.L_644:
        /*0260*/ 	.byte	0x04, 0x28
        /*0262*/ 	.short	(.L_646 - .L_645)


	//   ....[0]....
.L_645:
        /*0264*/ 	.word	0x00000040


	//   ....[1]....
        /*0268*/ 	.word	0x00000050


	//   ....[2]....
        /*026c*/ 	.word	0x00001150


	//   ....[3]....
        /*0270*/ 	.word	0x00001170


	//   ....[4]....
        /*0274*/ 	.word	0x000012c0


	//   ....[5]....
        /*0278*/ 	.word	0x000012d0


	//   ....[6]....
        /*027c*/ 	.word	0x00001400


	//   ....[7]....
        /*0280*/ 	.word	0x00001420


	//   ....[8]....
        /*0284*/ 	.word	0x00001550


	//   ....[9]....
        /*0288*/ 	.word	0x00001560


	//   ....[10]....
        /*028c*/ 	.word	0x00001a20


	//   ....[11]....
        /*0290*/ 	.word	0x00001a40


	//   ....[12]....
        /*0294*/ 	.word	0x00001a50


	//   ....[13]....
        /*0298*/ 	.word	0x00001a70


	//   ....[14]....
        /*029c*/ 	.word	0x00001cd0


	//   ....[15]....
        /*02a0*/ 	.word	0x00001ce0


	//   ....[16]....
        /*02a4*/ 	.word	0x00001cf0


	//   ....[17]....
        /*02a8*/ 	.word	0x00001d30


	//   ....[18]....
        /*02ac*/ 	.word	0x00002b40


	//   ....[19]....
        /*02b0*/ 	.word	0x00002b60


	//   ....[20]....
        /*02b4*/ 	.word	0x00002b90


	//   ....[21]....
        /*02b8*/ 	.word	0x00002bb0


	//   ....[22]....
        /*02bc*/ 	.word	0x00002e90


	//   ....[23]....
        /*02c0*/ 	.word	0x000030f0


	//   ....[24]....
        /*02c4*/ 	.word	0x000034f0


	//   ....[25]....
        /*02c8*/ 	.word	0x00003510


	//   ....[26]....
        /*02cc*/ 	.word	0x00003530


	//   ....[27]....
        /*02d0*/ 	.word	0x00003550


	//   ....[28]....
        /*02d4*/ 	.word	0x000048f0


	//   ....[29]....
        /*02d8*/ 	.word	0x00004910


	//   ....[30]....
        /*02dc*/ 	.word	0x00004940


	//   ....[31]....
        /*02e0*/ 	.word	0x00004960


	//   ....[32]....
        /*02e4*/ 	.word	0x00005740


	//   ....[33]....
        /*02e8*/ 	.word	0x00005760


	//   ....[34]....
        /*02ec*/ 	.word	0x00005790


	//   ....[35]....
        /*02f0*/ 	.word	0x000057b0


	//   ....[36]....
        /*02f4*/ 	.word	0x00005a90


	//   ....[37]....
        /*02f8*/ 	.word	0x00005cd0


	//   ....[38]....
        /*02fc*/ 	.word	0x000060d0


	//   ....[39]....
        /*0300*/ 	.word	0x000060f0


	//   ....[40]....
        /*0304*/ 	.word	0x00006110


	//   ....[41]....
        /*0308*/ 	.word	0x00006130


	//   ....[42]....
        /*030c*/ 	.word	0x00007b70


	//   ....[43]....
        /*0310*/ 	.word	0x00007b90


	//   ....[44]....
        /*0314*/ 	.word	0x00007bd0


	//   ....[45]....
        /*0318*/ 	.word	0x00007c10


	//   ....[46]....
        /*031c*/ 	.word	0x00008960


	//   ....[47]....
        /*0320*/ 	.word	0x00008980


	//   ....[48]....
        /*0324*/ 	.word	0x000089b0


	//   ....[49]....
        /*0328*/ 	.word	0x000089d0


	//   ....[50]....
        /*032c*/ 	.word	0x00008d90


	//   ....[51]....
        /*0330*/ 	.word	0x00008da0


	//   ....[52]....
        /*0334*/ 	.word	0x00008dd0


	//   ....[53]....
        /*0338*/ 	.word	0x00008de0


	//   ....[54]....
        /*033c*/ 	.word	0x0000a510


	//   ....[55]....
        /*0340*/ 	.word	0x0000a540


	//   ....[56]....
        /*0344*/ 	.word	0x0000a550


	//   ....[57]....
        /*0348*/ 	.word	0x0000a580


	//   ....[58]....
        /*034c*/ 	.word	0x0000b4c0


	//   ....[59]....
        /*0350*/ 	.word	0x0000b750


	//   ....[60]....
        /*0354*/ 	.word	0x0000b7a0


	//   ....[61]....
        /*0358*/ 	.word	0x0000b7d0


	//   ....[62]....
        /*035c*/ 	.word	0x0000b810


	//   ....[63]....
        /*0360*/ 	.word	0x0000b9d0


	//   ....[64]....
        /*0364*/ 	.word	0x0000b9e0


	//   ....[65]....
        /*0368*/ 	.word	0x0000bb10


	//   ....[66]....
        /*036c*/ 	.word	0x0000bb40


	//   ....[67]....
        /*0370*/ 	.word	0x0000bc40


	//   ....[68]....
        /*0374*/ 	.word	0x0000bc70


	//   ....[69]....
        /*0378*/ 	.word	0x0000bd70


	//   ....[70]....
        /*037c*/ 	.word	0x0000bd90


	//   ....[71]....
        /*0380*/ 	.word	0x0000c2a0


	//   ....[72]....
        /*0384*/ 	.word	0x0000c2c0


	//   ....[73]....
        /*0388*/ 	.word	0x0000c410


	//   ....[74]....
        /*038c*/ 	.word	0x0000c420


	//   ....[75]....
        /*0390*/ 	.word	0x0000c550


	//   ....[76]....
        /*0394*/ 	.word	0x0000c570


	//   ....[77]....
        /*0398*/ 	.word	0x0000c6a0


	//   ....[78]....
        /*039c*/ 	.word	0x0000c6b0


	//   ....[79]....
        /*03a0*/ 	.word	0x0000c830


	//   ....[80]....
        /*03a4*/ 	.word	0x0000c910


	//   ....[81]....
        /*03a8*/ 	.word	0x0000c980


	//   ....[82]....
        /*03ac*/ 	.word	0x0000c9e0


	//   ....[83]....
        /*03b0*/ 	.word	0x0000ca40


	//   ....[84]....
        /*03b4*/ 	.word	0x0000caa0


	//   ....[85]....
        /*03b8*/ 	.word	0x0000cb10


	//   ....[86]....
        /*03bc*/ 	.word	0x0000cb70


	//   ....[87]....
        /*03c0*/ 	.word	0x0000cbd0


	//   ....[88]....
        /*03c4*/ 	.word	0x0000cc30


	//   ....[89]....
        /*03c8*/ 	.word	0x0000cca0


	//   ....[90]....
        /*03cc*/ 	.word	0x0000ce10


	//   ....[91]....
        /*03d0*/ 	.word	0x0000ce70


	//   ....[92]....
        /*03d4*/ 	.word	0x0000cec0


	//   ....[93]....
        /*03d8*/ 	.word	0x0000cf10


	//   ....[94]....
        /*03dc*/ 	.word	0x0000d340


	//   ....[95]....
        /*03e0*/ 	.word	0x0000d380


	//   ....[96]....
        /*03e4*/ 	.word	0x0000d3d0


	//   ....[97]....
        /*03e8*/ 	.word	0x0000d410


	//   ....[98]....
        /*03ec*/ 	.word	0x0000d470


	//   ....[99]....
        /*03f0*/ 	.word	0x0000d4e0


	//   ....[100]....
        /*03f4*/ 	.word	0x0000d650


	//   ....[101]....
        /*03f8*/ 	.word	0x0000d6b0


	//   ....[102]....
        /*03fc*/ 	.word	0x0000d710


	//   ....[103]....
        /*0400*/ 	.word	0x0000d780


	//   ....[104]....
        /*0404*/ 	.word	0x0000d8f0


	//   ....[105]....
        /*0408*/ 	.word	0x0000d950


	//   ....[106]....
        /*040c*/ 	.word	0x0000d9a0


	//   ....[107]....
        /*0410*/ 	.word	0x0000d9f0


	//   ....[108]....
        /*0414*/ 	.word	0x0000de30


	//   ....[109]....
        /*0418*/ 	.word	0x0000de70


	//   ....[110]....
        /*041c*/ 	.word	0x0000dec0


	//   ....[111]....
        /*0420*/ 	.word	0x0000df00


	//   ....[112]....
        /*0424*/ 	.word	0x0000df60


	//   ....[113]....
        /*0428*/ 	.word	0x0000dfc0


	//   ....[114]....
        /*042c*/ 	.word	0x0000e030


	//   ....[115]....
        /*0430*/ 	.word	0x0000e170


	//   ....[116]....
        /*0434*/ 	.word	0x0000e1d0


	//   ....[117]....
        /*0438*/ 	.word	0x0000e210


	//   ....[118]....
        /*043c*/ 	.word	0x0000e250


	//   ....[119]....
        /*0440*/ 	.word	0x0000e2a0


	//   ....[120]....
        /*0444*/ 	.word	0x0000e2e0


	//   ....[121]....
        /*0448*/ 	.word	0x0000e340


	//   ....[122]....
        /*044c*/ 	.word	0x0000e380


	//   ....[123]....
        /*0450*/ 	.word	0x0000e3d0


	//   ....[124]....
        /*0454*/ 	.word	0x0000e420


	//   ....[125]....
        /*0458*/ 	.word	0x0000e480


	//   ....[126]....
        /*045c*/ 	.word	0x0000e4f0


	//   ....[127]....
        /*0460*/ 	.word	0x0000e550


	//   ....[128]....
        /*0464*/ 	.word	0x0000e5b0


	//   ....[129]....
        /*0468*/ 	.word	0x0000e610


	//   ....[130]....
        /*046c*/ 	.word	0x0000e680


	//   ....[131]....
        /*0470*/ 	.word	0x0000e6e0


	//   ....[132]....
        /*0474*/ 	.word	0x0000e740


	//   ....[133]....
        /*0478*/ 	.word	0x0000e7a0


	//----- nvinfo : EIATTR_EXIT_INSTR_OFFSETS
	.align		4
.L_646:
        /*047c*/ 	.byte	0x04, 0x1c
        /*047e*/ 	.short	(.L_648 - .L_647)


	//   ....[0]....
.L_647:
        /*0480*/ 	.word	0x00000090


	//   ....[1]....
        /*0484*/ 	.word	0x0000c8c0


	//----- nvinfo : EIATTR_MAX_THREADS
	.align		4
.L_648:
        /*0488*/ 	.byte	0x04, 0x05
        /*048a*/ 	.short	(.L_650 - .L_649)
.L_649:
        /*048c*/ 	.word	0x00000100
        /*0490*/ 	.word	0x00000001
        /*0494*/ 	.word	0x00000001


	//----- nvinfo : EIATTR_CRS_STACK_SIZE
	.align		4
.L_650:
        /*0498*/ 	.byte	0x04, 0x1e
        /*049a*/ 	.short	(.L_652 - .L_651)
.L_651:
        /*049c*/ 	.word	0x00000000
.L_652:


//--------------------- .nv.info._ZN7cutlass13device_kernelIN5flash19enable_sm80_to_sm89INS1_16FlashAttnFwdSm80INS1_25CollectiveMainloopFwdSm80ILi8ELi1ELb0EN4cute5tupleIJNS5_1CILi128EEENS7_ILi64EEENS7_ILi192EEEEEELi192ENS_6half_tEfNS_4arch4Sm80ELb1ELb0ELb0ELb1ELb1ELb0ELb1ELb0EEENS1_21CollectiveEpilogueFwdINS6_IJS8_SA_S9_EEENS6_IJNS7_ILi1EEESI_SI_EEESC_SE_Li256ELb1ELb1ELb0ELb0EEENS1_19SingleTileSchedulerILb1ELb0ELb1ELi128EEEEEEEEEvNT_6ParamsE --------------------------
	.section	.nv.info._ZN7cutlass13device_kernelIN5flash19enable_sm80_to_sm89INS1_16FlashAttnFwdSm80INS1_25CollectiveMainloopFwdSm80ILi8ELi1ELb0EN4cute5tupleIJNS5_1CILi128EEENS7_ILi64EEENS7_ILi192EEEEEELi192ENS_6half_tEfNS_4arch4Sm80ELb1ELb0ELb0ELb1ELb1ELb0ELb1ELb0EEENS1_21CollectiveEpilogueFwdINS6_IJS8_SA_S9_EEENS6_IJNS7_ILi1EEESI_SI_EEESC_SE_Li256ELb1ELb1ELb0ELb0EEENS1_19SingleTileSchedulerILb1ELb0ELb1ELi128EEEEEEEEEvNT_6ParamsE,"",@"SHT_CUDA_INFO"
	.sectionflags	@""
	.align	4


	//----- nvinfo : EIATTR_CUDA_API_VERSION
	.align		4
        /*0000*/ 	.byte	0x04, 0x37
        /*0002*/ 	.short	(.L_654 - .L_653)
.L_653:
        /*0004*/ 	.word	0x00000082


	//----- nvinfo : EIATTR_SW2861232_WAR
	.align		4
.L_654:
        /*0008*/ 	.byte	0x01, 0x35
	.zero		2


	//----- nvinfo : EIATTR_PARAM_CBANK
	.align		4
        /*000c*/ 	.byte	0x04, 0x0a
        /*000e*/ 	.short	(.L_656 - .L_655)
	.align		4
.L_655:
        /*0010*/ 	.word	index@(.nv.constant0._ZN7cutlass13device_kernelIN5flash19enable_sm80_to_sm89INS1_16FlashAttnFwdSm80INS1_25CollectiveMainloopFwdSm80ILi8ELi1ELb0EN4cute5tupleIJNS5_1CILi128EEENS7_ILi64EEENS7_ILi192EEEEEELi192ENS_6half_tEfNS_4arch4Sm80ELb1ELb0ELb0ELb1ELb1ELb0ELb1ELb0EEENS1_21CollectiveEpilogueFwdINS6_IJS8_SA_S9_EEENS6_IJNS7_ILi1EEESI_SI_EEESC_SE_Li256ELb1ELb1ELb0ELb0EEENS1_19SingleTileSchedulerILb1ELb0ELb1ELi128EEEEEEEEEvNT_6ParamsE)
        /*0014*/ 	.short	0x0160
        /*0016*/ 	.short	0x0418


	//----- nvinfo : EIATTR_CBANK_PARAM_SIZE
	.align		4
.L_656:
        /*0018*/ 	.byte	0x03, 0x19
        /*001a*/ 	.short	0x0418


	//----- nvinfo : EIATTR_KPARAM_INFO
	.align		4
        /*001c*/ 	.byte	0x04, 0x17
        /*001e*/ 	.short	(.L_658 - .L_657)
.L_657:
        /*0020*/ 	.word	0x00000000
        /*0024*/ 	.short	0x0000
        /*0026*/ 	.short	0x0000
        /*0028*/ 	.byte	0x00, 0xf0, 0x61, 0x10


	//----- nvinfo : EIATTR_MAXREG_COUNT
	.align		4
.L_658:
        /*002c*/ 	.byte	0x03, 0x1b
        /*002e*/ 	.short	0x00ff


	//----- nvinfo : EIATTR_NUM_BARRIERS
	.align		4
        /*0030*/ 	.byte	0x02, 0x4c
        /*0032*/ 	.byte	0x02
	.zero		1


	//----- nvinfo : EIATTR_MERCURY_ISA_VERSION
	.align		4
        /*0034*/ 	.byte	0x03, 0x5f
        /*0036*/ 	.short	0x0000


	//----- nvinfo : EIATTR_COOP_GROUP_MASK_REGIDS
	.align		4
        /*0038*/ 	.byte	0x04, 0x29
        /*003a*/ 	.short	(.L_660 - .L_659)


	//   ....[0]....
.L_659:
        /*003c*/ 	.word	0xffffffff


	//   ....[1]....
        /*0040*/ 	.word	0xffffffff


	//   ....[2]....
        /*0044*/ 	.word	0xffffffff


	//   ....[3]....
        /*0048*/ 	.word	0xffffffff


	//   ....[4]....
        /*004c*/ 	.word	0xffffffff


	//   ....[5]....
        /*0050*/ 	.word	0xffffffff


	//   ....[6]....
        /*0054*/ 	.word	0xffffffff


	//   ....[7]....
        /*0058*/ 	.word	0xffffffff


	//   ....[8]....
        /*005c*/ 	.word	0xffffffff


	//   ....[9]....
        /*0060*/ 	.word	0xffffffff


	//   ....[10]....
        /*0064*/ 	.word	0xffffffff


	//   ....[11]....
        /*0068*/ 	.word	0xffffffff


	//   ....[12]....
        /*006c*/ 	.word	0xffffffff


	//   ....[13]....
        /*0070*/ 	.word	0xffffffff


	//   ....[14]....
        /*0074*/ 	.word	0xffffffff


	//   ....[15]....
        /*0078*/ 	.word	0xffffffff


	//   ....[16]....
        /*007c*/ 	.word	0xffffffff


	//   ....[17]....
        /*0080*/ 	.word	0xffffffff


	//   ....[18]....
        /*0084*/ 	.word	0xffffffff


	//   ....[19]....
        /*0088*/ 	.word	0xffffffff


	//   ....[20]....
        /*008c*/ 	.word	0xffffffff


	//   ....[21]....
        /*0090*/ 	.word	0xffffffff


	//   ....[22]....
        /*0094*/ 	.word	0xffffffff


	//   ....[23]....
        /*0098*/ 	.word	0xffffffff


	//   ....[24]....
        /*009c*/ 	.word	0xffffffff


	//   ....[25]....
        /*00a0*/ 	.word	0xffffffff


	//   ....[26]....
        /*00a4*/ 	.word	0xffffffff


	//   ....[27]....
        /*00a8*/ 	.word	0xffffffff


	//   ....[28]....
        /*00ac*/ 	.word	0xffffffff


	//   ....[29]....
        /*00b0*/ 	.word	0xffffffff


	//   ....[30]....
        /*00b4*/ 	.word	0xffffffff


	//   ....[31]....
        /*00b8*/ 	.word	0xffffffff


	//   ....[32]....
        /*00bc*/ 	.word	0xffffffff


	//   ....[33]....
        /*00c0*/ 	.word	0xffffffff


	//   ....[34]....
        /*00c4*/ 	.word	0xffffffff


	//   ....[35]....
        /*00c8*/ 	.word	0xffffffff


	//   ....[36]....
        /*00cc*/ 	.word	0xffffffff


	//   ....[37]....
        /*00d0*/ 	.word	0xffffffff


	//   ....[38]....
        /*00d4*/ 	.word	0xffffffff


	//   ....[39]....
        /*00d8*/ 	.word	0xffffffff


	//   ....[40]....
        /*00dc*/ 	.word	0xffffffff


	//   ....[41]....
        /*00e0*/ 	.word	0xffffffff


	//   ....[42]....
        /*00e4*/ 	.word	0xffffffff


	//   ....[43]....
        /*00e8*/ 	.word	0xffffffff


	//   ....[44]....
        /*00ec*/ 	.word	0xffffffff


	//   ....[45]....
        /*00f0*/ 	.word	0xffffffff


	//   ....[46]....
        /*00f4*/ 	.word	0xffffffff


	//   ....[47]....
        /*00f8*/ 	.word	0xffffffff


	//   ....[48]....
        /*00fc*/ 	.word	0xffffffff


	//   ....[49]....
        /*0100*/ 	.word	0xffffffff


	//   ....[50]....
        /*0104*/ 	.word	0xffffffff


	//   ....[51]....
        /*0108*/ 	.word	0xffffffff


	//   ....[52]....
        /*010c*/ 	.word	0xffffffff


	//   ....[53]....
        /*0110*/ 	.word	0xffffffff


	//   ....[54]....
        /*0114*/ 	.word	0xffffffff


	//   ....[55]....
        /*0118*/ 	.word	0xffffffff


	//   ....[56]....
        /*011c*/ 	.word	0xffffffff


	//   ....[57]....
        /*0120*/ 	.word	0xffffffff


	//   ....[58]....
        /*0124*/ 	.word	0xffffffff


	//   ....[59]....
        /*0128*/ 	.word	0xffffffff


	//   ....[60]....
        /*012c*/ 	.word	0xffffffff


	//   ....[61]....
        /*0130*/ 	.word	0xffffffff


	//   ....[62]....
        /*0134*/ 	.word	0xffffffff


	//   ....[63]....
        /*0138*/ 	.word	0xffffffff


	//   ....[64]....
        /*013c*/ 	.word	0xffffffff


	//   ....[65]....
        /*0140*/ 	.word	0xffffffff


	//   ....[66]....
        /*0144*/ 	.word	0xffffffff


	//   ....[67]....
        /*0148*/ 	.word	0xffffffff


	//   ....[68]....
        /*014c*/ 	.word	0xffffffff


	//   ....[69]....
        /*0150*/ 	.word	0xffffffff


	//   ....[70]....
        /*0154*/ 	.word	0xffffffff


	//   ....[71]....
        /*0158*/ 	.word	0xffffffff


	//   ....[72]....
        /*015c*/ 	.word	0xffffffff


	//   ....[73]....
        /*0160*/ 	.word	0xffffffff


	//   ....[74]....
        /*0164*/ 	.word	0xffffffff


	//   ....[75]....
        /*0168*/ 	.word	0xffffffff


	//   ....[76]....
        /*016c*/ 	.word	0xffffffff


	//----- nvinfo : EIATTR_COOP_GROUP_INSTR_OFFSETS
	.align		4
.L_660:
        /*0170*/ 	.byte	0x04, 0x28
        /*0172*/ 	.short	(.L_662 - .L_661)


	//   ....[0]....
.L_661:
        /*0174*/ 	.word	0x00000090


	//   ....[1]....
        /*0178*/ 	.word	0x00001190


	//   ....[2]....
        /*017c*/ 	.word	0x000011c0


	//   ....[3]....
        /*0180*/ 	.word	0x000013f0


	//   ....[4]....
        /*0184*/ 	.word	0x00001420


	//   ....[5]....
        /*0188*/ 	.word	0x00001540


	//   ....[6]....
        /*018c*/ 	.word	0x00001570


	//   ....[7]....
        /*0190*/ 	.word	0x00001690


	//   ....[8]....
        /*0194*/ 	.word	0x00001700


	//   ....[9]....
        /*0198*/ 	.word	0x00001e70


	//   ....[10]....
        /*019c*/ 	.word	0x00001e90


	//   ....[11]....
        /*01a0*/ 	.word	0x00001ec0


	//   ....[12]....
        /*01a4*/ 	.word	0x00001ee0


	//   ....[13]....
        /*01a8*/ 	.word	0x00001f00


	//   ....[14]....
        /*01ac*/ 	.word	0x00001f10


	//   ....[15]....
        /*01b0*/ 	.word	0x00001f20


	//   ....[16]....
        /*01b4*/ 	.word	0x00001f40


	//   ....[17]....
        /*01b8*/ 	.word	0x00002f90


	//   ....[18]....
        /*01bc*/ 	.word	0x00002fc0


	//   ....[19]....
        /*01c0*/ 	.word	0x00002fd0


	//   ....[20]....
        /*01c4*/ 	.word	0x00002fe0


	//   ....[21]....
        /*01c8*/ 	.word	0x000033e0


	//   ....[22]....
        /*01cc*/ 	.word	0x00003400


	//   ....[23]....
        /*01d0*/ 	.word	0x00003b10


	//   ....[24]....
        /*01d4*/ 	.word	0x00003b50


	//   ....[25]....
        /*01d8*/ 	.word	0x00003b70


	//   ....[26]....
        /*01dc*/ 	.word	0x00003b90


	//   ....[27]....
        /*01e0*/ 	.word	0x00004e20


	//   ....[28]....
        /*01e4*/ 	.word	0x00004e30


	//   ....[29]....
        /*01e8*/ 	.word	0x00004e40


	//   ....[30]....
        /*01ec*/ 	.word	0x00004e50


	//   ....[31]....
        /*01f0*/ 	.word	0x00005b10


	//   ....[32]....
        /*01f4*/ 	.word	0x00005b20


	//   ....[33]....
        /*01f8*/ 	.word	0x00005b30


	//   ....[34]....
        /*01fc*/ 	.word	0x00005b40


	//   ....[35]....
        /*0200*/ 	.word	0x00005d10


	//   ....[36]....
        /*0204*/ 	.word	0x00005d20


	//   ....[37]....
        /*0208*/ 	.word	0x00006270


	//   ....[38]....
        /*020c*/ 	.word	0x000063a0


	//   ....[39]....
        /*0210*/ 	.word	0x000063b0


	//   ....[40]....
        /*0214*/ 	.word	0x00006420


	//   ....[41]....
        /*0218*/ 	.word	0x00007d70


	//   ....[42]....
        /*021c*/ 	.word	0x00007d80


	//   ....[43]....
        /*0220*/ 	.word	0x00007d90


	//   ....[44]....
        /*0224*/ 	.word	0x00007da0


	//   ....[45]....
        /*0228*/ 	.word	0x00008080


	//   ....[46]....
        /*022c*/ 	.word	0x000080a0


	//   ....[47]....
        /*0230*/ 	.word	0x000080b0


	//   ....[48]....
        /*0234*/ 	.word	0x000080d0


	//   ....[49]....
        /*0238*/ 	.word	0x00008db0


	//   ....[50]....
        /*023c*/ 	.word	0x00008dd0


	//   ....[51]....
        /*0240*/ 	.word	0x00008e10


	//   ....[52]....
        /*0244*/ 	.word	0x00008e20


	//   ....[53]....
        /*0248*/ 	.word	0x0000a4b0


	//   ....[54]....
        /*024c*/ 	.word	0x0000a4e0


	//   ....[55]....
        /*0250*/ 	.word	0x0000a520


	//   ....[56]....
        /*0254*/ 	.word	0x0000a530


	//   ....[57]....
        /*0258*/ 	.word	0x0000bb20


	//   ....[58]....
        /*025c*/ 	.word	0x0000bb90


	//   ....[59]....
        /*0260*/ 	.word	0x0000bbd0


	//   ....[60]....
        /*0264*/ 	.word	0x0000bc10


	//   ....[61]....
        /*0268*/ 	.word	0x0000be60


	//   ....[62]....
        /*026c*/ 	.word	0x0000be70


	//   ....[63]....
        /*0270*/ 	.word	0x0000bff0


	//   ....[64]....
        /*0274*/ 	.word	0x0000c020


	//   ....[65]....
        /*0278*/ 	.word	0x0000c170


	//   ....[66]....
        /*027c*/ 	.word	0x0000c1a0


	//   ....[67]....
        /*0280*/ 	.word	0x0000c2f0


	//   ....[68]....
        /*0284*/ 	.word	0x0000c310


	//   ....[69]....
        /*0288*/ 	.word	0x0000cc50


	//   ....[70]....
        /*028c*/ 	.word	0x0000cc60


	//   ....[71]....
        /*0290*/ 	.word	0x0000cd90


	//   ....[72]....
        /*0294*/ 	.word	0x0000cdc0


	//   ....[73]....
        /*0298*/ 	.word	0x0000cef0


	//   ....[74]....
        /*029c*/ 	.word	0x0000cf20


	//   ....[75]....
        /*02a0*/ 	.word	0x0000d050


	//   ....[76]....
        /*02a4*/ 	.word	0x0000d070


	//----- nvinfo : EIATTR_EXIT_INSTR_OFFSETS
	.align		4
.L_662:
        /*02a8*/ 	.byte	0x04, 0x1c
        /*02aa*/ 	.short	(.L_664 - .L_663)


	//   ....[0]....
.L_663:
        /*02ac*/ 	.word	0x00000440


	//   ....[1]....
        /*02b0*/ 	.word	0x0000c320


	//   ....[2]....
        /*02b4*/ 	.word	0x0000c3f0


	//   ....[3]....
        /*02b8*/ 	.word	0x0000c450


	//   ....[4]....
        /*02bc*/ 	.word	0x0000d080


	//   ....[5]....
        /*02c0*/ 	.word	0x0000d130


	//   ....[6]....
        /*02c4*/ 	.word	0x0000d190


	//----- nvinfo : EIATTR_CTAIDZ_USED
	.align		4
.L_664:
        /*02c8*/ 	.byte	0x01, 0x04
	.zero		2


	//----- nvinfo : EIATTR_MAX_THREADS
	.align		4
        /*02cc*/ 	.byte	0x04, 0x05
        /*02ce*/ 	.short	(.L_666 - .L_665)
.L_665:
        /*02d0*/ 	.word	0x00000100
        /*02d4*/ 	.word	0x00000001
        /*02d8*/ 	.word	0x00000001


	//----- nvinfo : EIATTR_CRS_STACK_SIZE
	.align		4
.L_666:
        /*02dc*/ 	.byte	0x04, 0x1e
        /*02de*/ 	.short	(.L_668 - .L_667)
.L_667:
        /*02e0*/ 	.word	0x00000000
.L_668:


//--------------------- .nv.info._ZN7cutlass13device_kernelIN5flash19enable_sm80_to_sm89INS1_16FlashAttnFwdSm80INS1_25CollectiveMainloopFwdSm80ILi8ELi1ELb0EN4cute5tupleIJNS5_1CILi128EEENS7_ILi64EEENS7_ILi192EEEEEELi192ENS_6half_tEfNS_4arch4Sm80ELb1ELb0ELb0ELb1ELb1ELb1ELb1ELb0EEENS1_21CollectiveEpilogueFwdINS6_IJS8_SA_S9_EEENS6_IJNS7_ILi1EEESI_SI_EEESC_SE_Li256ELb1ELb1ELb0ELb0EEENS1_19SingleTileSchedulerILb1ELb0ELb1ELi128EEEEEEEEEvNT_6ParamsE --------------------------
	.section	.nv.info._ZN7cutlass13device_kernelIN5flash19enable_sm80_to_sm89INS1_16FlashAttnFwdSm80INS1_25CollectiveMainloopFwdSm80ILi8ELi1ELb0EN4cute5tupleIJNS5_1CILi128EEENS7_ILi64EEENS7_ILi192EEEEEELi192ENS_6half_tEfNS_4arch4Sm80ELb1ELb0ELb0ELb1ELb1ELb1ELb1ELb0EEENS1_21CollectiveEpilogueFwdINS6_IJS8_SA_S9_EEENS6_IJNS7_ILi1EEESI_SI_EEESC_SE_Li256ELb1ELb1ELb0ELb0EEENS1_19SingleTileSchedulerILb1ELb0ELb1ELi128EEEEEEEEEvNT_6ParamsE,"",@"SHT_CUDA_INFO"
	.sectionflags	@""
	.align	4


	//----- nvinfo : EIATTR_CUDA_API_VERSION
	.align		4
        /*0000*/ 	.byte	0x04, 0x37
        /*0002*/ 	.short	(.L_670 - .L_669)
.L_669:
        /*0004*/ 	.word	0x00000082


	//----- nvinfo : EIATTR_SW2861232_WAR
	.align		4
.L_670:
        /*0008*/ 	.byte	0x01, 0x35
	.zero		2


	//----- nvinfo : EIATTR_PARAM_CBANK
	.align		4
        /*000c*/ 	.byte	0x04, 0x0a
        /*000e*/ 	.short	(.L_672 - .L_671)
	.align		4
.L_671:
        /*0010*/ 	.word	index@(.nv.constant0._ZN7cutlass13device_kernelIN5flash19enable_sm80_to_sm89INS1_16FlashAttnFwdSm80INS1_25CollectiveMainloopFwdSm80ILi8ELi1ELb0EN4cute5tupleIJNS5_1CILi128EEENS7_ILi64EEENS7_ILi192EEEEEELi192ENS_6half_tEfNS_4arch4Sm80ELb1ELb0ELb0ELb1ELb1ELb1ELb1ELb0EEENS1_21CollectiveEpilogueFwdINS6_IJS8_SA_S9_EEENS6_IJNS7_ILi1EEESI_SI_EEESC_SE_Li256ELb1ELb1ELb0ELb0EEENS1_19SingleTileSchedulerILb1ELb0ELb1ELi128EEEEEEEEEvNT_6ParamsE)
        /*0014*/ 	.short	0x0160
        /*0016*/ 	.short	0x0418


	//----- nvinfo : EIATTR_CBANK_PARAM_SIZE
	.align		4
.L_672:
        /*0018*/ 	.byte	0x03, 0x19
        /*001a*/ 	.short	0x0418


	//----- nvinfo : EIATTR_KPARAM_INFO
	.align		4
        /*001c*/ 	.byte	0x04, 0x17
        /*001e*/ 	.short	(.L_674 - .L_673)
.L_673:
        /*0020*/ 	.word	0x00000000
        /*0024*/ 	.short	0x0000
        /*0026*/ 	.short	0x0000
        /*0028*/ 	.byte	0x00, 0xf0, 0x61, 0x10


	//----- nvinfo : EIATTR_MAXREG_COUNT
	.align		4
.L_674:
        /*002c*/ 	.byte	0x03, 0x1b
        /*002e*/ 	.short	0x00ff


	//----- nvinfo : EIATTR_NUM_BARRIERS
	.align		4
        /*0030*/ 	.byte	0x02, 0x4c
        /*0032*/ 	.byte	0x02
	.zero		1


	//----- nvinfo : EIATTR_MERCURY_ISA_VERSION
	.align		4
        /*0034*/ 	.byte	0x03, 0x5f
        /*0036*/ 	.short	0x0000


	//----- nvinfo : EIATTR_COOP_GROUP_MASK_REGIDS
	.align		4
        /*0038*/ 	.byte	0x04, 0x29
        /*003a*/ 	.short	(.L_676 - .L_675)


	//   ....[0]....
.L_675:
        /*003c*/ 	.word	0xffffffff


	//   ....[1]....
        /*0040*/ 	.word	0xffffffff


	//   ....[2]....
        /*0044*/ 	.word	0xffffffff


	//   ....[3]....
        /*0048*/ 	.word	0xffffffff


	//   ....[4]....
        /*004c*/ 	.word	0xffffffff


	//   ....[5]....
        /*0050*/ 	.word	0xffffffff


	//   ....[6]....
        /*0054*/ 	.word	0xffffffff


	//   ....[7]....
        /*0058*/ 	.word	0xffffffff


	//   ....[8]....
        /*005c*/ 	.word	0xffffffff


	//   ....[9]....
        /*0060*/ 	.word	0xffffffff


	//   ....[10]....
        /*0064*/ 	.word	0xffffffff


	//   ....[11]....
        /*0068*/ 	.word	0xffffffff


	//   ....[12]....
        /*006c*/ 	.word	0xffffffff


	//   ....[13]....
        /*0070*/ 	.word	0xffffffff


	//   ....[14]....
        /*0074*/ 	.word	0xffffffff


	//   ....[15]....
        /*0078*/ 	.word	0xffffffff


	//   ....[16]....
        /*007c*/ 	.word	0xffffffff


	//   ....[17]....
        /*0080*/ 	.word	0xffffffff


	//   ....[18]....
        /*0084*/ 	.word	0xffffffff


	//   ....[19]....
        /*0088*/ 	.word	0xffffffff


	//   ....[20]....
        /*008c*/ 	.word	0xffffffff


	//   ....[21]....
        /*0090*/ 	.word	0xffffffff


	//   ....[22]....
        /*0094*/ 	.word	0xffffffff


	//   ....[23]....
        /*0098*/ 	.word	0xffffffff


	//   ....[24]....
        /*009c*/ 	.word	0xffffffff


	//   ....[25]....
        /*00a0*/ 	.word	0xffffffff


	//   ....[26]....
        /*00a4*/ 	.word	0xffffffff


	//   ....[27]....
        /*00a8*/ 	.word	0xffffffff


	//   ....[28]....
        /*00ac*/ 	.word	0xffffffff


	//   ....[29]....
        /*00b0*/ 	.word	0xffffffff


	//   ....[30]....
        /*00b4*/ 	.word	0xffffffff


	//   ....[31]....
        /*00b8*/ 	.word	0xffffffff


	//   ....[32]....
        /*00bc*/ 	.word	0xffffffff


	//   ....[33]....
        /*00c0*/ 	.word	0xffffffff


	//   ....[34]....
        /*00c4*/ 	.word	0xffffffff


	//   ....[35]....
        /*00c8*/ 	.word	0xffffffff


	//   ....[36]....
        /*00cc*/ 	.word	0xffffffff


	//   ....[37]....
        /*00d0*/ 	.word	0xffffffff


	//   ....[38]....
        /*00d4*/ 	.word	0xffffffff


	//   ....[39]....
        /*00d8*/ 	.word	0xffffffff


	//   ....[40]....
        /*00dc*/ 	.word	0xffffffff


	//   ....[41]....
        /*00e0*/ 	.word	0xffffffff


	//   ....[42]....
        /*00e4*/ 	.word	0xffffffff


	//   ....[43]....
        /*00e8*/ 	.word	0xffffffff


	//   ....[44]....
        /*00ec*/ 	.word	0xffffffff


	//   ....[45]....
        /*00f0*/ 	.word	0xffffffff


	//   ....[46]....
        /*00f4*/ 	.word	0xffffffff


	//   ....[47]....
        /*00f8*/ 	.word	0xffffffff


	//   ....[48]....
        /*00fc*/ 	.word	0xffffffff


	//   ....[49]....
        /*0100*/ 	.word	0xffffffff


	//   ....[50]....
        /*0104*/ 	.word	0xffffffff


	//   ....[51]....
        /*0108*/ 	.word	0xffffffff


	//   ....[52]....
        /*010c*/ 	.word	0xffffffff


	//   ....[53]....
        /*0110*/ 	.word	0xffffffff


	//   ....[54]....
        /*0114*/ 	.word	0xffffffff


	//   ....[55]....
        /*0118*/ 	.word	0xffffffff


	//   ....[56]....
        /*011c*/ 	.word	0xffffffff


	//   ....[57]....
        /*0120*/ 	.word	0xffffffff


	//   ....[58]....
        /*0124*/ 	.word	0xffffffff


	//   ....[59]....
        /*0128*/ 	.word	0xffffffff


	//   ....[60]....
        /*012c*/ 	.word	0xffffffff


	//   ....[61]....
        /*0130*/ 	.word	0xffffffff


	//   ....[62]....
        /*0134*/ 	.word	0xffffffff


	//   ....[63]....
        /*0138*/ 	.word	0xffffffff


	//   ....[64]....
        /*013c*/ 	.word	0xffffffff


	//   ....[65]....
        /*0140*/ 	.word	0xffffffff


	//   ....[66]....
        /*0144*/ 	.word	0xffffffff


	//   ....[67]....
        /*0148*/ 	.word	0xffffffff


	//   ....[68]....
        /*014c*/ 	.word	0xffffffff


	//   ....[69]....
        /*0150*/ 	.word	0xffffffff


	//   ....[70]....
        /*0154*/ 	.word	0xffffffff


	//   ....[71]....
        /*0158*/ 	.word	0xffffffff


	//   ....[72]....
        /*015c*/ 	.word	0xffffffff


	//   ....[73]....
        /*0160*/ 	.word	0xffffffff


	//   ....[74]....
        /*0164*/ 	.word	0xffffffff


	//   ....[75]....
        /*0168*/ 	.word	0xffffffff


	//   ....[76]....
        /*016c*/ 	.word	0xffffffff


	//   ....[77]....
        /*0170*/ 	.word	0xffffffff


	//   ....[78]....
        /*0174*/ 	.word	0xffffffff


	//   ....[79]....
        /*0178*/ 	.word	0xffffffff


	//   ....[80]....
        /*017c*/ 	.word	0xffffffff


	//   ....[81]....
        /*0180*/ 	.word	0xffffffff


	//   ....[82]....
        /*0184*/ 	.word	0xffffffff


	//   ....[83]....
        /*0188*/ 	.word	0xffffffff


	//   ....[84]....
        /*018c*/ 	.word	0xffffffff


	//   ....[85]....
        /*0190*/ 	.word	0xffffffff


	//   ....[86]....
        /*0194*/ 	.word	0xffffffff


	//   ....[87]....
        /*0198*/ 	.word	0xffffffff


	//   ....[88]....
        /*019c*/ 	.word	0xffffffff


	//   ....[89]....
        /*01a0*/ 	.word	0xffffffff


	//   ....[90]....
        /*01a4*/ 	.word	0xffffffff


	//   ....[91]....
        /*01a8*/ 	.word	0xffffffff


	//   ....[92]....
        /*01ac*/ 	.word	0xffffffff


	//   ....[93]....
        /*01b0*/ 	.word	0xffffffff


	//   ....[94]....
        /*01b4*/ 	.word	0xffffffff


	//   ....[95]....
        /*01b8*/ 	.word	0xffffffff


	//   ....[96]....
        /*01bc*/ 	.word	0xffffffff


	//   ....[97]....
        /*01c0*/ 	.word	0xffffffff


	//   ....[98]....
        /*01c4*/ 	.word	0xffffffff


	//   ....[99]....
        /*01c8*/ 	.word	0xffffffff


	//   ....[100]....
        /*01cc*/ 	.word	0xffffffff


	//----- nvinfo : EIATTR_COOP_GROUP_INSTR_OFFSETS
	.align		4
.L_676:
        /*01d0*/ 	.byte	0x04, 0x28
        /*01d2*/ 	.short	(.L_678 - .L_677)


	//   ....[0]....
.L_677:
        /*01d4*/ 	.word	0x00000090


	//   ....[1]....
        /*01d8*/ 	.word	0x00002460


	//   ....[2]....
        /*01dc*/ 	.word	0x00002470


	//   ....[3]....
        /*01e0*/ 	.word	0x00003fa0


	//   ....[4]....
        /*01e4*/ 	.word	0x00003fb0


	//   ....[5]....
        /*01e8*/ 	.word	0x00005930


	//   ....[6]....
        /*01ec*/ 	.word	0x00005950


	//   ....[7]....
        /*01f0*/ 	.word	0x00005e30


	//   ....[8]....
        /*01f4*/ 	.word	0x00005e90


	//   ....[9]....
        /*01f8*/ 	.word	0x00006b30


	//   ....[10]....
        /*01fc*/ 	.word	0x00006b70


	//   ....[11]....
        /*0200*/ 	.word	0x00006da0


	//   ....[12]....
        /*0204*/ 	.word	0x00006dd0


	//   ....[13]....
        /*0208*/ 	.word	0x00006ef0


	//   ....[14]....
        /*020c*/ 	.word	0x00006f20


	//   ....[15]....
        /*0210*/ 	.word	0x00007040


	//   ....[16]....
        /*0214*/ 	.word	0x00007090


	//   ....[17]....
        /*0218*/ 	.word	0x00007580


	//   ....[18]....
        /*021c*/ 	.word	0x000075a0


	//   ....[19]....
        /*0220*/ 	.word	0x000075b0


	//   ....[20]....
        /*0224*/ 	.word	0x000075c0


	//   ....[21]....
        /*0228*/ 	.word	0x00007aa0


	//   ....[22]....
        /*022c*/ 	.word	0x00007ad0


	//   ....[23]....
        /*0230*/ 	.word	0x00007b20


	//   ....[24]....
        /*0234*/ 	.word	0x00007b30


	//   ....[25]....
        /*0238*/ 	.word	0x00007f60


	//   ....[26]....
        /*023c*/ 	.word	0x00007fa0


	//   ....[27]....
        /*0240*/ 	.word	0x00007fe0


	//   ....[28]....
        /*0244*/ 	.word	0x00008050


	//   ....[29]....
        /*0248*/ 	.word	0x0000b030


	//   ....[30]....
        /*024c*/ 	.word	0x0000b050


	//   ....[31]....
        /*0250*/ 	.word	0x0000b060


	//   ....[32]....
        /*0254*/ 	.word	0x0000b070


	//   ....[33]....
        /*0258*/ 	.word	0x0000b2f0


	//   ....[34]....
        /*025c*/ 	.word	0x0000b330


	//   ....[35]....
        /*0260*/ 	.word	0x0000b370


	//   ....[36]....
        /*0264*/ 	.word	0x0000b3e0


	//   ....[37]....
        /*0268*/ 	.word	0x0000e800


	//   ....[38]....
        /*026c*/ 	.word	0x0000e850


	//   ....[39]....
        /*0270*/ 	.word	0x0000e8a0


	//   ....[40]....
        /*0274*/ 	.word	0x0000e8e0


	//   ....[41]....
        /*0278*/ 	.word	0x0000f970


	//   ....[42]....
        /*027c*/ 	.word	0x0000f9a0


	//   ....[43]....
        /*0280*/ 	.word	0x0000f9d0


	//   ....[44]....
        /*0284*/ 	.word	0x0000f9f0


	//   ....[45]....
        /*0288*/ 	.word	0x0000fdf0


	//   ....[46]....
        /*028c*/ 	.word	0x0000fe30


	//   ....[47]....
        /*0290*/ 	.word	0x00010560


	//   ....[48]....
        /*0294*/ 	.word	0x00010580


	//   ....[49]....
        /*0298*/ 	.word	0x000105a0


	//   ....[50]....
        /*029c*/ 	.word	0x000105c0


	//   ....[51]....
        /*02a0*/ 	.word	0x00011940


	//   ....[52]....
        /*02a4*/ 	.word	0x00011950


	//   ....[53]....
        /*02a8*/ 	.word	0x00011960


	//   ....[54]....
        /*02ac*/ 	.word	0x00011970


	//   ....[55]....
        /*02b0*/ 	.word	0x00012630


	//   ....[56]....
        /*02b4*/ 	.word	0x00012640


	//   ....[57]....
        /*02b8*/ 	.word	0x00012650


	//   ....[58]....
        /*02bc*/ 	.word	0x00012660


	//   ....[59]....
        /*02c0*/ 	.word	0x00012820


	//   ....[60]....
        /*02c4*/ 	.word	0x00012830


	//   ....[61]....
        /*02c8*/ 	.word	0x00012e80


	//   ....[62]....
        /*02cc*/ 	.word	0x00012e90


	//   ....[63]....
        /*02d0*/ 	.word	0x00012eb0


	//   ....[64]....
        /*02d4*/ 	.word	0x00012ed0


	//   ....[65]....
        /*02d8*/ 	.word	0x00014960


	//   ....[66]....
        /*02dc*/ 	.word	0x00014970


	//   ....[67]....
        /*02e0*/ 	.word	0x00014980


	//   ....[68]....
        /*02e4*/ 	.word	0x00014990


	//   ....[69]....
        /*02e8*/ 	.word	0x00014c60


	//   ....[70]....
        /*02ec*/ 	.word	0x00014c80


	//   ....[71]....
        /*02f0*/ 	.word	0x00014c90


	//   ....[72]....
        /*02f4*/ 	.word	0x00014cb0


	//   ....[73]....
        /*02f8*/ 	.word	0x00015980


	//   ....[74]....
        /*02fc*/ 	.word	0x000159a0


	//   ....[75]....
        /*0300*/ 	.word	0x000159e0


	//   ....[76]....
        /*0304*/ 	.word	0x000159f0


	//   ....[77]....
        /*0308*/ 	.word	0x000170a0


	//   ....[78]....
        /*030c*/ 	.word	0x000170d0


	//   ....[79]....
        /*0310*/ 	.word	0x00017120


	//   ....[80]....
        /*0314*/ 	.word	0x00017130


	//   ....[81]....
        /*0318*/ 	.word	0x00018720


	//   ....[82]....
        /*031c*/ 	.word	0x000187a0


	//   ....[83]....
        /*0320*/ 	.word	0x000187e0


	//   ....[84]....
        /*0324*/ 	.word	0x00018820


	//   ....[85]....
        /*0328*/ 	.word	0x00018a50


	//   ....[86]....
        /*032c*/ 	.word	0x00018a60


	//   ....[87]....
        /*0330*/ 	.word	0x00018be0


	//   ....[88]....
        /*0334*/ 	.word	0x00018c10


	//   ....[89]....
        /*0338*/ 	.word	0x00018d60


	//   ....[90]....
        /*033c*/ 	.word	0x00018d90


	//   ....[91]....
        /*0340*/ 	.word	0x00018ee0


	//   ....[92]....
        /*0344*/ 	.word	0x00018f00


	//   ....[93]....
        /*0348*/ 	.word	0x00019840


	//   ....[94]....
        /*034c*/ 	.word	0x00019850


	//   ....[95]....
        /*0350*/ 	.word	0x00019980


	//   ....[96]....
        /*0354*/ 	.word	0x000199b0


	//   ....[97]....
        /*0358*/ 	.word	0x00019ae0


	//   ....[98]....
        /*035c*/ 	.word	0x00019b10


	//   ....[99]....
        /*0360*/ 	.word	0x00019c40


	//   ....[100]....
        /*0364*/ 	.word	0x00019c60


	//----- nvinfo : EIATTR_EXIT_INSTR_OFFSETS
	.align		4
.L_678:
        /*0368*/ 	.byte	0x04, 0x1c
        /*036a*/ 	.short	(.L_680 - .L_679)


	//   ....[0]....
.L_679:
        /*036c*/ 	.word	0x00000440


	//   ....[1]....
        /*0370*/ 	.word	0x00018f10


	//   ....[2]....
        /*0374*/ 	.word	0x00018fe0


	//   ....[3]....
        /*0378*/ 	.word	0x00019040


	//   ....[4]....
        /*037c*/ 	.word	0x00019c70


	//   ....[5]....
        /*0380*/ 	.word	0x00019d20


	//   ....[6]....
        /*0384*/ 	.word	0x00019d80


	//----- nvinfo : EIATTR_CTAIDZ_USED
	.align		4
.L_680:
        /*0388*/ 	.byte	0x01, 0x04
	.zero		2


	//----- nvinfo : EIATTR_MAX_THREADS
	.align		4
        /*038c*/ 	.byte	0x04, 0x05
        /*038e*/ 	.short	(.L_682 - .L_681)
.L_681:
        /*0390*/ 	.word	0x00000100
        /*0394*/ 	.word	0x00000001
        /*0398*/ 	.word	0x00000001


	//----- nvinfo : EIATTR_CRS_STACK_SIZE
	.align		4
.L_682:
        /*039c*/ 	.byte	0x04, 0x1e
        /*039e*/ 	.short	(.L_684 - .L_683)
.L_683:
        /*03a0*/ 	.word	0x00000000
.L_684:


//--------------------- .nv.info._ZN7cutlass13device_kernelIN5flash19enable_sm80_to_sm89INS1_16FlashAttnFwdSm80INS1_25CollectiveMainloopFwdSm80ILi8ELi2ELb0EN4cute5tupleIJNS5_1CILi128EEENS7_ILi64EEENS7_ILi192EEEEEELi192ENS_6half_tEfNS_4arch4Sm80ELb0ELb0ELb0ELb0ELb1ELb0ELb1ELb0EEENS1_21CollectiveEpilogueFwdINS6_IJS8_SA_S9_EEENS6_IJNS7_ILi1EEESI_SI_EEESC_SE_Li256ELb0ELb1ELb0ELb0EEENS1_19SingleTileSchedulerILb0ELb0ELb1ELi128EEEEEEEEEvNT_6ParamsE --------------------------
	.section	.nv.info._ZN7cutlass13device_kernelIN5flash19enable_sm80_to_sm89INS1_16FlashAttnFwdSm80INS1_25CollectiveMainloopFwdSm80ILi8ELi2ELb0EN4cute5tupleIJNS5_1CILi128EEENS7_ILi64EEENS7_ILi192EEEEEELi192ENS_6half_tEfNS_4arch4Sm80ELb0ELb0ELb0ELb0ELb1ELb0ELb1ELb0EEENS1_21CollectiveEpilogueFwdINS6_IJS8_SA_S9_EEENS6_IJNS7_ILi1EEESI_SI_EEESC_SE_Li256ELb0ELb1ELb0ELb0EEENS1_19SingleTileSchedulerILb0ELb0ELb1ELi128EEEEEEEEEvNT_6ParamsE,"",@"SHT_CUDA_INFO"
	.sectionflags	@""
	.align	4


	//----- nvinfo : EIATTR_CUDA_API_VERSION
	.align		4
        /*0000*/ 	.byte	0x04, 0x37
        /*0002*/ 	.short	(.L_686 - .L_685)
.L_685:
        /*0004*/ 	.word	0x00000082


	//----- nvinfo : EIATTR_SW2861232_WAR
	.align		4
.L_686:
        /*0008*/ 	.byte	0x01, 0x35
	.zero		2


	//----- nvinfo : EIATTR_PARAM_CBANK
	.align		4
        /*000c*/ 	.byte	0x04, 0x0a
        /*000e*/ 	.short	(.L_688 - .L_687)
	.align		4
.L_687:
        /*0010*/ 	.word	index@(.nv.constant0._ZN7cutlass13device_kernelIN5flash19enable_sm80_to_sm89INS1_16FlashAttnFwdSm80INS1_25CollectiveMainloopFwdSm80ILi8ELi2ELb0EN4cute5tupleIJNS5_1CILi128EEENS7_ILi64EEENS7_ILi192EEEEEELi192ENS_6half_tEfNS_4arch4Sm80ELb0ELb0ELb0ELb0ELb1ELb0ELb1ELb0EEENS1_21CollectiveEpilogueFwdINS6_IJS8_SA_S9_EEENS6_IJNS7_ILi1EEESI_SI_EEESC_SE_Li256ELb0ELb1ELb0ELb0EEENS1_19SingleTileSchedulerILb0ELb0ELb1ELi128EEEEEEEEEvNT_6ParamsE)
        /*0014*/ 	.short	0x0160
        /*0016*/ 	.short	0x0418


	//----- nvinfo : EIATTR_CBANK_PARAM_SIZE
	.align		4
.L_688:
        /*0018*/ 	.byte	0x03, 0x19
        /*001a*/ 	.short	0x0418


	//----- nvinfo : EIATTR_KPARAM_INFO
	.align		4
        /*001c*/ 	.byte	0x04, 0x17
        /*001e*/ 	.short	(.L_690 - .L_689)
.L_689:
        /*0020*/ 	.word	0x00000000
        /*0024*/ 	.short	0x0000
        /*0026*/ 	.short	0x0000
        /*0028*/ 	.byte	0x00, 0xf0, 0x61, 0x10


	//----- nvinfo : EIATTR_MAXREG_COUNT
	.align		4
.L_690:
        /*002c*/ 	.byte	0x03, 0x1b
        /*002e*/ 	.short	0x00ff


	//----- nvinfo : EIATTR_NUM_BARRIERS
	.align		4
        /*0030*/ 	.byte	0x02, 0x4c
        /*0032*/ 	.byte	0x02
	.zero		1


	//----- nvinfo : EIATTR_MERCURY_ISA_VERSION
	.align		4
        /*0034*/ 	.byte	0x03, 0x5f
        /*0036*/ 	.short	0x0000


	//----- nvinfo : EIATTR_COOP_GROUP_MASK_REGIDS
	.align		4
        /*0038*/ 	.byte	0x04, 0x29
        /*003a*/ 	.short	(.L_692 - .L_691)


	//   ....[0]....
.L_691:
        /*003c*/ 	.word	0xffffffff


	//   ....[1]....
        /*0040*/ 	.word	0xffffffff


	//   ....[2]....
        /*0044*/ 	.word	0xffffffff


	//   ....[3]....
        /*0048*/ 	.word	0xffffffff


	//   ....[4]....
        /*004c*/ 	.word	0xffffffff


	//   ....[5]....
        /*0050*/ 	.word	0xffffffff


	//   ....[6]....
        /*0054*/ 	.word	0xffffffff


	//   ....[7]....
        /*0058*/ 	.word	0xffffffff


	//   ....[8]....
        /*005c*/ 	.word	0xffffffff


	//   ....[9]....
        /*0060*/ 	.word	0xffffffff


	//   ....[10]....
        /*0064*/ 	.word	0xffffffff


	//   ....[11]....
        /*0068*/ 	.word	0xffffffff


	//   ....[12]....
        /*006c*/ 	.word	0xffffffff


	//   ....[13]....
        /*0070*/ 	.word	0xffffffff


	//   ....[14]....
        /*0074*/ 	.word	0xffffffff


	//   ....[15]....
        /*0078*/ 	.word	0xffffffff


	//   ....[16]....
        /*007c*/ 	.word	0xffffffff


	//   ....[17]....
        /*0080*/ 	.word	0xffffffff


	//   ....[18]....
        /*0084*/ 	.word	0xffffffff


	//   ....[19]....
        /*0088*/ 	.word	0xffffffff


	//   ....[20]....
        /*008c*/ 	.word	0xffffffff


	//   ....[21]....
        /*0090*/ 	.word	0xffffffff


	//   ....[22]....
        /*0094*/ 	.word	0xffffffff


	//   ....[23]....
        /*0098*/ 	.word	0xffffffff


	//   ....[24]....
        /*009c*/ 	.word	0xffffffff


	//   ....[25]....
        /*00a0*/ 	.word	0xffffffff


	//   ....[26]....
        /*00a4*/ 	.word	0xffffffff


	//   ....[27]....
        /*00a8*/ 	.word	0xffffffff


	//   ....[28]....
        /*00ac*/ 	.word	0xffffffff


	//   ....[29]....
        /*00b0*/ 	.word	0xffffffff


	//   ....[30]....
        /*00b4*/ 	.word	0xffffffff


	//   ....[31]....
        /*00b8*/ 	.word	0xffffffff


	//   ....[32]....
        /*00bc*/ 	.word	0xffffffff


	//   ....[33]....
        /*00c0*/ 	.word	0xffffffff


	//   ....[34]....
        /*00c4*/ 	.word	0xffffffff


	//   ....[35]....
        /*00c8*/ 	.word	0xffffffff


	//   ....[36]....
        /*00cc*/ 	.word	0xffffffff


	//   ....[37]....
        /*00d0*/ 	.word	0xffffffff


	//   ....[38]....
        /*00d4*/ 	.word	0xffffffff


	//   ....[39]....
        /*00d8*/ 	.word	0xffffffff


	//   ....[40]....
        /*00dc*/ 	.word	0xffffffff


	//   ....[41]....
        /*00e0*/ 	.word	0xffffffff


	//   ....[42]....
        /*00e4*/ 	.word	0xffffffff


	//   ....[43]....
        /*00e8*/ 	.word	0xffffffff


	//   ....[44]....
        /*00ec*/ 	.word	0xffffffff


	//   ....[45]....
        /*00f0*/ 	.word	0xffffffff


	//   ....[46]....
        /*00f4*/ 	.word	0xffffffff


	//   ....[47]....
        /*00f8*/ 	.word	0xffffffff


	//   ....[48]....
        /*00fc*/ 	.word	0xffffffff


	//   ....[49]....
        /*0100*/ 	.word	0xffffffff


	//   ....[50]....
        /*0104*/ 	.word	0xffffffff


	//   ....[51]....
        /*0108*/ 	.word	0xffffffff


	//   ....[52]....
        /*010c*/ 	.word	0xffffffff


	//   ....[53]....
        /*0110*/ 	.word	0xffffffff


	//   ....[54]....
        /*0114*/ 	.word	0xffffffff


	//   ....[55]....
        /*0118*/ 	.word	0xffffffff


	//   ....[56]....
        /*011c*/ 	.word	0xffffffff


	//   ....[57]....
        /*0120*/ 	.word	0xffffffff


	//   ....[58]....
        /*0124*/ 	.word	0xffffffff


	//   ....[59]....
        /*0128*/ 	.word	0xffffffff


	//----- nvinfo : EIATTR_COOP_GROUP_INSTR_OFFSETS
	.align		4
.L_692:
        /*012c*/ 	.byte	0x04, 0x28
        /*012e*/ 	.short	(.L_694 - .L_693)


	//   ....[0]....
.L_693:
        /*0130*/ 	.word	0x000005e0


	//   ....[1]....
        /*0134*/ 	.word	0x00000620


	//   ....[2]....
        /*0138*/ 	.word	0x00000660


	//   ....[3]....
        /*013c*/ 	.word	0x00000690


	//   ....[4]....
        /*0140*/ 	.word	0x000006c0


	//   ....[5]....
        /*0144*/ 	.word	0x00000700


	//   ....[6]....
        /*0148*/ 	.word	0x00000830


	//   ....[7]....
        /*014c*/ 	.word	0x00000840


	//   ....[8]....
        /*0150*/ 	.word	0x00000d80


	//   ....[9]....
        /*0154*/ 	.word	0x00000da0


	//   ....[10]....
        /*0158*/ 	.word	0x00000dd0


	//   ....[11]....
        /*015c*/ 	.word	0x00000df0


	//   ....[12]....
        /*0160*/ 	.word	0x00000e10


	//   ....[13]....
        /*0164*/ 	.word	0x00000e20


	//   ....[14]....
        /*0168*/ 	.word	0x00000e30


	//   ....[15]....
        /*016c*/ 	.word	0x00000e50


	//   ....[16]....
        /*0170*/ 	.word	0x00001480


	//   ....[17]....
        /*0174*/ 	.word	0x000014a0


	//   ....[18]....
        /*0178*/ 	.word	0x00001500


	//   ....[19]....
        /*017c*/ 	.word	0x00001520


	//   ....[20]....
        /*0180*/ 	.word	0x00001a50


	//   ....[21]....
        /*0184*/ 	.word	0x00001a80


	//   ....[22]....
        /*0188*/ 	.word	0x00001af0


	//   ....[23]....
        /*018c*/ 	.word	0x00001b10


	//   ....[24]....
        /*0190*/ 	.word	0x00002f60


	//   ....[25]....
        /*0194*/ 	.word	0x00002ff0


	//   ....[26]....
        /*0198*/ 	.word	0x000030a0


	//   ....[27]....
        /*019c*/ 	.word	0x000031d0


	//   ....[28]....
        /*01a0*/ 	.word	0x00004280


	//   ....[29]....
        /*01a4*/ 	.word	0x00004290


	//   ....[30]....
        /*01a8*/ 	.word	0x000042a0


	//   ....[31]....
        /*01ac*/ 	.word	0x000042b0


	//   ....[32]....
        /*01b0*/ 	.word	0x00004720


	//   ....[33]....
        /*01b4*/ 	.word	0x00004750


	//   ....[34]....
        /*01b8*/ 	.word	0x00004780


	//   ....[35]....
        /*01bc*/ 	.word	0x00004790


	//   ....[36]....
        /*01c0*/ 	.word	0x000054f0


	//   ....[37]....
        /*01c4*/ 	.word	0x00005510


	//   ....[38]....
        /*01c8*/ 	.word	0x00005530


	//   ....[39]....
        /*01cc*/ 	.word	0x00005550


	//   ....[40]....
        /*01d0*/ 	.word	0x00006e30


	//   ....[41]....
        /*01d4*/ 	.word	0x00006e50


	//   ....[42]....
        /*01d8*/ 	.word	0x00006e70


	//   ....[43]....
        /*01dc*/ 	.word	0x00006e90


	//   ....[44]....
        /*01e0*/ 	.word	0x000070a0


	//   ....[45]....
        /*01e4*/ 	.word	0x000070e0


	//   ....[46]....
        /*01e8*/ 	.word	0x000071a0


	//   ....[47]....
        /*01ec*/ 	.word	0x000071d0


	//   ....[48]....
        /*01f0*/ 	.word	0x00008580


	//   ....[49]....
        /*01f4*/ 	.word	0x00008590


	//   ....[50]....
        /*01f8*/ 	.word	0x000085b0


	//   ....[51]....
        /*01fc*/ 	.word	0x000085c0


	//   ....[52]....
        /*0200*/ 	.word	0x000086c0


	//   ....[53]....
        /*0204*/ 	.word	0x000086d0


	//   ....[54]....
        /*0208*/ 	.word	0x00008800


	//   ....[55]....
        /*020c*/ 	.word	0x00008830


	//   ....[56]....
        /*0210*/ 	.word	0x00008930


	//   ....[57]....
        /*0214*/ 	.word	0x00008960


	//   ....[58]....
        /*0218*/ 	.word	0x00008a60


	//   ....[59]....
        /*021c*/ 	.word	0x00008a80


	//----- nvinfo : EIATTR_EXIT_INSTR_OFFSETS
	.align		4
.L_694:
        /*0220*/ 	.byte	0x04, 0x1c
        /*0222*/ 	.short	(.L_696 - .L_695)


	//   ....[0]....
.L_695:
        /*0224*/ 	.word	0x00000030


	//   ....[1]....
        /*0228*/ 	.word	0x00008a90


	//   ....[2]....
        /*022c*/ 	.word	0x00008b30


	//   ....[3]....
        /*0230*/ 	.word	0x00008b70


	//----- nvinfo : EIATTR_CTAIDZ_USED
	.align		4
.L_696:
        /*0234*/ 	.byte	0x01, 0x04
	.zero		2


	//----- nvinfo : EIATTR_MAX_THREADS
	.align		4
        /*0238*/ 	.byte	0x04, 0x05
        /*023a*/ 	.short	(.L_698 - .L_697)
.L_697:
        /*023c*/ 	.word	0x00000100
        /*0240*/ 	.word	0x00000001
        /*0244*/ 	.word	0x00000001


	//----- nvinfo : EIATTR_CRS_STACK_SIZE
	.align		4
.L_698:
        /*0248*/ 	.byte	0x04, 0x1e
        /*024a*/ 	.short	(.L_700 - .L_699)
.L_699:
        /*024c*/ 	.word	0x00000000
.L_700:


//--------------------- .nv.info._ZN7cutlass13device_kernelIN5flash19enable_sm80_to_sm89INS1_16FlashAttnFwdSm80INS1_25CollectiveMainloopFwdSm80ILi8ELi2ELb0EN4cute5tupleIJNS5_1CILi128EEENS7_ILi64EEENS7_ILi192EEEEEELi192ENS_6half_tEfNS_4arch4Sm80ELb0ELb0ELb0ELb1ELb1ELb0ELb1ELb0EEENS1_21CollectiveEpilogueFwdINS6_IJS8_SA_S9_EEENS6_IJNS7_ILi1EEESI_SI_EEESC_SE_Li256ELb1ELb1ELb0ELb0EEENS1_19SingleTileSchedulerILb1ELb0ELb1ELi128EEEEEEEEEvNT_6ParamsE --------------------------
	.section	.nv.info._ZN7cutlass13device_kernelIN5flash19enable_sm80_to_sm89INS1_16FlashAttnFwdSm80INS1_25CollectiveMainloopFwdSm80ILi8ELi2ELb0EN4cute5tupleIJNS5_1CILi128EEENS7_ILi64EEENS7_ILi192EEEEEELi192ENS_6half_tEfNS_4arch4Sm80ELb0ELb0ELb0ELb1ELb1ELb0ELb1ELb0EEENS1_21CollectiveEpilogueFwdINS6_IJS8_SA_S9_EEENS6_IJNS7_ILi1EEESI_SI_EEESC_SE_Li256ELb1ELb1ELb0ELb0EEENS1_19SingleTileSchedulerILb1ELb0ELb1ELi128EEEEEEEEEvNT_6ParamsE,"",@"SHT_CUDA_INFO"
	.sectionflags	@""
	.align	4


	//----- nvinfo : EIATTR_CUDA_API_VERSION
	.align		4
        /*0000*/ 	.byte	0x04, 0x37
        /*0002*/ 	.short	(.L_702 - .L_701)
.L_701:
        /*0004*/ 	.word	0x00000082


	//----- nvinfo : EIATTR_SW2861232_WAR
	.align		4
.L_702:
        /*0008*/ 	.byte	0x01, 0x35
	.zero		2


	//----- nvinfo : EIATTR_PARAM_CBANK
	.align		4
        /*000c*/ 	.byte	0x04, 0x0a
        /*000e*/ 	.short	(.L_704 - .L_703)
	.align		4
.L_703:
        /*0010*/ 	.word	index@(.nv.constant0._ZN7cutlass13device_kernelIN5flash19enable_sm80_to_sm89INS1_16FlashAttnFwdSm80INS1_25CollectiveMainloopFwdSm80ILi8ELi2ELb0EN4cute5tupleIJNS5_1CILi128EEENS7_ILi64EEENS7_ILi192EEEEEELi192ENS_6half_tEfNS_4arch4Sm80ELb0ELb0ELb0ELb1ELb1ELb0ELb1ELb0EEENS1_21CollectiveEpilogueFwdINS6_IJS8_SA_S9_EEENS6_IJNS7_ILi1EEESI_SI_EEESC_SE_Li256ELb1ELb1ELb0ELb0EEENS1_19SingleTileSchedulerILb1ELb0ELb1ELi128EEEEEEEEEvNT_6ParamsE)
        /*0014*/ 	.short	0x0160
        /*0016*/ 	.short	0x0418


	//----- nvinfo : EIATTR_CBANK_PARAM_SIZE
	.align		4
.L_704:
        /*0018*/ 	.byte	0x03, 0x19
        /*001a*/ 	.short	0x0418


	//----- nvinfo : EIATTR_KPARAM_INFO
	.align		4
        /*001c*/ 	.byte	0x04, 0x17
        /*001e*/ 	.short	(.L_706 - .L_705)
.L_705:
        /*0020*/ 	.word	0x00000000
        /*0024*/ 	.short	0x0000
        /*0026*/ 	.short	0x0000
        /*0028*/ 	.byte	0x00, 0xf0, 0x61, 0x10


	//----- nvinfo : EIATTR_MAXREG_COUNT
	.align		4
.L_706:
        /*002c*/ 	.byte	0x03, 0x1b
        /*002e*/ 	.short	0x00ff


	//----- nvinfo : EIATTR_NUM_BARRIERS
	.align		4
        /*0030*/ 	.byte	0x02, 0x4c
        /*0032*/ 	.byte	0x02
	.zero		1


	//----- nvinfo : EIATTR_MERCURY_ISA_VERSION
	.align		4
        /*0034*/ 	.byte	0x03, 0x5f
        /*0036*/ 	.short	0x0000


	//----- nvinfo : EIATTR_COOP_GROUP_MASK_REGIDS
	.align		4
        /*0038*/ 	.byte	0x04, 0x29
        /*003a*/ 	.short	(.L_708 - .L_707)


	//   ....[0]....
.L_707:
        /*003c*/ 	.word	0xffffffff


	//   ....[1]....
        /*0040*/ 	.word	0xffffffff


	//   ....[2]....
        /*0044*/ 	.word	0xffffffff


	//   ....[3]....
        /*0048*/ 	.word	0xffffffff


	//   ....[4]....
        /*004c*/ 	.word	0xffffffff


	//   ....[5]....
        /*0050*/ 	.word	0xffffffff


	//   ....[6]....
        /*0054*/ 	.word	0xffffffff


	//   ....[7]....
        /*0058*/ 	.word	0xffffffff


	//   ....[8]....
        /*005c*/ 	.word	0xffffffff


	//   ....[9]....
        /*0060*/ 	.word	0xffffffff


	//   ....[10]....
        /*0064*/ 	.word	0xffffffff


	//   ....[11]....
        /*0068*/ 	.word	0xffffffff


	//   ....[12]....
        /*006c*/ 	.word	0xffffffff


	//   ....[13]....
        /*0070*/ 	.word	0xffffffff


	//   ....[14]....
        /*0074*/ 	.word	0xffffffff


	//   ....[15]....
        /*0078*/ 	.word	0xffffffff


	//   ....[16]....
        /*007c*/ 	.word	0xffffffff


	//   ....[17]....
        /*0080*/ 	.word	0xffffffff


	//   ....[18]....
        /*0084*/ 	.word	0xffffffff


	//   ....[19]....
        /*0088*/ 	.word	0xffffffff


	//   ....[20]....
        /*008c*/ 	.word	0xffffffff


	//   ....[21]....
        /*0090*/ 	.word	0xffffffff


	//   ....[22]....
        /*0094*/ 	.word	0xffffffff


	//   ....[23]....
        /*0098*/ 	.word	0xffffffff


	//   ....[24]....
        /*009c*/ 	.word	0xffffffff


	//   ....[25]....
        /*00a0*/ 	.word	0xffffffff


	//   ....[26]....
        /*00a4*/ 	.word	0xffffffff


	//   ....[27]....
        /*00a8*/ 	.word	0xffffffff


	//   ....[28]....
        /*00ac*/ 	.word	0xffffffff


	//   ....[29]....
        /*00b0*/ 	.word	0xffffffff


	//   ....[30]....
        /*00b4*/ 	.word	0xffffffff


	//   ....[31]....
        /*00b8*/ 	.word	0xffffffff


	//   ....[32]....
        /*00bc*/ 	.word	0xffffffff


	//   ....[33]....
        /*00c0*/ 	.word	0xffffffff


	//   ....[34]....
        /*00c4*/ 	.word	0xffffffff


	//   ....[35]....
        /*00c8*/ 	.word	0xffffffff


	//   ....[36]....
        /*00cc*/ 	.word	0xffffffff


	//   ....[37]....
        /*00d0*/ 	.word	0xffffffff


	//   ....[38]....
        /*00d4*/ 	.word	0xffffffff


	//   ....[39]....
        /*00d8*/ 	.word	0xffffffff


	//   ....[40]....
        /*00dc*/ 	.word	0xffffffff


	//   ....[41]....
        /*00e0*/ 	.word	0xffffffff


	//   ....[42]....
        /*00e4*/ 	.word	0xffffffff


	//   ....[43]....
        /*00e8*/ 	.word	0xffffffff


	//   ....[44]....
        /*00ec*/ 	.word	0xffffffff


	//   ....[45]....
        /*00f0*/ 	.word	0xffffffff


	//   ....[46]....
        /*00f4*/ 	.word	0xffffffff


	//   ....[47]....
        /*00f8*/ 	.word	0xffffffff


	//   ....[48]....
        /*00fc*/ 	.word	0xffffffff


	//   ....[49]....
        /*0100*/ 	.word	0xffffffff


	//   ....[50]....
        /*0104*/ 	.word	0xffffffff


	//   ....[51]....
        /*0108*/ 	.word	0xffffffff


	//   ....[52]....
        /*010c*/ 	.word	0xffffffff


	//   ....[53]....
        /*0110*/ 	.word	0xffffffff


	//   ....[54]....
        /*0114*/ 	.word	0xffffffff


	//   ....[55]....
        /*0118*/ 	.word	0xffffffff


	//   ....[56]....
        /*011c*/ 	.word	0xffffffff


	//   ....[57]....
        /*0120*/ 	.word	0xffffffff


	//   ....[58]....
        /*0124*/ 	.word	0xffffffff


	//   ....[59]....
        /*0128*/ 	.word	0xffffffff


	//   ....[60]....
        /*012c*/ 	.word	0xffffffff


	//   ....[61]....
        /*0130*/ 	.word	0xffffffff


	//   ....[62]....
        /*0134*/ 	.word	0xffffffff


	//   ....[63]....
        /*0138*/ 	.word	0xffffffff


	//   ....[64]....
        /*013c*/ 	.word	0xffffffff


	//   ....[65]....
        /*0140*/ 	.word	0xffffffff


	//   ....[66]....
        /*0144*/ 	.word	0xffffffff


	//   ....[67]....
        /*0148*/ 	.word	0xffffffff


	//   ....[68]....
        /*014c*/ 	.word	0xffffffff


	//----- nvinfo : EIATTR_COOP_GROUP_INSTR_OFFSETS
	.align		4
.L_708:
        /*0150*/ 	.byte	0x04, 0x28
        /*0152*/ 	.short	(.L_710 - .L_709)


	//   ....[0]....
.L_709:
        /*0154*/ 	.word	0x00000080


	//   ....[1]....
        /*0158*/ 	.word	0x00000cc0


	//   ....[2]....
        /*015c*/ 	.word	0x00000d20


	//   ....[3]....
        /*0160*/ 	.word	0x00000ed0


	//   ....[4]....
        /*0164*/ 	.word	0x00000f00


	//   ....[5]....
        /*0168*/ 	.word	0x00001020


	//   ....[6]....
        /*016c*/ 	.word	0x00001050


	//   ....[7]....
        /*0170*/ 	.word	0x00001160


	//   ....[8]....
        /*0174*/ 	.word	0x000011a0


	//   ....[9]....
        /*0178*/ 	.word	0x00001700


	//   ....[10]....
        /*017c*/ 	.word	0x00001730


	//   ....[11]....
        /*0180*/ 	.word	0x00001770


	//   ....[12]....
        /*0184*/ 	.word	0x00001790


	//   ....[13]....
        /*0188*/ 	.word	0x000017c0


	//   ....[14]....
        /*018c*/ 	.word	0x000017d0


	//   ....[15]....
        /*0190*/ 	.word	0x000017e0


	//   ....[16]....
        /*0194*/ 	.word	0x000018f0


	//   ....[17]....
        /*0198*/ 	.word	0x00001d70


	//   ....[18]....
        /*019c*/ 	.word	0x00001da0


	//   ....[19]....
        /*01a0*/ 	.word	0x00001dc0


	//   ....[20]....
        /*01a4*/ 	.word	0x00001e20


	//   ....[21]....
        /*01a8*/ 	.word	0x00002390


	//   ....[22]....
        /*01ac*/ 	.word	0x000023d0


	//   ....[23]....
        /*01b0*/ 	.word	0x000023f0


	//   ....[24]....
        /*01b4*/ 	.word	0x00002450


	//   ....[25]....
        /*01b8*/ 	.word	0x000035b0


	//   ....[26]....
        /*01bc*/ 	.word	0x000035d0


	//   ....[27]....
        /*01c0*/ 	.word	0x00003600


	//   ....[28]....
        /*01c4*/ 	.word	0x00003620


	//   ....[29]....
        /*01c8*/ 	.word	0x00004880


	//   ....[30]....
        /*01cc*/ 	.word	0x000048a0


	//   ....[31]....
        /*01d0*/ 	.word	0x00004920


	//   ....[32]....
        /*01d4*/ 	.word	0x00004940


	//   ....[33]....
        /*01d8*/ 	.word	0x00004d70


	//   ....[34]....
        /*01dc*/ 	.word	0x00004da0


	//   ....[35]....
        /*01e0*/ 	.word	0x00004dd0


	//   ....[36]....
        /*01e4*/ 	.word	0x00004df0


	//   ....[37]....
        /*01e8*/ 	.word	0x00005b70


	//   ....[38]....
        /*01ec*/ 	.word	0x00005b90


	//   ....[39]....
        /*01f0*/ 	.word	0x00005bb0


	//   ....[40]....
        /*01f4*/ 	.word	0x00005bd0


	//   ....[41]....
        /*01f8*/ 	.word	0x00007480


	//   ....[42]....
        /*01fc*/ 	.word	0x000074b0


	//   ....[43]....
        /*0200*/ 	.word	0x000074d0


	//   ....[44]....
        /*0204*/ 	.word	0x000074f0


	//   ....[45]....
        /*0208*/ 	.word	0x00007710


	//   ....[46]....
        /*020c*/ 	.word	0x00007740


	//   ....[47]....
        /*0210*/ 	.word	0x00007780


	//   ....[48]....
        /*0214*/ 	.word	0x00007790


	//   ....[49]....
        /*0218*/ 	.word	0x00008cb0


	//   ....[50]....
        /*021c*/ 	.word	0x00008cf0


	//   ....[51]....
        /*0220*/ 	.word	0x00008d30


	//   ....[52]....
        /*0224*/ 	.word	0x00008d60


	//   ....[53]....
        /*0228*/ 	.word	0x00008f60


	//   ....[54]....
        /*022c*/ 	.word	0x00008f70


	//   ....[55]....
        /*0230*/ 	.word	0x000090f0


	//   ....[56]....
        /*0234*/ 	.word	0x00009120


	//   ....[57]....
        /*0238*/ 	.word	0x00009270


	//   ....[58]....
        /*023c*/ 	.word	0x000092a0


	//   ....[59]....
        /*0240*/ 	.word	0x000093f0


	//   ....[60]....
        /*0244*/ 	.word	0x00009410


	//   ....[61]....
        /*0248*/ 	.word	0x00009be0


	//   ....[62]....
        /*024c*/ 	.word	0x00009c00


	//   ....[63]....
        /*0250*/ 	.word	0x00009d30


	//   ....[64]....
        /*0254*/ 	.word	0x00009d60


	//   ....[65]....
        /*0258*/ 	.word	0x00009e90


	//   ....[66]....
        /*025c*/ 	.word	0x00009ec0


	//   ....[67]....
        /*0260*/ 	.word	0x00009ff0


	//   ....[68]....
        /*0264*/ 	.word	0x0000a010


	//----- nvinfo : EIATTR_EXIT_INSTR_OFFSETS
	.align		4
.L_710:
        /*0268*/ 	.byte	0x04, 0x1c
        /*026a*/ 	.short	(.L_712 - .L_711)


	//   ....[0]....
.L_711:
        /*026c*/ 	.word	0x00000310


	//   ....[1]....
        /*0270*/ 	.word	0x00009420


	//   ....[2]....
        /*0274*/ 	.word	0x000094f0


	//   ....[3]....
        /*0278*/ 	.word	0x00009550


	//   ....[4]....
        /*027c*/ 	.word	0x0000a020


	//   ....[5]....
        /*0280*/ 	.word	0x0000a0d0


	//   ....[6]....
        /*0284*/ 	.word	0x0000a130


	//----- nvinfo : EIATTR_CTAIDZ_USED
	.align		4
.L_712:
        /*0288*/ 	.byte	0x01, 0x04
	.zero		2


	//----- nvinfo : EIATTR_MAX_THREADS
	.align		4
        /*028c*/ 	.byte	0x04, 0x05
        /*028e*/ 	.short	(.L_714 - .L_713)
.L_713:
        /*0290*/ 	.word	0x00000100
        /*0294*/ 	.word	0x00000001
        /*0298*/ 	.word	0x00000001


	//----- nvinfo : EIATTR_CRS_STACK_SIZE
	.align		4
.L_714:
        /*029c*/ 	.byte	0x04, 0x1e
        /*029e*/ 	.short	(.L_716 - .L_715)
.L_715:
        /*02a0*/ 	.word	0x00000000
.L_716:


//--------------------- .nv.info._ZN7cutlass13device_kernelIN5flash19enable_sm80_to_sm89INS1_16FlashAttnFwdSm80INS1_25CollectiveMainloopFwdSm80ILi8ELi2ELb0EN4cute5tupleIJNS5_1CILi128EEENS7_ILi64EEENS7_ILi192EEEEEELi192ENS_6half_tEfNS_4arch4Sm80ELb0ELb0ELb0ELb1ELb1ELb1ELb1ELb0EEENS1_21CollectiveEpilogueFwdINS6_IJS8_SA_S9_EEENS6_IJNS7_ILi1EEESI_SI_EEESC_SE_Li256ELb1ELb1ELb0ELb0EEENS1_19SingleTileSchedulerILb1ELb0ELb1ELi128EEEEEEEEEvNT_6ParamsE --------------------------
	.section	.nv.info._ZN7cutlass13device_kernelIN5flash19enable_sm80_to_sm89INS1_16FlashAttnFwdSm80INS1_25CollectiveMainloopFwdSm80ILi8ELi2ELb0EN4cute5tupleIJNS5_1CILi128EEENS7_ILi64EEENS7_ILi192EEEEEELi192ENS_6half_tEfNS_4arch4Sm80ELb0ELb0ELb0ELb1ELb1ELb1ELb1ELb0EEENS1_21CollectiveEpilogueFwdINS6_IJS8_SA_S9_EEENS6_IJNS7_ILi1EEESI_SI_EEESC_SE_Li256ELb1ELb1ELb0ELb0EEENS1_19SingleTileSchedulerILb1ELb0ELb1ELi128EEEEEEEEEvNT_6ParamsE,"",@"SHT_CUDA_INFO"
	.sectionflags	@""
	.align	4


	//----- nvinfo : EIATTR_CUDA_API_VERSION
	.align		4
        /*0000*/ 	.byte	0x04, 0x37
        /*0002*/ 	.short	(.L_718 - .L_717)
.L_717:
        /*0004*/ 	.word	0x00000082


	//----- nvinfo : EIATTR_SW2861232_WAR
	.align		4
.L_718:
        /*0008*/ 	.byte	0x01, 0x35
	.zero		2


	//----- nvinfo : EIATTR_PARAM_CBANK
	.align		4
        /*000c*/ 	.byte	0x04, 0x0a
        /*000e*/ 	.short	(.L_720 - .L_719)
	.align		4
.L_719:
        /*0010*/ 	.word	index@(.nv.constant0._ZN7cutlass13device_kernelIN5flash19enable_sm80_to_sm89INS1_16FlashAttnFwdSm80INS1_25CollectiveMainloopFwdSm80ILi8ELi2ELb0EN4cute5tupleIJNS5_1CILi128EEENS7_ILi64EEENS7_ILi192EEEEEELi192ENS_6half_tEfNS_4arch4Sm80ELb0ELb0ELb0ELb1ELb1ELb1ELb1ELb0EEENS1_21CollectiveEpilogueFwdINS6_IJS8_SA_S9_EEENS6_IJNS7_ILi1EEESI_SI_EEESC_SE_Li256ELb1ELb1ELb0ELb0EEENS1_19SingleTileSchedulerILb1ELb0ELb1ELi128EEEEEEEEEvNT_6ParamsE)
        /*0014*/ 	.short	0x0160
        /*0016*/ 	.short	0x0418


	//----- nvinfo : EIATTR_CBANK_PARAM_SIZE
	.align		4
.L_720:
        /*0018*/ 	.byte	0x03, 0x19
        /*001a*/ 	.short	0x0418


	//----- nvinfo : EIATTR_KPARAM_INFO
	.align		4
        /*001c*/ 	.byte	0x04, 0x17
        /*001e*/ 	.short	(.L_722 - .L_721)
.L_721:
        /*0020*/ 	.word	0x00000000
        /*0024*/ 	.short	0x0000
        /*0026*/ 	.short	0x0000
        /*0028*/ 	.byte	0x00, 0xf0, 0x61, 0x10


	//----- nvinfo : EIATTR_MAXREG_COUNT
	.align		4
.L_722:
        /*002c*/ 	.byte	0x03, 0x1b
        /*002e*/ 	.short	0x00ff


	//----- nvinfo : EIATTR_NUM_BARRIERS
	.align		4
        /*0030*/ 	.byte	0x02, 0x4c
        /*0032*/ 	.byte	0x02
	.zero		1


	//----- nvinfo : EIATTR_MERCURY_ISA_VERSION
	.align		4
        /*0034*/ 	.byte	0x03, 0x5f
        /*0036*/ 	.short	0x0000


	//----- nvinfo : EIATTR_COOP_GROUP_MASK_REGIDS
	.align		4
        /*0038*/ 	.byte	0x04, 0x29
        /*003a*/ 	.short	(.L_724 - .L_723)


	//   ....[0]....
.L_723:
        /*003c*/ 	.word	0xffffffff


	//   ....[1]....
        /*0040*/ 	.word	0xffffffff


	//   ....[2]....
        /*0044*/ 	.word	0xffffffff


	//   ....[3]....
        /*0048*/ 	.word	0xffffffff


	//   ....[4]....
        /*004c*/ 	.word	0xffffffff


	//   ....[5]....
        /*0050*/ 	.word	0xffffffff


	//   ....[6]....
        /*0054*/ 	.word	0xffffffff


	//   ....[7]....
        /*0058*/ 	.word	0xffffffff


	//   ....[8]....
        /*005c*/ 	.word	0xffffffff


	//   ....[9]....
        /*0060*/ 	.word	0xffffffff


	//   ....[10]....
        /*0064*/ 	.word	0xffffffff


	//   ....[11]....
        /*0068*/ 	.word	0xffffffff


	//   ....[12]....
        /*006c*/ 	.word	0xffffffff


	//   ....[13]....
        /*0070*/ 	.word	0xffffffff


	//   ....[14]....
        /*0074*/ 	.word	0xffffffff


	//   ....[15]....
        /*0078*/ 	.word	0xffffffff


	//   ....[16]....
        /*007c*/ 	.word	0xffffffff


	//   ....[17]....
        /*0080*/ 	.word	0xffffffff


	//   ....[18]....
        /*0084*/ 	.word	0xffffffff


	//   ....[19]....
        /*0088*/ 	.word	0xffffffff


	//   ....[20]....
        /*008c*/ 	.word	0xffffffff


	//   ....[21]....
        /*0090*/ 	.word	0xffffffff


	//   ....[22]....
        /*0094*/ 	.word	0xffffffff


	//   ....[23]....
        /*0098*/ 	.word	0xffffffff


	//   ....[24]....
        /*009c*/ 	.word	0xffffffff


	//   ....[25]....
        /*00a0*/ 	.word	0xffffffff


	//   ....[26]....
        /*00a4*/ 	.word	0xffffffff


	//   ....[27]....
        /*00a8*/ 	.word	0xffffffff


	//   ....[28]....
        /*00ac*/ 	.word	0xffffffff


	//   ....[29]....
        /*00b0*/ 	.word	0xffffffff


	//   ....[30]....
        /*00b4*/ 	.word	0xffffffff


	//   ....[31]....
        /*00b8*/ 	.word	0xffffffff


	//   ....[32]....
        /*00bc*/ 	.word	0xffffffff


	//   ....[33]....
        /*00c0*/ 	.word	0xffffffff


	//   ....[34]....
        /*00c4*/ 	.word	0xffffffff


	//   ....[35]....
        /*00c8*/ 	.word	0xffffffff


	//   ....[36]....
        /*00cc*/ 	.word	0xffffffff


	//   ....[37]....
        /*00d0*/ 	.word	0xffffffff


	//   ....[38]....
        /*00d4*/ 	.word	0xffffffff


	//   ....[39]....
        /*00d8*/ 	.word	0xffffffff


	//   ....[40]....
        /*00dc*/ 	.word	0xffffffff


	//   ....[41]....
        /*00e0*/ 	.word	0xffffffff


	//   ....[42]....
        /*00e4*/ 	.word	0xffffffff


	//   ....[43]....
        /*00e8*/ 	.word	0xffffffff


	//   ....[44]....
        /*00ec*/ 	.word	0xffffffff


	//   ....[45]....
        /*00f0*/ 	.word	0xffffffff


	//   ....[46]....
        /*00f4*/ 	.word	0xffffffff


	//   ....[47]....
        /*00f8*/ 	.word	0xffffffff


	//   ....[48]....
        /*00fc*/ 	.word	0xffffffff


	//   ....[49]....
        /*0100*/ 	.word	0xffffffff


	//   ....[50]....
        /*0104*/ 	.word	0xffffffff


	//   ....[51]....
        /*0108*/ 	.word	0xffffffff


	//   ....[52]....
        /*010c*/ 	.word	0xffffffff


	//   ....[53]....
        /*0110*/ 	.word	0xffffffff


	//   ....[54]....
        /*0114*/ 	.word	0xffffffff


	//   ....[55]....
        /*0118*/ 	.word	0xffffffff


	//   ....[56]....
        /*011c*/ 	.word	0xffffffff


	//   ....[57]....
        /*0120*/ 	.word	0xffffffff


	//   ....[58]....
        /*0124*/ 	.word	0xffffffff


	//   ....[59]....
        /*0128*/ 	.word	0xffffffff


	//   ....[60]....
        /*012c*/ 	.word	0xffffffff


	//   ....[61]....
        /*0130*/ 	.word	0xffffffff


	//   ....[62]....
        /*0134*/ 	.word	0xffffffff


	//   ....[63]....
        /*0138*/ 	.word	0xffffffff


	//   ....[64]....
        /*013c*/ 	.word	0xffffffff


	//   ....[65]....
        /*0140*/ 	.word	0xffffffff


	//   ....[66]....
        /*0144*/ 	.word	0xffffffff


	//   ....[67]....
        /*0148*/ 	.word	0xffffffff


	//   ....[68]....
        /*014c*/ 	.word	0xffffffff


	//   ....[69]....
        /*0150*/ 	.word	0xffffffff


	//   ....[70]....
        /*0154*/ 	.word	0xffffffff


	//   ....[71]....
        /*0158*/ 	.word	0xffffffff


	//   ....[72]....
        /*015c*/ 	.word	0xffffffff


	//   ....[73]....
        /*0160*/ 	.word	0xffffffff


	//   ....[74]....
        /*0164*/ 	.word	0xffffffff


	//   ....[75]....
        /*0168*/ 	.word	0xffffffff


	//   ....[76]....
        /*016c*/ 	.word	0xffffffff


	//----- nvinfo : EIATTR_COOP_GROUP_INSTR_OFFSETS
	.align		4
.L_724:
        /*0170*/ 	.byte	0x04, 0x28
        /*0172*/ 	.short	(.L_726 - .L_725)


	//   ....[0]....
.L_725:
        /*0174*/ 	.word	0x00000080


	//   ....[1]....
        /*0178*/ 	.word	0x000022b0


	//   ....[2]....
        /*017c*/ 	.word	0x000022c0


	//   ....[3]....
        /*0180*/ 	.word	0x00003df0


	//   ....[4]....
        /*0184*/ 	.word	0x00003e00


	//   ....[5]....
        /*0188*/ 	.word	0x00005910


	//   ....[6]....
        /*018c*/ 	.word	0x00005930


	//   ....[7]....
        /*0190*/ 	.word	0x00005df0


	//   ....[8]....
        /*0194*/ 	.word	0x00005e00


	//   ....[9]....
        /*0198*/ 	.word	0x000069c0


	//   ....[10]....
        /*019c*/ 	.word	0x000069f0


	//   ....[11]....
        /*01a0*/ 	.word	0x00006bd0


	//   ....[12]....
        /*01a4*/ 	.word	0x00006c00


	//   ....[13]....
        /*01a8*/ 	.word	0x00006d20


	//   ....[14]....
        /*01ac*/ 	.word	0x00006d50


	//   ....[15]....
        /*01b0*/ 	.word	0x00006e60


	//   ....[16]....
        /*01b4*/ 	.word	0x00006ea0


	//   ....[17]....
        /*01b8*/ 	.word	0x000073f0


	//   ....[18]....
        /*01bc*/ 	.word	0x00007410


	//   ....[19]....
        /*01c0*/ 	.word	0x00007440


	//   ....[20]....
        /*01c4*/ 	.word	0x00007460


	//   ....[21]....
        /*01c8*/ 	.word	0x00007480


	//   ....[22]....
        /*01cc*/ 	.word	0x00007490


	//   ....[23]....
        /*01d0*/ 	.word	0x000074a0


	//   ....[24]....
        /*01d4*/ 	.word	0x000074c0


	//   ....[25]....
        /*01d8*/ 	.word	0x00007a00


	//   ....[26]....
        /*01dc*/ 	.word	0x00007a40


	//   ....[27]....
        /*01e0*/ 	.word	0x00007a60


	//   ....[28]....
        /*01e4*/ 	.word	0x00007ac0


	//   ....[29]....
        /*01e8*/ 	.word	0x0000dcf0


	//   ....[30]....
        /*01ec*/ 	.word	0x0000dd20


	//   ....[31]....
        /*01f0*/ 	.word	0x0000dd50


	//   ....[32]....
        /*01f4*/ 	.word	0x0000dd80


	//   ....[33]....
        /*01f8*/ 	.word	0x0000efc0


	//   ....[34]....
        /*01fc*/ 	.word	0x0000f050


	//   ....[35]....
        /*0200*/ 	.word	0x0000f100


	//   ....[36]....
        /*0204*/ 	.word	0x0000f220


	//   ....[37]....
        /*0208*/ 	.word	0x00010350


	//   ....[38]....
        /*020c*/ 	.word	0x00010360


	//   ....[39]....
        /*0210*/ 	.word	0x00010370


	//   ....[40]....
        /*0214*/ 	.word	0x00010380


	//   ....[41]....
        /*0218*/ 	.word	0x00010810


	//   ....[42]....
        /*021c*/ 	.word	0x00010840


	//   ....[43]....
        /*0220*/ 	.word	0x00010870


	//   ....[44]....
        /*0224*/ 	.word	0x000108b0


	//   ....[45]....
        /*0228*/ 	.word	0x00011600


	//   ....[46]....
        /*022c*/ 	.word	0x00011620


	//   ....[47]....
        /*0230*/ 	.word	0x00011640


	//   ....[48]....
        /*0234*/ 	.word	0x00011660


	//   ....[49]....
        /*0238*/ 	.word	0x00012f50


	//   ....[50]....
        /*023c*/ 	.word	0x00012f80


	//   ....[51]....
        /*0240*/ 	.word	0x00012fa0


	//   ....[52]....
        /*0244*/ 	.word	0x00012fc0


	//   ....[53]....
        /*0248*/ 	.word	0x000131c0


	//   ....[54]....
        /*024c*/ 	.word	0x000131f0


	//   ....[55]....
        /*0250*/ 	.word	0x00013240


	//   ....[56]....
        /*0254*/ 	.word	0x00013250


	//   ....[57]....
        /*0258*/ 	.word	0x000147a0


	//   ....[58]....
        /*025c*/ 	.word	0x000147e0


	//   ....[59]....
        /*0260*/ 	.word	0x00014820


	//   ....[60]....
        /*0264*/ 	.word	0x00014860


	//   ....[61]....
        /*0268*/ 	.word	0x00014a10


	//   ....[62]....
        /*026c*/ 	.word	0x00014a20


	//   ....[63]....
        /*0270*/ 	.word	0x00014ba0


	//   ....[64]....
        /*0274*/ 	.word	0x00014bd0


	//   ....[65]....
        /*0278*/ 	.word	0x00014d20


	//   ....[66]....
        /*027c*/ 	.word	0x00014d50


	//   ....[67]....
        /*0280*/ 	.word	0x00014ea0


	//   ....[68]....
        /*0284*/ 	.word	0x00014ec0


	//   ....[69]....
        /*0288*/ 	.word	0x000156a0


	//   ....[70]....
        /*028c*/ 	.word	0x000156c0


	//   ....[71]....
        /*0290*/ 	.word	0x000157f0


	//   ....[72]....
        /*0294*/ 	.word	0x00015820


	//   ....[73]....
        /*0298*/ 	.word	0x00015950


	//   ....[74]....
        /*029c*/ 	.word	0x00015980


	//   ....[75]....
        /*02a0*/ 	.word	0x00015ab0


	//   ....[76]....
        /*02a4*/ 	.word	0x00015ad0


	//----- nvinfo : EIATTR_EXIT_INSTR_OFFSETS
	.align		4
.L_726:
        /*02a8*/ 	.byte	0x04, 0x1c
        /*02aa*/ 	.short	(.L_728 - .L_727)


	//   ....[0]....
.L_727:
        /*02ac*/ 	.word	0x00000310


	//   ....[1]....
        /*02b0*/ 	.word	0x00014ed0


	//   ....[2]....
        /*02b4*/ 	.word	0x00014fa0


	//   ....[3]....
        /*02b8*/ 	.word	0x00015000


	//   ....[4]....
        /*02bc*/ 	.word	0x00015ae0


	//   ....[5]....
        /*02c0*/ 	.word	0x00015b90


	//   ....[6]....
        /*02c4*/ 	.word	0x00015bf0


	//----- nvinfo : EIATTR_CTAIDZ_USED
	.align		4
.L_728:
        /*02c8*/ 	.byte	0x01, 0x04
	.zero		2


	//----- nvinfo : EIATTR_MAX_THREADS
	.align		4
        /*02cc*/ 	.byte	0x04, 0x05
        /*02ce*/ 	.short	(.L_730 - .L_729)
.L_729:
        /*02d0*/ 	.word	0x00000100
        /*02d4*/ 	.word	0x00000001
        /*02d8*/ 	.word	0x00000001


	//----- nvinfo : EIATTR_CRS_STACK_SIZE
	.align		4
.L_730:
        /*02dc*/ 	.byte	0x04, 0x1e
        /*02de*/ 	.short	(.L_732 - .L_731)
.L_731:
        /*02e0*/ 	.word	0x00000000
.L_732:


//--------------------- .nv.info._ZN7cutlass13device_kernelIN5flash19enable_sm80_to_sm89INS1_16FlashAttnFwdSm80INS1_25CollectiveMainloopFwdSm80ILi8ELi2ELb0EN4cute5tupleIJNS5_1CILi128EEENS7_ILi64EEENS7_ILi192EEEEEELi192ENS_6half_tEfNS_4arch4Sm80ELb0ELb1ELb0ELb0ELb1ELb0ELb1ELb0EEENS1_21CollectiveEpilogueFwdINS6_IJS8_SA_S9_EEENS6_IJNS7_ILi1EEESI_SI_EEESC_SE_Li256ELb0ELb1ELb0ELb0EEENS1_19SingleTileSchedulerILb0ELb0ELb1ELi128EEEEEEEEEvNT_6ParamsE --------------------------
	.section	.nv.info._ZN7cutlass13device_kernelIN5flash19enable_sm80_to_sm89INS1_16FlashAttnFwdSm80INS1_25CollectiveMainloopFwdSm80ILi8ELi2ELb0EN4cute5tupleIJNS5_1CILi128EEENS7_ILi64EEENS7_ILi192EEEEEELi192ENS_6half_tEfNS_4arch4Sm80ELb0ELb1ELb0ELb0ELb1ELb0ELb1ELb0EEENS1_21CollectiveEpilogueFwdINS6_IJS8_SA_S9_EEENS6_IJNS7_ILi1EEESI_SI_EEESC_SE_Li256ELb0ELb1ELb0ELb0EEENS1_19SingleTileSchedulerILb0ELb0ELb1ELi128EEEEEEEEEvNT_6ParamsE,"",@"SHT_CUDA_INFO"
	.sectionflags	@""
	.align	4


	//----- nvinfo : EIATTR_CUDA_API_VERSION
	.align		4
        /*0000*/ 	.byte	0x04, 0x37
        /*0002*/ 	.short	(.L_734 - .L_733)
.L_733:
        /*0004*/ 	.word	0x00000082


	//----- nvinfo : EIATTR_SW2861232_WAR
	.align		4
.L_734:
        /*0008*/ 	.byte	0x01, 0x35
	.zero		2


	//----- nvinfo : EIATTR_PARAM_CBANK
	.align		4
        /*000c*/ 	.byte	0x04, 0x0a
        /*000e*/ 	.short	(.L_736 - .L_735)
	.align		4
.L_735:
        /*0010*/ 	.word	index@(.nv.constant0._ZN7cutlass13device_kernelIN5flash19enable_sm80_to_sm89INS1_16FlashAttnFwdSm80INS1_25CollectiveMainloopFwdSm80ILi8ELi2ELb0EN4cute5tupleIJNS5_1CILi128EEENS7_ILi64EEENS7_ILi192EEEEEELi192ENS_6half_tEfNS_4arch4Sm80ELb0ELb1ELb0ELb0ELb1ELb0ELb1ELb0EEENS1_21CollectiveEpilogueFwdINS6_IJS8_SA_S9_EEENS6_IJNS7_ILi1EEESI_SI_EEESC_SE_Li256ELb0ELb1ELb0ELb0EEENS1_19SingleTileSchedulerILb0ELb0ELb1ELi128EEEEEEEEEvNT_6ParamsE)
        /*0014*/ 	.short	0x0160
        /*0016*/ 	.short	0x0418


	//----- nvinfo : EIATTR_CBANK_PARAM_SIZE
	.align		4
.L_736:
        /*0018*/ 	.byte	0x03, 0x19
        /*001a*/ 	.short	0x0418


	//----- nvinfo : EIATTR_KPARAM_INFO
	.align		4
        /*001c*/ 	.byte	0x04, 0x17
        /*001e*/ 	.short	(.L_738 - .L_737)
.L_737:
        /*0020*/ 	.word	0x00000000
        /*0024*/ 	.short	0x0000
        /*0026*/ 	.short	0x0000
        /*0028*/ 	.byte	0x00, 0xf0, 0x61, 0x10


	//----- nvinfo : EIATTR_MAXREG_COUNT
	.align		4
.L_738:
        /*002c*/ 	.byte	0x03, 0x1b
        /*002e*/ 	.short	0x00ff


	//----- nvinfo : EIATTR_NUM_BARRIERS
	.align		4
        /*0030*/ 	.byte	0x02, 0x4c
        /*0032*/ 	.byte	0x02
	.zero		1


	//----- nvinfo : EIATTR_MERCURY_ISA_VERSION
	.align		4
        /*0034*/ 	.byte	0x03, 0x5f
        /*0036*/ 	.short	0x0000


	//----- nvinfo : EIATTR_COOP_GROUP_MASK_REGIDS
	.align		4
        /*0038*/ 	.byte	0x04, 0x29
        /*003a*/ 	.short	(.L_740 - .L_739)


	//   ....[0]....
.L_739:
        /*003c*/ 	.word	0xffffffff


	//   ....[1]....
        /*0040*/ 	.word	0xffffffff


	//   ....[2]....
        /*0044*/ 	.word	0xffffffff


	//   ....[3]....
        /*0048*/ 	.word	0xffffffff


	//   ....[4]....
        /*004c*/ 	.word	0xffffffff


	//   ....[5]....
        /*0050*/ 	.word	0xffffffff


	//   ....[6]....
        /*0054*/ 	.word	0xffffffff


	//   ....[7]....
        /*0058*/ 	.word	0xffffffff


	//   ....[8]....
        /*005c*/ 	.word	0xffffffff


	//   ....[9]....
        /*0060*/ 	.word	0xffffffff


	//   ....[10]....
        /*0064*/ 	.word	0xffffffff


	//   ....[11]....
        /*0068*/ 	.word	0xffffffff


	//   ....[12]....
        /*006c*/ 	.word	0xffffffff


	//   ....[13]....
        /*0070*/ 	.word	0xffffffff


	//   ....[14]....
        /*0074*/ 	.word	0xffffffff


	//   ....[15]....
        /*0078*/ 	.word	0xffffffff


	//   ....[16]....
        /*007c*/ 	.word	0xffffffff


	//   ....[17]....
        /*0080*/ 	.word	0xffffffff


	//   ....[18]....
        /*0084*/ 	.word	0xffffffff


	//   ....[19]....
        /*0088*/ 	.word	0xffffffff


	//   ....[20]....
        /*008c*/ 	.word	0xffffffff


	//   ....[21]....
        /*0090*/ 	.word	0xffffffff


	//   ....[22]....
        /*0094*/ 	.word	0xffffffff


	//   ....[23]....
        /*0098*/ 	.word	0xffffffff


	//   ....[24]....
        /*009c*/ 	.word	0xffffffff


	//   ....[25]....
        /*00a0*/ 	.word	0xffffffff


	//   ....[26]....
        /*00a4*/ 	.word	0xffffffff


	//   ....[27]....
        /*00a8*/ 	.word	0xffffffff


	//   ....[28]....
        /*00ac*/ 	.word	0xffffffff


	//   ....[29]....
        /*00b0*/ 	.word	0xffffffff


	//   ....[30]....
        /*00b4*/ 	.word	0xffffffff


	//   ....[31]....
        /*00b8*/ 	.word	0xffffffff


	//   ....[32]....
        /*00bc*/ 	.word	0xffffffff


	//   ....[33]....
        /*00c0*/ 	.word	0xffffffff


	//   ....[34]....
        /*00c4*/ 	.word	0xffffffff


	//   ....[35]....
        /*00c8*/ 	.word	0xffffffff


	//   ....[36]....
        /*00cc*/ 	.word	0xffffffff


	//   ....[37]....
        /*00d0*/ 	.word	0xffffffff


	//   ....[38]....
        /*00d4*/ 	.word	0xffffffff


	//   ....[39]....
        /*00d8*/ 	.word	0xffffffff


	//   ....[40]....
        /*00dc*/ 	.word	0xffffffff


	//   ....[41]....
        /*00e0*/ 	.word	0xffffffff


	//   ....[42]....
        /*00e4*/ 	.word	0xffffffff


	//   ....[43]....
        /*00e8*/ 	.word	0xffffffff


	//   ....[44]....
        /*00ec*/ 	.word	0xffffffff


	//   ....[45]....
        /*00f0*/ 	.word	0xffffffff


	//   ....[46]....
        /*00f4*/ 	.word	0xffffffff


	//   ....[47]....
        /*00f8*/ 	.word	0xffffffff


	//   ....[48]....
        /*00fc*/ 	.word	0xffffffff


	//   ....[49]....
        /*0100*/ 	.word	0xffffffff


	//   ....[50]....
        /*0104*/ 	.word	0xffffffff


	//   ....[51]....
        /*0108*/ 	.word	0xffffffff


	//   ....[52]....
        /*010c*/ 	.word	0xffffffff


	//   ....[53]....
        /*0110*/ 	.word	0xffffffff


	//   ....[54]....
        /*0114*/ 	.word	0xffffffff


	//   ....[55]....
        /*0118*/ 	.word	0xffffffff


	//   ....[56]....
        /*011c*/ 	.word	0xffffffff


	//   ....[57]....
        /*0120*/ 	.word	0xffffffff


	//   ....[58]....
        /*0124*/ 	.word	0xffffffff


	//   ....[59]....
        /*0128*/ 	.word	0xffffffff


	//   ....[60]....
        /*012c*/ 	.word	0xffffffff


	//   ....[61]....
        /*0130*/ 	.word	0xffffffff


	//   ....[62]....
        /*0134*/ 	.word	0xffffffff


	//   ....[63]....
        /*0138*/ 	.word	0xffffffff


	//   ....[64]....
        /*013c*/ 	.word	0xffffffff


	//   ....[65]....
        /*0140*/ 	.word	0xffffffff


	//   ....[66]....
        /*0144*/ 	.word	0xffffffff


	//   ....[67]....
        /*0148*/ 	.word	0xffffffff


	//   ....[68]....
        /*014c*/ 	.word	0xffffffff


	//   ....[69]....
        /*0150*/ 	.word	0xffffffff


	//   ....[70]....
        /*0154*/ 	.word	0xffffffff


	//   ....[71]....
        /*0158*/ 	.word	0xffffffff


	//   ....[72]....
        /*015c*/ 	.word	0xffffffff


	//   ....[73]....
        /*0160*/ 	.word	0xffffffff


	//   ....[74]....
        /*0164*/ 	.word	0xffffffff


	//   ....[75]....
        /*0168*/ 	.word	0xffffffff


	//   ....[76]....
        /*016c*/ 	.word	0xffffffff


	//   ....[77]....
        /*0170*/ 	.word	0xffffffff


	//   ....[78]....
        /*0174*/ 	.word	0xffffffff


	//   ....[79]....
        /*0178*/ 	.word	0xffffffff


	//   ....[80]....
        /*017c*/ 	.word	0xffffffff


	//   ....[81]....
        /*0180*/ 	.word	0xffffffff


	//   ....[82]....
        /*0184*/ 	.word	0xffffffff


	//   ....[83]....
        /*0188*/ 	.word	0xffffffff


	//   ....[84]....
        /*018c*/ 	.word	0xffffffff


	//   ....[85]....
        /*0190*/ 	.word	0xffffffff


	//   ....[86]....
        /*0194*/ 	.word	0xffffffff


	//   ....[87]....
        /*0198*/ 	.word	0xffffffff


	//   ....[88]....
        /*019c*/ 	.word	0xffffffff


	//   ....[89]....
        /*01a0*/ 	.word	0xffffffff


	//   ....[90]....
        /*01a4*/ 	.word	0xffffffff


	//   ....[91]....
        /*01a8*/ 	.word	0xffffffff


	//   ....[92]....
        /*01ac*/ 	.word	0xffffffff


	//   ....[93]....
        /*01b0*/ 	.word	0xffffffff


	//   ....[94]....
        /*01b4*/ 	.word	0xffffffff


	//   ....[95]....
        /*01b8*/ 	.word	0xffffffff


	//   ....[96]....
        /*01bc*/ 	.word	0xffffffff


	//   ....[97]....
        /*01c0*/ 	.word	0xffffffff


	//----- nvinfo : EIATTR_COOP_GROUP_INSTR_OFFSETS
	.align		4
.L_740:
        /*01c4*/ 	.byte	0x04, 0x28
        /*01c6*/ 	.short	(.L_742 - .L_741)


	//   ....[0]....
.L_741:
        /*01c8*/ 	.word	0x00000c90


	//   ....[1]....
        /*01cc*/ 	.word	0x00000cd0


	//   ....[2]....
        /*01d0*/ 	.word	0x00000d10


	//   ....[3]....
        /*01d4*/ 	.word	0x00000d40


	//   ....[4]....
        /*01d8*/ 	.word	0x00000d90


	//   ....[5]....
        /*01dc*/ 	.word	0x00000dc0


	//   ....[6]....
        /*01e0*/ 	.word	0x00000df0


	//   ....[7]....
        /*01e4*/ 	.word	0x00000f70


	//   ....[8]....
        /*01e8*/ 	.word	0x00001400


	//   ....[9]....
        /*01ec*/ 	.word	0x00001430


	//   ....[10]....
        /*01f0*/ 	.word	0x00001480


	//   ....[11]....
        /*01f4*/ 	.word	0x000014a0


	//   ....[12]....
        /*01f8*/ 	.word	0x00001550


	//   ....[13]....
        /*01fc*/ 	.word	0x00001570


	//   ....[14]....
        /*0200*/ 	.word	0x00001590


	//   ....[15]....
        /*0204*/ 	.word	0x000015b0


	//   ....[16]....
        /*0208*/ 	.word	0x00001b90


	//   ....[17]....
        /*020c*/ 	.word	0x00001bb0


	//   ....[18]....
        /*0210*/ 	.word	0x00001c10


	//   ....[19]....
        /*0214*/ 	.word	0x00001c30


	//   ....[20]....
        /*0218*/ 	.word	0x00002170


	//   ....[21]....
        /*021c*/ 	.word	0x000021a0


	//   ....[22]....
        /*0220*/ 	.word	0x000021c0


	//   ....[23]....
        /*0224*/ 	.word	0x00002220


	//   ....[24]....
        /*0228*/ 	.word	0x00002e60


	//   ....[25]....
        /*022c*/ 	.word	0x00003090


	//   ....[26]....
        /*0230*/ 	.word	0x000038c0


	//   ....[27]....
        /*0234*/ 	.word	0x00003a70


	//   ....[28]....
        /*0238*/ 	.word	0x00003c30


	//   ....[29]....
        /*023c*/ 	.word	0x00003d30


	//   ....[30]....
        /*0240*/ 	.word	0x00004df0


	//   ....[31]....
        /*0244*/ 	.word	0x00004e10


	//   ....[32]....
        /*0248*/ 	.word	0x00004e30


	//   ....[33]....
        /*024c*/ 	.word	0x00004e40


	//   ....[34]....
        /*0250*/ 	.word	0x000054b0


	//   ....[35]....
        /*0254*/ 	.word	0x000054d0


	//   ....[36]....
        /*0258*/ 	.word	0x000054f0


	//   ....[37]....
        /*025c*/ 	.word	0x00005550


	//   ....[38]....
        /*0260*/ 	.word	0x000057e0


	//   ....[39]....
        /*0264*/ 	.word	0x000062c0


	//   ....[40]....
        /*0268*/ 	.word	0x000069f0


	//   ....[41]....
        /*026c*/ 	.word	0x00006aa0


	//   ....[42]....
        /*0270*/ 	.word	0x00006d30


	//   ....[43]....
        /*0274*/ 	.word	0x00006ea0


	//   ....[44]....
        /*0278*/ 	.word	0x00008670


	//   ....[45]....
        /*027c*/ 	.word	0x00008690


	//   ....[46]....
        /*0280*/ 	.word	0x000086b0


	//   ....[47]....
        /*0284*/ 	.word	0x00008720


	//   ....[48]....
        /*0288*/ 	.word	0x00008e50


	//   ....[49]....
        /*028c*/ 	.word	0x00008e70


	//   ....[50]....
        /*0290*/ 	.word	0x00008e90


	//   ....[51]....
        /*0294*/ 	.word	0x00008f00


	//   ....[52]....
        /*0298*/ 	.word	0x00009c00


	//   ....[53]....
        /*029c*/ 	.word	0x00009c20


	//   ....[54]....
        /*02a0*/ 	.word	0x00009c40


	//   ....[55]....
        /*02a4*/ 	.word	0x00009c60


	//   ....[56]....
        /*02a8*/ 	.word	0x0000b570


	//   ....[57]....
        /*02ac*/ 	.word	0x0000b580


	//   ....[58]....
        /*02b0*/ 	.word	0x0000b590


	//   ....[59]....
        /*02b4*/ 	.word	0x0000b600


	//   ....[60]....
        /*02b8*/ 	.word	0x0000bad0


	//   ....[61]....
        /*02bc*/ 	.word	0x0000bae0


	//   ....[62]....
        /*02c0*/ 	.word	0x0000baf0


	//   ....[63]....
        /*02c4*/ 	.word	0x0000bb70


	//   ....[64]....
        /*02c8*/ 	.word	0x0000c590


	//   ....[65]....
        /*02cc*/ 	.word	0x0000c880


	//   ....[66]....
        /*02d0*/ 	.word	0x0000cfb0


	//   ....[67]....
        /*02d4*/ 	.word	0x0000d280


	//   ....[68]....
        /*02d8*/ 	.word	0x0000d2d0


	//   ....[69]....
        /*02dc*/ 	.word	0x0000d380


	//   ....[70]....
        /*02e0*/ 	.word	0x0000ec00


	//   ....[71]....
        /*02e4*/ 	.word	0x0000ec10


	//   ....[72]....
        /*02e8*/ 	.word	0x0000ec20


	//   ....[73]....
        /*02ec*/ 	.word	0x0000ec90


	//   ....[74]....
        /*02f0*/ 	.word	0x0000ee30


	//   ....[75]....
        /*02f4*/ 	.word	0x0000ee60


	//   ....[76]....
        /*02f8*/ 	.word	0x0000eea0


	//   ....[77]....
        /*02fc*/ 	.word	0x0000eeb0


	//   ....[78]....
        /*0300*/ 	.word	0x00010440


	//   ....[79]....
        /*0304*/ 	.word	0x00010450


	//   ....[80]....
        /*0308*/ 	.word	0x00010470


	//   ....[81]....
        /*030c*/ 	.word	0x00010480


	//   ....[82]....
        /*0310*/ 	.word	0x00010490


	//   ....[83]....
        /*0314*/ 	.word	0x00010580


	//   ....[84]....
        /*0318*/ 	.word	0x00010700


	//   ....[85]....
        /*031c*/ 	.word	0x00010730


	//   ....[86]....
        /*0320*/ 	.word	0x00010880


	//   ....[87]....
        /*0324*/ 	.word	0x000108b0


	//   ....[88]....
        /*0328*/ 	.word	0x00010a00


	//   ....[89]....
        /*032c*/ 	.word	0x00010a20


	//   ....[90]....
        /*0330*/ 	.word	0x000110f0


	//   ....[91]....
        /*0334*/ 	.word	0x00011110


	//   ....[92]....
        /*0338*/ 	.word	0x00011240


	//   ....[93]....
        /*033c*/ 	.word	0x00011270


	//   ....[94]....
        /*0340*/ 	.word	0x000113a0


	//   ....[95]....
        /*0344*/ 	.word	0x000113d0


	//   ....[96]....
        /*0348*/ 	.word	0x00011500


	//   ....[97]....
        /*034c*/ 	.word	0x00011520


	//----- nvinfo : EIATTR_EXIT_INSTR_OFFSETS
	.align		4
.L_742:
        /*0350*/ 	.byte	0x04, 0x1c
        /*0352*/ 	.short	(.L_744 - .L_743)


	//   ....[0]....
.L_743:
        /*0354*/ 	.word	0x00000030


	//   ....[1]....
        /*0358*/ 	.word	0x00010a30


	//   ....[2]....
        /*035c*/ 	.word	0x00010b00


	//   ....[3]....
        /*0360*/ 	.word	0x00010b60


	//   ....[4]....
        /*0364*/ 	.word	0x00011530


	//   ....[5]....
        /*0368*/ 	.word	0x000115e0


	//   ....[6]....
        /*036c*/ 	.word	0x00011640


	//----- nvinfo : EIATTR_CTAIDZ_USED
	.align		4
.L_744:
        /*0370*/ 	.byte	0x01, 0x04
	.zero		2


	//----- nvinfo : EIATTR_MAX_THREADS
	.align		4
        /*0374*/ 	.byte	0x04, 0x05
        /*0376*/ 	.short	(.L_746 - .L_745)
.L_745:
        /*0378*/ 	.word	0x00000100
        /*037c*/ 	.word	0x00000001
        /*0380*/ 	.word	0x00000001


	//----- nvinfo : EIATTR_CRS_STACK_SIZE
	.align		4
.L_746:
        /*0384*/ 	.byte	0x04, 0x1e
        /*0386*/ 	.short	(.L_748 - .L_747)
.L_747:
        /*0388*/ 	.word	0x00000000
.L_748:


//--------------------- .nv.info._ZN7cutlass13device_kernelIN5flash19enable_sm80_to_sm89INS1_16FlashAttnFwdSm80INS1_25CollectiveMainloopFwdSm80ILi8ELi2ELb0EN4cute5tupleIJNS5_1CILi128EEENS7_ILi64EEENS7_ILi192EEEEEELi192ENS_6half_tEfNS_4arch4Sm80ELb0ELb1ELb0ELb1ELb1ELb0ELb1ELb0EEENS1_21CollectiveEpilogueFwdINS6_IJS8_SA_S9_EEENS6_IJNS7_ILi1EEESI_SI_EEESC_SE_Li256ELb1ELb1ELb0ELb0EEENS1_19SingleTileSchedulerILb1ELb0ELb1ELi128EEEEEEEEEvNT_6ParamsE --------------------------
	.section	.nv.info._ZN7cutlass13device_kernelIN5flash19enable_sm80_to_sm89INS1_16FlashAttnFwdSm80INS1_25CollectiveMainloopFwdSm80ILi8ELi2ELb0EN4cute5tupleIJNS5_1CILi128EEENS7_ILi64EEENS7_ILi192EEEEEELi192ENS_6half_tEfNS_4arch4Sm80ELb0ELb1ELb0ELb1ELb1ELb0ELb1ELb0EEENS1_21CollectiveEpilogueFwdINS6_IJS8_SA_S9_EEENS6_IJNS7_ILi1EEESI_SI_EEESC_SE_Li256ELb1ELb1ELb0ELb0EEENS1_19SingleTileSchedulerILb1ELb0ELb1ELi128EEEEEEEEEvNT_6ParamsE,"",@"SHT_CUDA_INFO"
	.sectionflags	@""
	.align	4


	//----- nvinfo : EIATTR_CUDA_API_VERSION
	.align		4
        /*0000*/ 	.byte	0x04, 0x37
        /*0002*/ 	.short	(.L_750 - .L_749)
.L_749:
        /*0004*/ 	.word	0x00000082


	//----- nvinfo : EIATTR_SW2861232_WAR
	.align		4
.L_750:
        /*0008*/ 	.byte	0x01, 0x35
	.zero		2


	//----- nvinfo : EIATTR_PARAM_CBANK
	.align		4
        /*000c*/ 	.byte	0x04, 0x0a
        /*000e*/ 	.short	(.L_752 - .L_751)
	.align		4
.L_751:
        /*0010*/ 	.word	index@(.nv.constant0._ZN7cutlass13device_kernelIN5flash19enable_sm80_to_sm89INS1_16FlashAttnFwdSm80INS1_25CollectiveMainloopFwdSm80ILi8ELi2ELb0EN4cute5tupleIJNS5_1CILi128EEENS7_ILi64EEENS7_ILi192EEEEEELi192ENS_6half_tEfNS_4arch4Sm80ELb0ELb1ELb0ELb1ELb1ELb0ELb1ELb0EEENS1_21CollectiveEpilogueFwdINS6_IJS8_SA_S9_EEENS6_IJNS7_ILi1EEESI_SI_EEESC_SE_Li256ELb1ELb1ELb0ELb0EEENS1_19SingleTileSchedulerILb1ELb0ELb1ELi128EEEEEEEEEvNT_6ParamsE)
        /*0014*/ 	.short	0x0160
        /*0016*/ 	.short	0x0418


	//----- nvinfo : EIATTR_CBANK_PARAM_SIZE
	.align		4
.L_752:
        /*0018*/ 	.byte	0x03, 0x19
        /*001a*/ 	.short	0x0418


	//----- nvinfo : EIATTR_KPARAM_INFO
	.align		4
        /*001c*/ 	.byte	0x04, 0x17
        /*001e*/ 	.short	(.L_754 - .L_753)
.L_753:
        /*0020*/ 	.word	0x00000000
        /*0024*/ 	.short	0x0000
        /*0026*/ 	.short	0x0000
        /*0028*/ 	.byte	0x00, 0xf0, 0x61, 0x10


	//----- nvinfo : EIATTR_MAXREG_COUNT
	.align		4
.L_754:
        /*002c*/ 	.byte	0x03, 0x1b
        /*002e*/ 	.short	0x00ff


	//----- nvinfo : EIATTR_NUM_BARRIERS
	.align		4
        /*0030*/ 	.byte	0x02, 0x4c
        /*0032*/ 	.byte	0x02
	.zero		1


	//----- nvinfo : EIATTR_MERCURY_ISA_VERSION
	.align		4
        /*0034*/ 	.byte	0x03, 0x5f
        /*0036*/ 	.short	0x0000


	//----- nvinfo : EIATTR_COOP_GROUP_MASK_REGIDS
	.align		4
        /*0038*/ 	.byte	0x04, 0x29
        /*003a*/ 	.short	(.L_756 - .L_755)


	//   ....[0]....
.L_755:
        /*003c*/ 	.word	0xffffffff


	//   ....[1]....
        /*0040*/ 	.word	0xffffffff


	//   ....[2]....
        /*0044*/ 	.word	0xffffffff


	//   ....[3]....
        /*0048*/ 	.word	0xffffffff


	//   ....[4]....
        /*004c*/ 	.word	0xffffffff


	//   ....[5]....
        /*0050*/ 	.word	0xffffffff


	//   ....[6]....
        /*0054*/ 	.word	0xffffffff


	//   ....[7]....
        /*0058*/ 	.word	0xffffffff


	//   ....[8]....
        /*005c*/ 	.word	0xffffffff


	//   ....[9]....
        /*0060*/ 	.word	0xffffffff


	//   ....[10]....
        /*0064*/ 	.word	0xffffffff


	//   ....[11]....
        /*0068*/ 	.word	0xffffffff


	//   ....[12]....
        /*006c*/ 	.word	0xffffffff


	//   ....[13]....
        /*0070*/ 	.word	0xffffffff


	//   ....[14]....
        /*0074*/ 	.word	0xffffffff


	//   ....[15]....
        /*0078*/ 	.word	0xffffffff


	//   ....[16]....
        /*007c*/ 	.word	0xffffffff


	//   ....[17]....
        /*0080*/ 	.word	0xffffffff


	//   ....[18]....
        /*0084*/ 	.word	0xffffffff


	//   ....[19]....
        /*0088*/ 	.word	0xffffffff


	//   ....[20]....
        /*008c*/ 	.word	0xffffffff


	//   ....[21]....
        /*0090*/ 	.word	0xffffffff


	//   ....[22]....
        /*0094*/ 	.word	0xffffffff


	//   ....[23]....
        /*0098*/ 	.word	0xffffffff


	//   ....[24]....
        /*009c*/ 	.word	0xffffffff


	//   ....[25]....
        /*00a0*/ 	.word	0xffffffff


	//   ....[26]....
        /*00a4*/ 	.word	0xffffffff


	//   ....[27]....
        /*00a8*/ 	.word	0xffffffff


	//   ....[28]....
        /*00ac*/ 	.word	0xffffffff


	//   ....[29]....
        /*00b0*/ 	.word	0xffffffff


	//   ....[30]....
        /*00b4*/ 	.word	0xffffffff


	//   ....[31]....
        /*00b8*/ 	.word	0xffffffff


	//   ....[32]....
        /*00bc*/ 	.word	0xffffffff


	//   ....[33]....
        /*00c0*/ 	.word	0xffffffff


	//   ....[34]....
        /*00c4*/ 	.word	0xffffffff


	//   ....[35]....
        /*00c8*/ 	.word	0xffffffff


	//   ....[36]....
        /*00cc*/ 	.word	0xffffffff


	//   ....[37]....
        /*00d0*/ 	.word	0xffffffff


	//   ....[38]....
        /*00d4*/ 	.word	0xffffffff


	//   ....[39]....
        /*00d8*/ 	.word	0xffffffff


	//   ....[40]....
        /*00dc*/ 	.word	0xffffffff


	//   ....[41]....
        /*00e0*/ 	.word	0xffffffff


	//   ....[42]....
        /*00e4*/ 	.word	0xffffffff


	//   ....[43]....
        /*00e8*/ 	.word	0xffffffff


	//   ....[44]....
        /*00ec*/ 	.word	0xffffffff


	//   ....[45]....
        /*00f0*/ 	.word	0xffffffff


	//   ....[46]....
        /*00f4*/ 	.word	0xffffffff


	//   ....[47]....
        /*00f8*/ 	.word	0xffffffff


	//   ....[48]....
        /*00fc*/ 	.word	0xffffffff


	//   ....[49]....
        /*0100*/ 	.word	0xffffffff


	//   ....[50]....
        /*0104*/ 	.word	0xffffffff


	//   ....[51]....
        /*0108*/ 	.word	0xffffffff


	//   ....[52]....
        /*010c*/ 	.word	0xffffffff


	//   ....[53]....
        /*0110*/ 	.word	0xffffffff


	//   ....[54]....
        /*0114*/ 	.word	0xffffffff


	//   ....[55]....
        /*0118*/ 	.word	0xffffffff


	//   ....[56]....
        /*011c*/ 	.word	0xffffffff


	//   ....[57]....
        /*0120*/ 	.word	0xffffffff


	//   ....[58]....
        /*0124*/ 	.word	0xffffffff


	//   ....[59]....
        /*0128*/ 	.word	0xffffffff


	//   ....[60]....
        /*012c*/ 	.word	0xffffffff


	//   ....[61]....
        /*0130*/ 	.word	0xffffffff


	//   ....[62]....
        /*0134*/ 	.word	0xffffffff


	//   ....[63]....
        /*0138*/ 	.word	0xffffffff


	//   ....[64]....
        /*013c*/ 	.word	0xffffffff


	//   ....[65]....
        /*0140*/ 	.word	0xffffffff


	//   ....[66]....
        /*0144*/ 	.word	0xffffffff


	//   ....[67]....
        /*0148*/ 	.word	0xffffffff


	//   ....[68]....
        /*014c*/ 	.word	0xffffffff


	//   ....[69]....
        /*0150*/ 	.word	0xffffffff


	//   ....[70]....
        /*0154*/ 	.word	0xffffffff


	//   ....[71]....
        /*0158*/ 	.word	0xffffffff


	//   ....[72]....
        /*015c*/ 	.word	0xffffffff


	//   ....[73]....
        /*0160*/ 	.word	0xffffffff


	//   ....[74]....
        /*0164*/ 	.word	0xffffffff


	//   ....[75]....
        /*0168*/ 	.word	0xffffffff


	//   ....[76]....
        /*016c*/ 	.word	0xffffffff


	//   ....[77]....
        /*0170*/ 	.word	0xffffffff


	//   ....[78]....
        /*0174*/ 	.word	0xffffffff


	//   ....[79]....
        /*0178*/ 	.word	0xffffffff


	//   ....[80]....
        /*017c*/ 	.word	0xffffffff


	//   ....[81]....
        /*0180*/ 	.word	0xffffffff


	//   ....[82]....
        /*0184*/ 	.word	0xffffffff


	//   ....[83]....
        /*0188*/ 	.word	0xffffffff


	//   ....[84]....
        /*018c*/ 	.word	0xffffffff


	//   ....[85]....
        /*0190*/ 	.word	0xffffffff


	//   ....[86]....
        /*0194*/ 	.word	0xffffffff


	//   ....[87]....
        /*0198*/ 	.word	0xffffffff


	//   ....[88]....
        /*019c*/ 	.word	0xffffffff


	//   ....[89]....
        /*01a0*/ 	.word	0xffffffff


	//   ....[90]....
        /*01a4*/ 	.word	0xffffffff


	//   ....[91]....
        /*01a8*/ 	.word	0xffffffff


	//   ....[92]....
        /*01ac*/ 	.word	0xffffffff


	//   ....[93]....
        /*01b0*/ 	.word	0xffffffff


	//   ....[94]....
        /*01b4*/ 	.word	0xffffffff


	//   ....[95]....
        /*01b8*/ 	.word	0xffffffff


	//   ....[96]....
        /*01bc*/ 	.word	0xffffffff


	//   ....[97]....
        /*01c0*/ 	.word	0xffffffff


	//   ....[98]....
        /*01c4*/ 	.word	0xffffffff


	//----- nvinfo : EIATTR_COOP_GROUP_INSTR_OFFSETS
	.align		4
.L_756:
        /*01c8*/ 	.byte	0x04, 0x28
        /*01ca*/ 	.short	(.L_758 - .L_757)


	//   ....[0]....
.L_757:
        /*01cc*/ 	.word	0x00000090


	//   ....[1]....
        /*01d0*/ 	.word	0x00001570


	//   ....[2]....
        /*01d4*/ 	.word	0x000015b0


	//   ....[3]....
        /*01d8*/ 	.word	0x000017d0


	//   ....[4]....
        /*01dc*/ 	.word	0x00001800


	//   ....[5]....
        /*01e0*/ 	.word	0x00001920


	//   ....[6]....
        /*01e4*/ 	.word	0x00001950


	//   ....[7]....
        /*01e8*/ 	.word	0x00001a60


	//   ....[8]....
        /*01ec*/ 	.word	0x00001aa0


	//   ....[9]....
        /*01f0*/ 	.word	0x00001ff0


	//   ....[10]....
        /*01f4*/ 	.word	0x00002010


	//   ....[11]....
        /*01f8*/ 	.word	0x00002040


	//   ....[12]....
        /*01fc*/ 	.word	0x00002070


	//   ....[13]....
        /*0200*/ 	.word	0x00002080


	//   ....[14]....
        /*0204*/ 	.word	0x00002090


	//   ....[15]....
        /*0208*/ 	.word	0x000021d0


	//   ....[16]....
        /*020c*/ 	.word	0x000021e0


	//   ....[17]....
        /*0210*/ 	.word	0x00002630


	//   ....[18]....
        /*0214*/ 	.word	0x00002660


	//   ....[19]....
        /*0218*/ 	.word	0x00002670


	//   ....[20]....
        /*021c*/ 	.word	0x00002680


	//   ....[21]....
        /*0220*/ 	.word	0x00002b00


	//   ....[22]....
        /*0224*/ 	.word	0x00002b30


	//   ....[23]....
        /*0228*/ 	.word	0x00002b40


	//   ....[24]....
        /*022c*/ 	.word	0x00002b50


	//   ....[25]....
        /*0230*/ 	.word	0x000035e0


	//   ....[26]....
        /*0234*/ 	.word	0x00003a00


	//   ....[27]....
        /*0238*/ 	.word	0x000044d0


	//   ....[28]....
        /*023c*/ 	.word	0x000044f0


	//   ....[29]....
        /*0240*/ 	.word	0x00004510


	//   ....[30]....
        /*0244*/ 	.word	0x00004620


	//   ....[31]....
        /*0248*/ 	.word	0x00005750


	//   ....[32]....
        /*024c*/ 	.word	0x00005780


	//   ....[33]....
        /*0250*/ 	.word	0x000057a0


	//   ....[34]....
        /*0254*/ 	.word	0x000057b0


	//   ....[35]....
        /*0258*/ 	.word	0x00005e50


	//   ....[36]....
        /*025c*/ 	.word	0x00005e60


	//   ....[37]....
        /*0260*/ 	.word	0x00005e70


	//   ....[38]....
        /*0264*/ 	.word	0x00005e80


	//   ....[39]....
        /*0268*/ 	.word	0x00006a10


	//   ....[40]....
        /*026c*/ 	.word	0x00006c30


	//   ....[41]....
        /*0270*/ 	.word	0x000075c0


	//   ....[42]....
        /*0274*/ 	.word	0x00007650


	//   ....[43]....
        /*0278*/ 	.word	0x00007670


	//   ....[44]....
        /*027c*/ 	.word	0x00007690


	//   ....[45]....
        /*0280*/ 	.word	0x00008fe0


	//   ....[46]....
        /*0284*/ 	.word	0x00009000


	//   ....[47]....
        /*0288*/ 	.word	0x00009010


	//   ....[48]....
        /*028c*/ 	.word	0x00009020


	//   ....[49]....
        /*0290*/ 	.word	0x000097a0


	//   ....[50]....
        /*0294*/ 	.word	0x000097b0


	//   ....[51]....
        /*0298*/ 	.word	0x000097c0


	//   ....[52]....
        /*029c*/ 	.word	0x000097d0


	//   ....[53]....
        /*02a0*/ 	.word	0x0000a530


	//   ....[54]....
        /*02a4*/ 	.word	0x0000a550


	//   ....[55]....
        /*02a8*/ 	.word	0x0000a570


	//   ....[56]....
        /*02ac*/ 	.word	0x0000a590


	//   ....[57]....
        /*02b0*/ 	.word	0x0000be90


	//   ....[58]....
        /*02b4*/ 	.word	0x0000beb0


	//   ....[59]....
        /*02b8*/ 	.word	0x0000bec0


	//   ....[60]....
        /*02bc*/ 	.word	0x0000bed0


	//   ....[61]....
        /*02c0*/ 	.word	0x0000c3f0


	//   ....[62]....
        /*02c4*/ 	.word	0x0000c400


	//   ....[63]....
        /*02c8*/ 	.word	0x0000c410


	//   ....[64]....
        /*02cc*/ 	.word	0x0000c420


	//   ....[65]....
        /*02d0*/ 	.word	0x0000ce70


	//   ....[66]....
        /*02d4*/ 	.word	0x0000d2c0


	//   ....[67]....
        /*02d8*/ 	.word	0x0000da90


	//   ....[68]....
        /*02dc*/ 	.word	0x0000dbd0


	//   ....[69]....
        /*02e0*/ 	.word	0x0000dbe0


	//   ....[70]....
        /*02e4*/ 	.word	0x0000dc00


	//   ....[71]....
        /*02e8*/ 	.word	0x0000f4f0


	//   ....[72]....
        /*02ec*/ 	.word	0x0000f510


	//   ....[73]....
        /*02f0*/ 	.word	0x0000f530


	//   ....[74]....
        /*02f4*/ 	.word	0x0000f540


	//   ....[75]....
        /*02f8*/ 	.word	0x0000f710


	//   ....[76]....
        /*02fc*/ 	.word	0x0000f730


	//   ....[77]....
        /*0300*/ 	.word	0x0000f770


	//   ....[78]....
        /*0304*/ 	.word	0x0000f780


	//   ....[79]....
        /*0308*/ 	.word	0x00010d90


	//   ....[80]....
        /*030c*/ 	.word	0x00010dd0


	//   ....[81]....
        /*0310*/ 	.word	0x00010e60


	//   ....[82]....
        /*0314*/ 	.word	0x00010ea0


	//   ....[83]....
        /*0318*/ 	.word	0x000110b0


	//   ....[84]....
        /*031c*/ 	.word	0x000110c0


	//   ....[85]....
        /*0320*/ 	.word	0x00011240


	//   ....[86]....
        /*0324*/ 	.word	0x00011270


	//   ....[87]....
        /*0328*/ 	.word	0x000113c0


	//   ....[88]....
        /*032c*/ 	.word	0x000113f0


	//   ....[89]....
        /*0330*/ 	.word	0x00011540


	//   ....[90]....
        /*0334*/ 	.word	0x00011560


	//   ....[91]....
        /*0338*/ 	.word	0x00011ea0


	//   ....[92]....
        /*033c*/ 	.word	0x00011eb0


	//   ....[93]....
        /*0340*/ 	.word	0x00011fe0


	//   ....[94]....
        /*0344*/ 	.word	0x00012010


	//   ....[95]....
        /*0348*/ 	.word	0x00012140


	//   ....[96]....
        /*034c*/ 	.word	0x00012170


	//   ....[97]....
        /*0350*/ 	.word	0x000122a0


	//   ....[98]....
        /*0354*/ 	.word	0x000122c0


	//----- nvinfo : EIATTR_EXIT_INSTR_OFFSETS
	.align		4
.L_758:
        /*0358*/ 	.byte	0x04, 0x1c
        /*035a*/ 	.short	(.L_760 - .L_759)


	//   ....[0]....
.L_759:
        /*035c*/ 	.word	0x00000440


	//   ....[1]....
        /*0360*/ 	.word	0x00011570


	//   ....[2]....
        /*0364*/ 	.word	0x00011640


	//   ....[3]....
        /*0368*/ 	.word	0x000116a0


	//   ....[4]....
        /*036c*/ 	.word	0x000122d0


	//   ....[5]....
        /*0370*/ 	.word	0x00012380


	//   ....[6]....
        /*0374*/ 	.word	0x000123e0


	//----- nvinfo : EIATTR_CTAIDZ_USED
	.align		4
.L_760:
        /*0378*/ 	.byte	0x01, 0x04
	.zero		2


	//----- nvinfo : EIATTR_MAX_THREADS
	.align		4
        /*037c*/ 	.byte	0x04, 0x05
        /*037e*/ 	.short	(.L_762 - .L_761)
.L_761:
        /*0380*/ 	.word	0x00000100
        /*0384*/ 	.word	0x00000001
        /*0388*/ 	.word	0x00000001


	//----- nvinfo : EIATTR_CRS_STACK_SIZE
	.align		4
.L_762:
        /*038c*/ 	.byte	0x04, 0x1e
        /*038e*/ 	.short	(.L_764 - .L_763)
.L_763:
        /*0390*/ 	.word	0x00000000
.L_764:


//--------------------- .nv.info._ZN7cutlass13device_kernelIN5flash19enable_sm80_to_sm89INS1_16FlashAttnFwdSm80INS1_25CollectiveMainloopFwdSm80ILi8ELi2ELb0EN4cute5tupleIJNS5_1CILi128EEENS7_ILi64EEENS7_ILi192EEEEEELi192ENS_6half_tEfNS_4arch4Sm80ELb0ELb1ELb0ELb1ELb1ELb1ELb1ELb0EEENS1_21CollectiveEpilogueFwdINS6_IJS8_SA_S9_EEENS6_IJNS7_ILi1EEESI_SI_EEESC_SE_Li256ELb1ELb1ELb0ELb0EEENS1_19SingleTileSchedulerILb1ELb0ELb1ELi128EEEEEEEEEvNT_6ParamsE --------------------------
	.section	.nv.info._ZN7cutlass13device_kernelIN5flash19enable_sm80_to_sm89INS1_16FlashAttnFwdSm80INS1_25CollectiveMainloopFwdSm80ILi8ELi2ELb0EN4cute5tupleIJNS5_1CILi128EEENS7_ILi64EEENS7_ILi192EEEEEELi192ENS_6half_tEfNS_4arch4Sm80ELb0ELb1ELb0ELb1ELb1ELb1ELb1ELb0EEENS1_21CollectiveEpilogueFwdINS6_IJS8_SA_S9_EEENS6_IJNS7_ILi1EEESI_SI_EEESC_SE_Li256ELb1ELb1ELb0ELb0EEENS1_19SingleTileSchedulerILb1ELb0ELb1ELi128EEEEEEEEEvNT_6ParamsE,"",@"SHT_CUDA_INFO"
	.sectionflags	@""
	.align	4


	//----- nvinfo : EIATTR_CUDA_API_VERSION
	.align		4
        /*0000*/ 	.byte	0x04, 0x37
        /*0002*/ 	.short	(.L_766 - .L_765)
.L_765:
        /*0004*/ 	.word	0x00000082


	//----- nvinfo : EIATTR_SW2861232_WAR
	.align		4
.L_766:
        /*0008*/ 	.byte	0x01, 0x35
	.zero		2


	//----- nvinfo : EIATTR_PARAM_CBANK
	.align		4
        /*000c*/ 	.byte	0x04, 0x0a
        /*000e*/ 	.short	(.L_768 - .L_767)
	.align		4
.L_767:
        /*0010*/ 	.word	index@(.nv.constant0._ZN7cutlass13device_kernelIN5flash19enable_sm80_to_sm89INS1_16FlashAttnFwdSm80INS1_25CollectiveMainloopFwdSm80ILi8ELi2ELb0EN4cute5tupleIJNS5_1CILi128EEENS7_ILi64EEENS7_ILi192EEEEEELi192ENS_6half_tEfNS_4arch4Sm80ELb0ELb1ELb0ELb1ELb1ELb1ELb1ELb0EEENS1_21CollectiveEpilogueFwdINS6_IJS8_SA_S9_EEENS6_IJNS7_ILi1EEESI_SI_EEESC_SE_Li256ELb1ELb1ELb0ELb0EEENS1_19SingleTileSchedulerILb1ELb0ELb1ELi128EEEEEEEEEvNT_6ParamsE)
        /*0014*/ 	.short	0x0160
        /*0016*/ 	.short	0x0418


	//----- nvinfo : EIATTR_CBANK_PARAM_SIZE
	.align		4
.L_768:
        /*0018*/ 	.byte	0x03, 0x19
        /*001a*/ 	.short	0x0418


	//----- nvinfo : EIATTR_KPARAM_INFO
	.align		4
        /*001c*/ 	.byte	0x04, 0x17
        /*001e*/ 	.short	(.L_770 - .L_769)
.L_769:
        /*0020*/ 	.word	0x00000000
        /*0024*/ 	.short	0x0000
        /*0026*/ 	.short	0x0000
        /*0028*/ 	.byte	0x00, 0xf0, 0x61, 0x10


	//----- nvinfo : EIATTR_MAXREG_COUNT
	.align		4
.L_770:
        /*002c*/ 	.byte	0x03, 0x1b
        /*002e*/ 	.short	0x00ff


	//----- nvinfo : EIATTR_NUM_BARRIERS
	.align		4
        /*0030*/ 	.byte	0x02, 0x4c
        /*0032*/ 	.byte	0x02
	.zero		1


	//----- nvinfo : EIATTR_MERCURY_ISA_VERSION
	.align		4
        /*0034*/ 	.byte	0x03, 0x5f
        /*0036*/ 	.short	0x0000


	//----- nvinfo : EIATTR_COOP_GROUP_MASK_REGIDS
	.align		4
        /*0038*/ 	.byte	0x04, 0x29
        /*003a*/ 	.short	(.L_772 - .L_771)


	//   ....[0]....
.L_771:
        /*003c*/ 	.word	0xffffffff


	//   ....[1]....
        /*0040*/ 	.word	0xffffffff


	//   ....[2]....
        /*0044*/ 	.word	0xffffffff


	//   ....[3]....
        /*0048*/ 	.word	0xffffffff


	//   ....[4]....
        /*004c*/ 	.word	0xffffffff


	//   ....[5]....
        /*0050*/ 	.word	0xffffffff


	//   ....[6]....
        /*0054*/ 	.word	0xffffffff


	//   ....[7]....
        /*0058*/ 	.word	0xffffffff


	//   ....[8]....
        /*005c*/ 	.word	0xffffffff


	//   ....[9]....
        /*0060*/ 	.word	0xffffffff


	//   ....[10]....
        /*0064*/ 	.word	0xffffffff


	//   ....[11]....
        /*0068*/ 	.word	0xffffffff


	//   ....[12]....
        /*006c*/ 	.word	0xffffffff


	//   ....[13]....
        /*0070*/ 	.word	0xffffffff


	//   ....[14]....
        /*0074*/ 	.word	0xffffffff


	//   ....[15]....
        /*0078*/ 	.word	0xffffffff


	//   ....[16]....
        /*007c*/ 	.word	0xffffffff


	//   ....[17]....
        /*0080*/ 	.word	0xffffffff


	//   ....[18]....
        /*0084*/ 	.word	0xffffffff


	//   ....[19]....
        /*0088*/ 	.word	0xffffffff


	//   ....[20]....
        /*008c*/ 	.word	0xffffffff


	//   ....[21]....
        /*0090*/ 	.word	0xffffffff


	//   ....[22]....
        /*0094*/ 	.word	0xffffffff


	//   ....[23]....
        /*0098*/ 	.word	0xffffffff


	//   ....[24]....
        /*009c*/ 	.word	0xffffffff


	//   ....[25]....
        /*00a0*/ 	.word	0xffffffff


	//   ....[26]....
        /*00a4*/ 	.word	0xffffffff


	//   ....[27]....
        /*00a8*/ 	.word	0xffffffff


	//   ....[28]....
        /*00ac*/ 	.word	0xffffffff


	//   ....[29]....
        /*00b0*/ 	.word	0xffffffff


	//   ....[30]....
        /*00b4*/ 	.word	0xffffffff


	//   ....[31]....
        /*00b8*/ 	.word	0xffffffff


	//   ....[32]....
        /*00bc*/ 	.word	0xffffffff


	//   ....[33]....
        /*00c0*/ 	.word	0xffffffff


	//   ....[34]....
        /*00c4*/ 	.word	0xffffffff


	//   ....[35]....
        /*00c8*/ 	.word	0xffffffff


	//   ....[36]....
        /*00cc*/ 	.word	0xffffffff


	//   ....[37]....
        /*00d0*/ 	.word	0xffffffff


	//   ....[38]....
        /*00d4*/ 	.word	0xffffffff


	//   ....[39]....
        /*00d8*/ 	.word	0xffffffff


	//   ....[40]....
        /*00dc*/ 	.word	0xffffffff


	//   ....[41]....
        /*00e0*/ 	.word	0xffffffff


	//   ....[42]....
        /*00e4*/ 	.word	0xffffffff


	//   ....[43]....
        /*00e8*/ 	.word	0xffffffff


	//   ....[44]....
        /*00ec*/ 	.word	0xffffffff


	//   ....[45]....
        /*00f0*/ 	.word	0xffffffff


	//   ....[46]....
        /*00f4*/ 	.word	0xffffffff


	//   ....[47]....
        /*00f8*/ 	.word	0xffffffff


	//   ....[48]....
        /*00fc*/ 	.word	0xffffffff


	//   ....[49]....
        /*0100*/ 	.word	0xffffffff


	//   ....[50]....
        /*0104*/ 	.word	0xffffffff


	//   ....[51]....
        /*0108*/ 	.word	0xffffffff


	//   ....[52]....
        /*010c*/ 	.word	0xffffffff


	//   ....[53]....
        /*0110*/ 	.word	0xffffffff


	//   ....[54]....
        /*0114*/ 	.word	0xffffffff


	//   ....[55]....
        /*0118*/ 	.word	0xffffffff


	//   ....[56]....
        /*011c*/ 	.word	0xffffffff


	//   ....[57]....
        /*0120*/ 	.word	0xffffffff


	//   ....[58]....
        /*0124*/ 	.word	0xffffffff


	//   ....[59]....
        /*0128*/ 	.word	0xffffffff


	//   ....[60]....
        /*012c*/ 	.word	0xffffffff


	//   ....[61]....
        /*0130*/ 	.word	0xffffffff


	//   ....[62]....
        /*0134*/ 	.word	0xffffffff


	//   ....[63]....
        /*0138*/ 	.word	0xffffffff


	//   ....[64]....
        /*013c*/ 	.word	0xffffffff


	//   ....[65]....
        /*0140*/ 	.word	0xffffffff


	//   ....[66]....
        /*0144*/ 	.word	0xffffffff


	//   ....[67]....
        /*0148*/ 	.word	0xffffffff


	//   ....[68]....
        /*014c*/ 	.word	0xffffffff


	//   ....[69]....
        /*0150*/ 	.word	0xffffffff


	//   ....[70]....
        /*0154*/ 	.word	0xffffffff


	//   ....[71]....
        /*0158*/ 	.word	0xffffffff


	//   ....[72]....
        /*015c*/ 	.word	0xffffffff


	//   ....[73]....
        /*0160*/ 	.word	0xffffffff


	//   ....[74]....
        /*0164*/ 	.word	0xffffffff


	//   ....[75]....
        /*0168*/ 	.word	0xffffffff


	//   ....[76]....
        /*016c*/ 	.word	0xffffffff


	//   ....[77]....
        /*0170*/ 	.word	0xffffffff


	//   ....[78]....
        /*0174*/ 	.word	0xffffffff


	//   ....[79]....
        /*0178*/ 	.word	0xffffffff


	//   ....[80]....
        /*017c*/ 	.word	0xffffffff


	//   ....[81]....
        /*0180*/ 	.word	0xffffffff


	//   ....[82]....
        /*0184*/ 	.word	0xffffffff


	//   ....[83]....
        /*0188*/ 	.word	0xffffffff


	//   ....[84]....
        /*018c*/ 	.word	0xffffffff


	//   ....[85]....
        /*0190*/ 	.word	0xffffffff


	//   ....[86]....
        /*0194*/ 	.word	0xffffffff


	//   ....[87]....
        /*0198*/ 	.word	0xffffffff


	//   ....[88]....
        /*019c*/ 	.word	0xffffffff


	//   ....[89]....
        /*01a0*/ 	.word	0xffffffff


	//   ....[90]....
        /*01a4*/ 	.word	0xffffffff


	//   ....[91]....
        /*01a8*/ 	.word	0xffffffff


	//   ....[92]....
        /*01ac*/ 	.word	0xffffffff


	//   ....[93]....
        /*01b0*/ 	.word	0xffffffff


	//   ....[94]....
        /*01b4*/ 	.word	0xffffffff


	//   ....[95]....
        /*01b8*/ 	.word	0xffffffff


	//   ....[96]....
        /*01bc*/ 	.word	0xffffffff


	//   ....[97]....
        /*01c0*/ 	.word	0xffffffff


	//   ....[98]....
        /*01c4*/ 	.word	0xffffffff


	//   ....[99]....
        /*01c8*/ 	.word	0xffffffff


	//   ....[100]....
        /*01cc*/ 	.word	0xffffffff


	//   ....[101]....
        /*01d0*/ 	.word	0xffffffff


	//   ....[102]....
        /*01d4*/ 	.word	0xffffffff


	//   ....[103]....
        /*01d8*/ 	.word	0xffffffff


	//   ....[104]....
        /*01dc*/ 	.word	0xffffffff


	//   ....[105]....
        /*01e0*/ 	.word	0xffffffff


	//   ....[106]....
        /*01e4*/ 	.word	0xffffffff


	//   ....[107]....
        /*01e8*/ 	.word	0xffffffff


	//   ....[108]....
        /*01ec*/ 	.word	0xffffffff


	//   ....[109]....
        /*01f0*/ 	.word	0xffffffff


	//   ....[110]....
        /*01f4*/ 	.word	0xffffffff


	//   ....[111]....
        /*01f8*/ 	.word	0xffffffff


	//   ....[112]....
        /*01fc*/ 	.word	0xffffffff


	//   ....[113]....
        /*0200*/ 	.word	0xffffffff


	//   ....[114]....
        /*0204*/ 	.word	0xffffffff


	//   ....[115]....
        /*0208*/ 	.word	0xffffffff


	//   ....[116]....
        /*020c*/ 	.word	0xffffffff


	//   ....[117]....
        /*0210*/ 	.word	0xffffffff


	//   ....[118]....
        /*0214*/ 	.word	0xffffffff


	//   ....[119]....
        /*0218*/ 	.word	0xffffffff


	//   ....[120]....
        /*021c*/ 	.word	0xffffffff


	//   ....[121]....
        /*0220*/ 	.word	0xffffffff


	//   ....[122]....
        /*0224*/ 	.word	0xffffffff


	//----- nvinfo : EIATTR_COOP_GROUP_INSTR_OFFSETS
	.align		4
.L_772:
        /*0228*/ 	.byte	0x04, 0x28
        /*022a*/ 	.short	(.L_774 - .L_773)


	//   ....[0]....
.L_773:
        /*022c*/ 	.word	0x00000090


	//   ....[1]....
        /*0230*/ 	.word	0x00002a60


	//   ....[2]....
        /*0234*/ 	.word	0x00002a70


	//   ....[3]....
        /*0238*/ 	.word	0x000045a0


	//   ....[4]....
        /*023c*/ 	.word	0x000045b0


	//   ....[5]....
        /*0240*/ 	.word	0x000060c0


	//   ....[6]....
        /*0244*/ 	.word	0x000060e0


	//   ....[7]....
        /*0248*/ 	.word	0x000065a0


	//   ....[8]....
        /*024c*/ 	.word	0x000065b0


	//   ....[9]....
        /*0250*/ 	.word	0x000077b0


	//   ....[10]....
        /*0254*/ 	.word	0x000077e0


	//   ....[11]....
        /*0258*/ 	.word	0x000079c0


	//   ....[12]....
        /*025c*/ 	.word	0x000079f0


	//   ....[13]....
        /*0260*/ 	.word	0x00007b10


	//   ....[14]....
        /*0264*/ 	.word	0x00007b40


	//   ....[15]....
        /*0268*/ 	.word	0x00007c50


	//   ....[16]....
        /*026c*/ 	.word	0x00007c90


	//   ....[17]....
        /*0270*/ 	.word	0x00008200


	//   ....[18]....
        /*0274*/ 	.word	0x00008220


	//   ....[19]....
        /*0278*/ 	.word	0x00008250


	//   ....[20]....
        /*027c*/ 	.word	0x00008270


	//   ....[21]....
        /*0280*/ 	.word	0x00008280


	//   ....[22]....
        /*0284*/ 	.word	0x00008290


	//   ....[23]....
        /*0288*/ 	.word	0x000082b0


	//   ....[24]....
        /*028c*/ 	.word	0x000082c0


	//   ....[25]....
        /*0290*/ 	.word	0x00008820


	//   ....[26]....
        /*0294*/ 	.word	0x00008850


	//   ....[27]....
        /*0298*/ 	.word	0x00008870


	//   ....[28]....
        /*029c*/ 	.word	0x00008880


	//   ....[29]....
        /*02a0*/ 	.word	0x00008d20


	//   ....[30]....
        /*02a4*/ 	.word	0x00008d90


	//   ....[31]....
        /*02a8*/ 	.word	0x00008dc0


	//   ....[32]....
        /*02ac*/ 	.word	0x00008df0


	//   ....[33]....
        /*02b0*/ 	.word	0x00009250


	//   ....[34]....
        /*02b4*/ 	.word	0x00009330


	//   ....[35]....
        /*02b8*/ 	.word	0x00009380


	//   ....[36]....
        /*02bc*/ 	.word	0x000094e0


	//   ....[37]....
        /*02c0*/ 	.word	0x0000c240


	//   ....[38]....
        /*02c4*/ 	.word	0x0000c2a0


	//   ....[39]....
        /*02c8*/ 	.word	0x0000c2f0


	//   ....[40]....
        /*02cc*/ 	.word	0x0000c300


	//   ....[41]....
        /*02d0*/ 	.word	0x0000c590


	//   ....[42]....
        /*02d4*/ 	.word	0x0000c670


	//   ....[43]....
        /*02d8*/ 	.word	0x0000c820


	//   ....[44]....
        /*02dc*/ 	.word	0x0000c860


	//   ....[45]....
        /*02e0*/ 	.word	0x0000fba0


	//   ....[46]....
        /*02e4*/ 	.word	0x0000fbd0


	//   ....[47]....
        /*02e8*/ 	.word	0x0000fbe0


	//   ....[48]....
        /*02ec*/ 	.word	0x0000fbf0


	//   ....[49]....
        /*02f0*/ 	.word	0x00010630


	//   ....[50]....
        /*02f4*/ 	.word	0x00010aa0


	//   ....[51]....
        /*02f8*/ 	.word	0x00011570


	//   ....[52]....
        /*02fc*/ 	.word	0x00011590


	//   ....[53]....
        /*0300*/ 	.word	0x000115b0


	//   ....[54]....
        /*0304*/ 	.word	0x000116c0


	//   ....[55]....
        /*0308*/ 	.word	0x00012800


	//   ....[56]....
        /*030c*/ 	.word	0x00012830


	//   ....[57]....
        /*0310*/ 	.word	0x00012850


	//   ....[58]....
        /*0314*/ 	.word	0x00012860


	//   ....[59]....
        /*0318*/ 	.word	0x00012f00


	//   ....[60]....
        /*031c*/ 	.word	0x00012f40


	//   ....[61]....
        /*0320*/ 	.word	0x00012f60


	//   ....[62]....
        /*0324*/ 	.word	0x00012f80


	//   ....[63]....
        /*0328*/ 	.word	0x00013960


	//   ....[64]....
        /*032c*/ 	.word	0x00013d30


	//   ....[65]....
        /*0330*/ 	.word	0x000146c0


	//   ....[66]....
        /*0334*/ 	.word	0x00014750


	//   ....[67]....
        /*0338*/ 	.word	0x00014770


	//   ....[68]....
        /*033c*/ 	.word	0x00014790


	//   ....[69]....
        /*0340*/ 	.word	0x00016140


	//   ....[70]....
        /*0344*/ 	.word	0x00016170


	//   ....[71]....
        /*0348*/ 	.word	0x00016190


	//   ....[72]....
        /*034c*/ 	.word	0x000161b0


	//   ....[73]....
        /*0350*/ 	.word	0x00016940


	//   ....[74]....
        /*0354*/ 	.word	0x00016960


	//   ....[75]....
        /*0358*/ 	.word	0x00016970


	//   ....[76]....
        /*035c*/ 	.word	0x00016980


	//   ....[77]....
        /*0360*/ 	.word	0x000176e0


	//   ....[78]....
        /*0364*/ 	.word	0x00017700


	//   ....[79]....
        /*0368*/ 	.word	0x00017720


	//   ....[80]....
        /*036c*/ 	.word	0x00017740


	//   ....[81]....
        /*0370*/ 	.word	0x00019050


	//   ....[82]....
        /*0374*/ 	.word	0x00019070


	//   ....[83]....
        /*0378*/ 	.word	0x00019090


	//   ....[84]....
        /*037c*/ 	.word	0x00019100


	//   ....[85]....
        /*0380*/ 	.word	0x00019600


	//   ....[86]....
        /*0384*/ 	.word	0x00019610


	//   ....[87]....
        /*0388*/ 	.word	0x00019620


	//   ....[88]....
        /*038c*/ 	.word	0x00019630


	//   ....[89]....
        /*0390*/ 	.word	0x0001a070


	//   ....[90]....
        /*0394*/ 	.word	0x0001a4c0


	//   ....[91]....
        /*0398*/ 	.word	0x0001ac90


	//   ....[92]....
        /*039c*/ 	.word	0x0001add0


	//   ....[93]....
        /*03a0*/ 	.word	0x0001ade0


	//   ....[94]....
        /*03a4*/ 	.word	0x0001ae00


	//   ....[95]....
        /*03a8*/ 	.word	0x0001c710


	//   ....[96]....
        /*03ac*/ 	.word	0x0001c730


	//   ....[97]....
        /*03b0*/ 	.word	0x0001c750


	//   ....[98]....
        /*03b4*/ 	.word	0x0001c760


	//   ....[99]....
        /*03b8*/ 	.word	0x0001c930


	//   ....[100]....
        /*03bc*/ 	.word	0x0001c960


	//   ....[101]....
        /*03c0*/ 	.word	0x0001c9a0


	//   ....[102]....
        /*03c4*/ 	.word	0x0001c9b0


	//   ....[103]....
        /*03c8*/ 	.word	0x0001dfb0


	//   ....[104]....
        /*03cc*/ 	.word	0x0001e020


	//   ....[105]....
        /*03d0*/ 	.word	0x0001e060


	//   ....[106]....
        /*03d4*/ 	.word	0x0001e0a0


	//   ....[107]....
        /*03d8*/ 	.word	0x0001e2d0


	//   ....[108]....
        /*03dc*/ 	.word	0x0001e2e0


	//   ....[109]....
        /*03e0*/ 	.word	0x0001e460


	//   ....[110]....
        /*03e4*/ 	.word	0x0001e490


	//   ....[111]....
        /*03e8*/ 	.word	0x0001e5e0


	//   ....[112]....
        /*03ec*/ 	.word	0x0001e610


	//   ....[113]....
        /*03f0*/ 	.word	0x0001e760


	//   ....[114]....
        /*03f4*/ 	.word	0x0001e780


	//   ....[115]....
        /*03f8*/ 	.word	0x0001f0c0


	//   ....[116]....
        /*03fc*/ 	.word	0x0001f0d0


	//   ....[117]....
        /*0400*/ 	.word	0x0001f200


	//   ....[118]....
        /*0404*/ 	.word	0x0001f230


	//   ....[119]....
        /*0408*/ 	.word	0x0001f360


	//   ....[120]....
        /*040c*/ 	.word	0x0001f390


	//   ....[121]....
        /*0410*/ 	.word	0x0001f4c0


	//   ....[122]....
        /*0414*/ 	.word	0x0001f4e0


	//----- nvinfo : EIATTR_EXIT_INSTR_OFFSETS
	.align		4
.L_774:
        /*0418*/ 	.byte	0x04, 0x1c
        /*041a*/ 	.short	(.L_776 - .L_775)


	//   ....[0]....
.L_775:
        /*041c*/ 	.word	0x00000440


	//   ....[1]....
        /*0420*/ 	.word	0x0001e790


	//   ....[2]....
        /*0424*/ 	.word	0x0001e860


	//   ....[3]....
        /*0428*/ 	.word	0x0001e8c0


	//   ....[4]....
        /*042c*/ 	.word	0x0001f4f0


	//   ....[5]....
        /*0430*/ 	.word	0x0001f5a0


	//   ....[6]....
        /*0434*/ 	.word	0x0001f600


	//----- nvinfo : EIATTR_CTAIDZ_USED
	.align		4
.L_776:
        /*0438*/ 	.byte	0x01, 0x04
	.zero		2


	//----- nvinfo : EIATTR_MAX_THREADS
	.align		4
        /*043c*/ 	.byte	0x04, 0x05
        /*043e*/ 	.short	(.L_778 - .L_777)
.L_777:
        /*0440*/ 	.word	0x00000100
        /*0444*/ 	.word	0x00000001
        /*0448*/ 	.word	0x00000001


	//----- nvinfo : EIATTR_CRS_STACK_SIZE
	.align		4
.L_778:
        /*044c*/ 	.byte	0x04, 0x1e
        /*044e*/ 	.short	(.L_780 - .L_779)
.L_779:
        /*0450*/ 	.word	0x00000000
.L_780:


//--------------------- .nv.info._ZN7cutlass13device_kernelIN5flash19enable_sm80_to_sm89INS1_16FlashAttnFwdSm80INS1_25CollectiveMainloopFwdSm80ILi8ELi2ELb0EN4cute5tupleIJNS5_1CILi128EEENS7_ILi64EEENS7_ILi192EEEEEELi192ENS_6half_tEfNS_4arch4Sm80ELb1ELb0ELb0ELb0ELb1ELb0ELb1ELb0EEENS1_21CollectiveEpilogueFwdINS6_IJS8_SA_S9_EEENS6_IJNS7_ILi1EEESI_SI_EEESC_SE_Li256ELb0ELb1ELb0ELb0EEENS1_30DynamicPersistentTileSchedulerILi256ELi256ELb0ELb1ELb0EEEEEEEEEvNT_6ParamsE --------------------------
	.section	.nv.info._ZN7cutlass13device_kernelIN5flash19enable_sm80_to_sm89INS1_16FlashAttnFwdSm80INS1_25CollectiveMainloopFwdSm80ILi8ELi2ELb0EN4cute5tupleIJNS5_1CILi128EEENS7_ILi64EEENS7_ILi192EEEEEELi192ENS_6half_tEfNS_4arch4Sm80ELb1ELb0ELb0ELb0ELb1ELb0ELb1ELb0EEENS1_21CollectiveEpilogueFwdINS6_IJS8_SA_S9_EEENS6_IJNS7_ILi1EEESI_SI_EEESC_SE_Li256ELb0ELb1ELb0ELb0EEENS1_30DynamicPersistentTileSchedulerILi256ELi256ELb0ELb1ELb0EEEEEEEEEvNT_6ParamsE,"",@"SHT_CUDA_INFO"
	.sectionflags	@""
	.align	4


	//----- nvinfo : EIATTR_CUDA_API_VERSION
	.align		4
        /*0000*/ 	.byte	0x04, 0x37
        /*0002*/ 	.short	(.L_782 - .L_781)
.L_781:
        /*0004*/ 	.word	0x00000082


	//----- nvinfo : EIATTR_SW2861232_WAR
	.align		4
.L_782:
        /*0008*/ 	.byte	0x01, 0x35
	.zero		2


	//----- nvinfo : EIATTR_PARAM_CBANK
	.align		4
        /*000c*/ 	.byte	0x04, 0x0a
        /*000e*/ 	.short	(.L_784 - .L_783)
	.align		4
.L_783:
        /*0010*/ 	.word	index@(.nv.constant0._ZN7cutlass13device_kernelIN5flash19enable_sm80_to_sm89INS1_16FlashAttnFwdSm80INS1_25CollectiveMainloopFwdSm80ILi8ELi2ELb0EN4cute5tupleIJNS5_1CILi128EEENS7_ILi64EEENS7_ILi192EEEEEELi192ENS_6half_tEfNS_4arch4Sm80ELb1ELb0ELb0ELb0ELb1ELb0ELb1ELb0EEENS1_21CollectiveEpilogueFwdINS6_IJS8_SA_S9_EEENS6_IJNS7_ILi1EEESI_SI_EEESC_SE_Li256ELb0ELb1ELb0ELb0EEENS1_30DynamicPersistentTileSchedulerILi256ELi256ELb0ELb1ELb0EEEEEEEEEvNT_6ParamsE)
        /*0014*/ 	.short	0x0160
        /*0016*/ 	.short	0x0428


	//----- nvinfo : EIATTR_CBANK_PARAM_SIZE
	.align		4
.L_784:
        /*0018*/ 	.byte	0x03, 0x19
        /*001a*/ 	.short	0x0428


	//----- nvinfo : EIATTR_KPARAM_INFO
	.align		4
        /*001c*/ 	.byte	0x04, 0x17
        /*001e*/ 	.short	(.L_786 - .L_785)
.L_785:
        /*0020*/ 	.word	0x00000000
        /*0024*/ 	.short	0x0000
        /*0026*/ 	.short	0x0000
        /*0028*/ 	.byte	0x00, 0xf0, 0xa1, 0x10


	//----- nvinfo : EIATTR_MAXREG_COUNT
	.align		4
.L_786:
        /*002c*/ 	.byte	0x03, 0x1b
        /*002e*/ 	.short	0x00ff


	//----- nvinfo : EIATTR_NUM_BARRIERS
	.align		4
        /*0030*/ 	.byte	0x02, 0x4c
        /*0032*/ 	.byte	0x06
	.zero		1


	//----- nvinfo : EIATTR_ANNOTATIONS
	.align		4
        /*0034*/ 	.byte	0x04, 0x55
        /*0036*/ 	.short	(.L_788 - .L_787)


	//   ....[0]....
.L_787:
        /* <DEDUP_REMOVED lines=17> */


	//----- nvinfo : EIATTR_MERCURY_ISA_VERSION
	.align		4
.L_788:
        /*0138*/ 	.byte	0x03, 0x5f
        /*013a*/ 	.short	0x0000


	//----- nvinfo : EIATTR_INT_WARP_WIDE_INSTR_OFFSETS
	.align		4
        /*013c*/ 	.byte	0x04, 0x31
        /*013e*/ 	.short	(.L_790 - .L_789)


	//   ....[0]....
.L_789:
        /*0140*/ 	.word	0x0000be20


	//   ....[1]....
        /*0144*/ 	.word	0x0000bea0


	//----- nvinfo : EIATTR_COOP_GROUP_MASK_REGIDS
	.align		4
.L_790:
        /*0148*/ 	.byte	0x04, 0x29
        /*014a*/ 	.short	(.L_792 - .L_791)


	//   ....[0]....
.L_791:
        /*014c*/ 	.word	0xffffffff


	//   ....[1]....
        /*0150*/ 	.word	0xffffffff


	//   ....[2]....
        /*0154*/ 	.word	0xffffffff


	//   ....[3]....
        /*0158*/ 	.word	0xffffffff


	//   ....[4]....
        /*015c*/ 	.word	0xffffffff


	//   ....[5]....
        /*0160*/ 	.word	0xffffffff


	//   ....[6]....
        /*0164*/ 	.word	0xffffffff


	//   ....[7]....
        /*0168*/ 	.word	0xffffffff


	//   ....[8]....
        /*016c*/ 	.word	0xffffffff


	//   ....[9]....
        /*0170*/ 	.word	0xffffffff


	//   ....[10]....
        /*0174*/ 	.word	0xffffffff


	//   ....[11]....
        /*0178*/ 	.word	0xffffffff


	//   ....[12]....
        /*017c*/ 	.word	0xffffffff


	//   ....[13]....
        /*0180*/ 	.word	0xffffffff


	//   ....[14]....
        /*0184*/ 	.word	0xffffffff


	//   ....[15]....
        /*0188*/ 	.word	0xffffffff


	//   ....[16]....
        /*018c*/ 	.word	0xffffffff


	//   ....[17]....
        /*0190*/ 	.word	0xffffffff


	//   ....[18]....
        /*0194*/ 	.word	0xffffffff


	//   ....[19]....
        /*0198*/ 	.word	0xffffffff


	//   ....[20]....
        /*019c*/ 	.word	0xffffffff


	//   ....[21]....
        /*01a0*/ 	.word	0xffffffff


	//   ....[22]....
        /*01a4*/ 	.word	0xffffffff


	//   ....[23]....
        /*01a8*/ 	.word	0xffffffff


	//   ....[24]....
        /*01ac*/ 	.word	0xffffffff


	//   ....[25]....
        /*01b0*/ 	.word	0xffffffff


	//   ....[26]....
        /*01b4*/ 	.word	0xffffffff


	//   ....[27]....
        /*01b8*/ 	.word	0xffffffff


	//   ....[28]....
        /*01bc*/ 	.word	0xffffffff


	//   ....[29]....
        /*01c0*/ 	.word	0xffffffff


	//   ....[30]....
        /*01c4*/ 	.word	0xffffffff


	//   ....[31]....
        /*01c8*/ 	.word	0xffffffff


	//   ....[32]....
        /*01cc*/ 	.word	0xffffffff


	//   ....[33]....
        /*01d0*/ 	.word	0xffffffff


	//   ....[34]....
        /*01d4*/ 	.word	0xffffffff


	//   ....[35]....
        /*01d8*/ 	.word	0xffffffff


	//   ....[36]....
        /*01dc*/ 	.word	0xffffffff


	//   ....[37]....
        /*01e0*/ 	.word	0xffffffff


	//   ....[38]....
        /*01e4*/ 	.word	0xffffffff


	//   ....[39]....
        /*01e8*/ 	.word	0xffffffff


	//   ....[40]....
        /*01ec*/ 	.word	0xffffffff


	//   ....[41]....
        /*01f0*/ 	.word	0xffffffff


	//   ....[42]....
        /*01f4*/ 	.word	0xffffffff


	//   ....[43]....
        /*01f8*/ 	.word	0xffffffff


	//   ....[44]....
        /*01fc*/ 	.word	0xffffffff


	//   ....[45]....
        /*0200*/ 	.word	0xffffffff


	//   ....[46]....
        /*0204*/ 	.word	0xffffffff


	//   ....[47]....
        /*0208*/ 	.word	0xffffffff


	//   ....[48]....
        /*020c*/ 	.word	0xffffffff


	//   ....[49]....
        /*0210*/ 	.word	0xffffffff


	//   ....[50]....
        /*0214*/ 	.word	0xffffffff


	//   ....[51]....
        /*0218*/ 	.word	0xffffffff


	//   ....[52]....
        /*021c*/ 	.word	0xffffffff


	//   ....[53]....
        /*0220*/ 	.word	0xffffffff


	//   ....[54]....
        /*0224*/ 	.word	0xffffffff


	//   ....[55]....
        /*0228*/ 	.word	0xffffffff


	//   ....[56]....
        /*022c*/ 	.word	0xffffffff


	//   ....[57]....
        /*0230*/ 	.word	0xffffffff


	//   ....[58]....
        /*0234*/ 	.word	0xffffffff


	//   ....[59]....
        /*0238*/ 	.word	0xffffffff


	//   ....[60]....
        /*023c*/ 	.word	0xffffffff


	//   ....[61]....
        /*0240*/ 	.word	0xffffffff


	//   ....[62]....
        /*0244*/ 	.word	0xffffffff


	//   ....[63]....
        /*0248*/ 	.word	0xffffffff


	//   ....[64]....
        /*024c*/ 	.word	0xffffffff


	//   ....[65]....
        /*0250*/ 	.word	0xffffffff


	//   ....[66]....
        /*0254*/ 	.word	0xffffffff


	//   ....[67]....
        /*0258*/ 	.word	0xffffffff


	//   ....[68]....
        /*025c*/ 	.word	0xffffffff


	//   ....[69]....
        /*0260*/ 	.word	0xffffffff


	//   ....[70]....
        /*0264*/ 	.word	0xffffffff


	//   ....[71]....
        /*0268*/ 	.word	0xffffffff


	//   ....[72]....
        /*026c*/ 	.word	0xffffffff


	//   ....[73]....
        /*0270*/ 	.word	0xffffffff


	//   ....[74]....
        /*0274*/ 	.word	0xffffffff


	//   ....[75]....
        /*0278*/ 	.word	0xffffffff


	//   ....[76]....
        /*027c*/ 	.word	0xffffffff


	//   ....[77]....
        /*0280*/ 	.word	0xffffffff


	//   ....[78]....
        /*0284*/ 	.word	0xffffffff


	//   ....[79]....
        /*0288*/ 	.word	0xffffffff


	//   ....[80]....
        /*028c*/ 	.word	0xffffffff


	//   ....[81]....
        /*0290*/ 	.word	0xffffffff


	//   ....[82]....
        /*0294*/ 	.word	0xffffffff


	//   ....[83]....
        /*0298*/ 	.word	0xffffffff


	//   ....[84]....
        /*029c*/ 	.word	0xffffffff


	//   ....[85]....
        /*02a0*/ 	.word	0xffffffff


	//   ....[86]....
        /*02a4*/ 	.word	0xffffffff


	//   ....[87]....
        /*02a8*/ 	.word	0xffffffff


	//   ....[88]....
        /*02ac*/ 	.word	0xffffffff


	//   ....[89]....
        /*02b0*/ 	.word	0xffffffff


	//   ....[90]....
        /*02b4*/ 	.word	0xffffffff


	//   ....[91]....
        /*02b8*/ 	.word	0xffffffff


	//   ....[92]....
        /*02bc*/ 	.word	0xffffffff


	//   ....[93]....
        /*02c0*/ 	.word	0xffffffff


	//   ....[94]....
        /*02c4*/ 	.word	0xffffffff


	//   ....[95]....
        /*02c8*/ 	.word	0xffffffff


	//   ....[96]....
        /*02cc*/ 	.word	0xffffffff


	//   ....[97]....
        /*02d0*/ 	.word	0xffffffff


	//   ....[98]....
        /*02d4*/ 	.word	0xffffffff


	//   ....[99]....
        /*02d8*/ 	.word	0xffffffff


	//   ....[100]....
        /*02dc*/ 	.word	0xffffffff


	//   ....[101]....
        /*02e0*/ 	.word	0xffffffff


	//   ....[102]....
        /*02e4*/ 	.word	0xffffffff


	//   ....[103]....
        /*02e8*/ 	.word	0xffffffff


	//   ....[104]....
        /*02ec*/ 	.word	0xffffffff


	//   ....[105]....
        /*02f0*/ 	.word	0xffffffff


	//   ....[106]....
        /*02f4*/ 	.word	0xffffffff


	//   ....[107]....
        /*02f8*/ 	.word	0xffffffff


	//   ....[108]....
        /*02fc*/ 	.word	0xffffffff


	//   ....[109]....
        /*0300*/ 	.word	0xffffffff


	//   ....[110]....
        /*0304*/ 	.word	0xffffffff


	//   ....[111]....
        /*0308*/ 	.word	0xffffffff


	//   ....[112]....
        /*030c*/ 	.word	0xffffffff


	//   ....[113]....
        /*0310*/ 	.word	0xffffffff


	//   ....[114]....
        /*0314*/ 	.word	0xffffffff


	//   ....[115]....
        /*0318*/ 	.word	0xffffffff


	//   ....[116]....
        /*031c*/ 	.word	0xffffffff


	//   ....[117]....
        /*0320*/ 	.word	0xffffffff


	//   ....[118]....
        /*0324*/ 	.word	0xffffffff


	//   ....[119]....
        /*0328*/ 	.word	0xffffffff


	//   ....[120]....
        /*032c*/ 	.word	0xffffffff


	//   ....[121]....
        /*0330*/ 	.word	0xffffffff


	//   ....[122]....
        /*0334*/ 	.word	0xffffffff


	//   ....[123]....
        /*0338*/ 	.word	0xffffffff


	//   ....[124]....
        /*033c*/ 	.word	0xffffffff


	//   ....[125]....
        /*0340*/ 	.word	0xffffffff


	//   ....[126]....
        /*0344*/ 	.word	0xffffffff


	//   ....[127]....
        /*0348*/ 	.word	0xffffffff


	//   ....[128]....
        /*034c*/ 	.word	0xffffffff


	//   ....[129]....
        /*0350*/ 	.word	0xffffffff


	//   ....[130]....
        /*0354*/ 	.word	0xffffffff


	//   ....[131]....
        /*0358*/ 	.word	0xffffffff


	//   ....[132]....
        /*035c*/ 	.word	0xffffffff


	//   ....[133]....
        /*0360*/ 	.word	0xffffffff


	//   ....[134]....
        /*0364*/ 	.word	0xffffffff


	//   ....[135]....
        /*0368*/ 	.word	0xffffffff


	//   ....[136]....
        /*036c*/ 	.word	0xffffffff


	//----- nvinfo : EIATTR_COOP_GROUP_INSTR_OFFSETS
	.align		4
.L_792:
        /*0370*/ 	.byte	0x04, 0x28
        /*0372*/ 	.short	(.L_794 - .L_793)


	//   ....[0]....
.L_793:
        /*0374*/ 	.word	0x00000050


	//   ....[1]....
        /*0378*/ 	.word	0x00001320


	//   ....[2]....
        /*037c*/ 	.word	0x00001340


	//   ....[3]....
        /*0380*/ 	.word	0x000014c0


	//   ....[4]....
        /*0384*/ 	.word	0x000014d0


	//   ....[5]....
        /*0388*/ 	.word	0x00001630


	//   ....[6]....
        /*038c*/ 	.word	0x00001650


	//   ....[7]....
        /*0390*/ 	.word	0x000017b0


	//   ....[8]....
        /*0394*/ 	.word	0x000017c0


	//   ....[9]....
        /*0398*/ 	.word	0x00001cd0


	//   ....[10]....
        /*039c*/ 	.word	0x00001cf0


	//   ....[11]....
        /*03a0*/ 	.word	0x00001d20


	//   ....[12]....
        /*03a4*/ 	.word	0x00001d40


	//   ....[13]....
        /*03a8*/ 	.word	0x00001e30


	//   ....[14]....
        /*03ac*/ 	.word	0x00001e50


	//   ....[15]....
        /*03b0*/ 	.word	0x00001e80


	//   ....[16]....
        /*03b4*/ 	.word	0x00001f50


	//   ....[17]....
        /*03b8*/ 	.word	0x00002310


	//   ....[18]....
        /*03bc*/ 	.word	0x00002330


	//   ....[19]....
        /*03c0*/ 	.word	0x000023c0


	//   ....[20]....
        /*03c4*/ 	.word	0x00002420


	//   ....[21]....
        /*03c8*/ 	.word	0x00002880


	//   ....[22]....
        /*03cc*/ 	.word	0x000028a0


	//   ....[23]....
        /*03d0*/ 	.word	0x000029a0


	//   ....[24]....
        /*03d4*/ 	.word	0x000029c0


	//   ....[25]....
        /*03d8*/ 	.word	0x000034f0


	//   ....[26]....
        /*03dc*/ 	.word	0x00003500


	//   ....[27]....
        /*03e0*/ 	.word	0x00003bf0


	//   ....[28]....
        /*03e4*/ 	.word	0x00003c80


	//   ....[29]....
        /*03e8*/ 	.word	0x00003ca0


	//   ....[30]....
        /*03ec*/ 	.word	0x00003cc0


	//   ....[31]....
        /*03f0*/ 	.word	0x00004f80


	//   ....[32]....
        /*03f4*/ 	.word	0x00004fa0


	//   ....[33]....
        /*03f8*/ 	.word	0x000050a0


	//   ....[34]....
        /*03fc*/ 	.word	0x000050c0


	//   ....[35]....
        /*0400*/ 	.word	0x00005630


	//   ....[36]....
        /*0404*/ 	.word	0x00005650


	//   ....[37]....
        /*0408*/ 	.word	0x00005740


	//   ....[38]....
        /*040c*/ 	.word	0x00005760


	//   ....[39]....
        /*0410*/ 	.word	0x000061e0


	//   ....[40]....
        /*0414*/ 	.word	0x00006200


	//   ....[41]....
        /*0418*/ 	.word	0x00006920


	//   ....[42]....
        /*041c*/ 	.word	0x000069a0


	//   ....[43]....
        /*0420*/ 	.word	0x000069c0


	//   ....[44]....
        /*0424*/ 	.word	0x000069e0


	//   ....[45]....
        /*0428*/ 	.word	0x000083b0


	//   ....[46]....
        /*042c*/ 	.word	0x000083d0


	//   ....[47]....
        /*0430*/ 	.word	0x000084c0


	//   ....[48]....
        /*0434*/ 	.word	0x000084e0


	//   ....[49]....
        /*0438*/ 	.word	0x00008a20


	//   ....[50]....
        /*043c*/ 	.word	0x00008a40


	//   ....[51]....
        /*0440*/ 	.word	0x00008ae0


	//   ....[52]....
        /*0444*/ 	.word	0x00008b30


	//   ....[53]....
        /*0448*/ 	.word	0x000098a0


	//   ....[54]....
        /*044c*/ 	.word	0x000098c0


	//   ....[55]....
        /*0450*/ 	.word	0x00009910


	//   ....[56]....
        /*0454*/ 	.word	0x00009930


	//   ....[57]....
        /*0458*/ 	.word	0x0000b280


	//   ....[58]....
        /*045c*/ 	.word	0x0000b2a0


	//   ....[59]....
        /*0460*/ 	.word	0x0000b340


	//   ....[60]....
        /*0464*/ 	.word	0x0000b3a0


	//   ....[61]....
        /*0468*/ 	.word	0x0000b5f0


	//   ....[62]....
        /*046c*/ 	.word	0x0000b620


	//   ....[63]....
        /*0470*/ 	.word	0x0000b630


	//   ....[64]....
        /*0474*/ 	.word	0x0000b660


	//   ....[65]....
        /*0478*/ 	.word	0x0000c680


	//   ....[66]....
        /*047c*/ 	.word	0x0000c9c0


	//   ....[67]....
        /*0480*/ 	.word	0x0000c9d0


	//   ....[68]....
        /*0484*/ 	.word	0x0000c9f0


	//   ....[69]....
        /*0488*/ 	.word	0x0000ca10


	//   ....[70]....
        /*048c*/ 	.word	0x0000cc10


	//   ....[71]....
        /*0490*/ 	.word	0x0000cc30


	//   ....[72]....
        /*0494*/ 	.word	0x0000cd70


	//   ....[73]....
        /*0498*/ 	.word	0x0000cda0


	//   ....[74]....
        /*049c*/ 	.word	0x0000cea0


	//   ....[75]....
        /*04a0*/ 	.word	0x0000ced0


	//   ....[76]....
        /*04a4*/ 	.word	0x0000cfd0


	//   ....[77]....
        /*04a8*/ 	.word	0x0000cff0


	//   ....[78]....
        /*04ac*/ 	.word	0x0000d510


	//   ....[79]....
        /*04b0*/ 	.word	0x0000d530


	//   ....[80]....
        /*04b4*/ 	.word	0x0000d6b0


	//   ....[81]....
        /*04b8*/ 	.word	0x0000d6c0


	//   ....[82]....
        /*04bc*/ 	.word	0x0000d820


	//   ....[83]....
        /*04c0*/ 	.word	0x0000d840


	//   ....[84]....
        /*04c4*/ 	.word	0x0000d9a0


	//   ....[85]....
        /*04c8*/ 	.word	0x0000d9b0


	//   ....[86]....
        /*04cc*/ 	.word	0x0000db80


	//   ....[87]....
        /*04d0*/ 	.word	0x0000dc70


	//   ....[88]....
        /*04d4*/ 	.word	0x0000dce0


	//   ....[89]....
        /*04d8*/ 	.word	0x0000dd50


	//   ....[90]....
        /*04dc*/ 	.word	0x0000ddb0


	//   ....[91]....
        /*04e0*/ 	.word	0x0000de20


	//   ....[92]....
        /*04e4*/ 	.word	0x0000de90


	//   ....[93]....
        /*04e8*/ 	.word	0x0000df00


	//   ....[94]....
        /*04ec*/ 	.word	0x0000df60


	//   ....[95]....
        /*04f0*/ 	.word	0x0000dfd0


	//   ....[96]....
        /*04f4*/ 	.word	0x0000e040


	//   ....[97]....
        /*04f8*/ 	.word	0x0000e1b0


	//   ....[98]....
        /*04fc*/ 	.word	0x0000e210


	//   ....[99]....
        /*0500*/ 	.word	0x0000e280


	//   ....[100]....
        /*0504*/ 	.word	0x0000e2f0


	//   ....[101]....
        /*0508*/ 	.word	0x0000e460


	//   ....[102]....
        /*050c*/ 	.word	0x0000e4c0


	//   ....[103]....
        /*0510*/ 	.word	0x0000e530


	//   ....[104]....
        /*0514*/ 	.word	0x0000e5a0


	//   ....[105]....
        /*0518*/ 	.word	0x0000e710


	//   ....[106]....
        /*051c*/ 	.word	0x0000e770


	//   ....[107]....
        /*0520*/ 	.word	0x0000e7e0


	//   ....[108]....
        /*0524*/ 	.word	0x0000e850


	//   ....[109]....
        /*0528*/ 	.word	0x0000e9d0


	//   ....[110]....
        /*052c*/ 	.word	0x0000ea30


	//   ....[111]....
        /*0530*/ 	.word	0x0000eaa0


	//   ....[112]....
        /*0534*/ 	.word	0x0000eb10


	//   ....[113]....
        /*0538*/ 	.word	0x0000ec90


	//   ....[114]....
        /*053c*/ 	.word	0x0000ecf0


	//   ....[115]....
        /*0540*/ 	.word	0x0000ed60


	//   ....[116]....
        /*0544*/ 	.word	0x0000edd0


	//   ....[117]....
        /*0548*/ 	.word	0x0000ef50


	//   ....[118]....
        /*054c*/ 	.word	0x0000efb0


	//   ....[119]....
        /*0550*/ 	.word	0x0000f010


	//   ....[120]....
        /*0554*/ 	.word	0x0000f080


	//   ....[121]....
        /*0558*/ 	.word	0x0000f0f0


	//   ....[122]....
        /*055c*/ 	.word	0x0000f270


	//   ....[123]....
        /*0560*/ 	.word	0x0000f2d0


	//   ....[124]....
        /*0564*/ 	.word	0x0000f330


	//   ....[125]....
        /*0568*/ 	.word	0x0000f390


	//   ....[126]....
        /*056c*/ 	.word	0x0000f3e0


	//   ....[127]....
        /*0570*/ 	.word	0x0000f430


	//   ....[128]....
        /*0574*/ 	.word	0x0000f4a0


	//   ....[129]....
        /*0578*/ 	.word	0x0000f510


	//   ....[130]....
        /*057c*/ 	.word	0x0000f580


	//   ....[131]....
        /*0580*/ 	.word	0x0000f5e0


	//   ....[132]....
        /*0584*/ 	.word	0x0000f650


	//   ....[133]....
        /*0588*/ 	.word	0x0000f6c0


	//   ....[134]....
        /*058c*/ 	.word	0x0000f730


	//   ....[135]....
        /*0590*/ 	.word	0x0000f790


	//   ....[136]....
        /*0594*/ 	.word	0x0000f800


	//----- nvinfo : EIATTR_EXIT_INSTR_OFFSETS
	.align		4
.L_794:
        /*0598*/ 	.byte	0x04, 0x1c
        /*059a*/ 	.short	(.L_796 - .L_795)


	//   ....[0]....
.L_795:
        /*059c*/ 	.word	0x000000a0


	//   ....[1]....
        /*05a0*/ 	.word	0x0000dc20


	//----- nvinfo : EIATTR_MAX_THREADS
	.align		4
.L_796:
        /*05a4*/ 	.byte	0x04, 0x05
        /*05a6*/ 	.short	(.L_798 - .L_797)
.L_797:
        /*05a8*/ 	.word	0x00000100
        /*05ac*/ 	.word	0x00000001
        /*05b0*/ 	.word	0x00000001


	//----- nvinfo : EIATTR_CRS_STACK_SIZE
	.align		4
.L_798:
        /*05b4*/ 	.byte	0x04, 0x1e
        /*05b6*/ 	.short	(.L_800 - .L_799)
.L_799:
        /*05b8*/ 	.word	0x00000000
.L_800:


//--------------------- .nv.info._ZN7cutlass13device_kernelIN5flash19enable_sm80_to_sm89INS1_16FlashAttnFwdSm80INS1_25CollectiveMainloopFwdSm80ILi8ELi2ELb0EN4cute5tupleIJNS5_1CILi128EEENS7_ILi64EEENS7_ILi192EEEEEELi192ENS_6half_tEfNS_4arch4Sm80ELb1ELb0ELb0ELb1ELb1ELb0ELb1ELb0EEENS1_21CollectiveEpilogueFwdINS6_IJS8_SA_S9_EEENS6_IJNS7_ILi1EEESI_SI_EEESC_SE_Li256ELb1ELb1ELb0ELb0EEENS1_19SingleTileSchedulerILb1ELb0ELb1ELi128EEEEEEEEEvNT_6ParamsE --------------------------
	.section	.nv.info._ZN7cutlass13device_kernelIN5flash19enable_sm80_to_sm89INS1_16FlashAttnFwdSm80INS1_25CollectiveMainloopFwdSm80ILi8ELi2ELb0EN4cute5tupleIJNS5_1CILi128EEENS7_ILi64EEENS7_ILi192EEEEEELi192ENS_6half_tEfNS_4arch4Sm80ELb1ELb0ELb0ELb1ELb1ELb0ELb1ELb0EEENS1_21CollectiveEpilogueFwdINS6_IJS8_SA_S9_EEENS6_IJNS7_ILi1EEESI_SI_EEESC_SE_Li256ELb1ELb1ELb0ELb0EEENS1_19SingleTileSchedulerILb1ELb0ELb1ELi128EEEEEEEEEvNT_6ParamsE,"",@"SHT_CUDA_INFO"
	.sectionflags	@""
	.align	4


	//----- nvinfo : EIATTR_CUDA_API_VERSION
	.align		4
        /*0000*/ 	.byte	0x04, 0x37
        /*0002*/ 	.short	(.L_802 - .L_801)
.L_801:
        /*0004*/ 	.word	0x00000082


	//----- nvinfo : EIATTR_SW2861232_WAR
	.align		4
.L_802:
        /*0008*/ 	.byte	0x01, 0x35
	.zero		2


	//----- nvinfo : EIATTR_PARAM_CBANK
	.align		4
        /*000c*/ 	.byte	0x04, 0x0a
        /*000e*/ 	.short	(.L_804 - .L_803)
	.align		4
.L_803:
        /*0010*/ 	.word	index@(.nv.constant0._ZN7cutlass13device_kernelIN5flash19enable_sm80_to_sm89INS1_16FlashAttnFwdSm80INS1_25CollectiveMainloopFwdSm80ILi8ELi2ELb0EN4cute5tupleIJNS5_1CILi128EEENS7_ILi64EEENS7_ILi192EEEEEELi192ENS_6half_tEfNS_4arch4Sm80ELb1ELb0ELb0ELb1ELb1ELb0ELb1ELb0EEENS1_21CollectiveEpilogueFwdINS6_IJS8_SA_S9_EEENS6_IJNS7_ILi1EEESI_SI_EEESC_SE_Li256ELb1ELb1ELb0ELb0EEENS1_19SingleTileSchedulerILb1ELb0ELb1ELi128EEEEEEEEEvNT_6ParamsE)
        /*0014*/ 	.short	0x0160
        /*0016*/ 	.short	0x0418


	//----- nvinfo : EIATTR_CBANK_PARAM_SIZE
	.align		4
.L_804:
        /*0018*/ 	.byte	0x03, 0x19
        /*001a*/ 	.short	0x0418


	//----- nvinfo : EIATTR_KPARAM_INFO
	.align		4
        /*001c*/ 	.byte	0x04, 0x17
        /*001e*/ 	.short	(.L_806 - .L_805)
.L_805:
        /*0020*/ 	.word	0x00000000
        /*0024*/ 	.short	0x0000
        /*0026*/ 	.short	0x0000
        /*0028*/ 	.byte	0x00, 0xf0, 0x61, 0x10


	//----- nvinfo : EIATTR_MAXREG_COUNT
	.align		4
.L_806:
        /*002c*/ 	.byte	0x03, 0x1b
        /*002e*/ 	.short	0x00ff


	//----- nvinfo : EIATTR_NUM_BARRIERS
	.align		4
        /*0030*/ 	.byte	0x02, 0x4c
        /*0032*/ 	.byte	0x02
	.zero		1


	//----- nvinfo : EIATTR_MERCURY_ISA_VERSION
	.align		4
        /*0034*/ 	.byte	0x03, 0x5f
        /*0036*/ 	.short	0x0000


	//----- nvinfo : EIATTR_COOP_GROUP_MASK_REGIDS
	.align		4
        /*0038*/ 	.byte	0x04, 0x29
        /*003a*/ 	.short	(.L_808 - .L_807)


	//   ....[0]....
.L_807:
        /*003c*/ 	.word	0xffffffff


	//   ....[1]....
        /*0040*/ 	.word	0xffffffff


	//   ....[2]....
        /*0044*/ 	.word	0xffffffff


	//   ....[3]....
        /*0048*/ 	.word	0xffffffff


	//   ....[4]....
        /*004c*/ 	.word	0xffffffff


	//   ....[5]....
        /*0050*/ 	.word	0xffffffff


	//   ....[6]....
        /*0054*/ 	.word	0xffffffff


	//   ....[7]....
        /*0058*/ 	.word	0xffffffff


	//   ....[8]....
        /*005c*/ 	.word	0xffffffff


	//   ....[9]....
        /*0060*/ 	.word	0xffffffff


	//   ....[10]....
        /*0064*/ 	.word	0xffffffff


	//   ....[11]....
        /*0068*/ 	.word	0xffffffff


	//   ....[12]....
        /*006c*/ 	.word	0xffffffff


	//   ....[13]....
        /*0070*/ 	.word	0xffffffff


	//   ....[14]....
        /*0074*/ 	.word	0xffffffff


	//   ....[15]....
        /*0078*/ 	.word	0xffffffff


	//   ....[16]....
        /*007c*/ 	.word	0xffffffff


	//   ....[17]....
        /*0080*/ 	.word	0xffffffff


	//   ....[18]....
        /*0084*/ 	.word	0xffffffff


	//   ....[19]....
        /*0088*/ 	.word	0xffffffff


	//   ....[20]....
        /*008c*/ 	.word	0xffffffff


	//   ....[21]....
        /*0090*/ 	.word	0xffffffff


	//   ....[22]....
        /*0094*/ 	.word	0xffffffff


	//   ....[23]....
        /*0098*/ 	.word	0xffffffff


	//   ....[24]....
        /*009c*/ 	.word	0xffffffff


	//   ....[25]....
        /*00a0*/ 	.word	0xffffffff


	//   ....[26]....
        /*00a4*/ 	.word	0xffffffff


	//   ....[27]....
        /*00a8*/ 	.word	0xffffffff


	//   ....[28]....
        /*00ac*/ 	.word	0xffffffff


	//   ....[29]....
        /*00b0*/ 	.word	0xffffffff


	//   ....[30]....
        /*00b4*/ 	.word	0xffffffff


	//   ....[31]....
        /*00b8*/ 	.word	0xffffffff


	//   ....[32]....
        /*00bc*/ 	.word	0xffffffff


	//   ....[33]....
        /*00c0*/ 	.word	0xffffffff


	//   ....[34]....
        /*00c4*/ 	.word	0xffffffff


	//   ....[35]....
        /*00c8*/ 	.word	0xffffffff


	//   ....[36]....
        /*00cc*/ 	.word	0xffffffff


	//   ....[37]....
        /*00d0*/ 	.word	0xffffffff


	//   ....[38]....
        /*00d4*/ 	.word	0xffffffff


	//   ....[39]....
        /*00d8*/ 	.word	0xffffffff


	//   ....[40]....
        /*00dc*/ 	.word	0xffffffff


	//   ....[41]....
        /*00e0*/ 	.word	0xffffffff


	//   ....[42]....
        /*00e4*/ 	.word	0xffffffff


	//   ....[43]....
        /*00e8*/ 	.word	0xffffffff


	//   ....[44]....
        /*00ec*/ 	.word	0xffffffff


	//   ....[45]....
        /*00f0*/ 	.word	0xffffffff


	//   ....[46]....
        /*00f4*/ 	.word	0xffffffff


	//   ....[47]....
        /*00f8*/ 	.word	0xffffffff


	//   ....[48]....
        /*00fc*/ 	.word	0xffffffff


	//   ....[49]....
        /*0100*/ 	.word	0xffffffff


	//   ....[50]....
        /*0104*/ 	.word	0xffffffff


	//   ....[51]....
        /*0108*/ 	.word	0xffffffff


	//   ....[52]....
        /*010c*/ 	.word	0xffffffff


	//   ....[53]....
        /*0110*/ 	.word	0xffffffff


	//   ....[54]....
        /*0114*/ 	.word	0xffffffff


	//   ....[55]....
        /*0118*/ 	.word	0xffffffff


	//   ....[56]....
        /*011c*/ 	.word	0xffffffff


	//   ....[57]....
        /*0120*/ 	.word	0xffffffff


	//   ....[58]....
        /*0124*/ 	.word	0xffffffff


	//   ....[59]....
        /*0128*/ 	.word	0xffffffff


	//   ....[60]....
        /*012c*/ 	.word	0xffffffff


	//   ....[61]....
        /*0130*/ 	.word	0xffffffff


	//   ....[62]....
        /*0134*/ 	.word	0xffffffff


	//   ....[63]....
        /*0138*/ 	.word	0xffffffff


	//   ....[64]....
        /*013c*/ 	.word	0xffffffff


	//   ....[65]....
        /*0140*/ 	.word	0xffffffff


	//   ....[66]....
        /*0144*/ 	.word	0xffffffff


	//   ....[67]....
        /*0148*/ 	.word	0xffffffff


	//   ....[68]....
        /*014c*/ 	.word	0xffffffff


	//   ....[69]....
        /*0150*/ 	.word	0xffffffff


	//   ....[70]....
        /*0154*/ 	.word	0xffffffff


	//   ....[71]....
        /*0158*/ 	.word	0xffffffff


	//   ....[72]....
        /*015c*/ 	.word	0xffffffff


	//   ....[73]....
        /*0160*/ 	.word	0xffffffff


	//   ....[74]....
        /*0164*/ 	.word	0xffffffff


	//   ....[75]....
        /*0168*/ 	.word	0xffffffff


	//   ....[76]....
        /*016c*/ 	.word	0xffffffff


	//   ....[77]....
        /*0170*/ 	.word	0xffffffff


	//   ....[78]....
        /*0174*/ 	.word	0xffffffff


	//   ....[79]....
        /*0178*/ 	.word	0xffffffff


	//   ....[80]....
        /*017c*/ 	.word	0xffffffff


	//   ....[81]....
        /*0180*/ 	.word	0xffffffff


	//   ....[82]....
        /*0184*/ 	.word	0xffffffff


	//   ....[83]....
        /*0188*/ 	.word	0xffffffff


	//   ....[84]....
        /*018c*/ 	.word	0xffffffff


	//----- nvinfo : EIATTR_COOP_GROUP_INSTR_OFFSETS
	.align		4
.L_808:
        /*0190*/ 	.byte	0x04, 0x28
        /*0192*/ 	.short	(.L_810 - .L_809)


	//   ....[0]....
.L_809:
        /*0194*/ 	.word	0x00000090


	//   ....[1]....
        /*0198*/ 	.word	0x00001320


	//   ....[2]....
        /*019c*/ 	.word	0x00001370


	//   ....[3]....
        /*01a0*/ 	.word	0x000015a0


	//   ....[4]....
        /*01a4*/ 	.word	0x000015d0


	//   ....[5]....
        /*01a8*/ 	.word	0x000016f0


	//   ....[6]....
        /*01ac*/ 	.word	0x00001720


	//   ....[7]....
        /*01b0*/ 	.word	0x00001830


	//   ....[8]....
        /*01b4*/ 	.word	0x00001870


	//   ....[9]....
        /*01b8*/ 	.word	0x00001df0


	//   ....[10]....
        /*01bc*/ 	.word	0x00001e20


	//   ....[11]....
        /*01c0*/ 	.word	0x00001e40


	//   ....[12]....
        /*01c4*/ 	.word	0x00001e50


	//   ....[13]....
        /*01c8*/ 	.word	0x00001f10


	//   ....[14]....
        /*01cc*/ 	.word	0x00001f30


	//   ....[15]....
        /*01d0*/ 	.word	0x00001f40


	//   ....[16]....
        /*01d4*/ 	.word	0x00001f50


	//   ....[17]....
        /*01d8*/ 	.word	0x00002430


	//   ....[18]....
        /*01dc*/ 	.word	0x00002460


	//   ....[19]....
        /*01e0*/ 	.word	0x00002480


	//   ....[20]....
        /*01e4*/ 	.word	0x00002490


	//   ....[21]....
        /*01e8*/ 	.word	0x00002910


	//   ....[22]....
        /*01ec*/ 	.word	0x00002940


	//   ....[23]....
        /*01f0*/ 	.word	0x00002960


	//   ....[24]....
        /*01f4*/ 	.word	0x000029c0


	//   ....[25]....
        /*01f8*/ 	.word	0x00003590


	//   ....[26]....
        /*01fc*/ 	.word	0x00003690


	//   ....[27]....
        /*0200*/ 	.word	0x00003ae0


	//   ....[28]....
        /*0204*/ 	.word	0x00003df0


	//   ....[29]....
        /*0208*/ 	.word	0x00003e00


	//   ....[30]....
        /*020c*/ 	.word	0x00003e50


	//   ....[31]....
        /*0210*/ 	.word	0x00005070


	//   ....[32]....
        /*0214*/ 	.word	0x000050a0


	//   ....[33]....
        /*0218*/ 	.word	0x000050c0


	//   ....[34]....
        /*021c*/ 	.word	0x000050d0


	//   ....[35]....
        /*0220*/ 	.word	0x00005660


	//   ....[36]....
        /*0224*/ 	.word	0x00005680


	//   ....[37]....
        /*0228*/ 	.word	0x000056a0


	//   ....[38]....
        /*022c*/ 	.word	0x000056b0


	//   ....[39]....
        /*0230*/ 	.word	0x00006160


	//   ....[40]....
        /*0234*/ 	.word	0x00006220


	//   ....[41]....
        /*0238*/ 	.word	0x000068c0


	//   ....[42]....
        /*023c*/ 	.word	0x00006930


	//   ....[43]....
        /*0240*/ 	.word	0x00006950


	//   ....[44]....
        /*0244*/ 	.word	0x00006970


	//   ....[45]....
        /*0248*/ 	.word	0x000082d0


	//   ....[46]....
        /*024c*/ 	.word	0x000082f0


	//   ....[47]....
        /*0250*/ 	.word	0x00008300


	//   ....[48]....
        /*0254*/ 	.word	0x00008310


	//   ....[49]....
        /*0258*/ 	.word	0x00008890


	//   ....[50]....
        /*025c*/ 	.word	0x000088b0


	//   ....[51]....
        /*0260*/ 	.word	0x000088d0


	//   ....[52]....
        /*0264*/ 	.word	0x000088e0


	//   ....[53]....
        /*0268*/ 	.word	0x00009600


	//   ....[54]....
        /*026c*/ 	.word	0x00009620


	//   ....[55]....
        /*0270*/ 	.word	0x00009640


	//   ....[56]....
        /*0274*/ 	.word	0x00009660


	//   ....[57]....
        /*0278*/ 	.word	0x0000af10


	//   ....[58]....
        /*027c*/ 	.word	0x0000af30


	//   ....[59]....
        /*0280*/ 	.word	0x0000af50


	//   ....[60]....
        /*0284*/ 	.word	0x0000af60


	//   ....[61]....
        /*0288*/ 	.word	0x0000b130


	//   ....[62]....
        /*028c*/ 	.word	0x0000b150


	//   ....[63]....
        /*0290*/ 	.word	0x0000b190


	//   ....[64]....
        /*0294*/ 	.word	0x0000b1a0


	//   ....[65]....
        /*0298*/ 	.word	0x0000c7e0


	//   ....[66]....
        /*029c*/ 	.word	0x0000c830


	//   ....[67]....
        /*02a0*/ 	.word	0x0000c870


	//   ....[68]....
        /*02a4*/ 	.word	0x0000c8b0


	//   ....[69]....
        /*02a8*/ 	.word	0x0000cad0


	//   ....[70]....
        /*02ac*/ 	.word	0x0000cae0


	//   ....[71]....
        /*02b0*/ 	.word	0x0000cc60


	//   ....[72]....
        /*02b4*/ 	.word	0x0000cc90


	//   ....[73]....
        /*02b8*/ 	.word	0x0000cde0


	//   ....[74]....
        /*02bc*/ 	.word	0x0000ce10


	//   ....[75]....
        /*02c0*/ 	.word	0x0000cf60


	//   ....[76]....
        /*02c4*/ 	.word	0x0000cf80


	//   ....[77]....
        /*02c8*/ 	.word	0x0000d8d0


	//   ....[78]....
        /*02cc*/ 	.word	0x0000d8e0


	//   ....[79]....
        /*02d0*/ 	.word	0x0000da10


	//   ....[80]....
        /*02d4*/ 	.word	0x0000da40


	//   ....[81]....
        /*02d8*/ 	.word	0x0000db70


	//   ....[82]....
        /*02dc*/ 	.word	0x0000dba0


	//   ....[83]....
        /*02e0*/ 	.word	0x0000dcd0


	//   ....[84]....
        /*02e4*/ 	.word	0x0000dcf0


	//----- nvinfo : EIATTR_EXIT_INSTR_OFFSETS
	.align		4
.L_810:
        /*02e8*/ 	.byte	0x04, 0x1c
        /*02ea*/ 	.short	(.L_812 - .L_811)


	//   ....[0]....
.L_811:
        /*02ec*/ 	.word	0x00000440


	//   ....[1]....
        /*02f0*/ 	.word	0x0000cf90


	//   ....[2]....
        /*02f4*/ 	.word	0x0000d060


	//   ....[3]....
        /*02f8*/ 	.word	0x0000d0c0


	//   ....[4]....
        /*02fc*/ 	.word	0x0000dd00


	//   ....[5]....
        /*0300*/ 	.word	0x0000ddb0


	//   ....[6]....
        /*0304*/ 	.word	0x0000de10


	//----- nvinfo : EIATTR_CTAIDZ_USED
	.align		4
.L_812:
        /*0308*/ 	.byte	0x01, 0x04
	.zero		2


	//----- nvinfo : EIATTR_MAX_THREADS
	.align		4
        /*030c*/ 	.byte	0x04, 0x05
        /*030e*/ 	.short	(.L_814 - .L_813)
.L_813:
        /*0310*/ 	.word	0x00000100
        /*0314*/ 	.word	0x00000001
        /*0318*/ 	.word	0x00000001


	//----- nvinfo : EIATTR_CRS_STACK_SIZE
	.align		4
.L_814:
        /*031c*/ 	.byte	0x04, 0x1e
        /*031e*/ 	.short	(.L_816 - .L_815)
.L_815:
        /*0320*/ 	.word	0x00000000
.L_816:


//--------------------- .nv.info._ZN7cutlass13device_kernelIN5flash19enable_sm80_to_sm89INS1_16FlashAttnFwdSm80INS1_25CollectiveMainloopFwdSm80ILi8ELi2ELb0EN4cute5tupleIJNS5_1CILi128EEENS7_ILi64EEENS7_ILi192EEEEEELi192ENS_6half_tEfNS_4arch4Sm80ELb1ELb0ELb0ELb1ELb1ELb1ELb1ELb0EEENS1_21CollectiveEpilogueFwdINS6_IJS8_SA_S9_EEENS6_IJNS7_ILi1EEESI_SI_EEESC_SE_Li256ELb1ELb1ELb0ELb0EEENS1_19SingleTileSchedulerILb1ELb0ELb1ELi128EEEEEEEEEvNT_6ParamsE --------------------------
	.section	.nv.info._ZN7cutlass13device_kernelIN5flash19enable_sm80_to_sm89INS1_16FlashAttnFwdSm80INS1_25CollectiveMainloopFwdSm80ILi8ELi2ELb0EN4cute5tupleIJNS5_1CILi128EEENS7_ILi64EEENS7_ILi192EEEEEELi192ENS_6half_tEfNS_4arch4Sm80ELb1ELb0ELb0ELb1ELb1ELb1ELb1ELb0EEENS1_21CollectiveEpilogueFwdINS6_IJS8_SA_S9_EEENS6_IJNS7_ILi1EEESI_SI_EEESC_SE_Li256ELb1ELb1ELb0ELb0EEENS1_19SingleTileSchedulerILb1ELb0ELb1ELi128EEEEEEEEEvNT_6ParamsE,"",@"SHT_CUDA_INFO"
	.sectionflags	@""
	.align	4


	//----- nvinfo : EIATTR_CUDA_API_VERSION
	.align		4
        /*0000*/ 	.byte	0x04, 0x37
        /*0002*/ 	.short	(.L_818 - .L_817)
.L_817:
        /*0004*/ 	.word	0x00000082


	//----- nvinfo : EIATTR_SW2861232_WAR
	.align		4
.L_818:
        /*0008*/ 	.byte	0x01, 0x35
	.zero		2


	//----- nvinfo : EIATTR_PARAM_CBANK
	.align		4
        /*000c*/ 	.byte	0x04, 0x0a
        /*000e*/ 	.short	(.L_820 - .L_819)
	.align		4
.L_819:
        /*0010*/ 	.word	index@(.nv.constant0._ZN7cutlass13device_kernelIN5flash19enable_sm80_to_sm89INS1_16FlashAttnFwdSm80INS1_25CollectiveMainloopFwdSm80ILi8ELi2ELb0EN4cute5tupleIJNS5_1CILi128EEENS7_ILi64EEENS7_ILi192EEEEEELi192ENS_6half_tEfNS_4arch4Sm80ELb1ELb0ELb0ELb1ELb1ELb1ELb1ELb0EEENS1_21CollectiveEpilogueFwdINS6_IJS8_SA_S9_EEENS6_IJNS7_ILi1EEESI_SI_EEESC_SE_Li256ELb1ELb1ELb0ELb0EEENS1_19SingleTileSchedulerILb1ELb0ELb1ELi128EEEEEEEEEvNT_6ParamsE)
        /*0014*/ 	.short	0x0160
        /*0016*/ 	.short	0x0418


	//----- nvinfo : EIATTR_CBANK_PARAM_SIZE
	.align		4
.L_820:
        /*0018*/ 	.byte	0x03, 0x19
        /*001a*/ 	.short	0x0418


	//----- nvinfo : EIATTR_KPARAM_INFO
	.align		4
        /*001c*/ 	.byte	0x04, 0x17
        /*001e*/ 	.short	(.L_822 - .L_821)
.L_821:
        /*0020*/ 	.word	0x00000000
        /*0024*/ 	.short	0x0000
        /*0026*/ 	.short	0x0000
        /*0028*/ 	.byte	0x00, 0xf0, 0x61, 0x10


	//----- nvinfo : EIATTR_MAXREG_COUNT
	.align		4
.L_822:
        /*002c*/ 	.byte	0x03, 0x1b
        /*002e*/ 	.short	0x00ff


	//----- nvinfo : EIATTR_NUM_BARRIERS
	.align		4
        /*0030*/ 	.byte	0x02, 0x4c
        /*0032*/ 	.byte	0x02
	.zero		1


	//----- nvinfo : EIATTR_MERCURY_ISA_VERSION
	.align		4
        /*0034*/ 	.byte	0x03, 0x5f
        /*0036*/ 	.short	0x0000


	//----- nvinfo : EIATTR_COOP_GROUP_MASK_REGIDS
	.align		4
        /*0038*/ 	.byte	0x04, 0x29
        /*003a*/ 	.short	(.L_824 - .L_823)


	//   ....[0]....
.L_823:
        /*003c*/ 	.word	0xffffffff


	//   ....[1]....
        /*0040*/ 	.word	0xffffffff


	//   ....[2]....
        /*0044*/ 	.word	0xffffffff


	//   ....[3]....
        /*0048*/ 	.word	0xffffffff


	//   ....[4]....
        /*004c*/ 	.word	0xffffffff


	//   ....[5]....
        /*0050*/ 	.word	0xffffffff


	//   ....[6]....
        /*0054*/ 	.word	0xffffffff


	//   ....[7]....
        /*0058*/ 	.word	0xffffffff


	//   ....[8]....
        /*005c*/ 	.word	0xffffffff


	//   ....[9]....
        /*0060*/ 	.word	0xffffffff


	//   ....[10]....
        /*0064*/ 	.word	0xffffffff


	//   ....[11]....
        /*0068*/ 	.word	0xffffffff


	//   ....[12]....
        /*006c*/ 	.word	0xffffffff


	//   ....[13]....
        /*0070*/ 	.word	0xffffffff


	//   ....[14]....
        /*0074*/ 	.word	0xffffffff


	//   ....[15]....
        /*0078*/ 	.word	0xffffffff


	//   ....[16]....
        /*007c*/ 	.word	0xffffffff


	//   ....[17]....
        /*0080*/ 	.word	0xffffffff


	//   ....[18]....
        /*0084*/ 	.word	0xffffffff


	//   ....[19]....
        /*0088*/ 	.word	0xffffffff


	//   ....[20]....
        /*008c*/ 	.word	0xffffffff


	//   ....[21]....
        /*0090*/ 	.word	0xffffffff


	//   ....[22]....
        /*0094*/ 	.word	0xffffffff


	//   ....[23]....
        /*0098*/ 	.word	0xffffffff


	//   ....[24]....
        /*009c*/ 	.word	0xffffffff


	//   ....[25]....
        /*00a0*/ 	.word	0xffffffff


	//   ....[26]....
        /*00a4*/ 	.word	0xffffffff


	//   ....[27]....
        /*00a8*/ 	.word	0xffffffff


	//   ....[28]....
        /*00ac*/ 	.word	0xffffffff


	//   ....[29]....
        /*00b0*/ 	.word	0xffffffff


	//   ....[30]....
        /*00b4*/ 	.word	0xffffffff


	//   ....[31]....
        /*00b8*/ 	.word	0xffffffff


	//   ....[32]....
        /*00bc*/ 	.word	0xffffffff


	//   ....[33]....
        /*00c0*/ 	.word	0xffffffff


	//   ....[34]....
        /*00c4*/ 	.word	0xffffffff


	//   ....[35]....
        /*00c8*/ 	.word	0xffffffff


	//   ....[36]....
        /*00cc*/ 	.word	0xffffffff


	//   ....[37]....
        /*00d0*/ 	.word	0xffffffff


	//   ....[38]....
        /*00d4*/ 	.word	0xffffffff


	//   ....[39]....
        /*00d8*/ 	.word	0xffffffff


	//   ....[40]....
        /*00dc*/ 	.word	0xffffffff


	//   ....[41]....
        /*00e0*/ 	.word	0xffffffff


	//   ....[42]....
        /*00e4*/ 	.word	0xffffffff


	//   ....[43]....
        /*00e8*/ 	.word	0xffffffff


	//   ....[44]....
        /*00ec*/ 	.word	0xffffffff


	//   ....[45]....
        /*00f0*/ 	.word	0xffffffff


	//   ....[46]....
        /*00f4*/ 	.word	0xffffffff


	//   ....[47]....
        /*00f8*/ 	.word	0xffffffff


	//   ....[48]....
        /*00fc*/ 	.word	0xffffffff


	//   ....[49]....
        /*0100*/ 	.word	0xffffffff


	//   ....[50]....
        /*0104*/ 	.word	0xffffffff


	//   ....[51]....
        /*0108*/ 	.word	0xffffffff


	//   ....[52]....
        /*010c*/ 	.word	0xffffffff


	//   ....[53]....
        /*0110*/ 	.word	0xffffffff


	//   ....[54]....
        /*0114*/ 	.word	0xffffffff


	//   ....[55]....
        /*0118*/ 	.word	0xffffffff


	//   ....[56]....
        /*011c*/ 	.word	0xffffffff


	//   ....[57]....
        /*0120*/ 	.word	0xffffffff


	//   ....[58]....
        /*0124*/ 	.word	0xffffffff


	//   ....[59]....
        /*0128*/ 	.word	0xffffffff


	//   ....[60]....
        /*012c*/ 	.word	0xffffffff


	//   ....[61]....
        /*0130*/ 	.word	0xffffffff


	//   ....[62]....
        /*0134*/ 	.word	0xffffffff


	//   ....[63]....
        /*0138*/ 	.word	0xffffffff


	//   ....[64]....
        /*013c*/ 	.word	0xffffffff


	//   ....[65]....
        /*0140*/ 	.word	0xffffffff


	//   ....[66]....
        /*0144*/ 	.word	0xffffffff


	//   ....[67]....
        /*0148*/ 	.word	0xffffffff


	//   ....[68]....
        /*014c*/ 	.word	0xffffffff


	//   ....[69]....
        /*0150*/ 	.word	0xffffffff


	//   ....[70]....
        /*0154*/ 	.word	0xffffffff


	//   ....[71]....
        /*0158*/ 	.word	0xffffffff


	//   ....[72]....
        /*015c*/ 	.word	0xffffffff


	//   ....[73]....
        /*0160*/ 	.word	0xffffffff


	//   ....[74]....
        /*0164*/ 	.word	0xffffffff


	//   ....[75]....
        /*0168*/ 	.word	0xffffffff


	//   ....[76]....
        /*016c*/ 	.word	0xffffffff


	//   ....[77]....
        /*0170*/ 	.word	0xffffffff


	//   ....[78]....
        /*0174*/ 	.word	0xffffffff


	//   ....[79]....
        /*0178*/ 	.word	0xffffffff


	//   ....[80]....
        /*017c*/ 	.word	0xffffffff


	//   ....[81]....
        /*0180*/ 	.word	0xffffffff


	//   ....[82]....
        /*0184*/ 	.word	0xffffffff


	//   ....[83]....
        /*0188*/ 	.word	0xffffffff


	//   ....[84]....
        /*018c*/ 	.word	0xffffffff


	//   ....[85]....
        /*0190*/ 	.word	0xffffffff


	//   ....[86]....
        /*0194*/ 	.word	0xffffffff


	//   ....[87]....
        /*0198*/ 	.word	0xffffffff


	//   ....[88]....
        /*019c*/ 	.word	0xffffffff


	//   ....[89]....
        /*01a0*/ 	.word	0xffffffff


	//   ....[90]....
        /*01a4*/ 	.word	0xffffffff


	//   ....[91]....
        /*01a8*/ 	.word	0xffffffff


	//   ....[92]....
        /*01ac*/ 	.word	0xffffffff


	//   ....[93]....
        /*01b0*/ 	.word	0xffffffff


	//   ....[94]....
        /*01b4*/ 	.word	0xffffffff


	//   ....[95]....
        /*01b8*/ 	.word	0xffffffff


	//   ....[96]....
        /*01bc*/ 	.word	0xffffffff


	//   ....[97]....
        /*01c0*/ 	.word	0xffffffff


	//   ....[98]....
        /*01c4*/ 	.word	0xffffffff


	//   ....[99]....
        /*01c8*/ 	.word	0xffffffff


	//   ....[100]....
        /*01cc*/ 	.word	0xffffffff


	//   ....[101]....
        /*01d0*/ 	.word	0xffffffff


	//   ....[102]....
        /*01d4*/ 	.word	0xffffffff


	//   ....[103]....
        /*01d8*/ 	.word	0xffffffff


	//   ....[104]....
        /*01dc*/ 	.word	0xffffffff


	//   ....[105]....
        /*01e0*/ 	.word	0xffffffff


	//   ....[106]....
        /*01e4*/ 	.word	0xffffffff


	//   ....[107]....
        /*01e8*/ 	.word	0xffffffff


	//   ....[108]....
        /*01ec*/ 	.word	0xffffffff


	//----- nvinfo : EIATTR_COOP_GROUP_INSTR_OFFSETS
	.align		4
.L_824:
        /*01f0*/ 	.byte	0x04, 0x28
        /*01f2*/ 	.short	(.L_826 - .L_825)


	//   ....[0]....
.L_825:
        /*01f4*/ 	.word	0x00000080


	//   ....[1]....
        /*01f8*/ 	.word	0x00002490


	//   ....[2]....
        /*01fc*/ 	.word	0x000024a0


	//   ....[3]....
        /*0200*/ 	.word	0x00003fd0


	//   ....[4]....
        /*0204*/ 	.word	0x00003fe0


	//   ....[5]....
        /*0208*/ 	.word	0x00005af0


	//   ....[6]....
        /*020c*/ 	.word	0x00005b10


	//   ....[7]....
        /*0210*/ 	.word	0x00005fd0


	//   ....[8]....
        /*0214*/ 	.word	0x00005fe0


	//   ....[9]....
        /*0218*/ 	.word	0x00006da0


	//   ....[10]....
        /*021c*/ 	.word	0x00006de0


	//   ....[11]....
        /*0220*/ 	.word	0x00007050


	//   ....[12]....
        /*0224*/ 	.word	0x00007080


	//   ....[13]....
        /*0228*/ 	.word	0x000071a0


	//   ....[14]....
        /*022c*/ 	.word	0x000071d0


	//   ....[15]....
        /*0230*/ 	.word	0x000072e0


	//   ....[16]....
        /*0234*/ 	.word	0x00007320


	//   ....[17]....
        /*0238*/ 	.word	0x00007810


	//   ....[18]....
        /*023c*/ 	.word	0x00007840


	//   ....[19]....
        /*0240*/ 	.word	0x00007870


	//   ....[20]....
        /*0244*/ 	.word	0x000078a0


	//   ....[21]....
        /*0248*/ 	.word	0x00007980


	//   ....[22]....
        /*024c*/ 	.word	0x000079a0


	//   ....[23]....
        /*0250*/ 	.word	0x000079b0


	//   ....[24]....
        /*0254*/ 	.word	0x000079d0


	//   ....[25]....
        /*0258*/ 	.word	0x00007ee0


	//   ....[26]....
        /*025c*/ 	.word	0x00007f00


	//   ....[27]....
        /*0260*/ 	.word	0x00007f10


	//   ....[28]....
        /*0264*/ 	.word	0x00007f20


	//   ....[29]....
        /*0268*/ 	.word	0x00008430


	//   ....[30]....
        /*026c*/ 	.word	0x00008470


	//   ....[31]....
        /*0270*/ 	.word	0x000084d0


	//   ....[32]....
        /*0274*/ 	.word	0x00008500


	//   ....[33]....
        /*0278*/ 	.word	0x00008960


	//   ....[34]....
        /*027c*/ 	.word	0x00008a40


	//   ....[35]....
        /*0280*/ 	.word	0x00008ba0


	//   ....[36]....
        /*0284*/ 	.word	0x00008be0


	//   ....[37]....
        /*0288*/ 	.word	0x0000b9a0


	//   ....[38]....
        /*028c*/ 	.word	0x0000b9f0


	//   ....[39]....
        /*0290*/ 	.word	0x0000ba50


	//   ....[40]....
        /*0294*/ 	.word	0x0000ba70


	//   ....[41]....
        /*0298*/ 	.word	0x0000bd00


	//   ....[42]....
        /*029c*/ 	.word	0x0000bde0


	//   ....[43]....
        /*02a0*/ 	.word	0x0000bf40


	//   ....[44]....
        /*02a4*/ 	.word	0x0000bf80


	//   ....[45]....
        /*02a8*/ 	.word	0x0000f2c0


	//   ....[46]....
        /*02ac*/ 	.word	0x0000f2f0


	//   ....[47]....
        /*02b0*/ 	.word	0x0000f300


	//   ....[48]....
        /*02b4*/ 	.word	0x0000f310


	//   ....[49]....
        /*02b8*/ 	.word	0x0000ff90


	//   ....[50]....
        /*02bc*/ 	.word	0x0000ffa0


	//   ....[51]....
        /*02c0*/ 	.word	0x000106e0


	//   ....[52]....
        /*02c4*/ 	.word	0x000107b0


	//   ....[53]....
        /*02c8*/ 	.word	0x000107c0


	//   ....[54]....
        /*02cc*/ 	.word	0x000107f0


	//   ....[55]....
        /*02d0*/ 	.word	0x00011a20


	//   ....[56]....
        /*02d4*/ 	.word	0x00011a50


	//   ....[57]....
        /*02d8*/ 	.word	0x00011a70


	//   ....[58]....
        /*02dc*/ 	.word	0x00011a80


	//   ....[59]....
        /*02e0*/ 	.word	0x00012000


	//   ....[60]....
        /*02e4*/ 	.word	0x00012030


	//   ....[61]....
        /*02e8*/ 	.word	0x00012060


	//   ....[62]....
        /*02ec*/ 	.word	0x00012090


	//   ....[63]....
        /*02f0*/ 	.word	0x00012b20


	//   ....[64]....
        /*02f4*/ 	.word	0x00012bc0


	//   ....[65]....
        /*02f8*/ 	.word	0x00013310


	//   ....[66]....
        /*02fc*/ 	.word	0x00013320


	//   ....[67]....
        /*0300*/ 	.word	0x00013340


	//   ....[68]....
        /*0304*/ 	.word	0x00013360


	//   ....[69]....
        /*0308*/ 	.word	0x00014cc0


	//   ....[70]....
        /*030c*/ 	.word	0x00014d00


	//   ....[71]....
        /*0310*/ 	.word	0x00014d30


	//   ....[72]....
        /*0314*/ 	.word	0x00014d60


	//   ....[73]....
        /*0318*/ 	.word	0x000152d0


	//   ....[74]....
        /*031c*/ 	.word	0x000152f0


	//   ....[75]....
        /*0320*/ 	.word	0x00015310


	//   ....[76]....
        /*0324*/ 	.word	0x00015320


	//   ....[77]....
        /*0328*/ 	.word	0x00016040


	//   ....[78]....
        /*032c*/ 	.word	0x00016060


	//   ....[79]....
        /*0330*/ 	.word	0x00016080


	//   ....[80]....
        /*0334*/ 	.word	0x000160a0


	//   ....[81]....
        /*0338*/ 	.word	0x00017960


	//   ....[82]....
        /*033c*/ 	.word	0x00017980


	//   ....[83]....
        /*0340*/ 	.word	0x00017990


	//   ....[84]....
        /*0344*/ 	.word	0x000179a0


	//   ....[85]....
        /*0348*/ 	.word	0x00017b70


	//   ....[86]....
        /*034c*/ 	.word	0x00017ba0


	//   ....[87]....
        /*0350*/ 	.word	0x00017bf0


	//   ....[88]....
        /*0354*/ 	.word	0x00017c00


	//   ....[89]....
        /*0358*/ 	.word	0x00019100


	//   ....[90]....
        /*035c*/ 	.word	0x00019140


	//   ....[91]....
        /*0360*/ 	.word	0x00019170


	//   ....[92]....
        /*0364*/ 	.word	0x000191a0


	//   ....[93]....
        /*0368*/ 	.word	0x000193c0


	//   ....[94]....
        /*036c*/ 	.word	0x000193d0


	//   ....[95]....
        /*0370*/ 	.word	0x00019550


	//   ....[96]....
        /*0374*/ 	.word	0x00019580


	//   ....[97]....
        /*0378*/ 	.word	0x000196d0


	//   ....[98]....
        /*037c*/ 	.word	0x00019700


	//   ....[99]....
        /*0380*/ 	.word	0x00019850


	//   ....[100]....
        /*0384*/ 	.word	0x00019870


	//   ....[101]....
        /*0388*/ 	.word	0x0001a040


	//   ....[102]....
        /*038c*/ 	.word	0x0001a060


	//   ....[103]....
        /*0390*/ 	.word	0x0001a190


	//   ....[104]....
        /*0394*/ 	.word	0x0001a1c0


	//   ....[105]....
        /*0398*/ 	.word	0x0001a2f0


	//   ....[106]....
        /*039c*/ 	.word	0x0001a320


	//   ....[107]....
        /*03a0*/ 	.word	0x0001a450


	//   ....[108]....
        /*03a4*/ 	.word	0x0001a470


	//----- nvinfo : EIATTR_EXIT_INSTR_OFFSETS
	.align		4
.L_826:
        /*03a8*/ 	.byte	0x04, 0x1c
        /*03aa*/ 	.short	(.L_828 - .L_827)


	//   ....[0]....
.L_827:
        /*03ac*/ 	.word	0x00000330


	//   ....[1]....
        /*03b0*/ 	.word	0x00019880


	//   ....[2]....
        /*03b4*/ 	.word	0x00019950


	//   ....[3]....
        /*03b8*/ 	.word	0x000199b0


	//   ....[4]....
        /*03bc*/ 	.word	0x0001a480


	//   ....[5]....
        /*03c0*/ 	.word	0x0001a530


	//   ....[6]....
        /*03c4*/ 	.word	0x0001a590


	//----- nvinfo : EIATTR_CTAIDZ_USED
	.align		4
.L_828:
        /*03c8*/ 	.byte	0x01, 0x04
	.zero		2


	//----- nvinfo : EIATTR_MAX_THREADS
	.align		4
        /*03cc*/ 	.byte	0x04, 0x05
        /*03ce*/ 	.short	(.L_830 - .L_829)
.L_829:
        /*03d0*/ 	.word	0x00000100
        /*03d4*/ 	.word	0x00000001
        /*03d8*/ 	.word	0x00000001


	//----- nvinfo : EIATTR_CRS_STACK_SIZE
	.align		4
.L_830:
        /*03dc*/ 	.byte	0x04, 0x1e
        /*03de*/ 	.short	(.L_832 - .L_831)
.L_831:
        /*03e0*/ 	.word	0x00000000
.L_832:


//--------------------- .nv.callgraph             --------------------------
	.section	.nv.callgraph,"",@"SHT_CUDA_CALLGRAPH"
	.align	4
	.sectionentsize	8
	.align		4
        /*0000*/ 	.word	0x00000000
	.align		4
        /*0004*/ 	.word	0xffffffff
	.align		4
        /*0008*/ 	.word	0x00000000
	.align		4
        /*000c*/ 	.word	0xfffffffe
	.align		4
        /*0010*/ 	.word	0x00000000
	.align		4
        /*0014*/ 	.word	0xfffffffd
	.align		4
        /*0018*/ 	.word	0x00000000
	.align		4
        /*001c*/ 	.word	0xfffffffc


//--------------------- .nv.rel.action            --------------------------
	.section	.nv.rel.action,"",@"SHT_CUDA_RELOCINFO"
	.align	8
	.sectionentsize	8
        /*0000*/ 	.byte	0x73, 0x00, 0x00, 0x00, 0x00, 0x00, 0x00, 0x00, 0x00, 0x00, 0x00, 0x11, 0x25, 0x00, 0x05, 0x36


//--------------------- .nv.constant4             --------------------------
	.section	.nv.constant4,"a",@progbits
	.align	8
	.align		8
.nv.constant4:
        /*0000*/ 	.dword	_ZN83_INTERNAL_04150245_47_flash_fwd_hdim192_fp16_paged_softcapall_sm80_cu_ef95aea4_39184cuda3std3__45__cpo5beginE
	.align		8
        /*0008*/ 	.dword	_ZN83_INTERNAL_04150245_47_flash_fwd_hdim192_fp16_paged_softcapall_sm80_cu_ef95aea4_39184cuda3std3__45__cpo3endE
	.align		8
        /*0010*/ 	.dword	_ZN83_INTERNAL_04150245_47_flash_fwd_hdim192_fp16_paged_softcapall_sm80_cu_ef95aea4_39184cuda3std3__45__cpo6cbeginE
	.align		8
        /*0018*/ 	.dword	_ZN83_INTERNAL_04150245_47_flash_fwd_hdim192_fp16_paged_softcapall_sm80_cu_ef95aea4_39184cuda3std3__45__cpo4cendE
	.align		8
        /*0020*/ 	.dword	_ZN83_INTERNAL_04150245_47_flash_fwd_hdim192_fp16_paged_softcapall_sm80_cu_ef95aea4_39184cuda3std3__485_GLOBAL__N__04150245_47_flash_fwd_hdim192_fp16_paged_softcapall_sm80_cu_ef95aea4_39186ignoreE
	.align		8
        /*0028*/ 	.dword	_ZN83_INTERNAL_04150245_47_flash_fwd_hdim192_fp16_paged_softcapall_sm80_cu_ef95aea4_39184cuda3std3__419piecewise_constructE
	.align		8
        /*0030*/ 	.dword	_ZN83_INTERNAL_04150245_47_flash_fwd_hdim192_fp16_paged_softcapall_sm80_cu_ef95aea4_39184cuda3std3__48in_placeE
	.align		8
        /*0038*/ 	.dword	_ZN83_INTERNAL_04150245_47_flash_fwd_hdim192_fp16_paged_softcapall_sm80_cu_ef95aea4_39184cuda3std6ranges3__45__cpo4swapE
	.align		8
        /*0040*/ 	.dword	_ZN83_INTERNAL_04150245_47_flash_fwd_hdim192_fp16_paged_softcapall_sm80_cu_ef95aea4_39184cuda3std6ranges3__45__cpo9iter_moveE
	.align		8
        /*0048*/ 	.dword	_ZN83_INTERNAL_04150245_47_flash_fwd_hdim192_fp16_paged_softcapall_sm80_cu_ef95aea4_39184cute7productE
	.align		8
        /*0050*/ 	.dword	_ZN83_INTERNAL_04150245_47_flash_fwd_hdim192_fp16_paged_softcapall_sm80_cu_ef95aea4_39184cute1_E


//--------------------- .nv.constant0._ZN7cutlass13device_kernelIN5flash19enable_sm80_to_sm89INS1_16FlashAttnFwdSm80INS1_25CollectiveMainloopFwdSm80ILi8ELi1ELb0EN4cute5tupleIJNS5_1CILi128EEENS7_ILi64EEENS7_ILi192EEEEEELi192ENS_6half_tEfNS_4arch4Sm80ELb0ELb0ELb1ELb0ELb1ELb0ELb1ELb0EEENS1_21CollectiveEpilogueFwdINS6_IJS8_SA_S9_EEENS6_IJNS7_ILi1EEESI_SI_EEESC_SE_Li256ELb0ELb1ELb0ELb0EEENS1_19SingleTileSchedulerILb0ELb0ELb1ELi128EEEEEEEEEvNT_6ParamsE --------------------------
	.section	.nv.constant0._ZN7cutlass13device_kernelIN5flash19enable_sm80_to_sm89INS1_16FlashAttnFwdSm80INS1_25CollectiveMainloopFwdSm80ILi8ELi1ELb0EN4cute5tupleIJNS5_1CILi128EEENS7_ILi64EEENS7_ILi192EEEEEELi192ENS_6half_tEfNS_4arch4Sm80ELb0ELb0ELb1ELb0ELb1ELb0ELb1ELb0EEENS1_21CollectiveEpilogueFwdINS6_IJS8_SA_S9_EEENS6_IJNS7_ILi1EEESI_SI_EEESC_SE_Li256ELb0ELb1ELb0ELb0EEENS1_19SingleTileSchedulerILb0ELb0ELb1ELi128EEEEEEEEEvNT_6ParamsE,"a",@progbits
	.sectionflags	@""
	.align	4
.nv.constant0._ZN7cutlass13device_kernelIN5flash19enable_sm80_to_sm89INS1_16FlashAttnFwdSm80INS1_25CollectiveMainloopFwdSm80ILi8ELi1ELb0EN4cute5tupleIJNS5_1CILi128EEENS7_ILi64EEENS7_ILi192EEEEEELi192ENS_6half_tEfNS_4arch4Sm80ELb0ELb0ELb1ELb0ELb1ELb0ELb1ELb0EEENS1_21CollectiveEpilogueFwdINS6_IJS8_SA_S9_EEENS6_IJNS7_ILi1EEESI_SI_EEESC_SE_Li256ELb0ELb1ELb0ELb0EEENS1_19SingleTileSchedulerILb0ELb0ELb1ELi128EEEEEEEEEvNT_6ParamsE:
	.zero		1400


//--------------------- .nv.constant0._ZN7cutlass13device_kernelIN5flash19enable_sm80_to_sm89INS1_16FlashAttnFwdSm80INS1_25CollectiveMainloopFwdSm80ILi8ELi1ELb0EN4cute5tupleIJNS5_1CILi128EEENS7_ILi64EEENS7_ILi192EEEEEELi192ENS_6half_tEfNS_4arch4Sm80ELb0ELb0ELb1ELb1ELb1ELb0ELb1ELb0EEENS1_21CollectiveEpilogueFwdINS6_IJS8_SA_S9_EEENS6_IJNS7_ILi1EEESI_SI_EEESC_SE_Li256ELb1ELb1ELb0ELb0EEENS1_19SingleTileSchedulerILb1ELb0ELb1ELi128EEEEEEEEEvNT_6ParamsE --------------------------
	.section	.nv.constant0._ZN7cutlass13device_kernelIN5flash19enable_sm80_to_sm89INS1_16FlashAttnFwdSm80INS1_25CollectiveMainloopFwdSm80ILi8ELi1ELb0EN4cute5tupleIJNS5_1CILi128EEENS7_ILi64EEENS7_ILi192EEEEEELi192ENS_6half_tEfNS_4arch4Sm80ELb0ELb0ELb1ELb1ELb1ELb0ELb1ELb0EEENS1_21CollectiveEpilogueFwdINS6_IJS8_SA_S9_EEENS6_IJNS7_ILi1EEESI_SI_EEESC_SE_Li256ELb1ELb1ELb0ELb0EEENS1_19SingleTileSchedulerILb1ELb0ELb1ELi128EEEEEEEEEvNT_6ParamsE,"a",@progbits
	.sectionflags	@""
	.align	4
.nv.constant0._ZN7cutlass13device_kernelIN5flash19enable_sm80_to_sm89INS1_16FlashAttnFwdSm80INS1_25CollectiveMainloopFwdSm80ILi8ELi1ELb0EN4cute5tupleIJNS5_1CILi128EEENS7_ILi64EEENS7_ILi192EEEEEELi192ENS_6half_tEfNS_4arch4Sm80ELb0ELb0ELb1ELb1ELb1ELb0ELb1ELb0EEENS1_21CollectiveEpilogueFwdINS6_IJS8_SA_S9_EEENS6_IJNS7_ILi1EEESI_SI_EEESC_SE_Li256ELb1ELb1ELb0ELb0EEENS1_19SingleTileSchedulerILb1ELb0ELb1ELi128EEEEEEEEEvNT_6ParamsE:
	.zero		1400


//--------------------- .nv.constant0._ZN7cutlass13device_kernelIN5flash19enable_sm80_to_sm89INS1_16FlashAttnFwdSm80INS1_25CollectiveMainloopFwdSm80ILi8ELi1ELb0EN4cute5tupleIJNS5_1CILi128EEENS7_ILi64EEENS7_ILi192EEEEEELi192ENS_6half_tEfNS_4arch4Sm80ELb0ELb0ELb1ELb1ELb1ELb1ELb1ELb0EEENS1_21CollectiveEpilogueFwdINS6_IJS8_SA_S9_EEENS6_IJNS7_ILi1EEESI_SI_EEESC_SE_Li256ELb1ELb1ELb0ELb0EEENS1_19SingleTileSchedulerILb1ELb0ELb1ELi128EEEEEEEEEvNT_6ParamsE --------------------------
	.section	.nv.constant0._ZN7cutlass13device_kernelIN5flash19enable_sm80_to_sm89INS1_16FlashAttnFwdSm80INS1_25CollectiveMainloopFwdSm80ILi8ELi1ELb0EN4cute5tupleIJNS5_1CILi128EEENS7_ILi64EEENS7_ILi192EEEEEELi192ENS_6half_tEfNS_4arch4Sm80ELb0ELb0ELb1ELb1ELb1ELb1ELb1ELb0EEENS1_21CollectiveEpilogueFwdINS6_IJS8_SA_S9_EEENS6_IJNS7_ILi1EEESI_SI_EEESC_SE_Li256ELb1ELb1ELb0ELb0EEENS1_19SingleTileSchedulerILb1ELb0ELb1ELi128EEEEEEEEEvNT_6ParamsE,"a",@progbits
	.sectionflags	@""
	.align	4
.nv.constant0._ZN7cutlass13device_kernelIN5flash19enable_sm80_to_sm89INS1_16FlashAttnFwdSm80INS1_25CollectiveMainloopFwdSm80ILi8ELi1ELb0EN4cute5tupleIJNS5_1CILi128EEENS7_ILi64EEENS7_ILi192EEEEEELi192ENS_6half_tEfNS_4arch4Sm80ELb0ELb0ELb1ELb1ELb1ELb1ELb1ELb0EEENS1_21CollectiveEpilogueFwdINS6_IJS8_SA_S9_EEENS6_IJNS7_ILi1EEESI_SI_EEESC_SE_Li256ELb1ELb1ELb0ELb0EEENS1_19SingleTileSchedulerILb1ELb0ELb1ELi128EEEEEEEEEvNT_6ParamsE:
	.zero		1400


//--------------------- .nv.constant0._ZN7cutlass13device_kernelIN5flash19enable_sm80_to_sm89INS1_16FlashAttnFwdSm80INS1_25CollectiveMainloopFwdSm80ILi8ELi1ELb0EN4cute5tupleIJNS5_1CILi128EEENS7_ILi64EEENS7_ILi192EEEEEELi192ENS_6half_tEfNS_4arch4Sm80ELb0ELb1ELb1ELb0ELb1ELb0ELb1ELb0EEENS1_21CollectiveEpilogueFwdINS6_IJS8_SA_S9_EEENS6_IJNS7_ILi1EEESI_SI_EEESC_SE_Li256ELb0ELb1ELb0ELb0EEENS1_19SingleTileSchedulerILb0ELb0ELb1ELi128EEEEEEEEEvNT_6ParamsE --------------------------
	.section	.nv.constant0._ZN7cutlass13device_kernelIN5flash19enable_sm80_to_sm89INS1_16FlashAttnFwdSm80INS1_25CollectiveMainloopFwdSm80ILi8ELi1ELb0EN4cute5tupleIJNS5_1CILi128EEENS7_ILi64EEENS7_ILi192EEEEEELi192ENS_6half_tEfNS_4arch4Sm80ELb0ELb1ELb1ELb0ELb1ELb0ELb1ELb0EEENS1_21CollectiveEpilogueFwdINS6_IJS8_SA_S9_EEENS6_IJNS7_ILi1EEESI_SI_EEESC_SE_Li256ELb0ELb1ELb0ELb0EEENS1_19SingleTileSchedulerILb0ELb0ELb1ELi128EEEEEEEEEvNT_6ParamsE,"a",@progbits
	.sectionflags	@""
	.align	4
.nv.constant0._ZN7cutlass13device_kernelIN5flash19enable_sm80_to_sm89INS1_16FlashAttnFwdSm80INS1_25CollectiveMainloopFwdSm80ILi8ELi1ELb0EN4cute5tupleIJNS5_1CILi128EEENS7_ILi64EEENS7_ILi192EEEEEELi192ENS_6half_tEfNS_4arch4Sm80ELb0ELb1ELb1ELb0ELb1ELb0ELb1ELb0EEENS1_21CollectiveEpilogueFwdINS6_IJS8_SA_S9_EEENS6_IJNS7_ILi1EEESI_SI_EEESC_SE_Li256ELb0ELb1ELb0ELb0EEENS1_19SingleTileSchedulerILb0ELb0ELb1ELi128EEEEEEEEEvNT_6ParamsE:
	.zero		1400


//--------------------- .nv.constant0._ZN7cutlass13device_kernelIN5flash19enable_sm80_to_sm89INS1_16FlashAttnFwdSm80INS1_25CollectiveMainloopFwdSm80ILi8ELi1ELb0EN4cute5tupleIJNS5_1CILi128EEENS7_ILi64EEENS7_ILi192EEEEEELi192ENS_6half_tEfNS_4arch4Sm80ELb0ELb1ELb1ELb1ELb1ELb0ELb1ELb0EEENS1_21CollectiveEpilogueFwdINS6_IJS8_SA_S9_EEENS6_IJNS7_ILi1EEESI_SI_EEESC_SE_Li256ELb1ELb1ELb0ELb0EEENS1_19SingleTileSchedulerILb1ELb0ELb1ELi128EEEEEEEEEvNT_6ParamsE --------------------------
	.section	.nv.constant0._ZN7cutlass13device_kernelIN5flash19enable_sm80_to_sm89INS1_16FlashAttnFwdSm80INS1_25CollectiveMainloopFwdSm80ILi8ELi1ELb0EN4cute5tupleIJNS5_1CILi128EEENS7_ILi64EEENS7_ILi192EEEEEELi192ENS_6half_tEfNS_4arch4Sm80ELb0ELb1ELb1ELb1ELb1ELb0ELb1ELb0EEENS1_21CollectiveEpilogueFwdINS6_IJS8_SA_S9_EEENS6_IJNS7_ILi1EEESI_SI_EEESC_SE_Li256ELb1ELb1ELb0ELb0EEENS1_19SingleTileSchedulerILb1ELb0ELb1ELi128EEEEEEEEEvNT_6ParamsE,"a",@progbits
	.sectionflags	@""
	.align	4
.nv.constant0._ZN7cutlass13device_kernelIN5flash19enable_sm80_to_sm89INS1_16FlashAttnFwdSm80INS1_25CollectiveMainloopFwdSm80ILi8ELi1ELb0EN4cute5tupleIJNS5_1CILi128EEENS7_ILi64EEENS7_ILi192EEEEEELi192ENS_6half_tEfNS_4arch4Sm80ELb0ELb1ELb1ELb1ELb1ELb0ELb1ELb0EEENS1_21CollectiveEpilogueFwdINS6_IJS8_SA_S9_EEENS6_IJNS7_ILi1EEESI_SI_EEESC_SE_Li256ELb1ELb1ELb0ELb0EEENS1_19SingleTileSchedulerILb1ELb0ELb1ELi128EEEEEEEEEvNT_6ParamsE:
	.zero		1400


//--------------------- .nv.constant0._ZN7cutlass13device_kernelIN5flash19enable_sm80_to_sm89INS1_16FlashAttnFwdSm80INS1_25CollectiveMainloopFwdSm80ILi8ELi1ELb0EN4cute5tupleIJNS5_1CILi128EEENS7_ILi64EEENS7_ILi192EEEEEELi192ENS_6half_tEfNS_4arch4Sm80ELb0ELb1ELb1ELb1ELb1ELb1ELb1ELb0EEENS1_21CollectiveEpilogueFwdINS6_IJS8_SA_S9_EEENS6_IJNS7_ILi1EEESI_SI_EEESC_SE_Li256ELb1ELb1ELb0ELb0EEENS1_19SingleTileSchedulerILb1ELb0ELb1ELi128EEEEEEEEEvNT_6ParamsE --------------------------
	.section	.nv.constant0._ZN7cutlass13device_kernelIN5flash19enable_sm80_to_sm89INS1_16FlashAttnFwdSm80INS1_25CollectiveMainloopFwdSm80ILi8ELi1ELb0EN4cute5tupleIJNS5_1CILi128EEENS7_ILi64EEENS7_ILi192EEEEEELi192ENS_6half_tEfNS_4arch4Sm80ELb0ELb1ELb1ELb1ELb1ELb1ELb1ELb0EEENS1_21CollectiveEpilogueFwdINS6_IJS8_SA_S9_EEENS6_IJNS7_ILi1EEESI_SI_EEESC_SE_Li256ELb1ELb1ELb0ELb0EEENS1_19SingleTileSchedulerILb1ELb0ELb1ELi128EEEEEEEEEvNT_6ParamsE,"a",@progbits
	.sectionflags	@""
	.align	4
.nv.constant0._ZN7cutlass13device_kernelIN5flash19enable_sm80_to_sm89INS1_16FlashAttnFwdSm80INS1_25CollectiveMainloopFwdSm80ILi8ELi1ELb0EN4cute5tupleIJNS5_1CILi128EEENS7_ILi64EEENS7_ILi192EEEEEELi192ENS_6half_tEfNS_4arch4Sm80ELb0ELb1ELb1ELb1ELb1ELb1ELb1ELb0EEENS1_21CollectiveEpilogueFwdINS6_IJS8_SA_S9_EEENS6_IJNS7_ILi1EEESI_SI_EEESC_SE_Li256ELb1ELb1ELb0ELb0EEENS1_19SingleTileSchedulerILb1ELb0ELb1ELi128EEEEEEEEEvNT_6ParamsE:
	.zero		1400


//--------------------- .nv.constant0._ZN7cutlass13device_kernelIN5flash19enable_sm80_to_sm89INS1_16FlashAttnFwdSm80INS1_25CollectiveMainloopFwdSm80ILi8ELi1ELb0EN4cute5tupleIJNS5_1CILi128EEENS7_ILi64EEENS7_ILi192EEEEEELi192ENS_6half_tEfNS_4arch4Sm80ELb1ELb0ELb1ELb0ELb1ELb0ELb1ELb0EEENS1_21CollectiveEpilogueFwdINS6_IJS8_SA_S9_EEENS6_IJNS7_ILi1EEESI_SI_EEESC_SE_Li256ELb0ELb1ELb0ELb0EEENS1_30DynamicPersistentTileSchedulerILi256ELi256ELb0ELb1ELb0EEEEEEEEEvNT_6ParamsE --------------------------
	.section	.nv.constant0._ZN7cutlass13device_kernelIN5flash19enable_sm80_to_sm89INS1_16FlashAttnFwdSm80INS1_25CollectiveMainloopFwdSm80ILi8ELi1ELb0EN4cute5tupleIJNS5_1CILi128EEENS7_ILi64EEENS7_ILi192EEEEEELi192ENS_6half_tEfNS_4arch4Sm80ELb1ELb0ELb1ELb0ELb1ELb0ELb1ELb0EEENS1_21CollectiveEpilogueFwdINS6_IJS8_SA_S9_EEENS6_IJNS7_ILi1EEESI_SI_EEESC_SE_Li256ELb0ELb1ELb0ELb0EEENS1_30DynamicPersistentTileSchedulerILi256ELi256ELb0ELb1ELb0EEEEEEEEEvNT_6ParamsE,"a",@progbits
	.sectionflags	@""
	.align	4
.nv.constant0._ZN7cutlass13device_kernelIN5flash19enable_sm80_to_sm89INS1_16FlashAttnFwdSm80INS1_25CollectiveMainloopFwdSm80ILi8ELi1ELb0EN4cute5tupleIJNS5_1CILi128EEENS7_ILi64EEENS7_ILi192EEEEEELi192ENS_6half_tEfNS_4arch4Sm80ELb1ELb0ELb1ELb0ELb1ELb0ELb1ELb0EEENS1_21CollectiveEpilogueFwdINS6_IJS8_SA_S9_EEENS6_IJNS7_ILi1EEESI_SI_EEESC_SE_Li256ELb0ELb1ELb0ELb0EEENS1_30DynamicPersistentTileSchedulerILi256ELi256ELb0ELb1ELb0EEEEEEEEEvNT_6ParamsE:
	.zero		1416


//--------------------- .nv.constant0._ZN7cutlass13device_kernelIN5flash19enable_sm80_to_sm89INS1_16FlashAttnFwdSm80INS1_25CollectiveMainloopFwdSm80ILi8ELi1ELb0EN4cute5tupleIJNS5_1CILi128EEENS7_ILi64EEENS7_ILi192EEEEEELi192ENS_6half_tEfNS_4arch4Sm80ELb1ELb0ELb1ELb1ELb1ELb0ELb1ELb0EEENS1_21CollectiveEpilogueFwdINS6_IJS8_SA_S9_EEENS6_IJNS7_ILi1EEESI_SI_EEESC_SE_Li256ELb1ELb1ELb0ELb0EEENS1_19SingleTileSchedulerILb1ELb0ELb1ELi128EEEEEEEEEvNT_6ParamsE --------------------------
	.section	.nv.constant0._ZN7cutlass13device_kernelIN5flash19enable_sm80_to_sm89INS1_16FlashAttnFwdSm80INS1_25CollectiveMainloopFwdSm80ILi8ELi1ELb0EN4cute5tupleIJNS5_1CILi128EEENS7_ILi64EEENS7_ILi192EEEEEELi192ENS_6half_tEfNS_4arch4Sm80ELb1ELb0ELb1ELb1ELb1ELb0ELb1ELb0EEENS1_21CollectiveEpilogueFwdINS6_IJS8_SA_S9_EEENS6_IJNS7_ILi1EEESI_SI_EEESC_SE_Li256ELb1ELb1ELb0ELb0EEENS1_19SingleTileSchedulerILb1ELb0ELb1ELi128EEEEEEEEEvNT_6ParamsE,"a",@progbits
	.sectionflags	@""
	.align	4
.nv.constant0._ZN7cutlass13device_kernelIN5flash19enable_sm80_to_sm89INS1_16FlashAttnFwdSm80INS1_25CollectiveMainloopFwdSm80ILi8ELi1ELb0EN4cute5tupleIJNS5_1CILi128EEENS7_ILi64EEENS7_ILi192EEEEEELi192ENS_6half_tEfNS_4arch4Sm80ELb1ELb0ELb1ELb1ELb1ELb0ELb1ELb0EEENS1_21CollectiveEpilogueFwdINS6_IJS8_SA_S9_EEENS6_IJNS7_ILi1EEESI_SI_EEESC_SE_Li256ELb1ELb1ELb0ELb0EEENS1_19SingleTileSchedulerILb1ELb0ELb1ELi128EEEEEEEEEvNT_6ParamsE:
	.zero		1400


//--------------------- .nv.constant0._ZN7cutlass13device_kernelIN5flash19enable_sm80_to_sm89INS1_16FlashAttnFwdSm80INS1_25CollectiveMainloopFwdSm80ILi8ELi1ELb0EN4cute5tupleIJNS5_1CILi128EEENS7_ILi64EEENS7_ILi192EEEEEELi192ENS_6half_tEfNS_4arch4Sm80ELb1ELb0ELb1ELb1ELb1ELb1ELb1ELb0EEENS1_21CollectiveEpilogueFwdINS6_IJS8_SA_S9_EEENS6_IJNS7_ILi1EEESI_SI_EEESC_SE_Li256ELb1ELb1ELb0ELb0EEENS1_19SingleTileSchedulerILb1ELb0ELb1ELi128EEEEEEEEEvNT_6ParamsE --------------------------
	.section	.nv.constant0._ZN7cutlass13device_kernelIN5flash19enable_sm80_to_sm89INS1_16FlashAttnFwdSm80INS1_25CollectiveMainloopFwdSm80ILi8ELi1ELb0EN4cute5tupleIJNS5_1CILi128EEENS7_ILi64EEENS7_ILi192EEEEEELi192ENS_6half_tEfNS_4arch4Sm80ELb1ELb0ELb1ELb1ELb1ELb1ELb1ELb0EEENS1_21CollectiveEpilogueFwdINS6_IJS8_SA_S9_EEENS6_IJNS7_ILi1EEESI_SI_EEESC_SE_Li256ELb1ELb1ELb0ELb0EEENS1_19SingleTileSchedulerILb1ELb0ELb1ELi128EEEEEEEEEvNT_6ParamsE,"a",@progbits
	.sectionflags	@""
	.align	4
.nv.constant0._ZN7cutlass13device_kernelIN5flash19enable_sm80_to_sm89INS1_16FlashAttnFwdSm80INS1_25CollectiveMainloopFwdSm80ILi8ELi1ELb0EN4cute5tupleIJNS5_1CILi128EEENS7_ILi64EEENS7_ILi192EEEEEELi192ENS_6half_tEfNS_4arch4Sm80ELb1ELb0ELb1ELb1ELb1ELb1ELb1ELb0EEENS1_21CollectiveEpilogueFwdINS6_IJS8_SA_S9_EEENS6_IJNS7_ILi1EEESI_SI_EEESC_SE_Li256ELb1ELb1ELb0ELb0EEENS1_19SingleTileSchedulerILb1ELb0ELb1ELi128EEEEEEEEEvNT_6ParamsE:
	.zero		1400


//--------------------- .nv.constant0._ZN7cutlass13device_kernelIN5flash19enable_sm80_to_sm89INS1_16FlashAttnFwdSm80INS1_25CollectiveMainloopFwdSm80ILi8ELi2ELb0EN4cute5tupleIJNS5_1CILi128EEENS7_ILi64EEENS7_ILi192EEEEEELi192ENS_6half_tEfNS_4arch4Sm80ELb0ELb0ELb1ELb0ELb1ELb0ELb1ELb0EEENS1_21CollectiveEpilogueFwdINS6_IJS8_SA_S9_EEENS6_IJNS7_ILi1EEESI_SI_EEESC_SE_Li256ELb0ELb1ELb0ELb0EEENS1_19SingleTileSchedulerILb0ELb0ELb1ELi128EEEEEEEEEvNT_6ParamsE --------------------------
	.section	.nv.constant0._ZN7cutlass13device_kernelIN5flash19enable_sm80_to_sm89INS1_16FlashAttnFwdSm80INS1_25CollectiveMainloopFwdSm80ILi8ELi2ELb0EN4cute5tupleIJNS5_1CILi128EEENS7_ILi64EEENS7_ILi192EEEEEELi192ENS_6half_tEfNS_4arch4Sm80ELb0ELb0ELb1ELb0ELb1ELb0ELb1ELb0EEENS1_21CollectiveEpilogueFwdINS6_IJS8_SA_S9_EEENS6_IJNS7_ILi1EEESI_SI_EEESC_SE_Li256ELb0ELb1ELb0ELb0EEENS1_19SingleTileSchedulerILb0ELb0ELb1ELi128EEEEEEEEEvNT_6ParamsE,"a",@progbits
	.sectionflags	@""
	.align	4
.nv.constant0._ZN7cutlass13device_kernelIN5flash19enable_sm80_to_sm89INS1_16FlashAttnFwdSm80INS1_25CollectiveMainloopFwdSm80ILi8ELi2ELb0EN4cute5tupleIJNS5_1CILi128EEENS7_ILi64EEENS7_ILi192EEEEEELi192ENS_6half_tEfNS_4arch4Sm80ELb0ELb0ELb1ELb0ELb1ELb0ELb1ELb0EEENS1_21CollectiveEpilogueFwdINS6_IJS8_SA_S9_EEENS6_IJNS7_ILi1EEESI_SI_EEESC_SE_Li256ELb0ELb1ELb0ELb0EEENS1_19SingleTileSchedulerILb0ELb0ELb1ELi128EEEEEEEEEvNT_6ParamsE:
	.zero		1400


//--------------------- .nv.constant0._ZN7cutlass13device_kernelIN5flash19enable_sm80_to_sm89INS1_16FlashAttnFwdSm80INS1_25CollectiveMainloopFwdSm80ILi8ELi2ELb0EN4cute5tupleIJNS5_1CILi128EEENS7_ILi64EEENS7_ILi192EEEEEELi192ENS_6half_tEfNS_4arch4Sm80ELb0ELb0ELb1ELb1ELb1ELb0ELb1ELb0EEENS1_21CollectiveEpilogueFwdINS6_IJS8_SA_S9_EEENS6_IJNS7_ILi1EEESI_SI_EEESC_SE_Li256ELb1ELb1ELb0ELb0EEENS1_19SingleTileSchedulerILb1ELb0ELb1ELi128EEEEEEEEEvNT_6ParamsE --------------------------
	.section	.nv.constant0._ZN7cutlass13device_kernelIN5flash19enable_sm80_to_sm89INS1_16FlashAttnFwdSm80INS1_25CollectiveMainloopFwdSm80ILi8ELi2ELb0EN4cute5tupleIJNS5_1CILi128EEENS7_ILi64EEENS7_ILi192EEEEEELi192ENS_6half_tEfNS_4arch4Sm80ELb0ELb0ELb1ELb1ELb1ELb0ELb1ELb0EEENS1_21CollectiveEpilogueFwdINS6_IJS8_SA_S9_EEENS6_IJNS7_ILi1EEESI_SI_EEESC_SE_Li256ELb1ELb1ELb0ELb0EEENS1_19SingleTileSchedulerILb1ELb0ELb1ELi128EEEEEEEEEvNT_6ParamsE,"a",@progbits
	.sectionflags	@""
	.align	4
.nv.constant0._ZN7cutlass13device_kernelIN5flash19enable_sm80_to_sm89INS1_16FlashAttnFwdSm80INS1_25CollectiveMainloopFwdSm80ILi8ELi2ELb0EN4cute5tupleIJNS5_1CILi128EEENS7_ILi64EEENS7_ILi192EEEEEELi192ENS_6half_tEfNS_4arch4Sm80ELb0ELb0ELb1ELb1ELb1ELb0ELb1ELb0EEENS1_21CollectiveEpilogueFwdINS6_IJS8_SA_S9_EEENS6_IJNS7_ILi1EEESI_SI_EEESC_SE_Li256ELb1ELb1ELb0ELb0EEENS1_19SingleTileSchedulerILb1ELb0ELb1ELi128EEEEEEEEEvNT_6ParamsE:
	.zero		1400


//--------------------- .nv.constant0._ZN7cutlass13device_kernelIN5flash19enable_sm80_to_sm89INS1_16FlashAttnFwdSm80INS1_25CollectiveMainloopFwdSm80ILi8ELi2ELb0EN4cute5tupleIJNS5_1CILi128EEENS7_ILi64EEENS7_ILi192EEEEEELi192ENS_6half_tEfNS_4arch4Sm80ELb0ELb0ELb1ELb1ELb1ELb1ELb1ELb0EEENS1_21CollectiveEpilogueFwdINS6_IJS8_SA_S9_EEENS6_IJNS7_ILi1EEESI_SI_EEESC_SE_Li256ELb1ELb1ELb0ELb0EEENS1_19SingleTileSchedulerILb1ELb0ELb1ELi128EEEEEEEEEvNT_6ParamsE --------------------------
	.section	.nv.constant0._ZN7cutlass13device_kernelIN5flash19enable_sm80_to_sm89INS1_16FlashAttnFwdSm80INS1_25CollectiveMainloopFwdSm80ILi8ELi2ELb0EN4cute5tupleIJNS5_1CILi128EEENS7_ILi64EEENS7_ILi192EEEEEELi192ENS_6half_tEfNS_4arch4Sm80ELb0ELb0ELb1ELb1ELb1ELb1ELb1ELb0EEENS1_21CollectiveEpilogueFwdINS6_IJS8_SA_S9_EEENS6_IJNS7_ILi1EEESI_SI_EEESC_SE_Li256ELb1ELb1ELb0ELb0EEENS1_19SingleTileSchedulerILb1ELb0ELb1ELi128EEEEEEEEEvNT_6ParamsE,"a",@progbits
	.sectionflags	@""
	.align	4
.nv.constant0._ZN7cutlass13device_kernelIN5flash19enable_sm80_to_sm89INS1_16FlashAttnFwdSm80INS1_25CollectiveMainloopFwdSm80ILi8ELi2ELb0EN4cute5tupleIJNS5_1CILi128EEENS7_ILi64EEENS7_ILi192EEEEEELi192ENS_6half_tEfNS_4arch4Sm80ELb0ELb0ELb1ELb1ELb1ELb1ELb1ELb0EEENS1_21CollectiveEpilogueFwdINS6_IJS8_SA_S9_EEENS6_IJNS7_ILi1EEESI_SI_EEESC_SE_Li256ELb1ELb1ELb0ELb0EEENS1_19SingleTileSchedulerILb1ELb0ELb1ELi128EEEEEEEEEvNT_6ParamsE:
	.zero		1400


//--------------------- .nv.constant0._ZN7cutlass13device_kernelIN5flash19enable_sm80_to_sm89INS1_16FlashAttnFwdSm80INS1_25CollectiveMainloopFwdSm80ILi8ELi2ELb0EN4cute5tupleIJNS5_1CILi128EEENS7_ILi64EEENS7_ILi192EEEEEELi192ENS_6half_tEfNS_4arch4Sm80ELb0ELb1ELb1ELb0ELb1ELb0ELb1ELb0EEENS1_21CollectiveEpilogueFwdINS6_IJS8_SA_S9_EEENS6_IJNS7_ILi1EEESI_SI_EEESC_SE_Li256ELb0ELb1ELb0ELb0EEENS1_19SingleTileSchedulerILb0ELb0ELb1ELi128EEEEEEEEEvNT_6ParamsE --------------------------
	.section	.nv.constant0._ZN7cutlass13device_kernelIN5flash19enable_sm80_to_sm89INS1_16FlashAttnFwdSm80INS1_25CollectiveMainloopFwdSm80ILi8ELi2ELb0EN4cute5tupleIJNS5_1CILi128EEENS7_ILi64EEENS7_ILi192EEEEEELi192ENS_6half_tEfNS_4arch4Sm80ELb0ELb1ELb1ELb0ELb1ELb0ELb1ELb0EEENS1_21CollectiveEpilogueFwdINS6_IJS8_SA_S9_EEENS6_IJNS7_ILi1EEESI_SI_EEESC_SE_Li256ELb0ELb1ELb0ELb0EEENS1_19SingleTileSchedulerILb0ELb0ELb1ELi128EEEEEEEEEvNT_6ParamsE,"a",@progbits
	.sectionflags	@""
	.align	4
.nv.constant0._ZN7cutlass13device_kernelIN5flash19enable_sm80_to_sm89INS1_16FlashAttnFwdSm80INS1_25CollectiveMainloopFwdSm80ILi8ELi2ELb0EN4cute5tupleIJNS5_1CILi128EEENS7_ILi64EEENS7_ILi192EEEEEELi192ENS_6half_tEfNS_4arch4Sm80ELb0ELb1ELb1ELb0ELb1ELb0ELb1ELb0EEENS1_21CollectiveEpilogueFwdINS6_IJS8_SA_S9_EEENS6_IJNS7_ILi1EEESI_SI_EEESC_SE_Li256ELb0ELb1ELb0ELb0EEENS1_19SingleTileSchedulerILb0ELb0ELb1ELi128EEEEEEEEEvNT_6ParamsE:
	.zero		1400


//--------------------- .nv.constant0._ZN7cutlass13device_kernelIN5flash19enable_sm80_to_sm89INS1_16FlashAttnFwdSm80INS1_25CollectiveMainloopFwdSm80ILi8ELi2ELb0EN4cute5tupleIJNS5_1CILi128EEENS7_ILi64EEENS7_ILi192EEEEEELi192ENS_6half_tEfNS_4arch4Sm80ELb0ELb1ELb1ELb1ELb1ELb0ELb1ELb0EEENS1_21CollectiveEpilogueFwdINS6_IJS8_SA_S9_EEENS6_IJNS7_ILi1EEESI_SI_EEESC_SE_Li256ELb1ELb1ELb0ELb0EEENS1_19SingleTileSchedulerILb1ELb0ELb1ELi128EEEEEEEEEvNT_6ParamsE --------------------------
	.section	.nv.constant0._ZN7cutlass13device_kernelIN5flash19enable_sm80_to_sm89INS1_16FlashAttnFwdSm80INS1_25CollectiveMainloopFwdSm80ILi8ELi2ELb0EN4cute5tupleIJNS5_1CILi128EEENS7_ILi64EEENS7_ILi192EEEEEELi192ENS_6half_tEfNS_4arch4Sm80ELb0ELb1ELb1ELb1ELb1ELb0ELb1ELb0EEENS1_21CollectiveEpilogueFwdINS6_IJS8_SA_S9_EEENS6_IJNS7_ILi1EEESI_SI_EEESC_SE_Li256ELb1ELb1ELb0ELb0EEENS1_19SingleTileSchedulerILb1ELb0ELb1ELi128EEEEEEEEEvNT_6ParamsE,"a",@progbits
	.sectionflags	@""
	.align	4
.nv.constant0._ZN7cutlass13device_kernelIN5flash19enable_sm80_to_sm89INS1_16FlashAttnFwdSm80INS1_25CollectiveMainloopFwdSm80ILi8ELi2ELb0EN4cute5tupleIJNS5_1CILi128EEENS7_ILi64EEENS7_ILi192EEEEEELi192ENS_6half_tEfNS_4arch4Sm80ELb0ELb1ELb1ELb1ELb1ELb0ELb1ELb0EEENS1_21CollectiveEpilogueFwdINS6_IJS8_SA_S9_EEENS6_IJNS7_ILi1EEESI_SI_EEESC_SE_Li256ELb1ELb1ELb0ELb0EEENS1_19SingleTileSchedulerILb1ELb0ELb1ELi128EEEEEEEEEvNT_6ParamsE:
	.zero		1400


//--------------------- .nv.constant0._ZN7cutlass13device_kernelIN5flash19enable_sm80_to_sm89INS1_16FlashAttnFwdSm80INS1_25CollectiveMainloopFwdSm80ILi8ELi2ELb0EN4cute5tupleIJNS5_1CILi128EEENS7_ILi64EEENS7_ILi192EEEEEELi192ENS_6half_tEfNS_4arch4Sm80ELb0ELb1ELb1ELb1ELb1ELb1ELb1ELb0EEENS1_21CollectiveEpilogueFwdINS6_IJS8_SA_S9_EEENS6_IJNS7_ILi1EEESI_SI_EEESC_SE_Li256ELb1ELb1ELb0ELb0EEENS1_19SingleTileSchedulerILb1ELb0ELb1ELi128EEEEEEEEEvNT_6ParamsE --------------------------
	.section	.nv.constant0._ZN7cutlass13device_kernelIN5flash19enable_sm80_to_sm89INS1_16FlashAttnFwdSm80INS1_25CollectiveMainloopFwdSm80ILi8ELi2ELb0EN4cute5tupleIJNS5_1CILi128EEENS7_ILi64EEENS7_ILi192EEEEEELi192ENS_6half_tEfNS_4arch4Sm80ELb0ELb1ELb1ELb1ELb1ELb1ELb1ELb0EEENS1_21CollectiveEpilogueFwdINS6_IJS8_SA_S9_EEENS6_IJNS7_ILi1EEESI_SI_EEESC_SE_Li256ELb1ELb1ELb0ELb0EEENS1_19SingleTileSchedulerILb1ELb0ELb1ELi128EEEEEEEEEvNT_6ParamsE,"a",@progbits
	.sectionflags	@""
	.align	4
.nv.constant0._ZN7cutlass13device_kernelIN5flash19enable_sm80_to_sm89INS1_16FlashAttnFwdSm80INS1_25CollectiveMainloopFwdSm80ILi8ELi2ELb0EN4cute5tupleIJNS5_1CILi128EEENS7_ILi64EEENS7_ILi192EEEEEELi192ENS_6half_tEfNS_4arch4Sm80ELb0ELb1ELb1ELb1ELb1ELb1ELb1ELb0EEENS1_21CollectiveEpilogueFwdINS6_IJS8_SA_S9_EEENS6_IJNS7_ILi1EEESI_SI_EEESC_SE_Li256ELb1ELb1ELb0ELb0EEENS1_19SingleTileSchedulerILb1ELb0ELb1ELi128EEEEEEEEEvNT_6ParamsE:
	.zero		1400


//--------------------- .nv.constant0._ZN7cutlass13device_kernelIN5flash19enable_sm80_to_sm89INS1_16FlashAttnFwdSm80INS1_25CollectiveMainloopFwdSm80ILi8ELi2ELb0EN4cute5tupleIJNS5_1CILi128EEENS7_ILi64EEENS7_ILi192EEEEEELi192ENS_6half_tEfNS_4arch4Sm80ELb1ELb0ELb1ELb0ELb1ELb0ELb1ELb0EEENS1_21CollectiveEpilogueFwdINS6_IJS8_SA_S9_EEENS6_IJNS7_ILi1EEESI_SI_EEESC_SE_Li256ELb0ELb1ELb0ELb0EEENS1_30DynamicPersistentTileSchedulerILi256ELi256ELb0ELb1ELb0EEEEEEEEEvNT_6ParamsE --------------------------
	.section	.nv.constant0._ZN7cutlass13device_kernelIN5flash19enable_sm80_to_sm89INS1_16FlashAttnFwdSm80INS1_25CollectiveMainloopFwdSm80ILi8ELi2ELb0EN4cute5tupleIJNS5_1CILi128EEENS7_ILi64EEENS7_ILi192EEEEEELi192ENS_6half_tEfNS_4arch4Sm80ELb1ELb0ELb1ELb0ELb1ELb0ELb1ELb0EEENS1_21CollectiveEpilogueFwdINS6_IJS8_SA_S9_EEENS6_IJNS7_ILi1EEESI_SI_EEESC_SE_Li256ELb0ELb1ELb0ELb0EEENS1_30DynamicPersistentTileSchedulerILi256ELi256ELb0ELb1ELb0EEEEEEEEEvNT_6ParamsE,"a",@progbits
	.sectionflags	@""
	.align	4
.nv.constant0._ZN7cutlass13device_kernelIN5flash19enable_sm80_to_sm89INS1_16FlashAttnFwdSm80INS1_25CollectiveMainloopFwdSm80ILi8ELi2ELb0EN4cute5tupleIJNS5_1CILi128EEENS7_ILi64EEENS7_ILi192EEEEEELi192ENS_6half_tEfNS_4arch4Sm80ELb1ELb0ELb1ELb0ELb1ELb0ELb1ELb0EEENS1_21CollectiveEpilogueFwdINS6_IJS8_SA_S9_EEENS6_IJNS7_ILi1EEESI_SI_EEESC_SE_Li256ELb0ELb1ELb0ELb0EEENS1_30DynamicPersistentTileSchedulerILi256ELi256ELb0ELb1ELb0EEEEEEEEEvNT_6ParamsE:
	.zero		1416


//--------------------- .nv.constant0._ZN7cutlass13device_kernelIN5flash19enable_sm80_to_sm89INS1_16FlashAttnFwdSm80INS1_25CollectiveMainloopFwdSm80ILi8ELi2ELb0EN4cute5tupleIJNS5_1CILi128EEENS7_ILi64EEENS7_ILi192EEEEEELi192ENS_6half_tEfNS_4arch4Sm80ELb1ELb0ELb1ELb1ELb1ELb0ELb1ELb0EEENS1_21CollectiveEpilogueFwdINS6_IJS8_SA_S9_EEENS6_IJNS7_ILi1EEESI_SI_EEESC_SE_Li256ELb1ELb1ELb0ELb0EEENS1_19SingleTileSchedulerILb1ELb0ELb1ELi128EEEEEEEEEvNT_6ParamsE --------------------------
	.section	.nv.constant0._ZN7cutlass13device_kernelIN5flash19enable_sm80_to_sm89INS1_16FlashAttnFwdSm80INS1_25CollectiveMainloopFwdSm80ILi8ELi2ELb0EN4cute5tupleIJNS5_1CILi128EEENS7_ILi64EEENS7_ILi192EEEEEELi192ENS_6half_tEfNS_4arch4Sm80ELb1ELb0ELb1ELb1ELb1ELb0ELb1ELb0EEENS1_21CollectiveEpilogueFwdINS6_IJS8_SA_S9_EEENS6_IJNS7_ILi1EEESI_SI_EEESC_SE_Li256ELb1ELb1ELb0ELb0EEENS1_19SingleTileSchedulerILb1ELb0ELb1ELi128EEEEEEEEEvNT_6ParamsE,"a",@progbits
	.sectionflags	@""
	.align	4
.nv.constant0._ZN7cutlass13device_kernelIN5flash19enable_sm80_to_sm89INS1_16FlashAttnFwdSm80INS1_25CollectiveMainloopFwdSm80ILi8ELi2ELb0EN4cute5tupleIJNS5_1CILi128EEENS7_ILi64EEENS7_ILi192EEEEEELi192ENS_6half_tEfNS_4arch4Sm80ELb1ELb0ELb1ELb1ELb1ELb0ELb1ELb0EEENS1_21CollectiveEpilogueFwdINS6_IJS8_SA_S9_EEENS6_IJNS7_ILi1EEESI_SI_EEESC_SE_Li256ELb1ELb1ELb0ELb0EEENS1_19SingleTileSchedulerILb1ELb0ELb1ELi128EEEEEEEEEvNT_6ParamsE:
	.zero		1400


//--------------------- .nv.constant0._ZN7cutlass13device_kernelIN5flash19enable_sm80_to_sm89INS1_16FlashAttnFwdSm80INS1_25CollectiveMainloopFwdSm80ILi8ELi2ELb0EN4cute5tupleIJNS5_1CILi128EEENS7_ILi64EEENS7_ILi192EEEEEELi192ENS_6half_tEfNS_4arch4Sm80ELb1ELb0ELb1ELb1ELb1ELb1ELb1ELb0EEENS1_21CollectiveEpilogueFwdINS6_IJS8_SA_S9_EEENS6_IJNS7_ILi1EEESI_SI_EEESC_SE_Li256ELb1ELb1ELb0ELb0EEENS1_19SingleTileSchedulerILb1ELb0ELb1ELi128EEEEEEEEEvNT_6ParamsE --------------------------
	.section	.nv.constant0._ZN7cutlass13device_kernelIN5flash19enable_sm80_to_sm89INS1_16FlashAttnFwdSm80INS1_25CollectiveMainloopFwdSm80ILi8ELi2ELb0EN4cute5tupleIJNS5_1CILi128EEENS7_ILi64EEENS7_ILi192EEEEEELi192ENS_6half_tEfNS_4arch4Sm80ELb1ELb0ELb1ELb1ELb1ELb1ELb1ELb0EEENS1_21CollectiveEpilogueFwdINS6_IJS8_SA_S9_EEENS6_IJNS7_ILi1EEESI_SI_EEESC_SE_Li256ELb1ELb1ELb0ELb0EEENS1_19SingleTileSchedulerILb1ELb0ELb1ELi128EEEEEEEEEvNT_6ParamsE,"a",@progbits
	.sectionflags	@""
	.align	4
.nv.constant0._ZN7cutlass13device_kernelIN5flash19enable_sm80_to_sm89INS1_16FlashAttnFwdSm80INS1_25CollectiveMainloopFwdSm80ILi8ELi2ELb0EN4cute5tupleIJNS5_1CILi128EEENS7_ILi64EEENS7_ILi192EEEEEELi192ENS_6half_tEfNS_4arch4Sm80ELb1ELb0ELb1ELb1ELb1ELb1ELb1ELb0EEENS1_21CollectiveEpilogueFwdINS6_IJS8_SA_S9_EEENS6_IJNS7_ILi1EEESI_SI_EEESC_SE_Li256ELb1ELb1ELb0ELb0EEENS1_19SingleTileSchedulerILb1ELb0ELb1ELi128EEEEEEEEEvNT_6ParamsE:
	.zero		1400


//--------------------- .nv.constant0._ZN7cutlass13device_kernelIN5flash19enable_sm80_to_sm89INS1_16FlashAttnFwdSm80INS1_25CollectiveMainloopFwdSm80ILi8ELi1ELb0EN4cute5tupleIJNS5_1CILi128EEENS7_ILi64EEENS7_ILi192EEEEEELi192ENS_6half_tEfNS_4arch4Sm80ELb0ELb0ELb0ELb0ELb1ELb0ELb1ELb0EEENS1_21CollectiveEpilogueFwdINS6_IJS8_SA_S9_EEENS6_IJNS7_ILi1EEESI_SI_EEESC_SE_Li256ELb0ELb1ELb0ELb0EEENS1_19SingleTileSchedulerILb0ELb0ELb1ELi128EEEEEEEEEvNT_6ParamsE --------------------------
	.section	.nv.constant0._ZN7cutlass13device_kernelIN5flash19enable_sm80_to_sm89INS1_16FlashAttnFwdSm80INS1_25CollectiveMainloopFwdSm80ILi8ELi1ELb0EN4cute5tupleIJNS5_1CILi128EEENS7_ILi64EEENS7_ILi192EEEEEELi192ENS_6half_tEfNS_4arch4Sm80ELb0ELb0ELb0ELb0ELb1ELb0ELb1ELb0EEENS1_21CollectiveEpilogueFwdINS6_IJS8_SA_S9_EEENS6_IJNS7_ILi1EEESI_SI_EEESC_SE_Li256ELb0ELb1ELb0ELb0EEENS1_19SingleTileSchedulerILb0ELb0ELb1ELi128EEEEEEEEEvNT_6ParamsE,"a",@progbits
	.sectionflags	@""
	.align	4
.nv.constant0._ZN7cutlass13device_kernelIN5flash19enable_sm80_to_sm89INS1_16FlashAttnFwdSm80INS1_25CollectiveMainloopFwdSm80ILi8ELi1ELb0EN4cute5tupleIJNS5_1CILi128EEENS7_ILi64EEENS7_ILi192EEEEEELi192ENS_6half_tEfNS_4arch4Sm80ELb0ELb0ELb0ELb0ELb1ELb0ELb1ELb0EEENS1_21CollectiveEpilogueFwdINS6_IJS8_SA_S9_EEENS6_IJNS7_ILi1EEESI_SI_EEESC_SE_Li256ELb0ELb1ELb0ELb0EEENS1_19SingleTileSchedulerILb0ELb0ELb1ELi128EEEEEEEEEvNT_6ParamsE:
	.zero		1400


//--------------------- .nv.constant0._ZN7cutlass13device_kernelIN5flash19enable_sm80_to_sm89INS1_16FlashAttnFwdSm80INS1_25CollectiveMainloopFwdSm80ILi8ELi1ELb0EN4cute5tupleIJNS5_1CILi128EEENS7_ILi64EEENS7_ILi192EEEEEELi192ENS_6half_tEfNS_4arch4Sm80ELb0ELb0ELb0ELb1ELb1ELb0ELb1ELb0EEENS1_21CollectiveEpilogueFwdINS6_IJS8_SA_S9_EEENS6_IJNS7_ILi1EEESI_SI_EEESC_SE_Li256ELb1ELb1ELb0ELb0EEENS1_19SingleTileSchedulerILb1ELb0ELb1ELi128EEEEEEEEEvNT_6ParamsE --------------------------
	.section	.nv.constant0._ZN7cutlass13device_kernelIN5flash19enable_sm80_to_sm89INS1_16FlashAttnFwdSm80INS1_25CollectiveMainloopFwdSm80ILi8ELi1ELb0EN4cute5tupleIJNS5_1CILi128EEENS7_ILi64EEENS7_ILi192EEEEEELi192ENS_6half_tEfNS_4arch4Sm80ELb0ELb0ELb0ELb1ELb1ELb0ELb1ELb0EEENS1_21CollectiveEpilogueFwdINS6_IJS8_SA_S9_EEENS6_IJNS7_ILi1EEESI_SI_EEESC_SE_Li256ELb1ELb1ELb0ELb0EEENS1_19SingleTileSchedulerILb1ELb0ELb1ELi128EEEEEEEEEvNT_6ParamsE,"a",@progbits
	.sectionflags	@""
	.align	4
.nv.constant0._ZN7cutlass13device_kernelIN5flash19enable_sm80_to_sm89INS1_16FlashAttnFwdSm80INS1_25CollectiveMainloopFwdSm80ILi8ELi1ELb0EN4cute5tupleIJNS5_1CILi128EEENS7_ILi64EEENS7_ILi192EEEEEELi192ENS_6half_tEfNS_4arch4Sm80ELb0ELb0ELb0ELb1ELb1ELb0ELb1ELb0EEENS1_21CollectiveEpilogueFwdINS6_IJS8_SA_S9_EEENS6_IJNS7_ILi1EEESI_SI_EEESC_SE_Li256ELb1ELb1ELb0ELb0EEENS1_19SingleTileSchedulerILb1ELb0ELb1ELi128EEEEEEEEEvNT_6ParamsE:
	.zero		1400


//--------------------- .nv.constant0._ZN7cutlass13device_kernelIN5flash19enable_sm80_to_sm89INS1_16FlashAttnFwdSm80INS1_25CollectiveMainloopFwdSm80ILi8ELi1ELb0EN4cute5tupleIJNS5_1CILi128EEENS7_ILi64EEENS7_ILi192EEEEEELi192ENS_6half_tEfNS_4arch4Sm80ELb0ELb0ELb0ELb1ELb1ELb1ELb1ELb0EEENS1_21CollectiveEpilogueFwdINS6_IJS8_SA_S9_EEENS6_IJNS7_ILi1EEESI_SI_EEESC_SE_Li256ELb1ELb1ELb0ELb0EEENS1_19SingleTileSchedulerILb1ELb0ELb1ELi128EEEEEEEEEvNT_6ParamsE --------------------------
	.section	.nv.constant0._ZN7cutlass13device_kernelIN5flash19enable_sm80_to_sm89INS1_16FlashAttnFwdSm80INS1_25CollectiveMainloopFwdSm80ILi8ELi1ELb0EN4cute5tupleIJNS5_1CILi128EEENS7_ILi64EEENS7_ILi192EEEEEELi192ENS_6half_tEfNS_4arch4Sm80ELb0ELb0ELb0ELb1ELb1ELb1ELb1ELb0EEENS1_21CollectiveEpilogueFwdINS6_IJS8_SA_S9_EEENS6_IJNS7_ILi1EEESI_SI_EEESC_SE_Li256ELb1ELb1ELb0ELb0EEENS1_19SingleTileSchedulerILb1ELb0ELb1ELi128EEEEEEEEEvNT_6ParamsE,"a",@progbits
	.sectionflags	@""
	.align	4
.nv.constant0._ZN7cutlass13device_kernelIN5flash19enable_sm80_to_sm89INS1_16FlashAttnFwdSm80INS1_25CollectiveMainloopFwdSm80ILi8ELi1ELb0EN4cute5tupleIJNS5_1CILi128EEENS7_ILi64EEENS7_ILi192EEEEEELi192ENS_6half_tEfNS_4arch4Sm80ELb0ELb0ELb0ELb1ELb1ELb1ELb1ELb0EEENS1_21CollectiveEpilogueFwdINS6_IJS8_SA_S9_EEENS6_IJNS7_ILi1EEESI_SI_EEESC_SE_Li256ELb1ELb1ELb0ELb0EEENS1_19SingleTileSchedulerILb1ELb0ELb1ELi128EEEEEEEEEvNT_6ParamsE:
	.zero		1400


//--------------------- .nv.constant0._ZN7cutlass13device_kernelIN5flash19enable_sm80_to_sm89INS1_16FlashAttnFwdSm80INS1_25CollectiveMainloopFwdSm80ILi8ELi1ELb0EN4cute5tupleIJNS5_1CILi128EEENS7_ILi64EEENS7_ILi192EEEEEELi192ENS_6half_tEfNS_4arch4Sm80ELb0ELb1ELb0ELb0ELb1ELb0ELb1ELb0EEENS1_21CollectiveEpilogueFwdINS6_IJS8_SA_S9_EEENS6_IJNS7_ILi1EEESI_SI_EEESC_SE_Li256ELb0ELb1ELb0ELb0EEENS1_19SingleTileSchedulerILb0ELb0ELb1ELi128EEEEEEEEEvNT_6ParamsE --------------------------
	.section	.nv.constant0._ZN7cutlass13device_kernelIN5flash19enable_sm80_to_sm89INS1_16FlashAttnFwdSm80INS1_25CollectiveMainloopFwdSm80ILi8ELi1ELb0EN4cute5tupleIJNS5_1CILi128EEENS7_ILi64EEENS7_ILi192EEEEEELi192ENS_6half_tEfNS_4arch4Sm80ELb0ELb1ELb0ELb0ELb1ELb0ELb1ELb0EEENS1_21CollectiveEpilogueFwdINS6_IJS8_SA_S9_EEENS6_IJNS7_ILi1EEESI_SI_EEESC_SE_Li256ELb0ELb1ELb0ELb0EEENS1_19SingleTileSchedulerILb0ELb0ELb1ELi128EEEEEEEEEvNT_6ParamsE,"a",@progbits
	.sectionflags	@""
	.align	4
.nv.constant0._ZN7cutlass13device_kernelIN5flash19enable_sm80_to_sm89INS1_16FlashAttnFwdSm80INS1_25CollectiveMainloopFwdSm80ILi8ELi1ELb0EN4cute5tupleIJNS5_1CILi128EEENS7_ILi64EEENS7_ILi192EEEEEELi192ENS_6half_tEfNS_4arch4Sm80ELb0ELb1ELb0ELb0ELb1ELb0ELb1ELb0EEENS1_21CollectiveEpilogueFwdINS6_IJS8_SA_S9_EEENS6_IJNS7_ILi1EEESI_SI_EEESC_SE_Li256ELb0ELb1ELb0ELb0EEENS1_19SingleTileSchedulerILb0ELb0ELb1ELi128EEEEEEEEEvNT_6ParamsE:
	.zero		1400


//--------------------- .nv.constant0._ZN7cutlass13device_kernelIN5flash19enable_sm80_to_sm89INS1_16FlashAttnFwdSm80INS1_25CollectiveMainloopFwdSm80ILi8ELi1ELb0EN4cute5tupleIJNS5_1CILi128EEENS7_ILi64EEENS7_ILi192EEEEEELi192ENS_6half_tEfNS_4arch4Sm80ELb0ELb1ELb0ELb1ELb1ELb0ELb1ELb0EEENS1_21CollectiveEpilogueFwdINS6_IJS8_SA_S9_EEENS6_IJNS7_ILi1EEESI_SI_EEESC_SE_Li256ELb1ELb1ELb0ELb0EEENS1_19SingleTileSchedulerILb1ELb0ELb1ELi128EEEEEEEEEvNT_6ParamsE --------------------------
	.section	.nv.constant0._ZN7cutlass13device_kernelIN5flash19enable_sm80_to_sm89INS1_16FlashAttnFwdSm80INS1_25CollectiveMainloopFwdSm80ILi8ELi1ELb0EN4cute5tupleIJNS5_1CILi128EEENS7_ILi64EEENS7_ILi192EEEEEELi192ENS_6half_tEfNS_4arch4Sm80ELb0ELb1ELb0ELb1ELb1ELb0ELb1ELb0EEENS1_21CollectiveEpilogueFwdINS6_IJS8_SA_S9_EEENS6_IJNS7_ILi1EEESI_SI_EEESC_SE_Li256ELb1ELb1ELb0ELb0EEENS1_19SingleTileSchedulerILb1ELb0ELb1ELi128EEEEEEEEEvNT_6ParamsE,"a",@progbits
	.sectionflags	@""
	.align	4
.nv.constant0._ZN7cutlass13device_kernelIN5flash19enable_sm80_to_sm89INS1_16FlashAttnFwdSm80INS1_25CollectiveMainloopFwdSm80ILi8ELi1ELb0EN4cute5tupleIJNS5_1CILi128EEENS7_ILi64EEENS7_ILi192EEEEEELi192ENS_6half_tEfNS_4arch4Sm80ELb0ELb1ELb0ELb1ELb1ELb0ELb1ELb0EEENS1_21CollectiveEpilogueFwdINS6_IJS8_SA_S9_EEENS6_IJNS7_ILi1EEESI_SI_EEESC_SE_Li256ELb1ELb1ELb0ELb0EEENS1_19SingleTileSchedulerILb1ELb0ELb1ELi128EEEEEEEEEvNT_6ParamsE:
	.zero		1400


//--------------------- .nv.constant0._ZN7cutlass13device_kernelIN5flash19enable_sm80_to_sm89INS1_16FlashAttnFwdSm80INS1_25CollectiveMainloopFwdSm80ILi8ELi1ELb0EN4cute5tupleIJNS5_1CILi128EEENS7_ILi64EEENS7_ILi192EEEEEELi192ENS_6half_tEfNS_4arch4Sm80ELb0ELb1ELb0ELb1ELb1ELb1ELb1ELb0EEENS1_21CollectiveEpilogueFwdINS6_IJS8_SA_S9_EEENS6_IJNS7_ILi1EEESI_SI_EEESC_SE_Li256ELb1ELb1ELb0ELb0EEENS1_19SingleTileSchedulerILb1ELb0ELb1ELi128EEEEEEEEEvNT_6ParamsE --------------------------
	.section	.nv.constant0._ZN7cutlass13device_kernelIN5flash19enable_sm80_to_sm89INS1_16FlashAttnFwdSm80INS1_25CollectiveMainloopFwdSm80ILi8ELi1ELb0EN4cute5tupleIJNS5_1CILi128EEENS7_ILi64EEENS7_ILi192EEEEEELi192ENS_6half_tEfNS_4arch4Sm80ELb0ELb1ELb0ELb1ELb1ELb1ELb1ELb0EEENS1_21CollectiveEpilogueFwdINS6_IJS8_SA_S9_EEENS6_IJNS7_ILi1EEESI_SI_EEESC_SE_Li256ELb1ELb1ELb0ELb0EEENS1_19SingleTileSchedulerILb1ELb0ELb1ELi128EEEEEEEEEvNT_6ParamsE,"a",@progbits
	.sectionflags	@""
	.align	4
.nv.constant0._ZN7cutlass13device_kernelIN5flash19enable_sm80_to_sm89INS1_16FlashAttnFwdSm80INS1_25CollectiveMainloopFwdSm80ILi8ELi1ELb0EN4cute5tupleIJNS5_1CILi128EEENS7_ILi64EEENS7_ILi192EEEEEELi192ENS_6half_tEfNS_4arch4Sm80ELb0ELb1ELb0ELb1ELb1ELb1ELb1ELb0EEENS1_21CollectiveEpilogueFwdINS6_IJS8_SA_S9_EEENS6_IJNS7_ILi1EEESI_SI_EEESC_SE_Li256ELb1ELb1ELb0ELb0EEENS1_19SingleTileSchedulerILb1ELb0ELb1ELi128EEEEEEEEEvNT_6ParamsE:
	.zero		1400


//--------------------- .nv.constant0._ZN7cutlass13device_kernelIN5flash19enable_sm80_to_sm89INS1_16FlashAttnFwdSm80INS1_25CollectiveMainloopFwdSm80ILi8ELi1ELb0EN4cute5tupleIJNS5_1CILi128EEENS7_ILi64EEENS7_ILi192EEEEEELi192ENS_6half_tEfNS_4arch4Sm80ELb1ELb0ELb0ELb0ELb1ELb0ELb1ELb0EEENS1_21CollectiveEpilogueFwdINS6_IJS8_SA_S9_EEENS6_IJNS7_ILi1EEESI_SI_EEESC_SE_Li256ELb0ELb1ELb0ELb0EEENS1_30DynamicPersistentTileSchedulerILi256ELi256ELb0ELb1ELb0EEEEEEEEEvNT_6ParamsE --------------------------
	.section	.nv.constant0._ZN7cutlass13device_kernelIN5flash19enable_sm80_to_sm89INS1_16FlashAttnFwdSm80INS1_25CollectiveMainloopFwdSm80ILi8ELi1ELb0EN4cute5tupleIJNS5_1CILi128EEENS7_ILi64EEENS7_ILi192EEEEEELi192ENS_6half_tEfNS_4arch4Sm80ELb1ELb0ELb0ELb0ELb1ELb0ELb1ELb0EEENS1_21CollectiveEpilogueFwdINS6_IJS8_SA_S9_EEENS6_IJNS7_ILi1EEESI_SI_EEESC_SE_Li256ELb0ELb1ELb0ELb0EEENS1_30DynamicPersistentTileSchedulerILi256ELi256ELb0ELb1ELb0EEEEEEEEEvNT_6ParamsE,"a",@progbits
	.sectionflags	@""
	.align	4
.nv.constant0._ZN7cutlass13device_kernelIN5flash19enable_sm80_to_sm89INS1_16FlashAttnFwdSm80INS1_25CollectiveMainloopFwdSm80ILi8ELi1ELb0EN4cute5tupleIJNS5_1CILi128EEENS7_ILi64EEENS7_ILi192EEEEEELi192ENS_6half_tEfNS_4arch4Sm80ELb1ELb0ELb0ELb0ELb1ELb0ELb1ELb0EEENS1_21CollectiveEpilogueFwdINS6_IJS8_SA_S9_EEENS6_IJNS7_ILi1EEESI_SI_EEESC_SE_Li256ELb0ELb1ELb0ELb0EEENS1_30DynamicPersistentTileSchedulerILi256ELi256ELb0ELb1ELb0EEEEEEEEEvNT_6ParamsE:
	.zero		1416


//--------------------- .nv.constant0._ZN7cutlass13device_kernelIN5flash19enable_sm80_to_sm89INS1_16FlashAttnFwdSm80INS1_25CollectiveMainloopFwdSm80ILi8ELi1ELb0EN4cute5tupleIJNS5_1CILi128EEENS7_ILi64EEENS7_ILi192EEEEEELi192ENS_6half_tEfNS_4arch4Sm80ELb1ELb0ELb0ELb1ELb1ELb0ELb1ELb0EEENS1_21CollectiveEpilogueFwdINS6_IJS8_SA_S9_EEENS6_IJNS7_ILi1EEESI_SI_EEESC_SE_Li256ELb1ELb1ELb0ELb0EEENS1_19SingleTileSchedulerILb1ELb0ELb1ELi128EEEEEEEEEvNT_6ParamsE --------------------------
	.section	.nv.constant0._ZN7cutlass13device_kernelIN5flash19enable_sm80_to_sm89INS1_16FlashAttnFwdSm80INS1_25CollectiveMainloopFwdSm80ILi8ELi1ELb0EN4cute5tupleIJNS5_1CILi128EEENS7_ILi64EEENS7_ILi192EEEEEELi192ENS_6half_tEfNS_4arch4Sm80ELb1ELb0ELb0ELb1ELb1ELb0ELb1ELb0EEENS1_21CollectiveEpilogueFwdINS6_IJS8_SA_S9_EEENS6_IJNS7_ILi1EEESI_SI_EEESC_SE_Li256ELb1ELb1ELb0ELb0EEENS1_19SingleTileSchedulerILb1ELb0ELb1ELi128EEEEEEEEEvNT_6ParamsE,"a",@progbits
	.sectionflags	@""
	.align	4
.nv.constant0._ZN7cutlass13device_kernelIN5flash19enable_sm80_to_sm89INS1_16FlashAttnFwdSm80INS1_25CollectiveMainloopFwdSm80ILi8ELi1ELb0EN4cute5tupleIJNS5_1CILi128EEENS7_ILi64EEENS7_ILi192EEEEEELi192ENS_6half_tEfNS_4arch4Sm80ELb1ELb0ELb0ELb1ELb1ELb0ELb1ELb0EEENS1_21CollectiveEpilogueFwdINS6_IJS8_SA_S9_EEENS6_IJNS7_ILi1EEESI_SI_EEESC_SE_Li256ELb1ELb1ELb0ELb0EEENS1_19SingleTileSchedulerILb1ELb0ELb1ELi128EEEEEEEEEvNT_6ParamsE:
	.zero		1400


//--------------------- .nv.constant0._ZN7cutlass13device_kernelIN5flash19enable_sm80_to_sm89INS1_16FlashAttnFwdSm80INS1_25CollectiveMainloopFwdSm80ILi8ELi1ELb0EN4cute5tupleIJNS5_1CILi128EEENS7_ILi64EEENS7_ILi192EEEEEELi192ENS_6half_tEfNS_4arch4Sm80ELb1ELb0ELb0ELb1ELb1ELb1ELb1ELb0EEENS1_21CollectiveEpilogueFwdINS6_IJS8_SA_S9_EEENS6_IJNS7_ILi1EEESI_SI_EEESC_SE_Li256ELb1ELb1ELb0ELb0EEENS1_19SingleTileSchedulerILb1ELb0ELb1ELi128EEEEEEEEEvNT_6ParamsE --------------------------
	.section	.nv.constant0._ZN7cutlass13device_kernelIN5flash19enable_sm80_to_sm89INS1_16FlashAttnFwdSm80INS1_25CollectiveMainloopFwdSm80ILi8ELi1ELb0EN4cute5tupleIJNS5_1CILi128EEENS7_ILi64EEENS7_ILi192EEEEEELi192ENS_6half_tEfNS_4arch4Sm80ELb1ELb0ELb0ELb1ELb1ELb1ELb1ELb0EEENS1_21CollectiveEpilogueFwdINS6_IJS8_SA_S9_EEENS6_IJNS7_ILi1EEESI_SI_EEESC_SE_Li256ELb1ELb1ELb0ELb0EEENS1_19SingleTileSchedulerILb1ELb0ELb1ELi128EEEEEEEEEvNT_6ParamsE,"a",@progbits
	.sectionflags	@""
	.align	4
.nv.constant0._ZN7cutlass13device_kernelIN5flash19enable_sm80_to_sm89INS1_16FlashAttnFwdSm80INS1_25CollectiveMainloopFwdSm80ILi8ELi1ELb0EN4cute5tupleIJNS5_1CILi128EEENS7_ILi64EEENS7_ILi192EEEEEELi192ENS_6half_tEfNS_4arch4Sm80ELb1ELb0ELb0ELb1ELb1ELb1ELb1ELb0EEENS1_21CollectiveEpilogueFwdINS6_IJS8_SA_S9_EEENS6_IJNS7_ILi1EEESI_SI_EEESC_SE_Li256ELb1ELb1ELb0ELb0EEENS1_19SingleTileSchedulerILb1ELb0ELb1ELi128EEEEEEEEEvNT_6ParamsE:
	.zero		1400


//--------------------- .nv.constant0._ZN7cutlass13device_kernelIN5flash19enable_sm80_to_sm89INS1_16FlashAttnFwdSm80INS1_25CollectiveMainloopFwdSm80ILi8ELi2ELb0EN4cute5tupleIJNS5_1CILi128EEENS7_ILi64EEENS7_ILi192EEEEEELi192ENS_6half_tEfNS_4arch4Sm80ELb0ELb0ELb0ELb0ELb1ELb0ELb1ELb0EEENS1_21CollectiveEpilogueFwdINS6_IJS8_SA_S9_EEENS6_IJNS7_ILi1EEESI_SI_EEESC_SE_Li256ELb0ELb1ELb0ELb0EEENS1_19SingleTileSchedulerILb0ELb0ELb1ELi128EEEEEEEEEvNT_6ParamsE --------------------------
	.section	.nv.constant0._ZN7cutlass13device_kernelIN5flash19enable_sm80_to_sm89INS1_16FlashAttnFwdSm80INS1_25CollectiveMainloopFwdSm80ILi8ELi2ELb0EN4cute5tupleIJNS5_1CILi128EEENS7_ILi64EEENS7_ILi192EEEEEELi192ENS_6half_tEfNS_4arch4Sm80ELb0ELb0ELb0ELb0ELb1ELb0ELb1ELb0EEENS1_21CollectiveEpilogueFwdINS6_IJS8_SA_S9_EEENS6_IJNS7_ILi1EEESI_SI_EEESC_SE_Li256ELb0ELb1ELb0ELb0EEENS1_19SingleTileSchedulerILb0ELb0ELb1ELi128EEEEEEEEEvNT_6ParamsE,"a",@progbits
	.sectionflags	@""
	.align	4
.nv.constant0._ZN7cutlass13device_kernelIN5flash19enable_sm80_to_sm89INS1_16FlashAttnFwdSm80INS1_25CollectiveMainloopFwdSm80ILi8ELi2ELb0EN4cute5tupleIJNS5_1CILi128EEENS7_ILi64EEENS7_ILi192EEEEEELi192ENS_6half_tEfNS_4arch4Sm80ELb0ELb0ELb0ELb0ELb1ELb0ELb1ELb0EEENS1_21CollectiveEpilogueFwdINS6_IJS8_SA_S9_EEENS6_IJNS7_ILi1EEESI_SI_EEESC_SE_Li256ELb0ELb1ELb0ELb0EEENS1_19SingleTileSchedulerILb0ELb0ELb1ELi128EEEEEEEEEvNT_6ParamsE:
	.zero		1400


//--------------------- .nv.constant0._ZN7cutlass13device_kernelIN5flash19enable_sm80_to_sm89INS1_16FlashAttnFwdSm80INS1_25CollectiveMainloopFwdSm80ILi8ELi2ELb0EN4cute5tupleIJNS5_1CILi128EEENS7_ILi64EEENS7_ILi192EEEEEELi192ENS_6half_tEfNS_4arch4Sm80ELb0ELb0ELb0ELb1ELb1ELb0ELb1ELb0EEENS1_21CollectiveEpilogueFwdINS6_IJS8_SA_S9_EEENS6_IJNS7_ILi1EEESI_SI_EEESC_SE_Li256ELb1ELb1ELb0ELb0EEENS1_19SingleTileSchedulerILb1ELb0ELb1ELi128EEEEEEEEEvNT_6ParamsE --------------------------
	.section	.nv.constant0._ZN7cutlass13device_kernelIN5flash19enable_sm80_to_sm89INS1_16FlashAttnFwdSm80INS1_25CollectiveMainloopFwdSm80ILi8ELi2ELb0EN4cute5tupleIJNS5_1CILi128EEENS7_ILi64EEENS7_ILi192EEEEEELi192ENS_6half_tEfNS_4arch4Sm80ELb0ELb0ELb0ELb1ELb1ELb0ELb1ELb0EEENS1_21CollectiveEpilogueFwdINS6_IJS8_SA_S9_EEENS6_IJNS7_ILi1EEESI_SI_EEESC_SE_Li256ELb1ELb1ELb0ELb0EEENS1_19SingleTileSchedulerILb1ELb0ELb1ELi128EEEEEEEEEvNT_6ParamsE,"a",@progbits
	.sectionflags	@""
	.align	4
.nv.constant0._ZN7cutlass13device_kernelIN5flash19enable_sm80_to_sm89INS1_16FlashAttnFwdSm80INS1_25CollectiveMainloopFwdSm80ILi8ELi2ELb0EN4cute5tupleIJNS5_1CILi128EEENS7_ILi64EEENS7_ILi192EEEEEELi192ENS_6half_tEfNS_4arch4Sm80ELb0ELb0ELb0ELb1ELb1ELb0ELb1ELb0EEENS1_21CollectiveEpilogueFwdINS6_IJS8_SA_S9_EEENS6_IJNS7_ILi1EEESI_SI_EEESC_SE_Li256ELb1ELb1ELb0ELb0EEENS1_19SingleTileSchedulerILb1ELb0ELb1ELi128EEEEEEEEEvNT_6ParamsE:
	.zero		1400


//--------------------- .nv.constant0._ZN7cutlass13device_kernelIN5flash19enable_sm80_to_sm89INS1_16FlashAttnFwdSm80INS1_25CollectiveMainloopFwdSm80ILi8ELi2ELb0EN4cute5tupleIJNS5_1CILi128EEENS7_ILi64EEENS7_ILi192EEEEEELi192ENS_6half_tEfNS_4arch4Sm80ELb0ELb0ELb0ELb1ELb1ELb1ELb1ELb0EEENS1_21CollectiveEpilogueFwdINS6_IJS8_SA_S9_EEENS6_IJNS7_ILi1EEESI_SI_EEESC_SE_Li256ELb1ELb1ELb0ELb0EEENS1_19SingleTileSchedulerILb1ELb0ELb1ELi128EEEEEEEEEvNT_6ParamsE --------------------------
	.section	.nv.constant0._ZN7cutlass13device_kernelIN5flash19enable_sm80_to_sm89INS1_16FlashAttnFwdSm80INS1_25CollectiveMainloopFwdSm80ILi8ELi2ELb0EN4cute5tupleIJNS5_1CILi128EEENS7_ILi64EEENS7_ILi192EEEEEELi192ENS_6half_tEfNS_4arch4Sm80ELb0ELb0ELb0ELb1ELb1ELb1ELb1ELb0EEENS1_21CollectiveEpilogueFwdINS6_IJS8_SA_S9_EEENS6_IJNS7_ILi1EEESI_SI_EEESC_SE_Li256ELb1ELb1ELb0ELb0EEENS1_19SingleTileSchedulerILb1ELb0ELb1ELi128EEEEEEEEEvNT_6ParamsE,"a",@progbits
	.sectionflags	@""
	.align	4
.nv.constant0._ZN7cutlass13device_kernelIN5flash19enable_sm80_to_sm89INS1_16FlashAttnFwdSm80INS1_25CollectiveMainloopFwdSm80ILi8ELi2ELb0EN4cute5tupleIJNS5_1CILi128EEENS7_ILi64EEENS7_ILi192EEEEEELi192ENS_6half_tEfNS_4arch4Sm80ELb0ELb0ELb0ELb1ELb1ELb1ELb1ELb0EEENS1_21CollectiveEpilogueFwdINS6_IJS8_SA_S9_EEENS6_IJNS7_ILi1EEESI_SI_EEESC_SE_Li256ELb1ELb1ELb0ELb0EEENS1_19SingleTileSchedulerILb1ELb0ELb1ELi128EEEEEEEEEvNT_6ParamsE:
	.zero		1400


//--------------------- .nv.constant0._ZN7cutlass13device_kernelIN5flash19enable_sm80_to_sm89INS1_16FlashAttnFwdSm80INS1_25CollectiveMainloopFwdSm80ILi8ELi2ELb0EN4cute5tupleIJNS5_1CILi128EEENS7_ILi64EEENS7_ILi192EEEEEELi192ENS_6half_tEfNS_4arch4Sm80ELb0ELb1ELb0ELb0ELb1ELb0ELb1ELb0EEENS1_21CollectiveEpilogueFwdINS6_IJS8_SA_S9_EEENS6_IJNS7_ILi1EEESI_SI_EEESC_SE_Li256ELb0ELb1ELb0ELb0EEENS1_19SingleTileSchedulerILb0ELb0ELb1ELi128EEEEEEEEEvNT_6ParamsE --------------------------
	.section	.nv.constant0._ZN7cutlass13device_kernelIN5flash19enable_sm80_to_sm89INS1_16FlashAttnFwdSm80INS1_25CollectiveMainloopFwdSm80ILi8ELi2ELb0EN4cute5tupleIJNS5_1CILi128EEENS7_ILi64EEENS7_ILi192EEEEEELi192ENS_6half_tEfNS_4arch4Sm80ELb0ELb1ELb0ELb0ELb1ELb0ELb1ELb0EEENS1_21CollectiveEpilogueFwdINS6_IJS8_SA_S9_EEENS6_IJNS7_ILi1EEESI_SI_EEESC_SE_Li256ELb0ELb1ELb0ELb0EEENS1_19SingleTileSchedulerILb0ELb0ELb1ELi128EEEEEEEEEvNT_6ParamsE,"a",@progbits
	.sectionflags	@""
	.align	4
.nv.constant0._ZN7cutlass13device_kernelIN5flash19enable_sm80_to_sm89INS1_16FlashAttnFwdSm80INS1_25CollectiveMainloopFwdSm80ILi8ELi2ELb0EN4cute5tupleIJNS5_1CILi128EEENS7_ILi64EEENS7_ILi192EEEEEELi192ENS_6half_tEfNS_4arch4Sm80ELb0ELb1ELb0ELb0ELb1ELb0ELb1ELb0EEENS1_21CollectiveEpilogueFwdINS6_IJS8_SA_S9_EEENS6_IJNS7_ILi1EEESI_SI_EEESC_SE_Li256ELb0ELb1ELb0ELb0EEENS1_19SingleTileSchedulerILb0ELb0ELb1ELi128EEEEEEEEEvNT_6ParamsE:
	.zero		1400


//--------------------- .nv.constant0._ZN7cutlass13device_kernelIN5flash19enable_sm80_to_sm89INS1_16FlashAttnFwdSm80INS1_25CollectiveMainloopFwdSm80ILi8ELi2ELb0EN4cute5tupleIJNS5_1CILi128EEENS7_ILi64EEENS7_ILi192EEEEEELi192ENS_6half_tEfNS_4arch4Sm80ELb0ELb1ELb0ELb1ELb1ELb0ELb1ELb0EEENS1_21CollectiveEpilogueFwdINS6_IJS8_SA_S9_EEENS6_IJNS7_ILi1EEESI_SI_EEESC_SE_Li256ELb1ELb1ELb0ELb0EEENS1_19SingleTileSchedulerILb1ELb0ELb1ELi128EEEEEEEEEvNT_6ParamsE --------------------------
	.section	.nv.constant0._ZN7cutlass13device_kernelIN5flash19enable_sm80_to_sm89INS1_16FlashAttnFwdSm80INS1_25CollectiveMainloopFwdSm80ILi8ELi2ELb0EN4cute5tupleIJNS5_1CILi128EEENS7_ILi64EEENS7_ILi192EEEEEELi192ENS_6half_tEfNS_4arch4Sm80ELb0ELb1ELb0ELb1ELb1ELb0ELb1ELb0EEENS1_21CollectiveEpilogueFwdINS6_IJS8_SA_S9_EEENS6_IJNS7_ILi1EEESI_SI_EEESC_SE_Li256ELb1ELb1ELb0ELb0EEENS1_19SingleTileSchedulerILb1ELb0ELb1ELi128EEEEEEEEEvNT_6ParamsE,"a",@progbits
	.sectionflags	@""
	.align	4
.nv.constant0._ZN7cutlass13device_kernelIN5flash19enable_sm80_to_sm89INS1_16FlashAttnFwdSm80INS1_25CollectiveMainloopFwdSm80ILi8ELi2ELb0EN4cute5tupleIJNS5_1CILi128EEENS7_ILi64EEENS7_ILi192EEEEEELi192ENS_6half_tEfNS_4arch4Sm80ELb0ELb1ELb0ELb1ELb1ELb0ELb1ELb0EEENS1_21CollectiveEpilogueFwdINS6_IJS8_SA_S9_EEENS6_IJNS7_ILi1EEESI_SI_EEESC_SE_Li256ELb1ELb1ELb0ELb0EEENS1_19SingleTileSchedulerILb1ELb0ELb1ELi128EEEEEEEEEvNT_6ParamsE:
	.zero		1400


//--------------------- .nv.constant0._ZN7cutlass13device_kernelIN5flash19enable_sm80_to_sm89INS1_16FlashAttnFwdSm80INS1_25CollectiveMainloopFwdSm80ILi8ELi2ELb0EN4cute5tupleIJNS5_1CILi128EEENS7_ILi64EEENS7_ILi192EEEEEELi192ENS_6half_tEfNS_4arch4Sm80ELb0ELb1ELb0ELb1ELb1ELb1ELb1ELb0EEENS1_21CollectiveEpilogueFwdINS6_IJS8_SA_S9_EEENS6_IJNS7_ILi1EEESI_SI_EEESC_SE_Li256ELb1ELb1ELb0ELb0EEENS1_19SingleTileSchedulerILb1ELb0ELb1ELi128EEEEEEEEEvNT_6ParamsE --------------------------
	.section	.nv.constant0._ZN7cutlass13device_kernelIN5flash19enable_sm80_to_sm89INS1_16FlashAttnFwdSm80INS1_25CollectiveMainloopFwdSm80ILi8ELi2ELb0EN4cute5tupleIJNS5_1CILi128EEENS7_ILi64EEENS7_ILi192EEEEEELi192ENS_6half_tEfNS_4arch4Sm80ELb0ELb1ELb0ELb1ELb1ELb1ELb1ELb0EEENS1_21CollectiveEpilogueFwdINS6_IJS8_SA_S9_EEENS6_IJNS7_ILi1EEESI_SI_EEESC_SE_Li256ELb1ELb1ELb0ELb0EEENS1_19SingleTileSchedulerILb1ELb0ELb1ELi128EEEEEEEEEvNT_6ParamsE,"a",@progbits
	.sectionflags	@""
	.align	4
.nv.constant0._ZN7cutlass13device_kernelIN5flash19enable_sm80_to_sm89INS1_16FlashAttnFwdSm80INS1_25CollectiveMainloopFwdSm80ILi8ELi2ELb0EN4cute5tupleIJNS5_1CILi128EEENS7_ILi64EEENS7_ILi192EEEEEELi192ENS_6half_tEfNS_4arch4Sm80ELb0ELb1ELb0ELb1ELb1ELb1ELb1ELb0EEENS1_21CollectiveEpilogueFwdINS6_IJS8_SA_S9_EEENS6_IJNS7_ILi1EEESI_SI_EEESC_SE_Li256ELb1ELb1ELb0ELb0EEENS1_19SingleTileSchedulerILb1ELb0ELb1ELi128EEEEEEEEEvNT_6ParamsE:
	.zero		1400


//--------------------- .nv.constant0._ZN7cutlass13device_kernelIN5flash19enable_sm80_to_sm89INS1_16FlashAttnFwdSm80INS1_25CollectiveMainloopFwdSm80ILi8ELi2ELb0EN4cute5tupleIJNS5_1CILi128EEENS7_ILi64EEENS7_ILi192EEEEEELi192ENS_6half_tEfNS_4arch4Sm80ELb1ELb0ELb0ELb0ELb1ELb0ELb1ELb0EEENS1_21CollectiveEpilogueFwdINS6_IJS8_SA_S9_EEENS6_IJNS7_ILi1EEESI_SI_EEESC_SE_Li256ELb0ELb1ELb0ELb0EEENS1_30DynamicPersistentTileSchedulerILi256ELi256ELb0ELb1ELb0EEEEEEEEEvNT_6ParamsE --------------------------
	.section	.nv.constant0._ZN7cutlass13device_kernelIN5flash19enable_sm80_to_sm89INS1_16FlashAttnFwdSm80INS1_25CollectiveMainloopFwdSm80ILi8ELi2ELb0EN4cute5tupleIJNS5_1CILi128EEENS7_ILi64EEENS7_ILi192EEEEEELi192ENS_6half_tEfNS_4arch4Sm80ELb1ELb0ELb0ELb0ELb1ELb0ELb1ELb0EEENS1_21CollectiveEpilogueFwdINS6_IJS8_SA_S9_EEENS6_IJNS7_ILi1EEESI_SI_EEESC_SE_Li256ELb0ELb1ELb0ELb0EEENS1_30DynamicPersistentTileSchedulerILi256ELi256ELb0ELb1ELb0EEEEEEEEEvNT_6ParamsE,"a",@progbits
	.sectionflags	@""
	.align	4
.nv.constant0._ZN7cutlass13device_kernelIN5flash19enable_sm80_to_sm89INS1_16FlashAttnFwdSm80INS1_25CollectiveMainloopFwdSm80ILi8ELi2ELb0EN4cute5tupleIJNS5_1CILi128EEENS7_ILi64EEENS7_ILi192EEEEEELi192ENS_6half_tEfNS_4arch4Sm80ELb1ELb0ELb0ELb0ELb1ELb0ELb1ELb0EEENS1_21CollectiveEpilogueFwdINS6_IJS8_SA_S9_EEENS6_IJNS7_ILi1EEESI_SI_EEESC_SE_Li256ELb0ELb1ELb0ELb0EEENS1_30DynamicPersistentTileSchedulerILi256ELi256ELb0ELb1ELb0EEEEEEEEEvNT_6ParamsE:
	.zero		1416


//--------------------- .nv.constant0._ZN7cutlass13device_kernelIN5flash19enable_sm80_to_sm89INS1_16FlashAttnFwdSm80INS1_25CollectiveMainloopFwdSm80ILi8ELi2ELb0EN4cute5tupleIJNS5_1CILi128EEENS7_ILi64EEENS7_ILi192EEEEEELi192ENS_6half_tEfNS_4arch4Sm80ELb1ELb0ELb0ELb1ELb1ELb0ELb1ELb0EEENS1_21CollectiveEpilogueFwdINS6_IJS8_SA_S9_EEENS6_IJNS7_ILi1EEESI_SI_EEESC_SE_Li256ELb1ELb1ELb0ELb0EEENS1_19SingleTileSchedulerILb1ELb0ELb1ELi128EEEEEEEEEvNT_6ParamsE --------------------------
	.section	.nv.constant0._ZN7cutlass13device_kernelIN5flash19enable_sm80_to_sm89INS1_16FlashAttnFwdSm80INS1_25CollectiveMainloopFwdSm80ILi8ELi2ELb0EN4cute5tupleIJNS5_1CILi128EEENS7_ILi64EEENS7_ILi192EEEEEELi192ENS_6half_tEfNS_4arch4Sm80ELb1ELb0ELb0ELb1ELb1ELb0ELb1ELb0EEENS1_21CollectiveEpilogueFwdINS6_IJS8_SA_S9_EEENS6_IJNS7_ILi1EEESI_SI_EEESC_SE_Li256ELb1ELb1ELb0ELb0EEENS1_19SingleTileSchedulerILb1ELb0ELb1ELi128EEEEEEEEEvNT_6ParamsE,"a",@progbits
	.sectionflags	@""
	.align	4
.nv.constant0._ZN7cutlass13device_kernelIN5flash19enable_sm80_to_sm89INS1_16FlashAttnFwdSm80INS1_25CollectiveMainloopFwdSm80ILi8ELi2ELb0EN4cute5tupleIJNS5_1CILi128EEENS7_ILi64EEENS7_ILi192EEEEEELi192ENS_6half_tEfNS_4arch4Sm80ELb1ELb0ELb0ELb1ELb1ELb0ELb1ELb0EEENS1_21CollectiveEpilogueFwdINS6_IJS8_SA_S9_EEENS6_IJNS7_ILi1EEESI_SI_EEESC_SE_Li256ELb1ELb1ELb0ELb0EEENS1_19SingleTileSchedulerILb1ELb0ELb1ELi128EEEEEEEEEvNT_6ParamsE:
	.zero		1400


//--------------------- .nv.constant0._ZN7cutlass13device_kernelIN5flash19enable_sm80_to_sm89INS1_16FlashAttnFwdSm80INS1_25CollectiveMainloopFwdSm80ILi8ELi2ELb0EN4cute5tupleIJNS5_1CILi128EEENS7_ILi64EEENS7_ILi192EEEEEELi192ENS_6half_tEfNS_4arch4Sm80ELb1ELb0ELb0ELb1ELb1ELb1ELb1ELb0EEENS1_21CollectiveEpilogueFwdINS6_IJS8_SA_S9_EEENS6_IJNS7_ILi1EEESI_SI_EEESC_SE_Li256ELb1ELb1ELb0ELb0EEENS1_19SingleTileSchedulerILb1ELb0ELb1ELi128EEEEEEEEEvNT_6ParamsE --------------------------
	.section	.nv.constant0._ZN7cutlass13device_kernelIN5flash19enable_sm80_to_sm89INS1_16FlashAttnFwdSm80INS1_25CollectiveMainloopFwdSm80ILi8ELi2ELb0EN4cute5tupleIJNS5_1CILi128EEENS7_ILi64EEENS7_ILi192EEEEEELi192ENS_6half_tEfNS_4arch4Sm80ELb1ELb0ELb0ELb1ELb1ELb1ELb1ELb0EEENS1_21CollectiveEpilogueFwdINS6_IJS8_SA_S9_EEENS6_IJNS7_ILi1EEESI_SI_EEESC_SE_Li256ELb1ELb1ELb0ELb0EEENS1_19SingleTileSchedulerILb1ELb0ELb1ELi128EEEEEEEEEvNT_6ParamsE,"a",@progbits
	.sectionflags	@""
	.align	4
.nv.constant0._ZN7cutlass13device_kernelIN5flash19enable_sm80_to_sm89INS1_16FlashAttnFwdSm80INS1_25CollectiveMainloopFwdSm80ILi8ELi2ELb0EN4cute5tupleIJNS5_1CILi128EEENS7_ILi64EEENS7_ILi192EEEEEELi192ENS_6half_tEfNS_4arch4Sm80ELb1ELb0ELb0ELb1ELb1ELb1ELb1ELb0EEENS1_21CollectiveEpilogueFwdINS6_IJS8_SA_S9_EEENS6_IJNS7_ILi1EEESI_SI_EEESC_SE_Li256ELb1ELb1ELb0ELb0EEENS1_19SingleTileSchedulerILb1ELb0ELb1ELi128EEEEEEEEEvNT_6ParamsE:
	.zero		1400


//--------------------- .text._ZN7cutlass13device_kernelIN5flash19enable_sm80_to_sm89INS1_16FlashAttnFwdSm80INS1_25CollectiveMainloopFwdSm80ILi8ELi1ELb0EN4cute5tupleIJNS5_1CILi128EEENS7_ILi64EEENS7_ILi192EEEEEELi192ENS_6half_tEfNS_4arch4Sm80ELb0ELb0ELb1ELb0ELb1ELb0ELb1ELb0EEENS1_21CollectiveEpilogueFwdINS6_IJS8_SA_S9_EEENS6_IJNS7_ILi1EEESI_SI_EEESC_SE_Li256ELb0ELb1ELb0ELb0EEENS1_19SingleTileSchedulerILb0ELb0ELb1ELi128EEEEEEEEEvNT_6ParamsE --------------------------
	.section	.text._ZN7cutlass13device_kernelIN5flash19enable_sm80_to_sm89INS1_16FlashAttnFwdSm80INS1_25CollectiveMainloopFwdSm80ILi8ELi1ELb0EN4cute5tupleIJNS5_1CILi128EEENS7_ILi64EEENS7_ILi192EEEEEELi192ENS_6half_tEfNS_4arch4Sm80ELb0ELb0ELb1ELb0ELb1ELb0ELb1ELb0EEENS1_21CollectiveEpilogueFwdINS6_IJS8_SA_S9_EEENS6_IJNS7_ILi1EEESI_SI_EEESC_SE_Li256ELb0ELb1ELb0ELb0EEENS1_19SingleTileSchedulerILb0ELb0ELb1ELi128EEEEEEEEEvNT_6ParamsE,"ax",@progbits
	.sectioninfo	@"SHI_REGISTERS=255"
	.align	128
.text._ZN7cutlass13device_kernelIN5flash19enable_sm80_to_sm89INS1_16FlashAttnFwdSm80INS1_25CollectiveMainloopFwdSm80ILi8ELi1ELb0EN4cute5tupleIJNS5_1CILi128EEENS7_ILi64EEENS7_ILi192EEEEEELi192ENS_6half_tEfNS_4arch4Sm80ELb0ELb0ELb1ELb0ELb1ELb0ELb1ELb0EEENS1_21CollectiveEpilogueFwdINS6_IJS8_SA_S9_EEENS6_IJNS7_ILi1EEESI_SI_EEESC_SE_Li256ELb0ELb1ELb0ELb0EEENS1_19SingleTileSchedulerILb0ELb0ELb1ELi128EEEEEEEEEvNT_6ParamsE:
        .type           _ZN7cutlass13device_kernelIN5flash19enable_sm80_to_sm89INS1_16FlashAttnFwdSm80INS1_25CollectiveMainloopFwdSm80ILi8ELi1ELb0EN4cute5tupleIJNS5_1CILi128EEENS7_ILi64EEENS7_ILi192EEEEEELi192ENS_6half_tEfNS_4arch4Sm80ELb0ELb0ELb1ELb0ELb1ELb0ELb1ELb0EEENS1_21CollectiveEpilogueFwdINS6_IJS8_SA_S9_EEENS6_IJNS7_ILi1EEESI_SI_EEESC_SE_Li256ELb0ELb1ELb0ELb0EEENS1_19SingleTileSchedulerILb0ELb0ELb1ELi128EEEEEEEEEvNT_6ParamsE,@function
        .size           _ZN7cutlass13device_kernelIN5flash19enable_sm80_to_sm89INS1_16FlashAttnFwdSm80INS1_25CollectiveMainloopFwdSm80ILi8ELi1ELb0EN4cute5tupleIJNS5_1CILi128EEENS7_ILi64EEENS7_ILi192EEEEEELi192ENS_6half_tEfNS_4arch4Sm80ELb0ELb0ELb1ELb0ELb1ELb0ELb1ELb0EEENS1_21CollectiveEpilogueFwdINS6_IJS8_SA_S9_EEENS6_IJNS7_ILi1EEESI_SI_EEESC_SE_Li256ELb0ELb1ELb0ELb0EEENS1_19SingleTileSchedulerILb0ELb0ELb1ELi128EEEEEEEEEvNT_6ParamsE,(.L_x_2988 - _ZN7cutlass13device_kernelIN5flash19enable_sm80_to_sm89INS1_16FlashAttnFwdSm80INS1_25CollectiveMainloopFwdSm80ILi8ELi1ELb0EN4cute5tupleIJNS5_1CILi128EEENS7_ILi64EEENS7_ILi192EEEEEELi192ENS_6half_tEfNS_4arch4Sm80ELb0ELb0ELb1ELb0ELb1ELb0ELb1ELb0EEENS1_21CollectiveEpilogueFwdINS6_IJS8_SA_S9_EEENS6_IJNS7_ILi1EEESI_SI_EEESC_SE_Li256ELb0ELb1ELb0ELb0EEENS1_19SingleTileSchedulerILb0ELb0ELb1ELi128EEEEEEEEEvNT_6ParamsE)
        .other          _ZN7cutlass13device_kernelIN5flash19enable_sm80_to_sm89INS1_16FlashAttnFwdSm80INS1_25CollectiveMainloopFwdSm80ILi8ELi1ELb0EN4cute5tupleIJNS5_1CILi128EEENS7_ILi64EEENS7_ILi192EEEEEELi192ENS_6half_tEfNS_4arch4Sm80ELb0ELb0ELb1ELb0ELb1ELb0ELb1ELb0EEENS1_21CollectiveEpilogueFwdINS6_IJS8_SA_S9_EEENS6_IJNS7_ILi1EEESI_SI_EEESC_SE_Li256ELb0ELb1ELb0ELb0EEENS1_19SingleTileSchedulerILb0ELb0ELb1ELi128EEEEEEEEEvNT_6ParamsE,@"STO_CUDA_ENTRY STV_DEFAULT"
_ZN7cutlass13device_kernelIN5flash19enable_sm80_to_sm89INS1_16FlashAttnFwdSm80INS1_25CollectiveMainloopFwdSm80ILi8ELi1ELb0EN4cute5tupleIJNS5_1CILi128EEENS7_ILi64EEENS7_ILi192EEEEEELi192ENS_6half_tEfNS_4arch4Sm80ELb0ELb0ELb1ELb0ELb1ELb0ELb1ELb0EEENS1_21CollectiveEpilogueFwdINS6_IJS8_SA_S9_EEENS6_IJNS7_ILi1EEESI_SI_EEESC_SE_Li256ELb0ELb1ELb0ELb0EEENS1_19SingleTileSchedulerILb0ELb0ELb1ELi128EEEEEEEEEvNT_6ParamsE:
[----:B------:R-:W-:Y:S02]  /*0000*/  MOV R1, c[0x0][0x28] ;  /* 0x00000a0000017a02 */ /* 0x000fe40000000f00 */
[----:B------:R-:W1:Y:S02]  /*0010*/  S2UR UR11, SR_CTAID.Z ;  /* 0x00000000000b79c3 */ /* 0x000e640000002700 */
[----:B-1----:R-:W-:-:S13]  /*0020*/  ISETP.LE.AND P0, PT, RZ, UR11, PT ;  /* 0x0000000bff007c0c */ /* 0x002fda000bf03270 */
[----:B------:R-:W-:Y:S05]  /*0030*/  @!P0 EXIT ;  /* 0x000000000000894d */ /* 0x000fea0003800000 */
[----:B------:R-:W-:Y:S02]  /*0040*/  ULDC.64 UR4, c[0x0][0x370] ;  /* 0x0000dc0000047ab9 */ /* 0x000fe40000000a00 */
[----:B------:R-:W-:Y:S02]  /*0050*/  UISETP.NE.U32.AND UP0, UPT, URZ, UR4, UPT ;  /* 0x000000043f00728c */ /* 0x000fe4000bf05070 */
[----:B------:R-:W-:Y:S02]  /*0060*/  ULDC.64 UR8, c[0x0][0x370] ;  /* 0x0000dc0000087ab9 */ /* 0x000fe40000000a00 */
[----:B------:R-:W-:Y:S02]  /*0070*/  UISETP.NE.AND.EX UP0, UPT, URZ, UR5, UPT, UP0 ;  /* 0x000000053f00728c */ /* 0x000fe4000bf05300 */
[----:B------:R-:W-:Y:S02]  /*0080*/  ULDC.64 UR12, c[0x0][0x118] ;  /* 0x00004600000c7ab9 */ /* 0x000fe40000000a00 */
[----:B------:R-:W-:-:S02]  /*0090*/  ULDC.64 UR4, c[0x0][0x340] ;  /* 0x0000d00000047ab9 */ /* 0x000fc40000000a00 */
[----:B------:R-:W-:-:S05]  /*00a0*/  PLOP3.LUT P1, PT, PT, PT, UP0, 0x80, 0x0 ;  /* 0x000000000000781c */ /* 0x000fca0003f2f008 */
[----:B------:R-:W-:Y:S02]  /*00b0*/  @UP0 UMOV UR6, 0x4 ;  /* 0x0000000400060882 */ /* 0x000fe40000000000 */
[----:B------:R-:W-:Y:S02]  /*00c0*/  @UP0 UIMAD.WIDE UR6, UR11, UR6, UR8 ;  /* 0x000000060b0602a5 */ /* 0x000fe4000f8e0208 */
[----:B------:R-:W-:-:S04]  /*00d0*/  UISETP.NE.U32.AND UP0, UPT, URZ, UR4, UPT ;  /* 0x000000043f00728c */ /* 0x000fc8000bf05070 */
[----:B------:R-:W-:Y:S01]  /*00e0*/  UISETP.NE.AND.EX UP0, UPT, URZ, UR5, UPT, UP0 ;  /* 0x000000053f00728c */ /* 0x000fe2000bf05300 */
[----:B------:R-:W-:Y:S02]  /*00f0*/  IMAD.U32 R10, RZ, RZ, UR6 ;  /* 0x00000006ff0a7e24 */ /* 0x000fe4000f8e00ff */
[----:B------:R-:W-:Y:S01]  /*0100*/  IMAD.U32 R11, RZ, RZ, UR7 ;  /* 0x00000007ff0b7e24 */ /* 0x000fe2000f8e00ff */
[----:B------:R-:W-:Y:S02]  /*0110*/  ULDC.64 UR6, c[0x0][0x340] ;  /* 0x0000d00000067ab9 */ /* 0x000fe40000000a00 */
[----:B------:R-:W-:Y:S02]  /*0120*/  PLOP3.LUT P6, PT, PT, PT, UP0, 0x80, 0x0 ;  /* 0x000000000000781c */ /* 0x000fe40003fcf008 */
[----:B------:R1:W2:Y:S03]  /*0130*/  @P1 LDG.E R10, [R10.64] ;  /* 0x0000000c0a0a1981 */ /* 0x0002a6000c1e1900 */
[----:B------:R-:W-:-:S02]  /*0140*/  @UP0 UMOV UR4, 0x4 ;  /* 0x0000000400040882 */ /* 0x000fc40000000000 */
[----:B------:R-:W-:-:S06]  /*0150*/  @UP0 UIMAD.WIDE UR4, UR11, UR4, UR6 ;  /* 0x000000040b0402a5 */ /* 0x000fcc000f8e0206 */
[----:B------:R-:W-:Y:S02]  /*0160*/  IMAD.U32 R12, RZ, RZ, UR4 ;  /* 0x00000004ff0c7e24 */ /* 0x000fe4000f8e00ff */
[----:B------:R-:W-:Y:S01]  /*0170*/  IMAD.U32 R13, RZ, RZ, UR5 ;  /* 0x00000005ff0d7e24 */ /* 0x000fe2000f8e00ff */
[----:B------:R-:W3:Y:S01]  /*0180*/  S2R R3, SR_TID.X ;  /* 0x0000000000037919 */ /* 0x000ee20000002100 */
[----:B------:R-:W4:Y:S03]  /*0190*/  S2UR UR8, SR_CTAID.Y ;  /* 0x00000000000879c3 */ /* 0x000f260000002600 */
[----:B------:R-:W5:Y:S01]  /*01a0*/  S2R R210, SR_CTAID.X ;  /* 0x0000000000d27919 */ /* 0x000f620000002500 */
[----:B------:R-:W-:Y:S01]  /*01b0*/  IMAD.MOV.U32 R2, RZ, RZ, c[0x0][0x2c4] ;  /* 0x0000b100ff027624 */ /* 0x000fe200078e00ff */
[----:B------:R-:W-:Y:S02]  /*01c0*/  ULDC.64 UR4, c[0x0][0x1b8] ;  /* 0x00006e0000047ab9 */ /* 0x000fe40000000a00 */
[----:B------:R1:W2:Y:S01]  /*01d0*/  @P6 LDG.E R12, [R12.64] ;  /* 0x0000000c0c0c6981 */ /* 0x0002a2000c1e1900 */
[----:B------:R-:W-:Y:S01]  /*01e0*/  USHF.R.S32.HI UR9, URZ, 0x1f, UR11 ;  /* 0x0000001f3f097899 */ /* 0x000fe2000801140b */
[----:B------:R-:W-:Y:S01]  /*01f0*/  ISETP.NE.AND P0, PT, R2, 0x1, PT ;  /* 0x000000010200780c */ /* 0x000fe20003f05270 */
[----:B------:R-:W-:Y:S01]  /*0200*/  IMAD.MOV.U32 R207, RZ, RZ, c[0x0][0x2b8] ;  /* 0x0000ae00ffcf7624 */ /* 0x000fe200078e00ff */
[----:B------:R-:W-:Y:S01]  /*0210*/  UMOV UR10, URZ ;  /* 0x0000003f000a7c82 */ /* 0x000fe20008000000 */
[----:B------:R-:W-:-:S03]  /*0220*/  IMAD.MOV.U32 R208, RZ, RZ, RZ ;  /* 0x000000ffffd07224 */ /* 0x000fc600078e00ff */
[----:B------:R-:W-:Y:S02]  /*0230*/  ISETP.NE.AND P3, PT, R207, 0x1, PT ;  /* 0x00000001cf00780c */ /* 0x000fe40003f65270 */
[----:B---3--:R-:W-:Y:S01]  /*0240*/  SHF.R.S32.HI R24, RZ, 0x1f, R3 ;  /* 0x0000001fff187819 */ /* 0x008fe20000011403 */
[----:B----4-:R-:W-:Y:S02]  /*0250*/  USHF.R.S32.HI UR6, URZ, 0x1f, UR8 ;  /* 0x0000001f3f067899 */ /* 0x010fe40008011408 */
[----:B------:R-:W-:Y:S01]  /*0260*/  UIMAD.WIDE.U32 UR14, UR8, UR4, URZ ;  /* 0x00000004080e72a5 */ /* 0x000fe2000f8e003f */
[----:B------:R-:W-:Y:S01]  /*0270*/  LEA.HI R5, R24, R3, RZ, 0x3 ;  /* 0x0000000318057211 */ /* 0x000fe200078f18ff */
[----:B------:R-:W-:-:S03]  /*0280*/  UIMAD UR7, UR6, UR4, URZ ;  /* 0x00000004060772a4 */ /* 0x000fc6000f8e023f */
[----:B------:R-:W-:Y:S01]  /*0290*/  LOP3.LUT R0, R5, 0xfffffff8, RZ, 0xc0, !PT ;  /* 0xfffffff805007812 */ /* 0x000fe200078ec0ff */
[----:B------:R-:W-:Y:S01]  /*02a0*/  UIMAD UR7, UR8, UR5, UR7 ;  /* 0x00000005080772a4 */ /* 0x000fe2000f8e0207 */
[----:B------:R-:W-:Y:S02]  /*02b0*/  SHF.R.S32.HI R5, RZ, 0x3, R5 ;  /* 0x00000003ff057819 */ /* 0x000fe40000011405 */
[----:B------:R-:W-:Y:S01]  /*02c0*/  ULDC.64 UR4, c[0x0][0x1c0] ;  /* 0x0000700000047ab9 */ /* 0x000fe20000000a00 */
[----:B------:R-:W-:Y:S01]  /*02d0*/  IMAD.IADD R0, R3, 0x1, -R0 ;  /* 0x0000000103007824 */ /* 0x000fe200078e0a00 */
[----:B------:R-:W-:Y:S01]  /*02e0*/  UIADD3 UR15, UR15, UR7, URZ ;  /* 0x000000070f0f7290 */ /* 0x000fe2000fffe03f */
[----:B------:R-:W-:Y:S01]  /*02f0*/  IMAD.SHL.U32 R211, R5, 0x40, RZ ;  /* 0x0000004005d37824 */ /* 0x000fe200078e00ff */
[----:B------:R-:W-:Y:S01]  /*0300*/  UIMAD UR9, UR9, UR4, URZ ;  /* 0x00000004090972a4 */ /* 0x000fe2000f8e023f */
[C---:B------:R-:W-:Y:S01]  /*0310*/  IMAD R213, R0.reuse, 0x20, R5 ;  /* 0x0000002000d57824 */ /* 0x040fe200078e0205 */
[----:B------:R-:W-:Y:S01]  /*0320*/  UIMAD.WIDE.U32 UR14, UR11, UR4, UR14 ;  /* 0x000000040b0e72a5 */ /* 0x000fe2000f8e000e */
[----:B------:R-:W-:Y:S01]  /*0330*/  IMAD.SHL.U32 R216, R0, 0x8, RZ ;  /* 0x0000000800d87824 */ /* 0x000fe200078e00ff */
[----:B------:R-:W-:Y:S01]  /*0340*/  UIMAD UR5, UR11, UR5, UR9 ;  /* 0x000000050b0572a4 */ /* 0x000fe2000f8e0209 */
[C---:B-----5:R-:W-:Y:S01]  /*0350*/  IMAD R212, R210.reuse, 0x80, R213 ;  /* 0x00000080d2d47824 */ /* 0x060fe200078e02d5 */
[----:B------:R-:W-:Y:S01]  /*0360*/  LOP3.LUT R211, R211, 0x1c0, RZ, 0xc0, !PT ;  /* 0x000001c0d3d37812 */ /* 0x000fe200078ec0ff */
[----:B------:R-:W-:Y:S01]  /*0370*/  IMAD R210, R210, 0x80, R5 ;  /* 0x00000080d2d27824 */ /* 0x000fe200078e0205 */
[----:B------:R-:W-:Y:S01]  /*0380*/  UIADD3 UR5, UR15, UR5, URZ ;  /* 0x000000050f057290 */ /* 0x000fe2000fffe03f */
[----:B------:R-:W-:Y:S01]  /*0390*/  @P0 IMAD.HI.U32 R4, R212, c[0x0][0x2c8], RZ ;  /* 0x0000b200d4040a27 */ /* 0x000fe200078e00ff */
[C---:B------:R-:W-:Y:S01]  /*03a0*/  IADD3 R215, R216.reuse, 0x40, RZ ;  /* 0x00000040d8d77810 */ /* 0x040fe20007ffe0ff */
[----:B------:R-:W-:Y:S01]  /*03b0*/  ULDC UR4, c[0x0][0x2ac] ;  /* 0x0000ab0000047ab9 */ /* 0x000fe20000000800 */
[C---:B------:R-:W-:Y:S01]  /*03c0*/  IADD3 R214, R216.reuse, 0x80, RZ ;  /* 0x00000080d8d67810 */ /* 0x040fe20007ffe0ff */
[----:B------:R-:W-:Y:S01]  /*03d0*/  IMAD.MOV.U32 R7, RZ, RZ, R212 ;  /* 0x000000ffff077224 */ /* 0x000fe200078e00d4 */
[----:B------:R-:W-:Y:S01]  /*03e0*/  @P0 SHF.R.U32.HI R7, RZ, c[0x0][0x2cc], R4 ;  /* 0x0000b300ff070a19 */ /* 0x000fe20000011604 */
[----:B------:R-:W-:Y:S01]  /*03f0*/  IMAD.U32 R9, RZ, RZ, UR15 ;  /* 0x0000000fff097e24 */ /* 0x000fe2000f8e00ff */
[----:B------:R-:W-:Y:S01]  /*0400*/  ULDC UR7, c[0x0][0x1d0] ;  /* 0x0000740000077ab9 */ /* 0x000fe20000000800 */
[----:B------:R-:W-:Y:S01]  /*0410*/  IMAD.U32 R8, RZ, RZ, UR14 ;  /* 0x0000000eff087e24 */ /* 0x000fe2000f8e00ff */
[--C-:B------:R-:W-:Y:S01]  /*0420*/  SHF.R.S32.HI R4, RZ, 0x1f, R7.reuse ;  /* 0x0000001fff047819 */ /* 0x100fe20000011407 */
[----:B------:R-:W-:Y:S01]  /*0430*/  IMAD.MOV R9, RZ, RZ, -R7 ;  /* 0x000000ffff097224 */ /* 0x000fe200078e0a07 */
[----:B------:R-:W-:Y:S01]  /*0440*/  UIMAD UR7, UR4, UR7, 0x3f ;  /* 0x0000003f040774a4 */ /* 0x000fe2000f8e0207 */
[----:B------:R-:W-:Y:S01]  /*0450*/  IMAD.U32 R15, RZ, RZ, UR5 ;  /* 0x00000005ff0f7e24 */ /* 0x000fe2000f8e00ff */
[----:B------:R-:W-:Y:S01]  /*0460*/  ISETP.GE.AND P5, PT, R216, c[0x0][0x198], PT ;  /* 0x00006600d8007a0c */ /* 0x000fe20003fa6270 */
[----:B------:R-:W-:Y:S01]  /*0470*/  IMAD R6, R9, c[0x0][0x2c4], R212 ;  /* 0x0000b10009067a24 */ /* 0x000fe200078e02d4 */
[----:B------:R-:W-:Y:S01]  /*0480*/  ISETP.GE.AND P4, PT, R215, c[0x0][0x198], PT ;  /* 0x00006600d7007a0c */ /* 0x000fe20003f86270 */
[----:B------:R-:W-:Y:S01]  /*0490*/  IMAD.MOV.U32 R14, RZ, RZ, R8 ;  /* 0x000000ffff0e7224 */ /* 0x000fe200078e0008 */
[----:B------:R-:W-:Y:S01]  /*04a0*/  USHF.R.S32.HI UR5, URZ, 0x1f, UR7 ;  /* 0x0000001f3f057899 */ /* 0x000fe20008011407 */
[----:B------:R-:W-:Y:S01]  /*04b0*/  IMAD R4, R4, c[0x0][0x1b0], RZ ;  /* 0x00006c0004047a24 */ /* 0x000fe200078e02ff */
[----:B------:R-:W-:Y:S01]  /*04c0*/  SHF.R.S32.HI R9, RZ, 0x1f, R6 ;  /* 0x0000001fff097819 */ /* 0x000fe20000011406 */
[----:B------:R-:W-:Y:S01]  /*04d0*/  IMAD.WIDE.U32 R14, R7, c[0x0][0x1b0], R14 ;  /* 0x00006c00070e7a25 */ /* 0x000fe200078e000e */
[----:B------:R-:W-:-:S02]  /*04e0*/  ULEA.HI UR7, UR5, UR7, URZ, 0x6 ;  /* 0x0000000705077291 */ /* 0x000fc4000f8f303f */
[----:B------:R-:W-:Y:S01]  /*04f0*/  ULDC UR9, c[0x0][0x1d0] ;  /* 0x0000740000097ab9 */ /* 0x000fe20000000800 */
[----:B------:R-:W-:Y:S01]  /*0500*/  IMAD R7, R7, c[0x0][0x1b4], R4 ;  /* 0x00006d0007077a24 */ /* 0x000fe200078e0204 */
[----:B------:R-:W-:Y:S01]  /*0510*/  SHF.R.U32.HI R4, RZ, 0x3, R211 ;  /* 0x00000003ff047819 */ /* 0x000fe200000116d3 */
[----:B------:R-:W-:Y:S01]  /*0520*/  IMAD R9, R9, c[0x0][0x1a8], RZ ;  /* 0x00006a0009097a24 */ /* 0x000fe200078e02ff */
[----:B------:R-:W-:Y:S01]  /*0530*/  LOP3.LUT R211, R211, 0x38, R216, 0xf8, !PT ;  /* 0x00000038d3d37812 */ /* 0x000fe200078ef8d8 */
[----:B------:R-:W-:Y:S01]  /*0540*/  IMAD.IADD R15, R15, 0x1, R7 ;  /* 0x000000010f0f7824 */ /* 0x000fe200078e0207 */
[----:B------:R-:W-:Y:S01]  /*0550*/  USHF.R.S32.HI UR7, URZ, 0x6, UR7 ;  /* 0x000000063f077899 */ /* 0x000fe20008011407 */
[C---:B------:R-:W-:Y:S01]  /*0560*/  IMAD R9, R6.reuse, c[0x0][0x1ac], R9 ;  /* 0x00006b0006097a24 */ /* 0x040fe200078e0209 */
[----:B------:R-:W-:Y:S01]  /*0570*/  LOP3.LUT R211, R211, R4, RZ, 0x3c, !PT ;  /* 0x00000004d3d37212 */ /* 0x000fe200078e3cff */
[----:B------:R-:W-:Y:S01]  /*0580*/  IMAD.WIDE.U32 R6, R6, c[0x0][0x1a8], R14 ;  /* 0x00006a0006067a25 */ /* 0x000fe200078e000e */
[----:B------:R-:W-:Y:S01]  /*0590*/  LEA.HI R4, R24, R3, RZ, 0x6 ;  /* 0x0000000318047211 */ /* 0x000fe200078f30ff */
[----:B------:R-:W-:-:S02]  /*05a0*/  UIMAD UR9, UR4, UR9, URZ ;  /* 0x00000009040972a4 */ /* 0x000fc4000f8e023f */
[----:B------:R-:W-:Y:S01]  /*05b0*/  IMAD.IADD R8, R7, 0x1, R9 ;  /* 0x0000000107087824 */ /* 0x000fe200078e0209 */
[----:B------:R-:W-:Y:S01]  /*05c0*/  LEA R9, P0, R6, c[0x0][0x160], 0x1 ;  /* 0x0000580006097a11 */ /* 0x000fe200078008ff */
[----:B------:R-:W-:Y:S01]  /*05d0*/  IMAD R7, R2, c[0x0][0x168], RZ ;  /* 0x00005a0002077a24 */ /* 0x000fe200078e02ff */
[----:B------:R-:W-:Y:S01]  /*05e0*/  IADD3 R2, R210, 0x20, RZ ;  /* 0x00000020d2027810 */ /* 0x000fe20007ffe0ff */
[----:B------:R-:W-:Y:S01]  /*05f0*/  IMAD.SHL.U32 R4, R4, 0x8, RZ ;  /* 0x0000000804047824 */ /* 0x000fe200078e00ff */
[----:B------:R-:W-:Y:S01]  /*0600*/  LEA.HI.X R8, R6, c[0x0][0x164], R8, 0x1, P0 ;  /* 0x0000590006087a11 */ /* 0x000fe200000f0c08 */
[----:B------:R-:W-:Y:S01]  /*0610*/  SHFL.IDX PT, R14, R9, RZ, 0x181f ;  /* 0x00181fff090e7589 */ /* 0x000fe200000e0000 */
[-C--:B------:R-:W-:Y:S01]  /*0620*/  ISETP.GE.AND P0, PT, R210, R7.reuse, PT ;  /* 0x00000007d200720c */ /* 0x080fe20003f06270 */
[----:B------:R-:W-:Y:S01]  /*0630*/  ULDC.64 UR4, c[0x0][0x2b0] ;  /* 0x0000ac0000047ab9 */ /* 0x000fe20000000a00 */
[----:B------:R-:W-:Y:S01]  /*0640*/  ISETP.GE.AND P2, PT, R2, R7, PT ;  /* 0x000000070200720c */ /* 0x000fe20003f46270 */
[----:B------:R-:W3:Y:S01]  /*0650*/  SHFL.IDX PT, R15, R8, RZ, 0x181f ;  /* 0x00181fff080f7589 */ /* 0x000ee200000e0000 */
[----:B------:R-:W-:-:S02]  /*0660*/  LOP3.LUT R211, R211, 0xfffffe00, R4, 0xf8, !PT ;  /* 0xfffffe00d3d37812 */ /* 0x000fc400078ef804 */
[----:B------:R-:W-:Y:S01]  /*0670*/  P2R R2, PR, RZ, 0x8 ;  /* 0x00000008ff027803 */ /* 0x000fe20000000000 */
[----:B------:R-:W-:Y:S01]  /*0680*/  SHFL.IDX PT, R20, R9, 0x1, 0x181f ;  /* 0x00381f0009147f89 */ /* 0x000fe200000e0000 */
[----:B------:R-:W-:Y:S02]  /*0690*/  ISETP.GE.AND P3, PT, R214, c[0x0][0x198], PT ;  /* 0x00006600d6007a0c */ /* 0x000fe40003f66270 */
[----:B------:R-:W-:Y:S01]  /*06a0*/  IADD3 R2, R210, 0x40, RZ ;  /* 0x00000040d2027810 */ /* 0x000fe20007ffe0ff */
[----:B------:R-:W4:Y:S02]  /*06b0*/  SHFL.IDX PT, R21, R8, 0x1, 0x181f ;  /* 0x00381f0008157f89 */ /* 0x000f2400000e0000 */
[----:B------:R-:W-:Y:S02]  /*06c0*/  @!P0 SHF.R.S32.HI R6, RZ, 0x1f, R215 ;  /* 0x0000001fff068819 */ /* 0x000fe400000114d7 */
[----:B-1----:R-:W-:Y:S01]  /*06d0*/  @!P0 SHF.R.S32.HI R11, RZ, 0x1f, R214 ;  /* 0x0000001fff0b8819 */ /* 0x002fe200000114d6 */
[----:B------:R-:W-:Y:S01]  /*06e0*/  SHFL.IDX PT, R13, R8, 0x2, 0x181f ;  /* 0x00581f00080d7f89 */ /* 0x000fe200000e0000 */
[----:B------:R-:W-:-:S02]  /*06f0*/  @!P0 LEA.HI R6, R6, R215, RZ, 0x3 ;  /* 0x000000d706068211 */ /* 0x000fc400078f18ff */
[----:B------:R-:W-:Y:S02]  /*0700*/  @!P0 LEA.HI R4, R11, R214, RZ, 0x3 ;  /* 0x000000d60b048211 */ /* 0x000fe400078f18ff */
[----:B------:R-:W-:Y:S02]  /*0710*/  @!P0 LOP3.LUT R6, R6, 0xfffffff8, RZ, 0xc0, !PT ;  /* 0xfffffff806068812 */ /* 0x000fe400078ec0ff */
[----:B------:R-:W-:Y:S02]  /*0720*/  @!P0 LOP3.LUT R4, R4, 0xfffffff8, RZ, 0xc0, !PT ;  /* 0xfffffff804048812 */ /* 0x000fe400078ec0ff */
[----:B------:R-:W-:Y:S01]  /*0730*/  @!P2 SHF.R.S32.HI R16, RZ, 0x1f, R215 ;  /* 0x0000001fff10a819 */ /* 0x000fe200000114d7 */
[----:B---3--:R-:W-:Y:S01]  /*0740*/  @!P0 IMAD.WIDE R18, R6, 0x2, R14 ;  /* 0x0000000206128825 */ /* 0x008fe200078e020e */
[----:B------:R-:W-:Y:S02]  /*0750*/  @!P2 SHF.R.S32.HI R11, RZ, 0x1f, R214 ;  /* 0x0000001fff0ba819 */ /* 0x000fe400000114d6 */
[----:B------:R-:W-:Y:S01]  /*0760*/  @!P2 LEA.HI R16, R16, R215, RZ, 0x3 ;  /* 0x000000d71010a211 */ /* 0x000fe200078f18ff */
[----:B------:R-:W-:-:S03]  /*0770*/  @!P0 IMAD.WIDE R22, R4, 0x2, R14 ;  /* 0x0000000204168825 */ /* 0x000fc600078e020e */
[----:B------:R-:W-:Y:S01]  /*0780*/  @!P2 LOP3.LUT R16, R16, 0xfffffff8, RZ, 0xc0, !PT ;  /* 0xfffffff81010a812 */ /* 0x000fe200078ec0ff */
[----:B------:R-:W-:-:S04]  /*0790*/  @!P0 IMAD.WIDE R14, R216, 0x2, R14 ;  /* 0x00000002d80e8825 */ /* 0x000fc800078e020e */
[----:B----4-:R-:W-:Y:S01]  /*07a0*/  @!P2 IMAD.WIDE R16, R16, 0x2, R20 ;  /* 0x000000021010a825 */ /* 0x010fe200078e0214 */
[----:B--2---:R1:W2:Y:S01]  /*07b0*/  @P1 R2UR UR10, R10 ;  /* 0x000000000a0a13c2 */ /* 0x0042a200000e0000 */
[----:B------:R-:W-:Y:S02]  /*07c0*/  ISETP.GE.AND P1, PT, R2, R7, PT ;  /* 0x000000070200720c */ /* 0x000fe40003f26270 */
[----:B------:R-:W-:-:S11]  /*07d0*/  IADD3 R2, R210, 0x60, RZ ;  /* 0x00000060d2027810 */ /* 0x000fd60007ffe0ff */
[----:B------:R-:W-:Y:S01]  /*07e0*/  @!P1 SHF.R.S32.HI R4, RZ, 0x1f, R215 ;  /* 0x0000001fff049819 */ /* 0x000fe200000114d7 */
[----:B------:R-:W-:-:S03]  /*07f0*/  @!P1 IMAD.SHL.U32 R6, R211, 0x2, RZ ;  /* 0x00000002d3069824 */ /* 0x000fc600078e00ff */
[----:B------:R-:W-:Y:S01]  /*0800*/  @!P1 LEA.HI R4, R4, R215, RZ, 0x3 ;  /* 0x000000d704049211 */ /* 0x000fe200078f18ff */
[----:B------:R3:W4:Y:S01]  /*0810*/  @P6 R2UR UR16, R12 ;  /* 0x000000000c1063c2 */ /* 0x00072200000e0000 */
[----:B-1----:R-:W-:Y:S01]  /*0820*/  @!P0 IMAD.SHL.U32 R10, R211, 0x2, RZ ;  /* 0x00000002d30a8824 */ /* 0x002fe200078e00ff */
[----:B------:R-:W-:Y:S01]  /*0830*/  ISETP.NE.AND P6, PT, R207, 0x1, PT ;  /* 0x00000001cf00780c */ /* 0x000fe20003fc5270 */
[----:B----4-:R-:W-:Y:S01]  /*0840*/  @!UP0 UMOV UR16, UR11 ;  /* 0x0000000b00108c82 */ /* 0x010fe20008000000 */
[----:B------:R-:W-:Y:S01]  /*0850*/  @!P1 LOP3.LUT R4, R4, 0xfffffff8, RZ, 0xc0, !PT ;  /* 0xfffffff804049812 */ /* 0x000fe200078ec0ff */
[----:B------:R-:W-:Y:S01]  /*0860*/  USHF.R.S32.HI UR11, URZ, 0x1f, UR16 ;  /* 0x0000001f3f0b7899 */ /* 0x000fe20008011410 */
[----:B------:R1:W-:Y:S01]  /*0870*/  @!P0 LDGSTS.E.BYPASS.LTC128B.128 [R10+0xc100], [R14.64], !P5 ;  /* 0x0c1000000e0a8fae */ /* 0x0003e2000e901d4c */
[----:B------:R-:W-:Y:S02]  /*0880*/  UIMAD.WIDE.U32 UR14, UR16, UR4, URZ ;  /* 0x00000004100e72a5 */ /* 0x000fe4000f8e003f */
[----:B------:R-:W-:Y:S01]  /*0890*/  UIMAD UR11, UR11, UR4, URZ ;  /* 0x000000040b0b72a4 */ /* 0x000fe2000f8e023f */
[----:B------:R4:W-:Y:S03]  /*08a0*/  @!P0 LDGSTS.E.BYPASS.LTC128B.128 [R10+0x10100], [R18.64], !P4 ;  /* 0x10100000120a8fae */ /* 0x0009e6000e101d4c */
[----:B------:R-:W-:Y:S01]  /*08b0*/  UIMAD UR11, UR16, UR5, UR11 ;  /* 0x00000005100b72a4 */ /* 0x000fe2000f8e020b */
[----:B------:R5:W-:Y:S01]  /*08c0*/  @!P0 LDGSTS.E.BYPASS.LTC128B.128 [R10+0x14100], [R22.64], !P3 ;  /* 0x14100000160a8fae */ /* 0x000be2000d901d4c */
[----:B------:R-:W-:Y:S01]  /*08d0*/  ISETP.GE.AND P0, PT, R2, R7, PT ;  /* 0x000000070200720c */ /* 0x000fe20003f06270 */
[----:B------:R-:W-:Y:S01]  /*08e0*/  @!P2 IMAD.SHL.U32 R7, R211, 0x2, RZ ;  /* 0x00000002d307a824 */ /* 0x000fe200078e00ff */
[----:B------:R-:W-:-:S02]  /*08f0*/  UIADD3 UR11, UR15, UR11, URZ ;  /* 0x0000000b0f0b7290 */ /* 0x000fc4000fffe03f */
[----:B------:R-:W-:Y:S01]  /*0900*/  ULDC.64 UR4, c[0x0][0x1e8] ;  /* 0x00007a0000047ab9 */ /* 0x000fe20000000a00 */
[----:B---3--:R-:W3:Y:S01]  /*0910*/  SHFL.IDX PT, R12, R9, 0x2, 0x181f ;  /* 0x00581f00090c7f89 */ /* 0x008ee200000e0000 */
[-C--:B-1----:R-:W-:Y:S02]  /*0920*/  @!P2 LEA.HI R14, R11, R214.reuse, RZ, 0x3 ;  /* 0x000000d60b0ea211 */ /* 0x082fe400078f18ff */
[----:B------:R-:W-:Y:S02]  /*0930*/  @!P1 SHF.R.S32.HI R11, RZ, 0x1f, R214 ;  /* 0x0000001fff0b9819 */ /* 0x000fe400000114d6 */
[----:B------:R-:W-:Y:S01]  /*0940*/  @!P2 LOP3.LUT R14, R14, 0xfffffff8, RZ, 0xc0, !PT ;  /* 0xfffffff80e0ea812 */ /* 0x000fe200078ec0ff */
[----:B----4-:R-:W-:Y:S01]  /*0950*/  @!P2 IMAD.WIDE R18, R216, 0x2, R20 ;  /* 0x00000002d812a825 */ /* 0x010fe200078e0214 */
[----:B------:R-:W-:-:S03]  /*0960*/  @!P1 LEA.HI R2, R11, R214, RZ, 0x3 ;  /* 0x000000d60b029211 */ /* 0x000fc600078f18ff */
[----:B-----5:R-:W-:Y:S01]  /*0970*/  IMAD.U32 R10, RZ, RZ, UR7 ;  /* 0x00000007ff0a7e24 */ /* 0x020fe2000f8e00ff */
[----:B------:R1:W-:Y:S01]  /*0980*/  @!P2 LDGSTS.E.BYPASS.LTC128B.128 [R7+0xd100], [R18.64], !P5 ;  /* 0x0d1000001207afae */ /* 0x0003e2000e901d4c */
[----:B------:R-:W-:Y:S01]  /*0990*/  @!P2 IMAD.WIDE R14, R14, 0x2, R20 ;  /* 0x000000020e0ea825 */ /* 0x000fe200078e0214 */
[----:B------:R-:W-:Y:S02]  /*09a0*/  @!P1 LOP3.LUT R2, R2, 0xfffffff8, RZ, 0xc0, !PT ;  /* 0xfffffff802029812 */ /* 0x000fe400078ec0ff */
[----:B------:R4:W-:Y:S01]  /*09b0*/  @!P2 LDGSTS.E.BYPASS.LTC128B.128 [R7+0x11100], [R16.64], !P4 ;  /* 0x111000001007afae */ /* 0x0009e2000e101d4c */
[----:B------:R-:W-:Y:S02]  /*09c0*/  IMAD R10, R10, 0x40, R213 ;  /* 0x000000400a0a7824 */ /* 0x000fe400078e02d5 */
[----:B---3--:R-:W-:Y:S01]  /*09d0*/  @!P1 IMAD.WIDE R20, R4, 0x2, R12 ;  /* 0x0000000204149825 */ /* 0x008fe200078e020c */
[----:B------:R4:W-:Y:S01]  /*09e0*/  @!P2 LDGSTS.E.BYPASS.LTC128B.128 [R7+0x15100], [R14.64], !P3 ;  /* 0x151000000e07afae */ /* 0x0009e2000d901d4c */
[----:B------:R-:W-:-:S02]  /*09f0*/  @!P0 SHF.R.S32.HI R4, RZ, 0x1f, R215 ;  /* 0x0000001fff048819 */ /* 0x000fc400000114d7 */
[----:B------:R-:W-:Y:S01]  /*0a00*/  IADD3 R10, R10, -0x40, RZ ;  /* 0xffffffc00a0a7810 */ /* 0x000fe20007ffe0ff */
[----:B------:R-:W-:-:S03]  /*0a10*/  @!P1 IMAD.WIDE R22, R2, 0x2, R12 ;  /* 0x0000000202169825 */ /* 0x000fc600078e020c */
[----:B------:R-:W-:Y:S01]  /*0a20*/  ISETP.GE.AND P2, PT, R10, UR9, PT ;  /* 0x000000090a007c0c */ /* 0x000fe2000bf46270 */
[----:B------:R-:W-:Y:S01]  /*0a30*/  @!P1 IMAD.WIDE R12, R216, 0x2, R12 ;  /* 0x00000002d80c9825 */ /* 0x000fe200078e020c */
[----:B--2---:R-:W-:Y:S02]  /*0a40*/  IADD3 R10, R10, UR10, RZ ;  /* 0x0000000a0a0a7c10 */ /* 0x004fe4000fffe0ff */
[----:B------:R-:W-:Y:S02]  /*0a50*/  ISETP.GT.OR P2, PT, R213, 0x3f, P2 ;  /* 0x0000003fd500780c */ /* 0x000fe40001744670 */
[----:B------:R2:W-:Y:S01]  /*0a60*/  @!P1 LDGSTS.E.BYPASS.LTC128B.128 [R6+0xe100], [R12.64], !P5 ;  /* 0x0e1000000c069fae */ /* 0x0005e2000e901d4c */
[----:B------:R-:W-:-:S03]  /*0a70*/  IMAD.MOV.U32 R2, RZ, RZ, R10 ;  /* 0x000000ffff027224 */ /* 0x000fc600078e000a */
[----:B------:R3:W-:Y:S04]  /*0a80*/  @!P1 LDGSTS.E.BYPASS.LTC128B.128 [R6+0x12100], [R20.64], !P4 ;  /* 0x1210000014069fae */ /* 0x0007e8000e101d4c */
[----:B-1----:R1:W-:Y:S04]  /*0a90*/  SHFL.IDX PT, R18, R9, 0x3, 0x181f ;  /* 0x00781f0009127f89 */ /* 0x0023e800000e0000 */
[----:B------:R-:W5:Y:S01]  /*0aa0*/  SHFL.IDX PT, R19, R8, 0x3, 0x181f ;  /* 0x00781f0008137f89 */ /* 0x000f6200000e0000 */
[----:B----4-:R-:W-:-:S03]  /*0ab0*/  @P6 IMAD.HI.U32 R7, R10, c[0x0][0x2bc], RZ ;  /* 0x0000af000a076a27 */ /* 0x010fc600078e00ff */
[----:B------:R4:W-:Y:S02]  /*0ac0*/  @!P1 LDGSTS.E.BYPASS.LTC128B.128 [R6+0x16100], [R22.64], !P3 ;  /* 0x1610000016069fae */ /* 0x0009e4000d901d4c */
[----:B------:R-:W-:Y:S02]  /*0ad0*/  @P6 SHF.R.U32.HI R2, RZ, c[0x0][0x2c0], R7 ;  /* 0x0000b000ff026a19 */ /* 0x000fe40000011607 */
[----:B------:R-:W-:-:S04]  /*0ae0*/  @!P0 LEA.HI R7, R4, R215, RZ, 0x3 ;  /* 0x000000d704078211 */ /* 0x000fc800078f18ff */
[----:B------:R-:W-:Y:S02]  /*0af0*/  @!P0 LOP3.LUT R7, R7, 0xfffffff8, RZ, 0xc0, !PT ;  /* 0xfffffff807078812 */ /* 0x000fe400078ec0ff */
[----:B-1----:R-:W-:-:S04]  /*0b00*/  @!P0 SHF.R.S32.HI R9, RZ, 0x1f, R214 ;  /* 0x0000001fff098819 */ /* 0x002fc800000114d6 */
[----:B------:R-:W-:Y:S01]  /*0b10*/  @!P0 LEA.HI R4, R9, R214, RZ, 0x3 ;  /* 0x000000d609048211 */ /* 0x000fe200078f18ff */
[--C-:B-----5:R-:W-:Y:S01]  /*0b20*/  @!P0 IMAD.WIDE R14, R216, 0x2, R18.reuse ;  /* 0x00000002d80e8825 */ /* 0x120fe200078e0212 */
[----:B------:R-:W-:Y:S02]  /*0b30*/  @!P2 IADD3 R8, P1, R2, UR14, RZ ;  /* 0x0000000e0208ac10 */ /* 0x000fe4000ff3e0ff */
[----:B------:R-:W-:Y:S01]  /*0b40*/  @!P0 LOP3.LUT R9, R4, 0xfffffff8, RZ, 0xc0, !PT ;  /* 0xfffffff804098812 */ /* 0x000fe200078ec0ff */
[----:B------:R-:W-:Y:S01]  /*0b50*/  @!P0 IMAD.SHL.U32 R4, R211, 0x2, RZ ;  /* 0x00000002d3048824 */ /* 0x000fe200078e00ff */
[----:B------:R-:W-:Y:S01]  /*0b60*/  @!P2 LEA.HI.X.SX32 R11, R2, UR11, 0x1, P1 ;  /* 0x0000000b020bac11 */ /* 0x000fe200088f0eff */
[--C-:B---3--:R-:W-:Y:S01]  /*0b70*/  @!P0 IMAD.WIDE R20, R7, 0x2, R18.reuse ;  /* 0x0000000207148825 */ /* 0x108fe200078e0212 */
[C---:B--2---:R-:W-:Y:S02]  /*0b80*/  @!P2 LEA R12, P1, R8.reuse, c[0x0][0x2a0], 0x2 ;  /* 0x0000a800080caa11 */ /* 0x044fe400078210ff */
[----:B------:R1:W-:Y:S01]  /*0b90*/  @!P0 LDGSTS.E.BYPASS.LTC128B.128 [R4+0xf100], [R14.64], !P5 ;  /* 0x0f1000000e048fae */ /* 0x0003e2000e901d4c */
[----:B------:R-:W-:Y:S01]  /*0ba0*/  @!P0 IMAD.WIDE R18, R9, 0x2, R18 ;  /* 0x0000000209128825 */ /* 0x000fe200078e0212 */
[----:B------:R-:W-:-:S02]  /*0bb0*/  @!P2 LEA.HI.X R13, R8, c[0x0][0x2a4], R11, 0x2, P1 ;  /* 0x0000a900080daa11 */ /* 0x000fc400008f140b */
[----:B------:R1:W-:Y:S04]  /*0bc0*/  @!P0 LDGSTS.E.BYPASS.LTC128B.128 [R4+0x13100], [R20.64], !P4 ;  /* 0x1310000014048fae */ /* 0x0003e8000e101d4c */
[----:B------:R1:W-:Y:S04]  /*0bd0*/  @!P0 LDGSTS.E.BYPASS.LTC128B.128 [R4+0x17100], [R18.64], !P3 ;  /* 0x1710000012048fae */ /* 0x0003e8000d901d4c */
[----:B------:R-:W0:Y:S04]  /*0be0*/  LDGDEPBAR ;  /* 0x00000000000079af */ /* 0x000e280000000000 */
[----:B------:R-:W-:Y:S06]  /*0bf0*/  BAR.SYNC.DEFER_BLOCKING 0x0 ;  /* 0x0000000000007b1d */ /* 0x000fec0000010000 */
[----:B------:R-:W2:Y:S01]  /*0c00*/  @!P2 LDG.E R208, [R12.64] ;  /* 0x0000000c0cd0a981 */ /* 0x000ea2000c1e1900 */
[----:B------:R-:W-:Y:S01]  /*0c10*/  IMAD.MOV R209, RZ, RZ, -R2 ;  /* 0x000000ffffd17224 */ /* 0x000fe200078e0a02 */
[----:B------:R-:W-:Y:S01]  /*0c20*/  UIMAD.WIDE.U32 UR18, UR8, UR4, URZ ;  /* 0x00000004081272a5 */ /* 0x000fe2000f8e003f */
[----:B------:R-:W-:Y:S01]  /*0c30*/  IMAD.SHL.U32 R205, R5, 0x8, RZ ;  /* 0x0000000805cd7824 */ /* 0x000fe200078e00ff */
[----:B------:R-:W-:Y:S01]  /*0c40*/  UIMAD UR4, UR6, UR4, URZ ;  /* 0x00000004060472a4 */ /* 0x000fe2000f8e023f */
[----:B------:R-:W-:Y:S01]  /*0c50*/  IMAD R209, R209, c[0x0][0x2b8], R10 ;  /* 0x0000ae00d1d17a24 */ /* 0x000fe200078e020a */
[----:B------:R-:W-:Y:S01]  /*0c60*/  ULEA UR17, UR7, 0xffffffc0, 0x6 ;  /* 0xffffffc007117891 */ /* 0x000fe2000f8e303f */
[----:B------:R-:W-:Y:S01]  /*0c70*/  IMAD.SHL.U32 R8, R0, 0x40, RZ ;  /* 0x0000004000087824 */ /* 0x000fe200078e00ff */
[----:B------:R-:W-:Y:S01]  /*0c80*/  UIMAD UR4, UR8, UR5, UR4 ;  /* 0x00000005080472a4 */ /* 0x000fe2000f8e0204 */
[----:B----4-:R-:W-:Y:S01]  /*0c90*/  IMAD.WIDE.U32 R6, R209, c[0x0][0x1e0], RZ ;  /* 0x00007800d1067a25 */ /* 0x010fe200078e00ff */
[----:B------:R-:W-:Y:S01]  /*0ca0*/  SHF.R.S32.HI R17, RZ, 0x1f, R209 ;  /* 0x0000001fff117819 */ /* 0x000fe200000114d1 */
[----:B------:R-:W-:Y:S01]  /*0cb0*/  UIADD3 UR17, UR9, -UR17, URZ ;  /* 0x8000001109117290 */ /* 0x000fe2000fffe03f */
[----:B------:R-:W-:Y:S01]  /*0cc0*/  ISETP.GE.AND P5, PT, R216, c[0x0][0x1d4], PT ;  /* 0x00007500d8007a0c */ /* 0x000fe20003fa6270 */
[----:B------:R-:W-:Y:S01]  /*0cd0*/  UIADD3 UR16, UR19, UR4, URZ ;  /* 0x0000000413107290 */ /* 0x000fe2000fffe03f */
[----:B------:R-:W-:Y:S01]  /*0ce0*/  LOP3.LUT R8, R8, 0x1c0, RZ, 0xc0, !PT ;  /* 0x000001c008087812 */ /* 0x000fe200078ec0ff */
[----:B------:R-:W-:Y:S01]  /*0cf0*/  IMAD R2, R17, c[0x0][0x1e0], RZ ;  /* 0x0000780011027a24 */ /* 0x000fe200078e02ff */
[----:B------:R-:W-:Y:S01]  /*0d00*/  ISETP.GE.AND P4, PT, R215, c[0x0][0x1d4], PT ;  /* 0x00007500d7007a0c */ /* 0x000fe20003f86270 */
[----:B------:R-:W-:Y:S01]  /*0d10*/  UISETP.GE.AND UP0, UPT, UR9, 0x1, UPT ;  /* 0x000000010900788c */ /* 0x000fe2000bf06270 */
[----:B------:R-:W-:Y:S01]  /*0d20*/  ISETP.GE.AND P6, PT, R214, c[0x0][0x1d4], PT ;  /* 0x00007500d6007a0c */ /* 0x000fe20003fc6270 */
[----:B------:R-:W-:Y:S01]  /*0d30*/  IMAD R9, R209, c[0x0][0x1e4], R2 ;  /* 0x00007900d1097a24 */ /* 0x000fe200078e0202 */
[----:B------:R-:W-:Y:S01]  /*0d40*/  LEA.HI R2, R24, R3, RZ, 0x4 ;  /* 0x0000000318027211 */ /* 0x000fe200078f20ff */
[----:B------:R-:W-:Y:S01]  /*0d50*/  ULDC.64 UR4, c[0x0][0x210] ;  /* 0x0000840000047ab9 */ /* 0x000fe20000000a00 */
[----:B------:R-:W-:Y:S01]  /*0d60*/  LOP3.LUT R205, R8, 0x8, R205, 0xf8, !PT ;  /* 0x0000000808cd7812 */ /* 0x000fe200078ef8cd */
[----:B------:R-:W-:Y:S01]  /*0d70*/  IMAD.IADD R7, R7, 0x1, R9 ;  /* 0x0000000107077824 */ /* 0x000fe200078e0209 */
[----:B------:R-:W-:Y:S01]  /*0d80*/  SHF.R.S32.HI R9, RZ, 0x4, R2 ;  /* 0x00000004ff097819 */ /* 0x000fe20000011402 */
[----:B------:R-:W-:Y:S01]  /*0d90*/  UIMAD UR6, UR6, UR4, URZ ;  /* 0x00000004060672a4 */ /* 0x000fe2000f8e023f */
[----:B------:R-:W-:Y:S01]  /*0da0*/  SHF.R.U32.HI R8, RZ, 0x3, R8 ;  /* 0x00000003ff087819 */ /* 0x000fe20000011608 */
[----:B------:R-:W-:Y:S01]  /*0db0*/  UIMAD.WIDE.U32 UR20, UR8, UR4, URZ ;  /* 0x00000004081472a5 */ /* 0x000fe2000f8e003f */
[C---:B-1----:R-:W-:Y:S01]  /*0dc0*/  LEA.HI R4, R2.reuse, R9, RZ, 0x1 ;  /* 0x0000000902047211 */ /* 0x042fe200078f08ff */
[----:B------:R-:W-:Y:S01]  /*0dd0*/  UIMAD UR5, UR8, UR5, UR6 ;  /* 0x00000005080572a4 */ /* 0x000fe2000f8e0206 */
[----:B------:R-:W-:-:S02]  /*0de0*/  LOP3.LUT R2, R2, 0xfffffff0, RZ, 0xc0, !PT ;  /* 0xfffffff002027812 */ /* 0x000fc400078ec0ff */
[----:B------:R-:W-:Y:S01]  /*0df0*/  LOP3.LUT R4, R4, 0xfffffffe, RZ, 0xc0, !PT ;  /* 0xfffffffe04047812 */ /* 0x000fe200078ec0ff */
[----:B------:R-:W-:Y:S01]  /*0e00*/  UIADD3 UR5, UR21, UR5, URZ ;  /* 0x0000000515057290 */ /* 0x000fe2000fffe03f */
[----:B------:R-:W-:Y:S01]  /*0e10*/  LOP3.LUT R205, R205, R8, RZ, 0x3c, !PT ;  /* 0x00000008cdcd7212 */ /* 0x000fe200078e3cff */
[----:B------:R-:W-:Y:S01]  /*0e20*/  IMAD.IADD R2, R3, 0x1, -R2 ;  /* 0x0000000103027824 */ /* 0x000fe200078e0a02 */
[----:B------:R-:W-:Y:S01]  /*0e30*/  LEA.HI R24, R24, R3, RZ, 0x5 ;  /* 0x0000000318187211 */ /* 0x000fe200078f28ff */
[----:B------:R-:W-:-:S04]  /*0e40*/  IMAD.IADD R4, R9, 0x1, -R4 ;  /* 0x0000000109047824 */ /* 0x000fc800078e0a04 */
[C---:B------:R-:W-:Y:S02]  /*0e50*/  IMAD R205, R4.reuse, 0x200, R205 ;  /* 0x0000020004cd7824 */ /* 0x040fe400078e02cd */
[----:B------:R-:W-:Y:S02]  /*0e60*/  IMAD.SHL.U32 R4, R4, 0x8, RZ ;  /* 0x0000000804047824 */ /* 0x000fe400078e00ff */
[----:B------:R-:W-:-:S05]  /*0e70*/  IMAD.SHL.U32 R205, R205, 0x2, RZ ;  /* 0x00000002cdcd7824 */ /* 0x000fca00078e00ff */
[----:B------:R-:W-:Y:S02]  /*0e80*/  IADD3 R203, R205, 0x6120, RZ ;  /* 0x00006120cdcb7810 */ /* 0x000fe40007ffe0ff */
[----:B--2---:R-:W-:Y:S01]  /*0e90*/  SHF.R.S32.HI R16, RZ, 0x1f, R208 ;  /* 0x0000001fff107819 */ /* 0x004fe200000114d0 */
[----:B------:R-:W-:-:S04]  /*0ea0*/  IMAD.WIDE.U32 R6, R208, c[0x0][0x1f0], R6 ;  /* 0x00007c00d0067a25 */ /* 0x000fc800078e0006 */
[----:B------:R-:W-:Y:S01]  /*0eb0*/  IMAD R11, R16, c[0x0][0x1f0], RZ ;  /* 0x00007c00100b7a24 */ /* 0x000fe200078e02ff */
[----:B------:R-:W-:Y:S02]  /*0ec0*/  IADD3 R10, P0, R6, UR18, RZ ;  /* 0x00000012060a7c10 */ /* 0x000fe4000ff1e0ff */
[----:B------:R-:W-:Y:S01]  /*0ed0*/  IADD3 R6, -R5, UR17, RZ ;  /* 0x0000001105067c10 */ /* 0x000fe2000fffe1ff */
[----:B------:R-:W-:-:S03]  /*0ee0*/  IMAD R11, R208, c[0x0][0x1f4], R11 ;  /* 0x00007d00d00b7a24 */ /* 0x000fc600078e020b */
[----:B------:R-:W-:Y:S02]  /*0ef0*/  ISETP.GE.AND P1, PT, R6, 0x1, PT ;  /* 0x000000010600780c */ /* 0x000fe40003f26270 */
[----:B------:R-:W-:Y:S02]  /*0f00*/  IADD3.X R11, R7, UR16, R11, P0, !PT ;  /* 0x00000010070b7c10 */ /* 0x000fe400087fe40b */
[C---:B------:R-:W-:Y:S02]  /*0f10*/  LEA R13, P0, R10.reuse, c[0x0][0x1c8], 0x1 ;  /* 0x000072000a0d7a11 */ /* 0x040fe400078008ff */
[----:B------:R-:W-:Y:S02]  /*0f20*/  SHF.R.S32.HI R7, RZ, 0x1f, R2 ;  /* 0x0000001fff077819 */ /* 0x000fe40000011402 */
[----:B------:R-:W-:Y:S01]  /*0f30*/  LEA.HI.X R11, R10, c[0x0][0x1cc], R11, 0x1, P0 ;  /* 0x000073000a0b7a11 */ /* 0x000fe200000f0c0b */
[----:B------:R-:W-:Y:S01]  /*0f40*/  SHFL.IDX PT, R18, R13, RZ, 0x181f ;  /* 0x00181fff0d127589 */ /* 0x000fe200000e0000 */
[----:B------:R-:W-:-:S02]  /*0f50*/  ISETP.GE.AND P0, PT, R6, 0x21, PT ;  /* 0x000000210600780c */ /* 0x000fc40003f06270 */
[----:B------:R-:W-:Y:S01]  /*0f60*/  LEA.HI R7, R7, R2, RZ, 0x3 ;  /* 0x0000000207077211 */ /* 0x000fe200078f18ff */
[----:B------:R-:W1:Y:S01]  /*0f70*/  SHFL.IDX PT, R19, R11, RZ, 0x181f ;  /* 0x00181fff0b137589 */ /* 0x000e6200000e0000 */
[----:B------:R-:W-:Y:S01]  /*0f80*/  @P1 SHF.R.S32.HI R10, RZ, 0x1f, R215 ;  /* 0x0000001fff0a1819 */ /* 0x000fe200000114d7 */
[----:B------:R-:W-:Y:S01]  /*0f90*/  @P1 IMAD.SHL.U32 R12, R211, 0x2, RZ ;  /* 0x00000002d30c1824 */ /* 0x000fe200078e00ff */
[----:B------:R-:W-:Y:S01]  /*0fa0*/  LOP3.LUT R5, R7, 0xfffffff8, RZ, 0xc0, !PT ;  /* 0xfffffff807057812 */ /* 0x000fe200078ec0ff */
[----:B------:R2:W-:Y:S01]  /*0fb0*/  SHFL.IDX PT, R14, R13, 0x1, 0x181f ;  /* 0x00381f000d0e7f89 */ /* 0x0005e200000e0000 */
[----:B------:R-:W-:-:S03]  /*0fc0*/  @P1 SHF.R.S32.HI R9, RZ, 0x1f, R214 ;  /* 0x0000001fff091819 */ /* 0x000fc600000114d6 */
[----:B------:R3:W4:Y:S01]  /*0fd0*/  SHFL.IDX PT, R15, R11, 0x1, 0x181f ;  /* 0x00381f000b0f7f89 */ /* 0x00072200000e0000 */
[----:B------:R-:W-:Y:S01]  /*0fe0*/  IMAD.IADD R5, R2, 0x1, -R5 ;  /* 0x0000000102057824 */ /* 0x000fe200078e0a05 */
[----:B------:R-:W-:Y:S01]  /*0ff0*/  @P0 SHF.R.S32.HI R2, RZ, 0x1f, R215 ;  /* 0x0000001fff020819 */ /* 0x000fe200000114d7 */
[----:B------:R-:W-:Y:S02]  /*1000*/  @P0 IMAD.SHL.U32 R8, R211, 0x2, RZ ;  /* 0x00000002d3080824 */ /* 0x000fe400078e00ff */
[----:B-1----:R-:W-:Y:S01]  /*1010*/  @P1 IMAD.WIDE R22, R216, 0x2, R18 ;  /* 0x00000002d8161825 */ /* 0x002fe200078e0212 */
[----:B--2---:R-:W-:-:S04]  /*1020*/  @P0 SHF.R.S32.HI R13, RZ, 0x1f, R214 ;  /* 0x0000001fff0d0819 */ /* 0x004fc800000114d6 */
[----:B------:R1:W-:Y:S01]  /*1030*/  @P1 LDGSTS.E.BYPASS.LTC128B.128 [R12+0x6100], [R22.64], !P5 ;  /* 0x06100000160c1fae */ /* 0x0003e2000e901d4c */
[-C--:B---3--:R-:W-:Y:S01]  /*1040*/  @P1 LEA.HI R11, R10, R215.reuse, RZ, 0x3 ;  /* 0x000000d70a0b1211 */ /* 0x088fe200078f18ff */
[----:B----4-:R-:W-:Y:S01]  /*1050*/  @P0 IMAD.WIDE R28, R216, 0x2, R14 ;  /* 0x00000002d81c0825 */ /* 0x010fe200078e020e */
[-C--:B------:R-:W-:Y:S02]  /*1060*/  @P1 LEA.HI R10, R9, R214.reuse, RZ, 0x3 ;  /* 0x000000d6090a1211 */ /* 0x080fe400078f18ff */
[----:B------:R-:W-:Y:S02]  /*1070*/  @P0 LEA.HI R9, R2, R215, RZ, 0x3 ;  /* 0x000000d702090211 */ /* 0x000fe400078f18ff */
[----:B------:R-:W-:Y:S02]  /*1080*/  @P0 LEA.HI R2, R13, R214, RZ, 0x3 ;  /* 0x000000d60d020211 */ /* 0x000fe400078f18ff */
[----:B------:R-:W-:Y:S02]  /*1090*/  @P1 LOP3.LUT R11, R11, 0xfffffff8, RZ, 0xc0, !PT ;  /* 0xfffffff80b0b1812 */ /* 0x000fe400078ec0ff */
[----:B------:R-:W-:-:S02]  /*10a0*/  @P1 LOP3.LUT R10, R10, 0xfffffff8, RZ, 0xc0, !PT ;  /* 0xfffffff80a0a1812 */ /* 0x000fc400078ec0ff */
[----:B------:R-:W-:Y:S01]  /*10b0*/  @P0 LOP3.LUT R9, R9, 0xfffffff8, RZ, 0xc0, !PT ;  /* 0xfffffff809090812 */ /* 0x000fe200078ec0ff */
[----:B------:R-:W-:Y:S01]  /*10c0*/  @P1 IMAD.WIDE R20, R11, 0x2, R18 ;  /* 0x000000020b141825 */ /* 0x000fe200078e0212 */
[----:B------:R-:W-:-:S03]  /*10d0*/  @P0 LOP3.LUT R2, R2, 0xfffffff8, RZ, 0xc0, !PT ;  /* 0xfffffff802020812 */ /* 0x000fc600078ec0ff */
[----:B------:R-:W-:Y:S01]  /*10e0*/  @P1 IMAD.WIDE R10, R10, 0x2, R18 ;  /* 0x000000020a0a1825 */ /* 0x000fe200078e0212 */
[----:B------:R1:W-:Y:S01]  /*10f0*/  @P1 LDGSTS.E.BYPASS.LTC128B.128 [R12+0x8100], [R20.64], !P4 ;  /* 0x08100000140c1fae */ /* 0x0003e2000e101d4c */
[----:B------:R-:W-:Y:S02]  /*1100*/  SHF.R.S32.HI R18, RZ, 0x5, R24 ;  /* 0x00000005ff127819 */ /* 0x000fe40000011418 */
[--C-:B------:R-:W-:Y:S01]  /*1110*/  @P0 IMAD.WIDE R26, R9, 0x2, R14.reuse ;  /* 0x00000002091a0825 */ /* 0x100fe200078e020e */
[----:B------:R2:W-:Y:S01]  /*1120*/  @P1 LDGSTS.E.BYPASS.LTC128B.128 [R12+0xa100], [R10.64], !P6 ;  /* 0x0a1000000a0c1fae */ /* 0x0005e2000f101d4c */
[----:B------:R-:W-:Y:S02]  /*1130*/  R2P PR, R5, 0x6 ;  /* 0x0000000605007804 */ /* 0x000fe40000000000 */
[----:B------:R-:W-:Y:S01]  /*1140*/  @P0 IMAD.WIDE R14, R2, 0x2, R14 ;  /* 0x00000002020e0825 */ /* 0x000fe200078e020e */
[----:B------:R3:W-:Y:S01]  /*1150*/  @P0 LDGSTS.E.BYPASS.LTC128B.128 [R8+0x7100], [R28.64], !P5 ;  /* 0x071000001c080fae */ /* 0x0007e2000e901d4c */
[----:B------:R-:W-:-:S02]  /*1160*/  SHF.R.S32.HI R217, RZ, 0x1f, R18 ;  /* 0x0000001fffd97819 */ /* 0x000fc40000011412 */
[----:B------:R-:W-:Y:S01]  /*1170*/  IMAD.SHL.U32 R5, R5, 0x40, RZ ;  /* 0x0000004005057824 */ /* 0x000fe200078e00ff */
[----:B------:R3:W-:Y:S01]  /*1180*/  @P0 LDGSTS.E.BYPASS.LTC128B.128 [R8+0x9100], [R26.64], !P4 ;  /* 0x091000001a080fae */ /* 0x0007e2000e101d4c */
[----:B------:R-:W-:Y:S01]  /*1190*/  IMAD.MOV.U32 R9, RZ, RZ, 0x10 ;  /* 0x00000010ff097424 */ /* 0x000fe200078e00ff */
[----:B------:R-:W-:Y:S01]  /*11a0*/  LEA.HI R217, R217, R18, RZ, 0x3 ;  /* 0x00000012d9d97211 */ /* 0x000fe200078f18ff */
[----:B------:R-:W-:Y:S01]  /*11b0*/  IMAD.SHL.U32 R19, R7, 0x40, RZ ;  /* 0x0000004007137824 */ /* 0x000fe200078e00ff */
[----:B------:R3:W-:Y:S01]  /*11c0*/  @P0 LDGSTS.E.BYPASS.LTC128B.128 [R8+0xb100], [R14.64], !P6 ;  /* 0x0b1000000e080fae */ /* 0x0007e2000f101d4c */
[----:B------:R-:W-:Y:S01]  /*11d0*/  LOP3.LUT R5, R5, 0x1c0, RZ, 0xc0, !PT ;  /* 0x000001c005057812 */ /* 0x000fe200078ec0ff */
[----:B------:R-:W-:Y:S01]  /*11e0*/  IMAD.MOV.U32 R2, RZ, RZ, 0x20 ;  /* 0x00000020ff027424 */ /* 0x000fe200078e00ff */
[----:B------:R-:W-:Y:S01]  /*11f0*/  SEL R7, R9, 0xfffffff0, !P1 ;  /* 0xfffffff009077807 */ /* 0x000fe20004800000 */
[----:B------:R-:W0:Y:S01]  /*1200*/  LDGDEPBAR ;  /* 0x00000000000079af */ /* 0x000e220000000000 */
[----:B------:R-:W-:-:S02]  /*1210*/  LOP3.LUT R19, R19, 0xfffffe00, RZ, 0xc0, !PT ;  /* 0xfffffe0013137812 */ /* 0x000fc400078ec0ff */
[----:B------:R-:W-:Y:S02]  /*1220*/  LOP3.LUT R4, R5, 0x8, R4, 0xf8, !PT ;  /* 0x0000000805047812 */ /* 0x000fe400078ef804 */
[----:B------:R-:W-:Y:S02]  /*1230*/  SHF.R.U32.HI R9, RZ, 0x3, R5 ;  /* 0x00000003ff097819 */ /* 0x000fe40000011605 */
[----:B------:R-:W-:Y:S02]  /*1240*/  SEL R5, R2, 0xffffffe0, !P2 ;  /* 0xffffffe002057807 */ /* 0x000fe40005000000 */
[----:B------:R-:W-:Y:S01]  /*1250*/  LOP3.LUT R4, R4, R9, RZ, 0x3c, !PT ;  /* 0x0000000904047212 */ /* 0x000fe200078e3cff */
[----:B------:R-:W-:Y:S01]  /*1260*/  IMAD R9, R18, 0x400, R19 ;  /* 0x0000040012097824 */ /* 0x000fe200078e0213 */
[----:B------:R-:W-:Y:S02]  /*1270*/  R2P PR, R0, 0x6 ;  /* 0x0000000600007804 */ /* 0x000fe40000000000 */
[----:B------:R-:W-:Y:S01]  /*1280*/  PLOP3.LUT P0, PT, PT, PT, UP0, 0x80, 0x0 ;  /* 0x000000000000781c */ /* 0x000fe20003f0f008 */
[----:B------:R-:W-:Y:S01]  /*1290*/  IMAD.IADD R0, R4, 0x1, R9 ;  /* 0x0000000104007824 */ /* 0x000fe200078e0209 */
[----:B------:R-:W-:-:S02]  /*12a0*/  LOP3.LUT R24, R24, 0xffffffe0, RZ, 0xc0, !PT ;  /* 0xffffffe018187812 */ /* 0x000fc400078ec0ff */
[----:B------:R-:W-:Y:S01]  /*12b0*/  LOP3.LUT R217, R217, 0xfffffff8, RZ, 0xc0, !PT ;  /* 0xfffffff8d9d97812 */ /* 0x000fe200078ec0ff */
[C---:B------:R-:W-:Y:S01]  /*12c0*/  IMAD.SHL.U32 R44, R0.reuse, 0x2, RZ ;  /* 0x00000002002c7824 */ /* 0x040fe200078e00ff */
[----:B------:R-:W-:Y:S01]  /*12d0*/  LEA R206, R0, 0xc100, 0x1 ;  /* 0x0000c10000ce7811 */ /* 0x000fe200078e08ff */
[----:B------:R-:W-:Y:S01]  /*12e0*/  IMAD.IADD R3, R3, 0x1, -R24 ;  /* 0x0000000103037824 */ /* 0x000fe200078e0a18 */
[----:B------:R-:W-:Y:S01]  /*12f0*/  LOP3.LUT R0, R4, R19, RZ, 0xfc, !PT ;  /* 0x0000001304007212 */ /* 0x000fe200078efcff */
[----:B------:R-:W-:Y:S01]  /*1300*/  IMAD.IADD R217, R18, 0x1, -R217 ;  /* 0x0000000112d97824 */ /* 0x000fe200078e0ad9 */
[----:B---3--:R-:W-:Y:S01]  /*1310*/  IADD3 R8, R205, 0x6100, RZ ;  /* 0x00006100cd087810 */ /* 0x008fe20007ffe0ff */
[----:B------:R-:W-:-:S04]  /*1320*/  DEPBAR.LE SB0, 0x1 ;  /* 0x000080400000791a */ /* 0x000fc80000000000 */
[----:B------:R-:W-:-:S04]  /*1330*/  DEPBAR.LE SB0, 0x0 ;  /* 0x000080000000791a */ /* 0x000fc80000000000 */
[----:B------:R-:W-:Y:S01]  /*1340*/  BAR.SYNC.DEFER_BLOCKING 0x0 ;  /* 0x0000000000007b1d */ /* 0x000fe20000010000 */
[----:B------:R-:W-:Y:S01]  /*1350*/  @P1 IADD3 R203, R8, -0x20, RZ ;  /* 0xffffffe008cb1810 */ /* 0x000fe20007ffe0ff */
[----:B------:R-:W-:Y:S01]  /*1360*/  IMAD R204, R7, 0x2, R206 ;  /* 0x0000000207cc7824 */ /* 0x000fe200078e02ce */
[----:B------:R-:W-:Y:S02]  /*1370*/  ISETP.GT.AND P3, PT, R213, 0x3f, PT ;  /* 0x0000003fd500780c */ /* 0x000fe40003f64270 */
[----:B------:R-:W-:Y:S02]  /*1380*/  SEL R4, RZ, 0x10, P6 ;  /* 0x00000010ff047807 */ /* 0x000fe40003000000 */
[----:B------:R-:W-:Y:S02]  /*1390*/  SEL R2, R2, 0xffffffe0, !P2 ;  /* 0xffffffe002027807 */ /* 0x000fe40005000000 */
[C---:B------:R-:W-:Y:S02]  /*13a0*/  IADD3 R195, R203.reuse, 0x800, RZ ;  /* 0x00000800cbc37810 */ /* 0x040fe40007ffe0ff */
[----:B------:R-:W-:-:S02]  /*13b0*/  IADD3 R194, R203, 0x1000, RZ ;  /* 0x00001000cbc27810 */ /* 0x000fc40007ffe0ff */
[----:B------:R-:W-:Y:S01]  /*13c0*/  IADD3 R193, R203, 0x1800, RZ ;  /* 0x00001800cbc17810 */ /* 0x000fe20007ffe0ff */
[----:B------:R-:W3:Y:S04]  /*13d0*/  LDSM.16.M88.4 R44, [R44+0xc100] ;  /* 0x00c100002c2c783b */ /* 0x000ee80000000200 */
[----:B-1----:R1:W4:Y:S04]  /*13e0*/  LDSM.16.M88.4 R20, [R205+0x6100] ;  /* 0x00610000cd14783b */ /* 0x0023280000000200 */
[----:B--2---:R1:W2:Y:S04]  /*13f0*/  LDSM.16.M88.4 R12, [R205+0x6900] ;  /* 0x00690000cd0c783b */ /* 0x0042a80000000200 */
[----:B------:R1:W1:Y:S04]  /*1400*/  LDSM.16.M88.4 R72, [R205+0x7100] ;  /* 0x00710000cd48783b */ /* 0x0002680000000200 */
[----:B------:R1:W1:Y:S04]  /*1410*/  LDSM.16.M88.4 R68, [R205+0x7900] ;  /* 0x00790000cd44783b */ /* 0x0002680000000200 */
[----:B------:R1:W1:Y:S04]  /*1420*/  LDSM.16.M88.4 R52, [R204] ;  /* 0x00000000cc34783b */ /* 0x0002680000000200 */
[----:B------:R1:W1:Y:S04]  /*1430*/  LDSM.16.M88.4 R64, [R203] ;  /* 0x00000000cb40783b */ /* 0x0002680000000200 */
[----:B------:R1:W1:Y:S04]  /*1440*/  LDSM.16.M88.4 R60, [R203+0x800] ;  /* 0x00080000cb3c783b */ /* 0x0002680000000200 */
[----:B------:R1:W1:Y:S04]  /*1450*/  LDSM.16.M88.4 R56, [R203+0x1000] ;  /* 0x00100000cb38783b */ /* 0x0002680000000200 */
[----:B------:R1:W1:Y:S01]  /*1460*/  LDSM.16.M88.4 R8, [R203+0x1800] ;  /* 0x00180000cb08783b */ /* 0x0002620000000200 */
[----:B------:R-:W-:Y:S05]  /*1470*/  @!P0 BRA `(.L_x_0) ;  /* 0x0000035000008947 */ /* 0x000fea0003800000 */
[----:B------:R-:W-:Y:S01]  /*1480*/  IMAD R24, R17, c[0x0][0x208], RZ ;  /* 0x0000820011187a24 */ /* 0x000fe200078e02ff */
[----:B------:R-:W-:Y:S01]  /*1490*/  ISETP.GE.AND P1, PT, R216, c[0x0][0x1d4], PT ;  /* 0x00007500d8007a0c */ /* 0x000fe20003f26270 */
[----:B------:R-:W-:Y:S01]  /*14a0*/  IMAD.WIDE.U32 R18, R209, c[0x0][0x208], RZ ;  /* 0x00008200d1127a25 */ /* 0x000fe200078e00ff */
[----:B------:R-:W-:-:S03]  /*14b0*/  SHF.R.S32.HI R27, RZ, 0x1f, R214 ;  /* 0x0000001fff1b7819 */ /* 0x000fc600000114d6 */
[----:B------:R-:W-:Y:S02]  /*14c0*/  IMAD R17, R209, c[0x0][0x20c], R24 ;  /* 0x00008300d1117a24 */ /* 0x000fe400078e0218 */
[----:B------:R-:W-:-:S04]  /*14d0*/  IMAD.WIDE R30, R216, 0x2, RZ ;  /* 0x00000002d81e7825 */ /* 0x000fc800078e02ff */
[----:B------:R-:W-:Y:S02]  /*14e0*/  IMAD.IADD R19, R19, 0x1, R17 ;  /* 0x0000000113137824 */ /* 0x000fe400078e0211 */
[----:B------:R-:W-:Y:S02]  /*14f0*/  IMAD R17, R16, c[0x0][0x218], RZ ;  /* 0x0000860010117a24 */ /* 0x000fe400078e02ff */
[----:B------:R-:W-:-:S04]  /*1500*/  IMAD.WIDE.U32 R18, R208, c[0x0][0x218], R18 ;  /* 0x00008600d0127a25 */ /* 0x000fc800078e0012 */
[----:B------:R-:W-:Y:S01]  /*1510*/  IMAD R16, R208, c[0x0][0x21c], R17 ;  /* 0x00008700d0107a24 */ /* 0x000fe200078e0211 */
[----:B------:R-:W-:Y:S01]  /*1520*/  IADD3 R36, P0, R18, UR20, RZ ;  /* 0x0000001412247c10 */ /* 0x000fe2000ff1e0ff */
[----:B------:R-:W-:-:S03]  /*1530*/  IMAD.SHL.U32 R18, R211, 0x2, RZ ;  /* 0x00000002d3127824 */ /* 0x000fc600078e00ff */
[----:B------:R-:W-:Y:S02]  /*1540*/  IADD3.X R19, R19, UR5, R16, P0, !PT ;  /* 0x0000000513137c10 */ /* 0x000fe400087fe410 */
[C---:B------:R-:W-:Y:S02]  /*1550*/  LEA R34, P0, R36.reuse, c[0x0][0x1f8], 0x1 ;  /* 0x00007e0024227a11 */ /* 0x040fe400078008ff */
[----:B------:R-:W-:Y:S02]  /*1560*/  SHF.R.S32.HI R16, RZ, 0x1f, R215 ;  /* 0x0000001fff107819 */ /* 0x000fe400000114d7 */
[----:B------:R-:W-:Y:S01]  /*1570*/  LEA.HI.X R36, R36, c[0x0][0x1fc], R19, 0x1, P0 ;  /* 0x00007f0024247a11 */ /* 0x000fe200000f0c13 */
[----:B------:R-:W5:Y:S01]  /*1580*/  SHFL.IDX PT, R25, R34, RZ, 0x181f ;  /* 0x00181fff22197589 */ /* 0x000f6200000e0000 */
[----:B------:R-:W-:Y:S02]  /*1590*/  LEA.HI R17, R16, R215, RZ, 0x3 ;  /* 0x000000d710117211 */ /* 0x000fe400078f18ff */
[----:B------:R-:W-:Y:S01]  /*15a0*/  LEA.HI R16, R27, R214, RZ, 0x3 ;  /* 0x000000d61b107211 */ /* 0x000fe200078f18ff */
[----:B------:R-:W4:Y:S01]  /*15b0*/  SHFL.IDX PT, R26, R36, RZ, 0x181f ;  /* 0x00181fff241a7589 */ /* 0x000f2200000e0000 */
[----:B------:R-:W-:-:S02]  /*15c0*/  LOP3.LUT R17, R17, 0xfffffff8, RZ, 0xc0, !PT ;  /* 0xfffffff811117812 */ /* 0x000fc400078ec0ff */
[----:B------:R-:W-:Y:S01]  /*15d0*/  LOP3.LUT R16, R16, 0xfffffff8, RZ, 0xc0, !PT ;  /* 0xfffffff810107812 */ /* 0x000fe200078ec0ff */
[----:B------:R3:W2:Y:S02]  /*15e0*/  SHFL.IDX PT, R19, R34, 0x1, 0x181f ;  /* 0x00381f0022137f89 */ /* 0x0006a400000e0000 */
[----:B------:R-:W-:Y:S02]  /*15f0*/  IMAD.WIDE R32, R17, 0x2, RZ ;  /* 0x0000000211207825 */ /* 0x000fe400078e02ff */
[----:B------:R-:W1:Y:S02]  /*1600*/  SHFL.IDX PT, R24, R36, 0x1, 0x181f ;  /* 0x00381f0024187f89 */ /* 0x000e6400000e0000 */
[----:B------:R-:W-:Y:S01]  /*1610*/  IMAD.WIDE R16, R16, 0x2, RZ ;  /* 0x0000000210107825 */ /* 0x000fe200078e02ff */
[----:B-----5:R-:W-:-:S05]  /*1620*/  IADD3 R28, P0, R25, R30, RZ ;  /* 0x0000001e191c7210 */ /* 0x020fca0007f1e0ff */
[----:B----4-:R-:W-:Y:S01]  /*1630*/  IMAD.X R29, R26, 0x1, R31, P0 ;  /* 0x000000011a1d7824 */ /* 0x010fe200000e061f */
[----:B------:R-:W-:Y:S02]  /*1640*/  ISETP.LT.OR P0, PT, R6, 0x1, P1 ;  /* 0x000000010600780c */ /* 0x000fe40000f01670 */
[----:B------:R-:W-:-:S11]  /*1650*/  ISETP.GE.AND P1, PT, R215, c[0x0][0x1d4], PT ;  /* 0x00007500d7007a0c */ /* 0x000fd60003f26270 */
[----:B------:R4:W-:Y:S01]  /*1660*/  LDGSTS.E.BYPASS.LTC128B.128 [R18+0x100], [R28.64], !P0 ;  /* 0x001000001c127fae */ /* 0x0009e2000c101d4c */
[----:B---3--:R-:W-:-:S05]  /*1670*/  IADD3 R34, P0, R25, R32, RZ ;  /* 0x0000002019227210 */ /* 0x008fca0007f1e0ff */
[----:B------:R-:W-:Y:S01]  /*1680*/  IMAD.X R35, R26, 0x1, R33, P0 ;  /* 0x000000011a237824 */ /* 0x000fe200000e0621 */
[----:B--2---:R-:W-:-:S05]  /*1690*/  IADD3 R30, P0, R30, R19, RZ ;  /* 0x000000131e1e7210 */ /* 0x004fca0007f1e0ff */
[----:B-1----:R-:W-:Y:S01]  /*16a0*/  IMAD.X R31, R31, 0x1, R24, P0 ;  /* 0x000000011f1f7824 */ /* 0x002fe200000e0618 */
[----:B------:R-:W-:-:S05]  /*16b0*/  IADD3 R36, P0, R25, R16, RZ ;  /* 0x0000001019247210 */ /* 0x000fca0007f1e0ff */
[----:B------:R-:W-:Y:S01]  /*16c0*/  IMAD.X R37, R26, 0x1, R17, P0 ;  /* 0x000000011a257824 */ /* 0x000fe200000e0611 */
[----:B------:R-:W-:-:S05]  /*16d0*/  IADD3 R26, P0, R32, R19, RZ ;  /* 0x00000013201a7210 */ /* 0x000fca0007f1e0ff */
[----:B------:R-:W-:Y:S01]  /*16e0*/  IMAD.X R27, R33, 0x1, R24, P0 ;  /* 0x00000001211b7824 */ /* 0x000fe200000e0618 */
[----:B------:R-:W-:-:S05]  /*16f0*/  IADD3 R16, P0, R16, R19, RZ ;  /* 0x0000001310107210 */ /* 0x000fca0007f1e0ff */
[----:B------:R-:W-:Y:S01]  /*1700*/  IMAD.X R17, R17, 0x1, R24, P0 ;  /* 0x0000000111117824 */ /* 0x000fe200000e0618 */
[C---:B------:R-:W-:Y:S02]  /*1710*/  ISETP.LT.OR P0, PT, R6.reuse, 0x1, P1 ;  /* 0x000000010600780c */ /* 0x040fe40000f01670 */
[----:B------:R-:W-:-:S11]  /*1720*/  ISETP.LT.OR P1, PT, R6, 0x21, P1 ;  /* 0x000000210600780c */ /* 0x000fd60000f21670 */
[----:B------:R4:W-:Y:S01]  /*1730*/  LDGSTS.E.BYPASS.LTC128B.128 [R18+0x2100], [R34.64], !P0 ;  /* 0x0210000022127fae */ /* 0x0009e2000c101d4c */
[----:B------:R-:W-:-:S04]  /*1740*/  ISETP.GE.AND P0, PT, R214, c[0x0][0x1d4], PT ;  /* 0x00007500d6007a0c */ /* 0x000fc80003f06270 */
[C---:B------:R-:W-:Y:S02]  /*1750*/  ISETP.LT.OR P2, PT, R6.reuse, 0x1, P0 ;  /* 0x000000010600780c */ /* 0x040fe40000741670 */
[----:B------:R-:W-:-:S11]  /*1760*/  ISETP.LT.OR P0, PT, R6, 0x21, P0 ;  /* 0x000000210600780c */ /* 0x000fd60000701670 */
[----:B------:R4:W-:Y:S01]  /*1770*/  LDGSTS.E.BYPASS.LTC128B.128 [R18+0x4100], [R36.64], !P2 ;  /* 0x0410000024127fae */ /* 0x0009e2000d101d4c */
[----:B------:R-:W-:-:S04]  /*1780*/  ISETP.GE.AND P2, PT, R216, c[0x0][0x1d4], PT ;  /* 0x00007500d8007a0c */ /* 0x000fc80003f46270 */
[----:B------:R-:W-:-:S13]  /*1790*/  ISETP.LT.OR P2, PT, R6, 0x21, P2 ;  /* 0x000000210600780c */ /* 0x000fda0001741670 */
[----:B------:R4:W-:Y:S04]  /*17a0*/  LDGSTS.E.BYPASS.LTC128B.128 [R18+0x1100], [R30.64], !P2 ;  /* 0x011000001e127fae */ /* 0x0009e8000d101d4c */
[----:B------:R4:W-:Y:S04]  /*17b0*/  LDGSTS.E.BYPASS.LTC128B.128 [R18+0x3100], [R26.64], !P1 ;  /* 0x031000001a127fae */ /* 0x0009e8000c901d4c */
[----:B------:R4:W-:Y:S02]  /*17c0*/  LDGSTS.E.BYPASS.LTC128B.128 [R18+0x5100], [R16.64], !P0 ;  /* 0x0510000010127fae */ /* 0x0009e4000c101d4c */
.L_x_0:
[C---:B---34-:R-:W-:Y:S01]  /*17d0*/  HMMA.16816.F32 R24, R44.reuse, R20, RZ ;  /* 0x000000142c18723c */ /* 0x058fe200000018ff */
[C---:B------:R-:W-:Y:S01]  /*17e0*/  LEA R202, R5.reuse, R206, 0x1 ;  /* 0x000000ce05ca7211 */ /* 0x040fe200078e08ff */
[----:B------:R-:W-:Y:S01]  /*17f0*/  LDSM.16.M88.4 R84, [R205+0xb900] ;  /* 0x00b90000cd54783b */ /* 0x000fe20000000200 */
[C---:B------:R-:W-:Y:S01]  /*1800*/  LEA R199, R2.reuse, R205, 0x1 ;  /* 0x000000cd02c77211 */ /* 0x040fe200078e08ff */
[----:B------:R-:W-:Y:S01]  /*1810*/  UISETP.GE.AND UP0, UPT, UR9, 0x41, UPT ;  /* 0x000000410900788c */ /* 0x000fe2000bf06270 */
[----:B------:R-:W-:Y:S01]  /*1820*/  LEA R201, R5, R204, 0x1 ;  /* 0x000000cc05c97211 */ /* 0x000fe200078e08ff */
[----:B------:R-:W-:Y:S01]  /*1830*/  LDSM.16.M88.4 R40, [R202] ;  /* 0x00000000ca28783b */ /* 0x000fe20000000200 */
[----:B------:R-:W-:Y:S01]  /*1840*/  LEA R192, R2, R203, 0x1 ;  /* 0x000000cb02c07211 */ /* 0x000fe200078e08ff */
[----:B------:R-:W-:Y:S01]  /*1850*/  HMMA.16816.F32 R20, R44, R22, RZ ;  /* 0x000000162c14723c */ /* 0x000fe200000018ff */
[----:B------:R-:W-:Y:S01]  /*1860*/  IADD3 R191, R203, 0x2000, RZ ;  /* 0x00002000cbbf7810 */ /* 0x000fe20007ffe0ff */
[----:B------:R-:W3:Y:S01]  /*1870*/  LDSM.16.M88.4 R36, [R199+0x6100] ;  /* 0x00610000c724783b */ /* 0x000ee20000000200 */
[----:B------:R-:W-:-:S02]  /*1880*/  PLOP3.LUT P0, PT, PT, PT, UP0, 0x40, 0x0 ;  /* 0x000000000000781c */ /* 0x000fc40003f0e808 */
[C---:B------:R-:W-:Y:S01]  /*1890*/  IADD3 R190, R203.reuse, 0x2800, RZ ;  /* 0x00002800cbbe7810 */ /* 0x040fe20007ffe0ff */
[----:B------:R-:W4:Y:S01]  /*18a0*/  LDSM.16.M88.4 R32, [R199+0x6900] ;  /* 0x00690000c720783b */ /* 0x000f220000000200 */
[C---:B------:R-:W-:Y:S01]  /*18b0*/  IADD3 R189, R203.reuse, 0x3000, RZ ;  /* 0x00003000cbbd7810 */ /* 0x040fe20007ffe0ff */
[C---:B--2---:R-:W-:Y:S01]  /*18c0*/  HMMA.16816.F32 R16, R44.reuse, R12, RZ ;  /* 0x0000000c2c10723c */ /* 0x044fe200000018ff */
[C---:B------:R-:W-:Y:S01]  /*18d0*/  IADD3 R188, R203.reuse, 0x3800, RZ ;  /* 0x00003800cbbc7810 */ /* 0x040fe20007ffe0ff */
[----:B------:R-:W2:Y:S01]  /*18e0*/  LDSM.16.M88.4 R28, [R199+0x7100] ;  /* 0x00710000c71c783b */ /* 0x000ea20000000200 */
[C---:B------:R-:W-:Y:S02]  /*18f0*/  IADD3 R187, R203.reuse, 0x4000, RZ ;  /* 0x00004000cbbb7810 */ /* 0x040fe40007ffe0ff */
[C---:B------:R-:W-:Y:S01]  /*1900*/  IADD3 R186, R203.reuse, 0x4800, RZ ;  /* 0x00004800cbba7810 */ /* 0x040fe20007ffe0ff */
[----:B------:R-:W-:Y:S01]  /*1910*/  LDSM.16.M88.4 R80, [R199+0x7900] ;  /* 0x00790000c750783b */ /* 0x000fe20000000200 */
[C---:B------:R-:W-:Y:S01]  /*1920*/  IADD3 R185, R203.reuse, 0x5000, RZ ;  /* 0x00005000cbb97810 */ /* 0x040fe20007ffe0ff */
[C---:B------:R-:W-:Y:S01]  /*1930*/  HMMA.16816.F32 R12, R44.reuse, R14, RZ ;  /* 0x0000000e2c0c723c */ /* 0x040fe200000018ff */
[----:B------:R-:W-:Y:S01]  /*1940*/  IADD3 R184, R203, 0x5800, RZ ;  /* 0x00005800cbb87810 */ /* 0x000fe20007ffe0ff */
[----:B------:R-:W0:Y:S06]  /*1950*/  LDGDEPBAR ;  /* 0x00000000000079af */ /* 0x000e2c0000000000 */
[C---:B-1----:R-:W-:Y:S08]  /*1960*/  HMMA.16816.F32 R76, R44.reuse, R72, RZ ;  /* 0x000000482c4c723c */ /* 0x042ff000000018ff */
[----:B------:R-:W-:Y:S08]  /*1970*/  HMMA.16816.F32 R72, R44, R74, RZ ;  /* 0x0000004a2c48723c */ /* 0x000ff000000018ff */
[C---:B------:R-:W-:Y:S08]  /*1980*/  HMMA.16816.F32 R24, R52.reuse, R64, R24 ;  /* 0x000000403418723c */ /* 0x040ff00000001818 */
[----:B------:R-:W-:Y:S01]  /*1990*/  HMMA.16816.F32 R20, R52, R66, R20 ;  /* 0x000000423414723c */ /* 0x000fe20000001814 */
[----:B------:R-:W-:Y:S07]  /*19a0*/  LDSM.16.M88.4 R64, [R192] ;  /* 0x00000000c040783b */ /* 0x000fee0000000200 */
[C---:B------:R-:W-:Y:S08]  /*19b0*/  HMMA.16816.F32 R48, R44.reuse, R68, RZ ;  /* 0x000000442c30723c */ /* 0x040ff000000018ff */
[----:B------:R-:W-:Y:S01]  /*19c0*/  HMMA.16816.F32 R44, R44, R70, RZ ;  /* 0x000000462c2c723c */ /* 0x000fe200000018ff */
[----:B------:R-:W1:Y:S07]  /*19d0*/  LDSM.16.M88.4 R68, [R201] ;  /* 0x00000000c944783b */ /* 0x000e6e0000000200 */
[C---:B------:R-:W-:Y:S08]  /*19e0*/  HMMA.16816.F32 R16, R52.reuse, R60, R16 ;  /* 0x0000003c3410723c */ /* 0x040ff00000001810 */
[C---:B------:R-:W-:Y:S01]  /*19f0*/  HMMA.16816.F32 R12, R52.reuse, R62, R12 ;  /* 0x0000003e340c723c */ /* 0x040fe2000000180c */
[----:B------:R-:W5:Y:S07]  /*1a00*/  LDSM.16.M88.4 R60, [R192+0x800] ;  /* 0x00080000c03c783b */ /* 0x000f6e0000000200 */
[C---:B------:R-:W-:Y:S08]  /*1a10*/  HMMA.16816.F32 R76, R52.reuse, R56, R76 ;  /* 0x00000038344c723c */ /* 0x040ff0000000184c */
[----:B------:R-:W-:Y:S01]  /*1a20*/  HMMA.16816.F32 R72, R52, R58, R72 ;  /* 0x0000003a3448723c */ /* 0x000fe20000001848 */
[----:B------:R-:W1:Y:S07]  /*1a30*/  LDSM.16.M88.4 R56, [R192+0x1000] ;  /* 0x00100000c038783b */ /* 0x000e6e0000000200 */
[C---:B---3--:R-:W-:Y:S08]  /*1a40*/  HMMA.16816.F32 R24, R40.reuse, R36, R24 ;  /* 0x000000242818723c */ /* 0x048ff00000001818 */
[----:B------:R-:W-:Y:S01]  /*1a50*/  HMMA.16816.F32 R20, R40, R38, R20 ;  /* 0x000000262814723c */ /* 0x000fe20000001814 */
[----:B------:R-:W-:Y:S07]  /*1a60*/  LDSM.16.M88.4 R36, [R206+0x4000] ;  /* 0x00400000ce24783b */ /* 0x000fee0000000200 */
[C---:B------:R-:W-:Y:S08]  /*1a70*/  HMMA.16816.F32 R48, R52.reuse, R8, R48 ;  /* 0x000000083430723c */ /* 0x040ff00000001830 */
[----:B------:R-:W-:Y:S01]  /*1a80*/  HMMA.16816.F32 R44, R52, R10, R44 ;  /* 0x0000000a342c723c */ /* 0x000fe2000000182c */
[----:B------:R-:W-:Y:S04]  /*1a90*/  LDSM.16.M88.4 R52, [R192+0x1800] ;  /* 0x00180000c034783b */ /* 0x000fe80000000200 */
[----:B------:R-:W-:Y:S03]  /*1aa0*/  LDSM.16.M88.4 R8, [R205+0x8900] ;  /* 0x00890000cd08783b */ /* 0x000fe60000000200 */
[C---:B----4-:R-:W-:Y:S08]  /*1ab0*/  HMMA.16816.F32 R16, R40.reuse, R32, R16 ;  /* 0x000000202810723c */ /* 0x050ff00000001810 */
[C---:B------:R-:W-:Y:S01]  /*1ac0*/  HMMA.16816.F32 R12, R40.reuse, R34, R12 ;  /* 0x00000022280c723c */ /* 0x040fe2000000180c */
[----:B------:R-:W3:Y:S07]  /*1ad0*/  LDSM.16.M88.4 R32, [R205+0x8100] ;  /* 0x00810000cd20783b */ /* 0x000eee0000000200 */
[C---:B--2---:R-:W-:Y:S08]  /*1ae0*/  HMMA.16816.F32 R76, R40.reuse, R28, R76 ;  /* 0x0000001c284c723c */ /* 0x044ff0000000184c */
[----:B------:R-:W-:Y:S01]  /*1af0*/  HMMA.16816.F32 R72, R40, R30, R72 ;  /* 0x0000001e2848723c */ /* 0x000fe20000001848 */
[----:B------:R-:W2:Y:S07]  /*1b00*/  LDSM.16.M88.4 R28, [R205+0x9100] ;  /* 0x00910000cd1c783b */ /* 0x000eae0000000200 */
[C---:B-1----:R-:W-:Y:S08]  /*1b10*/  HMMA.16816.F32 R24, R68.reuse, R64, R24 ;  /* 0x000000404418723c */ /* 0x042ff00000001818 */
[----:B------:R-:W-:Y:S01]  /*1b20*/  HMMA.16816.F32 R20, R68, R66, R20 ;  /* 0x000000424414723c */ /* 0x000fe20000001814 */
[----:B------:R-:W-:Y:S07]  /*1b30*/  LDSM.16.M88.4 R64, [R204+0x4000] ;  /* 0x00400000cc40783b */ /* 0x000fee0000000200 */
[C---:B------:R-:W-:Y:S08]  /*1b40*/  HMMA.16816.F32 R48, R40.reuse, R80, R48 ;  /* 0x000000502830723c */ /* 0x040ff00000001830 */
[----:B------:R-:W-:Y:S01]  /*1b50*/  HMMA.16816.F32 R44, R40, R82, R44 ;  /* 0x00000052282c723c */ /* 0x000fe2000000182c */
[----:B------:R-:W-:Y:S04]  /*1b60*/  LDSM.16.M88.4 R80, [R205+0x9900] ;  /* 0x00990000cd50783b */ /* 0x000fe80000000200 */
[----:B------:R-:W-:Y:S03]  /*1b70*/  LDSM.16.M88.4 R40, [R203+0x2800] ;  /* 0x00280000cb28783b */ /* 0x000fe60000000200 */
[C---:B-----5:R-:W-:Y:S08]  /*1b80*/  HMMA.16816.F32 R16, R68.reuse, R60, R16 ;  /* 0x0000003c4410723c */ /* 0x060ff00000001810 */
[C---:B------:R-:W-:Y:S01]  /*1b90*/  HMMA.16816.F32 R12, R68.reuse, R62, R12 ;  /* 0x0000003e440c723c */ /* 0x040fe2000000180c */
[----:B------:R-:W1:Y:S07]  /*1ba0*/  LDSM.16.M88.4 R60, [R203+0x2000] ;  /* 0x00200000cb3c783b */ /* 0x000e6e0000000200 */
[C---:B------:R-:W-:Y:S08]  /*1bb0*/  HMMA.16816.F32 R76, R68.reuse, R56, R76 ;  /* 0x00000038444c723c */ /* 0x040ff0000000184c */
[----:B------:R-:W-:Y:S01]  /*1bc0*/  HMMA.16816.F32 R72, R68, R58, R72 ;  /* 0x0000003a4448723c */ /* 0x000fe20000001848 */
[----:B------:R-:W4:Y:S07]  /*1bd0*/  LDSM.16.M88.4 R56, [R203+0x3000] ;  /* 0x00300000cb38783b */ /* 0x000f2e0000000200 */
[C---:B---3--:R-:W-:Y:S08]  /*1be0*/  HMMA.16816.F32 R24, R36.reuse, R32, R24 ;  /* 0x000000202418723c */ /* 0x048ff00000001818 */
[----:B------:R-:W-:Y:S01]  /*1bf0*/  HMMA.16816.F32 R20, R36, R34, R20 ;  /* 0x000000222414723c */ /* 0x000fe20000001814 */
[----:B------:R-:W-:Y:S07]  /*1c00*/  LDSM.16.M88.4 R32, [R199+0x8100] ;  /* 0x00810000c720783b */ /* 0x000fee0000000200 */
[C---:B------:R-:W-:Y:S08]  /*1c10*/  HMMA.16816.F32 R48, R68.reuse, R52, R48 ;  /* 0x000000344430723c */ /* 0x040ff00000001830 */
[----:B------:R-:W-:Y:S01]  /*1c20*/  HMMA.16816.F32 R44, R68, R54, R44 ;  /* 0x00000036442c723c */ /* 0x000fe2000000182c */
[----:B------:R-:W3:Y:S04]  /*1c30*/  LDSM.16.M88.4 R52, [R202+0x4000] ;  /* 0x00400000ca34783b */ /* 0x000ee80000000200 */
[----:B------:R-:W5:Y:S03]  /*1c40*/  LDSM.16.M88.4 R68, [R203+0x3800] ;  /* 0x00380000cb44783b */ /* 0x000f660000000200 */
[C---:B------:R-:W-:Y:S08]  /*1c50*/  HMMA.16816.F32 R16, R36.reuse, R8, R16 ;  /* 0x000000082410723c */ /* 0x040ff00000001810 */
[C---:B------:R-:W-:Y:S01]  /*1c60*/  HMMA.16816.F32 R12, R36.reuse, R10, R12 ;  /* 0x0000000a240c723c */ /* 0x040fe2000000180c */
[----:B------:R-:W3:Y:S07]  /*1c70*/  LDSM.16.M88.4 R8, [R199+0x8900] ;  /* 0x00890000c708783b */ /* 0x000eee0000000200 */
[C---:B--2---:R-:W-:Y:S08]  /*1c80*/  HMMA.16816.F32 R76, R36.reuse, R28, R76 ;  /* 0x0000001c244c723c */ /* 0x044ff0000000184c */
[----:B------:R-:W-:Y:S01]  /*1c90*/  HMMA.16816.F32 R72, R36, R30, R72 ;  /* 0x0000001e2448723c */ /* 0x000fe20000001848 */
[----:B------:R-:W-:Y:S07]  /*1ca0*/  LDSM.16.M88.4 R28, [R199+0x9100] ;  /* 0x00910000c71c783b */ /* 0x000fee0000000200 */
[C---:B-1----:R-:W-:Y:S08]  /*1cb0*/  HMMA.16816.F32 R24, R64.reuse, R60, R24 ;  /* 0x0000003c4018723c */ /* 0x042ff00000001818 */
[----:B------:R-:W-:Y:S01]  /*1cc0*/  HMMA.16816.F32 R20, R64, R62, R20 ;  /* 0x0000003e4014723c */ /* 0x000fe20000001814 */
[----:B------:R-:W-:Y:S07]  /*1cd0*/  LDSM.16.M88.4 R60, [R199+0x9900] ;  /* 0x00990000c73c783b */ /* 0x000fee0000000200 */
[C---:B------:R-:W-:Y:S08]  /*1ce0*/  HMMA.16816.F32 R48, R36.reuse, R80, R48 ;  /* 0x000000502430723c */ /* 0x040ff00000001830 */
[----:B------:R-:W-:Y:S01]  /*1cf0*/  HMMA.16816.F32 R44, R36, R82, R44 ;  /* 0x00000052242c723c */ /* 0x000fe2000000182c */
[----:B------:R-:W-:Y:S07]  /*1d00*/  LDSM.16.M88.4 R36, [R192+0x2000] ;  /* 0x00200000c024783b */ /* 0x000fee0000000200 */
[C---:B------:R-:W-:Y:S08]  /*1d10*/  HMMA.16816.F32 R16, R64.reuse, R40, R16 ;  /* 0x000000284010723c */ /* 0x040ff00000001810 */
[C---:B------:R-:W-:Y:S01]  /*1d20*/  HMMA.16816.F32 R12, R64.reuse, R42, R12 ;  /* 0x0000002a400c723c */ /* 0x040fe2000000180c */
[----:B------:R-:W1:Y:S07]  /*1d30*/  LDSM.16.M88.4 R40, [R201+0x4000] ;  /* 0x00400000c928783b */ /* 0x000e6e0000000200 */
[C---:B----4-:R-:W-:Y:S08]  /*1d40*/  HMMA.16816.F32 R76, R64.reuse, R56, R76 ;  /* 0x00000038404c723c */ /* 0x050ff0000000184c */
[----:B------:R-:W-:Y:S01]  /*1d50*/  HMMA.16816.F32 R72, R64, R58, R72 ;  /* 0x0000003a4048723c */ /* 0x000fe20000001848 */
[----:B------:R-:W2:Y:S07]  /*1d60*/  LDSM.16.M88.4 R56, [R192+0x2800] ;  /* 0x00280000c038783b */ /* 0x000eae0000000200 */
[C---:B---3--:R-:W-:Y:S08]  /*1d70*/  HMMA.16816.F32 R24, R52.reuse, R32, R24 ;  /* 0x000000203418723c */ /* 0x048ff00000001818 */
[----:B------:R-:W-:Y:S01]  /*1d80*/  HMMA.16816.F32 R20, R52, R34, R20 ;  /* 0x000000223414723c */ /* 0x000fe20000001814 */
[----:B------:R-:W-:Y:S07]  /*1d90*/  LDSM.16.M88.4 R32, [R206+0x8000] ;  /* 0x00800000ce20783b */ /* 0x000fee0000000200 */
[C---:B-----5:R-:W-:Y:S08]  /*1da0*/  HMMA.16816.F32 R48, R64.reuse, R68, R48 ;  /* 0x000000444030723c */ /* 0x060ff00000001830 */
[----:B------:R-:W-:Y:S01]  /*1db0*/  HMMA.16816.F32 R44, R64, R70, R44 ;  /* 0x00000046402c723c */ /* 0x000fe2000000182c */
[----:B------:R-:W-:Y:S04]  /*1dc0*/  LDSM.16.M88.4 R64, [R192+0x3000] ;  /* 0x00300000c040783b */ /* 0x000fe80000000200 */
[----:B------:R-:W-:Y:S03]  /*1dd0*/  LDSM.16.M88.4 R68, [R201+0x8000] ;  /* 0x00800000c944783b */ /* 0x000fe60000000200 */
[C---:B------:R-:W-:Y:S08]  /*1de0*/  HMMA.16816.F32 R16, R52.reuse, R8, R16 ;  /* 0x000000083410723c */ /* 0x040ff00000001810 */
[----:B------:R-:W-:Y:S01]  /*1df0*/  HMMA.16816.F32 R12, R52, R10, R12 ;  /* 0x0000000a340c723c */ /* 0x000fe2000000180c */
[----:B------:R-:W3:Y:S07]  /*1e00*/  LDSM.16.M88.4 R8, [R205+0xa100] ;  /* 0x00a10000cd08783b */ /* 0x000eee0000000200 */
[C---:B-1----:R-:W-:Y:S08]  /*1e10*/  HMMA.16816.F32 R24, R40.reuse, R36, R24 ;  /* 0x000000242818723c */ /* 0x042ff00000001818 */
[----:B------:R-:W-:Y:S01]  /*1e20*/  HMMA.16816.F32 R20, R40, R38, R20 ;  /* 0x000000262814723c */ /* 0x000fe20000001814 */
[----:B------:R-:W-:Y:S07]  /*1e30*/  LDSM.16.M88.4 R36, [R204+0x8000] ;  /* 0x00800000cc24783b */ /* 0x000fee0000000200 */
[C---:B------:R-:W-:Y:S08]  /*1e40*/  HMMA.16816.F32 R76, R52.reuse, R28, R76 ;  /* 0x0000001c344c723c */ /* 0x040ff0000000184c */
[C---:B------:R-:W-:Y:S01]  /*1e50*/  HMMA.16816.F32 R72, R52.reuse, R30, R72 ;  /* 0x0000001e3448723c */ /* 0x040fe20000001848 */
[----:B------:R-:W1:Y:S07]  /*1e60*/  LDSM.16.M88.4 R28, [R192+0x3800] ;  /* 0x00380000c01c783b */ /* 0x000e6e0000000200 */
[C---:B------:R-:W-:Y:S08]  /*1e70*/  HMMA.16816.F32 R48, R52.reuse, R60, R48 ;  /* 0x0000003c3430723c */ /* 0x040ff00000001830 */
[----:B------:R-:W-:Y:S01]  /*1e80*/  HMMA.16816.F32 R44, R52, R62, R44 ;  /* 0x0000003e342c723c */ /* 0x000fe2000000182c */
[----:B------:R-:W-:Y:S07]  /*1e90*/  LDSM.16.M88.4 R60, [R202+0x8000] ;  /* 0x00800000ca3c783b */ /* 0x000fee0000000200 */
[C---:B--2---:R-:W-:Y:S01]  /*1ea0*/  HMMA.16816.F32 R52, R40.reuse, R56, R16 ;  /* 0x000000382834723c */ /* 0x044fe20000001810 */
[----:B------:R-:W2:Y:S07]  /*1eb0*/  LDSM.16.M88.4 R16, [R203+0x4000] ;  /* 0x00400000cb10783b */ /* 0x000eae0000000200 */
[----:B------:R-:W-:Y:S01]  /*1ec0*/  HMMA.16816.F32 R12, R40, R58, R12 ;  /* 0x0000003a280c723c */ /* 0x000fe2000000180c */
[----:B------:R-:W4:Y:S07]  /*1ed0*/  LDSM.16.M88.4 R56, [R205+0xa900] ;  /* 0x00a90000cd38783b */ /* 0x000f2e0000000200 */
[C---:B---3--:R-:W-:Y:S08]  /*1ee0*/  HMMA.16816.F32 R24, R32.reuse, R8, R24 ;  /* 0x000000082018723c */ /* 0x048ff00000001818 */
[----:B------:R-:W-:Y:S01]  /*1ef0*/  HMMA.16816.F32 R20, R32, R10, R20 ;  /* 0x0000000a2014723c */ /* 0x000fe20000001814 */
[----:B------:R-:W3:Y:S07]  /*1f00*/  LDSM.16.M88.4 R8, [R203+0x4800] ;  /* 0x00480000cb08783b */ /* 0x000eee0000000200 */
[C---:B------:R-:W-:Y:S08]  /*1f10*/  HMMA.16816.F32 R76, R40.reuse, R64, R76 ;  /* 0x00000040284c723c */ /* 0x040ff0000000184c */
[C---:B------:R-:W-:Y:S08]  /*1f20*/  HMMA.16816.F32 R72, R40.reuse, R66, R72 ;  /* 0x000000422848723c */ /* 0x040ff00000001848 */
[----:B-1----:R-:W-:Y:S01]  /*1f30*/  HMMA.16816.F32 R64, R40, R28, R48 ;  /* 0x0000001c2840723c */ /* 0x002fe20000001830 */
[----:B------:R-:W1:Y:S07]  /*1f40*/  LDSM.16.M88.4 R48, [R199+0xa100] ;  /* 0x00a10000c730783b */ /* 0x000e6e0000000200 */
[C---:B--2---:R-:W-:Y:S08]  /*1f50*/  HMMA.16816.F32 R24, R36.reuse, R16, R24 ;  /* 0x000000102418723c */ /* 0x044ff00000001818 */
[----:B------:R-:W-:Y:S01]  /*1f60*/  HMMA.16816.F32 R20, R36, R18, R20 ;  /* 0x000000122414723c */ /* 0x000fe20000001814 */
[----:B------:R-:W2:Y:S07]  /*1f70*/  LDSM.16.M88.4 R16, [R205+0xb100] ;  /* 0x00b10000cd10783b */ /* 0x000eae0000000200 */
[C---:B----4-:R-:W-:Y:S01]  /*1f80*/  HMMA.16816.F32 R80, R32.reuse, R56, R52 ;  /* 0x000000382050723c */ /* 0x050fe20000001834 */
[----:B------:R-:W-:Y:S07]  /*1f90*/  LDSM.16.M88.4 R52, [R192+0x4000] ;  /* 0x00400000c034783b */ /* 0x000fee0000000200 */
[----:B------:R-:W-:Y:S01]  /*1fa0*/  HMMA.16816.F32 R56, R32, R58, R12 ;  /* 0x0000003a2038723c */ /* 0x000fe2000000180c */
[----:B------:R-:W4:Y:S07]  /*1fb0*/  LDSM.16.M88.4 R12, [R199+0xa900] ;  /* 0x00a90000c70c783b */ /* 0x000f2e0000000200 */
[----:B------:R-:W-:Y:S08]  /*1fc0*/  HMMA.16816.F32 R44, R40, R30, R44 ;  /* 0x0000001e282c723c */ /* 0x000ff0000000182c */
[C---:B---3--:R-:W-:Y:S08]  /*1fd0*/  HMMA.16816.F32 R80, R36.reuse, R8, R80 ;  /* 0x000000082450723c */ /* 0x048ff00000001850 */
[----:B------:R-:W-:Y:S01]  /*1fe0*/  HMMA.16816.F32 R56, R36, R10, R56 ;  /* 0x0000000a2438723c */ /* 0x000fe20000001838 */
[----:B------:R-:W-:Y:S07]  /*1ff0*/  LDSM.16.M88.4 R8, [R199+0xb100] ;  /* 0x00b10000c708783b */ /* 0x000fee0000000200 */
[C---:B-1----:R-:W-:Y:S08]  /*2000*/  HMMA.16816.F32 R24, R60.reuse, R48, R24 ;  /* 0x000000303c18723c */ /* 0x042ff00000001818 */
[----:B------:R-:W-:Y:S01]  /*2010*/  HMMA.16816.F32 R20, R60, R50, R20 ;  /* 0x000000323c14723c */ /* 0x000fe20000001814 */
[----:B------:R-:W1:Y:S07]  /*2020*/  LDSM.16.M88.4 R48, [R203+0x5000] ;  /* 0x00500000cb30783b */ /* 0x000e6e0000000200 */
[C---:B--2---:R-:W-:Y:S08]  /*2030*/  HMMA.16816.F32 R76, R32.reuse, R16, R76 ;  /* 0x00000010204c723c */ /* 0x044ff0000000184c */
[----:B------:R-:W-:Y:S01]  /*2040*/  HMMA.16816.F32 R72, R32, R18, R72 ;  /* 0x000000122048723c */ /* 0x000fe20000001848 */
[----:B------:R-:W2:Y:S07]  /*2050*/  LDSM.16.M88.4 R16, [R192+0x4800] ;  /* 0x00480000c010783b */ /* 0x000eae0000000200 */
[C---:B----4-:R-:W-:Y:S08]  /*2060*/  HMMA.16816.F32 R80, R60.reuse, R12, R80 ;  /* 0x0000000c3c50723c */ /* 0x050ff00000001850 */
[----:B------:R-:W-:Y:S01]  /*2070*/  HMMA.16816.F32 R56, R60, R14, R56 ;  /* 0x0000000e3c38723c */ /* 0x000fe20000001838 */
[----:B------:R-:W3:Y:S07]  /*2080*/  LDSM.16.M88.4 R12, [R203+0x5800] ;  /* 0x00580000cb0c783b */ /* 0x000eee0000000200 */
[C---:B------:R-:W-:Y:S08]  /*2090*/  HMMA.16816.F32 R64, R32.reuse, R84, R64 ;  /* 0x000000542040723c */ /* 0x040ff00000001840 */
[----:B------:R-:W-:Y:S08]  /*20a0*/  HMMA.16816.F32 R44, R32, R86, R44 ;  /* 0x00000056202c723c */ /* 0x000ff0000000182c */
[----:B------:R-:W-:Y:S08]  /*20b0*/  HMMA.16816.F32 R24, R68, R52, R24 ;  /* 0x000000344418723c */ /* 0x000ff00000001818 */
[----:B-1----:R-:W-:Y:S08]  /*20c0*/  HMMA.16816.F32 R76, R36, R48, R76 ;  /* 0x00000030244c723c */ /* 0x002ff0000000184c */
[----:B--2---:R-:W-:Y:S08]  /*20d0*/  HMMA.16816.F32 R80, R68, R16, R80 ;  /* 0x000000104450723c */ /* 0x004ff00000001850 */
[----:B------:R-:W-:Y:S01]  /*20e0*/  HMMA.16816.F32 R72, R36, R50, R72 ;  /* 0x000000322448723c */ /* 0x000fe20000001848 */
[----:B------:R-:W-:-:S02]  /*20f0*/  FMUL.FTZ R26, R26, c[0x0][0x320] ;  /* 0x0000c8001a1a7a20 */ /* 0x000fc40000410000 */
[----:B------:R-:W-:Y:S02]  /*2100*/  FMUL.FTZ R2, R24, c[0x0][0x320] ;  /* 0x0000c80018027a20 */ /* 0x000fe40000410000 */
[----:B------:R-:W-:Y:S01]  /*2110*/  FMUL.FTZ R6, R25, c[0x0][0x320] ;  /* 0x0000c80019067a20 */ /* 0x000fe20000410000 */
[----:B------:R1:W2:Y:S01]  /*2120*/  MUFU.TANH R28, R26 ;  /* 0x0000001a001c7308 */ /* 0x0002a20000002400 */
[----:B------:R-:W-:Y:S01]  /*2130*/  FMUL.FTZ R29, R27, c[0x0][0x320] ;  /* 0x0000c8001b1d7a20 */ /* 0x000fe20000410000 */
[----:B------:R-:W-:Y:S01]  /*2140*/  HMMA.16816.F32 R56, R68, R18, R56 ;  /* 0x000000124438723c */ /* 0x000fe20000001838 */
[----:B------:R-:W4:Y:S05]  /*2150*/  LDSM.16.M88.4 R16, [R199+0xb900] ;  /* 0x00b90000c710783b */ /* 0x000f2a0000000200 */
[----:B------:R-:W2:Y:S02]  /*2160*/  MUFU.TANH R2, R2 ;  /* 0x0000000200027308 */ /* 0x000ea40000002400 */
[----:B---3--:R-:W-:Y:S01]  /*2170*/  HMMA.16816.F32 R64, R36, R12, R64 ;  /* 0x0000000c2440723c */ /* 0x008fe20000001840 */
[----:B------:R-:W-:-:S02]  /*2180*/  FMUL.FTZ R30, R80, c[0x0][0x320] ;  /* 0x0000c800501e7a20 */ /* 0x000fc40000410000 */
[----:B------:R-:W-:Y:S01]  /*2190*/  FMUL.FTZ R31, R81, c[0x0][0x320] ;  /* 0x0000c800511f7a20 */ /* 0x000fe20000410000 */
[----:B-1----:R-:W1:Y:S03]  /*21a0*/  LDSM.16.M88.4 R24, [R192+0x5000] ;  /* 0x00500000c018783b */ /* 0x002e660000000200 */
[----:B------:R-:W-:Y:S01]  /*21b0*/  FMUL.FTZ R12, R82, c[0x0][0x320] ;  /* 0x0000c800520c7a20 */ /* 0x000fe20000410000 */
[----:B------:R-:W-:Y:S01]  /*21c0*/  HMMA.16816.F32 R44, R36, R14, R44 ;  /* 0x0000000e242c723c */ /* 0x000fe2000000182c */
[----:B------:R-:W-:Y:S01]  /*21d0*/  FMUL.FTZ R13, R83, c[0x0][0x320] ;  /* 0x0000c800530d7a20 */ /* 0x000fe20000410000 */
[----:B------:R-:W3:Y:S06]  /*21e0*/  MUFU.TANH R6, R6 ;  /* 0x0000000600067308 */ /* 0x000eec0000002400 */
[----:B------:R-:W-:Y:S01]  /*21f0*/  HMMA.16816.F32 R76, R60, R8, R76 ;  /* 0x000000083c4c723c */ /* 0x000fe2000000184c */
[----:B------:R-:W-:Y:S01]  /*2200*/  FMUL.FTZ R14, R58, c[0x0][0x320] ;  /* 0x0000c8003a0e7a20 */ /* 0x000fe20000410000 */
[----:B------:R-:W1:Y:S01]  /*2210*/  MUFU.TANH R29, R29 ;  /* 0x0000001d001d7308 */ /* 0x000e620000002400 */
[----:B------:R-:W-:-:S05]  /*2220*/  FMUL.FTZ R56, R56, c[0x0][0x320] ;  /* 0x0000c80038387a20 */ /* 0x000fca0000410000 */
[----:B------:R-:W-:Y:S01]  /*2230*/  HMMA.16816.F32 R72, R60, R10, R72 ;  /* 0x0000000a3c48723c */ /* 0x000fe20000001848 */
[----:B------:R-:W5:Y:S01]  /*2240*/  LDSM.16.M88.4 R8, [R192+0x5800] ;  /* 0x00580000c008783b */ /* 0x000f620000000200 */
[----:B------:R-:W1:Y:S01]  /*2250*/  MUFU.TANH R30, R30 ;  /* 0x0000001e001e7308 */ /* 0x000e620000002400 */
[----:B------:R-:W-:-:S05]  /*2260*/  DEPBAR.LE SB0, 0x0 ;  /* 0x000080000000791a */ /* 0x000fca0000000000 */
[----:B------:R-:W-:Y:S02]  /*2270*/  HMMA.16816.F32 R20, R68, R54, R20 ;  /* 0x000000364414723c */ /* 0x000fe40000001814 */
[----:B------:R-:W1:Y:S06]  /*2280*/  MUFU.TANH R31, R31 ;  /* 0x0000001f001f7308 */ /* 0x000e6c0000002400 */
[C---:B----4-:R-:W-:Y:S02]  /*2290*/  HMMA.16816.F32 R64, R60.reuse, R16, R64 ;  /* 0x000000103c40723c */ /* 0x050fe40000001840 */
[----:B------:R-:W4:Y:S05]  /*22a0*/  MUFU.TANH R12, R12 ;  /* 0x0000000c000c7308 */ /* 0x000f2a0000002400 */
[----:B------:R-:W-:Y:S01]  /*22b0*/  FMUL.FTZ R16, R59, c[0x0][0x320] ;  /* 0x0000c8003b107a20 */ /* 0x000fe20000410000 */
[----:B------:R-:W-:Y:S02]  /*22c0*/  HMMA.16816.F32 R44, R60, R18, R44 ;  /* 0x000000123c2c723c */ /* 0x000fe4000000182c */
[----:B------:R-:W2:Y:S06]  /*22d0*/  MUFU.TANH R13, R13 ;  /* 0x0000000d000d7308 */ /* 0x000eac0000002400 */
[----:B-1----:R-:W-:Y:S01]  /*22e0*/  HMMA.16816.F32 R76, R68, R24, R76 ;  /* 0x00000018444c723c */ /* 0x002fe2000000184c */
[----:B------:R-:W-:Y:S01]  /*22f0*/  FMUL.FTZ R20, R20, c[0x0][0x320] ;  /* 0x0000c80014147a20 */ /* 0x000fe20000410000 */
[----:B------:R1:W1:Y:S01]  /*2300*/  MUFU.TANH R25, R56 ;  /* 0x0000003800197308 */ /* 0x0002620000002400 */
[----:B------:R-:W-:-:S02]  /*2310*/  FMUL.FTZ R21, R21, c[0x0][0x320] ;  /* 0x0000c80015157a20 */ /* 0x000fc40000410000 */
[----:B------:R-:W-:Y:S02]  /*2320*/  FMUL.FTZ R22, R22, c[0x0][0x320] ;  /* 0x0000c80016167a20 */ /* 0x000fe40000410000 */
[----:B------:R-:W-:Y:S01]  /*2330*/  FMUL.FTZ R23, R23, c[0x0][0x320] ;  /* 0x0000c80017177a20 */ /* 0x000fe20000410000 */
[C---:B------:R-:W-:Y:S01]  /*2340*/  HMMA.16816.F32 R72, R68.reuse, R26, R72 ;  /* 0x0000001a4448723c */ /* 0x040fe20000001848 */
[----:B------:R-:W-:Y:S01]  /*2350*/  FMUL.FTZ R24, R57, c[0x0][0x320] ;  /* 0x0000c80039187a20 */ /* 0x000fe20000410000 */
[----:B------:R-:W1:Y:S06]  /*2360*/  MUFU.TANH R20, R20 ;  /* 0x0000001400147308 */ /* 0x000e6c0000002400 */
[C---:B-----5:R-:W-:Y:S02]  /*2370*/  HMMA.16816.F32 R64, R68.reuse, R8, R64 ;  /* 0x000000084440723c */ /* 0x060fe40000001840 */
[----:B------:R-:W1:Y:S06]  /*2380*/  MUFU.TANH R21, R21 ;  /* 0x0000001500157308 */ /* 0x000e6c0000002400 */
[----:B------:R-:W-:Y:S01]  /*2390*/  HMMA.16816.F32 R44, R68, R10, R44 ;  /* 0x0000000a442c723c */ /* 0x000fe2000000182c */
[----:B------:R-:W-:Y:S01]  /*23a0*/  FMUL.FTZ R76, R76, c[0x0][0x320] ;  /* 0x0000c8004c4c7a20 */ /* 0x000fe20000410000 */
[----:B------:R-:W1:Y:S01]  /*23b0*/  MUFU.TANH R22, R22 ;  /* 0x0000001600167308 */ /* 0x000e620000002400 */
[----:B------:R-:W-:-:S02]  /*23c0*/  FMUL.FTZ R77, R77, c[0x0][0x320] ;  /* 0x0000c8004d4d7a20 */ /* 0x000fc40000410000 */
[----:B------:R-:W-:Y:S02]  /*23d0*/  FMUL.FTZ R78, R78, c[0x0][0x320] ;  /* 0x0000c8004e4e7a20 */ /* 0x000fe40000410000 */
[----:B------:R-:W-:Y:S02]  /*23e0*/  FMUL.FTZ R79, R79, c[0x0][0x320] ;  /* 0x0000c8004f4f7a20 */ /* 0x000fe40000410000 */
[----:B------:R-:W-:Y:S01]  /*23f0*/  FMUL.FTZ R72, R72, c[0x0][0x320] ;  /* 0x0000c80048487a20 */ /* 0x000fe20000410000 */
[----:B------:R-:W1:Y:S01]  /*2400*/  MUFU.TANH R23, R23 ;  /* 0x0000001700177308 */ /* 0x000e620000002400 */
[----:B------:R-:W-:Y:S02]  /*2410*/  FMUL.FTZ R73, R73, c[0x0][0x320] ;  /* 0x0000c80049497a20 */ /* 0x000fe40000410000 */
[----:B------:R-:W-:Y:S02]  /*2420*/  FMUL.FTZ R74, R74, c[0x0][0x320] ;  /* 0x0000c8004a4a7a20 */ /* 0x000fe40000410000 */
[----:B------:R-:W-:-:S02]  /*2430*/  FMUL.FTZ R75, R75, c[0x0][0x320] ;  /* 0x0000c8004b4b7a20 */ /* 0x000fc40000410000 */
[----:B------:R-:W-:Y:S01]  /*2440*/  FMUL.FTZ R64, R64, c[0x0][0x320] ;  /* 0x0000c80040407a20 */ /* 0x000fe20000410000 */
[----:B------:R-:W1:Y:S01]  /*2450*/  MUFU.TANH R24, R24 ;  /* 0x0000001800187308 */ /* 0x000e620000002400 */
[----:B------:R-:W-:Y:S02]  /*2460*/  FMUL.FTZ R65, R65, c[0x0][0x320] ;  /* 0x0000c80041417a20 */ /* 0x000fe40000410000 */
[----:B------:R-:W-:Y:S02]  /*2470*/  FMUL.FTZ R66, R66, c[0x0][0x320] ;  /* 0x0000c80042427a20 */ /* 0x000fe40000410000 */
[----:B------:R-:W-:Y:S02]  /*2480*/  FMUL.FTZ R67, R67, c[0x0][0x320] ;  /* 0x0000c80043437a20 */ /* 0x000fe40000410000 */
[----:B------:R-:W-:Y:S01]  /*2490*/  FMUL.FTZ R44, R44, c[0x0][0x320] ;  /* 0x0000c8002c2c7a20 */ /* 0x000fe20000410000 */
[----:B------:R-:W1:Y:S01]  /*24a0*/  MUFU.TANH R14, R14 ;  /* 0x0000000e000e7308 */ /* 0x000e620000002400 */
[----:B------:R-:W-:-:S02]  /*24b0*/  FMUL.FTZ R45, R45, c[0x0][0x320] ;  /* 0x0000c8002d2d7a20 */ /* 0x000fc40000410000 */
[----:B------:R-:W-:Y:S02]  /*24c0*/  FMUL.FTZ R46, R46, c[0x0][0x320] ;  /* 0x0000c8002e2e7a20 */ /* 0x000fe40000410000 */
[----:B------:R-:W-:-:S03]  /*24d0*/  FMUL.FTZ R47, R47, c[0x0][0x320] ;  /* 0x0000c8002f2f7a20 */ /* 0x000fc60000410000 */
[----:B------:R-:W1:Y:S08]  /*24e0*/  MUFU.TANH R16, R16 ;  /* 0x0000001000107308 */ /* 0x000e700000002400 */
[----:B------:R1:W1:Y:S08]  /*24f0*/  MUFU.TANH R183, R76 ;  /* 0x0000004c00b77308 */ /* 0x0002700000002400 */
        /* <DEDUP_REMOVED lines=14> */
[----:B------:R1:W1:Y:S01]  /*25e0*/  MUFU.TANH R161, R47 ;  /* 0x0000002f00a17308 */ /* 0x0002620000002400 */
[----:B------:R-:W-:Y:S06]  /*25f0*/  BAR.SYNC.DEFER_BLOCKING 0x0 ;  /* 0x0000000000007b1d */ /* 0x000fec0000010000 */
[----:B------:R-:W-:Y:S05]  /*2600*/  @P0 BRA `(.L_x_1) ;  /* 0x0000047000000947 */ /* 0x000fea0003800000 */
[----:B--234-:R-:W-:Y:S01]  /*2610*/  ULEA UR4, UR7, UR10, 0x6 ;  /* 0x0000000a07047291 */ /* 0x01cfe2000f8e303f */
[----:B------:R-:W-:Y:S01]  /*2620*/  ISETP.NE.AND P1, PT, R207, 0x1, PT ;  /* 0x00000001cf00780c */ /* 0x000fe20003f25270 */
[----:B------:R-:W-:-:S04]  /*2630*/  IMAD.MOV.U32 R208, RZ, RZ, RZ ;  /* 0x000000ffffd07224 */ /* 0x000fc800078e00ff */
[----:B------:R-:W-:-:S05]  /*2640*/  IMAD.U32 R8, RZ, RZ, UR4 ;  /* 0x00000004ff087e24 */ /* 0x000fca000f8e00ff */
[----:B------:R-:W-:-:S05]  /*2650*/  IADD3 R209, R8, -0x80, R213 ;  /* 0xffffff8008d17810 */ /* 0x000fca0007ffe0d5 */
[----:B------:R-:W-:-:S04]  /*2660*/  @P1 IMAD.HI.U32 R9, R209, c[0x0][0x2bc], RZ ;  /* 0x0000af00d1091a27 */ /* 0x000fc800078e00ff */
[----:B------:R-:W-:Y:S01]  /*2670*/  IMAD.MOV.U32 R8, RZ, RZ, R209 ;  /* 0x000000ffff087224 */ /* 0x000fe200078e00d1 */
[----:B------:R-:W-:-:S04]  /*2680*/  @P1 SHF.R.U32.HI R8, RZ, c[0x0][0x2c0], R9 ;  /* 0x0000b000ff081a19 */ /* 0x000fc80000011609 */
[----:B------:R-:W-:-:S04]  /*2690*/  @!P3 IADD3 R18, P0, R8, UR14, RZ ;  /* 0x0000000e0812bc10 */ /* 0x000fc8000ff1e0ff */
[----:B------:R-:W-:Y:S02]  /*26a0*/  @!P3 LEA.HI.X.SX32 R9, R8, UR11, 0x1, P0 ;  /* 0x0000000b0809bc11 */ /* 0x000fe400080f0eff */
[----:B------:R-:W-:-:S04]  /*26b0*/  @!P3 LEA R10, P0, R18, c[0x0][0x2a0], 0x2 ;  /* 0x0000a800120aba11 */ /* 0x000fc800078010ff */
[----:B------:R-:W-:-:S05]  /*26c0*/  @!P3 LEA.HI.X R11, R18, c[0x0][0x2a4], R9, 0x2, P0 ;  /* 0x0000a900120bba11 */ /* 0x000fca00000f1409 */
[----:B------:R-:W2:Y:S01]  /*26d0*/  @!P3 LDG.E R208, [R10.64] ;  /* 0x0000000c0ad0b981 */ /* 0x000ea2000c1e1900 */
[----:B------:R-:W-:Y:S01]  /*26e0*/  IMAD.MOV R8, RZ, RZ, -R8 ;  /* 0x000000ffff087224 */ /* 0x000fe200078e0a08 */
[----:B------:R-:W-:Y:S01]  /*26f0*/  SHF.R.S32.HI R32, RZ, 0x1f, R215 ;  /* 0x0000001fff207819 */ /* 0x000fe200000114d7 */
[----:B------:R-:W-:Y:S01]  /*2700*/  IMAD.WIDE R34, R216, 0x2, RZ ;  /* 0x00000002d8227825 */ /* 0x000fe200078e02ff */
[----:B------:R-:W-:Y:S02]  /*2710*/  SEL R17, RZ, 0x10, P4 ;  /* 0x00000010ff117807 */ /* 0x000fe40002000000 */
[----:B------:R-:W-:Y:S01]  /*2720*/  LEA.HI R32, R32, R215, RZ, 0x3 ;  /* 0x000000d720207211 */ /* 0x000fe200078f18ff */
[----:B------:R-:W-:-:S03]  /*2730*/  IMAD R209, R8, c[0x0][0x2b8], R209 ;  /* 0x0000ae0008d17a24 */ /* 0x000fc600078e02d1 */
[----:B------:R-:W-:Y:S01]  /*2740*/  LOP3.LUT R32, R32, 0xfffffff8, RZ, 0xc0, !PT ;  /* 0xfffffff820207812 */ /* 0x000fe200078ec0ff */
[----:B------:R-:W-:Y:S01]  /*2750*/  IMAD.WIDE.U32 R18, R209, c[0x0][0x1e0], RZ ;  /* 0x00007800d1127a25 */ /* 0x000fe200078e00ff */
[----:B------:R-:W-:-:S03]  /*2760*/  SHF.R.S32.HI R8, RZ, 0x1f, R209 ;  /* 0x0000001fff087819 */ /* 0x000fc600000114d1 */
[----:B------:R-:W-:-:S04]  /*2770*/  IMAD.WIDE R32, R32, 0x2, RZ ;  /* 0x0000000220207825 */ /* 0x000fc800078e02ff */
[----:B------:R-:W-:-:S04]  /*2780*/  IMAD R8, R8, c[0x0][0x1e0], RZ ;  /* 0x0000780008087a24 */ /* 0x000fc800078e02ff */
[----:B------:R-:W-:-:S04]  /*2790*/  IMAD R9, R209, c[0x0][0x1e4], R8 ;  /* 0x00007900d1097a24 */ /* 0x000fc800078e0208 */
[----:B------:R-:W-:Y:S01]  /*27a0*/  IMAD.IADD R19, R19, 0x1, R9 ;  /* 0x0000000113137824 */ /* 0x000fe200078e0209 */
[----:B--2---:R-:W-:-:S03]  /*27b0*/  SHF.R.S32.HI R9, RZ, 0x1f, R208 ;  /* 0x0000001fff097819 */ /* 0x004fc600000114d0 */
[----:B------:R-:W-:Y:S01]  /*27c0*/  IMAD.WIDE.U32 R10, R208, c[0x0][0x1f0], R18 ;  /* 0x00007c00d00a7a25 */ /* 0x000fe200078e0012 */
[----:B------:R-:W-:-:S03]  /*27d0*/  SEL R18, RZ, 0x10, P5 ;  /* 0x00000010ff127807 */ /* 0x000fc60002800000 */
[----:B------:R-:W-:Y:S01]  /*27e0*/  IMAD R9, R9, c[0x0][0x1f0], RZ ;  /* 0x00007c0009097a24 */ /* 0x000fe200078e02ff */
[----:B------:R-:W-:Y:S02]  /*27f0*/  IADD3 R26, P0, R10, UR18, RZ ;  /* 0x000000120a1a7c10 */ /* 0x000fe4000ff1e0ff */
[----:B------:R-:W-:Y:S01]  /*2800*/  IADD3 R36, -R18, 0x10, RZ ;  /* 0x0000001012247810 */ /* 0x000fe20007ffe1ff */
[----:B------:R-:W-:Y:S01]  /*2810*/  IMAD R8, R208, c[0x0][0x1f4], R9 ;  /* 0x00007d00d0087a24 */ /* 0x000fe200078e0209 */
[----:B------:R-:W-:Y:S02]  /*2820*/  SHF.R.S32.HI R9, RZ, 0x1f, R214 ;  /* 0x0000001fff097819 */ /* 0x000fe400000114d6 */
[----:B------:R-:W-:Y:S02]  /*2830*/  LOP3.LUT R36, R36, 0xf, RZ, 0xc0, !PT ;  /* 0x0000000f24247812 */ /* 0x000fe400078ec0ff */
[----:B------:R-:W-:Y:S02]  /*2840*/  IADD3.X R11, R11, UR16, R8, P0, !PT ;  /* 0x000000100b0b7c10 */ /* 0x000fe400087fe408 */
[----:B------:R-:W-:-:S02]  /*2850*/  LEA R27, P0, R26, c[0x0][0x1c8], 0x1 ;  /* 0x000072001a1b7a11 */ /* 0x000fc400078008ff */
[----:B------:R-:W-:Y:S02]  /*2860*/  LEA.HI R8, R9, R214, RZ, 0x3 ;  /* 0x000000d609087211 */ /* 0x000fe400078f18ff */
[----:B------:R-:W-:Y:S01]  /*2870*/  LEA.HI.X R26, R26, c[0x0][0x1cc], R11, 0x1, P0 ;  /* 0x000073001a1a7a11 */ /* 0x000fe200000f0c0b */
[----:B------:R-:W-:Y:S01]  /*2880*/  SHFL.IDX PT, R19, R27, RZ, 0x181f ;  /* 0x00181fff1b137589 */ /* 0x000fe200000e0000 */
[----:B------:R-:W-:Y:S02]  /*2890*/  IADD3 R10, -R17, 0x10, RZ ;  /* 0x00000010110a7810 */ /* 0x000fe40007ffe1ff */
[----:B------:R-:W-:Y:S01]  /*28a0*/  LOP3.LUT R8, R8, 0xfffffff8, RZ, 0xc0, !PT ;  /* 0xfffffff808087812 */ /* 0x000fe200078ec0ff */
[----:B------:R-:W2:Y:S01]  /*28b0*/  SHFL.IDX PT, R11, R27, 0x1, 0x181f ;  /* 0x00381f001b0b7f89 */ /* 0x000ea200000e0000 */
[----:B------:R-:W-:Y:S02]  /*28c0*/  LOP3.LUT R10, R10, 0xf, RZ, 0xc0, !PT ;  /* 0x0000000f0a0a7812 */ /* 0x000fe400078ec0ff */
[----:B------:R-:W-:Y:S01]  /*28d0*/  IADD3 R9, -R4, 0x10, RZ ;  /* 0x0000001004097810 */ /* 0x000fe20007ffe1ff */
[----:B------:R-:W3:Y:S01]  /*28e0*/  SHFL.IDX PT, R15, R26, 0x1, 0x181f ;  /* 0x00381f001a0f7f89 */ /* 0x000ee200000e0000 */
[----:B------:R-:W-:Y:S01]  /*28f0*/  IMAD.WIDE R38, R8, 0x2, RZ ;  /* 0x0000000208267825 */ /* 0x000fe200078e02ff */
[----:B------:R-:W-:-:S02]  /*2900*/  ISETP.NE.U32.AND P2, PT, R18, RZ, PT ;  /* 0x000000ff1200720c */ /* 0x000fc40003f45070 */
[----:B------:R-:W4:Y:S01]  /*2910*/  SHFL.IDX PT, R26, R26, RZ, 0x181f ;  /* 0x00181fff1a1a7589 */ /* 0x000f2200000e0000 */
[----:B------:R-:W-:Y:S02]  /*2920*/  LOP3.LUT R8, R9, 0xf, RZ, 0xc0, !PT ;  /* 0x0000000f09087812 */ /* 0x000fe400078ec0ff */
[----:B--2---:R-:W-:-:S04]  /*2930*/  IADD3 R36, P1, P0, R36, R11, R34 ;  /* 0x0000000b24247210 */ /* 0x004fc8000783e022 */
[----:B---3--:R-:W-:Y:S02]  /*2940*/  IADD3.X R37, RZ, R15, R35, P1, P0 ;  /* 0x0000000fff257210 */ /* 0x008fe40000fe0423 */
[----:B------:R-:W-:-:S04]  /*2950*/  IADD3 R40, P1, P0, R10, R11, R32 ;  /* 0x0000000b0a287210 */ /* 0x000fc8000783e020 */
[----:B------:R-:W-:Y:S02]  /*2960*/  IADD3.X R41, RZ, R15, R33, P1, P0 ;  /* 0x0000000fff297210 */ /* 0x000fe40000fe0421 */
[----:B------:R-:W-:Y:S01]  /*2970*/  IADD3 R8, P1, P0, R8, R11, R38 ;  /* 0x0000000b08087210 */ /* 0x000fe2000783e026 */
[----:B------:R-:W-:-:S03]  /*2980*/  IMAD.SHL.U32 R11, R211, 0x2, RZ ;  /* 0x00000002d30b7824 */ /* 0x000fc600078e00ff */
[----:B------:R-:W-:Y:S02]  /*2990*/  IADD3.X R9, RZ, R15, R39, P1, P0 ;  /* 0x0000000fff097210 */ /* 0x000fe40000fe0427 */
[-C--:B------:R-:W-:Y:S02]  /*29a0*/  IADD3 R32, P0, R32, R19.reuse, RZ ;  /* 0x0000001320207210 */ /* 0x080fe40007f1e0ff */
[----:B------:R-:W-:-:S03]  /*29b0*/  IADD3 R34, P1, R34, R19, RZ ;  /* 0x0000001322227210 */ /* 0x000fc60007f3e0ff */
[--C-:B----4-:R-:W-:Y:S01]  /*29c0*/  IMAD.X R33, R33, 0x1, R26.reuse, P0 ;  /* 0x0000000121217824 */ /* 0x110fe200000e061a */
[----:B------:R-:W-:Y:S01]  /*29d0*/  IADD3 R18, P0, R38, R19, RZ ;  /* 0x0000001326127210 */ /* 0x000fe20007f1e0ff */
[----:B------:R-:W-:Y:S01]  /*29e0*/  IMAD.X R35, R35, 0x1, R26, P1 ;  /* 0x0000000123237824 */ /* 0x000fe200008e061a */
[----:B------:R-:W-:-:S03]  /*29f0*/  ISETP.NE.U32.AND P1, PT, R17, RZ, PT ;  /* 0x000000ff1100720c */ /* 0x000fc60003f25070 */
[----:B------:R-:W-:Y:S01]  /*2a00*/  IMAD.X R19, R39, 0x1, R26, P0 ;  /* 0x0000000127137824 */ /* 0x000fe200000e061a */
[----:B------:R-:W-:Y:S01]  /*2a10*/  ISETP.NE.U32.AND P0, PT, R4, RZ, PT ;  /* 0x000000ff0400720c */ /* 0x000fe20003f05070 */
[----:B------:R2:W-:Y:S04]  /*2a20*/  LDGSTS.E.BYPASS.LTC128B.128 [R11+0x6100], [R34.64], !P5 ;  /* 0x06100000220b7fae */ /* 0x0005e8000e901d4c */
[----:B------:R2:W-:Y:S04]  /*2a30*/  LDGSTS.E.BYPASS.LTC128B.128 [R11+0x8100], [R32.64], !P4 ;  /* 0x08100000200b7fae */ /* 0x0005e8000e101d4c */
[----:B------:R2:W-:Y:S04]  /*2a40*/  LDGSTS.E.BYPASS.LTC128B.128 [R11+0xa100], [R18.64], !P6 ;  /* 0x0a100000120b7fae */ /* 0x0005e8000f101d4c */
[----:B------:R2:W-:Y:S04]  /*2a50*/  LDGSTS.E.BYPASS.LTC128B.128.ZFILL [R11+0x7100], [R36.64], P2 ;  /* 0x07100000240b7fae */ /* 0x0005e80009141d4c */
[----:B------:R2:W-:Y:S04]  /*2a60*/  LDGSTS.E.BYPASS.LTC128B.128.ZFILL [R11+0x9100], [R40.64], P1 ;  /* 0x09100000280b7fae */ /* 0x0005e80008941d4c */
[----:B------:R2:W-:Y:S02]  /*2a70*/  LDGSTS.E.BYPASS.LTC128B.128.ZFILL [R11+0xb100], [R8.64], P0 ;  /* 0x0b100000080b7fae */ /* 0x0005e40008141d4c */
.L_x_1:
[----:B--234-:R-:W-:Y:S01]  /*2a80*/  SHF.R.S32.HI R218, RZ, 0x1f, R3 ;  /* 0x0000001fffda7819 */ /* 0x01cfe20000011403 */
[----:B------:R-:W-:Y:S01]  /*2a90*/  IMAD.U32 R4, RZ, RZ, UR17 ;  /* 0x00000011ff047e24 */ /* 0x000fe2000f8e00ff */
[----:B------:R-:W0:Y:S01]  /*2aa0*/  LDGDEPBAR ;  /* 0x00000000000079af */ /* 0x000e220000000000 */
[----:B------:R-:W-:Y:S01]  /*2ab0*/  IMAD.SHL.U32 R200, R0, 0x2, RZ ;  /* 0x0000000200c87824 */ /* 0x000fe200078e00ff */
[----:B------:R-:W-:-:S03]  /*2ac0*/  LEA.HI R218, R218, R3, RZ, 0x2 ;  /* 0x00000003dada7211 */ /* 0x000fc600078f10ff */
[--C-:B------:R-:W-:Y:S01]  /*2ad0*/  IMAD R197, R5, 0x2, R200.reuse ;  /* 0x0000000205c57824 */ /* 0x100fe200078e02c8 */
[----:B------:R-:W-:Y:S01]  /*2ae0*/  LOP3.LUT R8, R218, 0x7ffffffc, RZ, 0xc0, !PT ;  /* 0x7ffffffcda087812 */ /* 0x000fe200078ec0ff */
[----:B------:R-:W-:Y:S01]  /*2af0*/  LDSM.16.MT88.4 R40, [R200+0x2100] ;  /* 0x00210000c828783b */ /* 0x000fe20000004200 */
[----:B------:R-:W-:-:S03]  /*2b00*/  IMAD R198, R7, 0x2, R200 ;  /* 0x0000000207c67824 */ /* 0x000fc600078e02c8 */
[----:B------:R-:W-:Y:S01]  /*2b10*/  IMAD.IADD R3, R3, 0x1, -R8 ;  /* 0x0000000103037824 */ /* 0x000fe200078e0a08 */
[----:B-1----:R-:W-:Y:S01]  /*2b20*/  LDSM.16.MT88.4 R56, [R197+0x2100] ;  /* 0x00210000c538783b */ /* 0x002fe20000004200 */
[----:B------:R-:W-:Y:S02]  /*2b30*/  IMAD R196, R5, 0x2, R198 ;  /* 0x0000000205c47824 */ /* 0x000fe400078e02c6 */
[----:B------:R-:W-:Y:S01]  /*2b40*/  IMAD R3, R3, -0x2, R4 ;  /* 0xfffffffe03037824 */ /* 0x000fe200078e0204 */
[----:B------:R-:W-:Y:S04]  /*2b50*/  LDSM.16.MT88.4 R124, [R200+0x100] ;  /* 0x00010000c87c783b */ /* 0x000fe80000004200 */
[C---:B------:R-:W-:Y:S01]  /*2b60*/  ISETP.GT.AND P0, PT, R3.reuse, RZ, PT ;  /* 0x000000ff0300720c */ /* 0x040fe20003f04270 */
[----:B------:R-:W-:Y:S01]  /*2b70*/  LDSM.16.MT88.4 R116, [R198+0x100] ;  /* 0x00010000c674783b */ /* 0x000fe20000004200 */
[----:B------:R-:W-:-:S02]  /*2b80*/  ISETP.GT.AND P1, PT, R3, 0x1, PT ;  /* 0x000000010300780c */ /* 0x000fc40003f24270 */
[----:B------:R-:W-:Y:S01]  /*2b90*/  FSEL R28, R28, -INF , P0 ;  /* 0xff8000001c1c7808 */ /* 0x000fe20000000000 */
[----:B------:R-:W-:Y:S01]  /*2ba0*/  LDSM.16.MT88.4 R108, [R197+0x100] ;  /* 0x00010000c56c783b */ /* 0x000fe20000004200 */
[----:B------:R-:W-:Y:S02]  /*2bb0*/  FSEL R2, R2, -INF , P0 ;  /* 0xff80000002027808 */ /* 0x000fe40000000000 */
[----:B------:R-:W-:Y:S01]  /*2bc0*/  ISETP.GT.AND P0, PT, R3, 0x8, PT ;  /* 0x000000080300780c */ /* 0x000fe20003f04270 */
[----:B------:R-:W-:Y:S01]  /*2bd0*/  LDSM.16.MT88.4 R100, [R196+0x100] ;  /* 0x00010000c464783b */ /* 0x000fe20000004200 */
[----:B------:R-:W-:Y:S02]  /*2be0*/  FSEL R35, R6, -INF , P1 ;  /* 0xff80000006237808 */ /* 0x000fe40000800000 */
[----:B------:R-:W-:Y:S01]  /*2bf0*/  FSEL R33, R29, -INF , P1 ;  /* 0xff8000001d217808 */ /* 0x000fe20000800000 */
[----:B------:R-:W-:Y:S01]  /*2c00*/  LDSM.16.MT88.4 R48, [R198+0x2100] ;  /* 0x00210000c630783b */ /* 0x000fe20000004200 */
[----:B------:R-:W-:-:S02]  /*2c10*/  ISETP.GT.AND P1, PT, R3, 0x9, PT ;  /* 0x000000090300780c */ /* 0x000fc40003f24270 */
[----:B------:R-:W-:Y:S01]  /*2c20*/  FSEL R39, R20, -INF , P0 ;  /* 0xff80000014277808 */ /* 0x000fe20000000000 */
[----:B------:R-:W-:Y:S01]  /*2c30*/  LDSM.16.MT88.4 R64, [R196+0x2100] ;  /* 0x00210000c440783b */ /* 0x000fe20000004200 */
[----:B------:R-:W-:Y:S02]  /*2c40*/  FMNMX.FTZ R4, R2, R35, !PT ;  /* 0x0000002302047209 */ /* 0x000fe40007810000 */
[----:B------:R-:W-:Y:S01]  /*2c50*/  FSEL R29, R22, -INF , P0 ;  /* 0xff800000161d7808 */ /* 0x000fe20000000000 */
[----:B------:R-:W-:Y:S01]  /*2c60*/  LDSM.16.MT88.4 R72, [R200+0x4100] ;  /* 0x00410000c848783b */ /* 0x000fe20000004200 */
[----:B------:R-:W-:Y:S02]  /*2c70*/  ISETP.GT.AND P0, PT, R3, 0x10, PT ;  /* 0x000000100300780c */ /* 0x000fe40003f04270 */
[----:B------:R-:W-:Y:S01]  /*2c80*/  FSEL R37, R21, -INF , P1 ;  /* 0xff80000015257808 */ /* 0x000fe20000800000 */
[----:B------:R-:W-:Y:S01]  /*2c90*/  LDSM.16.MT88.4 R80, [R198+0x4100] ;  /* 0x00410000c650783b */ /* 0x000fe20000004200 */
[----:B------:R-:W-:-:S02]  /*2ca0*/  FMNMX.FTZ R4, R39, R4, !PT ;  /* 0x0000000427047209 */ /* 0x000fc40007810000 */
[----:B------:R-:W-:Y:S01]  /*2cb0*/  FSEL R27, R23, -INF , P1 ;  /* 0xff800000171b7808 */ /* 0x000fe20000800000 */
[----:B------:R-:W-:Y:S01]  /*2cc0*/  LDSM.16.MT88.4 R88, [R197+0x4100] ;  /* 0x00410000c558783b */ /* 0x000fe20000004200 */
[----:B------:R-:W-:Y:S02]  /*2cd0*/  ISETP.GT.AND P1, PT, R3, 0x11, PT ;  /* 0x000000110300780c */ /* 0x000fe40003f24270 */
[----:B------:R-:W-:Y:S01]  /*2ce0*/  FSEL R23, R30, -INF , P0 ;  /* 0xff8000001e177808 */ /* 0x000fe20000000000 */
[----:B------:R-:W-:Y:S01]  /*2cf0*/  LDSM.16.MT88.4 R136, [R198+0x900] ;  /* 0x00090000c688783b */ /* 0x000fe20000004200 */
[----:B------:R-:W-:Y:S02]  /*2d00*/  FMNMX.FTZ R4, R37, R4, !PT ;  /* 0x0000000425047209 */ /* 0x000fe40007810000 */
[----:B------:R-:W-:Y:S02]  /*2d10*/  FSEL R15, R12, -INF , P0 ;  /* 0xff8000000c0f7808 */ /* 0x000fe40000000000 */
[----:B------:R-:W-:-:S02]  /*2d20*/  ISETP.GT.AND P0, PT, R3, 0x18, PT ;  /* 0x000000180300780c */ /* 0x000fc40003f04270 */
[----:B------:R-:W-:Y:S02]  /*2d30*/  FSEL R21, R31, -INF , P1 ;  /* 0xff8000001f157808 */ /* 0x000fe40000800000 */
[----:B------:R-:W-:Y:S02]  /*2d40*/  FMNMX.FTZ R4, R23, R4, !PT ;  /* 0x0000000417047209 */ /* 0x000fe40007810000 */
[----:B------:R-:W-:Y:S02]  /*2d50*/  FSEL R13, R13, -INF , P1 ;  /* 0xff8000000d0d7808 */ /* 0x000fe40000800000 */
[----:B------:R-:W-:Y:S02]  /*2d60*/  ISETP.GT.AND P1, PT, R3, 0x19, PT ;  /* 0x000000190300780c */ /* 0x000fe40003f24270 */
[----:B------:R-:W-:Y:S02]  /*2d70*/  FSEL R19, R25, -INF , P0 ;  /* 0xff80000019137808 */ /* 0x000fe40000000000 */
[----:B------:R-:W-:-:S02]  /*2d80*/  FMNMX.FTZ R4, R21, R4, !PT ;  /* 0x0000000415047209 */ /* 0x000fc40007810000 */
[----:B------:R-:W-:Y:S02]  /*2d90*/  FMNMX.FTZ R6, R28, R33, !PT ;  /* 0x000000211c067209 */ /* 0x000fe40007810000 */
[----:B------:R-:W-:Y:S02]  /*2da0*/  FSEL R11, R14, -INF , P0 ;  /* 0xff8000000e0b7808 */ /* 0x000fe40000000000 */
[----:B------:R-:W-:Y:S02]  /*2db0*/  ISETP.GT.AND P0, PT, R3, 0x20, PT ;  /* 0x000000200300780c */ /* 0x000fe40003f04270 */
[----:B------:R-:W-:Y:S02]  /*2dc0*/  FSEL R17, R24, -INF , P1 ;  /* 0xff80000018117808 */ /* 0x000fe40000800000 */
[----:B------:R-:W-:Y:S02]  /*2dd0*/  FMNMX.FTZ R4, R19, R4, !PT ;  /* 0x0000000413047209 */ /* 0x000fe40007810000 */
[----:B------:R-:W-:-:S02]  /*2de0*/  FMNMX.FTZ R6, R29, R6, !PT ;  /* 0x000000061d067209 */ /* 0x000fc40007810000 */
[----:B------:R-:W-:Y:S02]  /*2df0*/  FSEL R9, R16, -INF , P1 ;  /* 0xff80000010097808 */ /* 0x000fe40000800000 */
[----:B------:R-:W-:Y:S02]  /*2e00*/  ISETP.GT.AND P1, PT, R3, 0x21, PT ;  /* 0x000000210300780c */ /* 0x000fe40003f24270 */
[----:B------:R-:W-:Y:S02]  /*2e10*/  FSEL R183, R183, -INF , P0 ;  /* 0xff800000b7b77808 */ /* 0x000fe40000000000 */
[----:B------:R-:W-:Y:S02]  /*2e20*/  FMNMX.FTZ R4, R17, R4, !PT ;  /* 0x0000000411047209 */ /* 0x000fe40007810000 */
[----:B------:R-:W-:Y:S02]  /*2e30*/  FMNMX.FTZ R6, R27, R6, !PT ;  /* 0x000000061b067209 */ /* 0x000fe40007810000 */
[----:B------:R-:W-:-:S02]  /*2e40*/  FSEL R179, R179, -INF , P0 ;  /* 0xff800000b3b37808 */ /* 0x000fc40000000000 */
[----:B------:R-:W-:Y:S02]  /*2e50*/  ISETP.GT.AND P0, PT, R3, 0x28, PT ;  /* 0x000000280300780c */ /* 0x000fe40003f04270 */
[----:B------:R-:W-:Y:S02]  /*2e60*/  FSEL R157, R157, -INF , P1 ;  /* 0xff8000009d9d7808 */ /* 0x000fe40000800000 */
[----:B------:R-:W-:Y:S02]  /*2e70*/  FMNMX.FTZ R4, R183, R4, !PT ;  /* 0x00000004b7047209 */ /* 0x000fe40007810000 */
[----:B------:R-:W-:Y:S02]  /*2e80*/  FMNMX.FTZ R6, R15, R6, !PT ;  /* 0x000000060f067209 */ /* 0x000fe40007810000 */
[----:B------:R-:W-:Y:S02]  /*2e90*/  FSEL R163, R163, -INF , P1 ;  /* 0xff800000a3a37808 */ /* 0x000fe40000800000 */
[----:B------:R-:W-:-:S02]  /*2ea0*/  ISETP.GT.AND P1, PT, R3, 0x29, PT ;  /* 0x000000290300780c */ /* 0x000fc40003f24270 */
[----:B------:R-:W-:Y:S02]  /*2eb0*/  FSEL R181, R181, -INF , P0 ;  /* 0xff800000b5b57808 */ /* 0x000fe40000000000 */
[----:B------:R-:W-:Y:S02]  /*2ec0*/  FMNMX.FTZ R4, R157, R4, !PT ;  /* 0x000000049d047209 */ /* 0x000fe40007810000 */
[----:B------:R-:W-:Y:S02]  /*2ed0*/  FMNMX.FTZ R6, R13, R6, !PT ;  /* 0x000000060d067209 */ /* 0x000fe40007810000 */
[----:B------:R-:W-:Y:S02]  /*2ee0*/  FSEL R177, R177, -INF , P0 ;  /* 0xff800000b1b17808 */ /* 0x000fe40000000000 */
[----:B------:R-:W-:Y:S02]  /*2ef0*/  ISETP.GT.AND P0, PT, R3, 0x30, PT ;  /* 0x000000300300780c */ /* 0x000fe40003f04270 */
[----:B------:R-:W-:-:S02]  /*2f00*/  FSEL R159, R159, -INF , P1 ;  /* 0xff8000009f9f7808 */ /* 0x000fc40000800000 */
[----:B------:R-:W-:Y:S02]  /*2f10*/  FMNMX.FTZ R4, R181, R4, !PT ;  /* 0x00000004b5047209 */ /* 0x000fe40007810000 */
[----:B------:R-:W-:Y:S02]  /*2f20*/  FMNMX.FTZ R6, R11, R6, !PT ;  /* 0x000000060b067209 */ /* 0x000fe40007810000 */
        /* <DEDUP_REMOVED lines=10> */
[----:B------:R-:W-:Y:S02]  /*2fd0*/  FMNMX.FTZ R4, R173, R4, !PT ;  /* 0x00000004ad047209 */ /* 0x000fe40007810000 */
[----:B------:R-:W-:Y:S02]  /*2fe0*/  FMNMX.FTZ R8, R163, R6, !PT ;  /* 0x00000006a3087209 */ /* 0x000fe40007810000 */
[----:B------:R-:W-:Y:S02]  /*2ff0*/  FMNMX.FTZ R6, R171, R4, !PT ;  /* 0x00000004ab067209 */ /* 0x000fe40007810000 */
[----:B------:R-:W-:Y:S02]  /*3000*/  FMNMX.FTZ R4, R177, R8, !PT ;  /* 0x00000008b1047209 */ /* 0x000fe40007810000 */
[----:B------:R-:W-:Y:S02]  /*3010*/  FSEL R167, R167, -INF , P0 ;  /* 0xff800000a7a77808 */ /* 0x000fe40000000000 */
[----:B------:R-:W-:-:S02]  /*3020*/  FMNMX.FTZ R4, R165, R4, !PT ;  /* 0x00000004a5047209 */ /* 0x000fc40007810000 */
[----:B------:R-:W-:Y:S02]  /*3030*/  ISETP.GT.AND P0, PT, R3, 0x39, PT ;  /* 0x000000390300780c */ /* 0x000fe40003f04270 */
[----:B------:R-:W-:Y:S02]  /*3040*/  FSEL R143, R143, -INF , P2 ;  /* 0xff8000008f8f7808 */ /* 0x000fe40001000000 */
[----:B------:R-:W-:Y:S02]  /*3050*/  FMNMX.FTZ R4, R167, R4, !PT ;  /* 0x00000004a7047209 */ /* 0x000fe40007810000 */
[----:B------:R-:W-:Y:S02]  /*3060*/  FSEL R169, R169, -INF , P0 ;  /* 0xff800000a9a97808 */ /* 0x000fe40000000000 */
[----:B------:R-:W-:Y:S02]  /*3070*/  FSEL R141, R141, -INF , P1 ;  /* 0xff8000008d8d7808 */ /* 0x000fe40000800000 */
[----:B------:R-:W-:-:S02]  /*3080*/  FMNMX.FTZ R4, R143, R4, !PT ;  /* 0x000000048f047209 */ /* 0x000fc40007810000 */
[----:B------:R-:W-:Y:S02]  /*3090*/  FMNMX.FTZ R6, R169, R6, !PT ;  /* 0x00000006a9067209 */ /* 0x000fe40007810000 */
[----:B------:R-:W-:Y:S02]  /*30a0*/  FSEL R161, R161, -INF , P0 ;  /* 0xff800000a1a17808 */ /* 0x000fe40000000000 */
[----:B------:R-:W-:Y:S01]  /*30b0*/  FMNMX.FTZ R4, R141, R4, !PT ;  /* 0x000000048d047209 */ /* 0x000fe20007810000 */
[----:B------:R-:W1:Y:S03]  /*30c0*/  SHFL.BFLY PT, R25, R6, 0x2, 0x1f ;  /* 0x0c401f0006197f89 */ /* 0x000e6600000e0000 */
[----:B------:R-:W-:-:S05]  /*30d0*/  FMNMX.FTZ R31, R161, R4, !PT ;  /* 0x00000004a11f7209 */ /* 0x000fca0007810000 */
[----:B------:R-:W2:Y:S01]  /*30e0*/  SHFL.BFLY PT, R4, R31, 0x2, 0x1f ;  /* 0x0c401f001f047f89 */ /* 0x000ea200000e0000 */
[----:B-1----:R-:W-:-:S05]  /*30f0*/  FMNMX.FTZ R25, R6, R25, !PT ;  /* 0x0000001906197209 */ /* 0x002fca0007810000 */
[----:B------:R-:W1:Y:S01]  /*3100*/  SHFL.BFLY PT, R132, R25, 0x1, 0x1f ;  /* 0x0c201f0019847f89 */ /* 0x000e6200000e0000 */
[----:B--2---:R-:W-:-:S05]  /*3110*/  FMNMX.FTZ R4, R31, R4, !PT ;  /* 0x000000041f047209 */ /* 0x004fca0007810000 */
[----:B------:R-:W2:Y:S01]  /*3120*/  SHFL.BFLY PT, R3, R4, 0x1, 0x1f ;  /* 0x0c201f0004037f89 */ /* 0x000ea200000e0000 */
[----:B-1----:R-:W-:-:S04]  /*3130*/  FMNMX.FTZ R132, R25, R132, !PT ;  /* 0x0000008419847209 */ /* 0x002fc80007810000 */
[C---:B------:R-:W-:Y:S01]  /*3140*/  FSETP.NEU.FTZ.AND P0, PT, R132.reuse, -INF , PT ;  /* 0xff8000008400780b */ /* 0x040fe20003f1d000 */
[----:B------:R-:W-:Y:S01]  /*3150*/  FMUL.FTZ R140, R132, c[0x0][0x2d0] ;  /* 0x0000b400848c7a20 */ /* 0x000fe20000410000 */
[----:B--2---:R-:W-:-:S04]  /*3160*/  FMNMX.FTZ R3, R4, R3, !PT ;  /* 0x0000000304037209 */ /* 0x004fc80007810000 */
[----:B------:R-:W-:Y:S01]  /*3170*/  FSEL R140, R140, RZ, P0 ;  /* 0x000000ff8c8c7208 */ /* 0x000fe20000000000 */
[----:B------:R-:W1:Y:S01]  /*3180*/  LDSM.16.MT88.4 R4, [R196+0x4100] ;  /* 0x00410000c404783b */ /* 0x000e620000004200 */
[C---:B------:R-:W-:Y:S01]  /*3190*/  FSETP.NEU.FTZ.AND P0, PT, R3.reuse, -INF , PT ;  /* 0xff8000000300780b */ /* 0x040fe20003f1d000 */
[----:B------:R-:W-:Y:S02]  /*31a0*/  FMUL.FTZ R158, R3, c[0x0][0x2d0] ;  /* 0x0000b400039e7a20 */ /* 0x000fe40000410000 */
[--C-:B------:R-:W-:Y:S02]  /*31b0*/  FFMA.FTZ R151, R2, c[0x0][0x2d0], -R140.reuse ;  /* 0x0000b40002977a23 */ /* 0x100fe4000001088c */
[--C-:B------:R-:W-:Y:S01]  /*31c0*/  FFMA.FTZ R150, R35, c[0x0][0x2d0], -R140.reuse ;  /* 0x0000b40023967a23 */ /* 0x100fe2000001088c */
[----:B------:R-:W-:Y:S01]  /*31d0*/  FSEL R158, R158, RZ, P0 ;  /* 0x000000ff9e9e7208 */ /* 0x000fe20000000000 */
[--C-:B------:R-:W-:Y:S01]  /*31e0*/  FFMA.FTZ R148, R39, c[0x0][0x2d0], -R140.reuse ;  /* 0x0000b40027947a23 */ /* 0x100fe2000001088c */
[----:B------:R-:W-:Y:S01]  /*31f0*/  PLOP3.LUT P0, PT, PT, PT, UP0, 0x40, 0x0 ;  /* 0x000000000000781c */ /* 0x000fe20003f0e808 */
[----:B------:R-:W-:Y:S01]  /*3200*/  FFMA.FTZ R145, R37, c[0x0][0x2d0], -R140 ;  /* 0x0000b40025917a23 */ /* 0x000fe2000001088c */
[----:B------:R-:W-:Y:S01]  /*3210*/  MUFU.EX2 R151, R151 ;  /* 0x0000009700977308 */ /* 0x000fe20000000800 */
[----:B------:R-:W-:-:S02]  /*3220*/  FFMA.FTZ R152, R28, c[0x0][0x2d0], -R158 ;  /* 0x0000b4001c987a23 */ /* 0x000fc4000001089e */
[--C-:B------:R-:W-:Y:S02]  /*3230*/  FFMA.FTZ R153, R33, c[0x0][0x2d0], -R158.reuse ;  /* 0x0000b40021997a23 */ /* 0x100fe4000001089e */
[--C-:B------:R-:W-:Y:S01]  /*3240*/  FFMA.FTZ R155, R29, c[0x0][0x2d0], -R158.reuse ;  /* 0x0000b4001d9b7a23 */ /* 0x100fe2000001089e */
[----:B------:R-:W-:Y:S01]  /*3250*/  LDSM.16.MT88.4 R32, [R197+0x900] ;  /* 0x00090000c520783b */ /* 0x000fe20000004200 */
[----:B------:R-:W-:Y:S01]  /*3260*/  FFMA.FTZ R146, R27, c[0x0][0x2d0], -R158 ;  /* 0x0000b4001b927a23 */ /* 0x000fe2000001089e */
[----:B------:R-:W2:Y:S01]  /*3270*/  MUFU.EX2 R150, R150 ;  /* 0x0000009600967308 */ /* 0x000ea20000000800 */
[--C-:B------:R-:W-:Y:S01]  /*3280*/  FFMA.FTZ R135, R19, c[0x0][0x2d0], -R140.reuse ;  /* 0x0000b40013877a23 */ /* 0x100fe2000001088c */
[----:B------:R-:W-:Y:S01]  /*3290*/  LDSM.16.MT88.4 R28, [R196+0x900] ;  /* 0x00090000c41c783b */ /* 0x000fe20000004200 */
[----:B------:R-:W-:Y:S02]  /*32a0*/  FFMA.FTZ R2, R17, c[0x0][0x2d0], -R140 ;  /* 0x0000b40011027a23 */ /* 0x000fe4000001088c */
[--C-:B------:R-:W-:Y:S01]  /*32b0*/  FFMA.FTZ R133, R11, c[0x0][0x2d0], -R158.reuse ;  /* 0x0000b4000b857a23 */ /* 0x100fe2000001089e */
[----:B------:R-:W-:Y:S01]  /*32c0*/  LDSM.16.MT88.4 R16, [R197+0x2900] ;  /* 0x00290000c510783b */ /* 0x000fe20000004200 */
[----:B------:R-:W-:Y:S01]  /*32d0*/  FFMA.FTZ R0, R9, c[0x0][0x2d0], -R158 ;  /* 0x0000b40009007a23 */ /* 0x000fe2000001089e */
[----:B------:R-:W-:Y:S01]  /*32e0*/  MUFU.EX2 R148, R148 ;  /* 0x0000009400947308 */ /* 0x000fe20000000800 */
[--C-:B------:R-:W-:Y:S01]  /*32f0*/  FFMA.FTZ R149, R23, c[0x0][0x2d0], -R140.reuse ;  /* 0x0000b40017957a23 */ /* 0x100fe2000001088c */
[----:B------:R-:W3:Y:S01]  /*3300*/  LDSM.16.MT88.4 R8, [R200+0x2900] ;  /* 0x00290000c808783b */ /* 0x000ee20000004200 */
[----:B------:R-:W-:-:S02]  /*3310*/  FFMA.FTZ R144, R21, c[0x0][0x2d0], -R140 ;  /* 0x0000b40015907a23 */ /* 0x000fc4000001088c */
[--C-:B------:R-:W-:Y:S01]  /*3320*/  FFMA.FTZ R147, R15, c[0x0][0x2d0], -R158.reuse ;  /* 0x0000b4000f937a23 */ /* 0x100fe2000001089e */
[----:B------:R-:W4:Y:S01]  /*3330*/  LDSM.16.MT88.4 R20, [R200+0x900] ;  /* 0x00090000c814783b */ /* 0x000f220000004200 */
[----:B------:R-:W-:Y:S01]  /*3340*/  FFMA.FTZ R134, R13, c[0x0][0x2d0], -R158 ;  /* 0x0000b4000d867a23 */ /* 0x000fe2000001089e */
[----:B------:R-:W5:Y:S01]  /*3350*/  MUFU.EX2 R145, R145 ;  /* 0x0000009100917308 */ /* 0x000f620000000800 */
[----:B--2---:R-:W-:Y:S01]  /*3360*/  F2FP.PACK_AB R96, R150, R151 ;  /* 0x000000979660723e */ /* 0x004fe200000000ff */
[----:B------:R-:W2:Y:S01]  /*3370*/  LDSM.16.MT88.4 R12, [R196+0x2900] ;  /* 0x00290000c40c783b */ /* 0x000ea20000004200 */
[--C-:B------:R-:W-:Y:S02]  /*3380*/  FFMA.FTZ R154, R183, c[0x0][0x2d0], -R140.reuse ;  /* 0x0000b400b79a7a23 */ /* 0x100fe4000001088c */
[--C-:B------:R-:W-:Y:S01]  /*3390*/  FFMA.FTZ R157, R157, c[0x0][0x2d0], -R140.reuse ;  /* 0x0000b4009d9d7a23 */ /* 0x100fe2000001088c */
[----:B------:R-:W-:Y:S01]  /*33a0*/  LDSM.16.MT88.4 R24, [R198+0x2900] ;  /* 0x00290000c618783b */ /* 0x000fe20000004200 */
[--C-:B------:R-:W-:Y:S01]  /*33b0*/  FFMA.FTZ R156, R181, c[0x0][0x2d0], -R140.reuse ;  /* 0x0000b400b59c7a23 */ /* 0x100fe2000001088c */
[----:B------:R-:W-:Y:S01]  /*33c0*/  MUFU.EX2 R152, R152 ;  /* 0x0000009800987308 */ /* 0x000fe20000000800 */
[----:B------:R-:W-:-:S02]  /*33d0*/  FFMA.FTZ R159, R159, c[0x0][0x2d0], -R140 ;  /* 0x0000b4009f9f7a23 */ /* 0x000fc4000001088c */
[--C-:B------:R-:W-:Y:S02]  /*33e0*/  FFMA.FTZ R160, R179, c[0x0][0x2d0], -R158.reuse ;  /* 0x0000b400b3a07a23 */ /* 0x100fe4000001089e */
[--C-:B------:R-:W-:Y:S02]  /*33f0*/  FFMA.FTZ R163, R163, c[0x0][0x2d0], -R158.reuse ;  /* 0x0000b400a3a37a23 */ /* 0x100fe4000001089e */
[--C-:B------:R-:W-:Y:S01]  /*3400*/  FFMA.FTZ R162, R177, c[0x0][0x2d0], -R158.reuse ;  /* 0x0000b400b1a27a23 */ /* 0x100fe2000001089e */
[----:B------:R-:W1:Y:S01]  /*3410*/  MUFU.EX2 R153, R153 ;  /* 0x0000009900997308 */ /* 0x000e620000000800 */
[----:B-----5:R-:W-:Y:S01]  /*3420*/  F2FP.PACK_AB R98, R145, R148 ;  /* 0x000000949162723e */ /* 0x020fe200000000ff */
[----:B------:R-:W-:Y:S02]  /*3430*/  FFMA.FTZ R165, R165, c[0x0][0x2d0], -R158 ;  /* 0x0000b400a5a57a23 */ /* 0x000fe4000001089e */
[----:B------:R-:W-:Y:S02]  /*3440*/  FFMA.FTZ R233, R169, c[0x0][0x2d0], -R140 ;  /* 0x0000b400a9e97a23 */ /* 0x000fe4000001088c */
[----:B------:R-:W-:-:S02]  /*3450*/  FFMA.FTZ R167, R167, c[0x0][0x2d0], -R158 ;  /* 0x0000b400a7a77a23 */ /* 0x000fc4000001089e */
[----:B------:R-:W-:Y:S01]  /*3460*/  MUFU.EX2 R155, R155 ;  /* 0x0000009b009b7308 */ /* 0x000fe20000000800 */
[--C-:B------:R-:W-:Y:S02]  /*3470*/  FFMA.FTZ R168, R143, c[0x0][0x2d0], -R158.reuse ;  /* 0x0000b4008fa87a23 */ /* 0x100fe4000001089e */
[----:B------:R-:W-:Y:S02]  /*3480*/  FFMA.FTZ R169, R141, c[0x0][0x2d0], -R158 ;  /* 0x0000b4008da97a23 */ /* 0x000fe4000001089e */
[--C-:B------:R-:W-:Y:S02]  /*3490*/  FFMA.FTZ R164, R175, c[0x0][0x2d0], -R140.reuse ;  /* 0x0000b400afa47a23 */ /* 0x100fe4000001088c */
[--C-:B------:R-:W-:Y:S01]  /*34a0*/  FFMA.FTZ R173, R173, c[0x0][0x2d0], -R140.reuse ;  /* 0x0000b400adad7a23 */ /* 0x100fe2000001088c */
[----:B------:R-:W5:Y:S01]  /*34b0*/  MUFU.EX2 R146, R146 ;  /* 0x0000009200927308 */ /* 0x000f620000000800 */
[----:B-1----:R-:W-:Y:S01]  /*34c0*/  F2FP.PACK_AB R97, R153, R152 ;  /* 0x000000989961723e */ /* 0x002fe200000000ff */
[----:B------:R-:W-:-:S02]  /*34d0*/  FFMA.FTZ R166, R171, c[0x0][0x2d0], -R140 ;  /* 0x0000b400aba67a23 */ /* 0x000fc4000001088c */
[----:B------:R-:W-:Y:S01]  /*34e0*/  FFMA.FTZ R158, R161, c[0x0][0x2d0], -R158 ;  /* 0x0000b400a19e7a23 */ /* 0x000fe2000001089e */
[----:B------:R-:W-:Y:S01]  /*34f0*/  LDSM.16.MT88.4 R140, [R198+0x1900] ;  /* 0x00190000c68c783b */ /* 0x000fe20000004200 */
[----:B------:R-:W-:Y:S02]  /*3500*/  FADD.FTZ R151, R151, R150 ;  /* 0x0000009697977221 */ /* 0x000fe40000010000 */
[----:B------:R-:W-:Y:S01]  /*3510*/  MUFU.EX2 R149, R149 ;  /* 0x0000009500957308 */ /* 0x000fe20000000800 */
[----:B------:R-:W-:Y:S02]  /*3520*/  FADD.FTZ R152, R152, R153 ;  /* 0x0000009998987221 */ /* 0x000fe40000010000 */
[----:B------:R-:W-:-:S04]  /*3530*/  FADD.FTZ R148, R148, R151 ;  /* 0x0000009794947221 */ /* 0x000fc80000010000 */
[----:B------:R-:W-:Y:S01]  /*3540*/  FADD.FTZ R148, R145, R148 ;  /* 0x0000009491947221 */ /* 0x000fe20000010000 */
[----:B-----5:R-:W-:Y:S01]  /*3550*/  F2FP.PACK_AB R99, R146, R155 ;  /* 0x0000009b9263723e */ /* 0x020fe200000000ff */
[----:B------:R-:W1:Y:S01]  /*3560*/  MUFU.EX2 R144, R144 ;  /* 0x0000009000907308 */ /* 0x000e620000000800 */
[----:B------:R-:W-:-:S04]  /*3570*/  FADD.FTZ R155, R155, R152 ;  /* 0x000000989b9b7221 */ /* 0x000fc80000010000 */
[----:B------:R-:W-:Y:S01]  /*3580*/  FADD.FTZ R146, R146, R155 ;  /* 0x0000009b92927221 */ /* 0x000fe20000010000 */
[C---:B------:R-:W-:Y:S02]  /*3590*/  HMMA.16816.F32 R36, R96.reuse, R40, RZ ;  /* 0x000000286024723c */ /* 0x040fe400000018ff */
[----:B------:R-:W-:Y:S06]  /*35a0*/  MUFU.EX2 R135, R135 ;  /* 0x0000008700877308 */ /* 0x000fec0000000800 */
[C---:B------:R-:W-:Y:S02]  /*35b0*/  HMMA.16816.F32 R52, R96.reuse, R56, RZ ;  /* 0x000000386034723c */ /* 0x040fe400000018ff */
[----:B------:R-:W-:Y:S06]  /*35c0*/  MUFU.EX2 R2, R2 ;  /* 0x0000000200027308 */ /* 0x000fec0000000800 */
[C---:B------:R-:W-:Y:S02]  /*35d0*/  HMMA.16816.F32 R40, R96.reuse, R42, RZ ;  /* 0x0000002a6028723c */ /* 0x040fe400000018ff */
[----:B------:R-:W-:Y:S06]  /*35e0*/  MUFU.EX2 R147, R147 ;  /* 0x0000009300937308 */ /* 0x000fec0000000800 */
[C---:B------:R-:W-:Y:S02]  /*35f0*/  HMMA.16816.F32 R56, R96.reuse, R58, RZ ;  /* 0x0000003a6038723c */ /* 0x040fe400000018ff */
[----:B------:R-:W5:Y:S06]  /*3600*/  MUFU.EX2 R134, R134 ;  /* 0x0000008600867308 */ /* 0x000f6c0000000800 */
[C---:B------:R-:W-:Y:S02]  /*3610*/  HMMA.16816.F32 R128, R96.reuse, R124, RZ ;  /* 0x0000007c6080723c */ /* 0x040fe400000018ff */
[----:B------:R-:W-:Y:S06]  /*3620*/  MUFU.EX2 R133, R133 ;  /* 0x0000008500857308 */ /* 0x000fec0000000800 */
[C---:B------:R-:W-:Y:S02]  /*3630*/  HMMA.16816.F32 R120, R96.reuse, R116, RZ ;  /* 0x000000746078723c */ /* 0x040fe400000018ff */
[----:B------:R-:W1:Y:S06]  /*3640*/  MUFU.EX2 R0, R0 ;  /* 0x0000000000007308 */ /* 0x000e6c0000000800 */
        /* <DEDUP_REMOVED lines=31> */
[----:B------:R-:W2:Y:S06]  /*3840*/  MUFU.EX2 R158, R158 ;  /* 0x0000009e009e7308 */ /* 0x000eac0000000800 */
[C---:B------:R-:W-:Y:S07]  /*3850*/  HMMA.16816.F32 R92, R96.reuse, R4, RZ ;  /* 0x00000004605c723c */ /* 0x040fee00000018ff */
[----:B-1----:R-:W-:Y:S01]  /*3860*/  F2FP.PACK_AB R4, R144, R149 ;  /* 0x000000959004723e */ /* 0x002fe200000000ff */
[----:B------:R-:W-:Y:S01]  /*3870*/  HMMA.16816.F32 R96, R96, R6, RZ ;  /* 0x000000066060723c */ /* 0x000fe200000018ff */
[----:B-----5:R-:W-:Y:S01]  /*3880*/  F2FP.PACK_AB R5, R134, R147 ;  /* 0x000000938605723e */ /* 0x020fe200000000ff */
[----:B------:R-:W-:-:S02]  /*3890*/  FADD.FTZ R149, R149, R148 ;  /* 0x0000009495957221 */ /* 0x000fc40000010000 */
[----:B------:R-:W-:Y:S02]  /*38a0*/  FADD.FTZ R147, R147, R146 ;  /* 0x0000009293937221 */ /* 0x000fe40000010000 */
[----:B------:R-:W-:Y:S01]  /*38b0*/  FADD.FTZ R144, R144, R149 ;  /* 0x0000009590907221 */ /* 0x000fe20000010000 */
[----:B------:R-:W-:Y:S01]  /*38c0*/  F2FP.PACK_AB R6, R2, R135 ;  /* 0x000000870206723e */ /* 0x000fe200000000ff */
[----:B------:R-:W-:Y:S01]  /*38d0*/  FADD.FTZ R134, R134, R147 ;  /* 0x0000009386867221 */ /* 0x000fe20000010000 */
[----:B------:R-:W-:Y:S01]  /*38e0*/  F2FP.PACK_AB R7, R0, R133 ;  /* 0x000000850007723e */ /* 0x000fe200000000ff */
[----:B------:R-:W-:Y:S02]  /*38f0*/  FADD.FTZ R135, R135, R144 ;  /* 0x0000009087877221 */ /* 0x000fe40000010000 */
[----:B------:R-:W-:Y:S02]  /*3900*/  FADD.FTZ R133, R133, R134 ;  /* 0x0000008685857221 */ /* 0x000fe40000010000 */
[----:B------:R-:W-:-:S02]  /*3910*/  FADD.FTZ R135, R2, R135 ;  /* 0x0000008702877221 */ /* 0x000fc40000010000 */
[----:B---3--:R-:W-:Y:S01]  /*3920*/  HMMA.16816.F32 R36, R4, R8, R36 ;  /* 0x000000080424723c */ /* 0x008fe20000001824 */
[----:B------:R-:W-:-:S07]  /*3930*/  FADD.FTZ R133, R0, R133 ;  /* 0x0000008500857221 */ /* 0x000fce0000010000 */
[C---:B------:R-:W-:Y:S01]  /*3940*/  HMMA.16816.F32 R40, R4.reuse, R10, R40 ;  /* 0x0000000a0428723c */ /* 0x040fe20000001828 */
[----:B------:R-:W1:Y:S07]  /*3950*/  LDSM.16.MT88.4 R8, [R198+0x4900] ;  /* 0x00490000c608783b */ /* 0x000e6e0000004200 */
[C---:B------:R-:W-:Y:S08]  /*3960*/  HMMA.16816.F32 R52, R4.reuse, R16, R52 ;  /* 0x000000100434723c */ /* 0x040ff00000001834 */
[C---:B------:R-:W-:Y:S01]  /*3970*/  HMMA.16816.F32 R56, R4.reuse, R18, R56 ;  /* 0x000000120438723c */ /* 0x040fe20000001838 */
[----:B------:R-:W3:Y:S07]  /*3980*/  LDSM.16.MT88.4 R16, [R197+0x4900] ;  /* 0x00490000c510783b */ /* 0x000eee0000004200 */
[C---:B----4-:R-:W-:Y:S08]  /*3990*/  HMMA.16816.F32 R128, R4.reuse, R20, R128 ;  /* 0x000000140480723c */ /* 0x050ff00000001880 */
[C---:B------:R-:W-:Y:S01]  /*39a0*/  HMMA.16816.F32 R124, R4.reuse, R22, R124 ;  /* 0x00000016047c723c */ /* 0x040fe2000000187c */
[----:B------:R-:W4:Y:S07]  /*39b0*/  LDSM.16.MT88.4 R20, [R200+0x4900] ;  /* 0x00490000c814783b */ /* 0x000f2e0000004200 */
[C---:B--2---:R-:W-:Y:S08]  /*39c0*/  HMMA.16816.F32 R60, R4.reuse, R12, R60 ;  /* 0x0000000c043c723c */ /* 0x044ff0000000183c */
[C---:B------:R-:W-:Y:S01]  /*39d0*/  HMMA.16816.F32 R64, R4.reuse, R14, R64 ;  /* 0x0000000e0440723c */ /* 0x040fe20000001840 */
[----:B------:R-:W2:Y:S07]  /*39e0*/  LDSM.16.MT88.4 R12, [R196+0x4900] ;  /* 0x00490000c40c783b */ /* 0x000eae0000004200 */
[C---:B-1----:R-:W-:Y:S08]  /*39f0*/  HMMA.16816.F32 R76, R4.reuse, R8, R76 ;  /* 0x00000008044c723c */ /* 0x042ff0000000184c */
[C---:B------:R-:W-:Y:S01]  /*3a00*/  HMMA.16816.F32 R80, R4.reuse, R10, R80 ;  /* 0x0000000a0450723c */ /* 0x040fe20000001850 */
[----:B------:R-:W1:Y:S07]  /*3a10*/  LDSM.16.MT88.4 R8, [R200+0x1100] ;  /* 0x00110000c808783b */ /* 0x000e6e0000004200 */
[C---:B---3--:R-:W-:Y:S08]  /*3a20*/  HMMA.16816.F32 R84, R4.reuse, R16, R84 ;  /* 0x000000100454723c */ /* 0x048ff00000001854 */
[C---:B------:R-:W-:Y:S01]  /*3a30*/  HMMA.16816.F32 R88, R4.reuse, R18, R88 ;  /* 0x000000120458723c */ /* 0x040fe20000001858 */
[----:B------:R-:W3:Y:S07]  /*3a40*/  LDSM.16.MT88.4 R16, [R198+0x1100] ;  /* 0x00110000c610783b */ /* 0x000eee0000004200 */
[C---:B------:R-:W-:Y:S08]  /*3a50*/  HMMA.16816.F32 R120, R4.reuse, R136, R120 ;  /* 0x000000880478723c */ /* 0x040ff00000001878 */
[C---:B------:R-:W-:Y:S01]  /*3a60*/  HMMA.16816.F32 R116, R4.reuse, R138, R116 ;  /* 0x0000008a0474723c */ /* 0x040fe20000001874 */
[----:B------:R-:W-:Y:S07]  /*3a70*/  LDSM.16.MT88.4 R136, [R197+0x1900] ;  /* 0x00190000c588783b */ /* 0x000fee0000004200 */
        /* <DEDUP_REMOVED lines=9> */
[C---:B----4-:R-:W-:Y:S08]  /*3b10*/  HMMA.16816.F32 R68, R4.reuse, R20, R68 ;  /* 0x000000140444723c */ /* 0x050ff00000001844 */
[C---:B------:R-:W-:Y:S01]  /*3b20*/  HMMA.16816.F32 R72, R4.reuse, R22, R72 ;  /* 0x000000160448723c */ /* 0x040fe20000001848 */
[----:B------:R-:W-:Y:S07]  /*3b30*/  LDSM.16.MT88.4 R20, [R200+0x5100] ;  /* 0x00510000c814783b */ /* 0x000fee0000004200 */
[C---:B--2---:R-:W-:Y:S08]  /*3b40*/  HMMA.16816.F32 R92, R4.reuse, R12, R92 ;  /* 0x0000000c045c723c */ /* 0x044ff0000000185c */
[----:B------:R-:W-:Y:S01]  /*3b50*/  HMMA.16816.F32 R96, R4, R14, R96 ;  /* 0x0000000e0460723c */ /* 0x000fe20000001860 */
[----:B------:R-:W2:Y:S06]  /*3b60*/  LDSM.16.MT88.4 R12, [R200+0x3100] ;  /* 0x00310000c80c783b */ /* 0x000eac0000004200 */
[----:B------:R-:W-:Y:S01]  /*3b70*/  F2FP.PACK_AB R4, R157, R154 ;  /* 0x0000009a9d04723e */ /* 0x000fe200000000ff */
[----:B------:R-:W-:Y:S01]  /*3b80*/  FADD.FTZ R154, R154, R135 ;  /* 0x000000879a9a7221 */ /* 0x000fe20000010000 */
[----:B------:R-:W-:-:S02]  /*3b90*/  F2FP.PACK_AB R6, R159, R156 ;  /* 0x0000009c9f06723e */ /* 0x000fc400000000ff */
[----:B------:R-:W-:Y:S01]  /*3ba0*/  F2FP.PACK_AB R5, R163, R160 ;  /* 0x000000a0a305723e */ /* 0x000fe200000000ff */
[----:B------:R-:W-:Y:S01]  /*3bb0*/  FADD.FTZ R160, R160, R133 ;  /* 0x00000085a0a07221 */ /* 0x000fe20000010000 */
[----:B------:R-:W-:Y:S01]  /*3bc0*/  F2FP.PACK_AB R7, R165, R162 ;  /* 0x000000a2a507723e */ /* 0x000fe200000000ff */
[----:B------:R-:W-:Y:S02]  /*3bd0*/  FADD.FTZ R157, R157, R154 ;  /* 0x0000009a9d9d7221 */ /* 0x000fe40000010000 */
[----:B------:R-:W-:Y:S02]  /*3be0*/  FADD.FTZ R163, R163, R160 ;  /* 0x000000a0a3a37221 */ /* 0x000fe40000010000 */
[----:B------:R-:W-:Y:S02]  /*3bf0*/  FADD.FTZ R156, R156, R157 ;  /* 0x0000009d9c9c7221 */ /* 0x000fe40000010000 */
[----:B-1----:R-:W-:Y:S01]  /*3c00*/  HMMA.16816.F32 R128, R4, R8, R128 ;  /* 0x000000080480723c */ /* 0x002fe20000001880 */
[----:B------:R-:W-:-:S02]  /*3c10*/  FADD.FTZ R162, R162, R163 ;  /* 0x000000a3a2a27221 */ /* 0x000fc40000010000 */
[----:B------:R-:W-:Y:S02]  /*3c20*/  FADD.FTZ R159, R159, R156 ;  /* 0x0000009c9f9f7221 */ /* 0x000fe40000010000 */
[----:B------:R-:W-:-:S03]  /*3c30*/  FADD.FTZ R162, R165, R162 ;  /* 0x000000a2a5a27221 */ /* 0x000fc60000010000 */
[C---:B------:R-:W-:Y:S01]  /*3c40*/  HMMA.16816.F32 R124, R4.reuse, R10, R124 ;  /* 0x0000000a047c723c */ /* 0x040fe2000000187c */
[----:B------:R-:W1:Y:S07]  /*3c50*/  LDSM.16.MT88.4 R8, [R197+0x3100] ;  /* 0x00310000c508783b */ /* 0x000e6e0000004200 */
[C---:B---3--:R-:W-:Y:S08]  /*3c60*/  HMMA.16816.F32 R120, R4.reuse, R16, R120 ;  /* 0x000000100478723c */ /* 0x048ff00000001878 */
[C---:B------:R-:W-:Y:S01]  /*3c70*/  HMMA.16816.F32 R116, R4.reuse, R18, R116 ;  /* 0x000000120474723c */ /* 0x040fe20000001874 */
[----:B------:R-:W3:Y:S07]  /*3c80*/  LDSM.16.MT88.4 R16, [R196+0x3100] ;  /* 0x00310000c410783b */ /* 0x000eee0000004200 */
[C---:B--2---:R-:W-:Y:S08]  /*3c90*/  HMMA.16816.F32 R36, R4.reuse, R12, R36 ;  /* 0x0000000c0424723c */ /* 0x044ff00000001824 */
[C---:B------:R-:W-:Y:S01]  /*3ca0*/  HMMA.16816.F32 R40, R4.reuse, R14, R40 ;  /* 0x0000000e0428723c */ /* 0x040fe20000001828 */
[----:B------:R-:W2:Y:S07]  /*3cb0*/  LDSM.16.MT88.4 R12, [R198+0x5100] ;  /* 0x00510000c60c783b */ /* 0x000eae0000004200 */
[C---:B------:R-:W-:Y:S08]  /*3cc0*/  HMMA.16816.F32 R68, R4.reuse, R20, R68 ;  /* 0x000000140444723c */ /* 0x040ff00000001844 */
[C---:B-1----:R-:W-:Y:S08]  /*3cd0*/  HMMA.16816.F32 R52, R4.reuse, R8, R52 ;  /* 0x000000080434723c */ /* 0x042ff00000001834 */
        /* <DEDUP_REMOVED lines=8> */
[C---:B------:R-:W-:Y:S01]  /*3d60*/  HMMA.16816.F32 R72, R4.reuse, R22, R72 ;  /* 0x000000160448723c */ /* 0x040fe20000001848 */
[----:B------:R-:W-:Y:S07]  /*3d70*/  LDSM.16.MT88.4 R20, [R196+0x3900] ;  /* 0x00390000c414783b */ /* 0x000fee0000004200 */
        /* <DEDUP_REMOVED lines=8> */
[----:B------:R-:W4:Y:S07]  /*3e00*/  LDSM.16.MT88.4 R32, [R196+0x1900] ;  /* 0x00190000c420783b */ /* 0x000f2e0000004200 */
[C---:B------:R-:W-:Y:S08]  /*3e10*/  HMMA.16816.F32 R104, R4.reuse, R28, R104 ;  /* 0x0000001c0468723c */ /* 0x040ff00000001868 */
[C---:B------:R-:W-:Y:S01]  /*3e20*/  HMMA.16816.F32 R100, R4.reuse, R30, R100 ;  /* 0x0000001e0464723c */ /* 0x040fe20000001864 */
[----:B------:R-:W5:Y:S07]  /*3e30*/  LDSM.16.MT88.4 R28, [R198+0x3900] ;  /* 0x00390000c61c783b */ /* 0x000f6e0000004200 */
[C---:B------:R-:W-:Y:S08]  /*3e40*/  HMMA.16816.F32 R44, R4.reuse, R24, R44 ;  /* 0x00000018042c723c */ /* 0x040ff0000000182c */
[----:B------:R-:W-:Y:S01]  /*3e50*/  HMMA.16816.F32 R48, R4, R26, R48 ;  /* 0x0000001a0430723c */ /* 0x000fe20000001830 */
[----:B------:R-:W3:Y:S06]  /*3e60*/  LDSM.16.MT88.4 R24, [R197+0x3900] ;  /* 0x00390000c518783b */ /* 0x000eec0000004200 */
        /* <DEDUP_REMOVED lines=9> */
[----:B--2---:R-:W-:Y:S01]  /*3f00*/  HMMA.16816.F32 R128, R4, R12, R128 ;  /* 0x0000000c0480723c */ /* 0x004fe20000001880 */
[----:B------:R-:W-:-:S02]  /*3f10*/  FADD.FTZ R169, R169, R168 ;  /* 0x000000a8a9a97221 */ /* 0x000fc40000010000 */
[----:B------:R-:W-:Y:S02]  /*3f20*/  FADD.FTZ R233, R233, R166 ;  /* 0x000000a6e9e97221 */ /* 0x000fe40000010000 */
[----:B------:R-:W-:-:S03]  /*3f30*/  FADD.FTZ R229, R158, R169 ;  /* 0x000000a99ee57221 */ /* 0x000fc60000010000 */
        /* <DEDUP_REMOVED lines=9> */
[C---:B------:R-:W-:Y:S08]  /*3fd0*/  HMMA.16816.F32 R116, R4.reuse, R142, R116 ;  /* 0x0000008e0474723c */ /* 0x040ff00000001874 */
[C---:B------:R-:W-:Y:S08]  /*3fe0*/  HMMA.16816.F32 R112, R4.reuse, R136, R112 ;  /* 0x000000880470723c */ /* 0x040ff00000001870 */
[C---:B------:R-:W-:Y:S08]  /*3ff0*/  HMMA.16816.F32 R108, R4.reuse, R138, R108 ;  /* 0x0000008a046c723c */ /* 0x040ff0000000186c */
[C---:B----4-:R-:W-:Y:S08]  /*4000*/  HMMA.16816.F32 R104, R4.reuse, R32, R104 ;  /* 0x000000200468723c */ /* 0x050ff00000001868 */
[C---:B------:R-:W-:Y:S08]  /*4010*/  HMMA.16816.F32 R100, R4.reuse, R34, R100 ;  /* 0x000000220464723c */ /* 0x040ff00000001864 */
[C---:B-----5:R-:W-:Y:S08]  /*4020*/  HMMA.16816.F32 R44, R4.reuse, R28, R44 ;  /* 0x0000001c042c723c */ /* 0x060ff0000000182c */
[C---:B------:R-:W-:Y:S08]  /*4030*/  HMMA.16816.F32 R48, R4.reuse, R30, R48 ;  /* 0x0000001e0430723c */ /* 0x040ff00000001830 */
[C---:B------:R-:W-:Y:S08]  /*4040*/  HMMA.16816.F32 R52, R4.reuse, R24, R52 ;  /* 0x000000180434723c */ /* 0x040ff00000001834 */
[C---:B------:R-:W-:Y:S08]  /*4050*/  HMMA.16816.F32 R56, R4.reuse, R26, R56 ;  /* 0x0000001a0438723c */ /* 0x040ff00000001838 */
[C---:B------:R-:W-:Y:S08]  /*4060*/  HMMA.16816.F32 R60, R4.reuse, R20, R60 ;  /* 0x00000014043c723c */ /* 0x040ff0000000183c */
[C---:B------:R-:W-:Y:S08]  /*4070*/  HMMA.16816.F32 R64, R4.reuse, R22, R64 ;  /* 0x000000160440723c */ /* 0x040ff00000001840 */
[C---:B--2---:R-:W-:Y:S08]  /*4080*/  HMMA.16816.F32 R76, R4.reuse, R12, R76 ;  /* 0x0000000c044c723c */ /* 0x044ff0000000184c */
[C---:B------:R-:W-:Y:S08]  /*4090*/  HMMA.16816.F32 R80, R4.reuse, R14, R80 ;  /* 0x0000000e0450723c */ /* 0x040ff00000001850 */
[C---:B-1----:R-:W-:Y:S08]  /*40a0*/  HMMA.16816.F32 R84, R4.reuse, R8, R84 ;  /* 0x000000080454723c */ /* 0x042ff00000001854 */
[C---:B------:R-:W-:Y:S08]  /*40b0*/  HMMA.16816.F32 R88, R4.reuse, R10, R88 ;  /* 0x0000000a0458723c */ /* 0x040ff00000001858 */
[C---:B---3--:R-:W-:Y:S08]  /*40c0*/  HMMA.16816.F32 R92, R4.reuse, R16, R92 ;  /* 0x00000010045c723c */ /* 0x048ff0000000185c */
[----:B------:R-:W-:Y:S01]  /*40d0*/  HMMA.16816.F32 R96, R4, R18, R96 ;  /* 0x000000120460723c */ /* 0x000fe20000001860 */
[----:B------:R-:W-:Y:S07]  /*40e0*/  @P0 BRA `(.L_x_2) ;  /* 0x00002f7000000947 */ /* 0x000fee0003800000 */
[----:B------:R-:W-:Y:S01]  /*40f0*/  SHF.R.S32.HI R0, RZ, 0x1f, R215 ;  /* 0x0000001fff007819 */ /* 0x000fe200000114d7 */
[----:B------:R-:W-:Y:S01]  /*4100*/  IMAD.MOV.U32 R135, RZ, RZ, R132 ;  /* 0x000000ffff877224 */ /* 0x000fe200078e0084 */
[----:B------:R-:W-:Y:S01]  /*4110*/  SHF.R.S32.HI R5, RZ, 0x1f, R214 ;  /* 0x0000001fff057819 */ /* 0x000fe200000114d6 */
[----:B------:R-:W-:Y:S01]  /*4120*/  IMAD.WIDE R230, R216, 0x2, RZ ;  /* 0x00000002d8e67825 */ /* 0x000fe200078e02ff */
[----:B------:R-:W-:Y:S01]  /*4130*/  LEA.HI R227, R0, R215, RZ, 0x3 ;  /* 0x000000d700e37211 */ /* 0x000fe200078f18ff */
[----:B------:R-:W-:Y:S01]  /*4140*/  UIADD3 UR7, UR7, -0x2, URZ ;  /* 0xfffffffe07077890 */ /* 0x000fe2000fffe03f */
[----:B------:R-:W-:Y:S01]  /*4150*/  LEA.HI R228, R5, R214, RZ, 0x3 ;  /* 0x000000d605e47211 */ /* 0x000fe200078f18ff */
[----:B------:R-:W-:Y:S01]  /*4160*/  IMAD.MOV.U32 R0, RZ, RZ, R3 ;  /* 0x000000ffff007224 */ /* 0x000fe200078e0003 */
[----:B------:R-:W-:-:S02]  /*4170*/  LOP3.LUT R227, R227, 0xfffffff8, RZ, 0xc0, !PT ;  /* 0xfffffff8e3e37812 */ /* 0x000fc400078ec0ff */
[----:B------:R-:W-:Y:S02]  /*4180*/  LOP3.LUT R228, R228, 0xfffffff8, RZ, 0xc0, !PT ;  /* 0xfffffff8e4e47812 */ /* 0x000fe400078ec0ff */
[----:B------:R-:W-:Y:S02]  /*4190*/  SHF.R.S32.HI R2, RZ, 0x1f, R227 ;  /* 0x0000001fff027819 */ /* 0x000fe400000114e3 */
[----:B------:R-:W-:Y:S02]  /*41a0*/  SHF.R.S32.HI R3, RZ, 0x1f, R228 ;  /* 0x0000001fff037819 */ /* 0x000fe400000114e4 */
[C---:B------:R-:W-:Y:S01]  /*41b0*/  SHF.L.U64.HI R225, R227.reuse, 0x1, R2 ;  /* 0x00000001e3e17819 */ /* 0x040fe20000010202 */
[----:B------:R-:W-:Y:S01]  /*41c0*/  IMAD.SHL.U32 R227, R227, 0x2, RZ ;  /* 0x00000002e3e37824 */ /* 0x000fe200078e00ff */
[----:B------:R-:W-:Y:S01]  /*41d0*/  SEL R223, RZ, 0x10, P5 ;  /* 0x00000010ffdf7807 */ /* 0x000fe20002800000 */
[----:B------:R-:W-:Y:S01]  /*41e0*/  IMAD.SHL.U32 R224, R211, 0x2, RZ ;  /* 0x00000002d3e07824 */ /* 0x000fe200078e00ff */
[----:B------:R-:W-:Y:S02]  /*41f0*/  SEL R222, RZ, 0x10, P4 ;  /* 0x00000010ffde7807 */ /* 0x000fe40002000000 */
[----:B------:R-:W-:-:S02]  /*4200*/  SEL R2, RZ, 0x10, P6 ;  /* 0x00000010ff027807 */ /* 0x000fc40003000000 */
[C---:B------:R-:W-:Y:S02]  /*4210*/  ISETP.NE.U32.AND P1, PT, R223.reuse, RZ, PT ;  /* 0x000000ffdf00720c */ /* 0x040fe40003f25070 */
[----:B------:R-:W-:Y:S02]  /*4220*/  IADD3 R221, -R223, 0x10, RZ ;  /* 0x00000010dfdd7810 */ /* 0x000fe40007ffe1ff */
[C---:B------:R-:W-:Y:S02]  /*4230*/  ISETP.NE.U32.AND P0, PT, R222.reuse, RZ, PT ;  /* 0x000000ffde00720c */ /* 0x040fe40003f05070 */
[----:B------:R-:W-:Y:S02]  /*4240*/  IADD3 R220, -R222, 0x10, RZ ;  /* 0x00000010dedc7810 */ /* 0x000fe40007ffe1ff */
[----:B------:R-:W-:Y:S02]  /*4250*/  IADD3 R219, -R2, 0x10, RZ ;  /* 0x0000001002db7810 */ /* 0x000fe40007ffe1ff */
[C---:B------:R-:W-:Y:S01]  /*4260*/  SHF.L.U64.HI R226, R228.reuse, 0x1, R3 ;  /* 0x00000001e4e27819 */ /* 0x040fe20000010203 */
[----:B------:R-:W-:Y:S01]  /*4270*/  IMAD.SHL.U32 R228, R228, 0x2, RZ ;  /* 0x00000002e4e47824 */ /* 0x000fe200078e00ff */
[----:B------:R-:W-:-:S02]  /*4280*/  P2R R3, PR, RZ, 0x2 ;  /* 0x00000002ff037803 */ /* 0x000fc40000000000 */
[----:B------:R-:W-:Y:S02]  /*4290*/  P2R R3, PR, RZ, 0x1 ;  /* 0x00000001ff037803 */ /* 0x000fe40000000000 */
[----:B------:R-:W-:Y:S02]  /*42a0*/  LOP3.LUT R221, R221, 0xf, RZ, 0xc0, !PT ;  /* 0x0000000fdddd7812 */ /* 0x000fe400078ec0ff */
[----:B------:R-:W-:Y:S02]  /*42b0*/  LOP3.LUT R220, R220, 0xf, RZ, 0xc0, !PT ;  /* 0x0000000fdcdc7812 */ /* 0x000fe400078ec0ff */
[----:B------:R-:W-:Y:S02]  /*42c0*/  LOP3.LUT R219, R219, 0xf, RZ, 0xc0, !PT ;  /* 0x0000000fdbdb7812 */ /* 0x000fe400078ec0ff */
[----:B------:R-:W-:Y:S01]  /*42d0*/  ISETP.NE.U32.AND P2, PT, R2, RZ, PT ;  /* 0x000000ff0200720c */ /* 0x000fe20003f45070 */
[----:B------:R-:W-:Y:S05]  /*42e0*/  BRA `(.L_x_3) ;  /* 0x0000034000007947 */ /* 0x000fea0003800000 */
.L_x_5:
[----:B------:R-:W-:Y:S01]  /*42f0*/  ULEA UR4, UR7, UR10, 0x6 ;  /* 0x0000000a07047291 */ /* 0x000fe2000f8e303f */
[----:B------:R-:W-:Y:S01]  /*4300*/  ISETP.NE.AND P1, PT, R207, 0x1, PT ;  /* 0x00000001cf00780c */ /* 0x000fe20003f25270 */
[----:B------:R-:W-:Y:S04]  /*4310*/  IMAD.MOV.U32 R208, RZ, RZ, RZ ;  /* 0x000000ffffd07224 */ /* 0x000fe800078e00ff */
[----:B------:R-:W-:Y:S05]  /*4320*/  IMAD.U32 R2, RZ, RZ, UR4 ;  /* 0x00000004ff027e24 */ /* 0x000fea000f8e00ff */
[----:B------:R-:W-:Y:S05]  /*4330*/  IADD3 R209, R2, -0x40, R213 ;  /* 0xffffffc002d17810 */ /* 0x000fea0007ffe0d5 */
[----:B------:R-:W-:Y:S04]  /*4340*/  @P1 IMAD.HI.U32 R3, R209, c[0x0][0x2bc], RZ ;  /* 0x0000af00d1031a27 */ /* 0x000fe800078e00ff */
[----:B------:R-:W-:Y:S01]  /*4350*/  IMAD.MOV.U32 R2, RZ, RZ, R209 ;  /* 0x000000ffff027224 */ /* 0x000fe200078e00d1 */
[----:B------:R-:W-:Y:S04]  /*4360*/  @P1 SHF.R.U32.HI R2, RZ, c[0x0][0x2c0], R3 ;  /* 0x0000b000ff021a19 */ /* 0x000fe80000011603 */
[C---:B------:R-:W-:Y:S04]  /*4370*/  @!P3 IADD3 R4, P0, R2.reuse, UR14, RZ ;  /* 0x0000000e0204bc10 */ /* 0x040fe8000ff1e0ff */
[----:B------:R-:W-:Y:S01]  /*4380*/  @!P3 LEA.HI.X.SX32 R3, R2, UR11, 0x1, P0 ;  /* 0x0000000b0203bc11 */ /* 0x000fe200080f0eff */
[----:B------:R-:W-:Y:S01]  /*4390*/  IMAD.MOV R2, RZ, RZ, -R2 ;  /* 0x000000ffff027224 */ /* 0x000fe200078e0a02 */
[----:B------:R-:W-:Y:S03]  /*43a0*/  @!P3 LEA R8, P0, R4, c[0x0][0x2a0], 0x2 ;  /* 0x0000a8000408ba11 */ /* 0x000fe600078010ff */
[----:B------:R-:W-:Y:S01]  /*43b0*/  IMAD R209, R2, c[0x0][0x2b8], R209 ;  /* 0x0000ae0002d17a24 */ /* 0x000fe200078e02d1 */
[----:B------:R-:W-:Y:S03]  /*43c0*/  @!P3 LEA.HI.X R9, R4, c[0x0][0x2a4], R3, 0x2, P0 ;  /* 0x0000a9000409ba11 */ /* 0x000fe600000f1403 */
[----:B------:R-:W-:Y:S01]  /*43d0*/  IMAD.WIDE.U32 R6, R209, c[0x0][0x1e0], RZ ;  /* 0x00007800d1067a25 */ /* 0x000fe200078e00ff */
[----:B------:R-:W-:Y:S01]  /*43e0*/  SHF.R.S32.HI R3, RZ, 0x1f, R209 ;  /* 0x0000001fff037819 */ /* 0x000fe200000114d1 */
[----:B------:R-:W2:Y:S04]  /*43f0*/  @!P3 LDG.E R208, [R8.64] ;  /* 0x0000000c08d0b981 */ /* 0x000ea8000c1e1900 */
[----:B------:R-:W-:Y:S04]  /*4400*/  IMAD R3, R3, c[0x0][0x1e0], RZ ;  /* 0x0000780003037a24 */ /* 0x000fe800078e02ff */
[----:B------:R-:W-:Y:S04]  /*4410*/  IMAD R3, R209, c[0x0][0x1e4], R3 ;  /* 0x00007900d1037a24 */ /* 0x000fe800078e0203 */
[----:B------:R-:W-:Y:S01]  /*4420*/  IMAD.IADD R7, R7, 0x1, R3 ;  /* 0x0000000107077824 */ /* 0x000fe200078e0203 */
[----:B--2---:R-:W-:Y:S03]  /*4430*/  SHF.R.S32.HI R4, RZ, 0x1f, R208 ;  /* 0x0000001fff047819 */ /* 0x004fe600000114d0 */
[----:B------:R-:W-:Y:S04]  /*4440*/  IMAD.WIDE.U32 R6, R208, c[0x0][0x1f0], R6 ;  /* 0x00007c00d0067a25 */ /* 0x000fe800078e0006 */
[----:B------:R-:W-:Y:S01]  /*4450*/  IMAD R4, R4, c[0x0][0x1f0], RZ ;  /* 0x00007c0004047a24 */ /* 0x000fe200078e02ff */
[----:B------:R-:W-:Y:S03]  /*4460*/  IADD3 R5, P0, R6, UR18, RZ ;  /* 0x0000001206057c10 */ /* 0x000fe6000ff1e0ff */
[----:B------:R-:W-:Y:S05]  /*4470*/  IMAD R4, R208, c[0x0][0x1f4], R4 ;  /* 0x00007d00d0047a24 */ /* 0x000fea00078e0204 */
[----:B------:R-:W-:Y:S02]  /*4480*/  IADD3.X R4, R7, UR16, R4, P0, !PT ;  /* 0x0000001007047c10 */ /* 0x000fe400087fe404 */
[C---:B------:R-:W-:Y:S04]  /*4490*/  LEA R3, P0, R5.reuse, c[0x0][0x1c8], 0x1 ;  /* 0x0000720005037a11 */ /* 0x040fe800078008ff */
[----:B------:R-:W-:Y:S02]  /*44a0*/  LEA.HI.X R2, R5, c[0x0][0x1cc], R4, 0x1, P0 ;  /* 0x0000730005027a11 */ /* 0x000fe400000f0c04 */
[----:B------:R-:W1:Y:S04]  /*44b0*/  SHFL.IDX PT, R5, R3, RZ, 0x181f ;  /* 0x00181fff03057589 */ /* 0x000e6800000e0000 */
[----:B------:R-:W2:Y:S01]  /*44c0*/  SHFL.IDX PT, R7, R2, RZ, 0x181f ;  /* 0x00181fff02077589 */ /* 0x000ea200000e0000 */
[C---:B-1----:R-:W-:Y:S05]  /*44d0*/  IADD3 R10, P0, R230.reuse, R5, RZ ;  /* 0x00000005e60a7210 */ /* 0x042fea0007f1e0ff */
[----:B--2---:R-:W-:Y:S01]  /*44e0*/  IMAD.X R11, R231, 0x1, R7, P0 ;  /* 0x00000001e70b7824 */ /* 0x004fe200000e0607 */
[----:B------:R-:W-:Y:S04]  /*44f0*/  IADD3 R8, P0, R5, R227, RZ ;  /* 0x000000e305087210 */ /* 0x000fe80007f1e0ff */
[----:B------:R-:W-:Y:S01]  /*4500*/  @!PT LDS RZ, [RZ] ;  /* 0x00000000fffff984 */ /* 0x000fe20000000800 */
[----:B------:R1:W-:Y:S01]  /*4510*/  LDGSTS.E.BYPASS.LTC128B.128 [R224+0x6100], [R10.64], !P5 ;  /* 0x061000000ae07fae */ /* 0x0003e2000e901d4c */
[----:B------:R-:W-:Y:S01]  /*4520*/  IMAD.X R9, R7, 0x1, R225, P0 ;  /* 0x0000000107097824 */ /* 0x000fe200000e06e1 */
[-C--:B------:R-:W-:Y:S02]  /*4530*/  IADD3 R12, P0, R5, R228.reuse, RZ ;  /* 0x000000e4050c7210 */ /* 0x080fe40007f1e0ff */
[----:B------:R-:W2:Y:S03]  /*4540*/  SHFL.IDX PT, R5, R3, 0x1, 0x181f ;  /* 0x00381f0003057f89 */ /* 0x000ea600000e0000 */
[--C-:B------:R-:W-:Y:S01]  /*4550*/  IMAD.X R13, R7, 0x1, R226.reuse, P0 ;  /* 0x00000001070d7824 */ /* 0x100fe200000e06e2 */
[----:B------:R1:W-:Y:S04]  /*4560*/  LDGSTS.E.BYPASS.LTC128B.128 [R224+0x8100], [R8.64], !P4 ;  /* 0x0810000008e07fae */ /* 0x0003e8000e101d4c */
[----:B------:R-:W3:Y:S04]  /*4570*/  SHFL.IDX PT, R7, R2, 0x1, 0x181f ;  /* 0x00381f0002077f89 */ /* 0x000ee800000e0000 */
[----:B------:R1:W-:Y:S01]  /*4580*/  LDGSTS.E.BYPASS.LTC128B.128 [R224+0xa100], [R12.64], !P6 ;  /* 0x0a1000000ce07fae */ /* 0x0003e2000f101d4c */
[----:B--2---:R-:W-:Y:S05]  /*4590*/  IADD3 R16, P0, R230, R5, RZ ;  /* 0x00000005e6107210 */ /* 0x004fea0007f1e0ff */
[----:B---3--:R-:W-:Y:S01]  /*45a0*/  IMAD.X R17, R231, 0x1, R7, P0 ;  /* 0x00000001e7117824 */ /* 0x008fe200000e0607 */
[----:B------:R-:W-:Y:S04]  /*45b0*/  IADD3 R14, P0, R5, R227, RZ ;  /* 0x000000e3050e7210 */ /* 0x000fe80007f1e0ff */
[----:B------:R1:W-:Y:S01]  /*45c0*/  LDGSTS.E.BYPASS.LTC128B.128 [R224+0x7100], [R16.64], !P5 ;  /* 0x0710000010e07fae */ /* 0x0003e2000e901d4c */
[----:B------:R-:W-:Y:S01]  /*45d0*/  IMAD.X R15, R7, 0x1, R225, P0 ;  /* 0x00000001070f7824 */ /* 0x000fe200000e06e1 */
[----:B------:R-:W-:Y:S04]  /*45e0*/  IADD3 R4, P0, R5, R228, RZ ;  /* 0x000000e405047210 */ /* 0x000fe80007f1e0ff */
[----:B------:R1:W-:Y:S01]  /*45f0*/  LDGSTS.E.BYPASS.LTC128B.128 [R224+0x9100], [R14.64], !P4 ;  /* 0x091000000ee07fae */ /* 0x0003e2000e101d4c */
[----:B------:R-:W-:Y:S05]  /*4600*/  IMAD.X R5, R7, 0x1, R226, P0 ;  /* 0x0000000107057824 */ /* 0x000fea00000e06e2 */
[----:B------:R1:W-:Y:S01]  /*4610*/  LDGSTS.E.BYPASS.LTC128B.128 [R224+0xb100], [R4.64], !P6 ;  /* 0x0b10000004e07fae */ /* 0x0003e2000f101d4c */
[----:B------:R-:W-:-:S05]  /*4620*/  BRA `(.L_x_4) ;  /* 0x000010c000007947 */ /* 0x000fca0003800000 */
.L_x_3:
[----:B------:R-:W-:Y:S04]  /*4630*/  DEPBAR.LE SB0, 0x0 ;  /* 0x000080000000791a */ /* 0x000fe80000000000 */
[----:B------:R-:W-:Y:S01]  /*4640*/  BAR.SYNC.DEFER_BLOCKING 0x0 ;  /* 0x0000000000007b1d */ /* 0x000fe20000010000 */
[----:B------:R-:W-:Y:S01]  /*4650*/  SHF.R.S32.HI R235, RZ, 0x1f, R209 ;  /* 0x0000001fffeb7819 */ /* 0x000fe200000114d1 */
[----:B------:R-:W-:Y:S01]  /*4660*/  IMAD.WIDE.U32 R132, R209, c[0x0][0x208], RZ ;  /* 0x00008200d1847a25 */ /* 0x000fe200078e00ff */
[----:B------:R-:W-:Y:S01]  /*4670*/  SHF.R.S32.HI R3, RZ, 0x1f, R208 ;  /* 0x0000001fff037819 */ /* 0x000fe200000114d0 */
[----:B------:R-:W-:Y:S02]  /*4680*/  UISETP.GE.AND UP0, UPT, UR7, 0x1, UPT ;  /* 0x000000010700788c */ /* 0x000fe4000bf06270 */
[----:B------:R-:W-:Y:S02]  /*4690*/  IMAD R235, R235, c[0x0][0x208], RZ ;  /* 0x00008200ebeb7a24 */ /* 0x000fe400078e02ff */
[----:B------:R-:W-:Y:S02]  /*46a0*/  IMAD R3, R3, c[0x0][0x218], RZ ;  /* 0x0000860003037a24 */ /* 0x000fe400078e02ff */
[----:B------:R-:W-:Y:S02]  /*46b0*/  IMAD R235, R209, c[0x0][0x20c], R235 ;  /* 0x00008300d1eb7a24 */ /* 0x000fe400078e02eb */
[C---:B------:R-:W-:Y:S03]  /*46c0*/  IMAD R3, R208.reuse, c[0x0][0x21c], R3 ;  /* 0x00008700d0037a24 */ /* 0x040fe600078e0203 */
[----:B------:R-:W-:Y:S05]  /*46d0*/  IADD3 R133, R133, R235, RZ ;  /* 0x000000eb85857210 */ /* 0x000fea0007ffe0ff */
[----:B------:R-:W-:Y:S01]  /*46e0*/  IMAD.WIDE.U32 R132, R208, c[0x0][0x218], R132 ;  /* 0x00008600d0847a25 */ /* 0x000fe200078e0084 */
[----:B------:R-:W-:Y:S04]  /*46f0*/  LDSM.16.M88.4 R136, [R206] ;  /* 0x00000000ce88783b */ /* 0x000fe80000000200 */
[----:B------:R-:W-:Y:S04]  /*4700*/  IADD3 R2, P0, R132, UR20, RZ ;  /* 0x0000001484027c10 */ /* 0x000fe8000ff1e0ff */
[----:B------:R-:W-:Y:S01]  /*4710*/  IADD3.X R3, R133, UR5, R3, P0, !PT ;  /* 0x0000000585037c10 */ /* 0x000fe200087fe403 */
[----:B------:R-:W1:Y:S01]  /*4720*/  LDSM.16.M88.4 R140, [R205+0x6100] ;  /* 0x00610000cd8c783b */ /* 0x000e620000000200 */
[C---:B------:R-:W-:Y:S04]  /*4730*/  LEA R232, P0, R2.reuse, c[0x0][0x1f8], 0x1 ;  /* 0x00007e0002e87a11 */ /* 0x040fe800078008ff */
[----:B------:R-:W-:Y:S02]  /*4740*/  LEA.HI.X R134, R2, c[0x0][0x1fc], R3, 0x1, P0 ;  /* 0x00007f0002867a11 */ /* 0x000fe400000f0c03 */
[----:B------:R-:W2:Y:S07]  /*4750*/  LDSM.16.M88.4 R144, [R205+0x6900] ;  /* 0x00690000cd90783b */ /* 0x000eae0000000200 */
[----:B------:R-:W-:Y:S07]  /*4760*/  LDSM.16.M88.4 R148, [R205+0x7100] ;  /* 0x00710000cd94783b */ /* 0x000fee0000000200 */
[----:B------:R-:W-:Y:S07]  /*4770*/  LDSM.16.M88.4 R152, [R205+0x7900] ;  /* 0x00790000cd98783b */ /* 0x000fee0000000200 */
[----:B------:R-:W-:Y:S07]  /*4780*/  LDSM.16.M88.4 R156, [R204] ;  /* 0x00000000cc9c783b */ /* 0x000fee0000000200 */
[----:B------:R-:W-:Y:S01]  /*4790*/  LDSM.16.M88.4 R160, [R203] ;  /* 0x00000000cba0783b */ /* 0x000fe20000000200 */
[C---:B-1----:R-:W-:Y:S06]  /*47a0*/  HMMA.16816.F32 R4, R136.reuse, R140, RZ ;  /* 0x0000008c8804723c */ /* 0x042fec00000018ff */
[----:B------:R-:W1:Y:S02]  /*47b0*/  SHFL.IDX PT, R2, R232, 0x1, 0x181f ;  /* 0x00381f00e8027f89 */ /* 0x000e6400000e0000 */
[C---:B------:R-:W-:Y:S05]  /*47c0*/  HMMA.16816.F32 R8, R136.reuse, R142, RZ ;  /* 0x0000008e8808723c */ /* 0x040fea00000018ff */
[----:B------:R-:W3:Y:S03]  /*47d0*/  SHFL.IDX PT, R3, R134, 0x1, 0x181f ;  /* 0x00381f0086037f89 */ /* 0x000ee600000e0000 */
[C---:B--2---:R-:W-:Y:S04]  /*47e0*/  HMMA.16816.F32 R12, R136.reuse, R144, RZ ;  /* 0x00000090880c723c */ /* 0x044fe800000018ff */
[----:B------:R-:W2:Y:S04]  /*47f0*/  SHFL.IDX PT, R243, R232, RZ, 0x181f ;  /* 0x00181fffe8f37589 */ /* 0x000ea800000e0000 */
[C---:B------:R-:W-:Y:S03]  /*4800*/  HMMA.16816.F32 R16, R136.reuse, R146, RZ ;  /* 0x000000928810723c */ /* 0x040fe600000018ff */
[----:B------:R-:W4:Y:S01]  /*4810*/  SHFL.IDX PT, R237, R134, RZ, 0x181f ;  /* 0x00181fff86ed7589 */ /* 0x000f2200000e0000 */
[-C--:B-1----:R-:W-:Y:S04]  /*4820*/  IADD3 R234, P1, P0, R221, R2.reuse, R230 ;  /* 0x00000002ddea7210 */ /* 0x082fe8000783e0e6 */
[C---:B------:R-:W-:Y:S01]  /*4830*/  HMMA.16816.F32 R20, R136.reuse, R148, RZ ;  /* 0x000000948814723c */ /* 0x040fe200000018ff */
[-C--:B---3--:R-:W-:Y:S01]  /*4840*/  IADD3.X R235, RZ, R3.reuse, R231, P1, P0 ;  /* 0x00000003ffeb7210 */ /* 0x088fe20000fe04e7 */
[----:B------:R-:W1:Y:S02]  /*4850*/  LDSM.16.M88.4 R164, [R195] ;  /* 0x00000000c3a4783b */ /* 0x000e640000000200 */
[-C--:B------:R-:W-:Y:S04]  /*4860*/  IADD3 R132, P1, P0, R220, R2.reuse, R227 ;  /* 0x00000002dc847210 */ /* 0x080fe8000783e0e3 */
[C---:B------:R-:W-:Y:S01]  /*4870*/  HMMA.16816.F32 R24, R136.reuse, R150, RZ ;  /* 0x000000968818723c */ /* 0x040fe200000018ff */
[-C--:B------:R-:W-:Y:S01]  /*4880*/  IADD3.X R133, RZ, R3.reuse, R225, P1, P0 ;  /* 0x00000003ff857210 */ /* 0x080fe20000fe04e1 */
[----:B------:R-:W3:Y:S02]  /*4890*/  LDSM.16.M88.4 R168, [R194] ;  /* 0x00000000c2a8783b */ /* 0x000ee40000000200 */
[----:B------:R-:W-:Y:S04]  /*48a0*/  IADD3 R2, P1, P0, R219, R2, R228 ;  /* 0x00000002db027210 */ /* 0x000fe8000783e0e4 */
[C---:B------:R-:W-:Y:S01]  /*48b0*/  HMMA.16816.F32 R28, R136.reuse, R152, RZ ;  /* 0x00000098881c723c */ /* 0x040fe200000018ff */
[----:B------:R-:W-:Y:S01]  /*48c0*/  IADD3.X R3, RZ, R3, R226, P1, P0 ;  /* 0x00000003ff037210 */ /* 0x000fe20000fe04e2 */
[----:B------:R-:W5:Y:S01]  /*48d0*/  LDSM.16.M88.4 R172, [R193] ;  /* 0x00000000c1ac783b */ /* 0x000f620000000200 */
[----:B------:R-:W-:Y:S02]  /*48e0*/  ISETP.NE.U32.AND P1, PT, R222, RZ, PT ;  /* 0x000000ffde00720c */ /* 0x000fe40003f25070 */
[----:B--2---:R-:W-:Y:S03]  /*48f0*/  IADD3 R240, P0, R230, R243, RZ ;  /* 0x000000f3e6f07210 */ /* 0x004fe60007f1e0ff */
[----:B------:R-:W-:Y:S01]  /*4900*/  HMMA.16816.F32 R32, R136, R154, RZ ;  /* 0x0000009a8820723c */ /* 0x000fe200000018ff */
[----:B----4-:R-:W-:Y:S03]  /*4910*/  IADD3.X R241, R231, R237, RZ, P0, !PT ;  /* 0x000000ede7f17210 */ /* 0x010fe600007fe4ff */
[----:B------:R-:W-:Y:S02]  /*4920*/  IADD3 R238, P0, R243, R227, RZ ;  /* 0x000000e3f3ee7210 */ /* 0x000fe40007f1e0ff */
[----:B------:R-:W-:Y:S01]  /*4930*/  @!PT LDS RZ, [RZ] ;  /* 0x00000000fffff984 */ /* 0x000fe20000000800 */
[----:B------:R-:W-:Y:S01]  /*4940*/  @!PT LDS RZ, [RZ] ;  /* 0x00000000fffff984 */ /* 0x000fe20000000800 */
[----:B------:R-:W-:Y:S01]  /*4950*/  @!PT LDS RZ, [RZ] ;  /* 0x00000000fffff984 */ /* 0x000fe20000000800 */
[----:B------:R2:W-:Y:S02]  /*4960*/  LDGSTS.E.BYPASS.LTC128B.128 [R224+0x100], [R240.64], !P5 ;  /* 0x00100000f0e07fae */ /* 0x0005e4000e901d4c */
[C---:B------:R-:W-:Y:S05]  /*4970*/  HMMA.16816.F32 R4, R156.reuse, R160, R4 ;  /* 0x000000a09c04723c */ /* 0x040fea0000001804 */
[----:B------:R-:W-:Y:S02]  /*4980*/  IADD3.X R239, R237, R225, RZ, P0, !PT ;  /* 0x000000e1edef7210 */ /* 0x000fe400007fe4ff */
[----:B------:R-:W-:Y:S01]  /*4990*/  IADD3 R236, P0, R243, R228, RZ ;  /* 0x000000e4f3ec7210 */ /* 0x000fe20007f1e0ff */
[C---:B------:R-:W-:Y:S02]  /*49a0*/  HMMA.16816.F32 R8, R156.reuse, R162, R8 ;  /* 0x000000a29c08723c */ /* 0x040fe40000001808 */
[----:B------:R4:W-:Y:S02]  /*49b0*/  LDGSTS.E.BYPASS.LTC128B.128 [R224+0x2100], [R238.64], !P4 ;  /* 0x02100000eee07fae */ /* 0x0009e4000e101d4c */
[----:B------:R-:W-:Y:S02]  /*49c0*/  IADD3.X R237, R237, R226, RZ, P0, !PT ;  /* 0x000000e2eded7210 */ /* 0x000fe400007fe4ff */
[----:B------:R-:W-:Y:S02]  /*49d0*/  ISETP.NE.U32.AND P0, PT, R223, RZ, PT ;  /* 0x000000ffdf00720c */ /* 0x000fe40003f05070 */
[C---:B-1----:R-:W-:Y:S01]  /*49e0*/  HMMA.16816.F32 R12, R156.reuse, R164, R12 ;  /* 0x000000a49c0c723c */ /* 0x042fe2000000180c */
[----:B------:R1:W-:Y:S07]  /*49f0*/  LDGSTS.E.BYPASS.LTC128B.128 [R224+0x4100], [R236.64], !P6 ;  /* 0x04100000ece07fae */ /* 0x0003ee000f101d4c */
[C---:B------:R-:W-:Y:S03]  /*4a00*/  HMMA.16816.F32 R16, R156.reuse, R166, R16 ;  /* 0x000000a69c10723c */ /* 0x040fe60000001810 */
[----:B------:R1:W-:Y:S01]  /*4a10*/  LDGSTS.E.BYPASS.LTC128B.128.ZFILL [R224+0x1100], [R234.64], P0 ;  /* 0x01100000eae07fae */ /* 0x0003e20008141d4c */
[----:B------:R-:W-:Y:S04]  /*4a20*/  PLOP3.LUT P0, PT, PT, PT, UP0, 0x80, 0x0 ;  /* 0x000000000000781c */ /* 0x000fe80003f0f008 */
[C---:B---3--:R-:W-:Y:S02]  /*4a30*/  HMMA.16816.F32 R20, R156.reuse, R168, R20 ;  /* 0x000000a89c14723c */ /* 0x048fe40000001814 */
[----:B------:R3:W-:Y:S06]  /*4a40*/  LDGSTS.E.BYPASS.LTC128B.128.ZFILL [R224+0x3100], [R132.64], P1 ;  /* 0x0310000084e07fae */ /* 0x0007ec0008941d4c */
[C---:B------:R-:W-:Y:S01]  /*4a50*/  HMMA.16816.F32 R24, R156.reuse, R170, R24 ;  /* 0x000000aa9c18723c */ /* 0x040fe20000001818 */
[----:B------:R1:W-:Y:S07]  /*4a60*/  LDGSTS.E.BYPASS.LTC128B.128.ZFILL [R224+0x5100], [R2.64], P2 ;  /* 0x0510000002e07fae */ /* 0x0003ee0009141d4c */
[C---:B-----5:R-:W-:Y:S01]  /*4a70*/  HMMA.16816.F32 R28, R156.reuse, R172, R28 ;  /* 0x000000ac9c1c723c */ /* 0x060fe2000000181c */
[----:B------:R-:W-:Y:S07]  /*4a80*/  LDSM.16.M88.4 R176, [R202] ;  /* 0x00000000cab0783b */ /* 0x000fee0000000200 */
[----:B------:R-:W-:Y:S01]  /*4a90*/  HMMA.16816.F32 R32, R156, R174, R32 ;  /* 0x000000ae9c20723c */ /* 0x000fe20000001820 */
[----:B------:R-:W5:Y:S07]  /*4aa0*/  LDSM.16.M88.4 R180, [R199+0x6100] ;  /* 0x00610000c7b4783b */ /* 0x000f6e0000000200 */
[----:B------:R-:W1:Y:S07]  /*4ab0*/  LDSM.16.M88.4 R136, [R199+0x6900] ;  /* 0x00690000c788783b */ /* 0x000e6e0000000200 */
[----:B------:R-:W1:Y:S07]  /*4ac0*/  LDSM.16.M88.4 R140, [R199+0x7100] ;  /* 0x00710000c78c783b */ /* 0x000e6e0000000200 */
[----:B------:R-:W0:Y:S07]  /*4ad0*/  LDGDEPBAR ;  /* 0x00000000000079af */ /* 0x000e2e0000000000 */
[----:B------:R-:W2:Y:S07]  /*4ae0*/  LDSM.16.M88.4 R144, [R199+0x7900] ;  /* 0x00790000c790783b */ /* 0x000eae0000000200 */
[----:B------:R-:W-:Y:S01]  /*4af0*/  LDSM.16.M88.4 R148, [R201] ;  /* 0x00000000c994783b */ /* 0x000fe20000000200 */
[C---:B-----5:R-:W-:Y:S06]  /*4b00*/  HMMA.16816.F32 R4, R176.reuse, R180, R4 ;  /* 0x000000b4b004723c */ /* 0x060fec0000001804 */
[----:B------:R-:W5:Y:S02]  /*4b10*/  LDSM.16.M88.4 R152, [R192] ;  /* 0x00000000c098783b */ /* 0x000f640000000200 */
[C---:B------:R-:W-:Y:S05]  /*4b20*/  HMMA.16816.F32 R8, R176.reuse, R182, R8 ;  /* 0x000000b6b008723c */ /* 0x040fea0000001808 */
[----:B------:R-:W3:Y:S03]  /*4b30*/  LDSM.16.M88.4 R156, [R192+0x800] ;  /* 0x00080000c09c783b */ /* 0x000ee60000000200 */
[C---:B-1----:R-:W-:Y:S04]  /*4b40*/  HMMA.16816.F32 R12, R176.reuse, R136, R12 ;  /* 0x00000088b00c723c */ /* 0x042fe8000000180c */
[----:B------:R-:W1:Y:S04]  /*4b50*/  LDSM.16.M88.4 R160, [R192+0x1000] ;  /* 0x00100000c0a0783b */ /* 0x000e680000000200 */
[C---:B------:R-:W-:Y:S03]  /*4b60*/  HMMA.16816.F32 R16, R176.reuse, R138, R16 ;  /* 0x0000008ab010723c */ /* 0x040fe60000001810 */
[----:B------:R-:W1:Y:S05]  /*4b70*/  LDSM.16.M88.4 R164, [R192+0x1800] ;  /* 0x00180000c0a4783b */ /* 0x000e6a0000000200 */
[C---:B------:R-:W-:Y:S02]  /*4b80*/  HMMA.16816.F32 R20, R176.reuse, R140, R20 ;  /* 0x0000008cb014723c */ /* 0x040fe40000001814 */
[----:B------:R-:W-:Y:S06]  /*4b90*/  LDSM.16.M88.4 R168, [R206+0x4000] ;  /* 0x00400000cea8783b */ /* 0x000fec0000000200 */
[C---:B------:R-:W-:Y:S01]  /*4ba0*/  HMMA.16816.F32 R24, R176.reuse, R142, R24 ;  /* 0x0000008eb018723c */ /* 0x040fe20000001818 */
[----:B------:R-:W1:Y:S07]  /*4bb0*/  LDSM.16.M88.4 R172, [R205+0x8100] ;  /* 0x00810000cdac783b */ /* 0x000e6e0000000200 */
[C---:B--2---:R-:W-:Y:S01]  /*4bc0*/  HMMA.16816.F32 R28, R176.reuse, R144, R28 ;  /* 0x00000090b01c723c */ /* 0x044fe2000000181c */
[----:B------:R-:W2:Y:S07]  /*4bd0*/  LDSM.16.M88.4 R136, [R205+0x8900] ;  /* 0x00890000cd88783b */ /* 0x000eae0000000200 */
[----:B------:R-:W-:Y:S01]  /*4be0*/  HMMA.16816.F32 R32, R176, R146, R32 ;  /* 0x00000092b020723c */ /* 0x000fe20000001820 */
[----:B------:R-:W2:Y:S07]  /*4bf0*/  LDSM.16.M88.4 R140, [R205+0x9100] ;  /* 0x00910000cd8c783b */ /* 0x000eae0000000200 */
[C---:B-----5:R-:W-:Y:S01]  /*4c00*/  HMMA.16816.F32 R4, R148.reuse, R152, R4 ;  /* 0x000000989404723c */ /* 0x060fe20000001804 */
[----:B------:R-:W5:Y:S07]  /*4c10*/  LDSM.16.M88.4 R144, [R205+0x9900] ;  /* 0x00990000cd90783b */ /* 0x000f6e0000000200 */
[C---:B------:R-:W-:Y:S01]  /*4c20*/  HMMA.16816.F32 R8, R148.reuse, R154, R8 ;  /* 0x0000009a9408723c */ /* 0x040fe20000001808 */
[----:B------:R-:W-:Y:S07]  /*4c30*/  LDSM.16.M88.4 R176, [R204+0x4000] ;  /* 0x00400000ccb0783b */ /* 0x000fee0000000200 */
[C---:B---3--:R-:W-:Y:S01]  /*4c40*/  HMMA.16816.F32 R12, R148.reuse, R156, R12 ;  /* 0x0000009c940c723c */ /* 0x048fe2000000180c */
[----:B------:R-:W3:Y:S07]  /*4c50*/  LDSM.16.M88.4 R180, [R191] ;  /* 0x00000000bfb4783b */ /* 0x000eee0000000200 */
[C---:B------:R-:W-:Y:S01]  /*4c60*/  HMMA.16816.F32 R16, R148.reuse, R158, R16 ;  /* 0x0000009e9410723c */ /* 0x040fe20000001810 */
[----:B------:R-:W-:Y:S07]  /*4c70*/  LDSM.16.M88.4 R152, [R189] ;  /* 0x00000000bd98783b */ /* 0x000fee0000000200 */
[C---:B-1----:R-:W-:Y:S01]  /*4c80*/  HMMA.16816.F32 R20, R148.reuse, R160, R20 ;  /* 0x000000a09414723c */ /* 0x042fe20000001814 */
[----:B------:R-:W-:Y:S07]  /*4c90*/  LDSM.16.M88.4 R156, [R188] ;  /* 0x00000000bc9c783b */ /* 0x000fee0000000200 */
[C---:B------:R-:W-:Y:S01]  /*4ca0*/  HMMA.16816.F32 R24, R148.reuse, R162, R24 ;  /* 0x000000a29418723c */ /* 0x040fe20000001818 */
[----:B------:R-:W-:Y:S07]  /*4cb0*/  LDSM.16.M88.4 R160, [R202+0x4000] ;  /* 0x00400000caa0783b */ /* 0x000fee0000000200 */
[C---:B------:R-:W-:Y:S08]  /*4cc0*/  HMMA.16816.F32 R28, R148.reuse, R164, R28 ;  /* 0x000000a4941c723c */ /* 0x040ff0000000181c */
[----:B------:R-:W-:Y:S01]  /*4cd0*/  HMMA.16816.F32 R32, R148, R166, R32 ;  /* 0x000000a69420723c */ /* 0x000fe20000001820 */
[----:B------:R-:W1:Y:S07]  /*4ce0*/  LDSM.16.M88.4 R148, [R190] ;  /* 0x00000000be94783b */ /* 0x000e6e0000000200 */
[C---:B------:R-:W-:Y:S01]  /*4cf0*/  HMMA.16816.F32 R4, R168.reuse, R172, R4 ;  /* 0x000000aca804723c */ /* 0x040fe20000001804 */
[----:B------:R-:W1:Y:S07]  /*4d00*/  LDSM.16.M88.4 R164, [R199+0x8100] ;  /* 0x00810000c7a4783b */ /* 0x000e6e0000000200 */
[C---:B------:R-:W-:Y:S01]  /*4d10*/  HMMA.16816.F32 R8, R168.reuse, R174, R8 ;  /* 0x000000aea808723c */ /* 0x040fe20000001808 */
[----:B------:R-:W-:Y:S07]  /*4d20*/  LDSM.16.M88.4 R172, [R192+0x2000] ;  /* 0x00200000c0ac783b */ /* 0x000fee0000000200 */
[C---:B--2---:R-:W-:Y:S08]  /*4d30*/  HMMA.16816.F32 R12, R168.reuse, R136, R12 ;  /* 0x00000088a80c723c */ /* 0x044ff0000000180c */
[C---:B------:R-:W-:Y:S01]  /*4d40*/  HMMA.16816.F32 R16, R168.reuse, R138, R16 ;  /* 0x0000008aa810723c */ /* 0x040fe20000001810 */
[----:B------:R-:W2:Y:S07]  /*4d50*/  LDSM.16.M88.4 R136, [R199+0x8900] ;  /* 0x00890000c788783b */ /* 0x000eae0000000200 */
[C---:B------:R-:W-:Y:S08]  /*4d60*/  HMMA.16816.F32 R20, R168.reuse, R140, R20 ;  /* 0x0000008ca814723c */ /* 0x040ff00000001814 */
[C---:B------:R-:W-:Y:S01]  /*4d70*/  HMMA.16816.F32 R24, R168.reuse, R142, R24 ;  /* 0x0000008ea818723c */ /* 0x040fe20000001818 */
[----:B------:R-:W2:Y:S07]  /*4d80*/  LDSM.16.M88.4 R140, [R199+0x9100] ;  /* 0x00910000c78c783b */ /* 0x000eae0000000200 */
[C---:B-----5:R-:W-:Y:S08]  /*4d90*/  HMMA.16816.F32 R28, R168.reuse, R144, R28 ;  /* 0x00000090a81c723c */ /* 0x060ff0000000181c */
[----:B------:R-:W-:Y:S01]  /*4da0*/  HMMA.16816.F32 R32, R168, R146, R32 ;  /* 0x00000092a820723c */ /* 0x000fe20000001820 */
[----:B------:R-:W5:Y:S07]  /*4db0*/  LDSM.16.M88.4 R144, [R199+0x9900] ;  /* 0x00990000c790783b */ /* 0x000f6e0000000200 */
[C---:B---3--:R-:W-:Y:S01]  /*4dc0*/  HMMA.16816.F32 R4, R176.reuse, R180, R4 ;  /* 0x000000b4b004723c */ /* 0x048fe20000001804 */
[----:B------:R-:W3:Y:S07]  /*4dd0*/  LDSM.16.M88.4 R168, [R201+0x4000] ;  /* 0x00400000c9a8783b */ /* 0x000eee0000000200 */
[C---:B------:R-:W-:Y:S01]  /*4de0*/  HMMA.16816.F32 R8, R176.reuse, R182, R8 ;  /* 0x000000b6b008723c */ /* 0x040fe20000001808 */
[----:B------:R-:W-:Y:S07]  /*4df0*/  LDSM.16.M88.4 R180, [R205+0xa100] ;  /* 0x00a10000cdb4783b */ /* 0x000fee0000000200 */
[C---:B-1----:R-:W-:Y:S08]  /*4e00*/  HMMA.16816.F32 R12, R176.reuse, R148, R12 ;  /* 0x00000094b00c723c */ /* 0x042ff0000000180c */
[C---:B------:R-:W-:Y:S01]  /*4e10*/  HMMA.16816.F32 R16, R176.reuse, R150, R16 ;  /* 0x00000096b010723c */ /* 0x040fe20000001810 */
[----:B------:R-:W1:Y:S07]  /*4e20*/  LDSM.16.M88.4 R148, [R192+0x2800] ;  /* 0x00280000c094783b */ /* 0x000e6e0000000200 */
[C---:B------:R-:W-:Y:S08]  /*4e30*/  HMMA.16816.F32 R20, R176.reuse, R152, R20 ;  /* 0x00000098b014723c */ /* 0x040ff00000001814 */
[C---:B------:R-:W-:Y:S01]  /*4e40*/  HMMA.16816.F32 R24, R176.reuse, R154, R24 ;  /* 0x0000009ab018723c */ /* 0x040fe20000001818 */
[----:B------:R-:W1:Y:S07]  /*4e50*/  LDSM.16.M88.4 R152, [R192+0x3000] ;  /* 0x00300000c098783b */ /* 0x000e6e0000000200 */
[C---:B------:R-:W-:Y:S08]  /*4e60*/  HMMA.16816.F32 R28, R176.reuse, R156, R28 ;  /* 0x0000009cb01c723c */ /* 0x040ff0000000181c */
[----:B------:R-:W-:Y:S01]  /*4e70*/  HMMA.16816.F32 R32, R176, R158, R32 ;  /* 0x0000009eb020723c */ /* 0x000fe20000001820 */
[----:B------:R-:W1:Y:S07]  /*4e80*/  LDSM.16.M88.4 R156, [R192+0x3800] ;  /* 0x00380000c09c783b */ /* 0x000e6e0000000200 */
[C---:B------:R-:W-:Y:S01]  /*4e90*/  HMMA.16816.F32 R4, R160.reuse, R164, R4 ;  /* 0x000000a4a004723c */ /* 0x040fe20000001804 */
[----:B------:R-:W1:Y:S07]  /*4ea0*/  LDSM.16.M88.4 R176, [R206+0x8000] ;  /* 0x00800000ceb0783b */ /* 0x000e6e0000000200 */
[C---:B------:R-:W-:Y:S01]  /*4eb0*/  HMMA.16816.F32 R8, R160.reuse, R166, R8 ;  /* 0x000000a6a008723c */ /* 0x040fe20000001808 */
[----:B------:R-:W-:Y:S07]  /*4ec0*/  LDSM.16.M88.4 R164, [R187] ;  /* 0x00000000bba4783b */ /* 0x000fee0000000200 */
        /* <DEDUP_REMOVED lines=15> */
[----:B------:R-:W1:Y:S07]  /*4fc0*/  LDSM.16.M88.4 R148, [R186] ;  /* 0x00000000ba94783b */ /* 0x000e6e0000000200 */
[C---:B------:R-:W-:Y:S08]  /*4fd0*/  HMMA.16816.F32 R20, R168.reuse, R152, R20 ;  /* 0x00000098a814723c */ /* 0x040ff00000001814 */
[C---:B------:R-:W-:Y:S01]  /*4fe0*/  HMMA.16816.F32 R24, R168.reuse, R154, R24 ;  /* 0x0000009aa818723c */ /* 0x040fe20000001818 */
[----:B------:R-:W1:Y:S07]  /*4ff0*/  LDSM.16.M88.4 R152, [R185] ;  /* 0x00000000b998783b */ /* 0x000e6e0000000200 */
[C---:B------:R-:W-:Y:S08]  /*5000*/  HMMA.16816.F32 R28, R168.reuse, R156, R28 ;  /* 0x0000009ca81c723c */ /* 0x040ff0000000181c */
[----:B------:R-:W-:Y:S01]  /*5010*/  HMMA.16816.F32 R32, R168, R158, R32 ;  /* 0x0000009ea820723c */ /* 0x000fe20000001820 */
[----:B------:R-:W1:Y:S07]  /*5020*/  LDSM.16.M88.4 R156, [R184] ;  /* 0x00000000b89c783b */ /* 0x000e6e0000000200 */
[----:B------:R-:W1:Y:S01]  /*5030*/  LDSM.16.M88.4 R168, [R202+0x8000] ;  /* 0x00800000caa8783b */ /* 0x000e620000000200 */
[C---:B------:R-:W-:Y:S08]  /*5040*/  HMMA.16816.F32 R4, R176.reuse, R180, R4 ;  /* 0x000000b4b004723c */ /* 0x040ff00000001804 */
[C---:B------:R-:W-:Y:S01]  /*5050*/  HMMA.16816.F32 R8, R176.reuse, R182, R8 ;  /* 0x000000b6b008723c */ /* 0x040fe20000001808 */
[----:B------:R-:W-:Y:S07]  /*5060*/  LDSM.16.M88.4 R180, [R192+0x4000] ;  /* 0x00400000c0b4783b */ /* 0x000fee0000000200 */
[C---:B--2---:R-:W-:Y:S08]  /*5070*/  HMMA.16816.F32 R12, R176.reuse, R136, R12 ;  /* 0x00000088b00c723c */ /* 0x044ff0000000180c */
[C---:B------:R-:W-:Y:S01]  /*5080*/  HMMA.16816.F32 R16, R176.reuse, R138, R16 ;  /* 0x0000008ab010723c */ /* 0x040fe20000001810 */
[----:B------:R-:W2:Y:S07]  /*5090*/  LDSM.16.M88.4 R136, [R199+0xa900] ;  /* 0x00a90000c788783b */ /* 0x000eae0000000200 */
[C---:B------:R-:W-:Y:S08]  /*50a0*/  HMMA.16816.F32 R20, R176.reuse, R140, R20 ;  /* 0x0000008cb014723c */ /* 0x040ff00000001814 */
[C---:B------:R-:W-:Y:S01]  /*50b0*/  HMMA.16816.F32 R24, R176.reuse, R142, R24 ;  /* 0x0000008eb018723c */ /* 0x040fe20000001818 */
[----:B------:R-:W1:Y:S07]  /*50c0*/  LDSM.16.M88.4 R140, [R199+0xb100] ;  /* 0x00b10000c78c783b */ /* 0x000e6e0000000200 */
[C---:B-----5:R-:W-:Y:S08]  /*50d0*/  HMMA.16816.F32 R28, R176.reuse, R144, R28 ;  /* 0x00000090b01c723c */ /* 0x060ff0000000181c */
[----:B------:R-:W-:Y:S01]  /*50e0*/  HMMA.16816.F32 R32, R176, R146, R32 ;  /* 0x00000092b020723c */ /* 0x000fe20000001820 */
[----:B------:R-:W5:Y:S07]  /*50f0*/  LDSM.16.M88.4 R144, [R199+0xb900] ;  /* 0x00b90000c790783b */ /* 0x000f6e0000000200 */
[----:B------:R-:W2:Y:S01]  /*5100*/  LDSM.16.M88.4 R176, [R201+0x8000] ;  /* 0x00800000c9b0783b */ /* 0x000ea20000000200 */
[C---:B---3--:R-:W-:Y:S08]  /*5110*/  HMMA.16816.F32 R4, R160.reuse, R164, R4 ;  /* 0x000000a4a004723c */ /* 0x048ff00000001804 */
[C---:B------:R-:W-:Y:S08]  /*5120*/  HMMA.16816.F32 R8, R160.reuse, R166, R8 ;  /* 0x000000a6a008723c */ /* 0x040ff00000001808 */
[C---:B-1----:R-:W-:Y:S08]  /*5130*/  HMMA.16816.F32 R12, R160.reuse, R148, R12 ;  /* 0x00000094a00c723c */ /* 0x042ff0000000180c */
[C---:B------:R-:W-:Y:S08]  /*5140*/  HMMA.16816.F32 R16, R160.reuse, R150, R16 ;  /* 0x00000096a010723c */ /* 0x040ff00000001810 */
[C---:B------:R-:W-:Y:S08]  /*5150*/  HMMA.16816.F32 R20, R160.reuse, R152, R20 ;  /* 0x00000098a014723c */ /* 0x040ff00000001814 */
[C---:B------:R-:W-:Y:S08]  /*5160*/  HMMA.16816.F32 R24, R160.reuse, R154, R24 ;  /* 0x0000009aa018723c */ /* 0x040ff00000001818 */
[C---:B------:R-:W-:Y:S08]  /*5170*/  HMMA.16816.F32 R28, R160.reuse, R156, R28 ;  /* 0x0000009ca01c723c */ /* 0x040ff0000000181c */
[----:B------:R-:W-:Y:S08]  /*5180*/  HMMA.16816.F32 R32, R160, R158, R32 ;  /* 0x0000009ea020723c */ /* 0x000ff00000001820 */
[C---:B------:R-:W-:Y:S08]  /*5190*/  HMMA.16816.F32 R4, R168.reuse, R172, R4 ;  /* 0x000000aca804723c */ /* 0x040ff00000001804 */
[C---:B------:R-:W-:Y:S08]  /*51a0*/  HMMA.16816.F32 R8, R168.reuse, R174, R8 ;  /* 0x000000aea808723c */ /* 0x040ff00000001808 */
[C---:B--2---:R-:W-:Y:S08]  /*51b0*/  HMMA.16816.F32 R12, R168.reuse, R136, R12 ;  /* 0x00000088a80c723c */ /* 0x044ff0000000180c */
[C---:B------:R-:W-:Y:S01]  /*51c0*/  HMMA.16816.F32 R16, R168.reuse, R138, R16 ;  /* 0x0000008aa810723c */ /* 0x040fe20000001810 */
[----:B------:R-:W1:Y:S07]  /*51d0*/  LDSM.16.M88.4 R136, [R192+0x4800] ;  /* 0x00480000c088783b */ /* 0x000e6e0000000200 */
[C---:B------:R-:W-:Y:S08]  /*51e0*/  HMMA.16816.F32 R20, R168.reuse, R140, R20 ;  /* 0x0000008ca814723c */ /* 0x040ff00000001814 */
[C---:B------:R-:W-:Y:S01]  /*51f0*/  HMMA.16816.F32 R24, R168.reuse, R142, R24 ;  /* 0x0000008ea818723c */ /* 0x040fe20000001818 */
[----:B------:R-:W2:Y:S07]  /*5200*/  LDSM.16.M88.4 R140, [R192+0x5000] ;  /* 0x00500000c08c783b */ /* 0x000eae0000000200 */
[C---:B-----5:R-:W-:Y:S08]  /*5210*/  HMMA.16816.F32 R28, R168.reuse, R144, R28 ;  /* 0x00000090a81c723c */ /* 0x060ff0000000181c */
[----:B------:R-:W-:Y:S08]  /*5220*/  HMMA.16816.F32 R32, R168, R146, R32 ;  /* 0x00000092a820723c */ /* 0x000ff00000001820 */
[C---:B------:R-:W-:Y:S08]  /*5230*/  HMMA.16816.F32 R4, R176.reuse, R180, R4 ;  /* 0x000000b4b004723c */ /* 0x040ff00000001804 */
[C---:B------:R-:W-:Y:S08]  /*5240*/  HMMA.16816.F32 R8, R176.reuse, R182, R8 ;  /* 0x000000b6b008723c */ /* 0x040ff00000001808 */
[C---:B-1----:R-:W-:Y:S08]  /*5250*/  HMMA.16816.F32 R12, R176.reuse, R136, R12 ;  /* 0x00000088b00c723c */ /* 0x042ff0000000180c */
[C---:B------:R-:W-:Y:S01]  /*5260*/  HMMA.16816.F32 R16, R176.reuse, R138, R16 ;  /* 0x0000008ab010723c */ /* 0x040fe20000001810 */
[----:B------:R-:W1:Y:S01]  /*5270*/  LDSM.16.M88.4 R136, [R192+0x5800] ;  /* 0x00580000c088783b */ /* 0x000e620000000200 */
[----:B------:R-:W-:Y:S04]  /*5280*/  DEPBAR.LE SB0, 0x0 ;  /* 0x000080000000791a */ /* 0x000fe80000000000 */
[----:B------:R-:W-:Y:S02]  /*5290*/  FMUL.FTZ R134, R4, c[0x0][0x320] ;  /* 0x0000c80004867a20 */ /* 0x000fe40000410000 */
[C---:B--2---:R-:W-:Y:S02]  /*52a0*/  HMMA.16816.F32 R20, R176.reuse, R140, R20 ;  /* 0x0000008cb014723c */ /* 0x044fe40000001814 */
[----:B------:R-:W2:Y:S01]  /*52b0*/  MUFU.TANH R174, R134 ;  /* 0x0000008600ae7308 */ /* 0x000ea20000002400 */
[----:B------:R-:W-:Y:S02]  /*52c0*/  BAR.SYNC.DEFER_BLOCKING 0x0 ;  /* 0x0000000000007b1d */ /* 0x000fe40000010000 */
[----:B------:R-:W-:Y:S02]  /*52d0*/  FMUL.FTZ R133, R7, c[0x0][0x320] ;  /* 0x0000c80007857a20 */ /* 0x000fe40000410000 */
[----:B------:R-:W-:Y:S01]  /*52e0*/  FMUL.FTZ R232, R9, c[0x0][0x320] ;  /* 0x0000c80009e87a20 */ /* 0x000fe20000410000 */
[C---:B------:R-:W-:Y:S04]  /*52f0*/  HMMA.16816.F32 R24, R176.reuse, R142, R24 ;  /* 0x0000008eb018723c */ /* 0x040fe80000001818 */
[----:B------:R3:W2:Y:S01]  /*5300*/  MUFU.TANH R165, R133 ;  /* 0x0000008500a57308 */ /* 0x0006a20000002400 */
[----:B------:R-:W-:Y:S02]  /*5310*/  FMUL.FTZ R3, R5, c[0x0][0x320] ;  /* 0x0000c80005037a20 */ /* 0x000fe40000410000 */
[----:B------:R-:W-:Y:S02]  /*5320*/  FMUL.FTZ R2, R6, c[0x0][0x320] ;  /* 0x0000c80006027a20 */ /* 0x000fe40000410000 */
[----:B------:R-:W-:Y:S03]  /*5330*/  FMUL.FTZ R132, R8, c[0x0][0x320] ;  /* 0x0000c80008847a20 */ /* 0x000fe60000410000 */
[----:B------:R-:W-:Y:S02]  /*5340*/  FMUL.FTZ R252, R14, c[0x0][0x320] ;  /* 0x0000c8000efc7a20 */ /* 0x000fe40000410000 */
[----:B------:R5:W2:Y:S01]  /*5350*/  MUFU.TANH R173, R232 ;  /* 0x000000e800ad7308 */ /* 0x000aa20000002400 */
[----:B------:R-:W-:Y:S02]  /*5360*/  FMUL.FTZ R251, R15, c[0x0][0x320] ;  /* 0x0000c8000ffb7a20 */ /* 0x000fe40000410000 */
[----:B------:R-:W-:Y:S02]  /*5370*/  FMUL.FTZ R250, R16, c[0x0][0x320] ;  /* 0x0000c80010fa7a20 */ /* 0x000fe40000410000 */
[----:B------:R-:W-:Y:S02]  /*5380*/  FMUL.FTZ R248, R17, c[0x0][0x320] ;  /* 0x0000c80011f87a20 */ /* 0x000fe40000410000 */
[----:B------:R-:W-:Y:S02]  /*5390*/  FMUL.FTZ R249, R18, c[0x0][0x320] ;  /* 0x0000c80012f97a20 */ /* 0x000fe40000410000 */
[----:B------:R-:W-:Y:S01]  /*53a0*/  FMUL.FTZ R247, R19, c[0x0][0x320] ;  /* 0x0000c80013f77a20 */ /* 0x000fe20000410000 */
[----:B------:R2:W2:Y:S01]  /*53b0*/  MUFU.TANH R170, R3 ;  /* 0x0000000300aa7308 */ /* 0x0004a20000002400 */
[C---:B-1----:R-:W-:Y:S03]  /*53c0*/  HMMA.16816.F32 R28, R176.reuse, R136, R28 ;  /* 0x00000088b01c723c */ /* 0x042fe6000000181c */
[----:B---3--:R-:W-:Y:S02]  /*53d0*/  FMUL.FTZ R133, R12, c[0x0][0x320] ;  /* 0x0000c8000c857a20 */ /* 0x008fe40000410000 */
[----:B------:R-:W-:Y:S02]  /*53e0*/  FMUL.FTZ R246, R20, c[0x0][0x320] ;  /* 0x0000c80014f67a20 */ /* 0x000fe40000410000 */
[----:B------:R-:W-:Y:S01]  /*53f0*/  FMUL.FTZ R244, R21, c[0x0][0x320] ;  /* 0x0000c80015f47a20 */ /* 0x000fe20000410000 */
[----:B------:R-:W-:Y:S01]  /*5400*/  HMMA.16816.F32 R32, R176, R138, R32 ;  /* 0x0000008ab020723c */ /* 0x000fe20000001820 */
[----:B------:R1:W3:Y:S03]  /*5410*/  MUFU.TANH R167, R2 ;  /* 0x0000000200a77308 */ /* 0x0002e60000002400 */
[----:B------:R-:W-:Y:S02]  /*5420*/  FMUL.FTZ R245, R22, c[0x0][0x320] ;  /* 0x0000c80016f57a20 */ /* 0x000fe40000410000 */
[----:B------:R-:W-:Y:S02]  /*5430*/  FMUL.FTZ R243, R23, c[0x0][0x320] ;  /* 0x0000c80017f37a20 */ /* 0x000fe40000410000 */
[----:B------:R-:W-:Y:S03]  /*5440*/  FMUL.FTZ R242, R24, c[0x0][0x320] ;  /* 0x0000c80018f27a20 */ /* 0x000fe60000410000 */
[----:B------:R3:W3:Y:S01]  /*5450*/  MUFU.TANH R169, R132 ;  /* 0x0000008400a97308 */ /* 0x0006e20000002400 */
[----:B------:R-:W-:Y:S02]  /*5460*/  FMUL.FTZ R240, R25, c[0x0][0x320] ;  /* 0x0000c80019f07a20 */ /* 0x000fe40000410000 */
[----:B------:R-:W-:Y:S02]  /*5470*/  FMUL.FTZ R241, R26, c[0x0][0x320] ;  /* 0x0000c8001af17a20 */ /* 0x000fe40000410000 */
[----:B----4-:R-:W-:Y:S02]  /*5480*/  FMUL.FTZ R239, R27, c[0x0][0x320] ;  /* 0x0000c8001bef7a20 */ /* 0x010fe40000410000 */
[----:B------:R-:W-:Y:S02]  /*5490*/  FMUL.FTZ R236, R28, c[0x0][0x320] ;  /* 0x0000c8001cec7a20 */ /* 0x000fe40000410000 */
[----:B------:R-:W-:Y:S01]  /*54a0*/  FMUL.FTZ R238, R29, c[0x0][0x320] ;  /* 0x0000c8001dee7a20 */ /* 0x000fe20000410000 */
[----:B------:R4:W4:Y:S01]  /*54b0*/  MUFU.TANH R182, R133 ;  /* 0x0000008500b67308 */ /* 0x0009220000002400 */
[----:B------:R-:W-:Y:S02]  /*54c0*/  FMUL.FTZ R237, R30, c[0x0][0x320] ;  /* 0x0000c8001eed7a20 */ /* 0x000fe40000410000 */
[----:B------:R-:W-:Y:S02]  /*54d0*/  FMUL.FTZ R235, R31, c[0x0][0x320] ;  /* 0x0000c8001feb7a20 */ /* 0x000fe40000410000 */
[----:B------:R-:W-:Y:S02]  /*54e0*/  FMUL.FTZ R234, R32, c[0x0][0x320] ;  /* 0x0000c80020ea7a20 */ /* 0x000fe40000410000 */
[----:B-----5:R-:W-:Y:S02]  /*54f0*/  FMUL.FTZ R232, R33, c[0x0][0x320] ;  /* 0x0000c80021e87a20 */ /* 0x020fe40000410000 */
[----:B------:R-:W-:Y:S01]  /*5500*/  FMUL.FTZ R134, R34, c[0x0][0x320] ;  /* 0x0000c80022867a20 */ /* 0x000fe20000410000 */
[----:B------:R-:W4:Y:S01]  /*5510*/  MUFU.TANH R252, R252 ;  /* 0x000000fc00fc7308 */ /* 0x000f220000002400 */
[----:B--2---:R-:W-:Y:S02]  /*5520*/  FMUL.FTZ R3, R10, c[0x0][0x320] ;  /* 0x0000c8000a037a20 */ /* 0x004fe40000410000 */
[----:B-1----:R-:W-:Y:S02]  /*5530*/  FMUL.FTZ R2, R11, c[0x0][0x320] ;  /* 0x0000c8000b027a20 */ /* 0x002fe40000410000 */
[----:B---3--:R-:W-:Y:S02]  /*5540*/  FMUL.FTZ R132, R13, c[0x0][0x320] ;  /* 0x0000c8000d847a20 */ /* 0x008fe40000410000 */
[----:B------:R-:W-:Y:S03]  /*5550*/  FMUL.FTZ R35, R35, c[0x0][0x320] ;  /* 0x0000c80023237a20 */ /* 0x000fe60000410000 */
[----:B------:R1:W2:Y:S10]  /*5560*/  MUFU.TANH R183, R3 ;  /* 0x0000000300b77308 */ /* 0x0002b40000002400 */
[----:B------:R1:W3:Y:S10]  /*5570*/  MUFU.TANH R181, R2 ;  /* 0x0000000200b57308 */ /* 0x0002f40000002400 */
[----:B------:R1:W1:Y:S10]  /*5580*/  MUFU.TANH R166, R132 ;  /* 0x0000008400a67308 */ /* 0x0002740000002400 */
[----:B------:R-:W1:Y:S10]  /*5590*/  MUFU.TANH R251, R251 ;  /* 0x000000fb00fb7308 */ /* 0x000e740000002400 */
        /* <DEDUP_REMOVED lines=19> */
[----:B------:R1:W1:Y:S02]  /*56d0*/  MUFU.TANH R133, R35 ;  /* 0x0000002300857308 */ /* 0x0002640000002400 */
[----:B-1234-:R-:W-:-:S05]  /*56e0*/  @P0 BRA `(.L_x_5) ;  /* 0xffffec0000000947 */ /* 0x01efca000383ffff */
.L_x_4:
[----:B------:R-:W-:Y:S01]  /*56f0*/  FMNMX.FTZ R2, R167, R0, !PT ;  /* 0x00000000a7027209 */ /* 0x000fe20007810000 */
[----:B-1----:R-:W-:Y:S01]  /*5700*/  LDSM.16.MT88.4 R12, [R200+0x100] ;  /* 0x00010000c80c783b */ /* 0x002fe20000004200 */
[----:B------:R-:W-:Y:S01]  /*5710*/  FMNMX.FTZ R3, R174, R135, !PT ;  /* 0x00000087ae037209 */ /* 0x000fe20007810000 */
[----:B------:R-:W-:Y:S01]  /*5720*/  UIADD3 UR4, UR7, -0x1, URZ ;  /* 0xffffffff07047890 */ /* 0x000fe2000fffe03f */
[----:B------:R-:W-:Y:S02]  /*5730*/  FMNMX.FTZ R2, R165, R2, !PT ;  /* 0x00000002a5027209 */ /* 0x000fe40007810000 */
[----:B------:R-:W-:Y:S02]  /*5740*/  FMNMX.FTZ R4, R170, R3, !PT ;  /* 0x00000003aa047209 */ /* 0x000fe40007810000 */
[----:B------:R-:W-:Y:S01]  /*5750*/  FMNMX.FTZ R2, R183, R2, !PT ;  /* 0x00000002b7027209 */ /* 0x000fe20007810000 */
[----:B------:R-:W-:Y:S01]  /*5760*/  LDSM.16.MT88.4 R20, [R198+0x100] ;  /* 0x00010000c614783b */ /* 0x000fe20000004200 */
[----:B------:R-:W-:Y:S02]  /*5770*/  FMNMX.FTZ R4, R169, R4, !PT ;  /* 0x00000004a9047209 */ /* 0x000fe40007810000 */
        /* <DEDUP_REMOVED lines=32> */
[----:B------:R-:W-:Y:S01]  /*5980*/  ISETP.LT.AND P0, PT, RZ, UR7, PT ;  /* 0x00000007ff007c0c */ /* 0x000fe2000bf01270 */
[----:B------:R-:W-:Y:S01]  /*5990*/  SHFL.BFLY PT, R2, R7, 0x2, 0x1f ;  /* 0x0c401f0007027f89 */ /* 0x000fe200000e0000 */
[----:B------:R-:W-:Y:S07]  /*59a0*/  UMOV UR7, UR4 ;  /* 0x0000000400077c82 */ /* 0x000fee0008000000 */
[----:B------:R-:W1:Y:S08]  /*59b0*/  SHFL.BFLY PT, R6, R5, 0x2, 0x1f ;  /* 0x0c401f0005067f89 */ /* 0x000e7000000e0000 */
[----:B------:R-:W0:Y:S01]  /*59c0*/  LDGDEPBAR ;  /* 0x00000000000079af */ /* 0x000e220000000000 */
[----:B-1----:R-:W-:Y:S02]  /*59d0*/  FMNMX.FTZ R9, R5, R6, !PT ;  /* 0x0000000605097209 */ /* 0x002fe40007810000 */
[----:B------:R-:W-:Y:S05]  /*59e0*/  FMNMX.FTZ R4, R7, R2, !PT ;  /* 0x0000000207047209 */ /* 0x000fea0007810000 */
[----:B------:R-:W1:Y:S08]  /*59f0*/  SHFL.BFLY PT, R132, R9, 0x1, 0x1f ;  /* 0x0c201f0009847f89 */ /* 0x000e7000000e0000 */
[----:B------:R-:W2:Y:S01]  /*5a00*/  SHFL.BFLY PT, R3, R4, 0x1, 0x1f ;  /* 0x0c201f0004037f89 */ /* 0x000ea200000e0000 */
[----:B-1----:R-:W-:Y:S05]  /*5a10*/  FMNMX.FTZ R132, R9, R132, !PT ;  /* 0x0000008409847209 */ /* 0x002fea0007810000 */
[C---:B------:R-:W-:Y:S02]  /*5a20*/  FMUL.FTZ R141, R132.reuse, c[0x0][0x2d0] ;  /* 0x0000b400848d7a20 */ /* 0x040fe40000410000 */
[----:B------:R-:W-:Y:S01]  /*5a30*/  FADD.FTZ R2, -R132, R135 ;  /* 0x0000008784027221 */ /* 0x000fe20000010100 */
[----:B--2---:R-:W-:Y:S01]  /*5a40*/  FMNMX.FTZ R3, R4, R3, !PT ;  /* 0x0000000304037209 */ /* 0x004fe20007810000 */
[--C-:B------:R-:W-:Y:S01]  /*5a50*/  FFMA.FTZ R175, R174, c[0x0][0x2d0], -R141.reuse ;  /* 0x0000b400aeaf7a23 */ /* 0x100fe2000001088d */
[----:B------:R-:W-:Y:S01]  /*5a60*/  MOV R135, R132 ;  /* 0x0000008400877202 */ /* 0x000fe20000000f00 */
[--C-:B------:R-:W-:Y:S02]  /*5a70*/  FFMA.FTZ R174, R170, c[0x0][0x2d0], -R141.reuse ;  /* 0x0000b400aaae7a23 */ /* 0x100fe4000001088d */
[C---:B------:R-:W-:Y:S02]  /*5a80*/  FMUL.FTZ R144, R3.reuse, c[0x0][0x2d0] ;  /* 0x0000b40003907a20 */ /* 0x040fe40000410000 */
[----:B------:R-:W-:Y:S01]  /*5a90*/  FADD.FTZ R5, -R3, R0 ;  /* 0x0000000003057221 */ /* 0x000fe20000010100 */
[----:B------:R-:W-:Y:S01]  /*5aa0*/  MUFU.EX2 R175, R175 ;  /* 0x000000af00af7308 */ /* 0x000fe20000000800 */
[--C-:B------:R-:W-:Y:S02]  /*5ab0*/  FFMA.FTZ R172, R165, c[0x0][0x2d0], -R144.reuse ;  /* 0x0000b400a5ac7a23 */ /* 0x100fe40000010890 */
[--C-:B------:R-:W-:Y:S02]  /*5ac0*/  FFMA.FTZ R168, R181, c[0x0][0x2d0], -R144.reuse ;  /* 0x0000b400b5a87a23 */ /* 0x100fe40000010890 */
[--C-:B------:R-:W-:Y:S02]  /*5ad0*/  FFMA.FTZ R171, R169, c[0x0][0x2d0], -R141.reuse ;  /* 0x0000b400a9ab7a23 */ /* 0x100fe4000001088d */
[--C-:B------:R-:W-:Y:S02]  /*5ae0*/  FFMA.FTZ R169, R183, c[0x0][0x2d0], -R144.reuse ;  /* 0x0000b400b7a97a23 */ /* 0x100fe40000010890 */
[--C-:B------:R-:W-:Y:S01]  /*5af0*/  FFMA.FTZ R170, R173, c[0x0][0x2d0], -R141.reuse ;  /* 0x0000b400adaa7a23 */ /* 0x100fe2000001088d */
[----:B------:R-:W-:Y:S01]  /*5b00*/  MUFU.EX2 R174, R174 ;  /* 0x000000ae00ae7308 */ /* 0x000fe20000000800 */
[--C-:B------:R-:W-:Y:S02]  /*5b10*/  FFMA.FTZ R173, R167, c[0x0][0x2d0], -R144.reuse ;  /* 0x0000b400a7ad7a23 */ /* 0x100fe40000010890 */
[----:B------:R-:W-:Y:S02]  /*5b20*/  FMUL.FTZ R0, R5, c[0x0][0x2d0] ;  /* 0x0000b40005007a20 */ /* 0x000fe40000410000 */
[----:B------:R-:W-:Y:S02]  /*5b30*/  FMUL.FTZ R6, R2, c[0x0][0x2d0] ;  /* 0x0000b40002067a20 */ /* 0x000fe40000410000 */
[--C-:B------:R-:W-:Y:S02]  /*5b40*/  FFMA.FTZ R177, R166, c[0x0][0x2d0], -R141.reuse ;  /* 0x0000b400a6b17a23 */ /* 0x100fe4000001088d */
[----:B------:R-:W-:Y:S01]  /*5b50*/  LDSM.16.MT88.4 R164, [R200+0x5900] ;  /* 0x00590000c8a4783b */ /* 0x000fe20000004200 */
[----:B------:R-:W1:Y:S01]  /*5b60*/  MUFU.EX2 R2, R6 ;  /* 0x0000000600027308 */ /* 0x000e620000000800 */
[--C-:B------:R-:W-:Y:S02]  /*5b70*/  FFMA.FTZ R178, R252, c[0x0][0x2d0], -R144.reuse ;  /* 0x0000b400fcb27a23 */ /* 0x100fe40000010890 */
[--C-:B------:R-:W-:Y:S02]  /*5b80*/  FFMA.FTZ R179, R251, c[0x0][0x2d0], -R144.reuse ;  /* 0x0000b400fbb37a23 */ /* 0x100fe40000010890 */
[--C-:B------:R-:W-:Y:S02]  /*5b90*/  FFMA.FTZ R183, R247, c[0x0][0x2d0], -R144.reuse ;  /* 0x0000b400f7b77a23 */ /* 0x100fe40000010890 */
[--C-:B------:R-:W-:Y:S02]  /*5ba0*/  FFMA.FTZ R243, R243, c[0x0][0x2d0], -R144.reuse ;  /* 0x0000b400f3f37a23 */ /* 0x100fe40000010890 */
[--C-:B------:R-:W-:Y:S01]  /*5bb0*/  FFMA.FTZ R239, R239, c[0x0][0x2d0], -R144.reuse ;  /* 0x0000b400efef7a23 */ /* 0x100fe20000010890 */
[----:B------:R-:W2:Y:S01]  /*5bc0*/  MUFU.EX2 R0, R0 ;  /* 0x0000000000007308 */ /* 0x000ea20000000800 */
[--C-:B------:R-:W-:Y:S02]  /*5bd0*/  FFMA.FTZ R237, R237, c[0x0][0x2d0], -R144.reuse ;  /* 0x0000b400eded7a23 */ /* 0x100fe40000010890 */
[--C-:B------:R-:W-:Y:S02]  /*5be0*/  FFMA.FTZ R134, R134, c[0x0][0x2d0], -R144.reuse ;  /* 0x0000b40086867a23 */ /* 0x100fe40000010890 */
[--C-:B------:R-:W-:Y:S02]  /*5bf0*/  FFMA.FTZ R133, R133, c[0x0][0x2d0], -R144.reuse ;  /* 0x0000b40085857a23 */ /* 0x100fe40000010890 */
[--C-:B------:R-:W-:Y:S02]  /*5c00*/  FFMA.FTZ R176, R182, c[0x0][0x2d0], -R141.reuse ;  /* 0x0000b400b6b07a23 */ /* 0x100fe4000001088d */
[--C-:B------:R-:W-:Y:S01]  /*5c10*/  FFMA.FTZ R182, R249, c[0x0][0x2d0], -R144.reuse ;  /* 0x0000b400f9b67a23 */ /* 0x100fe20000010890 */
[----:B------:R-:W-:Y:S01]  /*5c20*/  MUFU.EX2 R171, R171 ;  /* 0x000000ab00ab7308 */ /* 0x000fe20000000800 */
[--C-:B------:R-:W-:Y:S02]  /*5c30*/  FFMA.FTZ R180, R250, c[0x0][0x2d0], -R141.reuse ;  /* 0x0000b400fab47a23 */ /* 0x100fe4000001088d */
[--C-:B------:R-:W-:Y:S02]  /*5c40*/  FFMA.FTZ R181, R248, c[0x0][0x2d0], -R141.reuse ;  /* 0x0000b400f8b57a23 */ /* 0x100fe4000001088d */
[----:B-1----:R-:W-:Y:S01]  /*5c50*/  FMUL.FTZ R4, R2, R128 ;  /* 0x0000008002047220 */ /* 0x002fe20000410000 */
[----:B------:R-:W-:Y:S01]  /*5c60*/  F2FP.PACK_AB R128, R174, R175 ;  /* 0x000000afae80723e */ /* 0x000fe200000000ff */
[C---:B------:R-:W-:Y:S02]  /*5c70*/  FMUL.FTZ R5, R2.reuse, R129 ;  /* 0x0000008102057220 */ /* 0x040fe40000410000 */
[C---:B------:R-:W-:Y:S01]  /*5c80*/  FMUL.FTZ R8, R2.reuse, R124 ;  /* 0x0000007c02087220 */ /* 0x040fe20000410000 */
[----:B------:R-:W1:Y:S01]  /*5c90*/  MUFU.EX2 R170, R170 ;  /* 0x000000aa00aa7308 */ /* 0x000e620000000800 */
[C---:B------:R-:W-:Y:S02]  /*5ca0*/  FMUL.FTZ R9, R2.reuse, R125 ;  /* 0x0000007d02097220 */ /* 0x040fe40000410000 */
[----:B------:R-:W-:Y:S02]  /*5cb0*/  FMUL.FTZ R16, R2, R116 ;  /* 0x0000007402107220 */ /* 0x000fe40000410000 */
[C---:B--2---:R-:W-:Y:S02]  /*5cc0*/  FMUL.FTZ R6, R0.reuse, R130 ;  /* 0x0000008200067220 */ /* 0x044fe40000410000 */
[C---:B------:R-:W-:Y:S02]  /*5cd0*/  FMUL.FTZ R7, R0.reuse, R131 ;  /* 0x0000008300077220 */ /* 0x040fe40000410000 */
[C---:B------:R-:W-:Y:S01]  /*5ce0*/  FMUL.FTZ R10, R0.reuse, R126 ;  /* 0x0000007e000a7220 */ /* 0x040fe20000410000 */
[----:B------:R-:W-:Y:S01]  /*5cf0*/  MUFU.EX2 R173, R173 ;  /* 0x000000ad00ad7308 */ /* 0x000fe20000000800 */
[----:B------:R-:W-:Y:S02]  /*5d00*/  FMUL.FTZ R11, R0, R127 ;  /* 0x0000007f000b7220 */ /* 0x000fe40000410000 */
[----:B------:R-:W-:Y:S01]  /*5d10*/  FMUL.FTZ R17, R2, R117 ;  /* 0x0000007502117220 */ /* 0x000fe20000410000 */
[----:B------:R-:W-:Y:S01]  /*5d20*/  LDSM.16.MT88.4 R124, [R200+0x2900] ;  /* 0x00290000c87c783b */ /* 0x000fe20000004200 */
[C---:B------:R-:W-:Y:S02]  /*5d30*/  FMUL.FTZ R18, R0.reuse, R118 ;  /* 0x0000007600127220 */ /* 0x040fe40000410000 */
[----:B------:R-:W-:Y:S02]  /*5d40*/  FMUL.FTZ R19, R0, R119 ;  /* 0x0000007700137220 */ /* 0x000fe40000410000 */
[C---:B------:R-:W-:Y:S01]  /*5d50*/  FMUL.FTZ R24, R2.reuse, R108 ;  /* 0x0000006c02187220 */ /* 0x040fe20000410000 */
[----:B------:R-:W2:Y:S01]  /*5d60*/  MUFU.EX2 R172, R172 ;  /* 0x000000ac00ac7308 */ /* 0x000ea20000000800 */
[----:B------:R-:W-:Y:S01]  /*5d70*/  FMUL.FTZ R25, R2, R109 ;  /* 0x0000006d02197220 */ /* 0x000fe20000410000 */
[----:B------:R-:W-:Y:S01]  /*5d80*/  LDSM.16.MT88.4 R116, [R197+0x900] ;  /* 0x00090000c574783b */ /* 0x000fe20000004200 */
[----:B------:R-:W-:Y:S01]  /*5d90*/  FMUL.FTZ R26, R0, R110 ;  /* 0x0000006e001a7220 */ /* 0x000fe20000410000 */
[----:B-1----:R-:W-:Y:S01]  /*5da0*/  F2FP.PACK_AB R130, R170, R171 ;  /* 0x000000abaa82723e */ /* 0x002fe200000000ff */
[----:B------:R-:W-:Y:S02]  /*5db0*/  FMUL.FTZ R27, R0, R111 ;  /* 0x0000006f001b7220 */ /* 0x000fe40000410000 */
[C---:B------:R-:W-:Y:S02]  /*5dc0*/  FMUL.FTZ R32, R2.reuse, R100 ;  /* 0x0000006402207220 */ /* 0x040fe40000410000 */
[----:B------:R-:W-:Y:S01]  /*5dd0*/  FMUL.FTZ R33, R2, R101 ;  /* 0x0000006502217220 */ /* 0x000fe20000410000 */
[----:B------:R-:W-:Y:S01]  /*5de0*/  MUFU.EX2 R169, R169 ;  /* 0x000000a900a97308 */ /* 0x000fe20000000800 */
[----:B------:R-:W-:Y:S01]  /*5df0*/  LDSM.16.MT88.4 R108, [R196+0x2100] ;  /* 0x00210000c46c783b */ /* 0x000fe20000004200 */
[C---:B------:R-:W-:Y:S02]  /*5e00*/  FMUL.FTZ R34, R0.reuse, R102 ;  /* 0x0000006600227220 */ /* 0x040fe40000410000 */
[----:B------:R-:W-:Y:S02]  /*5e10*/  FMUL.FTZ R35, R0, R103 ;  /* 0x0000006700237220 */ /* 0x000fe40000410000 */
[C---:B------:R-:W-:Y:S02]  /*5e20*/  FMUL.FTZ R36, R2.reuse, R36 ;  /* 0x0000002402247220 */ /* 0x040fe40000410000 */
[----:B------:R-:W-:Y:S01]  /*5e30*/  FMUL.FTZ R37, R2, R37 ;  /* 0x0000002502257220 */ /* 0x000fe20000410000 */
[----:B------:R-:W-:Y:S01]  /*5e40*/  LDSM.16.MT88.4 R100, [R197+0x2100] ;  /* 0x00210000c564783b */ /* 0x000fe20000004200 */
[----:B------:R-:W1:Y:S01]  /*5e50*/  MUFU.EX2 R168, R168 ;  /* 0x000000a800a87308 */ /* 0x000e620000000800 */
[C---:B------:R-:W-:Y:S02]  /*5e60*/  FMUL.FTZ R38, R0.reuse, R38 ;  /* 0x0000002600267220 */ /* 0x040fe40000410000 */
[----:B------:R-:W-:Y:S01]  /*5e70*/  FMUL.FTZ R39, R0, R39 ;  /* 0x0000002700277220 */ /* 0x000fe20000410000 */
[----:B--2---:R-:W-:Y:S01]  /*5e80*/  F2FP.PACK_AB R129, R172, R173 ;  /* 0x000000adac81723e */ /* 0x004fe200000000ff */
[C---:B------:R-:W-:Y:S02]  /*5e90*/  FMUL.FTZ R40, R2.reuse, R40 ;  /* 0x0000002802287220 */ /* 0x040fe40000410000 */
[----:B------:R-:W-:Y:S02]  /*5ea0*/  FMUL.FTZ R41, R2, R41 ;  /* 0x0000002902297220 */ /* 0x000fe40000410000 */
[C---:B------:R-:W-:Y:S01]  /*5eb0*/  FMUL.FTZ R42, R0.reuse, R42 ;  /* 0x0000002a002a7220 */ /* 0x040fe20000410000 */
[----:B------:R-:W-:Y:S01]  /*5ec0*/  MUFU.EX2 R176, R176 ;  /* 0x000000b000b07308 */ /* 0x000fe20000000800 */
[----:B------:R-:W-:Y:S02]  /*5ed0*/  FMUL.FTZ R43, R0, R43 ;  /* 0x0000002b002b7220 */ /* 0x000fe40000410000 */
[C---:B------:R-:W-:Y:S02]  /*5ee0*/  FMUL.FTZ R44, R2.reuse, R44 ;  /* 0x0000002c022c7220 */ /* 0x040fe40000410000 */
[----:B------:R-:W-:Y:S02]  /*5ef0*/  FMUL.FTZ R45, R2, R45 ;  /* 0x0000002d022d7220 */ /* 0x000fe40000410000 */
[C---:B------:R-:W-:Y:S02]  /*5f00*/  FMUL.FTZ R46, R0.reuse, R46 ;  /* 0x0000002e002e7220 */ /* 0x040fe40000410000 */
[----:B------:R-:W-:Y:S01]  /*5f10*/  FMUL.FTZ R47, R0, R47 ;  /* 0x0000002f002f7220 */ /* 0x000fe20000410000 */
[----:B------:R-:W2:Y:S01]  /*5f20*/  MUFU.EX2 R177, R177 ;  /* 0x000000b100b17308 */ /* 0x000ea20000000800 */
[C---:B------:R-:W-:Y:S02]  /*5f30*/  FMUL.FTZ R48, R2.reuse, R48 ;  /* 0x0000003002307220 */ /* 0x040fe40000410000 */
[----:B------:R-:W-:Y:S01]  /*5f40*/  FMUL.FTZ R49, R2, R49 ;  /* 0x0000003102317220 */ /* 0x000fe20000410000 */
[----:B-1----:R-:W-:Y:S01]  /*5f50*/  F2FP.PACK_AB R131, R168, R169 ;  /* 0x000000a9a883723e */ /* 0x002fe200000000ff */
[C---:B------:R-:W-:Y:S02]  /*5f60*/  FMUL.FTZ R50, R0.reuse, R50 ;  /* 0x0000003200327220 */ /* 0x040fe40000410000 */
[----:B------:R-:W-:Y:S02]  /*5f70*/  FMUL.FTZ R51, R0, R51 ;  /* 0x0000003300337220 */ /* 0x000fe40000410000 */
[C---:B------:R-:W-:Y:S01]  /*5f80*/  FMUL.FTZ R52, R2.reuse, R52 ;  /* 0x0000003402347220 */ /* 0x040fe20000410000 */
[----:B------:R-:W-:Y:S01]  /*5f90*/  MUFU.EX2 R178, R178 ;  /* 0x000000b200b27308 */ /* 0x000fe20000000800 */
[C---:B------:R-:W-:Y:S05]  /*5fa0*/  HMMA.16816.F32 R4, R128.reuse, R12, R4 ;  /* 0x0000000c8004723c */ /* 0x040fea0000001804 */
[C---:B------:R-:W-:Y:S02]  /*5fb0*/  FMUL.FTZ R53, R2.reuse, R53 ;  /* 0x0000003502357220 */ /* 0x040fe40000410000 */
[C---:B------:R-:W-:Y:S01]  /*5fc0*/  FMUL.FTZ R12, R2.reuse, R120 ;  /* 0x00000078020c7220 */ /* 0x040fe20000410000 */
[C---:B------:R-:W-:Y:S01]  /*5fd0*/  HMMA.16816.F32 R8, R128.reuse, R14, R8 ;  /* 0x0000000e8008723c */ /* 0x040fe20000001808 */
[----:B------:R-:W1:Y:S03]  /*5fe0*/  MUFU.EX2 R179, R179 ;  /* 0x000000b300b37308 */ /* 0x000e660000000800 */
[----:B------:R-:W-:Y:S02]  /*5ff0*/  FMUL.FTZ R13, R2, R121 ;  /* 0x00000079020d7220 */ /* 0x000fe40000410000 */
[C---:B------:R-:W-:Y:S02]  /*6000*/  FMUL.FTZ R54, R0.reuse, R54 ;  /* 0x0000003600367220 */ /* 0x040fe40000410000 */
[C---:B------:R-:W-:Y:S03]  /*6010*/  FMUL.FTZ R14, R0.reuse, R122 ;  /* 0x0000007a000e7220 */ /* 0x040fe60000410000 */
[----:B------:R-:W-:Y:S01]  /*6020*/  MUFU.EX2 R180, R180 ;  /* 0x000000b400b47308 */ /* 0x000fe20000000800 */
[C---:B------:R-:W-:Y:S02]  /*6030*/  FMUL.FTZ R15, R0.reuse, R123 ;  /* 0x0000007b000f7220 */ /* 0x040fe40000410000 */
[----:B------:R-:W3:Y:S01]  /*6040*/  LDSM.16.MT88.4 R120, [R196+0x100] ;  /* 0x00010000c478783b */ /* 0x000ee20000004200 */
[----:B------:R-:W-:Y:S02]  /*6050*/  FMUL.FTZ R55, R0, R55 ;  /* 0x0000003700377220 */ /* 0x000fe40000410000 */
[C---:B------:R-:W-:Y:S02]  /*6060*/  FMUL.FTZ R56, R2.reuse, R56 ;  /* 0x0000003802387220 */ /* 0x040fe40000410000 */
[C---:B------:R-:W-:Y:S02]  /*6070*/  HMMA.16816.F32 R12, R128.reuse, R20, R12 ;  /* 0x00000014800c723c */ /* 0x040fe4000000180c */
[----:B------:R-:W4:Y:S01]  /*6080*/  MUFU.EX2 R181, R181 ;  /* 0x000000b500b57308 */ /* 0x000f220000000800 */
[----:B------:R-:W-:Y:S02]  /*6090*/  FMUL.FTZ R57, R2, R57 ;  /* 0x0000003902397220 */ /* 0x000fe40000410000 */
[----:B------:R-:W-:Y:S02]  /*60a0*/  FMUL.FTZ R58, R0, R58 ;  /* 0x0000003a003a7220 */ /* 0x000fe40000410000 */
[C---:B------:R-:W-:Y:S01]  /*60b0*/  FMUL.FTZ R20, R2.reuse, R112 ;  /* 0x0000007002147220 */ /* 0x040fe20000410000 */
[C---:B------:R-:W-:Y:S04]  /*60c0*/  HMMA.16816.F32 R16, R128.reuse, R22, R16 ;  /* 0x000000168010723c */ /* 0x040fe80000001810 */
[----:B------:R-:W-:Y:S01]  /*60d0*/  FMUL.FTZ R21, R2, R113 ;  /* 0x0000007102157220 */ /* 0x000fe20000410000 */
[----:B------:R-:W-:Y:S01]  /*60e0*/  MUFU.EX2 R182, R182 ;  /* 0x000000b600b67308 */ /* 0x000fe20000000800 */
[C---:B------:R-:W-:Y:S02]  /*60f0*/  FMUL.FTZ R59, R0.reuse, R59 ;  /* 0x0000003b003b7220 */ /* 0x040fe40000410000 */
[C---:B------:R-:W-:Y:S04]  /*6100*/  FMUL.FTZ R22, R0.reuse, R114 ;  /* 0x0000007200167220 */ /* 0x040fe80000410000 */
[----:B------:R-:W-:Y:S02]  /*6110*/  FMUL.FTZ R23, R0, R115 ;  /* 0x0000007300177220 */ /* 0x000fe40000410000 */
[----:B------:R-:W5:Y:S01]  /*6120*/  LDSM.16.MT88.4 R112, [R200+0x2100] ;  /* 0x00210000c870783b */ /* 0x000f620000004200 */
[C---:B------:R-:W-:Y:S01]  /*6130*/  FMUL.FTZ R60, R2.reuse, R60 ;  /* 0x0000003c023c7220 */ /* 0x040fe20000410000 */
[----:B------:R-:W1:Y:S01]  /*6140*/  MUFU.EX2 R183, R183 ;  /* 0x000000b700b77308 */ /* 0x000e620000000800 */
[----:B------:R-:W-:Y:S02]  /*6150*/  FMUL.FTZ R61, R2, R61 ;  /* 0x0000003d023d7220 */ /* 0x000fe40000410000 */
[C---:B------:R-:W-:Y:S03]  /*6160*/  HMMA.16816.F32 R20, R128.reuse, R28, R20 ;  /* 0x0000001c8014723c */ /* 0x040fe60000001814 */
[C---:B------:R-:W-:Y:S02]  /*6170*/  FMUL.FTZ R62, R0.reuse, R62 ;  /* 0x0000003e003e7220 */ /* 0x040fe40000410000 */
[----:B------:R-:W-:Y:S02]  /*6180*/  FMUL.FTZ R63, R0, R63 ;  /* 0x0000003f003f7220 */ /* 0x000fe40000410000 */
[C---:B------:R-:W-:Y:S01]  /*6190*/  FMUL.FTZ R28, R2.reuse, R104 ;  /* 0x00000068021c7220 */ /* 0x040fe20000410000 */
[C---:B------:R-:W-:Y:S01]  /*61a0*/  HMMA.16816.F32 R24, R128.reuse, R30, R24 ;  /* 0x0000001e8018723c */ /* 0x040fe20000001818 */
[----:B------:R-:W-:Y:S03]  /*61b0*/  MUFU.EX2 R243, R243 ;  /* 0x000000f300f37308 */ /* 0x000fe60000000800 */
[C---:B------:R-:W-:Y:S02]  /*61c0*/  FMUL.FTZ R29, R2.reuse, R105 ;  /* 0x00000069021d7220 */ /* 0x040fe40000410000 */
[----:B------:R-:W-:Y:S02]  /*61d0*/  FMUL.FTZ R64, R2, R64 ;  /* 0x0000004002407220 */ /* 0x000fe40000410000 */
[C---:B------:R-:W-:Y:S03]  /*61e0*/  FMUL.FTZ R30, R0.reuse, R106 ;  /* 0x0000006a001e7220 */ /* 0x040fe60000410000 */
[----:B------:R-:W-:Y:S01]  /*61f0*/  MUFU.EX2 R239, R239 ;  /* 0x000000ef00ef7308 */ /* 0x000fe20000000800 */
[----:B------:R-:W-:Y:S02]  /*6200*/  FMUL.FTZ R31, R0, R107 ;  /* 0x0000006b001f7220 */ /* 0x000fe40000410000 */
[----:B------:R-:W1:Y:S01]  /*6210*/  LDSM.16.MT88.4 R104, [R198+0x2100] ;  /* 0x00210000c668783b */ /* 0x000e620000004200 */
[----:B------:R-:W-:Y:S02]  /*6220*/  FMUL.FTZ R65, R2, R65 ;  /* 0x0000004102417220 */ /* 0x000fe40000410000 */
[C---:B------:R-:W-:Y:S02]  /*6230*/  FMUL.FTZ R66, R0.reuse, R66 ;  /* 0x0000004200427220 */ /* 0x040fe40000410000 */
[C---:B---3--:R-:W-:Y:S02]  /*6240*/  HMMA.16816.F32 R28, R128.reuse, R120, R28 ;  /* 0x00000078801c723c */ /* 0x048fe4000000181c */
[----:B------:R-:W-:Y:S01]  /*6250*/  MUFU.EX2 R237, R237 ;  /* 0x000000ed00ed7308 */ /* 0x000fe20000000800 */
[----:B------:R-:W-:Y:S02]  /*6260*/  FMUL.FTZ R67, R0, R67 ;  /* 0x0000004300437220 */ /* 0x000fe40000410000 */
[C---:B------:R-:W-:Y:S02]  /*6270*/  FMUL.FTZ R68, R2.reuse, R68 ;  /* 0x0000004402447220 */ /* 0x040fe40000410000 */
[----:B------:R-:W-:Y:S01]  /*6280*/  FMUL.FTZ R69, R2, R69 ;  /* 0x0000004502457220 */ /* 0x000fe20000410000 */
[C---:B------:R-:W-:Y:S01]  /*6290*/  HMMA.16816.F32 R32, R128.reuse, R122, R32 ;  /* 0x0000007a8020723c */ /* 0x040fe20000001820 */
[----:B------:R-:W-:Y:S03]  /*62a0*/  LDSM.16.MT88.4 R120, [R196+0x900] ;  /* 0x00090000c478783b */ /* 0x000fe60000004200 */
[C---:B------:R-:W-:Y:S01]  /*62b0*/  FMUL.FTZ R70, R0.reuse, R70 ;  /* 0x0000004600467220 */ /* 0x040fe20000410000 */
[----:B------:R-:W-:Y:S01]  /*62c0*/  MUFU.EX2 R134, R134 ;  /* 0x0000008600867308 */ /* 0x000fe20000000800 */
[----:B------:R-:W-:Y:S02]  /*62d0*/  FMUL.FTZ R71, R0, R71 ;  /* 0x0000004700477220 */ /* 0x000fe40000410000 */
[C---:B-----5:R-:W-:Y:S04]  /*62e0*/  HMMA.16816.F32 R36, R128.reuse, R112, R36 ;  /* 0x000000708024723c */ /* 0x060fe80000001824 */
[C---:B------:R-:W-:Y:S02]  /*62f0*/  FMUL.FTZ R72, R2.reuse, R72 ;  /* 0x0000004802487220 */ /* 0x040fe40000410000 */
[----:B------:R-:W-:Y:S01]  /*6300*/  FMUL.FTZ R73, R2, R73 ;  /* 0x0000004902497220 */ /* 0x000fe20000410000 */
[----:B------:R-:W-:Y:S01]  /*6310*/  MUFU.EX2 R133, R133 ;  /* 0x0000008500857308 */ /* 0x000fe20000000800 */
[C---:B------:R-:W-:Y:S01]  /*6320*/  HMMA.16816.F32 R40, R128.reuse, R114, R40 ;  /* 0x000000728028723c */ /* 0x040fe20000001828 */
[----:B------:R-:W-:Y:S03]  /*6330*/  LDSM.16.MT88.4 R112, [R200+0x900] ;  /* 0x00090000c870783b */ /* 0x000fe60000004200 */
[C---:B------:R-:W-:Y:S02]  /*6340*/  FMUL.FTZ R74, R0.reuse, R74 ;  /* 0x0000004a004a7220 */ /* 0x040fe40000410000 */
[----:B------:R-:W-:Y:S02]  /*6350*/  FMUL.FTZ R75, R0, R75 ;  /* 0x0000004b004b7220 */ /* 0x000fe40000410000 */
[C---:B------:R-:W-:Y:S01]  /*6360*/  FMUL.FTZ R76, R2.reuse, R76 ;  /* 0x0000004c024c7220 */ /* 0x040fe20000410000 */
[C---:B-1----:R-:W-:Y:S03]  /*6370*/  HMMA.16816.F32 R44, R128.reuse, R104, R44 ;  /* 0x00000068802c723c */ /* 0x042fe6000000182c */
[----:B------:R-:W-:Y:S02]  /*6380*/  FMUL.FTZ R77, R2, R77 ;  /* 0x0000004d024d7220 */ /* 0x000fe40000410000 */
[C---:B------:R-:W-:Y:S02]  /*6390*/  FMUL.FTZ R78, R0.reuse, R78 ;  /* 0x0000004e004e7220 */ /* 0x040fe40000410000 */
[----:B------:R-:W-:Y:S01]  /*63a0*/  FMUL.FTZ R79, R0, R79 ;  /* 0x0000004f004f7220 */ /* 0x000fe20000410000 */
[C---:B------:R-:W-:Y:S01]  /*63b0*/  HMMA.16816.F32 R48, R128.reuse, R106, R48 ;  /* 0x0000006a8030723c */ /* 0x040fe20000001830 */
[----:B------:R-:W1:Y:S03]  /*63c0*/  LDSM.16.MT88.4 R104, [R200+0x4100] ;  /* 0x00410000c868783b */ /* 0x000e660000004200 */
[C---:B------:R-:W-:Y:S02]  /*63d0*/  FMUL.FTZ R80, R2.reuse, R80 ;  /* 0x0000005002507220 */ /* 0x040fe40000410000 */
[----:B------:R-:W-:Y:S02]  /*63e0*/  FMUL.FTZ R81, R2, R81 ;  /* 0x0000005102517220 */ /* 0x000fe40000410000 */
[C---:B------:R-:W-:Y:S04]  /*63f0*/  HMMA.16816.F32 R52, R128.reuse, R100, R52 ;  /* 0x000000648034723c */ /* 0x040fe80000001834 */
[C---:B------:R-:W-:Y:S02]  /*6400*/  FMUL.FTZ R82, R0.reuse, R82 ;  /* 0x0000005200527220 */ /* 0x040fe40000410000 */
[----:B------:R-:W-:Y:S02]  /*6410*/  FMUL.FTZ R83, R0, R83 ;  /* 0x0000005300537220 */ /* 0x000fe40000410000 */
[C---:B------:R-:W-:Y:S01]  /*6420*/  HMMA.16816.F32 R56, R128.reuse, R102, R56 ;  /* 0x000000668038723c */ /* 0x040fe20000001838 */
[----:B------:R-:W3:Y:S03]  /*6430*/  LDSM.16.MT88.4 R100, [R198+0x4100] ;  /* 0x00410000c664783b */ /* 0x000ee60000004200 */
[C---:B------:R-:W-:Y:S02]  /*6440*/  FMUL.FTZ R84, R2.reuse, R84 ;  /* 0x0000005402547220 */ /* 0x040fe40000410000 */
[----:B------:R-:W-:Y:S02]  /*6450*/  FMUL.FTZ R85, R2, R85 ;  /* 0x0000005502557220 */ /* 0x000fe40000410000 */
[C---:B------:R-:W-:Y:S04]  /*6460*/  HMMA.16816.F32 R60, R128.reuse, R108, R60 ;  /* 0x0000006c803c723c */ /* 0x040fe8000000183c */
[C---:B------:R-:W-:Y:S02]  /*6470*/  FMUL.FTZ R86, R0.reuse, R86 ;  /* 0x0000005600567220 */ /* 0x040fe40000410000 */
[----:B------:R-:W-:Y:S02]  /*6480*/  FMUL.FTZ R87, R0, R87 ;  /* 0x0000005700577220 */ /* 0x000fe40000410000 */
[C---:B------:R-:W-:Y:S01]  /*6490*/  HMMA.16816.F32 R64, R128.reuse, R110, R64 ;  /* 0x0000006e8040723c */ /* 0x040fe20000001840 */
[----:B------:R-:W5:Y:S03]  /*64a0*/  LDSM.16.MT88.4 R108, [R197+0x4100] ;  /* 0x00410000c56c783b */ /* 0x000f660000004200 */
        /* <DEDUP_REMOVED lines=11> */
[C---:B---3--:R-:W-:Y:S04]  /*6560*/  HMMA.16816.F32 R76, R128.reuse, R100, R76 ;  /* 0x00000064804c723c */ /* 0x048fe8000000184c */
[C---:B------:R-:W-:Y:S02]  /*6570*/  FMUL.FTZ R96, R2.reuse, R96 ;  /* 0x0000006002607220 */ /* 0x040fe40000410000 */
[----:B------:R-:W-:Y:S01]  /*6580*/  FMUL.FTZ R97, R2, R97 ;  /* 0x0000006102617220 */ /* 0x000fe20000410000 */
[----:B--2---:R-:W-:Y:S01]  /*6590*/  F2FP.PACK_AB R100, R177, R176 ;  /* 0x000000b0b164723e */ /* 0x004fe200000000ff */
[C---:B------:R-:W-:Y:S04]  /*65a0*/  HMMA.16816.F32 R80, R128.reuse, R102, R80 ;  /* 0x000000668050723c */ /* 0x040fe80000001850 */
[C---:B------:R-:W-:Y:S01]  /*65b0*/  FMUL.FTZ R98, R0.reuse, R98 ;  /* 0x0000006200627220 */ /* 0x040fe20000410000 */
[----:B------:R-:W-:Y:S01]  /*65c0*/  F2FP.PACK_AB R101, R179, R178 ;  /* 0x000000b2b365723e */ /* 0x000fe200000000ff */
[----:B------:R-:W-:Y:S01]  /*65d0*/  FMUL.FTZ R99, R0, R99 ;  /* 0x0000006300637220 */ /* 0x000fe20000410000 */
[----:B----4-:R-:W-:Y:S01]  /*65e0*/  F2FP.PACK_AB R102, R181, R180 ;  /* 0x000000b4b566723e */ /* 0x010fe200000000ff */
[C---:B-----5:R-:W-:Y:S04]  /*65f0*/  HMMA.16816.F32 R84, R128.reuse, R108, R84 ;  /* 0x0000006c8054723c */ /* 0x060fe80000001854 */
[----:B------:R-:W-:Y:S01]  /*6600*/  F2FP.PACK_AB R103, R183, R182 ;  /* 0x000000b6b767723e */ /* 0x000fe200000000ff */
[--C-:B------:R-:W-:Y:S02]  /*6610*/  FFMA.FTZ R246, R246, c[0x0][0x2d0], -R141.reuse ;  /* 0x0000b400f6f67a23 */ /* 0x100fe4000001088d */
[--C-:B------:R-:W-:Y:S01]  /*6620*/  FFMA.FTZ R247, R244, c[0x0][0x2d0], -R141.reuse ;  /* 0x0000b400f4f77a23 */ /* 0x100fe2000001088d */
[C---:B------:R-:W-:Y:S01]  /*6630*/  HMMA.16816.F32 R88, R128.reuse, R110, R88 ;  /* 0x0000006e8058723c */ /* 0x040fe20000001858 */
[----:B------:R-:W2:Y:S02]  /*6640*/  LDSM.16.MT88.4 R108, [R198+0x900] ;  /* 0x00090000c66c783b */ /* 0x000ea40000004200 */
[----:B------:R-:W-:Y:S01]  /*6650*/  MUFU.EX2 R246, R246 ;  /* 0x000000f600f67308 */ /* 0x000fe20000000800 */
[--C-:B------:R-:W-:Y:S02]  /*6660*/  FFMA.FTZ R244, R245, c[0x0][0x2d0], -R144.reuse ;  /* 0x0000b400f5f47a23 */ /* 0x100fe40000010890 */
[--C-:B------:R-:W-:Y:S02]  /*6670*/  FFMA.FTZ R242, R242, c[0x0][0x2d0], -R141.reuse ;  /* 0x0000b400f2f27a23 */ /* 0x100fe4000001088d */
[--C-:B------:R-:W-:Y:S01]  /*6680*/  FFMA.FTZ R245, R240, c[0x0][0x2d0], -R141.reuse ;  /* 0x0000b400f0f57a23 */ /* 0x100fe2000001088d */
[C---:B-1----:R-:W-:Y:S03]  /*6690*/  HMMA.16816.F32 R92, R128.reuse, R104, R92 ;  /* 0x00000068805c723c */ /* 0x042fe6000000185c */
[--C-:B------:R-:W-:Y:S01]  /*66a0*/  FFMA.FTZ R240, R241, c[0x0][0x2d0], -R144.reuse ;  /* 0x0000b400f1f07a23 */ /* 0x100fe20000010890 */
[----:B------:R-:W1:Y:S01]  /*66b0*/  MUFU.EX2 R247, R247 ;  /* 0x000000f700f77308 */ /* 0x000e620000000800 */
[--C-:B------:R-:W-:Y:S02]  /*66c0*/  FFMA.FTZ R236, R236, c[0x0][0x2d0], -R141.reuse ;  /* 0x0000b400ecec7a23 */ /* 0x100fe4000001088d */
[--C-:B------:R-:W-:Y:S01]  /*66d0*/  FFMA.FTZ R241, R238, c[0x0][0x2d0], -R141.reuse ;  /* 0x0000b400eef17a23 */ /* 0x100fe2000001088d */
[----:B------:R-:W-:Y:S01]  /*66e0*/  HMMA.16816.F32 R96, R128, R106, R96 ;  /* 0x0000006a8060723c */ /* 0x000fe20000001860 */
[----:B------:R-:W3:Y:S03]  /*66f0*/  LDSM.16.MT88.4 R104, [R197+0x2900] ;  /* 0x00290000c568783b */ /* 0x000ee60000004200 */
[----:B------:R-:W-:Y:S02]  /*6700*/  FFMA.FTZ R238, R235, c[0x0][0x2d0], -R144 ;  /* 0x0000b400ebee7a23 */ /* 0x000fe40000010890 */
[--C-:B------:R-:W-:Y:S01]  /*6710*/  FFMA.FTZ R234, R234, c[0x0][0x2d0], -R141.reuse ;  /* 0x0000b400eaea7a23 */ /* 0x100fe2000001088d */
[----:B------:R-:W4:Y:S01]  /*6720*/  MUFU.EX2 R244, R244 ;  /* 0x000000f400f47308 */ /* 0x000f220000000800 */
[C---:B------:R-:W-:Y:S01]  /*6730*/  HMMA.16816.F32 R4, R100.reuse, R112, R4 ;  /* 0x000000706404723c */ /* 0x040fe20000001804 */
[----:B------:R-:W-:Y:S04]  /*6740*/  LDSM.16.MT88.4 R128, [R200+0x3100] ;  /* 0x00310000c880783b */ /* 0x000fe80000004200 */
[----:B------:R-:W-:Y:S02]  /*6750*/  FFMA.FTZ R141, R232, c[0x0][0x2d0], -R141 ;  /* 0x0000b400e88d7a23 */ /* 0x000fe4000001088d */
[----:B------:R-:W-:Y:S01]  /*6760*/  FFMA.FTZ R175, R2, R233, R175 ;  /* 0x000000e902af7223 */ /* 0x000fe200000100af */
[C---:B------:R-:W-:Y:S01]  /*6770*/  HMMA.16816.F32 R8, R100.reuse, R114, R8 ;  /* 0x000000726408723c */ /* 0x040fe20000001808 */
[----:B------:R-:W-:Y:S01]  /*6780*/  LDSM.16.MT88.4 R112, [R200+0x4900] ;  /* 0x00490000c870783b */ /* 0x000fe20000004200 */
[----:B------:R5:W-:Y:S02]  /*6790*/  MUFU.EX2 R235, R141 ;  /* 0x0000008d00eb7308 */ /* 0x000be40000000800 */
[----:B------:R-:W-:Y:S02]  /*67a0*/  FFMA.FTZ R173, R0, R229, R173 ;  /* 0x000000e500ad7223 */ /* 0x000fe400000100ad */
[----:B------:R-:W-:Y:S02]  /*67b0*/  FADD.FTZ R174, R174, R175 ;  /* 0x000000afaeae7221 */ /* 0x000fe40000010000 */
[C---:B--2---:R-:W-:Y:S01]  /*67c0*/  HMMA.16816.F32 R12, R100.reuse, R108, R12 ;  /* 0x0000006c640c723c */ /* 0x044fe2000000180c */
[----:B------:R-:W-:Y:S03]  /*67d0*/  LDSM.16.MT88.4 R144, [R196+0x1900] ;  /* 0x00190000c490783b */ /* 0x000fe60000004200 */
[----:B------:R-:W-:Y:S01]  /*67e0*/  MUFU.EX2 R242, R242 ;  /* 0x000000f200f27308 */ /* 0x000fe20000000800 */
[----:B------:R-:W-:Y:S03]  /*67f0*/  FADD.FTZ R172, R172, R173 ;  /* 0x000000adacac7221 */ /* 0x000fe60000010000 */
[C---:B------:R-:W-:Y:S01]  /*6800*/  HMMA.16816.F32 R16, R100.reuse, R110, R16 ;  /* 0x0000006e6410723c */ /* 0x040fe20000001810 */
[----:B------:R-:W2:Y:S05]  /*6810*/  LDSM.16.MT88.4 R108, [R196+0x2900] ;  /* 0x00290000c46c783b */ /* 0x000eaa0000004200 */
[----:B------:R-:W1:Y:S02]  /*6820*/  MUFU.EX2 R245, R245 ;  /* 0x000000f500f57308 */ /* 0x000e640000000800 */
[C---:B------:R-:W-:Y:S01]  /*6830*/  HMMA.16816.F32 R20, R100.reuse, R116, R20 ;  /* 0x000000746414723c */ /* 0x040fe20000001814 */
[----:B-----5:R-:W-:Y:S07]  /*6840*/  LDSM.16.MT88.4 R140, [R197+0x1900] ;  /* 0x00190000c58c783b */ /* 0x020fee0000004200 */
[C---:B------:R-:W-:Y:S01]  /*6850*/  HMMA.16816.F32 R24, R100.reuse, R118, R24 ;  /* 0x000000766418723c */ /* 0x040fe20000001818 */
[----:B------:R-:W5:Y:S01]  /*6860*/  MUFU.EX2 R240, R240 ;  /* 0x000000f000f07308 */ /* 0x000f620000000800 */
[----:B------:R-:W1:Y:S06]  /*6870*/  LDSM.16.MT88.4 R116, [R198+0x4900] ;  /* 0x00490000c674783b */ /* 0x000e6c0000004200 */
[C---:B------:R-:W-:Y:S03]  /*6880*/  HMMA.16816.F32 R28, R100.reuse, R120, R28 ;  /* 0x00000078641c723c */ /* 0x040fe6000000181c */
[----:B------:R-:W-:Y:S05]  /*6890*/  MUFU.EX2 R236, R236 ;  /* 0x000000ec00ec7308 */ /* 0x000fea0000000800 */
[C---:B------:R-:W-:Y:S01]  /*68a0*/  HMMA.16816.F32 R32, R100.reuse, R122, R32 ;  /* 0x0000007a6420723c */ /* 0x040fe20000001820 */
[----:B------:R-:W-:Y:S04]  /*68b0*/  LDSM.16.MT88.4 R120, [R197+0x1100] ;  /* 0x00110000c578783b */ /* 0x000fe80000004200 */
[----:B------:R-:W1:Y:S03]  /*68c0*/  MUFU.EX2 R241, R241 ;  /* 0x000000f100f17308 */ /* 0x000e660000000800 */
[C---:B------:R-:W-:Y:S07]  /*68d0*/  HMMA.16816.F32 R36, R100.reuse, R124, R36 ;  /* 0x0000007c6424723c */ /* 0x040fee0000001824 */
[----:B------:R-:W1:Y:S01]  /*68e0*/  MUFU.EX2 R238, R238 ;  /* 0x000000ee00ee7308 */ /* 0x000e620000000800 */
[C---:B------:R-:W-:Y:S01]  /*68f0*/  HMMA.16816.F32 R40, R100.reuse, R126, R40 ;  /* 0x0000007e6428723c */ /* 0x040fe20000001828 */
[----:B------:R-:W-:Y:S07]  /*6900*/  LDSM.16.MT88.4 R124, [R196+0x1100] ;  /* 0x00110000c47c783b */ /* 0x000fee0000004200 */
[C---:B------:R-:W-:Y:S01]  /*6910*/  HMMA.16816.F32 R44, R100.reuse, R136, R44 ;  /* 0x00000088642c723c */ /* 0x040fe2000000182c */
[----:B------:R-:W1:Y:S07]  /*6920*/  MUFU.EX2 R234, R234 ;  /* 0x000000ea00ea7308 */ /* 0x000e6e0000000800 */
[C---:B------:R-:W-:Y:S01]  /*6930*/  HMMA.16816.F32 R48, R100.reuse, R138, R48 ;  /* 0x0000008a6430723c */ /* 0x040fe20000001830 */
[----:B------:R-:W-:Y:S07]  /*6940*/  LDSM.16.MT88.4 R136, [R197+0x3100] ;  /* 0x00310000c588783b */ /* 0x000fee0000004200 */
[C---:B---3--:R-:W-:Y:S08]  /*6950*/  HMMA.16816.F32 R52, R100.reuse, R104, R52 ;  /* 0x000000686434723c */ /* 0x048ff00000001834 */
[C---:B------:R-:W-:Y:S01]  /*6960*/  HMMA.16816.F32 R56, R100.reuse, R106, R56 ;  /* 0x0000006a6438723c */ /* 0x040fe20000001838 */
[----:B------:R-:W3:Y:S07]  /*6970*/  LDSM.16.MT88.4 R104, [R197+0x4900] ;  /* 0x00490000c568783b */ /* 0x000eee0000004200 */
[C---:B--2---:R-:W-:Y:S08]  /*6980*/  HMMA.16816.F32 R60, R100.reuse, R108, R60 ;  /* 0x0000006c643c723c */ /* 0x044ff0000000183c */
[C---:B------:R-:W-:Y:S01]  /*6990*/  HMMA.16816.F32 R64, R100.reuse, R110, R64 ;  /* 0x0000006e6440723c */ /* 0x040fe20000001840 */
[----:B------:R-:W2:Y:S07]  /*69a0*/  LDSM.16.MT88.4 R108, [R196+0x4900] ;  /* 0x00490000c46c783b */ /* 0x000eae0000004200 */
[C---:B------:R-:W-:Y:S08]  /*69b0*/  HMMA.16816.F32 R68, R100.reuse, R112, R68 ;  /* 0x000000706444723c */ /* 0x040ff00000001844 */
[C---:B------:R-:W-:Y:S01]  /*69c0*/  HMMA.16816.F32 R72, R100.reuse, R114, R72 ;  /* 0x000000726448723c */ /* 0x040fe20000001848 */
[----:B------:R-:W4:Y:S07]  /*69d0*/  LDSM.16.MT88.4 R112, [R200+0x1100] ;  /* 0x00110000c870783b */ /* 0x000f2e0000004200 */
[C---:B-1----:R-:W-:Y:S08]  /*69e0*/  HMMA.16816.F32 R76, R100.reuse, R116, R76 ;  /* 0x00000074644c723c */ /* 0x042ff0000000184c */
[C---:B------:R-:W-:Y:S01]  /*69f0*/  HMMA.16816.F32 R80, R100.reuse, R118, R80 ;  /* 0x000000766450723c */ /* 0x040fe20000001850 */
[----:B------:R-:W1:Y:S07]  /*6a00*/  LDSM.16.MT88.4 R116, [R198+0x1100] ;  /* 0x00110000c674783b */ /* 0x000e6e0000004200 */
[C---:B---3--:R-:W-:Y:S08]  /*6a10*/  HMMA.16816.F32 R84, R100.reuse, R104, R84 ;  /* 0x000000686454723c */ /* 0x048ff00000001854 */
[C---:B------:R-:W-:Y:S01]  /*6a20*/  HMMA.16816.F32 R88, R100.reuse, R106, R88 ;  /* 0x0000006a6458723c */ /* 0x040fe20000001858 */
[----:B------:R-:W3:Y:S07]  /*6a30*/  LDSM.16.MT88.4 R104, [R198+0x3100] ;  /* 0x00310000c668783b */ /* 0x000eee0000004200 */
[C---:B--2---:R-:W-:Y:S08]  /*6a40*/  HMMA.16816.F32 R92, R100.reuse, R108, R92 ;  /* 0x0000006c645c723c */ /* 0x044ff0000000185c */
[----:B------:R-:W-:Y:S01]  /*6a50*/  HMMA.16816.F32 R96, R100, R110, R96 ;  /* 0x0000006e6460723c */ /* 0x000fe20000001860 */
[----:B------:R-:W2:Y:S06]  /*6a60*/  LDSM.16.MT88.4 R108, [R196+0x3100] ;  /* 0x00310000c46c783b */ /* 0x000eac0000004200 */
[----:B------:R-:W-:Y:S02]  /*6a70*/  F2FP.PACK_AB R100, R247, R246 ;  /* 0x000000f6f764723e */ /* 0x000fe400000000ff */
[----:B----4-:R-:W-:Y:S03]  /*6a80*/  F2FP.PACK_AB R101, R243, R244 ;  /* 0x000000f4f365723e */ /* 0x010fe600000000ff */
[----:B------:R-:W-:Y:S02]  /*6a90*/  F2FP.PACK_AB R102, R245, R242 ;  /* 0x000000f2f566723e */ /* 0x000fe400000000ff */
[----:B-----5:R-:W-:Y:S07]  /*6aa0*/  F2FP.PACK_AB R103, R239, R240 ;  /* 0x000000f0ef67723e */ /* 0x020fee00000000ff */
[C---:B------:R-:W-:Y:S08]  /*6ab0*/  HMMA.16816.F32 R4, R100.reuse, R112, R4 ;  /* 0x000000706404723c */ /* 0x040ff00000001804 */
[C---:B------:R-:W-:Y:S01]  /*6ac0*/  HMMA.16816.F32 R8, R100.reuse, R114, R8 ;  /* 0x000000726408723c */ /* 0x040fe20000001808 */
[----:B------:R-:W4:Y:S07]  /*6ad0*/  LDSM.16.MT88.4 R112, [R200+0x5100] ;  /* 0x00510000c870783b */ /* 0x000f2e0000004200 */
[C---:B-1----:R-:W-:Y:S08]  /*6ae0*/  HMMA.16816.F32 R12, R100.reuse, R116, R12 ;  /* 0x00000074640c723c */ /* 0x042ff0000000180c */
[C---:B------:R-:W-:Y:S01]  /*6af0*/  HMMA.16816.F32 R16, R100.reuse, R118, R16 ;  /* 0x000000766410723c */ /* 0x040fe20000001810 */
[----:B------:R-:W-:Y:S07]  /*6b00*/  LDSM.16.MT88.4 R116, [R197+0x5100] ;  /* 0x00510000c574783b */ /* 0x000fee0000004200 */
[C---:B------:R-:W-:Y:S08]  /*6b10*/  HMMA.16816.F32 R20, R100.reuse, R120, R20 ;  /* 0x000000786414723c */ /* 0x040ff00000001814 */
[C---:B------:R-:W-:Y:S08]  /*6b20*/  HMMA.16816.F32 R24, R100.reuse, R122, R24 ;  /* 0x0000007a6418723c */ /* 0x040ff00000001818 */
[C---:B------:R-:W-:Y:S08]  /*6b30*/  HMMA.16816.F32 R28, R100.reuse, R124, R28 ;  /* 0x0000007c641c723c */ /* 0x040ff0000000181c */
[C---:B------:R-:W-:Y:S01]  /*6b40*/  HMMA.16816.F32 R32, R100.reuse, R126, R32 ;  /* 0x0000007e6420723c */ /* 0x040fe20000001820 */
[----:B------:R-:W-:Y:S07]  /*6b50*/  LDSM.16.MT88.4 R124, [R200+0x1900] ;  /* 0x00190000c87c783b */ /* 0x000fee0000004200 */
[C---:B------:R-:W-:Y:S08]  /*6b60*/  HMMA.16816.F32 R36, R100.reuse, R128, R36 ;  /* 0x000000806424723c */ /* 0x040ff00000001824 */
[C---:B------:R-:W-:Y:S08]  /*6b70*/  HMMA.16816.F32 R40, R100.reuse, R130, R40 ;  /* 0x000000826428723c */ /* 0x040ff00000001828 */
[C---:B---3--:R-:W-:Y:S08]  /*6b80*/  HMMA.16816.F32 R44, R100.reuse, R104, R44 ;  /* 0x00000068642c723c */ /* 0x048ff0000000182c */
[C---:B------:R-:W-:Y:S01]  /*6b90*/  HMMA.16816.F32 R48, R100.reuse, R106, R48 ;  /* 0x0000006a6430723c */ /* 0x040fe20000001830 */
[----:B------:R-:W1:Y:S07]  /*6ba0*/  LDSM.16.MT88.4 R104, [R198+0x5100] ;  /* 0x00510000c668783b */ /* 0x000e6e0000004200 */
[C---:B------:R-:W-:Y:S07]  /*6bb0*/  HMMA.16816.F32 R52, R100.reuse, R136, R52 ;  /* 0x000000886434723c */ /* 0x040fee0000001834 */
[----:B------:R-:W-:Y:S01]  /*6bc0*/  F2FP.PACK_AB R136, R241, R236 ;  /* 0x000000ecf188723e */ /* 0x000fe200000000ff */
[C---:B------:R-:W-:Y:S04]  /*6bd0*/  HMMA.16816.F32 R56, R100.reuse, R138, R56 ;  /* 0x0000008a6438723c */ /* 0x040fe80000001838 */
[----:B------:R-:W-:Y:S03]  /*6be0*/  F2FP.PACK_AB R137, R238, R237 ;  /* 0x000000edee89723e */ /* 0x000fe600000000ff */
[----:B------:R-:W-:Y:S01]  /*6bf0*/  F2FP.PACK_AB R138, R235, R234 ;  /* 0x000000eaeb8a723e */ /* 0x000fe200000000ff */
[C---:B--2---:R-:W-:Y:S04]  /*6c00*/  HMMA.16816.F32 R60, R100.reuse, R108, R60 ;  /* 0x0000006c643c723c */ /* 0x044fe8000000183c */
[----:B------:R-:W-:Y:S04]  /*6c10*/  F2FP.PACK_AB R139, R133, R134 ;  /* 0x00000086858b723e */ /* 0x000fe800000000ff */
[C---:B------:R-:W-:Y:S01]  /*6c20*/  HMMA.16816.F32 R64, R100.reuse, R110, R64 ;  /* 0x0000006e6440723c */ /* 0x040fe20000001840 */
[----:B------:R-:W2:Y:S07]  /*6c30*/  LDSM.16.MT88.4 R108, [R196+0x5100] ;  /* 0x00510000c46c783b */ /* 0x000eae0000004200 */
[C---:B----4-:R-:W-:Y:S08]  /*6c40*/  HMMA.16816.F32 R68, R100.reuse, R112, R68 ;  /* 0x000000706444723c */ /* 0x050ff00000001844 */
[C---:B------:R-:W-:Y:S08]  /*6c50*/  HMMA.16816.F32 R72, R100.reuse, R114, R72 ;  /* 0x000000726448723c */ /* 0x040ff00000001848 */
[C---:B-1----:R-:W-:Y:S08]  /*6c60*/  HMMA.16816.F32 R76, R100.reuse, R104, R76 ;  /* 0x00000068644c723c */ /* 0x042ff0000000184c */
[C---:B------:R-:W-:Y:S01]  /*6c70*/  HMMA.16816.F32 R80, R100.reuse, R106, R80 ;  /* 0x0000006a6450723c */ /* 0x040fe20000001850 */
[----:B------:R-:W1:Y:S07]  /*6c80*/  LDSM.16.MT88.4 R104, [R198+0x1900] ;  /* 0x00190000c668783b */ /* 0x000e6e0000004200 */
[C---:B------:R-:W-:Y:S08]  /*6c90*/  HMMA.16816.F32 R84, R100.reuse, R116, R84 ;  /* 0x000000746454723c */ /* 0x040ff00000001854 */
[C---:B------:R-:W-:Y:S08]  /*6ca0*/  HMMA.16816.F32 R88, R100.reuse, R118, R88 ;  /* 0x000000766458723c */ /* 0x040ff00000001858 */
[C---:B--2---:R-:W-:Y:S08]  /*6cb0*/  HMMA.16816.F32 R92, R100.reuse, R108, R92 ;  /* 0x0000006c645c723c */ /* 0x044ff0000000185c */
[----:B------:R-:W-:Y:S08]  /*6cc0*/  HMMA.16816.F32 R96, R100, R110, R96 ;  /* 0x0000006e6460723c */ /* 0x000ff00000001860 */
[C---:B------:R-:W-:Y:S01]  /*6cd0*/  HMMA.16816.F32 R128, R136.reuse, R124, R4 ;  /* 0x0000007c8880723c */ /* 0x040fe20000001804 */
[----:B------:R-:W2:Y:S07]  /*6ce0*/  LDSM.16.MT88.4 R4, [R198+0x5900] ;  /* 0x00590000c604783b */ /* 0x000eae0000004200 */
[C---:B------:R-:W-:Y:S01]  /*6cf0*/  HMMA.16816.F32 R124, R136.reuse, R126, R8 ;  /* 0x0000007e887c723c */ /* 0x040fe20000001808 */
[----:B------:R-:W3:Y:S07]  /*6d00*/  LDSM.16.MT88.4 R8, [R197+0x5900] ;  /* 0x00590000c508783b */ /* 0x000eee0000004200 */
[C---:B-1----:R-:W-:Y:S01]  /*6d10*/  HMMA.16816.F32 R120, R136.reuse, R104, R12 ;  /* 0x000000688878723c */ /* 0x042fe2000000180c */
[----:B------:R-:W1:Y:S07]  /*6d20*/  LDSM.16.MT88.4 R12, [R196+0x5900] ;  /* 0x00590000c40c783b */ /* 0x000e6e0000004200 */
[C---:B------:R-:W-:Y:S07]  /*6d30*/  HMMA.16816.F32 R116, R136.reuse, R106, R16 ;  /* 0x0000006a8874723c */ /* 0x040fee0000001810 */
[----:B------:R-:W-:Y:S01]  /*6d40*/  FADD.FTZ R17, R171, R174 ;  /* 0x000000aeab117221 */ /* 0x000fe20000010000 */
[C---:B------:R-:W-:Y:S04]  /*6d50*/  HMMA.16816.F32 R112, R136.reuse, R140, R20 ;  /* 0x0000008c8870723c */ /* 0x040fe80000001814 */
[----:B------:R-:W-:Y:S02]  /*6d60*/  FADD.FTZ R19, R169, R172 ;  /* 0x000000aca9137221 */ /* 0x000fe40000010000 */
[----:B------:R-:W-:Y:S02]  /*6d70*/  FADD.FTZ R17, R170, R17 ;  /* 0x00000011aa117221 */ /* 0x000fe40000010000 */
        /* <DEDUP_REMOVED lines=28> */
[----:B------:R-:W-:Y:S04]  /*6f40*/  FADD.FTZ R241, R241, R236 ;  /* 0x000000ecf1f17221 */ /* 0x000fe80000010000 */
[C---:B------:R-:W-:Y:S04]  /*6f50*/  HMMA.16816.F32 R64, R136.reuse, R162, R64 ;  /* 0x000000a28840723c */ /* 0x040fe80000001840 */
[----:B------:R-:W-:Y:S04]  /*6f60*/  FADD.FTZ R234, R234, R241 ;  /* 0x000000f1eaea7221 */ /* 0x000fe80000010000 */
[C---:B------:R-:W-:Y:S04]  /*6f70*/  HMMA.16816.F32 R68, R136.reuse, R164, R68 ;  /* 0x000000a48844723c */ /* 0x040fe80000001844 */
[----:B------:R-:W-:Y:S04]  /*6f80*/  FADD.FTZ R233, R235, R234 ;  /* 0x000000eaebe97221 */ /* 0x000fe80000010000 */
[C---:B------:R-:W-:Y:S08]  /*6f90*/  HMMA.16816.F32 R72, R136.reuse, R166, R72 ;  /* 0x000000a68848723c */ /* 0x040ff00000001848 */
[C---:B--2---:R-:W-:Y:S07]  /*6fa0*/  HMMA.16816.F32 R76, R136.reuse, R4, R76 ;  /* 0x00000004884c723c */ /* 0x044fee000000184c */
[----:B------:R-:W-:Y:S01]  /*6fb0*/  FADD.FTZ R5, R237, R0 ;  /* 0x00000000ed057221 */ /* 0x000fe20000010000 */
[C---:B------:R-:W-:Y:S04]  /*6fc0*/  HMMA.16816.F32 R80, R136.reuse, R6, R80 ;  /* 0x000000068850723c */ /* 0x040fe80000001850 */
[----:B------:R-:W-:Y:S01]  /*6fd0*/  MOV R0, R3 ;  /* 0x0000000300007202 */ /* 0x000fe20000000f00 */
[----:B------:R-:W-:Y:S03]  /*6fe0*/  FADD.FTZ R5, R238, R5 ;  /* 0x00000005ee057221 */ /* 0x000fe60000010000 */
[C---:B---3--:R-:W-:Y:S04]  /*6ff0*/  HMMA.16816.F32 R84, R136.reuse, R8, R84 ;  /* 0x000000088854723c */ /* 0x048fe80000001854 */
[----:B------:R-:W-:Y:S04]  /*7000*/  FADD.FTZ R134, R134, R5 ;  /* 0x0000000586867221 */ /* 0x000fe80000010000 */
[C---:B------:R-:W-:Y:S04]  /*7010*/  HMMA.16816.F32 R88, R136.reuse, R10, R88 ;  /* 0x0000000a8858723c */ /* 0x040fe80000001858 */
[----:B------:R-:W-:Y:S04]  /*7020*/  FADD.FTZ R229, R133, R134 ;  /* 0x0000008685e57221 */ /* 0x000fe80000010000 */
[C---:B-1----:R-:W-:Y:S08]  /*7030*/  HMMA.16816.F32 R92, R136.reuse, R12, R92 ;  /* 0x0000000c885c723c */ /* 0x042ff0000000185c */
[----:B------:R-:W-:Y:S01]  /*7040*/  HMMA.16816.F32 R96, R136, R14, R96 ;  /* 0x0000000e8860723c */ /* 0x000fe20000001860 */
[----:B------:R-:W-:-:S07]  /*7050*/  @P0 BRA `(.L_x_3) ;  /* 0xffffd5d000000947 */ /* 0x000fce000383ffff */
.L_x_2:
[----:B------:R-:W1:Y:S01]  /*7060*/  SHFL.BFLY PT, R0, R229, 0x2, 0x1f ;  /* 0x0c401f00e5007f89 */ /* 0x000e6200000e0000 */
[----:B------:R-:W-:Y:S01]  /*7070*/  MOV R5, c[0x0][0x4e8] ;  /* 0x00013a0000057a02 */ /* 0x000fe20000000f00 */
[----:B------:R-:W2:Y:S01]  /*7080*/  S2UR UR7, SR_CTAID.Y ;  /* 0x00000000000779c3 */ /* 0x000ea20000002600 */
[----:B------:R-:W-:Y:S01]  /*7090*/  MOV R6, R212 ;  /* 0x000000d400067202 */ /* 0x000fe20000000f00 */
[----:B------:R-:W3:Y:S01]  /*70a0*/  SHFL.BFLY PT, R2, R233, 0x2, 0x1f ;  /* 0x0c401f00e9027f89 */ /* 0x000ee200000e0000 */
[C---:B------:R-:W-:Y:S01]  /*70b0*/  ISETP.NE.AND P4, PT, R5.reuse, 0x1, PT ;  /* 0x000000010500780c */ /* 0x040fe20003f85270 */
[----:B------:R-:W-:Y:S01]  /*70c0*/  IMAD R19, R5, c[0x0][0x388], RZ ;  /* 0x0000e20005137a24 */ /* 0x000fe200078e02ff */
[----:B------:R-:W-:Y:S01]  /*70d0*/  ULDC.64 UR4, c[0x0][0x490] ;  /* 0x0001240000047ab9 */ /* 0x000fe20000000a00 */
[----:B------:R-:W4:Y:S01]  /*70e0*/  S2R R9, SR_TID.X ;  /* 0x0000000000097919 */ /* 0x000f220000002100 */
[----:B------:R-:W-:Y:S01]  /*70f0*/  MOV R8, RZ ;  /* 0x000000ff00087202 */ /* 0x000fe20000000f00 */
[----:B------:R-:W-:Y:S01]  /*7100*/  BSSY B0, `(.L_x_6) ;  /* 0x000016a000007945 */ /* 0x000fe20003800000 */
[----:B------:R-:W-:-:S02]  /*7110*/  SHF.R.S32.HI R218, RZ, 0x2, R218 ;  /* 0x00000002ffda7819 */ /* 0x000fc400000114da */
[----:B------:R-:W-:Y:S02]  /*7120*/  SHF.L.U32 R211, R211, 0x1, RZ ;  /* 0x00000001d3d37819 */ /* 0x000fe400000006ff */
[----:B------:R-:W-:Y:S01]  /*7130*/  LEA R217, R217, R218, 0x4 ;  /* 0x000000dad9d97211 */ /* 0x000fe200078e20ff */
[----:B-1----:R-:W-:Y:S01]  /*7140*/  FADD.FTZ R7, R0, R229 ;  /* 0x000000e500077221 */ /* 0x002fe20000010000 */
[----:B--2---:R-:W-:Y:S01]  /*7150*/  USHF.R.S32.HI UR6, URZ, 0x1f, UR7 ;  /* 0x0000001f3f067899 */ /* 0x004fe20008011407 */
[----:B---3--:R-:W-:Y:S01]  /*7160*/  FADD.FTZ R11, R2, R233 ;  /* 0x000000e9020b7221 */ /* 0x008fe20000010000 */
[----:B------:R-:W-:Y:S02]  /*7170*/  UIMAD.WIDE.U32 UR10, UR7, UR4, URZ ;  /* 0x00000004070a72a5 */ /* 0x000fe4000f8e003f */
[----:B------:R-:W1:Y:S01]  /*7180*/  SHFL.BFLY PT, R2, R7, 0x1, 0x1f ;  /* 0x0c201f0007027f89 */ /* 0x000e6200000e0000 */
[----:B------:R-:W-:Y:S01]  /*7190*/  UIMAD UR8, UR6, UR4, URZ ;  /* 0x00000004060872a4 */ /* 0x000fe2000f8e023f */
[----:B----4-:R-:W-:-:S02]  /*71a0*/  SHF.R.S32.HI R10, RZ, 0x1f, R9 ;  /* 0x0000001fff0a7819 */ /* 0x010fc40000011409 */
[----:B------:R-:W2:Y:S01]  /*71b0*/  SHFL.BFLY PT, R4, R11, 0x1, 0x1f ;  /* 0x0c201f000b047f89 */ /* 0x000ea200000e0000 */
[----:B------:R-:W-:Y:S01]  /*71c0*/  UIMAD UR8, UR7, UR5, UR8 ;  /* 0x00000005070872a4 */ /* 0x000fe2000f8e0208 */
[----:B------:R-:W-:Y:S02]  /*71d0*/  LEA.HI R0, R10, R9, RZ, 0x5 ;  /* 0x000000090a007211 */ /* 0x000fe400078f28ff */
[----:B------:R-:W-:Y:S01]  /*71e0*/  ULDC.64 UR4, c[0x0][0x3e8] ;  /* 0x0000fa0000047ab9 */ /* 0x000fe20000000a00 */
[----:B------:R-:W-:Y:S01]  /*71f0*/  MOV R16, UR10 ;  /* 0x0000000a00107c02 */ /* 0x000fe20008000f00 */
[----:B------:R-:W-:Y:S01]  /*7200*/  UIADD3 UR8, UR11, UR8, URZ ;  /* 0x000000080b087290 */ /* 0x000fe2000fffe03f */
[----:B------:R-:W-:Y:S01]  /*7210*/  MOV R17, UR11 ;  /* 0x0000000b00117c02 */ /* 0x000fe20008000f00 */
[----:B------:R-:W-:-:S04]  /*7220*/  UIMAD UR6, UR6, UR4, URZ ;  /* 0x00000004060672a4 */ /* 0x000fc8000f8e023f */
[----:B------:R-:W-:Y:S01]  /*7230*/  MOV R15, UR8 ;  /* 0x00000008000f7c02 */ /* 0x000fe20008000f00 */
[----:B------:R-:W-:Y:S02]  /*7240*/  UIMAD.WIDE.U32 UR8, UR7, UR4, URZ ;  /* 0x00000004070872a5 */ /* 0x000fe4000f8e003f */
[----:B------:R-:W-:-:S04]  /*7250*/  UIMAD UR5, UR7, UR5, UR6 ;  /* 0x00000005070572a4 */ /* 0x000fc8000f8e0206 */
[----:B------:R-:W-:Y:S01]  /*7260*/  MOV R21, UR9 ;  /* 0x0000000900157c02 */ /* 0x000fe20008000f00 */
[----:B-1----:R-:W-:Y:S01]  /*7270*/  FADD.FTZ R2, R7, R2 ;  /* 0x0000000207027221 */ /* 0x002fe20000010000 */
[----:B------:R-:W-:Y:S01]  /*7280*/  LEA.HI R7, R10, R9, RZ, 0x2 ;  /* 0x000000090a077211 */ /* 0x000fe200078f10ff */
[----:B------:R-:W-:Y:S01]  /*7290*/  UIADD3 UR5, UR9, UR5, URZ ;  /* 0x0000000509057290 */ /* 0x000fe2000fffe03f */
[----:B------:R-:W-:Y:S01]  /*72a0*/  LOP3.LUT R10, R0, 0xffffffe0, RZ, 0xc0, !PT ;  /* 0xffffffe0000a7812 */ /* 0x000fe200078ec0ff */
[----:B--2---:R-:W-:Y:S01]  /*72b0*/  FADD.FTZ R4, R11, R4 ;  /* 0x000000040b047221 */ /* 0x004fe20000010000 */
[----:B------:R-:W-:Y:S01]  /*72c0*/  FSETP.NE.FTZ.AND P0, PT, R2, RZ, PT ;  /* 0x000000ff0200720b */ /* 0x000fe20003f15000 */
[----:B------:R-:W-:Y:S01]  /*72d0*/  @P4 IMAD.HI.U32 R11, R212, c[0x0][0x4ec], RZ ;  /* 0x00013b00d40b4a27 */ /* 0x000fe200078e00ff */
[----:B------:R-:W-:Y:S02]  /*72e0*/  SHF.R.S32.HI R14, RZ, 0x1f, R7 ;  /* 0x0000001fff0e7819 */ /* 0x000fe40000011407 */
[----:B------:R-:W-:-:S02]  /*72f0*/  LOP3.LUT R12, R7, 0xfffffffc, RZ, 0xc0, !PT ;  /* 0xfffffffc070c7812 */ /* 0x000fc400078ec0ff */
[----:B------:R-:W-:Y:S02]  /*7300*/  @P4 SHF.R.U32.HI R6, RZ, c[0x0][0x4f0], R11 ;  /* 0x00013c00ff064a19 */ /* 0x000fe4000001160b */
[----:B------:R-:W-:Y:S01]  /*7310*/  IADD3 R11, -R10, R9, RZ ;  /* 0x000000090a0b7210 */ /* 0x000fe20007ffe1ff */
[----:B------:R-:W-:Y:S01]  /*7320*/  IMAD.IADD R9, R9, 0x1, -R12 ;  /* 0x0000000109097824 */ /* 0x000fe200078e0a0c */
[----:B------:R-:W-:Y:S01]  /*7330*/  MOV R10, RZ ;  /* 0x000000ff000a7202 */ /* 0x000fe20000000f00 */
[----:B------:R-:W1:Y:S01]  /*7340*/  S2R R12, SR_CTAID.X ;  /* 0x00000000000c7919 */ /* 0x000e620000002500 */
[----:B------:R-:W-:Y:S02]  /*7350*/  IADD3 R13, -R6, RZ, RZ ;  /* 0x000000ff060d7210 */ /* 0x000fe40007ffe1ff */
[----:B------:R-:W-:Y:S02]  /*7360*/  LOP3.LUT P2, RZ, R11, 0x3, RZ, 0xc0, !PT ;  /* 0x000000030bff7812 */ /* 0x000fe4000784c0ff */
[----:B------:R-:W2:Y:S01]  /*7370*/  @P0 MUFU.RCP R10, R2 ;  /* 0x00000002000a0308 */ /* 0x000ea20000001000 */
[----:B------:R-:W-:Y:S01]  /*7380*/  IMAD R11, R13, c[0x0][0x4e8], R212 ;  /* 0x00013a000d0b7a24 */ /* 0x000fe200078e02d4 */
[----:B------:R-:W-:-:S02]  /*7390*/  SHF.R.S32.HI R13, RZ, 0x2, R7 ;  /* 0x00000002ff0d7819 */ /* 0x000fc40000011407 */
[----:B------:R-:W-:Y:S02]  /*73a0*/  FSETP.NE.FTZ.AND P1, PT, R4, RZ, PT ;  /* 0x000000ff0400720b */ /* 0x000fe40003f35000 */
[----:B------:R-:W-:Y:S02]  /*73b0*/  LEA.HI R7, R14, R13, RZ, 0x3 ;  /* 0x0000000d0e077211 */ /* 0x000fe400078f18ff */
[----:B------:R-:W3:Y:S01]  /*73c0*/  @P0 MUFU.LG2 R2, R2 ;  /* 0x0000000200020308 */ /* 0x000ee20000000c00 */
[----:B------:R-:W-:Y:S02]  /*73d0*/  @P0 MOV R5, 0x3f317218 ;  /* 0x3f31721800050802 */ /* 0x000fe40000000f00 */
[----:B------:R-:W-:Y:S02]  /*73e0*/  LOP3.LUT R14, R7, 0xfffffff8, RZ, 0xc0, !PT ;  /* 0xfffffff8070e7812 */ /* 0x000fe400078ec0ff */
[----:B------:R-:W-:Y:S01]  /*73f0*/  MOV R20, UR8 ;  /* 0x0000000800147c02 */ /* 0x000fe20008000f00 */
[----:B------:R-:W-:Y:S01]  /*7400*/  @P0 FMUL.FTZ R5, R5, c[0x0][0x2d0] ;  /* 0x0000b40005050a20 */ /* 0x000fe20000410000 */
[----:B------:R-:W-:Y:S01]  /*7410*/  IADD3 R7, R13, -R14, RZ ;  /* 0x8000000e0d077210 */ /* 0x000fe20007ffe0ff */
[----:B------:R-:W-:Y:S01]  /*7420*/  IMAD.MOV.U32 R13, RZ, RZ, -0x800000 ;  /* 0xff800000ff0d7424 */ /* 0x000fe200078e00ff */
[----:B------:R-:W-:Y:S01]  /*7430*/  @P1 MUFU.RCP R8, R4 ;  /* 0x0000000400081308 */ /* 0x000fe20000001000 */
[C---:B--2---:R-:W-:Y:S01]  /*7440*/  FMUL.FTZ R131, R10.reuse, R131 ;  /* 0x000000830a837220 */ /* 0x044fe20000410000 */
[----:B------:R-:W-:Y:S01]  /*7450*/  MOV R23, UR5 ;  /* 0x0000000500177c02 */ /* 0x000fe20008000f00 */
[----:B------:R-:W-:Y:S01]  /*7460*/  FMUL.FTZ R130, R10, R130 ;  /* 0x000000820a827220 */ /* 0x000fe20000410000 */
[----:B-1----:R-:W-:Y:S01]  /*7470*/  LEA R18, R12, R217, 0x7 ;  /* 0x000000d90c127211 */ /* 0x002fe200078e38ff */
[----:B------:R-:W-:Y:S01]  /*7480*/  FMUL.FTZ R127, R10, R127 ;  /* 0x0000007f0a7f7220 */ /* 0x000fe20000410000 */
[----:B------:R-:W-:Y:S01]  /*7490*/  MOV R14, R16 ;  /* 0x00000010000e7202 */ /* 0x000fe20000000f00 */
[----:B---3--:R-:W-:Y:S01]  /*74a0*/  @P0 FMUL.FTZ R2, R2, 0.69314718246459960938 ;  /* 0x3f31721802020820 */ /* 0x008fe20000410000 */
[----:B------:R-:W1:Y:S01]  /*74b0*/  @P1 MUFU.LG2 R4, R4 ;  /* 0x0000000400041308 */ /* 0x000e620000000c00 */
[C---:B------:R-:W-:Y:S01]  /*74c0*/  FMUL.FTZ R126, R10.reuse, R126 ;  /* 0x0000007e0a7e7220 */ /* 0x040fe20000410000 */
[----:B------:R-:W-:Y:S01]  /*74d0*/  @P1 MOV R17, 0x3f317218 ;  /* 0x3f31721800111802 */ /* 0x000fe20000000f00 */
[----:B------:R-:W-:Y:S01]  /*74e0*/  @P0 FFMA.FTZ R13, R5, R3, R2 ;  /* 0x00000003050d0223 */ /* 0x000fe20000010002 */
[----:B------:R-:W-:Y:S01]  /*74f0*/  SHF.L.U32 R5, R7, 0x6, RZ ;  /* 0x0000000607057819 */ /* 0x000fe200000006ff */
[----:B------:R-:W2:Y:S01]  /*7500*/  S2R R3, SR_CTAID.Z ;  /* 0x0000000000037919 */ /* 0x000ea20000002700 */
[----:B------:R-:W-:Y:S01]  /*7510*/  FMUL.FTZ R123, R10, R123 ;  /* 0x0000007b0a7b7220 */ /* 0x000fe20000410000 */
[----:B------:R-:W-:Y:S01]  /*7520*/  ISETP.GE.OR P6, PT, R18, R19, P2 ;  /* 0x000000131200720c */ /* 0x000fe200017c6670 */
[----:B------:R-:W-:Y:S01]  /*7530*/  FMUL.FTZ R122, R10, R122 ;  /* 0x0000007a0a7a7220 */ /* 0x000fe20000410000 */
[----:B------:R-:W-:Y:S01]  /*7540*/  IADD3 R18, R18, 0x8, RZ ;  /* 0x0000000812127810 */ /* 0x000fe20007ffe0ff */
[C---:B------:R-:W-:Y:S01]  /*7550*/  FMUL.FTZ R119, R10.reuse, R119 ;  /* 0x000000770a777220 */ /* 0x040fe20000410000 */
[----:B------:R-:W-:Y:S01]  /*7560*/  SHF.R.S32.HI R0, RZ, 0x5, R0 ;  /* 0x00000005ff007819 */ /* 0x000fe20000011400 */
[C---:B------:R-:W-:Y:S01]  /*7570*/  FMUL.FTZ R118, R10.reuse, R118 ;  /* 0x000000760a767220 */ /* 0x040fe20000410000 */
[----:B------:R-:W-:Y:S01]  /*7580*/  LOP3.LUT R5, R5, 0x1c0, RZ, 0xc0, !PT ;  /* 0x000001c005057812 */ /* 0x000fe200078ec0ff */
[----:B------:R-:W-:Y:S01]  /*7590*/  FMUL.FTZ R115, R10, R115 ;  /* 0x000000730a737220 */ /* 0x000fe20000410000 */
[----:B------:R-:W-:Y:S01]  /*75a0*/  MOV R16, 0xff800000 ;  /* 0xff80000000107802 */ /* 0x000fe20000000f00 */
[----:B-1----:R-:W-:Y:S01]  /*75b0*/  @P1 FMUL.FTZ R21, R4, 0.69314718246459960938 ;  /* 0x3f31721804151820 */ /* 0x002fe20000410000 */
[C---:B------:R-:W-:Y:S01]  /*75c0*/  LEA.HI R4, R9.reuse, R9, RZ, 0x1 ;  /* 0x0000000909047211 */ /* 0x040fe200078f08ff */
[----:B------:R-:W-:Y:S01]  /*75d0*/  FMUL.FTZ R114, R10, R114 ;  /* 0x000000720a727220 */ /* 0x000fe20000410000 */
[----:B------:R-:W-:Y:S01]  /*75e0*/  ISETP.GE.OR P5, PT, R18, R19, P2 ;  /* 0x000000131200720c */ /* 0x000fe200017a6670 */
[----:B------:R-:W-:Y:S01]  /*75f0*/  FMUL.FTZ R111, R10, R111 ;  /* 0x0000006f0a6f7220 */ /* 0x000fe20000410000 */
[----:B------:R-:W-:Y:S01]  /*7600*/  LOP3.LUT R4, R4, 0x1ffffffe, RZ, 0xc0, !PT ;  /* 0x1ffffffe04047812 */ /* 0x000fe200078ec0ff */
[----:B------:R-:W-:Y:S01]  /*7610*/  FMUL.FTZ R110, R10, R110 ;  /* 0x0000006e0a6e7220 */ /* 0x000fe20000410000 */
[----:B------:R-:W-:Y:S01]  /*7620*/  LEA R0, R0, R9, 0x9 ;  /* 0x0000000900007211 */ /* 0x000fe200078e48ff */
[C---:B------:R-:W-:Y:S01]  /*7630*/  FMUL.FTZ R107, R10.reuse, R107 ;  /* 0x0000006b0a6b7220 */ /* 0x040fe20000410000 */
[----:B------:R-:W-:Y:S01]  /*7640*/  IADD3 R4, R9, -R4, RZ ;  /* 0x8000000409047210 */ /* 0x000fe20007ffe0ff */
[C---:B------:R-:W-:Y:S01]  /*7650*/  FMUL.FTZ R106, R10.reuse, R106 ;  /* 0x0000006a0a6a7220 */ /* 0x040fe20000410000 */
[----:B------:R-:W-:Y:S01]  /*7660*/  LEA.HI R5, R5, R5, RZ, 0x1d ;  /* 0x0000000505057211 */ /* 0x000fe200078fe8ff */
[C---:B------:R-:W-:Y:S01]  /*7670*/  FMUL.FTZ R103, R10.reuse, R103 ;  /* 0x000000670a677220 */ /* 0x040fe20000410000 */
[----:B--2---:R-:W-:Y:S01]  /*7680*/  SHF.R.S32.HI R2, RZ, 0x1f, R3 ;  /* 0x0000001fff027819 */ /* 0x004fe20000011403 */
[----:B------:R-:W-:Y:S01]  /*7690*/  FMUL.FTZ R102, R10, R102 ;  /* 0x000000660a667220 */ /* 0x000fe20000410000 */
[----:B------:R-:W-:Y:S01]  /*76a0*/  LEA R217, R4, R217, 0x3 ;  /* 0x000000d904d97211 */ /* 0x000fe200078e18ff */
[C---:B------:R-:W-:Y:S01]  /*76b0*/  FMUL.FTZ R39, R10.reuse, R39 ;  /* 0x000000270a277220 */ /* 0x040fe20000410000 */
[----:B------:R-:W-:Y:S01]  /*76c0*/  SHF.R.S32.HI R4, RZ, 0x1f, R6 ;  /* 0x0000001fff047819 */ /* 0x000fe20000011406 */
[----:B------:R-:W-:Y:S01]  /*76d0*/  FMUL.FTZ R38, R10, R38 ;  /* 0x000000260a267220 */ /* 0x000fe20000410000 */
[----:B------:R-:W-:Y:S01]  /*76e0*/  LEA R217, R12, R217, 0x7 ;  /* 0x000000d90cd97211 */ /* 0x000fe200078e38ff */
[C---:B------:R-:W-:Y:S01]  /*76f0*/  FMUL.FTZ R43, R10.reuse, R43 ;  /* 0x0000002b0a2b7220 */ /* 0x040fe20000410000 */
[----:B------:R-:W-:Y:S01]  /*7700*/  F2FP.PACK_AB R130, R131, R130 ;  /* 0x000000828382723e */ /* 0x000fe200000000ff */
        /* <DEDUP_REMOVED lines=30> */
[----:B------:R-:W-:-:S02]  /*78f0*/  FMUL.FTZ R75, R10, R75 ;  /* 0x0000004b0a4b7220 */ /* 0x000fc40000410000 */
[C---:B------:R-:W-:Y:S01]  /*7900*/  FMUL.FTZ R74, R10.reuse, R74 ;  /* 0x0000004a0a4a7220 */ /* 0x040fe20000410000 */
[----:B------:R-:W-:Y:S01]  /*7910*/  F2FP.PACK_AB R70, R71, R70 ;  /* 0x000000464746723e */ /* 0x000fe200000000ff */
[C---:B------:R-:W-:Y:S02]  /*7920*/  FMUL.FTZ R79, R10.reuse, R79 ;  /* 0x0000004f0a4f7220 */ /* 0x040fe40000410000 */
[C---:B------:R-:W-:Y:S01]  /*7930*/  FMUL.FTZ R78, R10.reuse, R78 ;  /* 0x0000004e0a4e7220 */ /* 0x040fe20000410000 */
[----:B------:R-:W-:Y:S01]  /*7940*/  F2FP.PACK_AB R74, R75, R74 ;  /* 0x0000004a4b4a723e */ /* 0x000fe200000000ff */
[C---:B------:R-:W-:Y:S02]  /*7950*/  FMUL.FTZ R83, R10.reuse, R83 ;  /* 0x000000530a537220 */ /* 0x040fe40000410000 */
        /* <DEDUP_REMOVED lines=12> */
[----:B------:R-:W-:Y:S01]  /*7a20*/  FMUL.FTZ R10, R10, R98 ;  /* 0x000000620a0a7220 */ /* 0x000fe20000410000 */
[----:B------:R-:W-:Y:S01]  /*7a30*/  F2FP.PACK_AB R94, R95, R94 ;  /* 0x0000005e5f5e723e */ /* 0x000fe200000000ff */
[----:B------:R-:W-:Y:S02]  /*7a40*/  IMAD.MOV.U32 R22, RZ, RZ, R20 ;  /* 0x000000ffff167224 */ /* 0x000fe400078e0014 */
[----:B------:R-:W-:Y:S01]  /*7a50*/  @P1 FMUL.FTZ R17, R17, c[0x0][0x2d0] ;  /* 0x0000b40011111a20 */ /* 0x000fe20000410000 */
[----:B------:R-:W-:Y:S01]  /*7a60*/  F2FP.PACK_AB R99, R99, R10 ;  /* 0x0000000a6363723e */ /* 0x000fe200000000ff */
[----:B------:R-:W-:Y:S02]  /*7a70*/  IMAD R10, R2, c[0x0][0x3f0], RZ ;  /* 0x0000fc00020a7a24 */ /* 0x000fe400078e02ff */
[----:B------:R-:W-:-:S04]  /*7a80*/  IMAD.WIDE.U32 R22, R3, c[0x0][0x3f0], R22 ;  /* 0x0000fc0003167a25 */ /* 0x000fc800078e0016 */
[C---:B------:R-:W-:Y:S02]  /*7a90*/  IMAD R10, R3.reuse, c[0x0][0x3f4], R10 ;  /* 0x0000fd00030a7a24 */ /* 0x040fe400078e020a */
[----:B------:R-:W-:Y:S02]  /*7aa0*/  IMAD R2, R2, c[0x0][0x498], RZ ;  /* 0x0001260002027a24 */ /* 0x000fe400078e02ff */
[----:B------:R-:W-:Y:S01]  /*7ab0*/  IMAD.WIDE.U32 R14, R3, c[0x0][0x498], R14 ;  /* 0x00012600030e7a25 */ /* 0x000fe200078e000e */
[----:B------:R-:W-:-:S03]  /*7ac0*/  IADD3 R23, R23, R10, RZ ;  /* 0x0000000a17177210 */ /* 0x000fc60007ffe0ff */
[----:B------:R-:W-:Y:S02]  /*7ad0*/  IMAD R2, R3, c[0x0][0x49c], R2 ;  /* 0x0001270003027a24 */ /* 0x000fe400078e0202 */
[----:B------:R-:W-:Y:S02]  /*7ae0*/  IMAD R3, R4, c[0x0][0x3e0], RZ ;  /* 0x0000f80004037a24 */ /* 0x000fe400078e02ff */
[----:B------:R-:W-:Y:S01]  /*7af0*/  @P1 FFMA.FTZ R16, R17, R132, R21 ;  /* 0x0000008411101223 */ /* 0x000fe20000010015 */
[C---:B------:R-:W-:Y:S01]  /*7b00*/  R2P PR, R7.reuse, 0x6 ;  /* 0x0000000607007804 */ /* 0x040fe20000000000 */
[C---:B------:R-:W-:Y:S02]  /*7b10*/  IMAD R3, R6.reuse, c[0x0][0x3e4], R3 ;  /* 0x0000f90006037a24 */ /* 0x040fe400078e0203 */
[----:B------:R-:W-:Y:S01]  /*7b20*/  IMAD.WIDE.U32 R20, R6, c[0x0][0x3e0], R22 ;  /* 0x0000f80006147a25 */ /* 0x000fe200078e0016 */
[----:B------:R-:W-:-:S03]  /*7b30*/  LOP3.LUT R6, R7, 0x1, RZ, 0xc0, !PT ;  /* 0x0000000107067812 */ /* 0x000fc600078ec0ff */
[----:B------:R-:W-:Y:S01]  /*7b40*/  @P4 IMAD.HI.U32 R4, R217, c[0x0][0x4ec], RZ ;  /* 0x00013b00d9044a27 */ /* 0x000fe200078e00ff */
[----:B------:R-:W-:Y:S02]  /*7b50*/  ISETP.NE.U32.AND P3, PT, R6, 0x1, PT ;  /* 0x000000010600780c */ /* 0x000fe40003f65070 */
[----:B------:R-:W-:Y:S01]  /*7b60*/  IADD3 R21, R21, R3, RZ ;  /* 0x0000000315157210 */ /* 0x000fe20007ffe0ff */
[----:B------:R-:W-:Y:S01]  /*7b70*/  IMAD.U32 R0, R0, 0x2, R5 ;  /* 0x0000000200007824 */ /* 0x000fe200078e0005 */
[----:B------:R-:W-:Y:S01]  /*7b80*/  MOV R5, R217 ;  /* 0x000000d900057202 */ /* 0x000fe20000000f00 */
[C---:B------:R-:W-:Y:S01]  /*7b90*/  FMUL.FTZ R129, R8.reuse, R129 ;  /* 0x0000008108817220 */ /* 0x040fe20000410000 */
[----:B------:R-:W-:Y:S01]  /*7ba0*/  @P4 SHF.R.U32.HI R5, RZ, c[0x0][0x4f0], R4 ;  /* 0x00013c00ff054a19 */ /* 0x000fe20000011604 */
[----:B------:R-:W-:Y:S01]  /*7bb0*/  FMUL.FTZ R128, R8, R128 ;  /* 0x0000008008807220 */ /* 0x000fe20000410000 */
[----:B------:R-:W-:Y:S01]  /*7bc0*/  SHF.L.U32 R7, R0, 0x1, RZ ;  /* 0x0000000100077819 */ /* 0x000fe200000006ff */
[----:B------:R-:W-:Y:S01]  /*7bd0*/  BAR.SYNC.DEFER_BLOCKING 0x1, 0x100 ;  /* 0x0044000000007b1d */ /* 0x000fe20000010000 */
[----:B------:R-:W-:Y:S01]  /*7be0*/  IADD3 R6, -R5, RZ, RZ ;  /* 0x000000ff05067210 */ /* 0x000fe20007ffe1ff */
[C---:B------:R-:W-:Y:S01]  /*7bf0*/  FMUL.FTZ R125, R8.reuse, R125 ;  /* 0x0000007d087d7220 */ /* 0x040fe20000410000 */
[----:B------:R-:W-:Y:S01]  /*7c00*/  IADD3 R4, R7, 0x80, RZ ;  /* 0x0000008007047810 */ /* 0x000fe20007ffe0ff */
[----:B------:R-:W-:Y:S01]  /*7c10*/  FMUL.FTZ R124, R8, R124 ;  /* 0x0000007c087c7220 */ /* 0x000fe20000410000 */
[----:B------:R-:W-:Y:S01]  /*7c20*/  MOV R0, 0x20 ;  /* 0x0000002000007802 */ /* 0x000fe20000000f00 */
[----:B------:R-:W-:Y:S01]  /*7c30*/  IMAD R217, R6, c[0x0][0x4e8], R217 ;  /* 0x00013a0006d97a24 */ /* 0x000fe200078e02d9 */
[----:B------:R-:W-:Y:S01]  /*7c40*/  SHF.R.S32.HI R3, RZ, 0x1f, R11 ;  /* 0x0000001fff037819 */ /* 0x000fe2000001140b */
[C---:B------:R-:W-:Y:S01]  /*7c50*/  FMUL.FTZ R121, R8.reuse, R121 ;  /* 0x0000007908797220 */ /* 0x040fe20000410000 */
[----:B------:R-:W-:Y:S01]  /*7c60*/  SHF.R.S32.HI R9, RZ, 0x1f, R5 ;  /* 0x0000001fff097819 */ /* 0x000fe20000011405 */
[C---:B------:R-:W-:Y:S01]  /*7c70*/  FMUL.FTZ R120, R8.reuse, R120 ;  /* 0x0000007808787220 */ /* 0x040fe20000410000 */
[----:B------:R-:W-:Y:S01]  /*7c80*/  IADD3 R14, P0, R5, R14, RZ ;  /* 0x0000000e050e7210 */ /* 0x000fe20007f1e0ff */
[C---:B------:R-:W-:Y:S01]  /*7c90*/  FMUL.FTZ R117, R8.reuse, R117 ;  /* 0x0000007508757220 */ /* 0x040fe20000410000 */
[----:B------:R-:W-:Y:S01]  /*7ca0*/  IADD3 R17, R7, 0x70, RZ ;  /* 0x0000007007117810 */ /* 0x000fe20007ffe0ff */
[----:B------:R-:W-:Y:S01]  /*7cb0*/  FMUL.FTZ R116, R8, R116 ;  /* 0x0000007408747220 */ /* 0x000fe20000410000 */
[----:B------:R-:W-:Y:S01]  /*7cc0*/  @P3 IADD3 R17, R4, 0x10, RZ ;  /* 0x0000001004113810 */ /* 0x000fe20007ffe0ff */
[C---:B------:R-:W-:Y:S01]  /*7cd0*/  FMUL.FTZ R113, R8.reuse, R113 ;  /* 0x0000007108717220 */ /* 0x040fe20000410000 */
[----:B------:R-:W-:Y:S01]  /*7ce0*/  MOV R4, 0x40 ;  /* 0x0000004000047802 */ /* 0x000fe20000000f00 */
[----:B------:R-:W-:Y:S01]  /*7cf0*/  FMUL.FTZ R112, R8, R112 ;  /* 0x0000007008707220 */ /* 0x000fe20000410000 */
[----:B------:R-:W-:Y:S01]  /*7d00*/  SEL R0, R0, 0xffffffe0, !P1 ;  /* 0xffffffe000007807 */ /* 0x000fe20004800000 */
[C---:B------:R-:W-:Y:S01]  /*7d10*/  FMUL.FTZ R109, R8.reuse, R109 ;  /* 0x0000006d086d7220 */ /* 0x040fe20000410000 */
[----:B------:R-:W-:Y:S01]  /*7d20*/  IADD3.X R15, R9, R15, R2, P0, !PT ;  /* 0x0000000f090f7210 */ /* 0x000fe200007fe402 */
[----:B------:R-:W-:Y:S01]  /*7d30*/  IMAD R2, R3, c[0x0][0x3d8], RZ ;  /* 0x0000f60003027a24 */ /* 0x000fe200078e02ff */
[----:B------:R-:W-:Y:S01]  /*7d40*/  SHF.R.S32.HI R5, RZ, 0x1f, R217 ;  /* 0x0000001fff057819 */ /* 0x000fe200000114d9 */
[C---:B------:R-:W-:Y:S01]  /*7d50*/  FMUL.FTZ R108, R8.reuse, R108 ;  /* 0x0000006c086c7220 */ /* 0x040fe20000410000 */
[----:B------:R-:W-:Y:S01]  /*7d60*/  F2FP.PACK_AB R128, R129, R128 ;  /* 0x000000808180723e */ /* 0x000fe200000000ff */
[----:B------:R-:W-:Y:S01]  /*7d70*/  FMUL.FTZ R105, R8, R105 ;  /* 0x0000006908697220 */ /* 0x000fe20000410000 */
[----:B------:R-:W-:Y:S01]  /*7d80*/  SEL R4, R4, 0xffffffc0, !P2 ;  /* 0xffffffc004047807 */ /* 0x000fe20005000000 */
[C---:B------:R-:W-:Y:S01]  /*7d90*/  FMUL.FTZ R104, R8.reuse, R104 ;  /* 0x0000006808687220 */ /* 0x040fe20000410000 */
[----:B------:R-:W-:Y:S01]  /*7da0*/  F2FP.PACK_AB R124, R125, R124 ;  /* 0x0000007c7d7c723e */ /* 0x000fe200000000ff */
[C---:B------:R-:W-:Y:S01]  /*7db0*/  FMUL.FTZ R101, R8.reuse, R101 ;  /* 0x0000006508657220 */ /* 0x040fe20000410000 */
[----:B------:R-:W-:Y:S01]  /*7dc0*/  F2FP.PACK_AB R120, R121, R120 ;  /* 0x000000787978723e */ /* 0x000fe200000000ff */
[----:B------:R-:W-:Y:S01]  /*7dd0*/  FMUL.FTZ R100, R8, R100 ;  /* 0x0000006408647220 */ /* 0x000fe20000410000 */
[----:B------:R-:W-:Y:S01]  /*7de0*/  IADD3 R3, R7, R0, RZ ;  /* 0x0000000007037210 */ /* 0x000fe20007ffe0ff */
[----:B------:R-:W-:Y:S01]  /*7df0*/  IMAD.IADD R9, R0, 0x1, R17 ;  /* 0x0000000100097824 */ /* 0x000fe200078e0211 */
[----:B------:R-:W-:Y:S01]  /*7e00*/  F2FP.PACK_AB R116, R117, R116 ;  /* 0x000000747574723e */ /* 0x000fe200000000ff */
[C---:B------:R-:W-:Y:S01]  /*7e10*/  FMUL.FTZ R37, R8.reuse, R37 ;  /* 0x0000002508257220 */ /* 0x040fe20000410000 */
[----:B------:R-:W-:Y:S01]  /*7e20*/  F2FP.PACK_AB R112, R113, R112 ;  /* 0x000000707170723e */ /* 0x000fe200000000ff */
[C---:B------:R-:W-:Y:S01]  /*7e30*/  FMUL.FTZ R36, R8.reuse, R36 ;  /* 0x0000002408247220 */ /* 0x040fe20000410000 */
[----:B------:R-:W-:Y:S01]  /*7e40*/  F2FP.PACK_AB R108, R109, R108 ;  /* 0x0000006c6d6c723e */ /* 0x000fe200000000ff */
[----:B------:R-:W-:Y:S01]  /*7e50*/  IMAD R2, R11, c[0x0][0x3dc], R2 ;  /* 0x0000f7000b027a24 */ /* 0x000fe200078e0202 */
[----:B------:R-:W-:Y:S01]  /*7e60*/  STS [R7+0x80], R128 ;  /* 0x0000808007007388 */ /* 0x000fe20000000800 */
[----:B------:R-:W-:Y:S01]  /*7e70*/  IMAD R0, R5, c[0x0][0x488], RZ ;  /* 0x0001220005007a24 */ /* 0x000fe200078e02ff */
[----:B------:R-:W-:Y:S01]  /*7e80*/  IADD3 R5, R7, R4, RZ ;  /* 0x0000000407057210 */ /* 0x000fe20007ffe0ff */
[C---:B------:R-:W-:Y:S01]  /*7e90*/  FMUL.FTZ R41, R8.reuse, R41 ;  /* 0x0000002908297220 */ /* 0x040fe20000410000 */
[----:B------:R-:W-:Y:S01]  /*7ea0*/  STS [R7+0x480], R130 ;  /* 0x0004808207007388 */ /* 0x000fe20000000800 */
[----:B------:R-:W-:Y:S01]  /*7eb0*/  FMUL.FTZ R40, R8, R40 ;  /* 0x0000002808287220 */ /* 0x000fe20000410000 */
[----:B------:R-:W-:Y:S01]  /*7ec0*/  F2FP.PACK_AB R104, R105, R104 ;  /* 0x000000686968723e */ /* 0x000fe200000000ff */
[----:B------:R-:W-:Y:S01]  /*7ed0*/  IMAD.WIDE.U32 R10, R11, c[0x0][0x3d8], R20 ;  /* 0x0000f6000b0a7a25 */ /* 0x000fe200078e0014 */
[C---:B------:R-:W-:Y:S01]  /*7ee0*/  IADD3 R21, R4.reuse, R17, RZ ;  /* 0x0000001104157210 */ /* 0x040fe20007ffe0ff */
[----:B------:R-:W-:Y:S01]  /*7ef0*/  STS [R17], R124 ;  /* 0x0000007c11007388 */ /* 0x000fe20000000800 */
[----:B------:R-:W-:Y:S01]  /*7f00*/  IADD3 R23, R4, R3, RZ ;  /* 0x0000000304177210 */ /* 0x000fe20007ffe0ff */
[C---:B------:R-:W-:Y:S01]  /*7f10*/  FMUL.FTZ R45, R8.reuse, R45 ;  /* 0x0000002d082d7220 */ /* 0x040fe20000410000 */
[----:B------:R-:W-:Y:S01]  /*7f20*/  F2FP.PACK_AB R100, R101, R100 ;  /* 0x000000646564723e */ /* 0x000fe200000000ff */
[C---:B------:R-:W-:Y:S01]  /*7f30*/  FMUL.FTZ R44, R8.reuse, R44 ;  /* 0x0000002c082c7220 */ /* 0x040fe20000410000 */
[----:B------:R-:W-:Y:S01]  /*7f40*/  STS [R17+0x400], R126 ;  /* 0x0004007e11007388 */ /* 0x000fe20000000800 */
[C---:B------:R-:W-:Y:S01]  /*7f50*/  FMUL.FTZ R49, R8.reuse, R49 ;  /* 0x0000003108317220 */ /* 0x040fe20000410000 */
[----:B------:R-:W-:Y:S01]  /*7f60*/  IADD3 R25, R9, R4, RZ ;  /* 0x0000000409197210 */ /* 0x000fe20007ffe0ff */
[C---:B------:R-:W-:Y:S01]  /*7f70*/  FMUL.FTZ R48, R8.reuse, R48 ;  /* 0x0000003008307220 */ /* 0x040fe20000410000 */
[----:B------:R-:W-:Y:S01]  /*7f80*/  STS [R3+0x80], R120 ;  /* 0x0000807803007388 */ /* 0x000fe20000000800 */
[C---:B------:R-:W-:Y:S01]  /*7f90*/  FMUL.FTZ R53, R8.reuse, R53 ;  /* 0x0000003508357220 */ /* 0x040fe20000410000 */
[----:B------:R-:W-:Y:S01]  /*7fa0*/  F2FP.PACK_AB R36, R37, R36 ;  /* 0x000000242524723e */ /* 0x000fe200000000ff */
[C---:B------:R-:W-:Y:S01]  /*7fb0*/  FMUL.FTZ R52, R8.reuse, R52 ;  /* 0x0000003408347220 */ /* 0x040fe20000410000 */
[----:B------:R-:W-:Y:S01]  /*7fc0*/  STS [R3+0x480], R122 ;  /* 0x0004807a03007388 */ /* 0x000fe20000000800 */
[C---:B------:R-:W-:Y:S01]  /*7fd0*/  FMUL.FTZ R57, R8.reuse, R57 ;  /* 0x0000003908397220 */ /* 0x040fe20000410000 */
[----:B------:R-:W-:Y:S01]  /*7fe0*/  F2FP.PACK_AB R40, R41, R40 ;  /* 0x000000282928723e */ /* 0x000fe200000000ff */
[C---:B------:R-:W-:Y:S01]  /*7ff0*/  FMUL.FTZ R56, R8.reuse, R56 ;  /* 0x0000003808387220 */ /* 0x040fe20000410000 */
[----:B------:R-:W-:Y:S01]  /*8000*/  STS [R9], R116 ;  /* 0x0000007409007388 */ /* 0x000fe20000000800 */
[C---:B------:R-:W-:Y:S01]  /*8010*/  FMUL.FTZ R61, R8.reuse, R61 ;  /* 0x0000003d083d7220 */ /* 0x040fe20000410000 */
[----:B------:R-:W-:Y:S01]  /*8020*/  F2FP.PACK_AB R44, R45, R44 ;  /* 0x0000002c2d2c723e */ /* 0x000fe200000000ff */
        /* <DEDUP_REMOVED lines=24> */
[----:B------:R-:W-:Y:S01]  /*81b0*/  FMUL.FTZ R84, R8, R84 ;  /* 0x0000005408547220 */ /* 0x000fe20000410000 */
[----:B------:R-:W-:Y:S01]  /*81c0*/  STS [R23+0x480], R106 ;  /* 0x0004806a17007388 */ /* 0x000fe20000000800 */
[----:B------:R-:W-:Y:S01]  /*81d0*/  IMAD.WIDE.U32 R14, R217, c[0x0][0x488], R14 ;  /* 0x00012200d90e7a25 */ /* 0x000fe200078e000e */
[----:B------:R-:W-:-:S02]  /*81e0*/  F2FP.PACK_AB R72, R73, R72 ;  /* 0x000000484948723e */ /* 0x000fc400000000ff */
[----:B------:R-:W-:Y:S01]  /*81f0*/  STS [R25], R100 ;  /* 0x0000006419007388 */ /* 0x000fe20000000800 */
[----:B------:R-:W-:Y:S01]  /*8200*/  IMAD R0, R217, c[0x0][0x48c], R0 ;  /* 0x00012300d9007a24 */ /* 0x000fe200078e0200 */
        /* <DEDUP_REMOVED lines=11> */
[----:B------:R-:W-:Y:S01]  /*82c0*/  FMUL.FTZ R8, R8, R96 ;  /* 0x0000006008087220 */ /* 0x000fe20000410000 */
[----:B------:R-:W-:-:S02]  /*82d0*/  LEA R6, P0, R14, c[0x0][0x450], 0x2 ;  /* 0x000114000e067a11 */ /* 0x000fc400078010ff */
[----:B------:R-:W-:Y:S01]  /*82e0*/  STS [R17+0x4000], R40 ;  /* 0x0040002811007388 */ /* 0x000fe20000000800 */
[----:B------:R-:W-:Y:S02]  /*82f0*/  IADD3 R15, R15, R0, RZ ;  /* 0x000000000f0f7210 */ /* 0x000fe40007ffe0ff */
[----:B------:R-:W-:Y:S01]  /*8300*/  F2FP.PACK_AB R88, R89, R88 ;  /* 0x000000585958723e */ /* 0x000fe200000000ff */
[----:B------:R-:W-:Y:S01]  /*8310*/  STS [R17+0x4400], R42 ;  /* 0x0044002a11007388 */ /* 0x000fe20000000800 */
[----:B------:R-:W-:Y:S02]  /*8320*/  F2FP.PACK_AB R92, R93, R92 ;  /* 0x0000005c5d5c723e */ /* 0x000fe400000000ff */
[----:B------:R-:W-:Y:S01]  /*8330*/  F2FP.PACK_AB R8, R97, R8 ;  /* 0x000000086108723e */ /* 0x000fe200000000ff */
[----:B------:R-:W-:Y:S01]  /*8340*/  STS [R3+0x4080], R44 ;  /* 0x0040802c03007388 */ /* 0x000fe20000000800 */
[----:B------:R-:W-:Y:S02]  /*8350*/  LEA.HI.X R15, R14, c[0x0][0x454], R15, 0x2, P0 ;  /* 0x000115000e0f7a11 */ /* 0x000fe400000f140f */
[----:B------:R-:W-:Y:S01]  /*8360*/  LEA R0, P0, R10, c[0x0][0x380], 0x1 ;  /* 0x0000e0000a007a11 */ /* 0x000fe200078008ff */
[----:B------:R-:W-:Y:S04]  /*8370*/  STS [R3+0x4480], R46 ;  /* 0x0044802e03007388 */ /* 0x000fe80000000800 */
        /* <DEDUP_REMOVED lines=15> */
[----:B------:R1:W-:Y:S04]  /*8470*/  STS [R3+0x8480], R78 ;  /* 0x0084804e03007388 */ /* 0x0003e80000000800 */
[----:B------:R-:W-:Y:S04]  /*8480*/  STS [R9+0x8000], R80 ;  /* 0x0080005009007388 */ /* 0x000fe80000000800 */
[----:B------:R-:W-:Y:S04]  /*8490*/  STS [R9+0x8400], R82 ;  /* 0x0084005209007388 */ /* 0x000fe80000000800 */
[----:B------:R-:W-:Y:S04]  /*84a0*/  STS [R5+0x8080], R84 ;  /* 0x0080805405007388 */ /* 0x000fe80000000800 */
[----:B------:R-:W-:Y:S04]  /*84b0*/  STS [R5+0x8480], R86 ;  /* 0x0084805605007388 */ /* 0x000fe80000000800 */
[----:B------:R-:W-:Y:S04]  /*84c0*/  STS [R21+0x8000], R88 ;  /* 0x0080005815007388 */ /* 0x000fe80000000800 */
[----:B------:R-:W-:Y:S01]  /*84d0*/  STS [R21+0x8400], R90 ;  /* 0x0084005a15007388 */ /* 0x000fe20000000800 */
[----:B-1----:R-:W-:-:S03]  /*84e0*/  IADD3 R3, R11, R2, RZ ;  /* 0x000000020b037210 */ /* 0x002fc60007ffe0ff */
[----:B------:R-:W-:Y:S04]  /*84f0*/  STS [R23+0x8080], R92 ;  /* 0x0080805c17007388 */ /* 0x000fe80000000800 */
[----:B------:R-:W-:Y:S04]  /*8500*/  STS [R23+0x8480], R94 ;  /* 0x0084805e17007388 */ /* 0x000fe80000000800 */
[----:B------:R-:W-:Y:S04]  /*8510*/  STS [R25+0x8000], R8 ;  /* 0x0080000819007388 */ /* 0x000fe80000000800 */
[----:B------:R-:W-:Y:S04]  /*8520*/  STS [R25+0x8400], R99 ;  /* 0x0084006319007388 */ /* 0x000fe80000000800 */
[----:B------:R-:W-:Y:S04]  /*8530*/  SHFL.IDX PT, R96, R6, RZ, 0x1c1f ;  /* 0x001c1fff06607589 */ /* 0x000fe800000e0000 */
[----:B------:R-:W1:Y:S04]  /*8540*/  SHFL.IDX PT, R97, R15, RZ, 0x1c1f ;  /* 0x001c1fff0f617589 */ /* 0x000e6800000e0000 */
[----:B------:R-:W-:Y:S06]  /*8550*/  BAR.SYNC.DEFER_BLOCKING 0x1, 0x100 ;  /* 0x0044000000007b1d */ /* 0x000fec0000010000 */
[----:B------:R-:W-:Y:S04]  /*8560*/  SHFL.IDX PT, R100, R6, 0x1, 0x1c1f ;  /* 0x003c1f0006647f89 */ /* 0x000fe800000e0000 */
[----:B------:R-:W2:Y:S04]  /*8570*/  SHFL.IDX PT, R101, R15, 0x1, 0x1c1f ;  /* 0x003c1f000f657f89 */ /* 0x000ea800000e0000 */
[----:B------:R-:W3:Y:S04]  /*8580*/  SHFL.IDX PT, R56, R0, RZ, 0x181f ;  /* 0x00181fff00387589 */ /* 0x000ee800000e0000 */
[----:B-1----:R1:W-:Y:S04]  /*8590*/  @!P6 ST.E [R96.64], R16 ;  /* 0x000000106000e985 */ /* 0x0023e8000c10190c */
[----:B--2---:R2:W-:Y:S04]  /*85a0*/  @!P5 ST.E [R100.64], R13 ;  /* 0x0000000d6400d985 */ /* 0x0045e8000c10190c */
[----:B------:R2:W4:Y:S04]  /*85b0*/  LDS.128 R48, [R211+0x1080] ;  /* 0x00108000d3307984 */ /* 0x0005280000000c00 */
[----:B------:R2:W2:Y:S04]  /*85c0*/  LDS.128 R44, [R211+0x2080] ;  /* 0x00208000d32c7984 */ /* 0x0004a80000000c00 */
[----:B------:R2:W2:Y:S04]  /*85d0*/  LDS.128 R40, [R211+0x3080] ;  /* 0x00308000d3287984 */ /* 0x0004a80000000c00 */
[----:B------:R2:W2:Y:S01]  /*85e0*/  LDS.128 R36, [R211+0x5080] ;  /* 0x00508000d3247984 */ /* 0x0004a20000000c00 */
[----:B-1----:R-:W-:-:S02]  /*85f0*/  LEA.HI.X R16, R10, c[0x0][0x384], R3, 0x1, P0 ;  /* 0x0000e1000a107a11 */ /* 0x002fc400000f0c03 */
[----:B------:R-:W-:Y:S01]  /*8600*/  ISETP.GE.AND P0, PT, R210, R19, PT ;  /* 0x00000013d200720c */ /* 0x000fe20003f06270 */
[----:B------:R1:W1:Y:S04]  /*8610*/  LDS.128 R32, [R211+0x6080] ;  /* 0x00608000d3207984 */ /* 0x0002680000000c00 */
[----:B------:R1:W1:Y:S04]  /*8620*/  LDS.128 R28, [R211+0x7080] ;  /* 0x00708000d31c7984 */ /* 0x0002680000000c00 */
[----:B------:R1:W1:Y:S04]  /*8630*/  LDS.128 R24, [R211+0x9080] ;  /* 0x00908000d3187984 */ /* 0x0002680000000c00 */
[----:B------:R1:W1:Y:S04]  /*8640*/  LDS.128 R20, [R211+0xa080] ;  /* 0x00a08000d3147984 */ /* 0x0002680000000c00 */
[----:B------:R1:W1:Y:S04]  /*8650*/  LDS.128 R4, [R211+0xb080] ;  /* 0x00b08000d3047984 */ /* 0x0002680000000c00 */
[----:B------:R1:W1:Y:S01]  /*8660*/  SHFL.IDX PT, R57, R16, RZ, 0x181f ;  /* 0x00181fff10397589 */ /* 0x00026200000e0000 */
[----:B------:R-:W-:Y:S05]  /*8670*/  @P0 BRA `(.L_x_7) ;  /* 0x0000012000000947 */ /* 0x000fea0003800000 */
[----:B---3--:R-:W3:Y:S01]  /*8680*/  LDS.128 R52, [R211+0x80] ;  /* 0x00008000d3347984 */ /* 0x008ee20000000c00 */
[----:B------:R-:W-:-:S02]  /*8690*/  ISETP.GE.AND P1, PT, R215, c[0x0][0x3c8], PT ;  /* 0x0000f200d7007a0c */ /* 0x000fc40003f26270 */
[----:B------:R-:W-:Y:S01]  /*86a0*/  ISETP.GE.AND P0, PT, R214, c[0x0][0x3c8], PT ;  /* 0x0000f200d6007a0c */ /* 0x000fe20003f06270 */
[----:B--2---:R-:W2:Y:S01]  /*86b0*/  LDS.128 R12, [R211+0x4080] ;  /* 0x00408000d30c7984 */ /* 0x004ea20000000c00 */
[----:B------:R-:W-:-:S03]  /*86c0*/  ISETP.GE.AND P2, PT, R216, c[0x0][0x3c8], PT ;  /* 0x0000f200d8007a0c */ /* 0x000fc60003f46270 */
[----:B------:R-:W5:Y:S06]  /*86d0*/  LDS.128 R8, [R211+0x8080] ;  /* 0x00808000d3087984 */ /* 0x000f6c0000000c00 */
[----:B------:R-:W-:Y:S02]  /*86e0*/  @!P1 SHF.R.S32.HI R2, RZ, 0x1f, R215 ;  /* 0x0000001fff029819 */ /* 0x000fe400000114d7 */
[----:B------:R-:W-:Y:S02]  /*86f0*/  @!P0 SHF.R.S32.HI R17, RZ, 0x1f, R214 ;  /* 0x0000001fff118819 */ /* 0x000fe400000114d6 */
[----:B------:R-:W-:Y:S01]  /*8700*/  @!P1 LEA.HI R3, R2, R215, RZ, 0x3 ;  /* 0x000000d702039211 */ /* 0x000fe200078f18ff */
[----:B-1----:R-:W-:Y:S01]  /*8710*/  @!P2 IMAD.WIDE R58, R216, 0x2, R56 ;  /* 0x00000002d83aa825 */ /* 0x002fe200078e0238 */
[----:B------:R-:W-:-:S02]  /*8720*/  @!P0 LEA.HI R2, R17, R214, RZ, 0x3 ;  /* 0x000000d611028211 */ /* 0x000fc400078f18ff */
[----:B------:R-:W-:Y:S02]  /*8730*/  @!P1 LOP3.LUT R3, R3, 0xfffffff8, RZ, 0xc0, !PT ;  /* 0xfffffff803039812 */ /* 0x000fe400078ec0ff */
[----:B------:R-:W-:-:S03]  /*8740*/  @!P0 LOP3.LUT R2, R2, 0xfffffff8, RZ, 0xc0, !PT ;  /* 0xfffffff802028812 */ /* 0x000fc600078ec0ff */
[----:B------:R-:W-:-:S04]  /*8750*/  @!P1 IMAD.WIDE R60, R3, 0x2, R56 ;  /* 0x00000002033c9825 */ /* 0x000fc800078e0238 */
[----:B------:R-:W-:Y:S01]  /*8760*/  @!P0 IMAD.WIDE R2, R2, 0x2, R56 ;  /* 0x0000000202028825 */ /* 0x000fe200078e0238 */
[----:B---3--:R1:W-:Y:S04]  /*8770*/  @!P2 ST.E.128 [R58.64], R52 ;  /* 0x000000343a00a985 */ /* 0x0083e8000c101d0c */
[----:B--2---:R1:W-:Y:S04]  /*8780*/  @!P1 ST.E.128 [R60.64], R12 ;  /* 0x0000000c3c009985 */ /* 0x0043e8000c101d0c */
[----:B-----5:R1:W-:Y:S02]  /*8790*/  @!P0 ST.E.128 [R2.64], R8 ;  /* 0x0000000802008985 */ /* 0x0203e4000c101d0c */
.L_x_7:
[----:B---3--:R-:W-:Y:S05]  /*87a0*/  BSYNC B0 ;  /* 0x0000000000007941 */ /* 0x008fea0003800000 */
.L_x_6:
[----:B-1----:R-:W-:Y:S01]  /*87b0*/  IADD3 R2, R210, 0x20, RZ ;  /* 0x00000020d2027810 */ /* 0x002fe20007ffe0ff */
[----:B------:R1:W3:Y:S01]  /*87c0*/  SHFL.IDX PT, R11, R16, 0x1, 0x181f ;  /* 0x00381f00100b7f89 */ /* 0x0002e200000e0000 */
[----:B------:R-:W-:Y:S02]  /*87d0*/  BSSY B0, `(.L_x_8) ;  /* 0x0000013000007945 */ /* 0x000fe40003800000 */
[----:B------:R-:W-:Y:S01]  /*87e0*/  ISETP.GE.AND P0, PT, R2, R19, PT ;  /* 0x000000130200720c */ /* 0x000fe20003f06270 */
[----:B------:R1:W4:-:S12]  /*87f0*/  SHFL.IDX PT, R10, R0, 0x1, 0x181f ;  /* 0x00381f00000a7f89 */ /* 0x00031800000e0000 */
[----:B------:R-:W-:Y:S05]  /*8800*/  @P0 BRA `(.L_x_9) ;  /* 0x000000f000000947 */ /* 0x000fea0003800000 */
[----:B------:R-:W-:Y:S02]  /*8810*/  ISETP.GE.AND P1, PT, R215, c[0x0][0x3c8], PT ;  /* 0x0000f200d7007a0c */ /* 0x000fe40003f26270 */
[----:B------:R-:W-:Y:S02]  /*8820*/  ISETP.GE.AND P0, PT, R214, c[0x0][0x3c8], PT ;  /* 0x0000f200d6007a0c */ /* 0x000fe40003f06270 */
[----:B------:R-:W-:-:S09]  /*8830*/  ISETP.GE.AND P2, PT, R216, c[0x0][0x3c8], PT ;  /* 0x0000f200d8007a0c */ /* 0x000fd20003f46270 */
[----:B------:R-:W-:Y:S02]  /*8840*/  @!P1 SHF.R.S32.HI R2, RZ, 0x1f, R215 ;  /* 0x0000001fff029819 */ /* 0x000fe400000114d7 */
[----:B------:R-:W-:Y:S02]  /*8850*/  @!P0 SHF.R.S32.HI R9, RZ, 0x1f, R214 ;  /* 0x0000001fff098819 */ /* 0x000fe400000114d6 */
[----:B------:R-:W-:Y:S02]  /*8860*/  @!P1 LEA.HI R3, R2, R215, RZ, 0x3 ;  /* 0x000000d702039211 */ /* 0x000fe400078f18ff */
[----:B------:R-:W-:Y:S01]  /*8870*/  @!P0 LEA.HI R2, R9, R214, RZ, 0x3 ;  /* 0x000000d609028211 */ /* 0x000fe200078f18ff */
[----:B---34-:R-:W-:Y:S01]  /*8880*/  @!P2 IMAD.WIDE R8, R216, 0x2, R10 ;  /* 0x00000002d808a825 */ /* 0x018fe200078e020a */
[----:B------:R-:W-:Y:S02]  /*8890*/  @!P1 LOP3.LUT R3, R3, 0xfffffff8, RZ, 0xc0, !PT ;  /* 0xfffffff803039812 */ /* 0x000fe400078ec0ff */
[----:B------:R-:W-:-:S02]  /*88a0*/  @!P0 LOP3.LUT R2, R2, 0xfffffff8, RZ, 0xc0, !PT ;  /* 0xfffffff802028812 */ /* 0x000fc400078ec0ff */
[----:B------:R3:W-:Y:S01]  /*88b0*/  @!P2 ST.E.128 [R8.64], R48 ;  /* 0x000000300800a985 */ /* 0x0007e2000c101d0c */
[----:B--2---:R-:W-:-:S04]  /*88c0*/  @!P1 IMAD.WIDE R12, R3, 0x2, R10 ;  /* 0x00000002030c9825 */ /* 0x004fc800078e020a */
[----:B------:R-:W-:Y:S01]  /*88d0*/  @!P0 IMAD.WIDE R2, R2, 0x2, R10 ;  /* 0x0000000202028825 */ /* 0x000fe200078e020a */
[----:B------:R3:W-:Y:S04]  /*88e0*/  @!P1 ST.E.128 [R12.64], R36 ;  /* 0x000000240c009985 */ /* 0x0007e8000c101d0c */
[----:B------:R3:W-:Y:S02]  /*88f0*/  @!P0 ST.E.128 [R2.64], R24 ;  /* 0x0000001802008985 */ /* 0x0007e4000c101d0c */
.L_x_9:
[----:B------:R-:W-:Y:S05]  /*8900*/  BSYNC B0 ;  /* 0x0000000000007941 */ /* 0x000fea0003800000 */
.L_x_8:
[----:B---3--:R-:W-:Y:S01]  /*8910*/  IADD3 R2, R210, 0x40, RZ ;  /* 0x00000040d2027810 */ /* 0x008fe20007ffe0ff */
[----:B------:R3:W1:Y:S01]  /*8920*/  SHFL.IDX PT, R11, R16, 0x2, 0x181f ;  /* 0x00581f00100b7f89 */ /* 0x00066200000e0000 */
[----:B------:R-:W-:Y:S02]  /*8930*/  BSSY B0, `(.L_x_10) ;  /* 0x0000013000007945 */ /* 0x000fe40003800000 */
[----:B------:R-:W-:Y:S01]  /*8940*/  ISETP.GE.AND P0, PT, R2, R19, PT ;  /* 0x000000130200720c */ /* 0x000fe20003f06270 */
[----:B----4-:R3:W4:-:S12]  /*8950*/  SHFL.IDX PT, R10, R0, 0x2, 0x181f ;  /* 0x00581f00000a7f89 */ /* 0x01071800000e0000 */
        /* <DEDUP_REMOVED lines=8> */
[----:B-1--4-:R-:W-:Y:S01]  /*89e0*/  @!P2 IMAD.WIDE R8, R216, 0x2, R10 ;  /* 0x00000002d808a825 */ /* 0x012fe200078e020a */
[----:B------:R-:W-:Y:S02]  /*89f0*/  @!P1 LOP3.LUT R3, R3, 0xfffffff8, RZ, 0xc0, !PT ;  /* 0xfffffff803039812 */ /* 0x000fe400078ec0ff */
[----:B------:R-:W-:-:S02]  /*8a00*/  @!P0 LOP3.LUT R2, R2, 0xfffffff8, RZ, 0xc0, !PT ;  /* 0xfffffff802028812 */ /* 0x000fc400078ec0ff */
[----:B--2---:R1:W-:Y:S01]  /*8a10*/  @!P2 ST.E.128 [R8.64], R44 ;  /* 0x0000002c0800a985 */ /* 0x0043e2000c101d0c */
[----:B------:R-:W-:-:S04]  /*8a20*/  @!P1 IMAD.WIDE R12, R3, 0x2, R10 ;  /* 0x00000002030c9825 */ /* 0x000fc800078e020a */
[----:B------:R-:W-:Y:S01]  /*8a30*/  @!P0 IMAD.WIDE R2, R2, 0x2, R10 ;  /* 0x0000000202028825 */ /* 0x000fe200078e020a */
[----:B------:R1:W-:Y:S04]  /*8a40*/  @!P1 ST.E.128 [R12.64], R32 ;  /* 0x000000200c009985 */ /* 0x0003e8000c101d0c */
[----:B------:R1:W-:Y:S02]  /*8a50*/  @!P0 ST.E.128 [R2.64], R20 ;  /* 0x0000001402008985 */ /* 0x0003e4000c101d0c */
.L_x_11:
[----:B------:R-:W-:Y:S05]  /*8a60*/  BSYNC B0 ;  /* 0x0000000000007941 */ /* 0x000fea0003800000 */
.L_x_10:
[----:B------:R-:W-:Y:S01]  /*8a70*/  IADD3 R210, R210, 0x60, RZ ;  /* 0x00000060d2d27810 */ /* 0x000fe20007ffe0ff */
[----:B-1----:R1:W3:Y:S03]  /*8a80*/  SHFL.IDX PT, R3, R16, 0x3, 0x181f ;  /* 0x00781f0010037f89 */ /* 0x0022e600000e0000 */
[----:B------:R-:W-:Y:S01]  /*8a90*/  ISETP.GE.AND P0, PT, R210, R19, PT ;  /* 0x00000013d200720c */ /* 0x000fe20003f06270 */
[----:B------:R1:W4:-:S12]  /*8aa0*/  SHFL.IDX PT, R2, R0, 0x3, 0x181f ;  /* 0x00781f0000027f89 */ /* 0x00031800000e0000 */
[----:B------:R-:W-:Y:S05]  /*8ab0*/  @P0 EXIT ;  /* 0x000000000000094d */ /* 0x000fea0003800000 */
[----:B------:R-:W-:Y:S02]  /*8ac0*/  ISETP.GE.AND P0, PT, R215, c[0x0][0x3c8], PT ;  /* 0x0000f200d7007a0c */ /* 0x000fe40003f06270 */
[----:B------:R-:W-:-:S11]  /*8ad0*/  ISETP.GE.AND P1, PT, R216, c[0x0][0x3c8], PT ;  /* 0x0000f200d8007a0c */ /* 0x000fd60003f26270 */
[----:B-1-3--:R-:W-:Y:S02]  /*8ae0*/  @!P0 SHF.R.S32.HI R0, RZ, 0x1f, R215 ;  /* 0x0000001fff008819 */ /* 0x00afe400000114d7 */
[----:B----4-:R-:W-:Y:S02]  /*8af0*/  @!P1 IMAD.WIDE R216, R216, 0x2, R2 ;  /* 0x00000002d8d89825 */ /* 0x010fe400078e0202 */
[----:B------:R-:W-:-:S03]  /*8b00*/  @!P0 LEA.HI R0, R0, R215, RZ, 0x3 ;  /* 0x000000d700008211 */ /* 0x000fc600078f18ff */
[----:B--2---:R1:W-:Y:S01]  /*8b10*/  @!P1 ST.E.128 [R216.64], R40 ;  /* 0x00000028d8009985 */ /* 0x0043e2000c101d0c */
[----:B------:R-:W-:-:S05]  /*8b20*/  @!P0 LOP3.LUT R0, R0, 0xfffffff8, RZ, 0xc0, !PT ;  /* 0xfffffff800008812 */ /* 0x000fca00078ec0ff */
[----:B------:R-:W-:-:S05]  /*8b30*/  @!P0 IMAD.WIDE R8, R0, 0x2, R2 ;  /* 0x0000000200088825 */ /* 0x000fca00078e0202 */
[----:B------:R1:W-:Y:S01]  /*8b40*/  @!P0 ST.E.128 [R8.64], R28 ;  /* 0x0000001c08008985 */ /* 0x0003e2000c101d0c */
[----:B------:R-:W-:-:S13]  /*8b50*/  ISETP.GE.AND P0, PT, R214, c[0x0][0x3c8], PT ;  /* 0x0000f200d6007a0c */ /* 0x000fda0003f06270 */
[----:B------:R-:W-:Y:S05]  /*8b60*/  @P0 EXIT ;  /* 0x000000000000094d */ /* 0x000fea0003800000 */
[----:B-1----:R-:W-:-:S04]  /*8b70*/  SHF.R.S32.HI R9, RZ, 0x1f, R214 ;  /* 0x0000001fff097819 */ /* 0x002fc800000114d6 */
[----:B------:R-:W-:-:S04]  /*8b80*/  LEA.HI R9, R9, R214, RZ, 0x3 ;  /* 0x000000d609097211 */ /* 0x000fc800078f18ff */
[----:B------:R-:W-:-:S05]  /*8b90*/  LOP3.LUT R9, R9, 0xfffffff8, RZ, 0xc0, !PT ;  /* 0xfffffff809097812 */ /* 0x000fca00078ec0ff */
[----:B------:R-:W-:-:S05]  /*8ba0*/  IMAD.WIDE R2, R9, 0x2, R2 ;  /* 0x0000000209027825 */ /* 0x000fca00078e0202 */
[----:B------:R-:W-:Y:S01]  /*8bb0*/  ST.E.128 [R2.64], R4 ;  /* 0x0000000402007985 */ /* 0x000fe2000c101d0c */
[----:B------:R-:W-:Y:S05]  /*8bc0*/  EXIT ;  /* 0x000000000000794d */ /* 0x000fea0003800000 */
.L_x_12:
[----:B------:R-:W-:-:S00]  /*8bd0*/  BRA `(.L_x_12) ;  /* 0xfffffff000007947 */ /* 0x000fc0000383ffff */
[----:B------:R-:W-:-:S00]  /*8be0*/  NOP ;  /* 0x0000000000007918 */ /* 0x000fc00000000000 */
        /* <DEDUP_REMOVED lines=9> */
.L_x_2988:


//--------------------- .text._ZN7cutlass13device_kernelIN5flash19enable_sm80_to_sm89INS1_16FlashAttnFwdSm80INS1_25CollectiveMainloopFwdSm80ILi8ELi1ELb0EN4cute5tupleIJNS5_1CILi128EEENS7_ILi64EEENS7_ILi192EEEEEELi192ENS_6half_tEfNS_4arch4Sm80ELb0ELb0ELb1ELb1ELb1ELb0ELb1ELb0EEENS1_21CollectiveEpilogueFwdINS6_IJS8_SA_S9_EEENS6_IJNS7_ILi1EEESI_SI_EEESC_SE_Li256ELb1ELb1ELb0ELb0EEENS1_19SingleTileSchedulerILb1ELb0ELb1ELi128EEEEEEEEEvNT_6ParamsE --------------------------
	.section	.text._ZN7cutlass13device_kernelIN5flash19enable_sm80_to_sm89INS1_16FlashAttnFwdSm80INS1_25CollectiveMainloopFwdSm80ILi8ELi1ELb0EN4cute5tupleIJNS5_1CILi128EEENS7_ILi64EEENS7_ILi192EEEEEELi192ENS_6half_tEfNS_4arch4Sm80ELb0ELb0ELb1ELb1ELb1ELb0ELb1ELb0EEENS1_21CollectiveEpilogueFwdINS6_IJS8_SA_S9_EEENS6_IJNS7_ILi1EEESI_SI_EEESC_SE_Li256ELb1ELb1ELb0ELb0EEENS1_19SingleTileSchedulerILb1ELb0ELb1ELi128EEEEEEEEEvNT_6ParamsE,"ax",@progbits
	.sectioninfo	@"SHI_REGISTERS=255"
	.align	128
.text._ZN7cutlass13device_kernelIN5flash19enable_sm80_to_sm89INS1_16FlashAttnFwdSm80INS1_25CollectiveMainloopFwdSm80ILi8ELi1ELb0EN4cute5tupleIJNS5_1CILi128EEENS7_ILi64EEENS7_ILi192EEEEEELi192ENS_6half_tEfNS_4arch4Sm80ELb0ELb0ELb1ELb1ELb1ELb0ELb1ELb0EEENS1_21CollectiveEpilogueFwdINS6_IJS8_SA_S9_EEENS6_IJNS7_ILi1EEESI_SI_EEESC_SE_Li256ELb1ELb1ELb0ELb0EEENS1_19SingleTileSchedulerILb1ELb0ELb1ELi128EEEEEEEEEvNT_6ParamsE:
        .type           _ZN7cutlass13device_kernelIN5flash19enable_sm80_to_sm89INS1_16FlashAttnFwdSm80INS1_25CollectiveMainloopFwdSm80ILi8ELi1ELb0EN4cute5tupleIJNS5_1CILi128EEENS7_ILi64EEENS7_ILi192EEEEEELi192ENS_6half_tEfNS_4arch4Sm80ELb0ELb0ELb1ELb1ELb1ELb0ELb1ELb0EEENS1_21CollectiveEpilogueFwdINS6_IJS8_SA_S9_EEENS6_IJNS7_ILi1EEESI_SI_EEESC_SE_Li256ELb1ELb1ELb0ELb0EEENS1_19SingleTileSchedulerILb1ELb0ELb1ELi128EEEEEEEEEvNT_6ParamsE,@function
        .size           _ZN7cutlass13device_kernelIN5flash19enable_sm80_to_sm89INS1_16FlashAttnFwdSm80INS1_25CollectiveMainloopFwdSm80ILi8ELi1ELb0EN4cute5tupleIJNS5_1CILi128EEENS7_ILi64EEENS7_ILi192EEEEEELi192ENS_6half_tEfNS_4arch4Sm80ELb0ELb0ELb1ELb1ELb1ELb0ELb1ELb0EEENS1_21CollectiveEpilogueFwdINS6_IJS8_SA_S9_EEENS6_IJNS7_ILi1EEESI_SI_EEESC_SE_Li256ELb1ELb1ELb0ELb0EEENS1_19SingleTileSchedulerILb1ELb0ELb1ELi128EEEEEEEEEvNT_6ParamsE,(.L_x_2989 - _ZN7cutlass13device_kernelIN5flash19enable_sm80_to_sm89INS1_16FlashAttnFwdSm80INS1_25CollectiveMainloopFwdSm80ILi8ELi1ELb0EN4cute5tupleIJNS5_1CILi128EEENS7_ILi64EEENS7_ILi192EEEEEELi192ENS_6half_tEfNS_4arch4Sm80ELb0ELb0ELb1ELb1ELb1ELb0ELb1ELb0EEENS1_21CollectiveEpilogueFwdINS6_IJS8_SA_S9_EEENS6_IJNS7_ILi1EEESI_SI_EEESC_SE_Li256ELb1ELb1ELb0ELb0EEENS1_19SingleTileSchedulerILb1ELb0ELb1ELi128EEEEEEEEEvNT_6ParamsE)
        .other          _ZN7cutlass13device_kernelIN5flash19enable_sm80_to_sm89INS1_16FlashAttnFwdSm80INS1_25CollectiveMainloopFwdSm80ILi8ELi1ELb0EN4cute5tupleIJNS5_1CILi128EEENS7_ILi64EEENS7_ILi192EEEEEELi192ENS_6half_tEfNS_4arch4Sm80ELb0ELb0ELb1ELb1ELb1ELb0ELb1ELb0EEENS1_21CollectiveEpilogueFwdINS6_IJS8_SA_S9_EEENS6_IJNS7_ILi1EEESI_SI_EEESC_SE_Li256ELb1ELb1ELb0ELb0EEENS1_19SingleTileSchedulerILb1ELb0ELb1ELi128EEEEEEEEEvNT_6ParamsE,@"STO_CUDA_ENTRY STV_DEFAULT"
_ZN7cutlass13device_kernelIN5flash19enable_sm80_to_sm89INS1_16FlashAttnFwdSm80INS1_25CollectiveMainloopFwdSm80ILi8ELi1ELb0EN4cute5tupleIJNS5_1CILi128EEENS7_ILi64EEENS7_ILi192EEEEEELi192ENS_6half_tEfNS_4arch4Sm80ELb0ELb0ELb1ELb1ELb1ELb0ELb1ELb0EEENS1_21CollectiveEpilogueFwdINS6_IJS8_SA_S9_EEENS6_IJNS7_ILi1EEESI_SI_EEESC_SE_Li256ELb1ELb1ELb0ELb0EEENS1_19SingleTileSchedulerILb1ELb0ELb1ELi128EEEEEEEEEvNT_6ParamsE:
[----:B------:R-:W-:Y:S02]  /*0000*/  MOV R1, c[0x0][0x28] ;  /* 0x00000a0000017a02 */ /* 0x000fe40000000f00 */
[----:B------:R-:W1:Y:S01]  /*0010*/  S2R R4, SR_TID.X ;  /* 0x0000000000047919 */ /* 0x000e620000002100 */
[----:B------:R-:W2:Y:S01]  /*0020*/  S2UR UR16, SR_CTAID.Z ;  /* 0x00000000001079c3 */ /* 0x000ea20000002700 */
[----:B------:R-:W-:Y:S02]  /*0030*/  UMOV UR7, 0x4 ;  /* 0x0000000400077882 */ /* 0x000fe40000000000 */
[----:B------:R-:W-:Y:S02]  /*0040*/  ULDC.64 UR8, c[0x0][0x568] ;  /* 0x00015a0000087ab9 */ /* 0x000fe40000000a00 */
[----:B------:R-:W-:-:S03]  /*0050*/  ULDC.64 UR14, c[0x0][0x118] ;  /* 0x00004600000e7ab9 */ /* 0x000fc60000000a00 */
[----:B------:R-:W3:Y:S01]  /*0060*/  S2UR UR5, SR_CTAID.X ;  /* 0x00000000000579c3 */ /* 0x000ee20000002500 */
[----:B-1----:R-:W-:Y:S01]  /*0070*/  SHF.R.U32.HI R0, RZ, 0x5, R4 ;  /* 0x00000005ff007819 */ /* 0x002fe20000011604 */
[----:B--2---:R-:W-:-:S05]  /*0080*/  UIMAD.WIDE UR8, UR16, UR7, UR8 ;  /* 0x00000007100872a5 */ /* 0x004fca000f8e0208 */
[----:B------:R-:W1:Y:S02]  /*0090*/  SHFL.IDX PT, R0, R0, RZ, 0x1f ;  /* 0x00001fff00007589 */ /* 0x000e6400000e0000 */
[----:B-1----:R-:W-:-:S13]  /*00a0*/  ISETP.NE.AND P0, PT, R0, RZ, PT ;  /* 0x000000ff0000720c */ /* 0x002fda0003f05270 */
[----:B---3--:R-:W-:Y:S05]  /*00b0*/  @!P0 BRA `(.L_x_13) ;  /* 0x000001c000008947 */ /* 0x008fea0003800000 */
[----:B------:R-:W-:-:S04]  /*00c0*/  ISETP.NE.U32.AND P0, PT, RZ, c[0x0][0x568], PT ;  /* 0x00015a00ff007a0c */ /* 0x000fc80003f05070 */
[----:B------:R-:W-:-:S13]  /*00d0*/  ISETP.NE.AND.EX P0, PT, RZ, c[0x0][0x56c], PT, P0 ;  /* 0x00015b00ff007a0c */ /* 0x000fda0003f05300 */
[----:B------:R-:W-:Y:S05]  /*00e0*/  @!P0 BRA `(.L_x_14) ;  /* 0x0000005000008947 */ /* 0x000fea0003800000 */
[----:B------:R-:W-:Y:S02]  /*00f0*/  MOV R2, UR8 ;  /* 0x0000000800027c02 */ /* 0x000fe40008000f00 */
[----:B------:R-:W-:-:S05]  /*0100*/  MOV R3, UR9 ;  /* 0x0000000900037c02 */ /* 0x000fca0008000f00 */
[----:B------:R-:W2:Y:S02]  /*0110*/  LDG.E R2, [R2.64] ;  /* 0x0000000e02027981 */ /* 0x000ea4000c1e1900 */
[----:B--2---:R1:W2:Y:S02]  /*0120*/  R2UR UR6, R2 ;  /* 0x00000000020673c2 */ /* 0x0042a400000e0000 */
[----:B-12---:R-:W-:Y:S05]  /*0130*/  BRA `(.L_x_15) ;  /* 0x000000e000007947 */ /* 0x006fea0003800000 */
.L_x_14:
[----:B------:R-:W-:-:S04]  /*0140*/  ISETP.NE.U32.AND P0, PT, RZ, c[0x0][0x560], PT ;  /* 0x00015800ff007a0c */ /* 0x000fc80003f05070 */
[----:B------:R-:W-:-:S13]  /*0150*/  ISETP.NE.AND.EX P0, PT, RZ, c[0x0][0x564], PT, P0 ;  /* 0x00015900ff007a0c */ /* 0x000fda0003f05300 */
[----:B------:R-:W-:Y:S05]  /*0160*/  @!P0 BRA `(.L_x_16) ;  /* 0x000000a000008947 */ /* 0x000fea0003800000 */
[----:B------:R-:W-:Y:S02]  /*0170*/  ULDC.64 UR8, c[0x0][0x560] ;  /* 0x0001580000087ab9 */ /* 0x000fe40000000a00 */
[----:B------:R-:W-:-:S06]  /*0180*/  UIMAD.WIDE UR8, UR16, UR7, UR8 ;  /* 0x00000007100872a5 */ /* 0x000fcc000f8e0208 */
[----:B------:R-:W-:Y:S02]  /*0190*/  MOV R6, UR8 ;  /* 0x0000000800067c02 */ /* 0x000fe40008000f00 */
[----:B------:R-:W-:-:S05]  /*01a0*/  MOV R7, UR9 ;  /* 0x0000000900077c02 */ /* 0x000fca0008000f00 */
[----:B------:R-:W2:Y:S04]  /*01b0*/  LDG.E R2, [R6.64] ;  /* 0x0000000e06027981 */ /* 0x000ea8000c1e1900 */
[----:B------:R-:W3:Y:S01]  /*01c0*/  LDG.E R0, [R6.64+0x4] ;  /* 0x0000040e06007981 */ /* 0x000ee2000c1e1900 */
[----:B--2---:R-:W1:Y:S08]  /*01d0*/  R2UR UR4, R2 ;  /* 0x00000000020473c2 */ /* 0x004e7000000e0000 */
[----:B---3--:R-:W1:Y:S02]  /*01e0*/  R2UR UR6, R0 ;  /* 0x00000000000673c2 */ /* 0x008e6400000e0000 */
[----:B-1----:R-:W-:Y:S01]  /*01f0*/  UIADD3 UR6, -UR4, UR6, URZ ;  /* 0x0000000604067290 */ /* 0x002fe2000fffe13f */
[----:B------:R-:W-:Y:S05]  /*0200*/  BRA `(.L_x_15) ;  /* 0x0000001000007947 */ /* 0x000fea0003800000 */
.L_x_16:
[----:B------:R-:W-:Y:S02]  /*0210*/  ULDC UR6, c[0x0][0x54c] ;  /* 0x0001530000067ab9 */ /* 0x000fe40000000800 */
.L_x_15:
[----:B------:R-:W-:Y:S02]  /*0220*/  ULDC UR4, c[0x0][0x548] ;  /* 0x0001520000047ab9 */ /* 0x000fe40000000800 */
[----:B------:R-:W-:-:S02]  /*0230*/  USHF.L.U32 UR5, UR5, 0x7, URZ ;  /* 0x0000000705057899 */ /* 0x000fc4000800063f */
[----:B------:R-:W-:-:S04]  /*0240*/  UIMAD UR4, UR6, UR4, URZ ;  /* 0x00000004060472a4 */ /* 0x000fc8000f8e023f */
[----:B------:R-:W-:-:S04]  /*0250*/  UISETP.GE.AND UP0, UPT, UR5, UR4, UPT ;  /* 0x000000040500728c */ /* 0x000fc8000bf06270 */
[----:B------:R-:W-:Y:S01]  /*0260*/  USEL UR16, UR16, 0xffffffff, !UP0 ;  /* 0xffffffff10107887 */ /* 0x000fe2000c000000 */
[----:B------:R-:W-:Y:S05]  /*0270*/  BRA `(.L_x_17) ;  /* 0x000001b000007947 */ /* 0x000fea0003800000 */
.L_x_13:
        /* <DEDUP_REMOVED lines=8> */
.L_x_18:
        /* <DEDUP_REMOVED lines=13> */
.L_x_20:
[----:B------:R-:W-:Y:S02]  /*03d0*/  ULDC UR6, c[0x0][0x54c] ;  /* 0x0001530000067ab9 */ /* 0x000fe40000000800 */
.L_x_19:
[----:B------:R-:W-:Y:S02]  /*03e0*/  ULDC UR4, c[0x0][0x548] ;  /* 0x0001520000047ab9 */ /* 0x000fe40000000800 */
[----:B------:R-:W-:-:S02]  /*03f0*/  USHF.L.U32 UR5, UR5, 0x7, URZ ;  /* 0x0000000705057899 */ /* 0x000fc4000800063f */
[----:B------:R-:W-:-:S04]  /*0400*/  UIMAD UR4, UR6, UR4, URZ ;  /* 0x00000004060472a4 */ /* 0x000fc8000f8e023f */
[----:B------:R-:W-:-:S04]  /*0410*/  UISETP.GE.AND UP0, UPT, UR5, UR4, UPT ;  /* 0x000000040500728c */ /* 0x000fc8000bf06270 */
[----:B------:R-:W-:-:S06]  /*0420*/  USEL UR16, UR16, 0xffffffff, !UP0 ;  /* 0xffffffff10107887 */ /* 0x000fcc000c000000 */
.L_x_17:
[----:B------:R-:W-:-:S13]  /*0430*/  ISETP.LE.AND P0, PT, RZ, UR16, PT ;  /* 0x00000010ff007c0c */ /* 0x000fda000bf03270 */
[----:B------:R-:W-:Y:S05]  /*0440*/  @!P0 EXIT ;  /* 0x000000000000894d */ /* 0x000fea0003800000 */
[----:B------:R-:W-:Y:S02]  /*0450*/  ULDC.64 UR4, c[0x0][0x348] ;  /* 0x0000d20000047ab9 */ /* 0x000fe40000000a00 */
[----:B------:R-:W-:Y:S02]  /*0460*/  UISETP.NE.U32.AND UP1, UPT, URZ, UR4, UPT ;  /* 0x000000043f00728c */ /* 0x000fe4000bf25070 */
[----:B------:R-:W-:Y:S02]  /*0470*/  ULDC.64 UR8, c[0x0][0x348] ;  /* 0x0000d20000087ab9 */ /* 0x000fe40000000a00 */
[----:B------:R-:W-:Y:S02]  /*0480*/  UISETP.NE.AND.EX UP1, UPT, URZ, UR5, UPT, UP1 ;  /* 0x000000053f00728c */ /* 0x000fe4000bf25310 */
[----:B------:R-:W-:Y:S02]  /*0490*/  UIMAD.WIDE UR8, UR16, UR7, UR8 ;  /* 0x00000007100872a5 */ /* 0x000fe4000f8e0208 */
[----:B------:R-:W-:-:S02]  /*04a0*/  ULDC.64 UR4, c[0x0][0x370] ;  /* 0x0000dc0000047ab9 */ /* 0x000fc40000000a00 */
[----:B------:R-:W-:Y:S01]  /*04b0*/  UISETP.NE.U32.AND UP2, UPT, URZ, UR4, UPT ;  /* 0x000000043f00728c */ /* 0x000fe2000bf45070 */
[----:B------:R-:W-:Y:S01]  /*04c0*/  PLOP3.LUT P0, PT, PT, PT, UP1, 0x80, 0x0 ;  /* 0x000000000000781c */ /* 0x000fe20003f0f018 */
[----:B------:R-:W-:Y:S02]  /*04d0*/  IMAD.U32 R8, RZ, RZ, UR8 ;  /* 0x00000008ff087e24 */ /* 0x000fe4000f8e00ff */
[----:B------:R-:W-:Y:S01]  /*04e0*/  UISETP.NE.AND.EX UP2, UPT, URZ, UR5, UPT, UP2 ;  /* 0x000000053f00728c */ /* 0x000fe2000bf45320 */
[----:B------:R-:W-:Y:S02]  /*04f0*/  IMAD.U32 R9, RZ, RZ, UR9 ;  /* 0x00000009ff097e24 */ /* 0x000fe4000f8e00ff */
[----:B------:R-:W-:Y:S02]  /*0500*/  ULDC.64 UR4, c[0x0][0x360] ;  /* 0x0000d80000047ab9 */ /* 0x000fe40000000a00 */
[----:B------:R-:W-:-:S04]  /*0510*/  UISETP.NE.U32.AND UP0, UPT, URZ, UR4, UPT ;  /* 0x000000043f00728c */ /* 0x000fc8000bf05070 */
[----:B------:R-:W-:Y:S01]  /*0520*/  UISETP.NE.AND.EX UP0, UPT, URZ, UR5, UPT, UP0 ;  /* 0x000000053f00728c */ /* 0x000fe2000bf05300 */
[----:B------:R-:W-:Y:S01]  /*0530*/  PLOP3.LUT P2, PT, PT, PT, UP2, 0x80, 0x0 ;  /* 0x000000000000781c */ /* 0x000fe20003f4f028 */
[----:B------:R-:W-:Y:S01]  /*0540*/  ULDC.64 UR8, c[0x0][0x370] ;  /* 0x0000dc0000087ab9 */ /* 0x000fe20000000a00 */
[----:B------:R-:W2:Y:S01]  /*0550*/  @P0 LDG.E R2, [R8.64] ;  /* 0x0000000e08020981 */ /* 0x000ea2000c1e1900 */
[----:B------:R-:W-:Y:S01]  /*0560*/  ULDC.64 UR4, c[0x0][0x360] ;  /* 0x0000d80000047ab9 */ /* 0x000fe20000000a00 */
[----:B------:R-:W-:Y:S01]  /*0570*/  MOV R212, RZ ;  /* 0x000000ff00d47202 */ /* 0x000fe20000000f00 */
[----:B------:R-:W-:Y:S01]  /*0580*/  @UP2 UIMAD.WIDE UR8, UR16, UR7, UR8 ;  /* 0x00000007100822a5 */ /* 0x000fe2000f8e0208 */
[----:B------:R-:W-:Y:S01]  /*0590*/  PLOP3.LUT P1, PT, PT, PT, UP0, 0x80, 0x0 ;  /* 0x000000000000781c */ /* 0x000fe20003f2f008 */
[----:B------:R-:W-:-:S03]  /*05a0*/  IMAD.MOV.U32 R0, RZ, RZ, c[0x0][0x168] ;  /* 0x00005a00ff007624 */ /* 0x000fc600078e00ff */
[----:B------:R-:W-:Y:S01]  /*05b0*/  @UP0 UIMAD.WIDE UR4, UR16, UR7, UR4 ;  /* 0x00000007100402a5 */ /* 0x000fe2000f8e0204 */
[----:B------:R-:W-:Y:S01]  /*05c0*/  MOV R10, UR8 ;  /* 0x00000008000a7c02 */ /* 0x000fe20008000f00 */
[----:B------:R-:W-:-:S04]  /*05d0*/  IMAD.U32 R11, RZ, RZ, UR9 ;  /* 0x00000009ff0b7e24 */ /* 0x000fc8000f8e00ff */
[----:B------:R-:W-:Y:S01]  /*05e0*/  MOV R6, UR4 ;  /* 0x0000000400067c02 */ /* 0x000fe20008000f00 */
[----:B------:R-:W-:Y:S01]  /*05f0*/  IMAD.U32 R7, RZ, RZ, UR5 ;  /* 0x00000005ff077e24 */ /* 0x000fe2000f8e00ff */
[----:B------:R1:W5:Y:S04]  /*0600*/  @P2 LDG.E R212, [R10.64] ;  /* 0x0000000e0ad42981 */ /* 0x000368000c1e1900 */
[----:B------:R1:W5:Y:S01]  /*0610*/  @P1 LDG.E R0, [R6.64] ;  /* 0x0000000e06001981 */ /* 0x000362000c1e1900 */
[----:B------:R-:W3:Y:S01]  /*0620*/  S2UR UR9, SR_CTAID.Y ;  /* 0x00000000000979c3 */ /* 0x000ee20000002600 */
[----:B------:R-:W-:Y:S02]  /*0630*/  ULDC UR5, c[0x0][0x2ac] ;  /* 0x0000ab0000057ab9 */ /* 0x000fe40000000800 */
[----:B------:R-:W-:-:S02]  /*0640*/  ULDC UR4, c[0x0][0x1d0] ;  /* 0x0000740000047ab9 */ /* 0x000fc40000000800 */
[----:B------:R-:W-:Y:S02]  /*0650*/  UIMAD UR4, UR5, UR4, URZ ;  /* 0x00000004050472a4 */ /* 0x000fe4000f8e023f */
[----:B------:R-:W-:-:S04]  /*0660*/  UMOV UR8, URZ ;  /* 0x0000003f00087c82 */ /* 0x000fc80008000000 */
[----:B------:R-:W-:Y:S01]  /*0670*/  MOV R3, UR4 ;  /* 0x0000000400037c02 */ /* 0x000fe20008000f00 */
[----:B---3--:R-:W-:Y:S01]  /*0680*/  USHF.R.S32.HI UR6, URZ, 0x1f, UR9 ;  /* 0x0000001f3f067899 */ /* 0x008fe20008011409 */
[----:B--2---:R1:W2:Y:S02]  /*0690*/  @P0 R2UR UR8, R2 ;  /* 0x00000000020803c2 */ /* 0x0042a400000e0000 */
[----:B-12---:R-:W-:Y:S06]  /*06a0*/  @P1 BRA `(.L_x_21) ;  /* 0x0000004000001947 */ /* 0x006fec0003800000 */
[----:B------:R-:W-:Y:S05]  /*06b0*/  @!P0 BRA `(.L_x_21) ;  /* 0x0000003000008947 */ /* 0x000fea0003800000 */
[----:B-----5:R-:W2:Y:S04]  /*06c0*/  LDG.E R0, [R8.64] ;  /* 0x0000000e08007981 */ /* 0x020ea8000c1e1900 */
[----:B------:R-:W2:Y:S02]  /*06d0*/  LDG.E R5, [R8.64+0x4] ;  /* 0x0000040e08057981 */ /* 0x000ea4000c1e1900 */
[----:B--2---:R-:W-:-:S02]  /*06e0*/  IADD3 R0, -R0, R5, RZ ;  /* 0x0000000500007210 */ /* 0x004fc40007ffe1ff */
.L_x_21:
[----:B------:R-:W-:-:S04]  /*06f0*/  ISETP.NE.U32.AND P0, PT, RZ, c[0x0][0x368], PT ;  /* 0x0000da00ff007a0c */ /* 0x000fc80003f05070 */
[----:B------:R-:W-:-:S13]  /*0700*/  ISETP.NE.AND.EX P0, PT, RZ, c[0x0][0x36c], PT, P0 ;  /* 0x0000db00ff007a0c */ /* 0x000fda0003f05300 */
[----:B------:R-:W-:Y:S05]  /*0710*/  @!P0 BRA `(.L_x_22) ;  /* 0x0000006000008947 */ /* 0x000fea0003800000 */
[----:B------:R-:W-:Y:S02]  /*0720*/  ULDC.64 UR4, c[0x0][0x368] ;  /* 0x0000da0000047ab9 */ /* 0x000fe40000000a00 */
[----:B------:R-:W-:-:S06]  /*0730*/  UIMAD.WIDE UR4, UR16, UR7, UR4 ;  /* 0x00000007100472a5 */ /* 0x000fcc000f8e0204 */
[----:B------:R-:W-:Y:S02]  /*0740*/  MOV R3, UR5 ;  /* 0x0000000500037c02 */ /* 0x000fe40008000f00 */
[----:B------:R-:W-:-:S05]  /*0750*/  MOV R2, UR4 ;  /* 0x0000000400027c02 */ /* 0x000fca0008000f00 */
[----:B------:R1:W5:Y:S01]  /*0760*/  LDG.E R3, [R2.64] ;  /* 0x0000000e02037981 */ /* 0x000362000c1e1900 */
[----:B------:R-:W-:Y:S05]  /*0770*/  BRA `(.L_x_23) ;  /* 0x000000a000007947 */ /* 0x000fea0003800000 */
.L_x_22:
        /* <DEDUP_REMOVED lines=8> */
[----:B------:R-:W2:Y:S02]  /*0800*/  LDG.E R2, [R6.64+0x4] ;  /* 0x0000040e06027981 */ /* 0x000ea4000c1e1900 */
[----:B--2---:R-:W-:-:S05]  /*0810*/  IADD3 R3, -R3, R2, RZ ;  /* 0x0000000203037210 */ /* 0x004fca0007ffe1ff */
.L_x_23:
[----:B-----5:R-:W-:Y:S01]  /*0820*/  IMAD.IADD R7, R3, 0x1, -R212 ;  /* 0x0000000103077824 */ /* 0x020fe200078e0ad4 */
[----:B------:R-:W-:Y:S01]  /*0830*/  PLOP3.LUT P2, PT, PT, PT, PT, 0x80, 0x0 ;  /* 0x000000000000781c */ /* 0x000fe20003f4f070 */
[----:B------:R-:W-:Y:S01]  /*0840*/  CS2R R98, SRZ ;  /* 0x0000000000627805 */ /* 0x000fe2000001ff00 */
[----:B------:R-:W-:Y:S01]  /*0850*/  CS2R R96, SRZ ;  /* 0x0000000000607805 */ /* 0x000fe2000001ff00 */
[----:B------:R-:W-:Y:S01]  /*0860*/  CS2R R94, SRZ ;  /* 0x00000000005e7805 */ /* 0x000fe2000001ff00 */
[C---:B------:R-:W-:Y:S01]  /*0870*/  ISETP.GE.AND P0, PT, R7.reuse, 0x1, PT ;  /* 0x000000010700780c */ /* 0x040fe20003f06270 */
[----:B------:R-:W-:Y:S01]  /*0880*/  CS2R R92, SRZ ;  /* 0x00000000005c7805 */ /* 0x000fe2000001ff00 */
[----:B------:R-:W-:Y:S01]  /*0890*/  IADD3 R3, R7, 0x3f, RZ ;  /* 0x0000003f07037810 */ /* 0x000fe20007ffe0ff */
[----:B------:R-:W-:Y:S01]  /*08a0*/  CS2R R90, SRZ ;  /* 0x00000000005a7805 */ /* 0x000fe2000001ff00 */
[----:B------:R-:W-:Y:S01]  /*08b0*/  CS2R R88, SRZ ;  /* 0x0000000000587805 */ /* 0x000fe2000001ff00 */
[----:B------:R-:W-:Y:S01]  /*08c0*/  CS2R R86, SRZ ;  /* 0x0000000000567805 */ /* 0x000fe2000001ff00 */
[----:B------:R-:W-:Y:S01]  /*08d0*/  SHF.R.S32.HI R144, RZ, 0x1f, R3 ;  /* 0x0000001fff907819 */ /* 0x000fe20000011403 */
[----:B------:R-:W-:Y:S01]  /*08e0*/  CS2R R84, SRZ ;  /* 0x0000000000547805 */ /* 0x000fe2000001ff00 */
[----:B------:R-:W-:Y:S01]  /*08f0*/  CS2R R82, SRZ ;  /* 0x0000000000527805 */ /* 0x000fe2000001ff00 */
[----:B------:R-:W-:Y:S01]  /*0900*/  CS2R R80, SRZ ;  /* 0x0000000000507805 */ /* 0x000fe2000001ff00 */
[----:B------:R-:W-:Y:S01]  /*0910*/  LEA.HI R144, R144, R3, RZ, 0x6 ;  /* 0x0000000390907211 */ /* 0x000fe200078f30ff */
[----:B------:R-:W-:Y:S01]  /*0920*/  CS2R R78, SRZ ;  /* 0x00000000004e7805 */ /* 0x000fe2000001ff00 */
        /* <DEDUP_REMOVED lines=37> */
[----:B------:R-:W-:-:S02]  /*0b80*/  IMAD.MOV.U32 R8, RZ, RZ, RZ ;  /* 0x000000ffff087224 */ /* 0x000fc400078e00ff */
[----:B------:R-:W-:Y:S01]  /*0b90*/  IMAD.MOV.U32 R6, RZ, RZ, RZ ;  /* 0x000000ffff067224 */ /* 0x000fe200078e00ff */
[----:B------:R-:W-:Y:S05]  /*0ba0*/  @!P0 BRA `(.L_x_24) ;  /* 0x0000740000008947 */ /* 0x000fea0003800000 */
[----:B------:R-:W-:Y:S02]  /*0bb0*/  ULDC.64 UR4, c[0x0][0x340] ;  /* 0x0000d00000047ab9 */ /* 0x000fe40000000a00 */
[----:B------:R-:W-:-:S04]  /*0bc0*/  UISETP.NE.U32.AND UP0, UPT, URZ, UR4, UPT ;  /* 0x000000043f00728c */ /* 0x000fc8000bf05070 */
[----:B------:R-:W-:-:S03]  /*0bd0*/  UISETP.NE.AND.EX UP0, UPT, URZ, UR5, UPT, UP0 ;  /* 0x000000053f00728c */ /* 0x000fc6000bf05300 */
[----:B------:R-:W-:-:S03]  /*0be0*/  ULDC.64 UR4, c[0x0][0x340] ;  /* 0x0000d00000047ab9 */ /* 0x000fc60000000a00 */
[----:B------:R-:W-:-:S05]  /*0bf0*/  PLOP3.LUT P1, PT, PT, PT, UP0, 0x80, 0x0 ;  /* 0x000000000000781c */ /* 0x000fca0003f2f008 */
[----:B------:R-:W-:-:S06]  /*0c00*/  @UP0 UIMAD.WIDE UR4, UR16, UR7, UR4 ;  /* 0x00000007100402a5 */ /* 0x000fcc000f8e0204 */
[----:B-1----:R-:W-:Y:S02]  /*0c10*/  IMAD.U32 R2, RZ, RZ, UR4 ;  /* 0x00000004ff027e24 */ /* 0x002fe4000f8e00ff */
[----:B------:R-:W-:Y:S01]  /*0c20*/  IMAD.U32 R3, RZ, RZ, UR5 ;  /* 0x00000005ff037e24 */ /* 0x000fe2000f8e00ff */
[----:B------:R-:W1:Y:S01]  /*0c30*/  S2R R13, SR_CTAID.X ;  /* 0x00000000000d7919 */ /* 0x000e620000002500 */
[----:B------:R-:W-:Y:S01]  /*0c40*/  SHF.R.S32.HI R11, RZ, 0x1f, R4 ;  /* 0x0000001fff0b7819 */ /* 0x000fe20000011404 */
[----:B------:R-:W-:Y:S02]  /*0c50*/  USHF.R.S32.HI UR7, URZ, 0x1f, UR8 ;  /* 0x0000001f3f077899 */ /* 0x000fe40008011408 */
[----:B------:R2:W3:Y:S01]  /*0c60*/  @P1 LDG.E R5, [R2.64] ;  /* 0x0000000e02051981 */ /* 0x0004e2000c1e1900 */
[CC--:B------:R-:W-:Y:S01]  /*0c70*/  LEA.HI R20, R11.reuse, R4.reuse, RZ, 0x3 ;  /* 0x000000040b147211 */ /* 0x0c0fe200078f18ff */
[----:B------:R-:W-:Y:S01]  /*0c80*/  ULDC.64 UR4, c[0x0][0x178] ;  /* 0x00005e0000047ab9 */ /* 0x000fe20000000a00 */
[CC--:B------:R-:W-:Y:S01]  /*0c90*/  LEA.HI R92, R11.reuse, R4.reuse, RZ, 0x4 ;  /* 0x000000040b5c7211 */ /* 0x0c0fe200078f20ff */
[----:B------:R-:W-:Y:S01]  /*0ca0*/  UIMAD UR7, UR7, UR4, URZ ;  /* 0x00000004070772a4 */ /* 0x000fe2000f8e023f */
[----:B------:R-:W-:Y:S01]  /*0cb0*/  LOP3.LUT R9, R20, 0xfffffff8, RZ, 0xc0, !PT ;  /* 0xfffffff814097812 */ /* 0x000fe200078ec0ff */
[----:B------:R-:W-:Y:S01]  /*0cc0*/  UIMAD.WIDE.U32 UR10, UR8, UR4, URZ ;  /* 0x00000004080a72a5 */ /* 0x000fe2000f8e003f */
[----:B------:R-:W-:Y:S01]  /*0cd0*/  SHF.R.S32.HI R20, RZ, 0x3, R20 ;  /* 0x00000003ff147819 */ /* 0x000fe20000011414 */
[----:B------:R-:W-:Y:S01]  /*0ce0*/  UIMAD UR7, UR8, UR5, UR7 ;  /* 0x00000005080772a4 */ /* 0x000fe2000f8e0207 */
[----:B------:R-:W-:Y:S01]  /*0cf0*/  LEA.HI R18, R11, R4, RZ, 0x6 ;  /* 0x000000040b127211 */ /* 0x000fe200078f30ff */
[----:B------:R-:W-:Y:S01]  /*0d00*/  USHF.R.S32.HI UR8, URZ, 0x1f, UR16 ;  /* 0x0000001f3f087899 */ /* 0x000fe20008011410 */
[----:B------:R-:W-:Y:S01]  /*0d10*/  BSSY B0, `(.L_x_25) ;  /* 0x0000056000007945 */ /* 0x000fe20003800000 */
[----:B------:R-:W-:Y:S01]  /*0d20*/  ULDC.64 UR4, c[0x0][0x1b8] ;  /* 0x00006e0000047ab9 */ /* 0x000fe20000000a00 */
[----:B------:R-:W-:Y:S01]  /*0d30*/  SHF.R.S32.HI R144, RZ, 0x6, R144 ;  /* 0x00000006ff907819 */ /* 0x000fe20000011490 */
[----:B------:R-:W-:Y:S01]  /*0d40*/  UIADD3 UR11, UR11, UR7, URZ ;  /* 0x000000070b0b7290 */ /* 0x000fe2000fffe03f */
[----:B------:R-:W-:Y:S01]  /*0d50*/  IMAD.SHL.U32 R18, R18, 0x8, RZ ;  /* 0x0000000812127824 */ /* 0x000fe200078e00ff */
[----:B------:R-:W-:-:S02]  /*0d60*/  UIMAD UR7, UR6, UR4, URZ ;  /* 0x00000004060772a4 */ /* 0x000fc4000f8e023f */
[----:B------:R-:W-:Y:S02]  /*0d70*/  USEL UR8, UR8, URZ, !UP1 ;  /* 0x0000003f08087287 */ /* 0x000fe4000c800000 */
[----:B------:R-:W-:Y:S02]  /*0d80*/  UIMAD UR7, UR9, UR5, UR7 ;  /* 0x00000005090772a4 */ /* 0x000fe4000f8e0207 */
[----:B------:R-:W-:Y:S02]  /*0d90*/  UIMAD.WIDE.U32 UR12, UR9, UR4, UR10 ;  /* 0x00000004090c72a5 */ /* 0x000fe4000f8e000a */
[----:B------:R-:W-:Y:S01]  /*0da0*/  USEL UR10, UR16, URZ, !UP1 ;  /* 0x0000003f100a7287 */ /* 0x000fe2000c800000 */
[----:B--2---:R-:W-:Y:S01]  /*0db0*/  IMAD.MOV.U32 R3, RZ, RZ, c[0x0][0x2c4] ;  /* 0x0000b100ff037624 */ /* 0x004fe200078e00ff */
[----:B------:R-:W-:Y:S01]  /*0dc0*/  ULDC.64 UR4, c[0x0][0x1c0] ;  /* 0x0000700000047ab9 */ /* 0x000fe20000000a00 */
[----:B------:R-:W-:Y:S01]  /*0dd0*/  IMAD.IADD R2, R4, 0x1, -R9 ;  /* 0x0000000104027824 */ /* 0x000fe200078e0a09 */
[----:B------:R-:W-:-:S02]  /*0de0*/  UIMAD UR8, UR8, UR4, URZ ;  /* 0x00000004080872a4 */ /* 0x000fc4000f8e023f */
[----:B------:R-:W-:Y:S01]  /*0df0*/  ISETP.NE.AND P0, PT, R3, 0x1, PT ;  /* 0x000000010300780c */ /* 0x000fe20003f05270 */
[C-C-:B------:R-:W-:Y:S01]  /*0e00*/  IMAD R211, R2.reuse, 0x20, R20.reuse ;  /* 0x0000002002d37824 */ /* 0x140fe200078e0214 */
[----:B------:R-:W-:Y:S01]  /*0e10*/  UIADD3 UR13, UR13, UR7, URZ ;  /* 0x000000070d0d7290 */ /* 0x000fe2000fffe03f */
[----:B------:R-:W-:Y:S01]  /*0e20*/  IMAD.SHL.U32 R135, R2, 0x8, RZ ;  /* 0x0000000802877824 */ /* 0x000fe200078e00ff */
[----:B------:R-:W-:Y:S01]  /*0e30*/  UIMAD UR5, UR10, UR5, UR8 ;  /* 0x000000050a0572a4 */ /* 0x000fe2000f8e0208 */
[C---:B-1----:R-:W-:Y:S01]  /*0e40*/  IMAD R8, R13.reuse, 0x80, R211 ;  /* 0x000000800d087824 */ /* 0x042fe200078e02d3 */
[----:B------:R-:W-:Y:S01]  /*0e50*/  UIMAD.WIDE.U32 UR10, UR10, UR4, UR12 ;  /* 0x000000040a0a72a5 */ /* 0x000fe2000f8e000c */
[----:B------:R-:W-:Y:S01]  /*0e60*/  IMAD R13, R13, 0x80, R20 ;  /* 0x000000800d0d7824 */ /* 0x000fe200078e0214 */
[----:B------:R-:W-:Y:S01]  /*0e70*/  ISETP.GE.AND P5, PT, R135, c[0x0][0x198], PT ;  /* 0x0000660087007a0c */ /* 0x000fe20003fa6270 */
[----:B------:R-:W-:Y:S01]  /*0e80*/  IMAD.MOV.U32 R9, RZ, RZ, R8 ;  /* 0x000000ffff097224 */ /* 0x000fe200078e0008 */
[----:B------:R-:W-:-:S02]  /*0e90*/  UIADD3 UR5, UR11, UR5, URZ ;  /* 0x000000050b057290 */ /* 0x000fc4000fffe03f */
[----:B------:R-:W-:Y:S02]  /*0ea0*/  IMAD.U32 R15, RZ, RZ, UR11 ;  /* 0x0000000bff0f7e24 */ /* 0x000fe4000f8e00ff */
[----:B------:R-:W-:-:S04]  /*0eb0*/  @P0 IMAD.HI.U32 R3, R8, c[0x0][0x2c8], RZ ;  /* 0x0000b20008030a27 */ /* 0x000fc800078e00ff */
[----:B------:R-:W-:Y:S01]  /*0ec0*/  IMAD.U32 R14, RZ, RZ, UR10 ;  /* 0x0000000aff0e7e24 */ /* 0x000fe2000f8e00ff */
[----:B------:R-:W-:Y:S01]  /*0ed0*/  @P0 SHF.R.U32.HI R9, RZ, c[0x0][0x2cc], R3 ;  /* 0x0000b300ff090a19 */ /* 0x000fe20000011603 */
[----:B------:R-:W-:-:S03]  /*0ee0*/  IMAD.U32 R15, RZ, RZ, UR5 ;  /* 0x00000005ff0f7e24 */ /* 0x000fc6000f8e00ff */
[--C-:B------:R-:W-:Y:S01]  /*0ef0*/  SHF.R.S32.HI R6, RZ, 0x1f, R9.reuse ;  /* 0x0000001fff067819 */ /* 0x100fe20000011409 */
[----:B------:R-:W-:Y:S02]  /*0f00*/  IMAD.MOV R3, RZ, RZ, -R9 ;  /* 0x000000ffff037224 */ /* 0x000fe400078e0a09 */
[----:B------:R-:W-:-:S04]  /*0f10*/  IMAD.WIDE.U32 R16, R9, c[0x0][0x1b0], R14 ;  /* 0x00006c0009107a25 */ /* 0x000fc800078e000e */
[----:B------:R-:W-:Y:S02]  /*0f20*/  IMAD R3, R3, c[0x0][0x2c4], R8 ;  /* 0x0000b10003037a24 */ /* 0x000fe400078e0208 */
[----:B------:R-:W-:Y:S02]  /*0f30*/  IMAD R6, R6, c[0x0][0x1b0], RZ ;  /* 0x00006c0006067a24 */ /* 0x000fe400078e02ff */
[----:B------:R-:W-:Y:S01]  /*0f40*/  IMAD.SHL.U32 R14, R20, 0x40, RZ ;  /* 0x00000040140e7824 */ /* 0x000fe200078e00ff */
[----:B------:R-:W-:Y:S01]  /*0f50*/  SHF.R.S32.HI R8, RZ, 0x1f, R3 ;  /* 0x0000001fff087819 */ /* 0x000fe20000011403 */
[----:B------:R-:W-:-:S03]  /*0f60*/  IMAD R6, R9, c[0x0][0x1b4], R6 ;  /* 0x00006d0009067a24 */ /* 0x000fc600078e0206 */
[----:B------:R-:W-:Y:S01]  /*0f70*/  LOP3.LUT R14, R14, 0x1c0, RZ, 0xc0, !PT ;  /* 0x000001c00e0e7812 */ /* 0x000fe200078ec0ff */
[----:B------:R-:W-:Y:S02]  /*0f80*/  IMAD.IADD R17, R17, 0x1, R6 ;  /* 0x0000000111117824 */ /* 0x000fe400078e0206 */
[----:B------:R-:W-:Y:S01]  /*0f90*/  IMAD R6, R8, c[0x0][0x1a8], RZ ;  /* 0x00006a0008067a24 */ /* 0x000fe200078e02ff */
[----:B------:R-:W-:Y:S01]  /*0fa0*/  SHF.R.U32.HI R10, RZ, 0x3, R14 ;  /* 0x00000003ff0a7819 */ /* 0x000fe2000001160e */
[----:B------:R-:W-:Y:S01]  /*0fb0*/  IMAD.WIDE.U32 R16, R3, c[0x0][0x1a8], R16 ;  /* 0x00006a0003107a25 */ /* 0x000fe200078e0010 */
[----:B------:R-:W-:-:S03]  /*0fc0*/  LOP3.LUT R207, R14, 0x38, R135, 0xf8, !PT ;  /* 0x000000380ecf7812 */ /* 0x000fc600078ef887 */
[----:B------:R-:W-:Y:S01]  /*0fd0*/  IMAD R9, R3, c[0x0][0x1ac], R6 ;  /* 0x00006b0003097a24 */ /* 0x000fe200078e0206 */
[----:B------:R-:W-:Y:S02]  /*0fe0*/  LOP3.LUT R3, R92, 0xfffffff0, RZ, 0xc0, !PT ;  /* 0xfffffff05c037812 */ /* 0x000fe400078ec0ff */
[----:B------:R-:W-:Y:S01]  /*0ff0*/  LOP3.LUT R207, R207, R10, RZ, 0x3c, !PT ;  /* 0x0000000acfcf7212 */ /* 0x000fe200078e3cff */
[----:B------:R-:W-:Y:S01]  /*1000*/  IMAD.IADD R9, R17, 0x1, R9 ;  /* 0x0000000111097824 */ /* 0x000fe200078e0209 */
[----:B------:R-:W-:Y:S01]  /*1010*/  LEA R12, P0, R16, c[0x0][0x160], 0x1 ;  /* 0x00005800100c7a11 */ /* 0x000fe200078008ff */
[----:B------:R-:W-:Y:S01]  /*1020*/  IMAD.IADD R8, R4, 0x1, -R3 ;  /* 0x0000000104087824 */ /* 0x000fe200078e0a03 */
[----:B------:R-:W-:Y:S01]  /*1030*/  LOP3.LUT R207, R207, 0xfffffe00, R18, 0xf8, !PT ;  /* 0xfffffe00cfcf7812 */ /* 0x000fe200078ef812 */
[----:B------:R-:W-:Y:S01]  /*1040*/  IMAD R10, R0, c[0x0][0x2c4], RZ ;  /* 0x0000b100000a7a24 */ /* 0x000fe200078e02ff */
[----:B------:R-:W-:Y:S01]  /*1050*/  LEA.HI.X R9, R16, c[0x0][0x164], R9, 0x1, P0 ;  /* 0x0000590010097a11 */ /* 0x000fe200000f0c09 */
[----:B------:R-:W-:Y:S01]  /*1060*/  IMAD.MOV.U32 R0, RZ, RZ, 0x10 ;  /* 0x00000010ff007424 */ /* 0x000fe200078e00ff */
[----:B------:R-:W-:Y:S01]  /*1070*/  SHF.R.S32.HI R3, RZ, 0x1f, R8 ;  /* 0x0000001fff037819 */ /* 0x000fe20000011408 */
[----:B------:R1:W2:Y:S01]  /*1080*/  SHFL.IDX PT, R14, R12, RZ, 0x181f ;  /* 0x00181fff0c0e7589 */ /* 0x0002a200000e0000 */
[----:B------:R-:W-:-:S02]  /*1090*/  ISETP.GE.AND P0, PT, R13, R10, PT ;  /* 0x0000000a0d00720c */ /* 0x000fc40003f06270 */
[----:B------:R-:W-:Y:S01]  /*10a0*/  LEA.HI R6, R3, R8, RZ, 0x3 ;  /* 0x0000000803067211 */ /* 0x000fe200078f18ff */
[----:B------:R1:W4:Y:S01]  /*10b0*/  SHFL.IDX PT, R15, R9, RZ, 0x181f ;  /* 0x00181fff090f7589 */ /* 0x00032200000e0000 */
[----:B------:R-:W-:Y:S02]  /*10c0*/  IADD3 R16, R135, 0x80, RZ ;  /* 0x0000008087107810 */ /* 0x000fe40007ffe0ff */
[----:B------:R-:W-:Y:S02]  /*10d0*/  LOP3.LUT R3, R6, 0xfffffff8, RZ, 0xc0, !PT ;  /* 0xfffffff806037812 */ /* 0x000fe400078ec0ff */
[----:B------:R-:W-:-:S03]  /*10e0*/  ISETP.GE.AND P3, PT, R16, c[0x0][0x198], PT ;  /* 0x0000660010007a0c */ /* 0x000fc60003f66270 */
[----:B------:R-:W-:Y:S01]  /*10f0*/  IMAD.IADD R3, R8, 0x1, -R3 ;  /* 0x0000000108037824 */ /* 0x000fe200078e0a03 */
[----:B------:R-:W-:-:S04]  /*1100*/  IADD3 R8, R135, 0x40, RZ ;  /* 0x0000004087087810 */ /* 0x000fc80007ffe0ff */
[----:B------:R-:W-:Y:S01]  /*1110*/  ISETP.GE.AND P4, PT, R8, c[0x0][0x198], PT ;  /* 0x0000660008007a0c */ /* 0x000fe20003f86270 */
[----:B---3--:R3:W5:Y:S03]  /*1120*/  @P1 R2UR UR8, R5 ;  /* 0x00000000050813c2 */ /* 0x00876600000e0000 */
[----:B------:R-:W-:Y:S01]  /*1130*/  R2P PR, R3, 0x6 ;  /* 0x0000000603007804 */ /* 0x000fe20000000000 */
[----:B-----5:R-:W-:-:S04]  /*1140*/  @!UP0 UMOV UR8, UR16 ;  /* 0x0000001000088c82 */ /* 0x020fc80008000000 */
[----:B------:R-:W-:Y:S01]  /*1150*/  SEL R0, R0, 0xfffffff0, !P1 ;  /* 0xfffffff000007807 */ /* 0x000fe20004800000 */
[----:B---3--:R-:W-:-:S05]  /*1160*/  IMAD.MOV.U32 R5, RZ, RZ, 0x20 ;  /* 0x00000020ff057424 */ /* 0x008fca00078e00ff */
[----:B------:R-:W-:Y:S01]  /*1170*/  SEL R5, R5, 0xffffffe0, !P2 ;  /* 0xffffffe005057807 */ /* 0x000fe20005000000 */
[----:B------:R-:W-:Y:S05]  /*1180*/  @P0 BRA `(.L_x_26) ;  /* 0x000000e000000947 */ /* 0x000fea0003800000 */
[----:B-12-4-:R-:W-:Y:S01]  /*1190*/  SHF.R.S32.HI R19, RZ, 0x1f, R8 ;  /* 0x0000001fff137819 */ /* 0x016fe20000011408 */
[----:B------:R-:W-:Y:S01]  /*11a0*/  IMAD.SHL.U32 R18, R207, 0x2, RZ ;  /* 0x00000002cf127824 */ /* 0x000fe200078e00ff */
[----:B------:R-:W-:Y:S01]  /*11b0*/  SHF.R.S32.HI R17, RZ, 0x1f, R16 ;  /* 0x0000001fff117819 */ /* 0x000fe20000011410 */
[----:B------:R-:W-:Y:S01]  /*11c0*/  IMAD.WIDE R22, R135, 0x2, R14 ;  /* 0x0000000287167825 */ /* 0x000fe200078e020e */
[----:B------:R-:W-:Y:S02]  /*11d0*/  LEA.HI R19, R19, R8, RZ, 0x3 ;  /* 0x0000000813137211 */ /* 0x000fe400078f18ff */
[----:B------:R-:W-:Y:S02]  /*11e0*/  LEA.HI R17, R17, R16, RZ, 0x3 ;  /* 0x0000001011117211 */ /* 0x000fe400078f18ff */
[----:B------:R-:W-:Y:S01]  /*11f0*/  LOP3.LUT R19, R19, 0xfffffff8, RZ, 0xc0, !PT ;  /* 0xfffffff813137812 */ /* 0x000fe200078ec0ff */
[----:B------:R-:W-:Y:S01]  /*1200*/  @!PT LDS RZ, [RZ] ;  /* 0x00000000fffff984 */ /* 0x000fe20000000800 */
[----:B------:R1:W-:Y:S01]  /*1210*/  LDGSTS.E.BYPASS.LTC128B.128 [R18+0xc100], [R22.64], !P5 ;  /* 0x0c10000016127fae */ /* 0x0003e2000e901d4e */
[----:B------:R-:W-:-:S03]  /*1220*/  LOP3.LUT R17, R17, 0xfffffff8, RZ, 0xc0, !PT ;  /* 0xfffffff811117812 */ /* 0x000fc600078ec0ff */
[----:B------:R-:W-:-:S04]  /*1230*/  IMAD.WIDE R24, R19, 0x2, R14 ;  /* 0x0000000213187825 */ /* 0x000fc800078e020e */
[----:B------:R-:W-:Y:S01]  /*1240*/  IMAD.WIDE R14, R17, 0x2, R14 ;  /* 0x00000002110e7825 */ /* 0x000fe200078e020e */
[----:B------:R1:W-:Y:S04]  /*1250*/  LDGSTS.E.BYPASS.LTC128B.128 [R18+0x10100], [R24.64], !P4 ;  /* 0x1010000018127fae */ /* 0x0003e8000e101d4e */
[----:B------:R1:W-:Y:S02]  /*1260*/  LDGSTS.E.BYPASS.LTC128B.128 [R18+0x14100], [R14.64], !P3 ;  /* 0x141000000e127fae */ /* 0x0003e4000d901d4e */
.L_x_26:
[----:B-12-4-:R-:W-:Y:S05]  /*1270*/  BSYNC B0 ;  /* 0x0000000000007941 */ /* 0x016fea0003800000 */
.L_x_25:
[----:B------:R-:W-:Y:S01]  /*1280*/  IADD3 R15, R13, 0x20, RZ ;  /* 0x000000200d0f7810 */ /* 0x000fe20007ffe0ff */
[----:B------:R1:W2:Y:S01]  /*1290*/  SHFL.IDX PT, R19, R9, 0x1, 0x181f ;  /* 0x00381f0009137f89 */ /* 0x0002a200000e0000 */
[----:B------:R-:W-:Y:S02]  /*12a0*/  BSSY B0, `(.L_x_27) ;  /* 0x0000012000007945 */ /* 0x000fe40003800000 */
[----:B------:R-:W-:Y:S01]  /*12b0*/  ISETP.GE.AND P0, PT, R15, R10, PT ;  /* 0x0000000a0f00720c */ /* 0x000fe20003f06270 */
[----:B------:R1:W3:-:S12]  /*12c0*/  SHFL.IDX PT, R18, R12, 0x1, 0x181f ;  /* 0x00381f000c127f89 */ /* 0x0002d800000e0000 */
[----:B------:R-:W-:Y:S05]  /*12d0*/  @P0 BRA `(.L_x_28) ;  /* 0x000000e000000947 */ /* 0x000fea0003800000 */
[----:B------:R-:W-:Y:S01]  /*12e0*/  SHF.R.S32.HI R15, RZ, 0x1f, R8 ;  /* 0x0000001fff0f7819 */ /* 0x000fe20000011408 */
[----:B--23--:R-:W-:Y:S01]  /*12f0*/  IMAD.WIDE R22, R135, 0x2, R18 ;  /* 0x0000000287167825 */ /* 0x00cfe200078e0212 */
[----:B------:R-:W-:Y:S02]  /*1300*/  SHF.R.S32.HI R17, RZ, 0x1f, R16 ;  /* 0x0000001fff117819 */ /* 0x000fe40000011410 */
[----:B------:R-:W-:Y:S02]  /*1310*/  LEA.HI R15, R15, R8, RZ, 0x3 ;  /* 0x000000080f0f7211 */ /* 0x000fe400078f18ff */
[----:B------:R-:W-:Y:S01]  /*1320*/  LEA.HI R14, R17, R16, RZ, 0x3 ;  /* 0x00000010110e7211 */ /* 0x000fe200078f18ff */
[----:B------:R-:W-:Y:S01]  /*1330*/  IMAD.SHL.U32 R17, R207, 0x2, RZ ;  /* 0x00000002cf117824 */ /* 0x000fe200078e00ff */
[----:B------:R-:W-:Y:S02]  /*1340*/  LOP3.LUT R15, R15, 0xfffffff8, RZ, 0xc0, !PT ;  /* 0xfffffff80f0f7812 */ /* 0x000fe400078ec0ff */
[----:B------:R-:W-:-:S02]  /*1350*/  LOP3.LUT R14, R14, 0xfffffff8, RZ, 0xc0, !PT ;  /* 0xfffffff80e0e7812 */ /* 0x000fc400078ec0ff */
[----:B------:R-:W-:Y:S01]  /*1360*/  @!PT LDS RZ, [RZ] ;  /* 0x00000000fffff984 */ /* 0x000fe20000000800 */
[----:B------:R2:W-:Y:S01]  /*1370*/  LDGSTS.E.BYPASS.LTC128B.128 [R17+0xd100], [R22.64], !P5 ;  /* 0x0d10000016117fae */ /* 0x0005e2000e901d4e */
[----:B------:R-:W-:-:S04]  /*1380*/  IMAD.WIDE R24, R15, 0x2, R18 ;  /* 0x000000020f187825 */ /* 0x000fc800078e0212 */
[----:B------:R-:W-:Y:S01]  /*1390*/  IMAD.WIDE R14, R14, 0x2, R18 ;  /* 0x000000020e0e7825 */ /* 0x000fe200078e0212 */
[----:B------:R2:W-:Y:S04]  /*13a0*/  LDGSTS.E.BYPASS.LTC128B.128 [R17+0x11100], [R24.64], !P4 ;  /* 0x1110000018117fae */ /* 0x0005e8000e101d4e */
[----:B------:R2:W-:Y:S02]  /*13b0*/  LDGSTS.E.BYPASS.LTC128B.128 [R17+0x15100], [R14.64], !P3 ;  /* 0x151000000e117fae */ /* 0x0005e4000d901d4e */
.L_x_28:
[----:B------:R-:W-:Y:S05]  /*13c0*/  BSYNC B0 ;  /* 0x0000000000007941 */ /* 0x000fea0003800000 */
.L_x_27:
[----:B--2---:R-:W-:Y:S01]  /*13d0*/  IADD3 R15, R13, 0x40, RZ ;  /* 0x000000400d0f7810 */ /* 0x004fe20007ffe0ff */
[----:B------:R2:W4:Y:S01]  /*13e0*/  SHFL.IDX PT, R19, R9, 0x2, 0x181f ;  /* 0x00581f0009137f89 */ /* 0x00052200000e0000 */
[----:B------:R-:W-:Y:S02]  /*13f0*/  BSSY B0, `(.L_x_29) ;  /* 0x0000012000007945 */ /* 0x000fe40003800000 */
[----:B------:R-:W-:Y:S01]  /*1400*/  ISETP.GE.AND P0, PT, R15, R10, PT ;  /* 0x0000000a0f00720c */ /* 0x000fe20003f06270 */
[----:B---3--:R2:W3:-:S12]  /*1410*/  SHFL.IDX PT, R18, R12, 0x2, 0x181f ;  /* 0x00581f000c127f89 */ /* 0x0084d800000e0000 */
[----:B------:R-:W-:Y:S05]  /*1420*/  @P0 BRA `(.L_x_30) ;  /* 0x000000e000000947 */ /* 0x000fea0003800000 */
[----:B------:R-:W-:Y:S01]  /*1430*/  SHF.R.S32.HI R15, RZ, 0x1f, R8 ;  /* 0x0000001fff0f7819 */ /* 0x000fe20000011408 */
[----:B---34-:R-:W-:Y:S01]  /*1440*/  IMAD.WIDE R22, R135, 0x2, R18 ;  /* 0x0000000287167825 */ /* 0x018fe200078e0212 */
        /* <DEDUP_REMOVED lines=12> */
.L_x_30:
[----:B------:R-:W-:Y:S05]  /*1510*/  BSYNC B0 ;  /* 0x0000000000007941 */ /* 0x000fea0003800000 */
.L_x_29:
[----:B---3--:R-:W-:Y:S01]  /*1520*/  SHFL.IDX PT, R22, R12, 0x3, 0x181f ;  /* 0x00781f000c167f89 */ /* 0x008fe200000e0000 */
[----:B------:R-:W-:Y:S01]  /*1530*/  IMAD R14, R144, 0x40, R211 ;  /* 0x00000040900e7824 */ /* 0x000fe200078e02d3 */
[----:B------:R-:W-:Y:S01]  /*1540*/  IADD3 R15, R13, 0x60, RZ ;  /* 0x000000600d0f7810 */ /* 0x000fe20007ffe0ff */
[----:B------:R-:W-:Y:S01]  /*1550*/  IMAD.MOV.U32 R208, RZ, RZ, c[0x0][0x2b8] ;  /* 0x0000ae00ffd07624 */ /* 0x000fe200078e00ff */
[----:B------:R3:W5:Y:S01]  /*1560*/  SHFL.IDX PT, R23, R9, 0x3, 0x181f ;  /* 0x00781f0009177f89 */ /* 0x00076200000e0000 */
[----:B------:R-:W-:Y:S01]  /*1570*/  SHF.R.S32.HI R133, RZ, 0x1f, R16 ;  /* 0x0000001fff857819 */ /* 0x000fe20000011410 */
[----:B------:R-:W-:Y:S01]  /*1580*/  IMAD.SHL.U32 R207, R207, 0x2, RZ ;  /* 0x00000002cfcf7824 */ /* 0x000fe200078e00ff */
[----:B------:R-:W-:Y:S01]  /*1590*/  IADD3 R13, R14, -0x40, RZ ;  /* 0xffffffc00e0d7810 */ /* 0x000fe20007ffe0ff */
[----:B------:R-:W-:Y:S01]  /*15a0*/  USHF.R.S32.HI UR7, URZ, 0x1f, UR8 ;  /* 0x0000001f3f077899 */ /* 0x000fe20008011408 */
[----:B------:R-:W-:Y:S01]  /*15b0*/  ISETP.GE.AND P0, PT, R15, R10, PT ;  /* 0x0000000a0f00720c */ /* 0x000fe20003f06270 */
[----:B------:R-:W-:Y:S01]  /*15c0*/  ULDC.64 UR4, c[0x0][0x2b0] ;  /* 0x0000ac0000047ab9 */ /* 0x000fe20000000a00 */
[C---:B------:R-:W-:Y:S01]  /*15d0*/  ISETP.GE.AND P1, PT, R13.reuse, R7, PT ;  /* 0x000000070d00720c */ /* 0x040fe20003f26270 */
[----:B------:R-:W-:Y:S01]  /*15e0*/  IMAD.IADD R210, R13, 0x1, R212 ;  /* 0x000000010dd27824 */ /* 0x000fe200078e02d4 */
[----:B------:R-:W-:Y:S01]  /*15f0*/  SHF.R.S32.HI R13, RZ, 0x1f, R8 ;  /* 0x0000001fff0d7819 */ /* 0x000fe20000011408 */
[----:B------:R-:W-:Y:S01]  /*1600*/  UIMAD UR7, UR7, UR4, URZ ;  /* 0x00000004070772a4 */ /* 0x000fe2000f8e023f */
[----:B------:R-:W-:Y:S01]  /*1610*/  LEA.HI R133, R133, R16, RZ, 0x3 ;  /* 0x0000001085857211 */ /* 0x000fe200078f18ff */
[----:B------:R-:W-:Y:S01]  /*1620*/  UIMAD.WIDE.U32 UR10, UR8, UR4, URZ ;  /* 0x00000004080a72a5 */ /* 0x000fe2000f8e003f */
[----:B------:R-:W-:Y:S01]  /*1630*/  LEA.HI R134, R13, R8, RZ, 0x3 ;  /* 0x000000080d867211 */ /* 0x000fe200078f18ff */
[----:B------:R-:W-:Y:S01]  /*1640*/  UIMAD UR7, UR8, UR5, UR7 ;  /* 0x00000005080772a4 */ /* 0x000fe2000f8e0207 */
[----:B------:R-:W-:Y:S01]  /*1650*/  ISETP.NE.AND P2, PT, R208, 0x1, PT ;  /* 0x00000001d000780c */ /* 0x000fe20003f45270 */
[----:B------:R-:W-:Y:S01]  /*1660*/  IMAD.MOV.U32 R209, RZ, RZ, RZ ;  /* 0x000000ffffd17224 */ /* 0x000fe200078e00ff */
[----:B------:R-:W-:Y:S01]  /*1670*/  LOP3.LUT R134, R134, 0xfffffff8, RZ, 0xc0, !PT ;  /* 0xfffffff886867812 */ /* 0x000fe200078ec0ff */
[----:B------:R-:W-:Y:S01]  /*1680*/  UIADD3 UR7, UR11, UR7, URZ ;  /* 0x000000070b077290 */ /* 0x000fe2000fffe03f */
[----:B------:R-:W-:Y:S01]  /*1690*/  LOP3.LUT R133, R133, 0xfffffff8, RZ, 0xc0, !PT ;  /* 0xfffffff885857812 */ /* 0x000fe200078ec0ff */
[----:B------:R-:W-:Y:S01]  /*16a0*/  ULDC.64 UR4, c[0x0][0x1e8] ;  /* 0x00007a0000047ab9 */ /* 0x000fe20000000a00 */
[----:B------:R-:W-:-:S02]  /*16b0*/  ISETP.GT.OR P1, PT, R211, 0x3f, P1 ;  /* 0x0000003fd300780c */ /* 0x000fc40000f24670 */
[----:B-123--:R-:W-:Y:S01]  /*16c0*/  P2R R9, PR, RZ, 0x4 ;  /* 0x00000004ff097803 */ /* 0x00efe20000000000 */
[----:B-----5:R-:W-:-:S04]  /*16d0*/  @!P0 IMAD.WIDE R24, R135, 0x2, R22 ;  /* 0x0000000287188825 */ /* 0x020fc800078e0216 */
[--C-:B------:R-:W-:Y:S01]  /*16e0*/  @!P0 IMAD.WIDE R14, R134, 0x2, R22.reuse ;  /* 0x00000002860e8825 */ /* 0x100fe200078e0216 */
[----:B------:R-:W-:Y:S01]  /*16f0*/  @!PT LDS RZ, [RZ] ;  /* 0x00000000fffff984 */ /* 0x000fe20000000800 */
[----:B------:R1:W-:Y:S03]  /*1700*/  @!P0 LDGSTS.E.BYPASS.LTC128B.128 [R207+0xf100], [R24.64], !P5 ;  /* 0x0f10000018cf8fae */ /* 0x0003e6000e901d4e */
[----:B------:R-:W-:Y:S01]  /*1710*/  @!P0 IMAD.WIDE R22, R133, 0x2, R22 ;  /* 0x0000000285168825 */ /* 0x000fe200078e0216 */
[----:B------:R2:W-:Y:S03]  /*1720*/  @!P0 LDGSTS.E.BYPASS.LTC128B.128 [R207+0x13100], [R14.64], !P4 ;  /* 0x131000000ecf8fae */ /* 0x0005e6000e101d4e */
[----:B------:R-:W-:Y:S01]  /*1730*/  @P2 IMAD.HI.U32 R10, R210, c[0x0][0x2bc], RZ ;  /* 0x0000af00d20a2a27 */ /* 0x000fe200078e00ff */
[----:B------:R3:W-:Y:S03]  /*1740*/  @!P0 LDGSTS.E.BYPASS.LTC128B.128 [R207+0x17100], [R22.64], !P3 ;  /* 0x1710000016cf8fae */ /* 0x0007e6000d901d4e */
[----:B------:R-:W-:Y:S01]  /*1750*/  IMAD.MOV.U32 R9, RZ, RZ, R210 ;  /* 0x000000ffff097224 */ /* 0x000fe200078e00d2 */
[----:B------:R-:W0:Y:S01]  /*1760*/  LDGDEPBAR ;  /* 0x00000000000079af */ /* 0x000e220000000000 */
[----:B------:R-:W-:-:S04]  /*1770*/  @P2 SHF.R.U32.HI R9, RZ, c[0x0][0x2c0], R10 ;  /* 0x0000b000ff092a19 */ /* 0x000fc8000001160a */
[----:B------:R-:W-:-:S04]  /*1780*/  @!P1 IADD3 R13, P2, R9, UR10, RZ ;  /* 0x0000000a090d9c10 */ /* 0x000fc8000ff5e0ff */
[----:B------:R-:W-:Y:S02]  /*1790*/  @!P1 LEA.HI.X.SX32 R10, R9, UR7, 0x1, P2 ;  /* 0x00000007090a9c11 */ /* 0x000fe400090f0eff */
[----:B------:R-:W-:-:S04]  /*17a0*/  @!P1 LEA R18, P2, R13, c[0x0][0x2a0], 0x2 ;  /* 0x0000a8000d129a11 */ /* 0x000fc800078410ff */
[----:B----4-:R-:W-:Y:S01]  /*17b0*/  @!P1 LEA.HI.X R19, R13, c[0x0][0x2a4], R10, 0x2, P2 ;  /* 0x0000a9000d139a11 */ /* 0x010fe200010f140a */
[----:B------:R-:W-:Y:S06]  /*17c0*/  BAR.SYNC.DEFER_BLOCKING 0x0 ;  /* 0x0000000000007b1d */ /* 0x000fec0000010000 */
[----:B------:R4:W5:Y:S01]  /*17d0*/  @!P1 LDG.E R209, [R18.64] ;  /* 0x0000000e12d19981 */ /* 0x000962000c1e1900 */
[----:B------:R-:W-:Y:S01]  /*17e0*/  IMAD.MOV R9, RZ, RZ, -R9 ;  /* 0x000000ffff097224 */ /* 0x000fe200078e0a09 */
[----:B------:R-:W-:Y:S01]  /*17f0*/  UIMAD UR8, UR6, UR4, URZ ;  /* 0x00000004060872a4 */ /* 0x000fe2000f8e023f */
[----:B------:R-:W-:Y:S01]  /*1800*/  IMAD.SHL.U32 R12, R2, 0x40, RZ ;  /* 0x00000040020c7824 */ /* 0x000fe200078e00ff */
[----:B------:R-:W-:Y:S01]  /*1810*/  UIMAD.WIDE.U32 UR12, UR9, UR4, URZ ;  /* 0x00000004090c72a5 */ /* 0x000fe2000f8e003f */
[----:B------:R-:W-:Y:S01]  /*1820*/  IMAD R210, R9, c[0x0][0x2b8], R210 ;  /* 0x0000ae0009d27a24 */ /* 0x000fe200078e02d2 */
[----:B------:R-:W-:Y:S01]  /*1830*/  UIMAD UR8, UR9, UR5, UR8 ;  /* 0x00000005090872a4 */ /* 0x000fe2000f8e0208 */
[----:B------:R-:W-:Y:S01]  /*1840*/  SHF.R.S32.HI R17, RZ, 0x4, R92 ;  /* 0x00000004ff117819 */ /* 0x000fe2000001145c */
[----:B------:R-:W-:Y:S01]  /*1850*/  IMAD.SHL.U32 R205, R20, 0x8, RZ ;  /* 0x0000000814cd7824 */ /* 0x000fe200078e00ff */
[----:B------:R-:W-:Y:S01]  /*1860*/  LOP3.LUT R12, R12, 0x1c0, RZ, 0xc0, !PT ;  /* 0x000001c00c0c7812 */ /* 0x000fe200078ec0ff */
[----:B-1----:R-:W-:Y:S01]  /*1870*/  IMAD.WIDE.U32 R24, R210, c[0x0][0x1e0], RZ ;  /* 0x00007800d2187a25 */ /* 0x002fe200078e00ff */
[----:B------:R-:W-:Y:S01]  /*1880*/  SHF.R.S32.HI R13, RZ, 0x1f, R210 ;  /* 0x0000001fff0d7819 */ /* 0x000fe200000114d2 */
[----:B------:R-:W-:Y:S01]  /*1890*/  UIADD3 UR8, UR13, UR8, URZ ;  /* 0x000000080d087290 */ /* 0x000fe2000fffe03f */
[----:B------:R-:W-:Y:S01]  /*18a0*/  LEA.HI R92, R92, R17, RZ, 0x1 ;  /* 0x000000115c5c7211 */ /* 0x000fe200078f08ff */
[----:B------:R-:W-:Y:S01]  /*18b0*/  ULDC.64 UR4, c[0x0][0x210] ;  /* 0x0000840000047ab9 */ /* 0x000fe20000000a00 */
[----:B------:R-:W-:Y:S01]  /*18c0*/  LOP3.LUT R205, R12, 0x8, R205, 0xf8, !PT ;  /* 0x000000080ccd7812 */ /* 0x000fe200078ef8cd */
[C---:B------:R-:W-:Y:S01]  /*18d0*/  IMAD R9, R13.reuse, c[0x0][0x1e0], RZ ;  /* 0x000078000d097a24 */ /* 0x040fe200078e02ff */
[----:B------:R-:W-:Y:S01]  /*18e0*/  UIMAD UR6, UR6, UR4, URZ ;  /* 0x00000004060672a4 */ /* 0x000fe2000f8e023f */
[----:B------:R-:W-:Y:S01]  /*18f0*/  IMAD R13, R13, c[0x0][0x208], RZ ;  /* 0x000082000d0d7a24 */ /* 0x000fe200078e02ff */
[----:B------:R-:W-:Y:S01]  /*1900*/  SHF.R.U32.HI R12, RZ, 0x3, R12 ;  /* 0x00000003ff0c7819 */ /* 0x000fe2000001160c */
[----:B--2---:R-:W-:Y:S01]  /*1910*/  IMAD R14, R210, c[0x0][0x1e4], R9 ;  /* 0x00007900d20e7a24 */ /* 0x004fe200078e0209 */
[----:B------:R-:W-:Y:S01]  /*1920*/  LOP3.LUT R92, R92, 0xfffffffe, RZ, 0xc0, !PT ;  /* 0xfffffffe5c5c7812 */ /* 0x000fe200078ec0ff */
[C---:B------:R-:W-:Y:S01]  /*1930*/  IMAD R13, R210.reuse, c[0x0][0x20c], R13 ;  /* 0x00008300d20d7a24 */ /* 0x040fe200078e020d */
[----:B------:R-:W-:Y:S01]  /*1940*/  UIMAD.WIDE.U32 UR18, UR9, UR4, URZ ;  /* 0x00000004091272a5 */ /* 0x000fe2000f8e003f */
[----:B------:R-:W-:Y:S01]  /*1950*/  IMAD.IADD R15, R25, 0x1, R14 ;  /* 0x00000001190f7824 */ /* 0x000fe200078e020e */
[----:B------:R-:W-:Y:S01]  /*1960*/  UIMAD UR5, UR9, UR5, UR6 ;  /* 0x00000005090572a4 */ /* 0x000fe2000f8e0206 */
[----:B------:R-:W-:Y:S01]  /*1970*/  IMAD.MOV.U32 R14, RZ, RZ, R24 ;  /* 0x000000ffff0e7224 */ /* 0x000fe200078e0018 */
[----:B------:R-:W-:Y:S01]  /*1980*/  IADD3 R92, R17, -R92, RZ ;  /* 0x8000005c115c7210 */ /* 0x000fe20007ffe0ff */
[----:B------:R-:W-:Y:S01]  /*1990*/  IMAD.WIDE.U32 R24, R210, c[0x0][0x208], RZ ;  /* 0x00008200d2187a25 */ /* 0x000fe200078e00ff */
[----:B------:R-:W-:Y:S01]  /*19a0*/  LOP3.LUT R205, R205, R12, RZ, 0x3c, !PT ;  /* 0x0000000ccdcd7212 */ /* 0x000fe200078e3cff */
[----:B------:R-:W-:Y:S01]  /*19b0*/  UIADD3 UR5, UR19, UR5, URZ ;  /* 0x0000000513057290 */ /* 0x000fe2000fffe03f */
[----:B------:R-:W-:Y:S01]  /*19c0*/  ISETP.GE.AND P6, PT, R135, c[0x0][0x1d4], PT ;  /* 0x0000750087007a0c */ /* 0x000fe20003fc6270 */
[----:B------:R-:W-:Y:S01]  /*19d0*/  IMAD.IADD R25, R25, 0x1, R13 ;  /* 0x0000000119197824 */ /* 0x000fe200078e020d */
[----:B------:R-:W-:Y:S01]  /*19e0*/  ISETP.GE.AND P5, PT, R8, c[0x0][0x1d4], PT ;  /* 0x0000750008007a0c */ /* 0x000fe20003fa6270 */
[----:B----4-:R-:W-:Y:S01]  /*19f0*/  IMAD.SHL.U32 R19, R3, 0x40, RZ ;  /* 0x0000004003137824 */ /* 0x010fe200078e00ff */
[----:B------:R-:W-:Y:S01]  /*1a00*/  ISETP.GE.AND P4, PT, R16, c[0x0][0x1d4], PT ;  /* 0x0000750010007a0c */ /* 0x000fe20003f86270 */
[----:B------:R-:W-:Y:S01]  /*1a10*/  IMAD R205, R92, 0x200, R205 ;  /* 0x000002005ccd7824 */ /* 0x000fe200078e02cd */
[----:B------:R-:W-:Y:S01]  /*1a20*/  LOP3.LUT P2, RZ, R2, 0x2, RZ, 0xc0, !PT ;  /* 0x0000000202ff7812 */ /* 0x000fe2000784c0ff */
[----:B------:R-:W-:Y:S01]  /*1a30*/  IMAD.SHL.U32 R92, R92, 0x8, RZ ;  /* 0x000000085c5c7824 */ /* 0x000fe200078e00ff */
[----:B------:R-:W-:Y:S01]  /*1a40*/  LOP3.LUT R19, R19, 0x1c0, RZ, 0xc0, !PT ;  /* 0x000001c013137812 */ /* 0x000fe200078ec0ff */
[----:B------:R-:W-:Y:S01]  /*1a50*/  IMAD.SHL.U32 R205, R205, 0x2, RZ ;  /* 0x00000002cdcd7824 */ /* 0x000fe200078e00ff */
[----:B------:R-:W-:-:S02]  /*1a60*/  SHF.L.U32 R93, R6, 0x6, RZ ;  /* 0x00000006065d7819 */ /* 0x000fc400000006ff */
[----:B------:R-:W-:Y:S02]  /*1a70*/  LOP3.LUT R92, R19, 0x8, R92, 0xf8, !PT ;  /* 0x00000008135c7812 */ /* 0x000fe400078ef85c */
[----:B------:R-:W-:Y:S02]  /*1a80*/  IADD3 R204, R205, 0x6120, RZ ;  /* 0x00006120cdcc7810 */ /* 0x000fe40007ffe0ff */
[----:B------:R-:W-:Y:S02]  /*1a90*/  SHF.R.U32.HI R19, RZ, 0x3, R19 ;  /* 0x00000003ff137819 */ /* 0x000fe40000011613 */
[----:B------:R-:W-:Y:S02]  /*1aa0*/  LEA.HI R6, R11, R4, RZ, 0x5 ;  /* 0x000000040b067211 */ /* 0x000fe400078f28ff */
[----:B------:R-:W-:Y:S02]  /*1ab0*/  LOP3.LUT R92, R92, R19, RZ, 0x3c, !PT ;  /* 0x000000135c5c7212 */ /* 0x000fe400078e3cff */
[----:B------:R-:W-:Y:S01]  /*1ac0*/  LOP3.LUT R93, R93, 0xfffffe00, RZ, 0xc0, !PT ;  /* 0xfffffe005d5d7812 */ /* 0x000fe200078ec0ff */
[----:B------:R-:W-:Y:S01]  /*1ad0*/  IMAD.SHL.U32 R206, R6, 0x20, RZ ;  /* 0x0000002006ce7824 */ /* 0x000fe200078e00ff */
[----:B------:R-:W-:-:S02]  /*1ae0*/  ISETP.GE.AND P3, PT, R135, c[0x0][0x1d4], PT ;  /* 0x0000750087007a0c */ /* 0x000fc40003f66270 */
[-C--:B------:R-:W-:Y:S02]  /*1af0*/  LOP3.LUT R203, R92, R93.reuse, RZ, 0xfc, !PT ;  /* 0x0000005d5ccb7212 */ /* 0x080fe400078efcff */
[----:B------:R-:W-:Y:S02]  /*1b00*/  LOP3.LUT R206, R206, 0x7ffffc00, RZ, 0xc0, !PT ;  /* 0x7ffffc00cece7812 */ /* 0x000fe400078ec0ff */
[----:B------:R-:W-:Y:S02]  /*1b10*/  SHF.R.S32.HI R146, RZ, 0x1f, R135 ;  /* 0x0000001fff927819 */ /* 0x000fe40000011487 */
[----:B------:R-:W-:Y:S02]  /*1b20*/  IADD3 R206, R92, R93, R206 ;  /* 0x0000005d5cce7210 */ /* 0x000fe40007ffe0ce */
[----:B------:R-:W-:Y:S02]  /*1b30*/  IADD3 R213, R207, 0x100, RZ ;  /* 0x00000100cfd57810 */ /* 0x000fe40007ffe0ff */
[----:B------:R-:W-:Y:S01]  /*1b40*/  SHF.R.S32.HI R145, RZ, 0x1f, R134 ;  /* 0x0000001fff917819 */ /* 0x000fe20000011486 */
[----:B------:R-:W-:-:S04]  /*1b50*/  IMAD.SHL.U32 R206, R206, 0x2, RZ ;  /* 0x00000002cece7824 */ /* 0x000fc800078e00ff */
[--C-:B------:R-:W-:Y:S02]  /*1b60*/  IMAD R202, R0, 0x2, R206.reuse ;  /* 0x0000000200ca7824 */ /* 0x100fe400078e02ce */
[C---:B------:R-:W-:Y:S02]  /*1b70*/  IMAD R201, R5.reuse, 0x2, R206 ;  /* 0x0000000205c97824 */ /* 0x040fe400078e02ce */
[----:B------:R-:W-:Y:S01]  /*1b80*/  IMAD R199, R5, 0x2, R202 ;  /* 0x0000000205c77824 */ /* 0x000fe200078e02ca */
[----:B-----5:R-:W-:Y:S01]  /*1b90*/  SHF.R.S32.HI R10, RZ, 0x1f, R209 ;  /* 0x0000001fff0a7819 */ /* 0x020fe200000114d1 */
[----:B------:R-:W-:-:S04]  /*1ba0*/  IMAD.WIDE.U32 R14, R209, c[0x0][0x1f0], R14 ;  /* 0x00007c00d10e7a25 */ /* 0x000fc800078e000e */
[----:B------:R-:W-:Y:S01]  /*1bb0*/  IMAD R18, R10, c[0x0][0x1f0], RZ ;  /* 0x00007c000a127a24 */ /* 0x000fe200078e02ff */
[----:B------:R-:W-:Y:S01]  /*1bc0*/  IADD3 R21, P0, R14, UR12, RZ ;  /* 0x0000000c0e157c10 */ /* 0x000fe2000ff1e0ff */
[----:B------:R-:W-:Y:S02]  /*1bd0*/  IMAD R10, R10, c[0x0][0x218], RZ ;  /* 0x000086000a0a7a24 */ /* 0x000fe400078e02ff */
[C---:B------:R-:W-:Y:S01]  /*1be0*/  IMAD R9, R209.reuse, c[0x0][0x1f4], R18 ;  /* 0x00007d00d1097a24 */ /* 0x040fe200078e0212 */
[----:B------:R-:W-:Y:S01]  /*1bf0*/  LEA R18, R144, 0xffffffc0, 0x6 ;  /* 0xffffffc090127811 */ /* 0x000fe200078e30ff */
[----:B------:R-:W-:-:S03]  /*1c00*/  IMAD.WIDE.U32 R24, R209, c[0x0][0x218], R24 ;  /* 0x00008600d1187a25 */ /* 0x000fc600078e0018 */
[----:B------:R-:W-:Y:S01]  /*1c10*/  IADD3.X R14, R15, UR8, R9, P0, !PT ;  /* 0x000000080f0e7c10 */ /* 0x000fe200087fe409 */
[----:B------:R-:W-:Y:S01]  /*1c20*/  IMAD.IADD R3, R7, 0x1, -R18 ;  /* 0x0000000107037824 */ /* 0x000fe200078e0a12 */
[----:B---3--:R-:W-:Y:S01]  /*1c30*/  LEA R22, P0, R21, c[0x0][0x1c8], 0x1 ;  /* 0x0000720015167a11 */ /* 0x008fe200078008ff */
[----:B------:R-:W-:Y:S01]  /*1c40*/  IMAD R17, R209, c[0x0][0x21c], R10 ;  /* 0x00008700d1117a24 */ /* 0x000fe200078e020a */
[----:B------:R-:W-:Y:S01]  /*1c50*/  IADD3 R9, R205, 0x6100, RZ ;  /* 0x00006100cd097810 */ /* 0x000fe20007ffe0ff */
[----:B------:R-:W-:Y:S01]  /*1c60*/  IMAD.IADD R20, R3, 0x1, -R20 ;  /* 0x0000000103147824 */ /* 0x000fe200078e0a14 */
[----:B------:R-:W-:Y:S01]  /*1c70*/  LEA.HI.X R21, R21, c[0x0][0x1cc], R14, 0x1, P0 ;  /* 0x0000730015157a11 */ /* 0x000fe200000f0c0e */
[----:B------:R-:W-:Y:S01]  /*1c80*/  SHFL.IDX PT, R12, R22, 0x1, 0x181f ;  /* 0x00381f00160c7f89 */ /* 0x000fe200000e0000 */
[----:B------:R-:W-:Y:S02]  /*1c90*/  IADD3 R10, P0, R24, UR18, RZ ;  /* 0x00000012180a7c10 */ /* 0x000fe4000ff1e0ff */
[----:B------:R-:W-:Y:S01]  /*1ca0*/  ISETP.GE.AND P1, PT, R20, 0x1, PT ;  /* 0x000000011400780c */ /* 0x000fe20003f26270 */
[----:B------:R-:W-:Y:S01]  /*1cb0*/  SHFL.IDX PT, R14, R22, RZ, 0x181f ;  /* 0x00181fff160e7589 */ /* 0x000fe200000e0000 */
[----:B------:R-:W-:-:S02]  /*1cc0*/  IADD3.X R17, R25, UR5, R17, P0, !PT ;  /* 0x0000000519117c10 */ /* 0x000fc400087fe411 */
[C---:B------:R-:W-:Y:S01]  /*1cd0*/  LEA R18, P0, R10.reuse, c[0x0][0x1f8], 0x1 ;  /* 0x00007e000a127a11 */ /* 0x040fe200078008ff */
[----:B------:R-:W1:Y:S01]  /*1ce0*/  SHFL.IDX PT, R15, R21, RZ, 0x181f ;  /* 0x00181fff150f7589 */ /* 0x000e6200000e0000 */
[----:B------:R-:W-:Y:S02]  /*1cf0*/  @P2 IADD3 R204, R9, -0x20, RZ ;  /* 0xffffffe009cc2810 */ /* 0x000fe40007ffe0ff */
[----:B------:R-:W-:Y:S01]  /*1d00*/  LEA.HI.X R17, R10, c[0x0][0x1fc], R17, 0x1, P0 ;  /* 0x00007f000a117a11 */ /* 0x000fe200000f0c11 */
[----:B------:R-:W2:Y:S01]  /*1d10*/  SHFL.IDX PT, R13, R21, 0x1, 0x181f ;  /* 0x00381f00150d7f89 */ /* 0x000ea200000e0000 */
[----:B------:R-:W-:Y:S02]  /*1d20*/  ISETP.GT.AND P0, PT, R20, 0x20, PT ;  /* 0x000000201400780c */ /* 0x000fe40003f04270 */
[C---:B------:R-:W-:Y:S01]  /*1d30*/  IADD3 R195, R204.reuse, 0x800, RZ ;  /* 0x00000800ccc37810 */ /* 0x040fe20007ffe0ff */
[----:B------:R-:W3:Y:S01]  /*1d40*/  SHFL.IDX PT, R36, R18, RZ, 0x181f ;  /* 0x00181fff12247589 */ /* 0x000ee200000e0000 */
[----:B------:R-:W-:-:S02]  /*1d50*/  IADD3 R194, R204, 0x1000, RZ ;  /* 0x00001000ccc27810 */ /* 0x000fc40007ffe0ff */
[C---:B------:R-:W-:Y:S01]  /*1d60*/  IADD3 R193, R204.reuse, 0x1800, RZ ;  /* 0x00001800ccc17810 */ /* 0x040fe20007ffe0ff */
[----:B------:R-:W4:Y:S01]  /*1d70*/  SHFL.IDX PT, R10, R17, RZ, 0x181f ;  /* 0x00181fff110a7589 */ /* 0x000f2200000e0000 */
[C---:B------:R-:W-:Y:S02]  /*1d80*/  IADD3 R191, R204.reuse, 0x2000, RZ ;  /* 0x00002000ccbf7810 */ /* 0x040fe40007ffe0ff */
[C---:B------:R-:W-:Y:S01]  /*1d90*/  IADD3 R190, R204.reuse, 0x2800, RZ ;  /* 0x00002800ccbe7810 */ /* 0x040fe20007ffe0ff */
[----:B------:R5:W3:Y:S01]  /*1da0*/  SHFL.IDX PT, R56, R18, 0x1, 0x181f ;  /* 0x00381f0012387f89 */ /* 0x000ae200000e0000 */
[C---:B------:R-:W-:Y:S02]  /*1db0*/  IADD3 R189, R204.reuse, 0x3000, RZ ;  /* 0x00003000ccbd7810 */ /* 0x040fe40007ffe0ff */
[C---:B------:R-:W-:Y:S01]  /*1dc0*/  IADD3 R188, R204.reuse, 0x3800, RZ ;  /* 0x00003800ccbc7810 */ /* 0x040fe20007ffe0ff */
[----:B------:R-:W3:Y:S01]  /*1dd0*/  SHFL.IDX PT, R9, R17, 0x1, 0x181f ;  /* 0x00381f0011097f89 */ /* 0x000ee200000e0000 */
[----:B------:R-:W-:-:S02]  /*1de0*/  IADD3 R187, R204, 0x4000, RZ ;  /* 0x00004000ccbb7810 */ /* 0x000fc40007ffe0ff */
[C---:B------:R-:W-:Y:S01]  /*1df0*/  IADD3 R186, R204.reuse, 0x4800, RZ ;  /* 0x00004800ccba7810 */ /* 0x040fe20007ffe0ff */
[--C-:B-1----:R-:W-:Y:S01]  /*1e00*/  @P1 IMAD.WIDE R24, R135, 0x2, R14.reuse ;  /* 0x0000000287181825 */ /* 0x102fe200078e020e */
[C---:B------:R-:W-:Y:S02]  /*1e10*/  IADD3 R185, R204.reuse, 0x5000, RZ ;  /* 0x00005000ccb97810 */ /* 0x040fe40007ffe0ff */
[----:B------:R-:W-:Y:S01]  /*1e20*/  IADD3 R184, R204, 0x5800, RZ ;  /* 0x00005800ccb87810 */ /* 0x000fe20007ffe0ff */
[C-C-:B------:R-:W-:Y:S01]  /*1e30*/  @P1 IMAD.WIDE R22, R134.reuse, 0x2, R14.reuse ;  /* 0x0000000286161825 */ /* 0x140fe200078e020e */
[----:B------:R1:W-:Y:S03]  /*1e40*/  @P1 LDGSTS.E.BYPASS.LTC128B.128 [R207+0x6100], [R24.64], !P6 ;  /* 0x0610000018cf1fae */ /* 0x0003e6000f101d4e */
[----:B------:R-:W-:Y:S01]  /*1e50*/  @P1 IMAD.WIDE R28, R133, 0x2, R14 ;  /* 0x00000002851c1825 */ /* 0x000fe200078e020e */
[----:B------:R1:W-:Y:S03]  /*1e60*/  @P1 LDGSTS.E.BYPASS.LTC128B.128 [R207+0x8100], [R22.64], !P5 ;  /* 0x0810000016cf1fae */ /* 0x0003e6000e901d4e */
[--C-:B--2---:R-:W-:Y:S01]  /*1e70*/  @P0 IMAD.WIDE R26, R135, 0x2, R12.reuse ;  /* 0x00000002871a0825 */ /* 0x104fe200078e020c */
[----:B------:R2:W-:Y:S03]  /*1e80*/  @P1 LDGSTS.E.BYPASS.LTC128B.128 [R207+0xa100], [R28.64], !P4 ;  /* 0x0a1000001ccf1fae */ /* 0x0005e6000e101d4e */
[C-C-:B------:R-:W-:Y:S01]  /*1e90*/  @P0 IMAD.WIDE R30, R134.reuse, 0x2, R12.reuse ;  /* 0x00000002861e0825 */ /* 0x140fe200078e020c */
[----:B------:R2:W-:Y:S03]  /*1ea0*/  @P0 LDGSTS.E.BYPASS.LTC128B.128 [R207+0x7100], [R26.64], !P6 ;  /* 0x071000001acf0fae */ /* 0x0005e6000f101d4e */
[----:B------:R-:W-:Y:S01]  /*1eb0*/  @P0 IMAD.WIDE R12, R133, 0x2, R12 ;  /* 0x00000002850c0825 */ /* 0x000fe200078e020c */
[----:B------:R2:W-:Y:S03]  /*1ec0*/  @P0 LDGSTS.E.BYPASS.LTC128B.128 [R207+0x9100], [R30.64], !P5 ;  /* 0x091000001ecf0fae */ /* 0x0005e6000e901d4e */
[----:B-----5:R-:W-:Y:S01]  /*1ed0*/  IMAD.WIDE R18, R135, 0x2, RZ ;  /* 0x0000000287127825 */ /* 0x020fe200078e02ff */
[----:B------:R5:W-:Y:S03]  /*1ee0*/  @P0 LDGSTS.E.BYPASS.LTC128B.128 [R207+0xb100], [R12.64], !P4 ;  /* 0x0b1000000ccf0fae */ /* 0x000be6000e101d4e */
[----:B------:R-:W-:Y:S01]  /*1ef0*/  IMAD.WIDE R14, R134, 0x2, RZ ;  /* 0x00000002860e7825 */ /* 0x000fe200078e02ff */
[----:B------:R-:W0:Y:S01]  /*1f00*/  LDGDEPBAR ;  /* 0x00000000000079af */ /* 0x000e220000000000 */
[----:B---3--:R-:W-:-:S03]  /*1f10*/  IADD3 R40, P0, R36, R18, RZ ;  /* 0x0000001224287210 */ /* 0x008fc60007f1e0ff */
[----:B------:R-:W-:Y:S02]  /*1f20*/  IADD3 R38, P2, R36, R14, RZ ;  /* 0x0000000e24267210 */ /* 0x000fe40007f5e0ff */
[----:B----4-:R-:W-:Y:S01]  /*1f30*/  IMAD.X R41, R10, 0x1, R19, P0 ;  /* 0x000000010a297824 */ /* 0x010fe200000e0613 */
[-C--:B------:R-:W-:Y:S02]  /*1f40*/  IADD3 R58, P0, R14, R56.reuse, RZ ;  /* 0x000000380e3a7210 */ /* 0x080fe40007f1e0ff */
[----:B-1----:R-:W-:Y:S01]  /*1f50*/  IADD3 R22, P1, R18, R56, RZ ;  /* 0x0000003812167210 */ /* 0x002fe20007f3e0ff */
[----:B------:R-:W-:Y:S01]  /*1f60*/  IMAD.X R39, R10, 0x1, R15, P2 ;  /* 0x000000010a277824 */ /* 0x000fe200010e060f */
[----:B------:R-:W-:Y:S01]  /*1f70*/  ISETP.GE.AND P2, PT, R8, c[0x0][0x1d4], PT ;  /* 0x0000750008007a0c */ /* 0x000fe20003f46270 */
[--C-:B------:R-:W-:Y:S02]  /*1f80*/  IMAD.X R59, R15, 0x1, R9.reuse, P0 ;  /* 0x000000010f3b7824 */ /* 0x100fe400000e0609 */
[----:B------:R-:W-:-:S02]  /*1f90*/  IMAD.X R23, R19, 0x1, R9, P1 ;  /* 0x0000000113177824 */ /* 0x000fc400008e0609 */
[----:B-----5:R-:W-:Y:S01]  /*1fa0*/  IMAD.WIDE R12, R133, 0x2, RZ ;  /* 0x00000002850c7825 */ /* 0x020fe200078e02ff */
[----:B------:R-:W-:-:S04]  /*1fb0*/  DEPBAR.LE SB0, 0x1 ;  /* 0x000080400000791a */ /* 0x000fc80000000000 */
[----:B------:R-:W-:-:S04]  /*1fc0*/  DEPBAR.LE SB0, 0x0 ;  /* 0x000080000000791a */ /* 0x000fc80000000000 */
[----:B------:R-:W-:Y:S01]  /*1fd0*/  BAR.SYNC.DEFER_BLOCKING 0x0 ;  /* 0x0000000000007b1d */ /* 0x000fe20000010000 */
[----:B------:R-:W-:Y:S02]  /*1fe0*/  IADD3 R56, P0, R12, R56, RZ ;  /* 0x000000380c387210 */ /* 0x000fe40007f1e0ff */
[----:B------:R-:W-:Y:S02]  /*1ff0*/  IADD3 R36, P1, R36, R12, RZ ;  /* 0x0000000c24247210 */ /* 0x000fe40007f3e0ff */
[----:B------:R-:W-:Y:S02]  /*2000*/  IADD3.X R57, R13, R9, RZ, P0, !PT ;  /* 0x000000090d397210 */ /* 0x000fe400007fe4ff */
[----:B------:R-:W-:Y:S01]  /*2010*/  ISETP.LT.OR P0, PT, R20, 0x1, P3 ;  /* 0x000000011400780c */ /* 0x000fe20001f01670 */
[----:B------:R-:W-:Y:S01]  /*2020*/  IMAD.X R37, R10, 0x1, R13, P1 ;  /* 0x000000010a257824 */ /* 0x000fe200008e060d */
[C---:B------:R-:W-:Y:S01]  /*2030*/  ISETP.LT.OR P3, PT, R20.reuse, 0x21, P3 ;  /* 0x000000211400780c */ /* 0x040fe20001f61670 */
[----:B--2---:R-:W-:Y:S04]  /*2040*/  LDSM.16.M88.4 R24, [R206+0xc100] ;  /* 0x00c10000ce18783b */ /* 0x004fe80000000200 */
[----:B------:R-:W-:Y:S04]  /*2050*/  LDSM.16.M88.4 R52, [R202+0xc100] ;  /* 0x00c10000ca34783b */ /* 0x000fe80000000200 */
[----:B------:R-:W-:Y:S04]  /*2060*/  LDSM.16.M88.4 R28, [R205+0x6100] ;  /* 0x00610000cd1c783b */ /* 0x000fe80000000200 */
[----:B------:R-:W1:Y:S04]  /*2070*/  LDSM.16.M88.4 R44, [R205+0x6900] ;  /* 0x00690000cd2c783b */ /* 0x000e680000000200 */
[----:B------:R-:W-:Y:S04]  /*2080*/  LDSM.16.M88.4 R72, [R205+0x7100] ;  /* 0x00710000cd48783b */ /* 0x000fe80000000200 */
[----:B------:R-:W-:Y:S04]  /*2090*/  LDSM.16.M88.4 R32, [R205+0x7900] ;  /* 0x00790000cd20783b */ /* 0x000fe80000000200 */
[----:B------:R-:W2:Y:S04]  /*20a0*/  LDSM.16.M88.4 R12, [R204] ;  /* 0x00000000cc0c783b */ /* 0x000ea80000000200 */
[----:B------:R-:W3:Y:S04]  /*20b0*/  LDSM.16.M88.4 R8, [R204+0x800] ;  /* 0x00080000cc08783b */ /* 0x000ee80000000200 */
[----:B------:R-:W-:Y:S04]  /*20c0*/  LDSM.16.M88.4 R80, [R204+0x1000] ;  /* 0x00100000cc50783b */ /* 0x000fe80000000200 */
[----:B------:R-:W-:Y:S04]  /*20d0*/  LDSM.16.M88.4 R76, [R204+0x1800] ;  /* 0x00180000cc4c783b */ /* 0x000fe80000000200 */
[----:B------:R-:W-:Y:S01]  /*20e0*/  @!PT LDS RZ, [RZ] ;  /* 0x00000000fffff984 */ /* 0x000fe20000000800 */
[----:B------:R-:W-:Y:S01]  /*20f0*/  @!PT LDS RZ, [RZ] ;  /* 0x00000000fffff984 */ /* 0x000fe20000000800 */
[----:B------:R-:W-:Y:S01]  /*2100*/  @!PT LDS RZ, [RZ] ;  /* 0x00000000fffff984 */ /* 0x000fe20000000800 */
[----:B------:R4:W-:Y:S01]  /*2110*/  LDGSTS.E.BYPASS.LTC128B.128 [R207+0x100], [R40.64], !P0 ;  /* 0x0010000028cf7fae */ /* 0x0009e2000c101d4e */
[----:B------:R-:W-:-:S02]  /*2120*/  ISETP.LT.OR P0, PT, R20, 0x1, P2 ;  /* 0x000000011400780c */ /* 0x000fc40001701670 */
[----:B------:R-:W-:Y:S01]  /*2130*/  ISETP.LT.OR P2, PT, R20, 0x21, P2 ;  /* 0x000000211400780c */ /* 0x000fe20001741670 */
[----:B-1----:R-:W-:Y:S10]  /*2140*/  HMMA.16816.F32 R48, R24, R44, RZ ;  /* 0x0000002c1830723c */ /* 0x002ff400000018ff */
[----:B------:R1:W-:Y:S01]  /*2150*/  LDGSTS.E.BYPASS.LTC128B.128 [R207+0x2100], [R38.64], !P0 ;  /* 0x0210000026cf7fae */ /* 0x0003e2000c101d4e */
[----:B------:R-:W-:-:S04]  /*2160*/  ISETP.GE.AND P0, PT, R16, c[0x0][0x1d4], PT ;  /* 0x0000750010007a0c */ /* 0x000fc80003f06270 */
[C---:B------:R-:W-:Y:S01]  /*2170*/  ISETP.LT.OR P1, PT, R20.reuse, 0x1, P0 ;  /* 0x000000011400780c */ /* 0x040fe20000721670 */
[C---:B------:R-:W-:Y:S08]  /*2180*/  HMMA.16816.F32 R16, R24.reuse, R28, RZ ;  /* 0x0000001c1810723c */ /* 0x040ff000000018ff */
[----:B------:R-:W-:Y:S04]  /*2190*/  HMMA.16816.F32 R28, R24, R30, RZ ;  /* 0x0000001e181c723c */ /* 0x000fe800000018ff */
[----:B------:R1:W-:Y:S01]  /*21a0*/  LDGSTS.E.BYPASS.LTC128B.128 [R207+0x4100], [R36.64], !P1 ;  /* 0x0410000024cf7fae */ /* 0x0003e2000c901d4e */
[----:B------:R-:W-:-:S02]  /*21b0*/  ISETP.LT.OR P1, PT, R20, 0x21, P0 ;  /* 0x000000211400780c */ /* 0x000fc40000721670 */
[----:B------:R-:W-:Y:S01]  /*21c0*/  LOP3.LUT P0, RZ, R2, 0x4, RZ, 0xc0, !PT ;  /* 0x0000000402ff7812 */ /* 0x000fe2000780c0ff */
[----:B------:R-:W-:Y:S01]  /*21d0*/  IMAD.MOV.U32 R2, RZ, RZ, 0x40 ;  /* 0x00000040ff027424 */ /* 0x000fe200078e00ff */
[----:B------:R5:W-:Y:S01]  /*21e0*/  LDGSTS.E.BYPASS.LTC128B.128 [R207+0x1100], [R22.64], !P3 ;  /* 0x0110000016cf7fae */ /* 0x000be2000d901d4e */
[----:B------:R-:W-:Y:S01]  /*21f0*/  HMMA.16816.F32 R44, R24, R46, RZ ;  /* 0x0000002e182c723c */ /* 0x000fe200000018ff */
[----:B------:R-:W-:Y:S02]  /*2200*/  ISETP.GT.AND P3, PT, R211, 0x3f, PT ;  /* 0x0000003fd300780c */ /* 0x000fe40003f64270 */
[----:B------:R-:W-:Y:S01]  /*2210*/  SEL R2, R2, 0xffffffc0, !P0 ;  /* 0xffffffc002027807 */ /* 0x000fe20004000000 */
[----:B------:R3:W-:Y:S01]  /*2220*/  LDGSTS.E.BYPASS.LTC128B.128 [R207+0x3100], [R58.64], !P2 ;  /* 0x031000003acf7fae */ /* 0x0007e2000d101d4e */
[----:B------:R-:W-:-:S03]  /*2230*/  ISETP.GE.AND P2, PT, R7, 0x41, PT ;  /* 0x000000410700780c */ /* 0x000fc60003f46270 */
[----:B------:R-:W-:Y:S01]  /*2240*/  IMAD.IADD R200, R205, 0x1, R2 ;  /* 0x00000001cdc87824 */ /* 0x000fe200078e0202 */
[----:B------:R3:W-:Y:S01]  /*2250*/  LDGSTS.E.BYPASS.LTC128B.128 [R207+0x5100], [R56.64], !P1 ;  /* 0x0510000038cf7fae */ /* 0x0007e2000c901d4e */
[----:B--2---:R-:W-:Y:S01]  /*2260*/  HMMA.16816.F32 R16, R52, R12, R16 ;  /* 0x0000000c3410723c */ /* 0x004fe20000001810 */
[----:B------:R-:W-:Y:S01]  /*2270*/  IMAD.IADD R192, R2, 0x1, R204 ;  /* 0x0000000102c07824 */ /* 0x000fe200078e02cc */
[----:B------:R-:W-:Y:S01]  /*2280*/  SHF.R.S32.HI R2, RZ, 0x1f, R133 ;  /* 0x0000001fff027819 */ /* 0x000fe20000011485 */
[----:B------:R-:W-:Y:S04]  /*2290*/  LDSM.16.M88.4 R64, [R201+0xc100] ;  /* 0x00c10000c940783b */ /* 0x000fe80000000200 */
[----:B------:R-:W-:Y:S01]  /*22a0*/  LDSM.16.M88.4 R60, [R200+0x7100] ;  /* 0x00710000c83c783b */ /* 0x000fe20000000200 */
[C---:B----4-:R-:W-:Y:S03]  /*22b0*/  HMMA.16816.F32 R40, R24.reuse, R72, RZ ;  /* 0x000000481828723c */ /* 0x050fe600000018ff */
[----:B-1----:R-:W1:Y:S04]  /*22c0*/  LDSM.16.M88.4 R36, [R200+0x6100] ;  /* 0x00610000c824783b */ /* 0x002e680000000200 */
[----:B------:R-:W-:Y:S01]  /*22d0*/  LDSM.16.M88.4 R84, [R192+0x1000] ;  /* 0x00100000c054783b */ /* 0x000fe20000000200 */
[C---:B------:R-:W-:Y:S03]  /*22e0*/  HMMA.16816.F32 R72, R24.reuse, R74, RZ ;  /* 0x0000004a1848723c */ /* 0x040fe600000018ff */
[----:B-----5:R-:W2:Y:S04]  /*22f0*/  LDSM.16.M88.4 R20, [R200+0x6900] ;  /* 0x00690000c814783b */ /* 0x020ea80000000200 */
[----:B------:R-:W-:Y:S01]  /*2300*/  LDSM.16.M88.4 R88, [R204+0x4000] ;  /* 0x00400000cc58783b */ /* 0x000fe20000000200 */
[C---:B------:R-:W-:Y:S03]  /*2310*/  HMMA.16816.F32 R68, R24.reuse, R32, RZ ;  /* 0x000000201844723c */ /* 0x040fe600000018ff */
[----:B---3--:R-:W-:Y:S04]  /*2320*/  LDSM.16.M88.4 R56, [R199+0xc100] ;  /* 0x00c10000c738783b */ /* 0x008fe80000000200 */
[----:B------:R-:W0:Y:S01]  /*2330*/  LDGDEPBAR ;  /* 0x00000000000079af */ /* 0x000e220000000000 */
[----:B------:R-:W-:Y:S03]  /*2340*/  HMMA.16816.F32 R24, R24, R34, RZ ;  /* 0x000000221818723c */ /* 0x000fe600000018ff */
[----:B------:R-:W-:Y:S05]  /*2350*/  LDSM.16.M88.4 R32, [R200+0x7900] ;  /* 0x00790000c820783b */ /* 0x000fea0000000200 */
[C---:B------:R-:W-:Y:S01]  /*2360*/  HMMA.16816.F32 R28, R52.reuse, R14, R28 ;  /* 0x0000000e341c723c */ /* 0x040fe2000000181c */
[----:B------:R-:W3:Y:S07]  /*2370*/  LDSM.16.M88.4 R12, [R192] ;  /* 0x00000000c00c783b */ /* 0x000eee0000000200 */
[C---:B------:R-:W-:Y:S08]  /*2380*/  HMMA.16816.F32 R48, R52.reuse, R8, R48 ;  /* 0x000000083430723c */ /* 0x040ff00000001830 */
[----:B------:R-:W-:Y:S01]  /*2390*/  HMMA.16816.F32 R44, R52, R10, R44 ;  /* 0x0000000a342c723c */ /* 0x000fe2000000182c */
[----:B------:R-:W4:Y:S07]  /*23a0*/  LDSM.16.M88.4 R8, [R192+0x800] ;  /* 0x00080000c008783b */ /* 0x000f2e0000000200 */
[----:B-1----:R-:W-:Y:S08]  /*23b0*/  HMMA.16816.F32 R16, R64, R36, R16 ;  /* 0x000000244010723c */ /* 0x002ff00000001810 */
[C---:B------:R-:W-:Y:S08]  /*23c0*/  HMMA.16816.F32 R40, R52.reuse, R80, R40 ;  /* 0x000000503428723c */ /* 0x040ff00000001828 */
[C---:B------:R-:W-:Y:S01]  /*23d0*/  HMMA.16816.F32 R72, R52.reuse, R82, R72 ;  /* 0x000000523448723c */ /* 0x040fe20000001848 */
[----:B------:R-:W-:Y:S07]  /*23e0*/  LDSM.16.M88.4 R80, [R192+0x1800] ;  /* 0x00180000c050783b */ /* 0x000fee0000000200 */
[C---:B------:R-:W-:Y:S08]  /*23f0*/  HMMA.16816.F32 R68, R52.reuse, R76, R68 ;  /* 0x0000004c3444723c */ /* 0x040ff00000001844 */
[----:B------:R-:W-:Y:S01]  /*2400*/  HMMA.16816.F32 R24, R52, R78, R24 ;  /* 0x0000004e3418723c */ /* 0x000fe20000001818 */
[----:B------:R-:W-:Y:S04]  /*2410*/  LDSM.16.M88.4 R52, [R205+0x8100] ;  /* 0x00810000cd34783b */ /* 0x000fe80000000200 */
[----:B------:R-:W-:Y:S03]  /*2420*/  LDSM.16.M88.4 R76, [R205+0x9100] ;  /* 0x00910000cd4c783b */ /* 0x000fe60000000200 */
[C---:B------:R-:W-:Y:S01]  /*2430*/  HMMA.16816.F32 R28, R64.reuse, R38, R28 ;  /* 0x00000026401c723c */ /* 0x040fe2000000181c */
[----:B------:R-:W1:Y:S07]  /*2440*/  LDSM.16.M88.4 R36, [R206+0x10100] ;  /* 0x01010000ce24783b */ /* 0x000e6e0000000200 */
[C---:B--2---:R-:W-:Y:S08]  /*2450*/  HMMA.16816.F32 R48, R64.reuse, R20, R48 ;  /* 0x000000144030723c */ /* 0x044ff00000001830 */
[----:B------:R-:W-:Y:S01]  /*2460*/  HMMA.16816.F32 R44, R64, R22, R44 ;  /* 0x00000016402c723c */ /* 0x000fe2000000182c */
[----:B------:R-:W2:Y:S07]  /*2470*/  LDSM.16.M88.4 R20, [R205+0x8900] ;  /* 0x00890000cd14783b */ /* 0x000eae0000000200 */
[----:B---3--:R-:W-:Y:S08]  /*2480*/  HMMA.16816.F32 R16, R56, R12, R16 ;  /* 0x0000000c3810723c */ /* 0x008ff00000001810 */
        /* <DEDUP_REMOVED lines=8> */
[----:B------:R-:W3:Y:S07]  /*2510*/  LDSM.16.M88.4 R12, [R202+0x10100] ;  /* 0x01010000ca0c783b */ /* 0x000eee0000000200 */
[C---:B----4-:R-:W-:Y:S08]  /*2520*/  HMMA.16816.F32 R48, R56.reuse, R8, R48 ;  /* 0x000000083830723c */ /* 0x050ff00000001830 */
        /* <DEDUP_REMOVED lines=11> */
[----:B------:R-:W-:Y:S07]  /*25e0*/  LDSM.16.M88.4 R52, [R200+0x8100] ;  /* 0x00810000c834783b */ /* 0x000fee0000000200 */
[C---:B--2---:R-:W-:Y:S08]  /*25f0*/  HMMA.16816.F32 R48, R36.reuse, R20, R48 ;  /* 0x000000142430723c */ /* 0x044ff00000001830 */
[----:B------:R-:W-:Y:S01]  /*2600*/  HMMA.16816.F32 R44, R36, R22, R44 ;  /* 0x00000016242c723c */ /* 0x000fe2000000182c */
[----:B------:R-:W1:Y:S07]  /*2610*/  LDSM.16.M88.4 R20, [R201+0x10100] ;  /* 0x01010000c914783b */ /* 0x000e6e0000000200 */
        /* <DEDUP_REMOVED lines=9> */
[----:B------:R-:W2:Y:S07]  /*26b0*/  LDSM.16.M88.4 R32, [R192+0x2000] ;  /* 0x00200000c020783b */ /* 0x000eae0000000200 */
[C---:B----4-:R-:W-:Y:S08]  /*26c0*/  HMMA.16816.F32 R48, R12.reuse, R8, R48 ;  /* 0x000000080c30723c */ /* 0x050ff00000001830 */
[----:B------:R-:W-:Y:S01]  /*26d0*/  HMMA.16816.F32 R44, R12, R10, R44 ;  /* 0x0000000a0c2c723c */ /* 0x000fe2000000182c */
[----:B------:R-:W3:Y:S07]  /*26e0*/  LDSM.16.M88.4 R8, [R200+0x9100] ;  /* 0x00910000c808783b */ /* 0x000eee0000000200 */
[----:B-1----:R-:W-:Y:S08]  /*26f0*/  HMMA.16816.F32 R16, R20, R52, R16 ;  /* 0x000000341410723c */ /* 0x002ff00000001810 */
[C---:B------:R-:W-:Y:S08]  /*2700*/  HMMA.16816.F32 R40, R12.reuse, R24, R40 ;  /* 0x000000180c28723c */ /* 0x040ff00000001828 */
[C---:B------:R-:W-:Y:S01]  /*2710*/  HMMA.16816.F32 R72, R12.reuse, R26, R72 ;  /* 0x0000001a0c48723c */ /* 0x040fe20000001848 */
[----:B------:R-:W-:Y:S07]  /*2720*/  LDSM.16.M88.4 R24, [R200+0x9900] ;  /* 0x00990000c818783b */ /* 0x000fee0000000200 */
[C---:B------:R-:W-:Y:S08]  /*2730*/  HMMA.16816.F32 R68, R12.reuse, R56, R68 ;  /* 0x000000380c44723c */ /* 0x040ff00000001844 */
[----:B------:R-:W-:Y:S01]  /*2740*/  HMMA.16816.F32 R64, R12, R58, R64 ;  /* 0x0000003a0c40723c */ /* 0x000fe20000001840 */
[----:B------:R-:W1:Y:S04]  /*2750*/  LDSM.16.M88.4 R12, [R205+0xa100] ;  /* 0x00a10000cd0c783b */ /* 0x000e680000000200 */
[----:B------:R-:W-:Y:S03]  /*2760*/  LDSM.16.M88.4 R56, [R205+0xa900] ;  /* 0x00a90000cd38783b */ /* 0x000fe60000000200 */
[----:B--2---:R-:W-:Y:S08]  /*2770*/  HMMA.16816.F32 R16, R80, R32, R16 ;  /* 0x000000205010723c */ /* 0x004ff00000001810 */
[C---:B------:R-:W-:Y:S01]  /*2780*/  HMMA.16816.F32 R28, R20.reuse, R54, R28 ;  /* 0x00000036141c723c */ /* 0x040fe2000000181c */
[----:B------:R-:W-:Y:S07]  /*2790*/  LDSM.16.M88.4 R52, [R205+0xb100] ;  /* 0x00b10000cd34783b */ /* 0x000fee0000000200 */
[C---:B------:R-:W-:Y:S08]  /*27a0*/  HMMA.16816.F32 R48, R20.reuse, R36, R48 ;  /* 0x000000241430723c */ /* 0x040ff00000001830 */
[C---:B------:R-:W-:Y:S01]  /*27b0*/  HMMA.16816.F32 R44, R20.reuse, R38, R44 ;  /* 0x00000026142c723c */ /* 0x040fe2000000182c */
[----:B------:R-:W2:Y:S07]  /*27c0*/  LDSM.16.M88.4 R36, [R202+0x14100] ;  /* 0x01410000ca24783b */ /* 0x000eae0000000200 */
[C---:B---3--:R-:W-:Y:S08]  /*27d0*/  HMMA.16816.F32 R40, R20.reuse, R8, R40 ;  /* 0x000000081428723c */ /* 0x048ff00000001828 */
[----:B------:R-:W-:Y:S01]  /*27e0*/  HMMA.16816.F32 R72, R20, R10, R72 ;  /* 0x0000000a1448723c */ /* 0x000fe20000001848 */
[----:B------:R-:W3:Y:S07]  /*27f0*/  LDSM.16.M88.4 R8, [R192+0x2800] ;  /* 0x00280000c008783b */ /* 0x000eee0000000200 */
[----:B-1----:R-:W-:Y:S08]  /*2800*/  HMMA.16816.F32 R16, R60, R12, R16 ;  /* 0x0000000c3c10723c */ /* 0x002ff00000001810 */
[----:B------:R-:W-:Y:S08]  /*2810*/  HMMA.16816.F32 R68, R20, R24, R68 ;  /* 0x000000181444723c */ /* 0x000ff00000001844 */
[----:B------:R-:W-:Y:S01]  /*2820*/  HMMA.16816.F32 R28, R80, R34, R28 ;  /* 0x00000022501c723c */ /* 0x000fe2000000181c */
[----:B------:R-:W-:Y:S07]  /*2830*/  LDSM.16.M88.4 R32, [R204+0x4800] ;  /* 0x00480000cc20783b */ /* 0x000fee0000000200 */
[----:B------:R-:W-:Y:S01]  /*2840*/  HMMA.16816.F32 R64, R20, R26, R64 ;  /* 0x0000001a1440723c */ /* 0x000fe20000001840 */
[----:B------:R-:W-:Y:S04]  /*2850*/  LDSM.16.M88.4 R24, [R201+0x14100] ;  /* 0x01410000c918783b */ /* 0x000fe80000000200 */
[----:B------:R-:W1:Y:S03]  /*2860*/  LDSM.16.M88.4 R20, [R200+0xa100] ;  /* 0x00a10000c814783b */ /* 0x000e660000000200 */
[----:B--2---:R-:W-:Y:S08]  /*2870*/  HMMA.16816.F32 R16, R36, R88, R16 ;  /* 0x000000582410723c */ /* 0x004ff00000001810 */
[C---:B---3--:R-:W-:Y:S08]  /*2880*/  HMMA.16816.F32 R48, R80.reuse, R8, R48 ;  /* 0x000000085030723c */ /* 0x048ff00000001830 */
[----:B------:R-:W-:Y:S01]  /*2890*/  HMMA.16816.F32 R44, R80, R10, R44 ;  /* 0x0000000a502c723c */ /* 0x000fe2000000182c */
[----:B------:R-:W-:Y:S07]  /*28a0*/  LDSM.16.M88.4 R8, [R192+0x4000] ;  /* 0x00400000c008783b */ /* 0x000fee0000000200 */
[----:B------:R-:W-:Y:S01]  /*28b0*/  HMMA.16816.F32 R28, R60, R14, R28 ;  /* 0x0000000e3c1c723c */ /* 0x000fe2000000181c */
[----:B------:R-:W2:Y:S07]  /*28c0*/  LDSM.16.M88.4 R12, [R199+0x14100] ;  /* 0x01410000c70c783b */ /* 0x000eae0000000200 */
[----:B------:R-:W-:Y:S08]  /*28d0*/  HMMA.16816.F32 R40, R80, R84, R40 ;  /* 0x000000545028723c */ /* 0x000ff00000001828 */
[----:B-1----:R-:W-:Y:S08]  /*28e0*/  HMMA.16816.F32 R16, R24, R20, R16 ;  /* 0x000000141810723c */ /* 0x002ff00000001810 */
[C---:B------:R-:W-:Y:S08]  /*28f0*/  HMMA.16816.F32 R48, R60.reuse, R56, R48 ;  /* 0x000000383c30723c */ /* 0x040ff00000001830 */
[----:B------:R-:W-:Y:S01]  /*2900*/  HMMA.16816.F32 R44, R60, R58, R44 ;  /* 0x0000003a3c2c723c */ /* 0x000fe2000000182c */
[----:B------:R-:W1:Y:S07]  /*2910*/  LDSM.16.M88.4 R56, [R204+0x5000] ;  /* 0x00500000cc38783b */ /* 0x000e6e0000000200 */
[----:B------:R-:W-:Y:S01]  /*2920*/  HMMA.16816.F32 R28, R36, R90, R28 ;  /* 0x0000005a241c723c */ /* 0x000fe2000000181c */
[----:B------:R-:W3:Y:S07]  /*2930*/  LDSM.16.M88.4 R88, [R200+0xa900] ;  /* 0x00a90000c858783b */ /* 0x000eee0000000200 */
[----:B--2---:R-:W-:Y:S08]  /*2940*/  HMMA.16816.F32 R16, R12, R8, R16 ;  /* 0x000000080c10723c */ /* 0x004ff00000001810 */
[----:B------:R-:W-:Y:S08]  /*2950*/  HMMA.16816.F32 R40, R60, R52, R40 ;  /* 0x000000343c28723c */ /* 0x000ff00000001828 */
[----:B------:R-:W-:Y:S08]  /*2960*/  HMMA.16816.F32 R72, R80, R86, R72 ;  /* 0x000000565048723c */ /* 0x000ff00000001848 */
[----:B------:R-:W-:Y:S01]  /*2970*/  HMMA.16816.F32 R48, R36, R32, R48 ;  /* 0x000000202430723c */ /* 0x000fe20000001830 */
[----:B------:R-:W-:-:S07]  /*2980*/  FMUL.FTZ R16, R16, c[0x0][0x320] ;  /* 0x0000c80010107a20 */ /* 0x000fce0000410000 */
[----:B------:R-:W-:Y:S01]  /*2990*/  HMMA.16816.F32 R44, R36, R34, R44 ;  /* 0x00000022242c723c */ /* 0x000fe2000000182c */
[----:B------:R-:W2:Y:S07]  /*29a0*/  LDSM.16.M88.4 R32, [R205+0xb900] ;  /* 0x00b90000cd20783b */ /* 0x000eae0000000200 */
[----:B------:R-:W-:Y:S01]  /*29b0*/  HMMA.16816.F32 R28, R24, R22, R28 ;  /* 0x00000016181c723c */ /* 0x000fe2000000181c */
[----:B------:R-:W4:Y:S07]  /*29c0*/  LDSM.16.M88.4 R20, [R192+0x4800] ;  /* 0x00480000c014783b */ /* 0x000f2e0000000200 */
[C---:B------:R-:W-:Y:S01]  /*29d0*/  HMMA.16816.F32 R68, R80.reuse, R76, R68 ;  /* 0x0000004c5044723c */ /* 0x040fe20000001844 */
[----:B------:R5:W2:Y:S06]  /*29e0*/  MUFU.TANH R76, R16 ;  /* 0x00000010004c7308 */ /* 0x000aac0000002400 */
[----:B------:R-:W-:Y:S01]  /*29f0*/  FMUL.FTZ R77, R19, c[0x0][0x320] ;  /* 0x0000c800134d7a20 */ /* 0x000fe20000410000 */
[----:B------:R-:W-:Y:S05]  /*2a00*/  HMMA.16816.F32 R64, R80, R78, R64 ;  /* 0x0000004e5040723c */ /* 0x000fea0000001840 */
[----:B------:R-:W2:Y:S03]  /*2a10*/  MUFU.TANH R77, R77 ;  /* 0x0000004d004d7308 */ /* 0x000ea60000002400 */
[----:B-1----:R-:W-:Y:S07]  /*2a20*/  HMMA.16816.F32 R40, R36, R56, R40 ;  /* 0x000000382428723c */ /* 0x002fee0000001828 */
[----:B------:R-:W-:Y:S01]  /*2a30*/  FMUL.FTZ R56, R17, c[0x0][0x320] ;  /* 0x0000c80011387a20 */ /* 0x000fe20000410000 */
[----:B------:R-:W-:Y:S01]  /*2a40*/  HMMA.16816.F32 R72, R60, R54, R72 ;  /* 0x000000363c48723c */ /* 0x000fe20000001848 */
[----:B------:R-:W-:Y:S01]  /*2a50*/  FMUL.FTZ R57, R18, c[0x0][0x320] ;  /* 0x0000c80012397a20 */ /* 0x000fe20000410000 */
[----:B------:R-:W-:Y:S03]  /*2a60*/  LDSM.16.M88.4 R52, [R192+0x5000] ;  /* 0x00500000c034783b */ /* 0x000fe60000000200 */
[----:B------:R-:W1:Y:S01]  /*2a70*/  MUFU.TANH R56, R56 ;  /* 0x0000003800387308 */ /* 0x000e620000002400 */
[----:B-----5:R-:W5:Y:S02]  /*2a80*/  LDSM.16.M88.4 R16, [R204+0x5800] ;  /* 0x00580000cc10783b */ /* 0x020f640000000200 */
[C---:B---3--:R-:W-:Y:S05]  /*2a90*/  HMMA.16816.F32 R48, R24.reuse, R88, R48 ;  /* 0x000000581830723c */ /* 0x048fea0000001830 */
[----:B------:R-:W3:Y:S03]  /*2aa0*/  MUFU.TANH R57, R57 ;  /* 0x0000003900397308 */ /* 0x000ee60000002400 */
[----:B------:R-:W-:Y:S08]  /*2ab0*/  HMMA.16816.F32 R44, R24, R90, R44 ;  /* 0x0000005a182c723c */ /* 0x000ff0000000182c */
[----:B------:R-:W-:Y:S01]  /*2ac0*/  HMMA.16816.F32 R28, R12, R10, R28 ;  /* 0x0000000a0c1c723c */ /* 0x000fe2000000181c */
[----:B------:R-:W1:Y:S07]  /*2ad0*/  LDSM.16.M88.4 R8, [R200+0xb100] ;  /* 0x00b10000c808783b */ /* 0x000e6e0000000200 */
[C---:B--2---:R-:W-:Y:S08]  /*2ae0*/  HMMA.16816.F32 R68, R60.reuse, R32, R68 ;  /* 0x000000203c44723c */ /* 0x044ff00000001844 */
[----:B------:R-:W-:Y:S08]  /*2af0*/  HMMA.16816.F32 R64, R60, R34, R64 ;  /* 0x000000223c40723c */ /* 0x000ff00000001840 */
[----:B----4-:R-:W-:Y:S01]  /*2b00*/  HMMA.16816.F32 R48, R12, R20, R48 ;  /* 0x000000140c30723c */ /* 0x010fe20000001830 */
[----:B------:R-:W-:-:S02]  /*2b10*/  FMUL.FTZ R28, R28, c[0x0][0x320] ;  /* 0x0000c8001c1c7a20 */ /* 0x000fc40000410000 */
[----:B------:R-:W-:Y:S02]  /*2b20*/  FMUL.FTZ R29, R29, c[0x0][0x320] ;  /* 0x0000c8001d1d7a20 */ /* 0x000fe40000410000 */
[----:B------:R-:W-:Y:S02]  /*2b30*/  FMUL.FTZ R30, R30, c[0x0][0x320] ;  /* 0x0000c8001e1e7a20 */ /* 0x000fe40000410000 */
[----:B------:R-:W-:Y:S01]  /*2b40*/  FMUL.FTZ R31, R31, c[0x0][0x320] ;  /* 0x0000c8001f1f7a20 */ /* 0x000fe20000410000 */
[----:B------:R-:W-:Y:S01]  /*2b50*/  HMMA.16816.F32 R72, R36, R58, R72 ;  /* 0x0000003a2448723c */ /* 0x000fe20000001848 */
[----:B------:R-:W2:Y:S07]  /*2b60*/  MUFU.TANH R28, R28 ;  /* 0x0000001c001c7308 */ /* 0x000eae0000002400 */
[----:B------:R-:W-:Y:S01]  /*2b70*/  HMMA.16816.F32 R44, R12, R22, R44 ;  /* 0x000000160c2c723c */ /* 0x000fe2000000182c */
[----:B------:R-:W4:Y:S01]  /*2b80*/  LDSM.16.M88.4 R20, [R200+0xb900] ;  /* 0x00b90000c814783b */ /* 0x000f220000000200 */
[----:B------:R-:W1:Y:S06]  /*2b90*/  MUFU.TANH R29, R29 ;  /* 0x0000001d001d7308 */ /* 0x000e6c0000002400 */
[----:B-----5:R-:W-:Y:S01]  /*2ba0*/  HMMA.16816.F32 R68, R36, R16, R68 ;  /* 0x000000102444723c */ /* 0x020fe20000001844 */
[----:B------:R-:W-:Y:S01]  /*2bb0*/  FMUL.FTZ R32, R48, c[0x0][0x320] ;  /* 0x0000c80030207a20 */ /* 0x000fe20000410000 */
[----:B------:R-:W2:Y:S01]  /*2bc0*/  MUFU.TANH R30, R30 ;  /* 0x0000001e001e7308 */ /* 0x000ea20000002400 */
[----:B------:R-:W-:-:S04]  /*2bd0*/  FMUL.FTZ R33, R49, c[0x0][0x320] ;  /* 0x0000c80031217a20 */ /* 0x000fc80000410000 */
[----:B------:R-:W-:Y:S01]  /*2be0*/  FMUL.FTZ R16, R50, c[0x0][0x320] ;  /* 0x0000c80032107a20 */ /* 0x000fe20000410000 */
[----:B------:R-:W-:Y:S01]  /*2bf0*/  HMMA.16816.F32 R64, R36, R18, R64 ;  /* 0x000000122440723c */ /* 0x000fe20000001840 */
[----:B------:R-:W-:Y:S01]  /*2c00*/  FMUL.FTZ R17, R51, c[0x0][0x320] ;  /* 0x0000c80033117a20 */ /* 0x000fe20000410000 */
[----:B------:R-:W2:Y:S06]  /*2c10*/  MUFU.TANH R31, R31 ;  /* 0x0000001f001f7308 */ /* 0x000eac0000002400 */
[----:B-1----:R-:W-:Y:S01]  /*2c20*/  HMMA.16816.F32 R40, R24, R8, R40 ;  /* 0x000000081828723c */ /* 0x002fe20000001828 */
[----:B------:R-:W-:Y:S01]  /*2c30*/  FMUL.FTZ R35, R44, c[0x0][0x320] ;  /* 0x0000c8002c237a20 */ /* 0x000fe20000410000 */
[----:B------:R-:W1:Y:S01]  /*2c40*/  MUFU.TANH R32, R32 ;  /* 0x0000002000207308 */ /* 0x000e620000002400 */
[----:B------:R-:W-:-:S02]  /*2c50*/  FMUL.FTZ R34, R45, c[0x0][0x320] ;  /* 0x0000c8002d227a20 */ /* 0x000fc40000410000 */
[----:B------:R-:W-:Y:S02]  /*2c60*/  FMUL.FTZ R18, R46, c[0x0][0x320] ;  /* 0x0000c8002e127a20 */ /* 0x000fe40000410000 */
[----:B------:R-:W-:Y:S01]  /*2c70*/  FMUL.FTZ R19, R47, c[0x0][0x320] ;  /* 0x0000c8002f137a20 */ /* 0x000fe20000410000 */
[----:B------:R-:W-:Y:S01]  /*2c80*/  HMMA.16816.F32 R72, R24, R10, R72 ;  /* 0x0000000a1848723c */ /* 0x000fe20000001848 */
[----:B------:R-:W5:Y:S01]  /*2c90*/  LDSM.16.M88.4 R8, [R192+0x5800] ;  /* 0x00580000c008783b */ /* 0x000f620000000200 */
[----:B------:R-:W1:Y:S01]  /*2ca0*/  MUFU.TANH R33, R33 ;  /* 0x0000002100217308 */ /* 0x000e620000002400 */
[----:B------:R-:W-:-:S05]  /*2cb0*/  DEPBAR.LE SB0, 0x0 ;  /* 0x000080000000791a */ /* 0x000fca0000000000 */
[C---:B----4-:R-:W-:Y:S02]  /*2cc0*/  HMMA.16816.F32 R68, R24.reuse, R20, R68 ;  /* 0x000000141844723c */ /* 0x050fe40000001844 */
[----:B------:R-:W4:Y:S06]  /*2cd0*/  MUFU.TANH R16, R16 ;  /* 0x0000001000107308 */ /* 0x000f2c0000002400 */
[----:B------:R-:W-:Y:S02]  /*2ce0*/  HMMA.16816.F32 R64, R24, R22, R64 ;  /* 0x000000161840723c */ /* 0x000fe40000001840 */
[----:B------:R-:W1:Y:S06]  /*2cf0*/  MUFU.TANH R17, R17 ;  /* 0x0000001100117308 */ /* 0x000e6c0000002400 */
[C---:B------:R-:W-:Y:S02]  /*2d00*/  HMMA.16816.F32 R40, R12.reuse, R52, R40 ;  /* 0x000000340c28723c */ /* 0x040fe40000001828 */
[----:B------:R-:W1:Y:S06]  /*2d10*/  MUFU.TANH R35, R35 ;  /* 0x0000002300237308 */ /* 0x000e6c0000002400 */
[C---:B------:R-:W-:Y:S02]  /*2d20*/  HMMA.16816.F32 R72, R12.reuse, R54, R72 ;  /* 0x000000360c48723c */ /* 0x040fe40000001848 */
        /* <DEDUP_REMOVED lines=10> */
[----:B------:R1:W1:Y:S01]  /*2dd0*/  MUFU.TANH R171, R40 ;  /* 0x0000002800ab7308 */ /* 0x0002620000002400 */
[----:B------:R-:W-:Y:S02]  /*2de0*/  FMUL.FTZ R73, R73, c[0x0][0x320] ;  /* 0x0000c80049497a20 */ /* 0x000fe40000410000 */
[----:B------:R-:W-:Y:S02]  /*2df0*/  FMUL.FTZ R74, R74, c[0x0][0x320] ;  /* 0x0000c8004a4a7a20 */ /* 0x000fe40000410000 */
[----:B------:R-:W-:-:S02]  /*2e00*/  FMUL.FTZ R75, R75, c[0x0][0x320] ;  /* 0x0000c8004b4b7a20 */ /* 0x000fc40000410000 */
[----:B------:R-:W-:Y:S01]  /*2e10*/  FMUL.FTZ R68, R68, c[0x0][0x320] ;  /* 0x0000c80044447a20 */ /* 0x000fe20000410000 */
[----:B------:R1:W1:Y:S01]  /*2e20*/  MUFU.TANH R165, R41 ;  /* 0x0000002900a57308 */ /* 0x0002620000002400 */
[----:B------:R-:W-:Y:S02]  /*2e30*/  FMUL.FTZ R69, R69, c[0x0][0x320] ;  /* 0x0000c80045457a20 */ /* 0x000fe40000410000 */
[----:B------:R-:W-:Y:S02]  /*2e40*/  FMUL.FTZ R70, R70, c[0x0][0x320] ;  /* 0x0000c80046467a20 */ /* 0x000fe40000410000 */
[----:B------:R-:W-:Y:S02]  /*2e50*/  FMUL.FTZ R71, R71, c[0x0][0x320] ;  /* 0x0000c80047477a20 */ /* 0x000fe40000410000 */
[----:B------:R-:W-:Y:S01]  /*2e60*/  FMUL.FTZ R64, R64, c[0x0][0x320] ;  /* 0x0000c80040407a20 */ /* 0x000fe20000410000 */
[----:B------:R1:W1:Y:S01]  /*2e70*/  MUFU.TANH R168, R42 ;  /* 0x0000002a00a87308 */ /* 0x0002620000002400 */
[----:B------:R-:W-:-:S02]  /*2e80*/  FMUL.FTZ R65, R65, c[0x0][0x320] ;  /* 0x0000c80041417a20 */ /* 0x000fc40000410000 */
[----:B------:R-:W-:Y:S02]  /*2e90*/  FMUL.FTZ R66, R66, c[0x0][0x320] ;  /* 0x0000c80042427a20 */ /* 0x000fe40000410000 */
[----:B------:R-:W-:-:S03]  /*2ea0*/  FMUL.FTZ R67, R67, c[0x0][0x320] ;  /* 0x0000c80043437a20 */ /* 0x000fc60000410000 */
        /* <DEDUP_REMOVED lines=14> */
[----:B------:R-:W-:Y:S05]  /*2f90*/  @!P2 BRA `(.L_x_31) ;  /* 0x000004300000a947 */ /* 0x000fea0003800000 */
[----:B--234-:R-:W-:Y:S01]  /*2fa0*/  ISETP.NE.AND P0, PT, R208, 0x1, PT ;  /* 0x00000001d000780c */ /* 0x01cfe20003f05270 */
[----:B------:R-:W-:-:S02]  /*2fb0*/  IMAD R210, R144, 0x40, R212 ;  /* 0x0000004090d27824 */ /* 0x000fc400078e02d4 */
[----:B------:R-:W-:-:S03]  /*2fc0*/  IMAD.MOV.U32 R209, RZ, RZ, RZ ;  /* 0x000000ffffd17224 */ /* 0x000fc600078e00ff */
[----:B------:R-:W-:-:S05]  /*2fd0*/  IADD3 R210, R210, -0x80, R211 ;  /* 0xffffff80d2d27810 */ /* 0x000fca0007ffe0d3 */
[----:B------:R-:W-:Y:S02]  /*2fe0*/  IMAD.MOV.U32 R7, RZ, RZ, R210 ;  /* 0x000000ffff077224 */ /* 0x000fe400078e00d2 */
[----:B------:R-:W-:-:S05]  /*2ff0*/  @P0 IMAD.HI.U32 R8, R210, c[0x0][0x2bc], RZ ;  /* 0x0000af00d2080a27 */ /* 0x000fca00078e00ff */
[----:B------:R-:W-:-:S04]  /*3000*/  @P0 SHF.R.U32.HI R7, RZ, c[0x0][0x2c0], R8 ;  /* 0x0000b000ff070a19 */ /* 0x000fc80000011608 */
[----:B------:R-:W-:-:S04]  /*3010*/  @!P3 IADD3 R10, P0, R7, UR10, RZ ;  /* 0x0000000a070abc10 */ /* 0x000fc8000ff1e0ff */
[----:B------:R-:W-:Y:S02]  /*3020*/  @!P3 LEA.HI.X.SX32 R9, R7, UR7, 0x1, P0 ;  /* 0x000000070709bc11 */ /* 0x000fe400080f0eff */
[----:B------:R-:W-:-:S04]  /*3030*/  @!P3 LEA R8, P0, R10, c[0x0][0x2a0], 0x2 ;  /* 0x0000a8000a08ba11 */ /* 0x000fc800078010ff */
[----:B------:R-:W-:-:S05]  /*3040*/  @!P3 LEA.HI.X R9, R10, c[0x0][0x2a4], R9, 0x2, P0 ;  /* 0x0000a9000a09ba11 */ /* 0x000fca00000f1409 */
[----:B------:R-:W2:Y:S01]  /*3050*/  @!P3 LDG.E R209, [R8.64] ;  /* 0x0000000e08d1b981 */ /* 0x000ea2000c1e1900 */
[----:B------:R-:W-:Y:S01]  /*3060*/  IMAD.MOV R7, RZ, RZ, -R7 ;  /* 0x000000ffff077224 */ /* 0x000fe200078e0a07 */
[----:B------:R-:W-:Y:S02]  /*3070*/  SEL R24, RZ, 0x10, P4 ;  /* 0x00000010ff187807 */ /* 0x000fe40002000000 */
[----:B------:R-:W-:Y:S01]  /*3080*/  SHF.L.U64.HI R14, R135, 0x1, R146 ;  /* 0x00000001870e7819 */ /* 0x000fe20000010292 */
[----:B------:R-:W-:Y:S01]  /*3090*/  IMAD R210, R7, c[0x0][0x2b8], R210 ;  /* 0x0000ae0007d27a24 */ /* 0x000fe200078e02d2 */
[----:B------:R-:W-:Y:S02]  /*30a0*/  IADD3 R22, -R24, 0x10, RZ ;  /* 0x0000001018167810 */ /* 0x000fe40007ffe1ff */
[----:B------:R-:W-:Y:S01]  /*30b0*/  SHF.L.U64.HI R11, R134, 0x1, R145 ;  /* 0x00000001860b7819 */ /* 0x000fe20000010291 */
[----:B------:R-:W-:Y:S01]  /*30c0*/  IMAD.WIDE.U32 R12, R210, c[0x0][0x1e0], RZ ;  /* 0x00007800d20c7a25 */ /* 0x000fe200078e00ff */
[----:B------:R-:W-:-:S02]  /*30d0*/  SHF.R.S32.HI R7, RZ, 0x1f, R210 ;  /* 0x0000001fff077819 */ /* 0x000fc400000114d2 */
[----:B------:R-:W-:-:S03]  /*30e0*/  LOP3.LUT R22, R22, 0xf, RZ, 0xc0, !PT ;  /* 0x0000000f16167812 */ /* 0x000fc600078ec0ff */
[----:B------:R-:W-:-:S04]  /*30f0*/  IMAD R7, R7, c[0x0][0x1e0], RZ ;  /* 0x0000780007077a24 */ /* 0x000fc800078e02ff */
[----:B------:R-:W-:-:S04]  /*3100*/  IMAD R7, R210, c[0x0][0x1e4], R7 ;  /* 0x00007900d2077a24 */ /* 0x000fc800078e0207 */
[----:B------:R-:W-:Y:S01]  /*3110*/  IMAD.IADD R13, R13, 0x1, R7 ;  /* 0x000000010d0d7824 */ /* 0x000fe200078e0207 */
[----:B--2---:R-:W-:-:S03]  /*3120*/  SHF.R.S32.HI R10, RZ, 0x1f, R209 ;  /* 0x0000001fff0a7819 */ /* 0x004fc600000114d1 */
[----:B------:R-:W-:Y:S01]  /*3130*/  IMAD.WIDE.U32 R8, R209, c[0x0][0x1f0], R12 ;  /* 0x00007c00d1087a25 */ /* 0x000fe200078e000c */
[----:B------:R-:W-:-:S03]  /*3140*/  SEL R12, RZ, 0x10, P6 ;  /* 0x00000010ff0c7807 */ /* 0x000fc60003000000 */
[----:B------:R-:W-:Y:S01]  /*3150*/  IMAD R10, R10, c[0x0][0x1f0], RZ ;  /* 0x00007c000a0a7a24 */ /* 0x000fe200078e02ff */
[----:B------:R-:W-:Y:S01]  /*3160*/  IADD3 R15, P0, R8, UR12, RZ ;  /* 0x0000000c080f7c10 */ /* 0x000fe2000ff1e0ff */
[----:B------:R-:W-:Y:S01]  /*3170*/  IMAD.SHL.U32 R13, R135, 0x2, RZ ;  /* 0x00000002870d7824 */ /* 0x000fe200078e00ff */
[----:B------:R-:W-:Y:S01]  /*3180*/  IADD3 R36, -R12, 0x10, RZ ;  /* 0x000000100c247810 */ /* 0x000fe20007ffe1ff */
[----:B------:R-:W-:Y:S02]  /*3190*/  IMAD R7, R209, c[0x0][0x1f4], R10 ;  /* 0x00007d00d1077a24 */ /* 0x000fe400078e020a */
[----:B------:R-:W-:Y:S01]  /*31a0*/  IMAD.SHL.U32 R10, R134, 0x2, RZ ;  /* 0x00000002860a7824 */ /* 0x000fe200078e00ff */
[----:B------:R-:W-:Y:S02]  /*31b0*/  LOP3.LUT R36, R36, 0xf, RZ, 0xc0, !PT ;  /* 0x0000000f24247812 */ /* 0x000fe400078ec0ff */
[----:B------:R-:W-:Y:S01]  /*31c0*/  IADD3.X R8, R9, UR8, R7, P0, !PT ;  /* 0x0000000809087c10 */ /* 0x000fe200087fe407 */
[----:B------:R-:W-:Y:S01]  /*31d0*/  IMAD.SHL.U32 R7, R133, 0x2, RZ ;  /* 0x0000000285077824 */ /* 0x000fe200078e00ff */
[----:B------:R-:W-:-:S02]  /*31e0*/  LEA R20, P0, R15, c[0x0][0x1c8], 0x1 ;  /* 0x000072000f147a11 */ /* 0x000fc400078008ff */
[----:B------:R-:W-:Y:S02]  /*31f0*/  SEL R9, RZ, 0x10, P5 ;  /* 0x00000010ff097807 */ /* 0x000fe40002800000 */
[----:B------:R-:W-:Y:S01]  /*3200*/  LEA.HI.X R15, R15, c[0x0][0x1cc], R8, 0x1, P0 ;  /* 0x000073000f0f7a11 */ /* 0x000fe200000f0c08 */
[----:B------:R-:W2:Y:S01]  /*3210*/  SHFL.IDX PT, R21, R20, 0x1, 0x181f ;  /* 0x00381f0014157f89 */ /* 0x000ea200000e0000 */
[----:B------:R-:W-:Y:S02]  /*3220*/  IADD3 R26, -R9, 0x10, RZ ;  /* 0x00000010091a7810 */ /* 0x000fe40007ffe1ff */
[----:B------:R-:W-:Y:S01]  /*3230*/  SHF.L.U64.HI R8, R133, 0x1, R2 ;  /* 0x0000000185087819 */ /* 0x000fe20000010202 */
[----:B------:R-:W3:Y:S01]  /*3240*/  SHFL.IDX PT, R23, R15, 0x1, 0x181f ;  /* 0x00381f000f177f89 */ /* 0x000ee200000e0000 */
[----:B------:R-:W-:-:S03]  /*3250*/  LOP3.LUT R26, R26, 0xf, RZ, 0xc0, !PT ;  /* 0x0000000f1a1a7812 */ /* 0x000fc600078ec0ff */
[----:B------:R-:W4:Y:S04]  /*3260*/  SHFL.IDX PT, R20, R20, RZ, 0x181f ;  /* 0x00181fff14147589 */ /* 0x000f2800000e0000 */
[----:B------:R-:W5:Y:S01]  /*3270*/  SHFL.IDX PT, R15, R15, RZ, 0x181f ;  /* 0x00181fff0f0f7589 */ /* 0x000f6200000e0000 */
[----:B--2---:R-:W-:-:S04]  /*3280*/  IADD3 R36, P1, P0, R36, R21, R13 ;  /* 0x0000001524247210 */ /* 0x004fc8000783e00d */
[----:B---3--:R-:W-:Y:S02]  /*3290*/  IADD3.X R37, RZ, R23, R14, P1, P0 ;  /* 0x00000017ff257210 */ /* 0x008fe40000fe040e */
[----:B------:R-:W-:-:S04]  /*32a0*/  IADD3 R26, P1, P0, R26, R21, R10 ;  /* 0x000000151a1a7210 */ /* 0x000fc8000783e00a */
[----:B------:R-:W-:Y:S02]  /*32b0*/  IADD3.X R27, RZ, R23, R11, P1, P0 ;  /* 0x00000017ff1b7210 */ /* 0x000fe40000fe040b */
[----:B------:R-:W-:-:S04]  /*32c0*/  IADD3 R22, P1, P0, R22, R21, R7 ;  /* 0x0000001516167210 */ /* 0x000fc8000783e007 */
[----:B------:R-:W-:Y:S02]  /*32d0*/  IADD3.X R23, RZ, R23, R8, P1, P0 ;  /* 0x00000017ff177210 */ /* 0x000fe40000fe0408 */
[----:B----4-:R-:W-:-:S05]  /*32e0*/  IADD3 R38, P0, R20, R13, RZ ;  /* 0x0000000d14267210 */ /* 0x010fca0007f1e0ff */
[----:B-----5:R-:W-:Y:S01]  /*32f0*/  IMAD.X R39, R15, 0x1, R14, P0 ;  /* 0x000000010f277824 */ /* 0x020fe200000e060e */
[----:B------:R-:W-:-:S04]  /*3300*/  IADD3 R10, P0, R20, R10, RZ ;  /* 0x0000000a140a7210 */ /* 0x000fc80007f1e0ff */
[----:B------:R2:W-:Y:S01]  /*3310*/  LDGSTS.E.BYPASS.LTC128B.128 [R207+0x6100], [R38.64], !P6 ;  /* 0x0610000026cf7fae */ /* 0x0005e2000f101d4e */
[----:B------:R-:W-:Y:S01]  /*3320*/  IMAD.X R11, R15, 0x1, R11, P0 ;  /* 0x000000010f0b7824 */ /* 0x000fe200000e060b */
[----:B-1----:R-:W-:-:S04]  /*3330*/  IADD3 R40, P0, R20, R7, RZ ;  /* 0x0000000714287210 */ /* 0x002fc80007f1e0ff */
[----:B------:R2:W-:Y:S01]  /*3340*/  LDGSTS.E.BYPASS.LTC128B.128 [R207+0x8100], [R10.64], !P5 ;  /* 0x081000000acf7fae */ /* 0x0005e2000e901d4e */
[----:B------:R-:W-:Y:S01]  /*3350*/  IMAD.X R41, R15, 0x1, R8, P0 ;  /* 0x000000010f297824 */ /* 0x000fe200000e0608 */
[----:B------:R-:W-:-:S04]  /*3360*/  ISETP.NE.U32.AND P0, PT, R12, RZ, PT ;  /* 0x000000ff0c00720c */ /* 0x000fc80003f05070 */
[----:B------:R2:W-:Y:S09]  /*3370*/  LDGSTS.E.BYPASS.LTC128B.128 [R207+0xa100], [R40.64], !P4 ;  /* 0x0a10000028cf7fae */ /* 0x0005f2000e101d4e */
[----:B------:R2:W-:Y:S01]  /*3380*/  LDGSTS.E.BYPASS.LTC128B.128.ZFILL [R207+0x7100], [R36.64], P0 ;  /* 0x0710000024cf7fae */ /* 0x0005e20008141d4e */
[----:B------:R-:W-:-:S13]  /*3390*/  ISETP.NE.U32.AND P0, PT, R9, RZ, PT ;  /* 0x000000ff0900720c */ /* 0x000fda0003f05070 */
[----:B------:R2:W-:Y:S01]  /*33a0*/  LDGSTS.E.BYPASS.LTC128B.128.ZFILL [R207+0x9100], [R26.64], P0 ;  /* 0x091000001acf7fae */ /* 0x0005e20008141d4e */
[----:B------:R-:W-:-:S13]  /*33b0*/  ISETP.NE.U32.AND P0, PT, R24, RZ, PT ;  /* 0x000000ff1800720c */ /* 0x000fda0003f05070 */
[----:B------:R2:W-:Y:S02]  /*33c0*/  LDGSTS.E.BYPASS.LTC128B.128.ZFILL [R207+0xb100], [R22.64], P0 ;  /* 0x0b10000016cf7fae */ /* 0x0005e40008141d4e */
.L_x_31:
[----:B--234-:R-:W-:Y:S01]  /*33d0*/  LOP3.LUT R7, R6, 0xffffffe0, RZ, 0xc0, !PT ;  /* 0xffffffe006077812 */ /* 0x01cfe200078ec0ff */
[----:B------:R-:W-:Y:S01]  /*33e0*/  IMAD.SHL.U32 R203, R203, 0x2, RZ ;  /* 0x00000002cbcb7824 */ /* 0x000fe200078e00ff */
[----:B------:R-:W0:Y:S03]  /*33f0*/  LDGDEPBAR ;  /* 0x00000000000079af */ /* 0x000e260000000000 */
[----:B------:R-:W-:Y:S01]  /*3400*/  IMAD.IADD R7, R4, 0x1, -R7 ;  /* 0x0000000104077824 */ /* 0x000fe200078e0a07 */
[----:B-1----:R-:W-:Y:S01]  /*3410*/  LDSM.16.MT88.4 R40, [R203+0x2100] ;  /* 0x00210000cb28783b */ /* 0x002fe20000004200 */
[C-C-:B------:R-:W-:Y:S02]  /*3420*/  IMAD R197, R5.reuse, 0x2, R203.reuse ;  /* 0x0000000205c57824 */ /* 0x140fe400078e02cb */
[----:B------:R-:W-:Y:S01]  /*3430*/  IMAD R198, R0, 0x2, R203 ;  /* 0x0000000200c67824 */ /* 0x000fe200078e02cb */
[----:B------:R-:W-:Y:S01]  /*3440*/  SHF.R.S32.HI R4, RZ, 0x1f, R7 ;  /* 0x0000001fff047819 */ /* 0x000fe20000011407 */
[----:B------:R-:W-:Y:S02]  /*3450*/  LDSM.16.MT88.4 R124, [R203+0x100] ;  /* 0x00010000cb7c783b */ /* 0x000fe40000004200 */
[----:B------:R-:W-:Y:S01]  /*3460*/  IMAD R196, R5, 0x2, R198 ;  /* 0x0000000205c47824 */ /* 0x000fe200078e02c6 */
[----:B------:R-:W-:Y:S01]  /*3470*/  LEA.HI R4, R4, R7, RZ, 0x2 ;  /* 0x0000000704047211 */ /* 0x000fe200078f10ff */
[----:B------:R-:W-:Y:S03]  /*3480*/  LDSM.16.MT88.4 R116, [R198+0x100] ;  /* 0x00010000c674783b */ /* 0x000fe60000004200 */
[----:B------:R-:W-:Y:S01]  /*3490*/  LOP3.LUT R4, R4, 0x7ffffffc, RZ, 0xc0, !PT ;  /* 0x7ffffffc04047812 */ /* 0x000fe200078ec0ff */
[----:B------:R-:W-:Y:S04]  /*34a0*/  LDSM.16.MT88.4 R108, [R197+0x100] ;  /* 0x00010000c56c783b */ /* 0x000fe80000004200 */
[----:B------:R-:W-:Y:S01]  /*34b0*/  IMAD.IADD R4, R7, 0x1, -R4 ;  /* 0x0000000107047824 */ /* 0x000fe200078e0a04 */
[----:B------:R-:W-:Y:S03]  /*34c0*/  LDSM.16.MT88.4 R100, [R196+0x100] ;  /* 0x00010000c464783b */ /* 0x000fe60000004200 */
[----:B------:R-:W-:Y:S01]  /*34d0*/  IMAD R3, R4, -0x2, R3 ;  /* 0xfffffffe04037824 */ /* 0x000fe200078e0203 */
[----:B------:R-:W-:Y:S04]  /*34e0*/  LDSM.16.MT88.4 R48, [R198+0x2100] ;  /* 0x00210000c630783b */ /* 0x000fe80000004200 */
[----:B------:R-:W-:Y:S01]  /*34f0*/  ISETP.GT.AND P0, PT, R3, RZ, PT ;  /* 0x000000ff0300720c */ /* 0x000fe20003f04270 */
[----:B------:R-:W-:Y:S03]  /*3500*/  LDSM.16.MT88.4 R64, [R196+0x2100] ;  /* 0x00210000c440783b */ /* 0x000fe60000004200 */
[----:B------:R-:W-:Y:S01]  /*3510*/  FSEL R57, R57, -INF , P0 ;  /* 0xff80000039397808 */ /* 0x000fe20000000000 */
[----:B------:R-:W-:Y:S01]  /*3520*/  LDSM.16.MT88.4 R72, [R203+0x4100] ;  /* 0x00410000cb48783b */ /* 0x000fe20000004200 */
[----:B------:R-:W-:-:S02]  /*3530*/  FSEL R76, R76, -INF , P0 ;  /* 0xff8000004c4c7808 */ /* 0x000fc40000000000 */
[----:B------:R-:W-:Y:S01]  /*3540*/  ISETP.GT.AND P0, PT, R3, 0x1, PT ;  /* 0x000000010300780c */ /* 0x000fe20003f04270 */
[----:B------:R-:W-:Y:S03]  /*3550*/  LDSM.16.MT88.4 R80, [R198+0x4100] ;  /* 0x00410000c650783b */ /* 0x000fe60000004200 */
[----:B------:R-:W-:Y:S01]  /*3560*/  FSEL R6, R77, -INF , P0 ;  /* 0xff8000004d067808 */ /* 0x000fe20000000000 */
[----:B------:R-:W-:Y:S01]  /*3570*/  LDSM.16.MT88.4 R88, [R197+0x4100] ;  /* 0x00410000c558783b */ /* 0x000fe20000004200 */
[----:B------:R-:W-:Y:S02]  /*3580*/  FSEL R15, R56, -INF , P0 ;  /* 0xff800000380f7808 */ /* 0x000fe40000000000 */
[----:B------:R-:W-:Y:S01]  /*3590*/  ISETP.GT.AND P0, PT, R3, 0x8, PT ;  /* 0x000000080300780c */ /* 0x000fe20003f04270 */
[----:B------:R-:W-:Y:S03]  /*35a0*/  LDSM.16.MT88.4 R136, [R198+0x900] ;  /* 0x00090000c688783b */ /* 0x000fe60000004200 */
[----:B------:R-:W-:Y:S01]  /*35b0*/  FSEL R30, R30, -INF , P0 ;  /* 0xff8000001e1e7808 */ /* 0x000fe20000000000 */
[----:B------:R-:W-:Y:S01]  /*35c0*/  LDSM.16.MT88.4 R24, [R198+0x2900] ;  /* 0x00290000c618783b */ /* 0x000fe20000004200 */
[----:B------:R-:W-:-:S02]  /*35d0*/  FSEL R21, R28, -INF , P0 ;  /* 0xff8000001c157808 */ /* 0x000fc40000000000 */
[----:B------:R-:W-:-:S04]  /*35e0*/  ISETP.GT.AND P0, PT, R3, 0x9, PT ;  /* 0x000000090300780c */ /* 0x000fc80003f04270 */
[----:B------:R-:W-:Y:S02]  /*35f0*/  FSEL R4, R31, -INF , P0 ;  /* 0xff8000001f047808 */ /* 0x000fe40000000000 */
[----:B------:R-:W-:Y:S02]  /*3600*/  FSEL R29, R29, -INF , P0 ;  /* 0xff8000001d1d7808 */ /* 0x000fe40000000000 */
[----:B------:R-:W-:-:S04]  /*3610*/  ISETP.GT.AND P0, PT, R3, 0x10, PT ;  /* 0x000000100300780c */ /* 0x000fc80003f04270 */
[----:B------:R-:W-:Y:S02]  /*3620*/  FSEL R14, R16, -INF , P0 ;  /* 0xff800000100e7808 */ /* 0x000fe40000000000 */
[----:B------:R-:W-:Y:S02]  /*3630*/  FSEL R13, R32, -INF , P0 ;  /* 0xff800000200d7808 */ /* 0x000fe40000000000 */
[----:B------:R-:W-:Y:S02]  /*3640*/  ISETP.GT.AND P0, PT, R3, 0x11, PT ;  /* 0x000000110300780c */ /* 0x000fe40003f04270 */
[----:B------:R-:W-:Y:S02]  /*3650*/  FMNMX.FTZ R16, R76, R15, !PT ;  /* 0x0000000f4c107209 */ /* 0x000fe40007810000 */
[----:B------:R-:W-:Y:S02]  /*3660*/  FSEL R12, R17, -INF , P0 ;  /* 0xff800000110c7808 */ /* 0x000fe40000000000 */
[----:B------:R-:W-:-:S02]  /*3670*/  FSEL R11, R33, -INF , P0 ;  /* 0xff800000210b7808 */ /* 0x000fc40000000000 */
[----:B------:R-:W-:Y:S02]  /*3680*/  ISETP.GT.AND P0, PT, R3, 0x18, PT ;  /* 0x000000180300780c */ /* 0x000fe40003f04270 */
[----:B------:R-:W-:Y:S02]  /*3690*/  FMNMX.FTZ R16, R21, R16, !PT ;  /* 0x0000001015107209 */ /* 0x000fe40007810000 */
[----:B------:R-:W-:Y:S02]  /*36a0*/  FSEL R10, R18, -INF , P0 ;  /* 0xff800000120a7808 */ /* 0x000fe40000000000 */
[----:B------:R-:W-:Y:S02]  /*36b0*/  FSEL R9, R35, -INF , P0 ;  /* 0xff80000023097808 */ /* 0x000fe40000000000 */
[----:B------:R-:W-:Y:S02]  /*36c0*/  ISETP.GT.AND P0, PT, R3, 0x19, PT ;  /* 0x000000190300780c */ /* 0x000fe40003f04270 */
[----:B------:R-:W-:-:S02]  /*36d0*/  FMNMX.FTZ R17, R57, R6, !PT ;  /* 0x0000000639117209 */ /* 0x000fc40007810000 */
[----:B------:R-:W-:Y:S02]  /*36e0*/  FSEL R8, R19, -INF , P0 ;  /* 0xff80000013087808 */ /* 0x000fe40000000000 */
[----:B------:R-:W-:Y:S02]  /*36f0*/  FSEL R7, R34, -INF , P0 ;  /* 0xff80000022077808 */ /* 0x000fe40000000000 */
[----:B------:R-:W-:Y:S01]  /*3700*/  ISETP.GT.AND P0, PT, R3, 0x20, PT ;  /* 0x000000200300780c */ /* 0x000fe20003f04270 */
[----:B------:R-:W-:Y:S01]  /*3710*/  LDSM.16.MT88.4 R32, [R197+0x900] ;  /* 0x00090000c520783b */ /* 0x000fe20000004200 */
        /* <DEDUP_REMOVED lines=9> */
[----:B------:R-:W-:Y:S02]  /*37b0*/  FMNMX.FTZ R17, R4, R17, !PT ;  /* 0x0000001104117209 */ /* 0x000fe40007810000 */
[----:B------:R-:W-:Y:S02]  /*37c0*/  FSEL R170, R170, -INF , P0 ;  /* 0xff800000aaaa7808 */ /* 0x000fe40000000000 */
[----:B------:R-:W-:Y:S02]  /*37d0*/  FSEL R163, R163, -INF , P0 ;  /* 0xff800000a3a37808 */ /* 0x000fe40000000000 */
[----:B------:R-:W-:Y:S02]  /*37e0*/  ISETP.GT.AND P0, PT, R3, 0x29, PT ;  /* 0x000000290300780c */ /* 0x000fe40003f04270 */
[----:B------:R-:W-:Y:S02]  /*37f0*/  FMNMX.FTZ R16, R11, R16, !PT ;  /* 0x000000100b107209 */ /* 0x000fe40007810000 */
[----:B------:R-:W-:-:S02]  /*3800*/  FMNMX.FTZ R17, R14, R17, !PT ;  /* 0x000000110e117209 */ /* 0x000fc40007810000 */
[----:B------:R-:W-:Y:S02]  /*3810*/  FSEL R176, R176, -INF , P0 ;  /* 0xff800000b0b07808 */ /* 0x000fe40000000000 */
[----:B------:R-:W-:Y:S02]  /*3820*/  FMNMX.FTZ R16, R9, R16, !PT ;  /* 0x0000001009107209 */ /* 0x000fe40007810000 */
[----:B------:R-:W-:Y:S02]  /*3830*/  FSEL R169, R169, -INF , P0 ;  /* 0xff800000a9a97808 */ /* 0x000fe40000000000 */
[----:B------:R-:W-:Y:S02]  /*3840*/  ISETP.GT.AND P0, PT, R3, 0x30, PT ;  /* 0x000000300300780c */ /* 0x000fe40003f04270 */
[----:B------:R-:W-:Y:S02]  /*3850*/  FMNMX.FTZ R17, R12, R17, !PT ;  /* 0x000000110c117209 */ /* 0x000fe40007810000 */
[----:B------:R-:W-:-:S02]  /*3860*/  FMNMX.FTZ R16, R7, R16, !PT ;  /* 0x0000001007107209 */ /* 0x000fc40007810000 */
[----:B------:R-:W-:Y:S02]  /*3870*/  FSEL R172, R172, -INF , P0 ;  /* 0xff800000acac7808 */ /* 0x000fe40000000000 */
[----:B------:R-:W-:Y:S02]  /*3880*/  FSEL R175, R175, -INF , P0 ;  /* 0xff800000afaf7808 */ /* 0x000fe40000000000 */
[----:B------:R-:W-:Y:S02]  /*3890*/  FMNMX.FTZ R17, R10, R17, !PT ;  /* 0x000000110a117209 */ /* 0x000fe40007810000 */
[----:B------:R-:W-:Y:S02]  /*38a0*/  ISETP.GT.AND P0, PT, R3, 0x31, PT ;  /* 0x000000310300780c */ /* 0x000fe40003f04270 */
[----:B------:R-:W-:Y:S02]  /*38b0*/  FMNMX.FTZ R16, R171, R16, !PT ;  /* 0x00000010ab107209 */ /* 0x000fe40007810000 */
[----:B------:R-:W-:-:S02]  /*38c0*/  FMNMX.FTZ R17, R8, R17, !PT ;  /* 0x0000001108117209 */ /* 0x000fc40007810000 */
[----:B------:R-:W-:Y:S02]  /*38d0*/  FSEL R142, R142, -INF , P0 ;  /* 0xff8000008e8e7808 */ /* 0x000fe40000000000 */
[----:B------:R-:W-:Y:S02]  /*38e0*/  FSEL R173, R173, -INF , P0 ;  /* 0xff800000adad7808 */ /* 0x000fe40000000000 */
[----:B------:R-:W-:Y:S02]  /*38f0*/  ISETP.GT.AND P0, PT, R3, 0x38, PT ;  /* 0x000000380300780c */ /* 0x000fe40003f04270 */
[----:B------:R-:W-:Y:S02]  /*3900*/  FMNMX.FTZ R16, R165, R16, !PT ;  /* 0x00000010a5107209 */ /* 0x000fe40007810000 */
[----:B------:R-:W-:Y:S02]  /*3910*/  FMNMX.FTZ R17, R168, R17, !PT ;  /* 0x00000011a8117209 */ /* 0x000fe40007810000 */
[----:B------:R-:W-:-:S02]  /*3920*/  FSEL R140, R140, -INF , P0 ;  /* 0xff8000008c8c7808 */ /* 0x000fc40000000000 */
[----:B------:R-:W-:Y:S02]  /*3930*/  FSEL R143, R143, -INF , P0 ;  /* 0xff8000008f8f7808 */ /* 0x000fe40000000000 */
[----:B------:R-:W-:Y:S02]  /*3940*/  FMNMX.FTZ R16, R163, R16, !PT ;  /* 0x00000010a3107209 */ /* 0x000fe40007810000 */
[----:B------:R-:W-:Y:S02]  /*3950*/  ISETP.GT.AND P0, PT, R3, 0x39, PT ;  /* 0x000000390300780c */ /* 0x000fe40003f04270 */
[----:B------:R-:W-:Y:S02]  /*3960*/  FMNMX.FTZ R3, R178, R17, !PT ;  /* 0x00000011b2037209 */ /* 0x000fe40007810000 */
[----:B------:R-:W-:Y:S02]  /*3970*/  FMNMX.FTZ R16, R169, R16, !PT ;  /* 0x00000010a9107209 */ /* 0x000fe40007810000 */
[----:B------:R-:W-:-:S02]  /*3980*/  FMNMX.FTZ R3, R170, R3, !PT ;  /* 0x00000003aa037209 */ /* 0x000fc40007810000 */
[----:B------:R-:W-:Y:S02]  /*3990*/  FMNMX.FTZ R16, R175, R16, !PT ;  /* 0x00000010af107209 */ /* 0x000fe40007810000 */
[----:B------:R-:W-:Y:S02]  /*39a0*/  FMNMX.FTZ R3, R176, R3, !PT ;  /* 0x00000003b0037209 */ /* 0x000fe40007810000 */
[----:B------:R-:W-:Y:S02]  /*39b0*/  FMNMX.FTZ R16, R173, R16, !PT ;  /* 0x00000010ad107209 */ /* 0x000fe40007810000 */
[----:B------:R-:W-:Y:S02]  /*39c0*/  FMNMX.FTZ R3, R172, R3, !PT ;  /* 0x00000003ac037209 */ /* 0x000fe40007810000 */
[----:B------:R-:W-:Y:S02]  /*39d0*/  FSEL R141, R141, -INF , P0 ;  /* 0xff8000008d8d7808 */ /* 0x000fe40000000000 */
[----:B------:R-:W-:-:S02]  /*39e0*/  FMNMX.FTZ R16, R143, R16, !PT ;  /* 0x000000108f107209 */ /* 0x000fc40007810000 */
[----:B------:R-:W-:Y:S02]  /*39f0*/  FMNMX.FTZ R3, R142, R3, !PT ;  /* 0x000000038e037209 */ /* 0x000fe40007810000 */
        /* <DEDUP_REMOVED lines=15> */
[----:B------:R-:W-:Y:S01]  /*3af0*/  LDSM.16.MT88.4 R16, [R197+0x2900] ;  /* 0x00290000c510783b */ /* 0x000fe20000004200 */
[C---:B------:R-:W-:Y:S01]  /*3b00*/  FSETP.NEU.FTZ.AND P0, PT, R3.reuse, -INF , PT ;  /* 0xff8000000300780b */ /* 0x040fe20003f1d000 */
[----:B------:R-:W-:Y:S02]  /*3b10*/  FMUL.FTZ R167, R3, c[0x0][0x2d0] ;  /* 0x0000b40003a77a20 */ /* 0x000fe40000410000 */
[--C-:B------:R-:W-:Y:S02]  /*3b20*/  FFMA.FTZ R158, R76, c[0x0][0x2d0], -R174.reuse ;  /* 0x0000b4004c9e7a23 */ /* 0x100fe400000108ae */
[--C-:B------:R-:W-:Y:S01]  /*3b30*/  FFMA.FTZ R157, R15, c[0x0][0x2d0], -R174.reuse ;  /* 0x0000b4000f9d7a23 */ /* 0x100fe200000108ae */
[----:B------:R-:W-:Y:S01]  /*3b40*/  FSEL R167, R167, RZ, P0 ;  /* 0x000000ffa7a77208 */ /* 0x000fe20000000000 */
[--C-:B------:R-:W-:Y:S02]  /*3b50*/  FFMA.FTZ R155, R21, c[0x0][0x2d0], -R174.reuse ;  /* 0x0000b400159b7a23 */ /* 0x100fe400000108ae */
[----:B------:R-:W-:Y:S01]  /*3b60*/  FFMA.FTZ R152, R29, c[0x0][0x2d0], -R174 ;  /* 0x0000b4001d987a23 */ /* 0x000fe200000108ae */
[----:B------:R-:W-:Y:S01]  /*3b70*/  MUFU.EX2 R158, R158 ;  /* 0x0000009e009e7308 */ /* 0x000fe20000000800 */
[--C-:B------:R-:W-:Y:S01]  /*3b80*/  FFMA.FTZ R159, R57, c[0x0][0x2d0], -R167.reuse ;  /* 0x0000b400399f7a23 */ /* 0x100fe200000108a7 */
[----:B------:R-:W-:Y:S01]  /*3b90*/  LDSM.16.MT88.4 R20, [R203+0x900] ;  /* 0x00090000cb14783b */ /* 0x000fe20000004200 */
[----:B------:R-:W-:-:S02]  /*3ba0*/  FFMA.FTZ R160, R6, c[0x0][0x2d0], -R167 ;  /* 0x0000b40006a07a23 */ /* 0x000fc400000108a7 */
[--C-:B------:R-:W-:Y:S01]  /*3bb0*/  FFMA.FTZ R161, R30, c[0x0][0x2d0], -R167.reuse ;  /* 0x0000b4001ea17a23 */ /* 0x100fe200000108a7 */
[----:B------:R-:W1:Y:S01]  /*3bc0*/  LDSM.16.MT88.4 R56, [R197+0x2100] ;  /* 0x00210000c538783b */ /* 0x000e620000004200 */
[--C-:B------:R-:W-:Y:S01]  /*3bd0*/  FFMA.FTZ R154, R4, c[0x0][0x2d0], -R167.reuse ;  /* 0x0000b400049a7a23 */ /* 0x100fe200000108a7 */
[----:B------:R-:W2:Y:S01]  /*3be0*/  MUFU.EX2 R157, R157 ;  /* 0x0000009d009d7308 */ /* 0x000ea20000000800 */
[--C-:B------:R-:W-:Y:S01]  /*3bf0*/  FFMA.FTZ R147, R7, c[0x0][0x2d0], -R174.reuse ;  /* 0x0000b40007937a23 */ /* 0x100fe200000108ae */
[----:B------:R-:W-:Y:S01]  /*3c00*/  LDSM.16.MT88.4 R28, [R196+0x900] ;  /* 0x00090000c41c783b */ /* 0x000fe20000004200 */
[--C-:B------:R-:W-:Y:S02]  /*3c10*/  FFMA.FTZ R151, R11, c[0x0][0x2d0], -R174.reuse ;  /* 0x0000b4000b977a23 */ /* 0x100fe400000108ae */
[----:B------:R-:W-:Y:S01]  /*3c20*/  FFMA.FTZ R150, R9, c[0x0][0x2d0], -R174 ;  /* 0x0000b40009967a23 */ /* 0x000fe200000108ae */
[----:B------:R-:W3:Y:S01]  /*3c30*/  LDSM.16.MT88.4 R4, [R196+0x4100] ;  /* 0x00410000c404783b */ /* 0x000ee20000004200 */
[--C-:B------:R-:W-:Y:S01]  /*3c40*/  FFMA.FTZ R149, R10, c[0x0][0x2d0], -R167.reuse ;  /* 0x0000b4000a957a23 */ /* 0x100fe200000108a7 */
[----:B------:R-:W-:Y:S01]  /*3c50*/  MUFU.EX2 R155, R155 ;  /* 0x0000009b009b7308 */ /* 0x000fe20000000800 */
[----:B------:R-:W-:-:S02]  /*3c60*/  FFMA.FTZ R0, R8, c[0x0][0x2d0], -R167 ;  /* 0x0000b40008007a23 */ /* 0x000fc400000108a7 */
[----:B------:R-:W4:Y:S01]  /*3c70*/  LDSM.16.MT88.4 R8, [R203+0x2900] ;  /* 0x00290000cb08783b */ /* 0x000f220000004200 */
[--C-:B------:R-:W-:Y:S02]  /*3c80*/  FFMA.FTZ R156, R13, c[0x0][0x2d0], -R174.reuse ;  /* 0x0000b4000d9c7a23 */ /* 0x100fe400000108ae */
[--C-:B------:R-:W-:Y:S02]  /*3c90*/  FFMA.FTZ R153, R14, c[0x0][0x2d0], -R167.reuse ;  /* 0x0000b4000e997a23 */ /* 0x100fe400000108a7 */
[----:B------:R-:W5:Y:S01]  /*3ca0*/  MUFU.EX2 R152, R152 ;  /* 0x0000009800987308 */ /* 0x000f620000000800 */
[----:B--2---:R-:W-:Y:S01]  /*3cb0*/  F2FP.PACK_AB R96, R157, R158 ;  /* 0x0000009e9d60723e */ /* 0x004fe200000000ff */
[----:B------:R-:W-:Y:S02]  /*3cc0*/  FFMA.FTZ R148, R12, c[0x0][0x2d0], -R167 ;  /* 0x0000b4000c947a23 */ /* 0x000fe400000108a7 */
[----:B------:R-:W2:Y:S01]  /*3cd0*/  LDSM.16.MT88.4 R12, [R196+0x2900] ;  /* 0x00290000c40c783b */ /* 0x000ea20000004200 */
[----:B------:R-:W-:-:S02]  /*3ce0*/  FFMA.FTZ R162, R171, c[0x0][0x2d0], -R174 ;  /* 0x0000b400aba27a23 */ /* 0x000fc400000108ae */
[--C-:B------:R-:W-:Y:S01]  /*3cf0*/  FFMA.FTZ R164, R169, c[0x0][0x2d0], -R174.reuse ;  /* 0x0000b400a9a47a23 */ /* 0x100fe200000108ae */
[----:B------:R-:W-:Y:S01]  /*3d00*/  MUFU.EX2 R159, R159 ;  /* 0x0000009f009f7308 */ /* 0x000fe20000000800 */
[--C-:B------:R-:W-:Y:S02]  /*3d10*/  FFMA.FTZ R165, R165, c[0x0][0x2d0], -R174.reuse ;  /* 0x0000b400a5a57a23 */ /* 0x100fe400000108ae */
[----:B------:R-:W-:Y:S02]  /*3d20*/  FFMA.FTZ R163, R163, c[0x0][0x2d0], -R174 ;  /* 0x0000b400a3a37a23 */ /* 0x000fe400000108ae */
[--C-:B------:R-:W-:Y:S02]  /*3d30*/  FFMA.FTZ R168, R168, c[0x0][0x2d0], -R167.reuse ;  /* 0x0000b400a8a87a23 */ /* 0x100fe400000108a7 */
[--C-:B------:R-:W-:Y:S01]  /*3d40*/  FFMA.FTZ R169, R178, c[0x0][0x2d0], -R167.reuse ;  /* 0x0000b400b2a97a23 */ /* 0x100fe200000108a7 */
[----:B------:R-:W1:Y:S01]  /*3d50*/  MUFU.EX2 R160, R160 ;  /* 0x000000a000a07308 */ /* 0x000e620000000800 */
[----:B-----5:R-:W-:Y:S01]  /*3d60*/  F2FP.PACK_AB R98, R152, R155 ;  /* 0x0000009b9862723e */ /* 0x020fe200000000ff */
[----:B------:R-:W-:-:S02]  /*3d70*/  FFMA.FTZ R170, R170, c[0x0][0x2d0], -R167 ;  /* 0x0000b400aaaa7a23 */ /* 0x000fc400000108a7 */
[--C-:B------:R-:W-:Y:S02]  /*3d80*/  FFMA.FTZ R171, R176, c[0x0][0x2d0], -R167.reuse ;  /* 0x0000b400b0ab7a23 */ /* 0x100fe400000108a7 */
[--C-:B------:R-:W-:Y:S02]  /*3d90*/  FFMA.FTZ R176, R173, c[0x0][0x2d0], -R174.reuse ;  /* 0x0000b400adb07a23 */ /* 0x100fe400000108ae */
[----:B------:R-:W-:Y:S01]  /*3da0*/  MUFU.EX2 R161, R161 ;  /* 0x000000a100a17308 */ /* 0x000fe20000000800 */
[--C-:B------:R-:W-:Y:S02]  /*3db0*/  FFMA.FTZ R175, R175, c[0x0][0x2d0], -R174.reuse ;  /* 0x0000b400afaf7a23 */ /* 0x100fe400000108ae */
[--C-:B------:R-:W-:Y:S02]  /*3dc0*/  FFMA.FTZ R173, R143, c[0x0][0x2d0], -R174.reuse ;  /* 0x0000b4008fad7a23 */ /* 0x100fe400000108ae */
[----:B------:R-:W-:Y:S02]  /*3dd0*/  FFMA.FTZ R174, R141, c[0x0][0x2d0], -R174 ;  /* 0x0000b4008dae7a23 */ /* 0x000fe400000108ae */
[--C-:B------:R-:W-:Y:S01]  /*3de0*/  FFMA.FTZ R172, R172, c[0x0][0x2d0], -R167.reuse ;  /* 0x0000b400acac7a23 */ /* 0x100fe200000108a7 */
[----:B------:R-:W5:Y:S01]  /*3df0*/  MUFU.EX2 R154, R154 ;  /* 0x0000009a009a7308 */ /* 0x000f620000000800 */
[----:B-1----:R-:W-:Y:S01]  /*3e00*/  F2FP.PACK_AB R97, R160, R159 ;  /* 0x0000009fa061723e */ /* 0x002fe200000000ff */
[----:B------:R-:W-:-:S02]  /*3e10*/  FFMA.FTZ R177, R142, c[0x0][0x2d0], -R167 ;  /* 0x0000b4008eb17a23 */ /* 0x000fc400000108a7 */
[--C-:B------:R-:W-:Y:S02]  /*3e20*/  FFMA.FTZ R178, R140, c[0x0][0x2d0], -R167.reuse ;  /* 0x0000b4008cb27a23 */ /* 0x100fe400000108a7 */
[----:B------:R-:W-:Y:S01]  /*3e30*/  FFMA.FTZ R223, R166, c[0x0][0x2d0], -R167 ;  /* 0x0000b400a6df7a23 */ /* 0x000fe200000108a7 */
[----:B------:R-:W-:Y:S01]  /*3e40*/  LDSM.16.MT88.4 R140, [R198+0x1900] ;  /* 0x00190000c68c783b */ /* 0x000fe20000004200 */
[----:B------:R-:W-:Y:S01]  /*3e50*/  MUFU.EX2 R156, R156 ;  /* 0x0000009c009c7308 */ /* 0x000fe20000000800 */
[----:B------:R-:W-:Y:S02]  /*3e60*/  FADD.FTZ R158, R158, R157 ;  /* 0x0000009d9e9e7221 */ /* 0x000fe40000010000 */
[----:B------:R-:W-:Y:S02]  /*3e70*/  FADD.FTZ R160, R159, R160 ;  /* 0x000000a09fa07221 */ /* 0x000fe40000010000 */
[----:B------:R-:W-:Y:S01]  /*3e80*/  FADD.FTZ R155, R155, R158 ;  /* 0x0000009e9b9b7221 */ /* 0x000fe20000010000 */
[----:B-----5:R-:W-:-:S02]  /*3e90*/  F2FP.PACK_AB R99, R154, R161 ;  /* 0x000000a19a63723e */ /* 0x020fc400000000ff */
[----:B------:R-:W1:Y:S01]  /*3ea0*/  MUFU.EX2 R151, R151 ;  /* 0x0000009700977308 */ /* 0x000e620000000800 */
[----:B------:R-:W-:Y:S02]  /*3eb0*/  FADD.FTZ R161, R161, R160 ;  /* 0x000000a0a1a17221 */ /* 0x000fe40000010000 */
[----:B------:R-:W-:Y:S02]  /*3ec0*/  FADD.FTZ R155, R152, R155 ;  /* 0x0000009b989b7221 */ /* 0x000fe40000010000 */
        /* <DEDUP_REMOVED lines=45> */
[C---:B---3--:R-:W-:Y:S07]  /*41a0*/  HMMA.16816.F32 R92, R96.reuse, R4, RZ ;  /* 0x00000004605c723c */ /* 0x048fee00000018ff */
        /* <DEDUP_REMOVED lines=12> */
[----:B----4-:R-:W-:Y:S01]  /*4270*/  HMMA.16816.F32 R36, R4, R8, R36 ;  /* 0x000000080424723c */ /* 0x010fe20000001824 */
[----:B------:R-:W-:-:S07]  /*4280*/  FADD.FTZ R149, R0, R149 ;  /* 0x0000009500957221 */ /* 0x000fce0000010000 */
[C---:B------:R-:W-:Y:S01]  /*4290*/  HMMA.16816.F32 R40, R4.reuse, R10, R40 ;  /* 0x0000000a0428723c */ /* 0x040fe20000001828 */
[----:B------:R-:W1:Y:S07]  /*42a0*/  LDSM.16.MT88.4 R8, [R198+0x4900] ;  /* 0x00490000c608783b */ /* 0x000e6e0000004200 */
[C---:B------:R-:W-:Y:S08]  /*42b0*/  HMMA.16816.F32 R52, R4.reuse, R16, R52 ;  /* 0x000000100434723c */ /* 0x040ff00000001834 */
[C---:B------:R-:W-:Y:S01]  /*42c0*/  HMMA.16816.F32 R56, R4.reuse, R18, R56 ;  /* 0x000000120438723c */ /* 0x040fe20000001838 */
[----:B------:R-:W3:Y:S07]  /*42d0*/  LDSM.16.MT88.4 R16, [R197+0x4900] ;  /* 0x00490000c510783b */ /* 0x000eee0000004200 */
[C---:B------:R-:W-:Y:S08]  /*42e0*/  HMMA.16816.F32 R128, R4.reuse, R20, R128 ;  /* 0x000000140480723c */ /* 0x040ff00000001880 */
        /* <DEDUP_REMOVED lines=116> */
[----:B------:R-:W-:Y:S07]  /*4a30*/  @!P2 BRA `(.L_x_32) ;  /* 0x00002dc00000a947 */ /* 0x000fee0003800000 */
[C---:B------:R-:W-:Y:S01]  /*4a40*/  SHF.L.U64.HI R219, R135.reuse, 0x1, R146 ;  /* 0x0000000187db7819 */ /* 0x040fe20000010292 */
[----:B------:R-:W-:Y:S01]  /*4a50*/  IMAD.SHL.U32 R218, R135, 0x2, RZ ;  /* 0x0000000287da7824 */ /* 0x000fe200078e00ff */
[----:B------:R-:W-:Y:S01]  /*4a60*/  IADD3 R221, R144, -0x2, RZ ;  /* 0xfffffffe90dd7810 */ /* 0x000fe20007ffe0ff */
[C---:B------:R-:W-:Y:S01]  /*4a70*/  IMAD.SHL.U32 R216, R134.reuse, 0x2, RZ ;  /* 0x0000000286d87824 */ /* 0x040fe200078e00ff */
[----:B------:R-:W-:Y:S01]  /*4a80*/  SHF.L.U64.HI R217, R134, 0x1, R145 ;  /* 0x0000000186d97819 */ /* 0x000fe20000010291 */
[----:B------:R-:W-:Y:S01]  /*4a90*/  IMAD.MOV.U32 R0, RZ, RZ, R3 ;  /* 0x000000ffff007224 */ /* 0x000fe200078e0003 */
[----:B------:R-:W-:-:S02]  /*4aa0*/  SHF.L.U64.HI R215, R133, 0x1, R2 ;  /* 0x0000000185d77819 */ /* 0x000fc40000010202 */
[----:B------:R-:W-:Y:S02]  /*4ab0*/  SHF.L.U32 R214, R133, 0x1, RZ ;  /* 0x0000000185d67819 */ /* 0x000fe400000006ff */
[----:B------:R-:W-:Y:S01]  /*4ac0*/  MOV R135, R132 ;  /* 0x0000008400877202 */ /* 0x000fe20000000f00 */
[----:B------:R-:W-:Y:S05]  /*4ad0*/  BRA `(.L_x_33) ;  /* 0x0000032000007947 */ /* 0x000fea0003800000 */
.L_x_35:
[----:B------:R-:W-:Y:S01]  /*4ae0*/  ISETP.NE.AND P2, PT, R208, 0x1, PT ;  /* 0x00000001d000780c */ /* 0x000fe20003f45270 */
[----:B------:R-:W-:Y:S02]  /*4af0*/  IMAD R210, R221, 0x40, R212 ;  /* 0x00000040ddd27824 */ /* 0x000fe400078e02d4 */
[----:B------:R-:W-:Y:S03]  /*4b00*/  IMAD.MOV.U32 R209, RZ, RZ, RZ ;  /* 0x000000ffffd17224 */ /* 0x000fe600078e00ff */
[----:B------:R-:W-:Y:S05]  /*4b10*/  IADD3 R210, R210, -0x40, R211 ;  /* 0xffffffc0d2d27810 */ /* 0x000fea0007ffe0d3 */
[----:B------:R-:W-:Y:S02]  /*4b20*/  IMAD.MOV.U32 R2, RZ, RZ, R210 ;  /* 0x000000ffff027224 */ /* 0x000fe400078e00d2 */
[----:B------:R-:W-:Y:S05]  /*4b30*/  @P2 IMAD.HI.U32 R3, R210, c[0x0][0x2bc], RZ ;  /* 0x0000af00d2032a27 */ /* 0x000fea00078e00ff */
[----:B------:R-:W-:Y:S04]  /*4b40*/  @P2 SHF.R.U32.HI R2, RZ, c[0x0][0x2c0], R3 ;  /* 0x0000b000ff022a19 */ /* 0x000fe80000011603 */
[C---:B------:R-:W-:Y:S04]  /*4b50*/  @!P3 IADD3 R6, P0, R2.reuse, UR10, RZ ;  /* 0x0000000a0206bc10 */ /* 0x040fe8000ff1e0ff */
[----:B------:R-:W-:Y:S02]  /*4b60*/  @!P3 LEA.HI.X.SX32 R3, R2, UR7, 0x1, P0 ;  /* 0x000000070203bc11 */ /* 0x000fe400080f0eff */
[C---:B------:R-:W-:Y:S04]  /*4b70*/  @!P3 LEA R4, P0, R6.reuse, c[0x0][0x2a0], 0x2 ;  /* 0x0000a8000604ba11 */ /* 0x040fe800078010ff */
[----:B------:R-:W-:Y:S01]  /*4b80*/  @!P3 LEA.HI.X R5, R6, c[0x0][0x2a4], R3, 0x2, P0 ;  /* 0x0000a9000605ba11 */ /* 0x000fe200000f1403 */
[----:B------:R-:W-:Y:S04]  /*4b90*/  IMAD.MOV R3, RZ, RZ, -R2 ;  /* 0x000000ffff037224 */ /* 0x000fe800078e0a02 */
[----:B------:R1:W2:Y:S01]  /*4ba0*/  @!P3 LDG.E R209, [R4.64] ;  /* 0x0000000e04d1b981 */ /* 0x0002a2000c1e1900 */
[----:B------:R-:W-:Y:S05]  /*4bb0*/  IMAD R210, R3, c[0x0][0x2b8], R210 ;  /* 0x0000ae0003d27a24 */ /* 0x000fea00078e02d2 */
[----:B------:R-:W-:Y:S05]  /*4bc0*/  SHF.R.S32.HI R3, RZ, 0x1f, R210 ;  /* 0x0000001fff037819 */ /* 0x000fea00000114d2 */
[----:B------:R-:W-:Y:S04]  /*4bd0*/  IMAD R3, R3, c[0x0][0x1e0], RZ ;  /* 0x0000780003037a24 */ /* 0x000fe800078e02ff */
[C---:B------:R-:W-:Y:S02]  /*4be0*/  IMAD R3, R210.reuse, c[0x0][0x1e4], R3 ;  /* 0x00007900d2037a24 */ /* 0x040fe400078e0203 */
[----:B-1----:R-:W-:Y:S04]  /*4bf0*/  IMAD.WIDE.U32 R4, R210, c[0x0][0x1e0], RZ ;  /* 0x00007800d2047a25 */ /* 0x002fe800078e00ff */
[----:B------:R-:W-:Y:S01]  /*4c00*/  IMAD.IADD R5, R5, 0x1, R3 ;  /* 0x0000000105057824 */ /* 0x000fe200078e0203 */
[----:B--2---:R-:W-:Y:S03]  /*4c10*/  SHF.R.S32.HI R2, RZ, 0x1f, R209 ;  /* 0x0000001fff027819 */ /* 0x004fe600000114d1 */
[C---:B------:R-:W-:Y:S04]  /*4c20*/  IMAD.WIDE.U32 R4, R209.reuse, c[0x0][0x1f0], R4 ;  /* 0x00007c00d1047a25 */ /* 0x040fe800078e0004 */
[----:B------:R-:W-:Y:S01]  /*4c30*/  IMAD R2, R2, c[0x0][0x1f0], RZ ;  /* 0x00007c0002027a24 */ /* 0x000fe200078e02ff */
[----:B------:R-:W-:Y:S03]  /*4c40*/  IADD3 R3, P0, R4, UR12, RZ ;  /* 0x0000000c04037c10 */ /* 0x000fe6000ff1e0ff */
[----:B------:R-:W-:Y:S05]  /*4c50*/  IMAD R2, R209, c[0x0][0x1f4], R2 ;  /* 0x00007d00d1027a24 */ /* 0x000fea00078e0202 */
[----:B------:R-:W-:Y:S02]  /*4c60*/  IADD3.X R2, R5, UR8, R2, P0, !PT ;  /* 0x0000000805027c10 */ /* 0x000fe400087fe402 */
[C---:B------:R-:W-:Y:S04]  /*4c70*/  LEA R15, P0, R3.reuse, c[0x0][0x1c8], 0x1 ;  /* 0x00007200030f7a11 */ /* 0x040fe800078008ff */
[----:B------:R-:W-:Y:S01]  /*4c80*/  LEA.HI.X R14, R3, c[0x0][0x1cc], R2, 0x1, P0 ;  /* 0x00007300030e7a11 */ /* 0x000fe200000f0c02 */
[----:B------:R-:W1:Y:S04]  /*4c90*/  SHFL.IDX PT, R5, R15, RZ, 0x181f ;  /* 0x00181fff0f057589 */ /* 0x000e6800000e0000 */
[----:B------:R-:W2:Y:S04]  /*4ca0*/  SHFL.IDX PT, R4, R14, RZ, 0x181f ;  /* 0x00181fff0e047589 */ /* 0x000ea800000e0000 */
[----:B------:R-:W3:Y:S04]  /*4cb0*/  SHFL.IDX PT, R3, R15, 0x1, 0x181f ;  /* 0x00381f000f037f89 */ /* 0x000ee800000e0000 */
[----:B------:R-:W4:Y:S01]  /*4cc0*/  SHFL.IDX PT, R2, R14, 0x1, 0x181f ;  /* 0x00381f000e027f89 */ /* 0x000f2200000e0000 */
[C---:B-1----:R-:W-:Y:S02]  /*4cd0*/  IADD3 R8, P0, R5.reuse, R218, RZ ;  /* 0x000000da05087210 */ /* 0x042fe40007f1e0ff */
[C---:B------:R-:W-:Y:S03]  /*4ce0*/  IADD3 R6, P1, R5.reuse, R216, RZ ;  /* 0x000000d805067210 */ /* 0x040fe60007f3e0ff */
[C---:B--2---:R-:W-:Y:S01]  /*4cf0*/  IMAD.X R9, R4.reuse, 0x1, R219, P0 ;  /* 0x0000000104097824 */ /* 0x044fe200000e06db */
[----:B------:R-:W-:Y:S01]  /*4d00*/  IADD3 R12, P0, R5, R214, RZ ;  /* 0x000000d6050c7210 */ /* 0x000fe20007f1e0ff */
[C---:B------:R-:W-:Y:S01]  /*4d10*/  IMAD.X R7, R4.reuse, 0x1, R217, P1 ;  /* 0x0000000104077824 */ /* 0x040fe200008e06d9 */
[C---:B---3--:R-:W-:Y:S02]  /*4d20*/  IADD3 R10, P2, R3.reuse, R218, RZ ;  /* 0x000000da030a7210 */ /* 0x048fe40007f5e0ff */
[----:B------:R1:W-:Y:S01]  /*4d30*/  LDGSTS.E.BYPASS.LTC128B.128 [R207+0x6100], [R8.64], !P6 ;  /* 0x0610000008cf7fae */ /* 0x0003e2000f101d4e */
[----:B------:R-:W-:Y:S01]  /*4d40*/  IMAD.X R13, R4, 0x1, R215, P0 ;  /* 0x00000001040d7824 */ /* 0x000fe200000e06d7 */
[C---:B------:R-:W-:Y:S01]  /*4d50*/  IADD3 R4, P1, R3.reuse, R216, RZ ;  /* 0x000000d803047210 */ /* 0x040fe20007f3e0ff */
[C---:B----4-:R-:W-:Y:S01]  /*4d60*/  IMAD.X R11, R2.reuse, 0x1, R219, P2 ;  /* 0x00000001020b7824 */ /* 0x050fe200010e06db */
[----:B------:R1:W-:Y:S01]  /*4d70*/  LDGSTS.E.BYPASS.LTC128B.128 [R207+0x8100], [R6.64], !P5 ;  /* 0x0810000006cf7fae */ /* 0x0003e2000e901d4e */
[----:B------:R-:W-:Y:S02]  /*4d80*/  IADD3 R14, P0, R3, R214, RZ ;  /* 0x000000d6030e7210 */ /* 0x000fe40007f1e0ff */
[C---:B------:R-:W-:Y:S01]  /*4d90*/  IMAD.X R5, R2.reuse, 0x1, R217, P1 ;  /* 0x0000000102057824 */ /* 0x040fe200008e06d9 */
[----:B------:R1:W-:Y:S02]  /*4da0*/  LDGSTS.E.BYPASS.LTC128B.128 [R207+0xa100], [R12.64], !P4 ;  /* 0x0a1000000ccf7fae */ /* 0x0003e4000e101d4e */
[----:B------:R-:W-:Y:S02]  /*4db0*/  IMAD.X R15, R2, 0x1, R215, P0 ;  /* 0x00000001020f7824 */ /* 0x000fe400000e06d7 */
[----:B------:R1:W-:Y:S04]  /*4dc0*/  LDGSTS.E.BYPASS.LTC128B.128 [R207+0x7100], [R10.64], !P6 ;  /* 0x071000000acf7fae */ /* 0x0003e8000f101d4e */
[----:B------:R1:W-:Y:S04]  /*4dd0*/  LDGSTS.E.BYPASS.LTC128B.128 [R207+0x9100], [R4.64], !P5 ;  /* 0x0910000004cf7fae */ /* 0x0003e8000e901d4e */
[----:B------:R1:W-:Y:S01]  /*4de0*/  LDGSTS.E.BYPASS.LTC128B.128 [R207+0xb100], [R14.64], !P4 ;  /* 0x0b1000000ecf7fae */ /* 0x0003e2000e101d4e */
[----:B------:R-:W-:-:S05]  /*4df0*/  BRA `(.L_x_34) ;  /* 0x0000109000007947 */ /* 0x000fca0003800000 */
.L_x_33:
[----:B------:R-:W-:Y:S04]  /*4e00*/  DEPBAR.LE SB0, 0x0 ;  /* 0x000080000000791a */ /* 0x000fe80000000000 */
[----:B------:R-:W-:Y:S01]  /*4e10*/  BAR.SYNC.DEFER_BLOCKING 0x0 ;  /* 0x0000000000007b1d */ /* 0x000fe20000010000 */
[----:B------:R-:W-:Y:S01]  /*4e20*/  SHF.R.S32.HI R133, RZ, 0x1f, R210 ;  /* 0x0000001fff857819 */ /* 0x000fe200000114d2 */
[C---:B------:R-:W-:Y:S01]  /*4e30*/  IMAD.WIDE.U32 R226, R210.reuse, c[0x0][0x208], RZ ;  /* 0x00008200d2e27a25 */ /* 0x040fe200078e00ff */
[----:B------:R-:W-:Y:S03]  /*4e40*/  SHF.R.S32.HI R3, RZ, 0x1f, R209 ;  /* 0x0000001fff037819 */ /* 0x000fe600000114d1 */
[----:B------:R-:W-:Y:S02]  /*4e50*/  IMAD R133, R133, c[0x0][0x208], RZ ;  /* 0x0000820085857a24 */ /* 0x000fe400078e02ff */
[----:B------:R-:W-:Y:S02]  /*4e60*/  IMAD R3, R3, c[0x0][0x218], RZ ;  /* 0x0000860003037a24 */ /* 0x000fe400078e02ff */
[----:B------:R-:W-:Y:S02]  /*4e70*/  IMAD R133, R210, c[0x0][0x20c], R133 ;  /* 0x00008300d2857a24 */ /* 0x000fe400078e0285 */
[----:B------:R-:W-:Y:S03]  /*4e80*/  IMAD R3, R209, c[0x0][0x21c], R3 ;  /* 0x00008700d1037a24 */ /* 0x000fe600078e0203 */
[----:B------:R-:W-:Y:S05]  /*4e90*/  IADD3 R227, R227, R133, RZ ;  /* 0x00000085e3e37210 */ /* 0x000fea0007ffe0ff */
[----:B------:R-:W-:Y:S01]  /*4ea0*/  IMAD.WIDE.U32 R226, R209, c[0x0][0x218], R226 ;  /* 0x00008600d1e27a25 */ /* 0x000fe200078e00e2 */
[----:B------:R-:W-:Y:S04]  /*4eb0*/  LDSM.16.M88.4 R136, [R206+0xc100] ;  /* 0x00c10000ce88783b */ /* 0x000fe80000000200 */
[----:B------:R-:W-:Y:S04]  /*4ec0*/  IADD3 R2, P0, R226, UR18, RZ ;  /* 0x00000012e2027c10 */ /* 0x000fe8000ff1e0ff */
[----:B------:R-:W-:Y:S01]  /*4ed0*/  IADD3.X R3, R227, UR5, R3, P0, !PT ;  /* 0x00000005e3037c10 */ /* 0x000fe200087fe403 */
[----:B------:R-:W1:Y:S01]  /*4ee0*/  LDSM.16.M88.4 R140, [R205+0x6100] ;  /* 0x00610000cd8c783b */ /* 0x000e620000000200 */
[C---:B------:R-:W-:Y:S04]  /*4ef0*/  LEA R133, P0, R2.reuse, c[0x0][0x1f8], 0x1 ;  /* 0x00007e0002857a11 */ /* 0x040fe800078008ff */
[----:B------:R-:W-:Y:S02]  /*4f00*/  LEA.HI.X R132, R2, c[0x0][0x1fc], R3, 0x1, P0 ;  /* 0x00007f0002847a11 */ /* 0x000fe400000f0c03 */
[----:B------:R-:W2:Y:S07]  /*4f10*/  LDSM.16.M88.4 R144, [R205+0x6900] ;  /* 0x00690000cd90783b */ /* 0x000eae0000000200 */
[----:B------:R-:W3:Y:S07]  /*4f20*/  LDSM.16.M88.4 R148, [R205+0x7100] ;  /* 0x00710000cd94783b */ /* 0x000eee0000000200 */
[----:B------:R-:W-:Y:S07]  /*4f30*/  LDSM.16.M88.4 R152, [R205+0x7900] ;  /* 0x00790000cd98783b */ /* 0x000fee0000000200 */
[----:B------:R-:W-:Y:S07]  /*4f40*/  LDSM.16.M88.4 R156, [R202+0xc100] ;  /* 0x00c10000ca9c783b */ /* 0x000fee0000000200 */
[----:B------:R-:W-:Y:S01]  /*4f50*/  LDSM.16.M88.4 R160, [R204] ;  /* 0x00000000cca0783b */ /* 0x000fe20000000200 */
[C---:B-1----:R-:W-:Y:S06]  /*4f60*/  HMMA.16816.F32 R4, R136.reuse, R140, RZ ;  /* 0x0000008c8804723c */ /* 0x042fec00000018ff */
[----:B------:R-:W-:Y:S02]  /*4f70*/  LDSM.16.M88.4 R164, [R195] ;  /* 0x00000000c3a4783b */ /* 0x000fe40000000200 */
[C---:B------:R-:W-:Y:S05]  /*4f80*/  HMMA.16816.F32 R8, R136.reuse, R142, RZ ;  /* 0x0000008e8808723c */ /* 0x040fea00000018ff */
[----:B------:R-:W1:Y:S03]  /*4f90*/  SHFL.IDX PT, R229, R133, RZ, 0x181f ;  /* 0x00181fff85e57589 */ /* 0x000e6600000e0000 */
[C---:B--2---:R-:W-:Y:S04]  /*4fa0*/  HMMA.16816.F32 R12, R136.reuse, R144, RZ ;  /* 0x00000090880c723c */ /* 0x044fe800000018ff */
[----:B------:R-:W2:Y:S04]  /*4fb0*/  SHFL.IDX PT, R2, R132, RZ, 0x181f ;  /* 0x00181fff84027589 */ /* 0x000ea800000e0000 */
[C---:B------:R-:W-:Y:S03]  /*4fc0*/  HMMA.16816.F32 R16, R136.reuse, R146, RZ ;  /* 0x000000928810723c */ /* 0x040fe600000018ff */
[----:B------:R-:W-:Y:S05]  /*4fd0*/  LDSM.16.M88.4 R168, [R194] ;  /* 0x00000000c2a8783b */ /* 0x000fea0000000200 */
[C---:B---3--:R-:W-:Y:S02]  /*4fe0*/  HMMA.16816.F32 R20, R136.reuse, R148, RZ ;  /* 0x000000948814723c */ /* 0x048fe400000018ff */
[----:B------:R-:W3:Y:S02]  /*4ff0*/  SHFL.IDX PT, R3, R133, 0x1, 0x181f ;  /* 0x00381f0085037f89 */ /* 0x000ee400000e0000 */
[C---:B-1----:R-:W-:Y:S02]  /*5000*/  IADD3 R232, P0, R229.reuse, R218, RZ ;  /* 0x000000dae5e87210 */ /* 0x042fe40007f1e0ff */
[C---:B------:R-:W-:Y:S02]  /*5010*/  IADD3 R230, P1, R229.reuse, R216, RZ ;  /* 0x000000d8e5e67210 */ /* 0x040fe40007f3e0ff */
[C---:B------:R-:W-:Y:S01]  /*5020*/  HMMA.16816.F32 R24, R136.reuse, R150, RZ ;  /* 0x000000968818723c */ /* 0x040fe200000018ff */
[----:B------:R-:W1:Y:S03]  /*5030*/  SHFL.IDX PT, R134, R132, 0x1, 0x181f ;  /* 0x00381f0084867f89 */ /* 0x000e6600000e0000 */
[C---:B--2---:R-:W-:Y:S02]  /*5040*/  IADD3.X R233, R2.reuse, R219, RZ, P0, !PT ;  /* 0x000000db02e97210 */ /* 0x044fe400007fe4ff */
[C---:B------:R-:W-:Y:S02]  /*5050*/  IADD3.X R231, R2.reuse, R217, RZ, P1, !PT ;  /* 0x000000d902e77210 */ /* 0x040fe40000ffe4ff */
[C---:B------:R-:W-:Y:S01]  /*5060*/  HMMA.16816.F32 R28, R136.reuse, R152, RZ ;  /* 0x00000098881c723c */ /* 0x040fe200000018ff */
[----:B------:R-:W2:Y:S03]  /*5070*/  LDSM.16.M88.4 R172, [R193] ;  /* 0x00000000c1ac783b */ /* 0x000ea60000000200 */
[----:B------:R-:W-:Y:S04]  /*5080*/  IADD3 R228, P0, R229, R214, RZ ;  /* 0x000000d6e5e47210 */ /* 0x000fe80007f1e0ff */
[----:B------:R-:W-:Y:S01]  /*5090*/  HMMA.16816.F32 R32, R136, R154, RZ ;  /* 0x0000009a8820723c */ /* 0x000fe200000018ff */
[----:B------:R-:W-:Y:S01]  /*50a0*/  @!PT LDS RZ, [RZ] ;  /* 0x00000000fffff984 */ /* 0x000fe20000000800 */
[----:B------:R-:W-:Y:S01]  /*50b0*/  @!PT LDS RZ, [RZ] ;  /* 0x00000000fffff984 */ /* 0x000fe20000000800 */
[----:B------:R-:W-:Y:S01]  /*50c0*/  @!PT LDS RZ, [RZ] ;  /* 0x00000000fffff984 */ /* 0x000fe20000000800 */
[----:B------:R4:W-:Y:S03]  /*50d0*/  LDGSTS.E.BYPASS.LTC128B.128 [R213], [R232.64], !P6 ;  /* 0x00000000e8d57fae */ /* 0x0009e6000f101d4e */
[----:B------:R-:W-:Y:S02]  /*50e0*/  IADD3.X R229, R2, R215, RZ, P0, !PT ;  /* 0x000000d702e57210 */ /* 0x000fe400007fe4ff */
[C---:B---3--:R-:W-:Y:S02]  /*50f0*/  IADD3 R226, P2, R3.reuse, R218, RZ ;  /* 0x000000da03e27210 */ /* 0x048fe40007f5e0ff */
[C---:B------:R-:W-:Y:S01]  /*5100*/  HMMA.16816.F32 R4, R156.reuse, R160, R4 ;  /* 0x000000a09c04723c */ /* 0x040fe20000001804 */
[----:B------:R3:W-:Y:S04]  /*5110*/  LDGSTS.E.BYPASS.LTC128B.128 [R213+0x2000], [R230.64], !P5 ;  /* 0x02000000e6d57fae */ /* 0x0007e8000e901d4e */
[C---:B-1----:R-:W-:Y:S02]  /*5120*/  IADD3.X R227, R134.reuse, R219, RZ, P2, !PT ;  /* 0x000000db86e37210 */ /* 0x042fe400017fe4ff */
[C---:B------:R-:W-:Y:S01]  /*5130*/  IADD3 R132, P1, R3.reuse, R216, RZ ;  /* 0x000000d803847210 */ /* 0x040fe20007f3e0ff */
[C---:B------:R-:W-:Y:S01]  /*5140*/  HMMA.16816.F32 R8, R156.reuse, R162, R8 ;  /* 0x000000a29c08723c */ /* 0x040fe20000001808 */
[----:B------:R1:W-:Y:S03]  /*5150*/  LDGSTS.E.BYPASS.LTC128B.128 [R213+0x4000], [R228.64], !P4 ;  /* 0x04000000e4d57fae */ /* 0x0003e6000e101d4e */
[C---:B------:R-:W-:Y:S02]  /*5160*/  IADD3.X R133, R134.reuse, R217, RZ, P1, !PT ;  /* 0x000000d986857210 */ /* 0x040fe40000ffe4ff */
[----:B------:R-:W-:Y:S02]  /*5170*/  IADD3 R2, P0, R3, R214, RZ ;  /* 0x000000d603027210 */ /* 0x000fe40007f1e0ff */
[C---:B------:R-:W-:Y:S01]  /*5180*/  HMMA.16816.F32 R12, R156.reuse, R164, R12 ;  /* 0x000000a49c0c723c */ /* 0x040fe2000000180c */
[----:B------:R5:W-:Y:S03]  /*5190*/  LDGSTS.E.BYPASS.LTC128B.128 [R213+0x1000], [R226.64], !P6 ;  /* 0x01000000e2d57fae */ /* 0x000be6000f101d4e */
[----:B------:R-:W-:Y:S02]  /*51a0*/  IADD3.X R3, R134, R215, RZ, P0, !PT ;  /* 0x000000d786037210 */ /* 0x000fe400007fe4ff */
[----:B------:R-:W-:Y:S02]  /*51b0*/  ISETP.GE.AND P0, PT, R221, 0x1, PT ;  /* 0x00000001dd00780c */ /* 0x000fe40003f06270 */
[C---:B------:R-:W-:Y:S01]  /*51c0*/  HMMA.16816.F32 R16, R156.reuse, R166, R16 ;  /* 0x000000a69c10723c */ /* 0x040fe20000001810 */
[----:B------:R1:W-:Y:S07]  /*51d0*/  LDGSTS.E.BYPASS.LTC128B.128 [R213+0x3000], [R132.64], !P5 ;  /* 0x0300000084d57fae */ /* 0x0003ee000e901d4e */
[C---:B------:R-:W-:Y:S01]  /*51e0*/  HMMA.16816.F32 R20, R156.reuse, R168, R20 ;  /* 0x000000a89c14723c */ /* 0x040fe20000001814 */
[----:B------:R1:W-:Y:S07]  /*51f0*/  LDGSTS.E.BYPASS.LTC128B.128 [R213+0x5000], [R2.64], !P4 ;  /* 0x0500000002d57fae */ /* 0x0003ee000e101d4e */
[C---:B------:R-:W-:Y:S01]  /*5200*/  HMMA.16816.F32 R24, R156.reuse, R170, R24 ;  /* 0x000000aa9c18723c */ /* 0x040fe20000001818 */
[----:B------:R-:W-:Y:S07]  /*5210*/  LDSM.16.M88.4 R176, [R201+0xc100] ;  /* 0x00c10000c9b0783b */ /* 0x000fee0000000200 */
[C---:B--2---:R-:W-:Y:S01]  /*5220*/  HMMA.16816.F32 R28, R156.reuse, R172, R28 ;  /* 0x000000ac9c1c723c */ /* 0x044fe2000000181c */
[----:B------:R-:W2:Y:S07]  /*5230*/  LDSM.16.M88.4 R180, [R200+0x6100] ;  /* 0x00610000c8b4783b */ /* 0x000eae0000000200 */
[----:B------:R-:W-:Y:S01]  /*5240*/  HMMA.16816.F32 R32, R156, R174, R32 ;  /* 0x000000ae9c20723c */ /* 0x000fe20000001820 */
[----:B------:R-:W1:Y:S07]  /*5250*/  LDSM.16.M88.4 R136, [R200+0x6900] ;  /* 0x00690000c888783b */ /* 0x000e6e0000000200 */
[----:B------:R-:W1:Y:S07]  /*5260*/  LDSM.16.M88.4 R140, [R200+0x7100] ;  /* 0x00710000c88c783b */ /* 0x000e6e0000000200 */
[----:B------:R-:W0:Y:S07]  /*5270*/  LDGDEPBAR ;  /* 0x00000000000079af */ /* 0x000e2e0000000000 */
[----:B------:R-:W3:Y:S07]  /*5280*/  LDSM.16.M88.4 R144, [R200+0x7900] ;  /* 0x00790000c890783b */ /* 0x000eee0000000200 */
[----:B------:R-:W-:Y:S01]  /*5290*/  LDSM.16.M88.4 R148, [R199+0xc100] ;  /* 0x00c10000c794783b */ /* 0x000fe20000000200 */
[C---:B--2---:R-:W-:Y:S06]  /*52a0*/  HMMA.16816.F32 R4, R176.reuse, R180, R4 ;  /* 0x000000b4b004723c */ /* 0x044fec0000001804 */
[----:B------:R-:W2:Y:S02]  /*52b0*/  LDSM.16.M88.4 R152, [R192] ;  /* 0x00000000c098783b */ /* 0x000ea40000000200 */
[C---:B------:R-:W-:Y:S05]  /*52c0*/  HMMA.16816.F32 R8, R176.reuse, R182, R8 ;  /* 0x000000b6b008723c */ /* 0x040fea0000001808 */
[----:B------:R-:W2:Y:S03]  /*52d0*/  LDSM.16.M88.4 R156, [R192+0x800] ;  /* 0x00080000c09c783b */ /* 0x000ea60000000200 */
        /* <DEDUP_REMOVED lines=8> */
[C---:B---3--:R-:W-:Y:S01]  /*5360*/  HMMA.16816.F32 R28, R176.reuse, R144, R28 ;  /* 0x00000090b01c723c */ /* 0x048fe2000000181c */
[----:B------:R-:W3:Y:S07]  /*5370*/  LDSM.16.M88.4 R136, [R205+0x8900] ;  /* 0x00890000cd88783b */ /* 0x000eee0000000200 */
[----:B------:R-:W-:Y:S01]  /*5380*/  HMMA.16816.F32 R32, R176, R146, R32 ;  /* 0x00000092b020723c */ /* 0x000fe20000001820 */
[----:B------:R-:W3:Y:S07]  /*5390*/  LDSM.16.M88.4 R140, [R205+0x9100] ;  /* 0x00910000cd8c783b */ /* 0x000eee0000000200 */
[C---:B--2---:R-:W-:Y:S01]  /*53a0*/  HMMA.16816.F32 R4, R148.reuse, R152, R4 ;  /* 0x000000989404723c */ /* 0x044fe20000001804 */
[----:B------:R-:W2:Y:S07]  /*53b0*/  LDSM.16.M88.4 R144, [R205+0x9900] ;  /* 0x00990000cd90783b */ /* 0x000eae0000000200 */
[C---:B------:R-:W-:Y:S01]  /*53c0*/  HMMA.16816.F32 R8, R148.reuse, R154, R8 ;  /* 0x0000009a9408723c */ /* 0x040fe20000001808 */
[----:B------:R-:W-:Y:S07]  /*53d0*/  LDSM.16.M88.4 R176, [R202+0x10100] ;  /* 0x01010000cab0783b */ /* 0x000fee0000000200 */
[C---:B------:R-:W-:Y:S01]  /*53e0*/  HMMA.16816.F32 R12, R148.reuse, R156, R12 ;  /* 0x0000009c940c723c */ /* 0x040fe2000000180c */
[----:B------:R-:W2:Y:S07]  /*53f0*/  LDSM.16.M88.4 R180, [R191] ;  /* 0x00000000bfb4783b */ /* 0x000eae0000000200 */
        /* <DEDUP_REMOVED lines=13> */
[C---:B---3--:R-:W-:Y:S08]  /*54d0*/  HMMA.16816.F32 R12, R168.reuse, R136, R12 ;  /* 0x00000088a80c723c */ /* 0x048ff0000000180c */
[C---:B------:R-:W-:Y:S01]  /*54e0*/  HMMA.16816.F32 R16, R168.reuse, R138, R16 ;  /* 0x0000008aa810723c */ /* 0x040fe20000001810 */
[----:B------:R-:W3:Y:S07]  /*54f0*/  LDSM.16.M88.4 R136, [R200+0x8900] ;  /* 0x00890000c888783b */ /* 0x000eee0000000200 */
[C---:B------:R-:W-:Y:S08]  /*5500*/  HMMA.16816.F32 R20, R168.reuse, R140, R20 ;  /* 0x0000008ca814723c */ /* 0x040ff00000001814 */
[C---:B------:R-:W-:Y:S01]  /*5510*/  HMMA.16816.F32 R24, R168.reuse, R142, R24 ;  /* 0x0000008ea818723c */ /* 0x040fe20000001818 */
[----:B------:R-:W3:Y:S07]  /*5520*/  LDSM.16.M88.4 R140, [R200+0x9100] ;  /* 0x00910000c88c783b */ /* 0x000eee0000000200 */
[C---:B--2---:R-:W-:Y:S08]  /*5530*/  HMMA.16816.F32 R28, R168.reuse, R144, R28 ;  /* 0x00000090a81c723c */ /* 0x044ff0000000181c */
[----:B------:R-:W-:Y:S01]  /*5540*/  HMMA.16816.F32 R32, R168, R146, R32 ;  /* 0x00000092a820723c */ /* 0x000fe20000001820 */
[----:B------:R-:W2:Y:S07]  /*5550*/  LDSM.16.M88.4 R144, [R200+0x9900] ;  /* 0x00990000c890783b */ /* 0x000eae0000000200 */
[C---:B------:R-:W-:Y:S01]  /*5560*/  HMMA.16816.F32 R4, R176.reuse, R180, R4 ;  /* 0x000000b4b004723c */ /* 0x040fe20000001804 */
[----:B------:R-:W2:Y:S07]  /*5570*/  LDSM.16.M88.4 R168, [R199+0x10100] ;  /* 0x01010000c7a8783b */ /* 0x000eae0000000200 */
        /* <DEDUP_REMOVED lines=41> */
[C---:B---3--:R-:W-:Y:S08]  /*5810*/  HMMA.16816.F32 R12, R176.reuse, R136, R12 ;  /* 0x00000088b00c723c */ /* 0x048ff0000000180c */
[C---:B------:R-:W-:Y:S01]  /*5820*/  HMMA.16816.F32 R16, R176.reuse, R138, R16 ;  /* 0x0000008ab010723c */ /* 0x040fe20000001810 */
[----:B------:R-:W3:Y:S07]  /*5830*/  LDSM.16.M88.4 R136, [R200+0xa900] ;  /* 0x00a90000c888783b */ /* 0x000eee0000000200 */
[C---:B------:R-:W-:Y:S08]  /*5840*/  HMMA.16816.F32 R20, R176.reuse, R140, R20 ;  /* 0x0000008cb014723c */ /* 0x040ff00000001814 */
[C---:B------:R-:W-:Y:S01]  /*5850*/  HMMA.16816.F32 R24, R176.reuse, R142, R24 ;  /* 0x0000008eb018723c */ /* 0x040fe20000001818 */
[----:B------:R-:W1:Y:S07]  /*5860*/  LDSM.16.M88.4 R140, [R200+0xb100] ;  /* 0x00b10000c88c783b */ /* 0x000e6e0000000200 */
[C---:B--2---:R-:W-:Y:S08]  /*5870*/  HMMA.16816.F32 R28, R176.reuse, R144, R28 ;  /* 0x00000090b01c723c */ /* 0x044ff0000000181c */
[----:B------:R-:W-:Y:S01]  /*5880*/  HMMA.16816.F32 R32, R176, R146, R32 ;  /* 0x00000092b020723c */ /* 0x000fe20000001820 */
[----:B------:R-:W2:Y:S07]  /*5890*/  LDSM.16.M88.4 R144, [R200+0xb900] ;  /* 0x00b90000c890783b */ /* 0x000eae0000000200 */
[----:B------:R-:W2:Y:S01]  /*58a0*/  LDSM.16.M88.4 R176, [R199+0x14100] ;  /* 0x01410000c7b0783b */ /* 0x000ea20000000200 */
[C---:B------:R-:W-:Y:S08]  /*58b0*/  HMMA.16816.F32 R4, R160.reuse, R164, R4 ;  /* 0x000000a4a004723c */ /* 0x040ff00000001804 */
        /* <DEDUP_REMOVED lines=9> */
[C---:B---3--:R-:W-:Y:S08]  /*5950*/  HMMA.16816.F32 R12, R168.reuse, R136, R12 ;  /* 0x00000088a80c723c */ /* 0x048ff0000000180c */
[C---:B------:R-:W-:Y:S01]  /*5960*/  HMMA.16816.F32 R16, R168.reuse, R138, R16 ;  /* 0x0000008aa810723c */ /* 0x040fe20000001810 */
[----:B------:R-:W1:Y:S07]  /*5970*/  LDSM.16.M88.4 R136, [R192+0x4800] ;  /* 0x00480000c088783b */ /* 0x000e6e0000000200 */
[C---:B------:R-:W-:Y:S08]  /*5980*/  HMMA.16816.F32 R20, R168.reuse, R140, R20 ;  /* 0x0000008ca814723c */ /* 0x040ff00000001814 */
[C---:B------:R-:W-:Y:S01]  /*5990*/  HMMA.16816.F32 R24, R168.reuse, R142, R24 ;  /* 0x0000008ea818723c */ /* 0x040fe20000001818 */
[----:B------:R-:W3:Y:S07]  /*59a0*/  LDSM.16.M88.4 R140, [R192+0x5000] ;  /* 0x00500000c08c783b */ /* 0x000eee0000000200 */
[C---:B--2---:R-:W-:Y:S08]  /*59b0*/  HMMA.16816.F32 R28, R168.reuse, R144, R28 ;  /* 0x00000090a81c723c */ /* 0x044ff0000000181c */
        /* <DEDUP_REMOVED lines=8> */
[C---:B---3--:R-:W-:Y:S04]  /*5a40*/  HMMA.16816.F32 R20, R176.reuse, R140, R20 ;  /* 0x0000008cb014723c */ /* 0x048fe80000001814 */
[----:B------:R-:W2:Y:S01]  /*5a50*/  MUFU.TANH R246, R246 ;  /* 0x000000f600f67308 */ /* 0x000ea20000002400 */
[----:B------:R-:W-:Y:S01]  /*5a60*/  BAR.SYNC.DEFER_BLOCKING 0x0 ;  /* 0x0000000000007b1d */ /* 0x000fe20000010000 */
[----:B------:R-:W-:Y:S02]  /*5a70*/  FMUL.FTZ R244, R5, c[0x0][0x320] ;  /* 0x0000c80005f47a20 */ /* 0x000fe40000410000 */
[C---:B------:R-:W-:Y:S04]  /*5a80*/  HMMA.16816.F32 R24, R176.reuse, R142, R24 ;  /* 0x0000008eb018723c */ /* 0x040fe80000001818 */
[----:B------:R-:W-:Y:S02]  /*5a90*/  FMUL.FTZ R249, R6, c[0x0][0x320] ;  /* 0x0000c80006f97a20 */ /* 0x000fe40000410000 */
[----:B------:R-:W3:Y:S01]  /*5aa0*/  MUFU.TANH R244, R244 ;  /* 0x000000f400f47308 */ /* 0x000ee20000002400 */
[----:B------:R-:W-:Y:S02]  /*5ab0*/  FMUL.FTZ R247, R7, c[0x0][0x320] ;  /* 0x0000c80007f77a20 */ /* 0x000fe40000410000 */
[----:B------:R-:W-:Y:S03]  /*5ac0*/  FMUL.FTZ R248, R8, c[0x0][0x320] ;  /* 0x0000c80008f87a20 */ /* 0x000fe60000410000 */
[----:B------:R-:W-:Y:S02]  /*5ad0*/  FMUL.FTZ R252, R9, c[0x0][0x320] ;  /* 0x0000c80009fc7a20 */ /* 0x000fe40000410000 */
[----:B------:R-:W-:Y:S02]  /*5ae0*/  FMUL.FTZ R250, R10, c[0x0][0x320] ;  /* 0x0000c8000afa7a20 */ /* 0x000fe40000410000 */
[----:B------:R-:W2:Y:S01]  /*5af0*/  MUFU.TANH R249, R249 ;  /* 0x000000f900f97308 */ /* 0x000ea20000002400 */
[----:B------:R-:W-:Y:S02]  /*5b00*/  FMUL.FTZ R251, R11, c[0x0][0x320] ;  /* 0x0000c8000bfb7a20 */ /* 0x000fe40000410000 */
[----:B------:R-:W-:Y:S02]  /*5b10*/  FMUL.FTZ R242, R12, c[0x0][0x320] ;  /* 0x0000c8000cf27a20 */ /* 0x000fe40000410000 */
[----:B------:R-:W-:Y:S02]  /*5b20*/  FMUL.FTZ R240, R13, c[0x0][0x320] ;  /* 0x0000c8000df07a20 */ /* 0x000fe40000410000 */
[----:B------:R-:W-:Y:S01]  /*5b30*/  FMUL.FTZ R245, R14, c[0x0][0x320] ;  /* 0x0000c8000ef57a20 */ /* 0x000fe20000410000 */
[C---:B-1----:R-:W-:Y:S02]  /*5b40*/  HMMA.16816.F32 R28, R176.reuse, R136, R28 ;  /* 0x00000088b01c723c */ /* 0x042fe4000000181c */
[----:B------:R-:W1:Y:S01]  /*5b50*/  MUFU.TANH R247, R247 ;  /* 0x000000f700f77308 */ /* 0x000e620000002400 */
[----:B------:R-:W-:Y:S02]  /*5b60*/  FMUL.FTZ R243, R15, c[0x0][0x320] ;  /* 0x0000c8000ff37a20 */ /* 0x000fe40000410000 */
[----:B------:R-:W-:Y:S02]  /*5b70*/  FMUL.FTZ R238, R16, c[0x0][0x320] ;  /* 0x0000c80010ee7a20 */ /* 0x000fe40000410000 */
[----:B------:R-:W-:Y:S01]  /*5b80*/  FMUL.FTZ R236, R17, c[0x0][0x320] ;  /* 0x0000c80011ec7a20 */ /* 0x000fe20000410000 */
[----:B------:R-:W-:Y:S04]  /*5b90*/  HMMA.16816.F32 R32, R176, R138, R32 ;  /* 0x0000008ab020723c */ /* 0x000fe80000001820 */
[----:B------:R-:W1:Y:S01]  /*5ba0*/  MUFU.TANH R248, R248 ;  /* 0x000000f800f87308 */ /* 0x000e620000002400 */
[----:B------:R-:W-:Y:S02]  /*5bb0*/  FMUL.FTZ R241, R18, c[0x0][0x320] ;  /* 0x0000c80012f17a20 */ /* 0x000fe40000410000 */
[----:B------:R-:W-:Y:S02]  /*5bc0*/  FMUL.FTZ R239, R19, c[0x0][0x320] ;  /* 0x0000c80013ef7a20 */ /* 0x000fe40000410000 */
[----:B------:R-:W-:Y:S03]  /*5bd0*/  FMUL.FTZ R234, R20, c[0x0][0x320] ;  /* 0x0000c80014ea7a20 */ /* 0x000fe60000410000 */
[----:B----4-:R-:W-:Y:S02]  /*5be0*/  FMUL.FTZ R232, R21, c[0x0][0x320] ;  /* 0x0000c80015e87a20 */ /* 0x010fe40000410000 */
[----:B------:R-:W4:Y:S01]  /*5bf0*/  MUFU.TANH R252, R252 ;  /* 0x000000fc00fc7308 */ /* 0x000f220000002400 */
[----:B------:R-:W-:Y:S02]  /*5c00*/  FMUL.FTZ R237, R22, c[0x0][0x320] ;  /* 0x0000c80016ed7a20 */ /* 0x000fe40000410000 */
[----:B------:R-:W-:Y:S02]  /*5c10*/  FMUL.FTZ R235, R23, c[0x0][0x320] ;  /* 0x0000c80017eb7a20 */ /* 0x000fe40000410000 */
[----:B------:R-:W-:Y:S02]  /*5c20*/  FMUL.FTZ R230, R24, c[0x0][0x320] ;  /* 0x0000c80018e67a20 */ /* 0x000fe40000410000 */
[----:B------:R-:W-:Y:S02]  /*5c30*/  FMUL.FTZ R228, R25, c[0x0][0x320] ;  /* 0x0000c80019e47a20 */ /* 0x000fe40000410000 */
[----:B------:R-:W-:Y:S01]  /*5c40*/  FMUL.FTZ R233, R26, c[0x0][0x320] ;  /* 0x0000c8001ae97a20 */ /* 0x000fe20000410000 */
[----:B------:R-:W1:Y:S01]  /*5c50*/  MUFU.TANH R250, R250 ;  /* 0x000000fa00fa7308 */ /* 0x000e620000002400 */
[----:B------:R-:W-:Y:S02]  /*5c60*/  FMUL.FTZ R231, R27, c[0x0][0x320] ;  /* 0x0000c8001be77a20 */ /* 0x000fe40000410000 */
[----:B------:R-:W-:Y:S02]  /*5c70*/  FMUL.FTZ R224, R28, c[0x0][0x320] ;  /* 0x0000c8001ce07a20 */ /* 0x000fe40000410000 */
[----:B-----5:R-:W-:Y:S02]  /*5c80*/  FMUL.FTZ R226, R29, c[0x0][0x320] ;  /* 0x0000c8001de27a20 */ /* 0x020fe40000410000 */
[----:B------:R-:W-:Y:S02]  /*5c90*/  FMUL.FTZ R229, R30, c[0x0][0x320] ;  /* 0x0000c8001ee57a20 */ /* 0x000fe40000410000 */
[----:B------:R-:W-:Y:S01]  /*5ca0*/  FMUL.FTZ R227, R31, c[0x0][0x320] ;  /* 0x0000c8001fe37a20 */ /* 0x000fe20000410000 */
[----:B------:R-:W1:Y:S01]  /*5cb0*/  MUFU.TANH R251, R251 ;  /* 0x000000fb00fb7308 */ /* 0x000e620000002400 */
[----:B------:R-:W-:Y:S02]  /*5cc0*/  FMUL.FTZ R222, R32, c[0x0][0x320] ;  /* 0x0000c80020de7a20 */ /* 0x000fe40000410000 */
[----:B------:R-:W-:Y:S02]  /*5cd0*/  FMUL.FTZ R220, R33, c[0x0][0x320] ;  /* 0x0000c80021dc7a20 */ /* 0x000fe40000410000 */
[----:B------:R-:W-:Y:S02]  /*5ce0*/  FMUL.FTZ R134, R34, c[0x0][0x320] ;  /* 0x0000c80022867a20 */ /* 0x000fe40000410000 */
[----:B------:R-:W-:Y:S03]  /*5cf0*/  FMUL.FTZ R35, R35, c[0x0][0x320] ;  /* 0x0000c80023237a20 */ /* 0x000fe60000410000 */
        /* <DEDUP_REMOVED lines=25> */
.L_x_34:
[----:B------:R-:W-:Y:S01]  /*5e90*/  FMNMX.FTZ R2, R249, R0, !PT ;  /* 0x00000000f9027209 */ /* 0x000fe20007810000 */
[----:B-1----:R-:W-:Y:S01]  /*5ea0*/  LDSM.16.MT88.4 R12, [R203+0x100] ;  /* 0x00010000cb0c783b */ /* 0x002fe20000004200 */
        /* <DEDUP_REMOVED lines=38> */
[----:B------:R-:W-:Y:S01]  /*6110*/  ISETP.GT.AND P0, PT, R221, RZ, PT ;  /* 0x000000ffdd00720c */ /* 0x000fe20003f04270 */
[----:B------:R-:W-:Y:S08]  /*6120*/  SHFL.BFLY PT, R2, R7, 0x2, 0x1f ;  /* 0x0c401f0007027f89 */ /* 0x000ff000000e0000 */
[----:B------:R-:W1:Y:S08]  /*6130*/  SHFL.BFLY PT, R6, R5, 0x2, 0x1f ;  /* 0x0c401f0005067f89 */ /* 0x000e7000000e0000 */
[----:B------:R-:W-:Y:S08]  /*6140*/  LDSM.16.MT88.4 R160, [R196+0x3900] ;  /* 0x00390000c4a0783b */ /* 0x000ff00000004200 */
[----:B------:R-:W-:Y:S08]  /*6150*/  LDSM.16.MT88.4 R164, [R203+0x5900] ;  /* 0x00590000cba4783b */ /* 0x000ff00000004200 */
        /* <DEDUP_REMOVED lines=25> */
[--C-:B------:R-:W-:Y:S01]  /*62f0*/  FFMA.FTZ R177, R240, c[0x0][0x2d0], -R145.reuse ;  /* 0x0000b400f0b17a23 */ /* 0x100fe20000010891 */
        /* <DEDUP_REMOVED lines=105> */
[----:B------:R-:W1:Y:S01]  /*6990*/  MUFU.EX2 R239, R239 ;  /* 0x000000ef00ef7308 */ /* 0x000e620000000800 */
        /* <DEDUP_REMOVED lines=12> */
[----:B------:R-:W3:Y:S01]  /*6a60*/  MUFU.EX2 R235, R235 ;  /* 0x000000eb00eb7308 */ /* 0x000ee20000000800 */
        /* <DEDUP_REMOVED lines=10> */
[----:B------:R-:W5:Y:S01]  /*6b10*/  MUFU.EX2 R237, R237 ;  /* 0x000000ed00ed7308 */ /* 0x000f620000000800 */
        /* <DEDUP_REMOVED lines=12> */
[----:B------:R-:W2:Y:S03]  /*6be0*/  LDSM.16.MT88.4 R100, [R198+0x4100] ;  /* 0x00410000c664783b */ /* 0x000ea60000004200 */
        /* <DEDUP_REMOVED lines=18> */
[C---:B--2---:R-:W-:Y:S04]  /*6d10*/  HMMA.16816.F32 R76, R128.reuse, R100, R76 ;  /* 0x00000064804c723c */ /* 0x044fe8000000184c */
[C---:B------:R-:W-:Y:S02]  /*6d20*/  FMUL.FTZ R96, R2.reuse, R96 ;  /* 0x0000006002607220 */ /* 0x040fe40000410000 */
[----:B------:R-:W-:Y:S01]  /*6d30*/  FMUL.FTZ R97, R2, R97 ;  /* 0x0000006102617220 */ /* 0x000fe20000410000 */
[----:B------:R-:W-:Y:S01]  /*6d40*/  F2FP.PACK_AB R100, R177, R176 ;  /* 0x000000b0b164723e */ /* 0x000fe200000000ff */
[C---:B------:R-:W-:Y:S04]  /*6d50*/  HMMA.16816.F32 R80, R128.reuse, R102, R80 ;  /* 0x000000668050723c */ /* 0x040fe80000001850 */
[C---:B------:R-:W-:Y:S01]  /*6d60*/  FMUL.FTZ R98, R0.reuse, R98 ;  /* 0x0000006200627220 */ /* 0x040fe20000410000 */
[----:B------:R-:W-:Y:S01]  /*6d70*/  F2FP.PACK_AB R101, R179, R178 ;  /* 0x000000b2b365723e */ /* 0x000fe200000000ff */
[----:B------:R-:W-:Y:S01]  /*6d80*/  FMUL.FTZ R99, R0, R99 ;  /* 0x0000006300637220 */ /* 0x000fe20000410000 */
[----:B----4-:R-:W-:Y:S01]  /*6d90*/  F2FP.PACK_AB R102, R181, R180 ;  /* 0x000000b4b566723e */ /* 0x010fe200000000ff */
[C---:B---3--:R-:W-:Y:S04]  /*6da0*/  HMMA.16816.F32 R84, R128.reuse, R108, R84 ;  /* 0x0000006c8054723c */ /* 0x048fe80000001854 */
        /* <DEDUP_REMOVED lines=13> */
[----:B------:R-:W-:Y:S01]  /*6e80*/  FFMA.FTZ R145, R220, c[0x0][0x2d0], -R145 ;  /* 0x0000b400dc917a23 */ /* 0x000fe20000010891 */
[----:B------:R-:W-:Y:S01]  /*6e90*/  HMMA.16816.F32 R96, R128, R106, R96 ;  /* 0x0000006a8060723c */ /* 0x000fe20000001860 */
[----:B------:R-:W3:Y:S03]  /*6ea0*/  LDSM.16.MT88.4 R104, [R196+0x2900] ;  /* 0x00290000c468783b */ /* 0x000ee60000004200 */
[--C-:B------:R-:W-:Y:S02]  /*6eb0*/  FFMA.FTZ R134, R134, c[0x0][0x2d0], -R144.reuse ;  /* 0x0000b40086867a23 */ /* 0x100fe40000010890 */
[----:B------:R-:W-:Y:S01]  /*6ec0*/  FFMA.FTZ R144, R133, c[0x0][0x2d0], -R144 ;  /* 0x0000b40085907a23 */ /* 0x000fe20000010890 */
[----:B------:R-:W-:Y:S01]  /*6ed0*/  MUFU.EX2 R229, R145 ;  /* 0x0000009100e57308 */ /* 0x000fe20000000800 */
[C---:B------:R-:W-:Y:S01]  /*6ee0*/  HMMA.16816.F32 R4, R100.reuse, R112, R4 ;  /* 0x000000706404723c */ /* 0x040fe20000001804 */
[----:B------:R-:W-:Y:S04]  /*6ef0*/  LDSM.16.MT88.4 R128, [R198+0x3100] ;  /* 0x00310000c680783b */ /* 0x000fe80000004200 */
[----:B------:R-:W-:Y:S02]  /*6f00*/  FFMA.FTZ R175, R2, R225, R175 ;  /* 0x000000e102af7223 */ /* 0x000fe400000100af */
[----:B------:R-:W-:Y:S01]  /*6f10*/  FFMA.FTZ R171, R0, R223, R171 ;  /* 0x000000df00ab7223 */ /* 0x000fe200000100ab */
[C---:B------:R-:W-:Y:S01]  /*6f20*/  HMMA.16816.F32 R8, R100.reuse, R114, R8 ;  /* 0x000000726408723c */ /* 0x040fe20000001808 */
[----:B------:R-:W-:Y:S01]  /*6f30*/  LDSM.16.MT88.4 R112, [R198+0x4900] ;  /* 0x00490000c670783b */ /* 0x000fe20000004200 */
[----:B------:R4:W-:Y:S02]  /*6f40*/  MUFU.EX2 R133, R144 ;  /* 0x0000009000857308 */ /* 0x0009e40000000800 */
[----:B------:R-:W-:Y:S01]  /*6f50*/  IADD3 R0, R221, -0x1, RZ ;  /* 0xffffffffdd007810 */ /* 0x000fe20007ffe0ff */
[----:B------:R-:W-:Y:S02]  /*6f60*/  FADD.FTZ R174, R174, R175 ;  /* 0x000000afaeae7221 */ /* 0x000fe40000010000 */
[----:B------:R-:W-:Y:S01]  /*6f70*/  FADD.FTZ R170, R170, R171 ;  /* 0x000000abaaaa7221 */ /* 0x000fe20000010000 */
[C---:B------:R-:W-:Y:S04]  /*6f80*/  HMMA.16816.F32 R12, R100.reuse, R116, R12 ;  /* 0x00000074640c723c */ /* 0x040fe8000000180c */
[----:B------:R-:W-:Y:S01]  /*6f90*/  MUFU.EX2 R224, R224 ;  /* 0x000000e000e07308 */ /* 0x000fe20000000800 */
[----:B------:R-:W-:Y:S01]  /*6fa0*/  FADD.FTZ R173, R173, R174 ;  /* 0x000000aeadad7221 */ /* 0x000fe20000010000 */
[----:B------:R-:W-:Y:S02]  /*6fb0*/  MOV R221, R0 ;  /* 0x0000000000dd7202 */ /* 0x000fe40000000f00 */
[C---:B------:R-:W-:Y:S01]  /*6fc0*/  HMMA.16816.F32 R16, R100.reuse, R118, R16 ;  /* 0x000000766410723c */ /* 0x040fe20000001810 */
[----:B------:R-:W-:Y:S03]  /*6fd0*/  LDSM.16.MT88.4 R116, [R197+0x4900] ;  /* 0x00490000c574783b */ /* 0x000fe60000004200 */
[----:B------:R-:W-:Y:S01]  /*6fe0*/  FADD.FTZ R173, R172, R173 ;  /* 0x000000adacad7221 */ /* 0x000fe20000010000 */
[----:B------:R-:W-:Y:S01]  /*6ff0*/  MOV R0, R3 ;  /* 0x0000000300007202 */ /* 0x000fe20000000f00 */
[----:B------:R-:W1:Y:S02]  /*7000*/  MUFU.EX2 R233, R233 ;  /* 0x000000e900e97308 */ /* 0x000e640000000800 */
[C---:B--2---:R-:W-:Y:S01]  /*7010*/  HMMA.16816.F32 R20, R100.reuse, R108, R20 ;  /* 0x0000006c6414723c */ /* 0x044fe20000001814 */
[----:B----4-:R-:W-:Y:S03]  /*7020*/  LDSM.16.MT88.4 R144, [R196+0x1900] ;  /* 0x00190000c490783b */ /* 0x010fe60000004200 */
[----:B------:R-:W-:Y:S04]  /*7030*/  FADD.FTZ R176, R176, R173 ;  /* 0x000000adb0b07221 */ /* 0x000fe80000010000 */
[C---:B------:R-:W-:Y:S01]  /*7040*/  HMMA.16816.F32 R24, R100.reuse, R110, R24 ;  /* 0x0000006e6418723c */ /* 0x040fe20000001818 */
[----:B------:R-:W-:Y:S01]  /*7050*/  MUFU.EX2 R226, R226 ;  /* 0x000000e200e27308 */ /* 0x000fe20000000800 */
[----:B------:R-:W2:Y:S02]  /*7060*/  LDSM.16.MT88.4 R108, [R203+0x4900] ;  /* 0x00490000cb6c783b */ /* 0x000ea40000004200 */
[----:B------:R-:W-:Y:S04]  /*7070*/  FADD.FTZ R177, R177, R176 ;  /* 0x000000b0b1b17221 */ /* 0x000fe80000010000 */
[C---:B------:R-:W-:Y:S03]  /*7080*/  HMMA.16816.F32 R28, R100.reuse, R120, R28 ;  /* 0x00000078641c723c */ /* 0x040fe6000000181c */
[----:B------:R-:W4:Y:S01]  /*7090*/  MUFU.EX2 R227, R227 ;  /* 0x000000e300e37308 */ /* 0x000f220000000800 */
[----:B------:R-:W-:Y:S04]  /*70a0*/  FADD.FTZ R180, R180, R177 ;  /* 0x000000b1b4b47221 */ /* 0x000fe80000010000 */
[C---:B------:R-:W-:Y:S01]  /*70b0*/  HMMA.16816.F32 R32, R100.reuse, R122, R32 ;  /* 0x0000007a6420723c */ /* 0x040fe20000001820 */
[----:B------:R-:W-:Y:S03]  /*70c0*/  LDSM.16.MT88.4 R120, [R198+0x1100] ;  /* 0x00110000c678783b */ /* 0x000fe60000004200 */
[----:B------:R-:W-:Y:S01]  /*70d0*/  FADD.FTZ R181, R181, R180 ;  /* 0x000000b4b5b57221 */ /* 0x000fe20000010000 */
[----:B------:R-:W1:Y:S03]  /*70e0*/  MUFU.EX2 R222, R222 ;  /* 0x000000de00de7308 */ /* 0x000e660000000800 */
[C---:B------:R-:W-:Y:S07]  /*70f0*/  HMMA.16816.F32 R36, R100.reuse, R124, R36 ;  /* 0x0000007c6424723c */ /* 0x040fee0000001824 */
[----:B------:R-:W1:Y:S01]  /*7100*/  MUFU.EX2 R134, R134 ;  /* 0x0000008600867308 */ /* 0x000e620000000800 */
        /* <DEDUP_REMOVED lines=16> */
[----:B------:R-:W1:Y:S07]  /*7210*/  LDSM.16.MT88.4 R112, [R197+0x1100] ;  /* 0x00110000c570783b */ /* 0x000e6e0000004200 */
[C---:B------:R-:W-:Y:S08]  /*7220*/  HMMA.16816.F32 R84, R100.reuse, R116, R84 ;  /* 0x000000746454723c */ /* 0x040ff00000001854 */
[C---:B------:R-:W-:Y:S01]  /*7230*/  HMMA.16816.F32 R88, R100.reuse, R118, R88 ;  /* 0x000000766458723c */ /* 0x040fe20000001858 */
[----:B------:R-:W4:Y:S07]  /*7240*/  LDSM.16.MT88.4 R116, [R203+0x3100] ;  /* 0x00310000cb74783b */ /* 0x000f2e0000004200 */
[C---:B---3--:R-:W-:Y:S08]  /*7250*/  HMMA.16816.F32 R92, R100.reuse, R104, R92 ;  /* 0x00000068645c723c */ /* 0x048ff0000000185c */
[----:B------:R-:W-:Y:S01]  /*7260*/  HMMA.16816.F32 R96, R100, R106, R96 ;  /* 0x0000006a6460723c */ /* 0x000fe20000001860 */
[----:B------:R-:W3:Y:S06]  /*7270*/  LDSM.16.MT88.4 R104, [R196+0x3100] ;  /* 0x00310000c468783b */ /* 0x000eec0000004200 */
[----:B------:R-:W-:Y:S01]  /*7280*/  F2FP.PACK_AB R100, R239, R234 ;  /* 0x000000eaef64723e */ /* 0x000fe200000000ff */
[----:B------:R-:W-:Y:S01]  /*7290*/  FADD.FTZ R234, R234, R181 ;  /* 0x000000b5eaea7221 */ /* 0x000fe20000010000 */
[----:B------:R-:W-:Y:S03]  /*72a0*/  F2FP.PACK_AB R101, R235, R232 ;  /* 0x000000e8eb65723e */ /* 0x000fe600000000ff */
[----:B-----5:R-:W-:Y:S01]  /*72b0*/  F2FP.PACK_AB R102, R237, R230 ;  /* 0x000000e6ed66723e */ /* 0x020fe200000000ff */
[----:B------:R-:W-:Y:S01]  /*72c0*/  FADD.FTZ R239, R239, R234 ;  /* 0x000000eaefef7221 */ /* 0x000fe20000010000 */
[----:B-1----:R-:W-:Y:S03]  /*72d0*/  F2FP.PACK_AB R103, R231, R228 ;  /* 0x000000e4e767723e */ /* 0x002fe600000000ff */
[----:B------:R-:W-:Y:S04]  /*72e0*/  FADD.FTZ R230, R230, R239 ;  /* 0x000000efe6e67221 */ /* 0x000fe80000010000 */
[C---:B--2---:R-:W-:Y:S03]  /*72f0*/  HMMA.16816.F32 R4, R100.reuse, R108, R4 ;  /* 0x0000006c6404723c */ /* 0x044fe60000001804 */
[----:B------:R-:W-:Y:S05]  /*7300*/  FADD.FTZ R237, R237, R230 ;  /* 0x000000e6eded7221 */ /* 0x000fea0000010000 */
[C---:B------:R-:W-:Y:S01]  /*7310*/  HMMA.16816.F32 R8, R100.reuse, R110, R8 ;  /* 0x0000006e6408723c */ /* 0x040fe20000001808 */
[----:B------:R-:W1:Y:S07]  /*7320*/  LDSM.16.MT88.4 R108, [R203+0x5100] ;  /* 0x00510000cb6c783b */ /* 0x000e6e0000004200 */
[C---:B------:R-:W-:Y:S08]  /*7330*/  HMMA.16816.F32 R12, R100.reuse, R120, R12 ;  /* 0x00000078640c723c */ /* 0x040ff0000000180c */
[C---:B------:R-:W-:Y:S08]  /*7340*/  HMMA.16816.F32 R16, R100.reuse, R122, R16 ;  /* 0x0000007a6410723c */ /* 0x040ff00000001810 */
[C---:B------:R-:W-:Y:S08]  /*7350*/  HMMA.16816.F32 R20, R100.reuse, R112, R20 ;  /* 0x000000706414723c */ /* 0x040ff00000001814 */
[C---:B------:R-:W-:Y:S01]  /*7360*/  HMMA.16816.F32 R24, R100.reuse, R114, R24 ;  /* 0x000000726418723c */ /* 0x040fe20000001818 */
[----:B------:R-:W2:Y:S07]  /*7370*/  LDSM.16.MT88.4 R112, [R198+0x5100] ;  /* 0x00510000c670783b */ /* 0x000eae0000004200 */
[C---:B------:R-:W-:Y:S08]  /*7380*/  HMMA.16816.F32 R28, R100.reuse, R124, R28 ;  /* 0x0000007c641c723c */ /* 0x040ff0000000181c */
[C---:B------:R-:W-:Y:S01]  /*7390*/  HMMA.16816.F32 R32, R100.reuse, R126, R32 ;  /* 0x0000007e6420723c */ /* 0x040fe20000001820 */
[----:B------:R-:W-:Y:S07]  /*73a0*/  LDSM.16.MT88.4 R124, [R203+0x1900] ;  /* 0x00190000cb7c783b */ /* 0x000fee0000004200 */
[C---:B----4-:R-:W-:Y:S08]  /*73b0*/  HMMA.16816.F32 R36, R100.reuse, R116, R36 ;  /* 0x000000746424723c */ /* 0x050ff00000001824 */
[C---:B------:R-:W-:Y:S01]  /*73c0*/  HMMA.16816.F32 R40, R100.reuse, R118, R40 ;  /* 0x000000766428723c */ /* 0x040fe20000001828 */
[----:B------:R-:W4:Y:S07]  /*73d0*/  LDSM.16.MT88.4 R116, [R197+0x5100] ;  /* 0x00510000c574783b */ /* 0x000f2e0000004200 */
[C---:B------:R-:W-:Y:S08]  /*73e0*/  HMMA.16816.F32 R44, R100.reuse, R128, R44 ;  /* 0x00000080642c723c */ /* 0x040ff0000000182c */
[C---:B------:R-:W-:Y:S08]  /*73f0*/  HMMA.16816.F32 R48, R100.reuse, R130, R48 ;  /* 0x000000826430723c */ /* 0x040ff00000001830 */
[C---:B------:R-:W-:Y:S07]  /*7400*/  HMMA.16816.F32 R52, R100.reuse, R136, R52 ;  /* 0x000000886434723c */ /* 0x040fee0000001834 */
[----:B------:R-:W-:Y:S01]  /*7410*/  F2FP.PACK_AB R136, R233, R224 ;  /* 0x000000e0e988723e */ /* 0x000fe200000000ff */
[C---:B------:R-:W-:Y:S04]  /*7420*/  HMMA.16816.F32 R56, R100.reuse, R138, R56 ;  /* 0x0000008a6438723c */ /* 0x040fe80000001838 */
[----:B------:R-:W-:Y:S01]  /*7430*/  F2FP.PACK_AB R137, R227, R226 ;  /* 0x000000e2e389723e */ /* 0x000fe200000000ff */
[----:B------:R-:W-:Y:S02]  /*7440*/  FADD.FTZ R224, R224, R237 ;  /* 0x000000ede0e07221 */ /* 0x000fe40000010000 */
[----:B------:R-:W-:Y:S01]  /*7450*/  F2FP.PACK_AB R138, R229, R222 ;  /* 0x000000dee58a723e */ /* 0x000fe200000000ff */
[C---:B---3--:R-:W-:Y:S04]  /*7460*/  HMMA.16816.F32 R60, R100.reuse, R104, R60 ;  /* 0x00000068643c723c */ /* 0x048fe8000000183c */
[----:B------:R-:W-:Y:S01]  /*7470*/  F2FP.PACK_AB R139, R133, R134 ;  /* 0x00000086858b723e */ /* 0x000fe200000000ff */
[----:B------:R-:W-:Y:S03]  /*7480*/  FADD.FTZ R233, R233, R224 ;  /* 0x000000e0e9e97221 */ /* 0x000fe60000010000 */
[C---:B------:R-:W-:Y:S01]  /*7490*/  HMMA.16816.F32 R64, R100.reuse, R106, R64 ;  /* 0x0000006a6440723c */ /* 0x040fe20000001840 */
[----:B------:R-:W3:Y:S03]  /*74a0*/  LDSM.16.MT88.4 R104, [R196+0x5100] ;  /* 0x00510000c468783b */ /* 0x000ee60000004200 */
[----:B------:R-:W-:Y:S04]  /*74b0*/  FADD.FTZ R222, R222, R233 ;  /* 0x000000e9dede7221 */ /* 0x000fe80000010000 */
[C---:B-1----:R-:W-:Y:S04]  /*74c0*/  HMMA.16816.F32 R68, R100.reuse, R108, R68 ;  /* 0x0000006c6444723c */ /* 0x042fe80000001844 */
[----:B------:R-:W-:Y:S04]  /*74d0*/  FADD.FTZ R225, R229, R222 ;  /* 0x000000dee5e17221 */ /* 0x000fe80000010000 */
[C---:B------:R-:W-:Y:S01]  /*74e0*/  HMMA.16816.F32 R72, R100.reuse, R110, R72 ;  /* 0x0000006e6448723c */ /* 0x040fe20000001848 */
[----:B------:R-:W1:Y:S07]  /*74f0*/  LDSM.16.MT88.4 R108, [R198+0x1900] ;  /* 0x00190000c66c783b */ /* 0x000e6e0000004200 */
[C---:B--2---:R-:W-:Y:S08]  /*7500*/  HMMA.16816.F32 R76, R100.reuse, R112, R76 ;  /* 0x00000070644c723c */ /* 0x044ff0000000184c */
[C---:B------:R-:W-:Y:S08]  /*7510*/  HMMA.16816.F32 R80, R100.reuse, R114, R80 ;  /* 0x000000726450723c */ /* 0x040ff00000001850 */
[C---:B----4-:R-:W-:Y:S08]  /*7520*/  HMMA.16816.F32 R84, R100.reuse, R116, R84 ;  /* 0x000000746454723c */ /* 0x050ff00000001854 */
[C---:B------:R-:W-:Y:S08]  /*7530*/  HMMA.16816.F32 R88, R100.reuse, R118, R88 ;  /* 0x000000766458723c */ /* 0x040ff00000001858 */
[C---:B---3--:R-:W-:Y:S08]  /*7540*/  HMMA.16816.F32 R92, R100.reuse, R104, R92 ;  /* 0x00000068645c723c */ /* 0x048ff0000000185c */
[----:B------:R-:W-:Y:S08]  /*7550*/  HMMA.16816.F32 R96, R100, R106, R96 ;  /* 0x0000006a6460723c */ /* 0x000ff00000001860 */
[C---:B------:R-:W-:Y:S01]  /*7560*/  HMMA.16816.F32 R128, R136.reuse, R124, R4 ;  /* 0x0000007c8880723c */ /* 0x040fe20000001804 */
[----:B------:R-:W2:Y:S07]  /*7570*/  LDSM.16.MT88.4 R4, [R198+0x5900] ;  /* 0x00590000c604783b */ /* 0x000eae0000004200 */
[C---:B------:R-:W-:Y:S01]  /*7580*/  HMMA.16816.F32 R124, R136.reuse, R126, R8 ;  /* 0x0000007e887c723c */ /* 0x040fe20000001808 */
[----:B------:R-:W3:Y:S07]  /*7590*/  LDSM.16.MT88.4 R8, [R197+0x5900] ;  /* 0x00590000c508783b */ /* 0x000eee0000004200 */
[C---:B-1----:R-:W-:Y:S01]  /*75a0*/  HMMA.16816.F32 R120, R136.reuse, R108, R12 ;  /* 0x0000006c8878723c */ /* 0x042fe2000000180c */
[----:B------:R-:W1:Y:S07]  /*75b0*/  LDSM.16.MT88.4 R12, [R196+0x5900] ;  /* 0x00590000c40c783b */ /* 0x000e6e0000004200 */
[C---:B------:R-:W-:Y:S08]  /*75c0*/  HMMA.16816.F32 R116, R136.reuse, R110, R16 ;  /* 0x0000006e8874723c */ /* 0x040ff00000001810 */
        /* <DEDUP_REMOVED lines=14> */
[C---:B--2---:R-:W-:Y:S07]  /*76b0*/  HMMA.16816.F32 R76, R136.reuse, R4, R76 ;  /* 0x00000004884c723c */ /* 0x044fee000000184c */
[----:B------:R-:W-:Y:S01]  /*76c0*/  FADD.FTZ R5, R169, R170 ;  /* 0x000000aaa9057221 */ /* 0x000fe20000010000 */
[C---:B------:R-:W-:Y:S04]  /*76d0*/  HMMA.16816.F32 R80, R136.reuse, R6, R80 ;  /* 0x000000068850723c */ /* 0x040fe80000001850 */
[----:B------:R-:W-:Y:S04]  /*76e0*/  FADD.FTZ R5, R168, R5 ;  /* 0x00000005a8057221 */ /* 0x000fe80000010000 */
[C---:B---3--:R-:W-:Y:S04]  /*76f0*/  HMMA.16816.F32 R84, R136.reuse, R8, R84 ;  /* 0x000000088854723c */ /* 0x048fe80000001854 */
[----:B------:R-:W-:Y:S04]  /*7700*/  FADD.FTZ R178, R178, R5 ;  /* 0x00000005b2b27221 */ /* 0x000fe80000010000 */
[C---:B------:R-:W-:Y:S04]  /*7710*/  HMMA.16816.F32 R88, R136.reuse, R10, R88 ;  /* 0x0000000a8858723c */ /* 0x040fe80000001858 */
[----:B------:R-:W-:Y:S04]  /*7720*/  FADD.FTZ R179, R179, R178 ;  /* 0x000000b2b3b37221 */ /* 0x000fe80000010000 */
[----:B------:R-:W-:Y:S01]  /*7730*/  FADD.FTZ R182, R182, R179 ;  /* 0x000000b3b6b67221 */ /* 0x000fe20000010000 */
[C---:B-1----:R-:W-:Y:S03]  /*7740*/  HMMA.16816.F32 R92, R136.reuse, R12, R92 ;  /* 0x0000000c885c723c */ /* 0x042fe6000000185c */
[----:B------:R-:W-:Y:S04]  /*7750*/  FADD.FTZ R183, R183, R182 ;  /* 0x000000b6b7b77221 */ /* 0x000fe80000010000 */
[----:B------:R-:W-:Y:S01]  /*7760*/  FADD.FTZ R232, R232, R183 ;  /* 0x000000b7e8e87221 */ /* 0x000fe20000010000 */
[----:B------:R-:W-:Y:S04]  /*7770*/  HMMA.16816.F32 R96, R136, R14, R96 ;  /* 0x0000000e8860723c */ /* 0x000fe80000001860 */
[----:B------:R-:W-:Y:S04]  /*7780*/  FADD.FTZ R235, R235, R232 ;  /* 0x000000e8ebeb7221 */ /* 0x000fe80000010000 */
[----:B------:R-:W-:Y:S04]  /*7790*/  FADD.FTZ R228, R228, R235 ;  /* 0x000000ebe4e47221 */ /* 0x000fe80000010000 */
[----:B------:R-:W-:Y:S04]  /*77a0*/  FADD.FTZ R231, R231, R228 ;  /* 0x000000e4e7e77221 */ /* 0x000fe80000010000 */
[----:B------:R-:W-:Y:S04]  /*77b0*/  FADD.FTZ R226, R226, R231 ;  /* 0x000000e7e2e27221 */ /* 0x000fe80000010000 */
[----:B------:R-:W-:Y:S04]  /*77c0*/  FADD.FTZ R227, R227, R226 ;  /* 0x000000e2e3e37221 */ /* 0x000fe80000010000 */
[----:B------:R-:W-:Y:S04]  /*77d0*/  FADD.FTZ R134, R134, R227 ;  /* 0x000000e386867221 */ /* 0x000fe80000010000 */
[----:B------:R-:W-:Y:S01]  /*77e0*/  FADD.FTZ R223, R133, R134 ;  /* 0x0000008685df7221 */ /* 0x000fe20000010000 */
[----:B------:R-:W-:-:S05]  /*77f0*/  @P0 BRA `(.L_x_33) ;  /* 0xffffd60000000947 */ /* 0x000fca000383ffff */
.L_x_32:
[----:B------:R-:W1:Y:S01]  /*7800*/  SHFL.BFLY PT, R6, R225, 0x2, 0x1f ;  /* 0x0c401f00e1067f89 */ /* 0x000e6200000e0000 */
[----:B------:R-:W-:-:S02]  /*7810*/  MOV R4, RZ ;  /* 0x000000ff00047202 */ /* 0x000fc40000000f00 */
[----:B------:R-:W-:Y:S01]  /*7820*/  MOV R2, RZ ;  /* 0x000000ff00027202 */ /* 0x000fe20000000f00 */
[----:B------:R-:W2:Y:S01]  /*7830*/  SHFL.BFLY PT, R0, R223, 0x2, 0x1f ;  /* 0x0c401f00df007f89 */ /* 0x000ea200000e0000 */
[----:B------:R-:W-:Y:S02]  /*7840*/  MOV R8, 0xff800000 ;  /* 0xff80000000087802 */ /* 0x000fe40000000f00 */
[----:B------:R-:W-:Y:S01]  /*7850*/  PLOP3.LUT P2, PT, PT, PT, PT, 0x8, 0x0 ;  /* 0x000000000000781c */ /* 0x000fe20003f4e170 */
[----:B-1----:R-:W-:Y:S02]  /*7860*/  FADD.FTZ R6, R6, R225 ;  /* 0x000000e106067221 */ /* 0x002fe40000010000 */
[----:B--2---:R-:W-:-:S03]  /*7870*/  FADD.FTZ R7, R0, R223 ;  /* 0x000000df00077221 */ /* 0x004fc60000010000 */
[----:B------:R-:W1:Y:S04]  /*7880*/  SHFL.BFLY PT, R5, R6, 0x1, 0x1f ;  /* 0x0c201f0006057f89 */ /* 0x000e6800000e0000 */
[----:B------:R-:W2:Y:S01]  /*7890*/  SHFL.BFLY PT, R0, R7, 0x1, 0x1f ;  /* 0x0c201f0007007f89 */ /* 0x000ea200000e0000 */
[----:B-1----:R-:W-:Y:S01]  /*78a0*/  FADD.FTZ R5, R6, R5 ;  /* 0x0000000506057221 */ /* 0x002fe20000010000 */
[----:B------:R-:W-:Y:S01]  /*78b0*/  MOV R6, 0xff800000 ;  /* 0xff80000000067802 */ /* 0x000fe20000000f00 */
[----:B--2---:R-:W-:-:S03]  /*78c0*/  FADD.FTZ R0, R0, R7 ;  /* 0x0000000700007221 */ /* 0x004fc60000010000 */
[----:B------:R-:W-:Y:S02]  /*78d0*/  FSETP.NE.FTZ.AND P1, PT, R5, RZ, PT ;  /* 0x000000ff0500720b */ /* 0x000fe40003f35000 */
[----:B------:R-:W-:-:S11]  /*78e0*/  FSETP.NE.FTZ.AND P0, PT, R0, RZ, PT ;  /* 0x000000ff0000720b */ /* 0x000fd60003f15000 */
[----:B------:R-:W1:Y:S01]  /*78f0*/  @P1 MUFU.RCP R4, R5 ;  /* 0x0000000500041308 */ /* 0x000e620000001000 */
[----:B------:R-:W-:-:S05]  /*7900*/  @P1 MOV R7, 0x3f317218 ;  /* 0x3f31721800071802 */ /* 0x000fca0000000f00 */
[----:B------:R-:W-:Y:S02]  /*7910*/  @P1 FMUL.FTZ R7, R7, c[0x0][0x2d0] ;  /* 0x0000b40007071a20 */ /* 0x000fe40000410000 */
[----:B------:R-:W-:Y:S08]  /*7920*/  @P0 MUFU.RCP R2, R0 ;  /* 0x0000000000020308 */ /* 0x000ff00000001000 */
[----:B------:R-:W2:Y:S01]  /*7930*/  @P1 MUFU.LG2 R5, R5 ;  /* 0x0000000500051308 */ /* 0x000ea20000000c00 */
[----:B-1----:R-:W-:-:S02]  /*7940*/  FMUL.FTZ R128, R4, R128 ;  /* 0x0000008004807220 */ /* 0x002fc40000410000 */
[C---:B------:R-:W-:Y:S02]  /*7950*/  FMUL.FTZ R129, R4.reuse, R129 ;  /* 0x0000008104817220 */ /* 0x040fe40000410000 */
[C---:B------:R-:W-:Y:S02]  /*7960*/  FMUL.FTZ R124, R4.reuse, R124 ;  /* 0x0000007c047c7220 */ /* 0x040fe40000410000 */
[C---:B------:R-:W-:Y:S01]  /*7970*/  FMUL.FTZ R125, R4.reuse, R125 ;  /* 0x0000007d047d7220 */ /* 0x040fe20000410000 */
[----:B------:R-:W1:Y:S01]  /*7980*/  @P0 MUFU.LG2 R0, R0 ;  /* 0x0000000000000308 */ /* 0x000e620000000c00 */
[C---:B------:R-:W-:Y:S02]  /*7990*/  FMUL.FTZ R120, R4.reuse, R120 ;  /* 0x0000007804787220 */ /* 0x040fe40000410000 */
[C---:B------:R-:W-:Y:S02]  /*79a0*/  FMUL.FTZ R121, R4.reuse, R121 ;  /* 0x0000007904797220 */ /* 0x040fe40000410000 */
[----:B------:R-:W-:-:S02]  /*79b0*/  FMUL.FTZ R116, R4, R116 ;  /* 0x0000007404747220 */ /* 0x000fc40000410000 */
[C---:B------:R-:W-:Y:S02]  /*79c0*/  FMUL.FTZ R117, R4.reuse, R117 ;  /* 0x0000007504757220 */ /* 0x040fe40000410000 */
[C---:B------:R-:W-:Y:S02]  /*79d0*/  FMUL.FTZ R112, R4.reuse, R112 ;  /* 0x0000007004707220 */ /* 0x040fe40000410000 */
[C---:B------:R-:W-:Y:S02]  /*79e0*/  FMUL.FTZ R113, R4.reuse, R113 ;  /* 0x0000007104717220 */ /* 0x040fe40000410000 */
        /* <DEDUP_REMOVED lines=37> */
[----:B------:R-:W-:Y:S01]  /*7c40*/  FMUL.FTZ R97, R4, R97 ;  /* 0x0000006104617220 */ /* 0x000fe20000410000 */
[----:B------:R-:W-:Y:S01]  /*7c50*/  @P0 MOV R4, 0x3f317218 ;  /* 0x3f31721800040802 */ /* 0x000fe20000000f00 */
[----:B--2---:R-:W-:-:S02]  /*7c60*/  @P1 FMUL.FTZ R5, R5, 0.69314718246459960938 ;  /* 0x3f31721805051820 */ /* 0x004fc40000410000 */
[----:B-1----:R-:W-:Y:S02]  /*7c70*/  @P0 FMUL.FTZ R0, R0, 0.69314718246459960938 ;  /* 0x3f31721800000820 */ /* 0x002fe40000410000 */
[----:B------:R-:W-:Y:S02]  /*7c80*/  @P0 FMUL.FTZ R4, R4, c[0x0][0x2d0] ;  /* 0x0000b40004040a20 */ /* 0x000fe40000410000 */
        /* <DEDUP_REMOVED lines=47> */
[----:B------:R-:W-:Y:S02]  /*7f80*/  FMUL.FTZ R99, R2, R99 ;  /* 0x0000006302637220 */ /* 0x000fe40000410000 */
[----:B------:R-:W-:Y:S02]  /*7f90*/  @P1 FFMA.FTZ R6, R7, R132, R5 ;  /* 0x0000008407061223 */ /* 0x000fe40000010005 */
[----:B------:R-:W-:Y:S02]  /*7fa0*/  @P0 FFMA.FTZ R8, R4, R3, R0 ;  /* 0x0000000304080223 */ /* 0x000fe40000010000 */
.L_x_24:
[----:B------:R-:W-:Y:S01]  /*7fb0*/  USHF.R.S32.HI UR8, URZ, 0x1f, UR9 ;  /* 0x0000001f3f087899 */ /* 0x000fe20008011409 */
[----:B------:R-:W-:Y:S05]  /*7fc0*/  @P2 BRA `(.L_x_36) ;  /* 0x000017e000002947 */ /* 0x000fea0003800000 */
[----:B------:R-:W2:Y:S01]  /*7fd0*/  S2R R0, SR_TID.X ;  /* 0x0000000000007919 */ /* 0x000ea20000002100 */
[----:B------:R-:W-:Y:S01]  /*7fe0*/  F2FP.PACK_AB R128, R129, R128 ;  /* 0x000000808180723e */ /* 0x000fe200000000ff */
[----:B------:R-:W-:Y:S01]  /*7ff0*/  ULDC.64 UR4, c[0x0][0x500] ;  /* 0x0001400000047ab9 */ /* 0x000fe20000000a00 */
[----:B------:R-:W-:Y:S01]  /*8000*/  F2FP.PACK_AB R130, R131, R130 ;  /* 0x000000828382723e */ /* 0x000fe200000000ff */
[----:B------:R-:W-:Y:S01]  /*8010*/  UISETP.NE.U32.AND UP1, UPT, URZ, UR4, UPT ;  /* 0x000000043f00728c */ /* 0x000fe2000bf25070 */
[----:B------:R-:W-:Y:S01]  /*8020*/  F2FP.PACK_AB R124, R125, R124 ;  /* 0x0000007c7d7c723e */ /* 0x000fe200000000ff */
[----:B------:R-:W-:Y:S01]  /*8030*/  UMOV UR6, 0x4 ;  /* 0x0000000400067882 */ /* 0x000fe20000000000 */
[----:B------:R-:W-:Y:S01]  /*8040*/  F2FP.PACK_AB R126, R127, R126 ;  /* 0x0000007e7f7e723e */ /* 0x000fe200000000ff */
[----:B------:R-:W-:Y:S01]  /*8050*/  UISETP.NE.AND.EX UP1, UPT, URZ, UR5, UPT, UP1 ;  /* 0x000000053f00728c */ /* 0x000fe2000bf25310 */
[----:B------:R-:W-:-:S02]  /*8060*/  F2FP.PACK_AB R120, R121, R120 ;  /* 0x000000787978723e */ /* 0x000fc400000000ff */
[----:B------:R-:W-:Y:S01]  /*8070*/  F2FP.PACK_AB R122, R123, R122 ;  /* 0x0000007a7b7a723e */ /* 0x000fe200000000ff */
[----:B------:R-:W-:Y:S01]  /*8080*/  ULDC.64 UR4, c[0x0][0x500] ;  /* 0x0001400000047ab9 */ /* 0x000fe20000000a00 */
[----:B------:R-:W-:Y:S01]  /*8090*/  F2FP.PACK_AB R116, R117, R116 ;  /* 0x000000747574723e */ /* 0x000fe200000000ff */
[----:B------:R-:W-:Y:S01]  /*80a0*/  UIMAD.WIDE UR4, UR16, UR6, UR4 ;  /* 0x00000006100472a5 */ /* 0x000fe2000f8e0204 */
[----:B------:R-:W-:Y:S02]  /*80b0*/  F2FP.PACK_AB R118, R119, R118 ;  /* 0x000000767776723e */ /* 0x000fe400000000ff */
[----:B------:R-:W-:Y:S02]  /*80c0*/  F2FP.PACK_AB R112, R113, R112 ;  /* 0x000000707170723e */ /* 0x000fe400000000ff */
[----:B------:R-:W-:Y:S02]  /*80d0*/  F2FP.PACK_AB R114, R115, R114 ;  /* 0x000000727372723e */ /* 0x000fe400000000ff */
[----:B------:R-:W-:-:S02]  /*80e0*/  F2FP.PACK_AB R108, R109, R108 ;  /* 0x0000006c6d6c723e */ /* 0x000fc400000000ff */
[----:B------:R-:W-:Y:S02]  /*80f0*/  F2FP.PACK_AB R110, R111, R110 ;  /* 0x0000006e6f6e723e */ /* 0x000fe400000000ff */
[----:B--2---:R-:W-:Y:S02]  /*8100*/  SHF.R.S32.HI R3, RZ, 0x1f, R0 ;  /* 0x0000001fff037819 */ /* 0x004fe40000011400 */
[----:B------:R-:W-:Y:S02]  /*8110*/  F2FP.PACK_AB R104, R105, R104 ;  /* 0x000000686968723e */ /* 0x000fe400000000ff */
[----:B-1----:R-:W-:Y:S02]  /*8120*/  LEA.HI R2, R3, R0, RZ, 0x2 ;  /* 0x0000000003027211 */ /* 0x002fe400078f10ff */
[----:B------:R-:W-:Y:S02]  /*8130*/  F2FP.PACK_AB R106, R107, R106 ;  /* 0x0000006a6b6a723e */ /* 0x000fe400000000ff */
[----:B------:R-:W-:-:S02]  /*8140*/  SHF.R.S32.HI R5, RZ, 0x2, R2 ;  /* 0x00000002ff057819 */ /* 0x000fc40000011402 */
[----:B------:R-:W-:Y:S02]  /*8150*/  SHF.R.S32.HI R4, RZ, 0x1f, R2 ;  /* 0x0000001fff047819 */ /* 0x000fe40000011402 */
[----:B------:R-:W-:Y:S02]  /*8160*/  LOP3.LUT R7, R2, 0xfffffffc, RZ, 0xc0, !PT ;  /* 0xfffffffc02077812 */ /* 0x000fe400078ec0ff */
[----:B------:R-:W-:Y:S02]  /*8170*/  LEA.HI R4, R4, R5, RZ, 0x3 ;  /* 0x0000000504047211 */ /* 0x000fe400078f18ff */
[----:B------:R-:W-:Y:S01]  /*8180*/  F2FP.PACK_AB R100, R101, R100 ;  /* 0x000000646564723e */ /* 0x000fe200000000ff */
[----:B------:R-:W-:Y:S01]  /*8190*/  IMAD.IADD R7, R0, 0x1, -R7 ;  /* 0x0000000100077824 */ /* 0x000fe200078e0a07 */
[----:B------:R-:W-:Y:S02]  /*81a0*/  LOP3.LUT R4, R4, 0xfffffff8, RZ, 0xc0, !PT ;  /* 0xfffffff804047812 */ /* 0x000fe400078ec0ff */
[----:B------:R-:W-:-:S02]  /*81b0*/  F2FP.PACK_AB R102, R103, R102 ;  /* 0x000000666766723e */ /* 0x000fc400000000ff */
[----:B------:R-:W-:Y:S01]  /*81c0*/  F2FP.PACK_AB R36, R37, R36 ;  /* 0x000000242524723e */ /* 0x000fe200000000ff */
[----:B------:R-:W-:Y:S01]  /*81d0*/  IMAD.IADD R5, R5, 0x1, -R4 ;  /* 0x0000000105057824 */ /* 0x000fe200078e0a04 */
[----:B------:R-:W-:Y:S02]  /*81e0*/  LEA.HI R4, R3, R0, RZ, 0x5 ;  /* 0x0000000003047211 */ /* 0x000fe400078f28ff */
[----:B------:R-:W-:Y:S01]  /*81f0*/  F2FP.PACK_AB R38, R39, R38 ;  /* 0x000000262726723e */ /* 0x000fe200000000ff */
[C---:B------:R-:W-:Y:S01]  /*8200*/  IMAD.SHL.U32 R9, R5.reuse, 0x40, RZ ;  /* 0x0000004005097824 */ /* 0x040fe200078e00ff */
[----:B------:R-:W-:Y:S02]  /*8210*/  SHF.R.S32.HI R2, RZ, 0x5, R4 ;  /* 0x00000005ff027819 */ /* 0x000fe40000011404 */
[----:B------:R-:W-:Y:S02]  /*8220*/  LOP3.LUT R11, R5, 0x1, RZ, 0xc0, !PT ;  /* 0x00000001050b7812 */ /* 0x000fe400078ec0ff */
[----:B------:R-:W-:Y:S01]  /*8230*/  LOP3.LUT R9, R9, 0x1c0, RZ, 0xc0, !PT ;  /* 0x000001c009097812 */ /* 0x000fe200078ec0ff */
[----:B------:R-:W-:Y:S01]  /*8240*/  IMAD R10, R2, 0x200, R7 ;  /* 0x00000200020a7824 */ /* 0x000fe200078e0207 */
[----:B------:R-:W-:-:S02]  /*8250*/  ISETP.NE.U32.AND P0, PT, R11, 0x1, PT ;  /* 0x000000010b00780c */ /* 0x000fc40003f05070 */
[----:B------:R-:W-:Y:S02]  /*8260*/  LEA.HI R9, R9, R9, RZ, 0x1d ;  /* 0x0000000909097211 */ /* 0x000fe400078fe8ff */
[----:B------:R-:W-:Y:S01]  /*8270*/  R2P PR, R5, 0x6 ;  /* 0x0000000605007804 */ /* 0x000fe20000000000 */
[----:B------:R-:W-:Y:S01]  /*8280*/  IMAD.MOV.U32 R5, RZ, RZ, 0x20 ;  /* 0x00000020ff057424 */ /* 0x000fe200078e00ff */
[----:B------:R-:W-:Y:S01]  /*8290*/  F2FP.PACK_AB R40, R41, R40 ;  /* 0x000000282928723e */ /* 0x000fe200000000ff */
[----:B------:R-:W-:Y:S01]  /*82a0*/  IMAD.U32 R9, R10, 0x2, R9 ;  /* 0x000000020a097824 */ /* 0x000fe200078e0009 */
[----:B------:R-:W-:Y:S02]  /*82b0*/  F2FP.PACK_AB R42, R43, R42 ;  /* 0x0000002a2b2a723e */ /* 0x000fe400000000ff */
[----:B------:R-:W-:Y:S01]  /*82c0*/  F2FP.PACK_AB R44, R45, R44 ;  /* 0x0000002c2d2c723e */ /* 0x000fe200000000ff */
[----:B------:R-:W-:Y:S01]  /*82d0*/  IMAD.SHL.U32 R9, R9, 0x2, RZ ;  /* 0x0000000209097824 */ /* 0x000fe200078e00ff */
[----:B------:R-:W-:Y:S01]  /*82e0*/  BAR.SYNC.DEFER_BLOCKING 0x1, 0x100 ;  /* 0x0044000000007b1d */ /* 0x000fe20000010000 */
[----:B------:R-:W-:-:S02]  /*82f0*/  F2FP.PACK_AB R46, R47, R46 ;  /* 0x0000002e2f2e723e */ /* 0x000fc400000000ff */
[----:B------:R-:W-:Y:S02]  /*8300*/  F2FP.PACK_AB R48, R49, R48 ;  /* 0x000000303130723e */ /* 0x000fe400000000ff */
[C---:B------:R-:W-:Y:S02]  /*8310*/  IADD3 R10, R9.reuse, 0x80, RZ ;  /* 0x00000080090a7810 */ /* 0x040fe40007ffe0ff */
[----:B------:R-:W-:Y:S02]  /*8320*/  IADD3 R11, R9, 0x70, RZ ;  /* 0x00000070090b7810 */ /* 0x000fe40007ffe0ff */
[----:B------:R-:W-:Y:S02]  /*8330*/  @P0 IADD3 R11, R10, 0x10, RZ ;  /* 0x000000100a0b0810 */ /* 0x000fe40007ffe0ff */
[----:B------:R-:W-:Y:S01]  /*8340*/  SEL R10, R5, 0xffffffe0, !P1 ;  /* 0xffffffe0050a7807 */ /* 0x000fe20004800000 */
[----:B------:R-:W-:Y:S01]  /*8350*/  IMAD.MOV.U32 R5, RZ, RZ, 0x40 ;  /* 0x00000040ff057424 */ /* 0x000fe200078e00ff */
[----:B------:R-:W-:-:S02]  /*8360*/  F2FP.PACK_AB R50, R51, R50 ;  /* 0x000000323332723e */ /* 0x000fc400000000ff */
[----:B------:R-:W-:Y:S01]  /*8370*/  F2FP.PACK_AB R52, R53, R52 ;  /* 0x000000343534723e */ /* 0x000fe200000000ff */
[----:B------:R-:W-:Y:S01]  /*8380*/  IMAD.IADD R13, R9, 0x1, R10 ;  /* 0x00000001090d7824 */ /* 0x000fe200078e020a */
[----:B------:R-:W-:Y:S01]  /*8390*/  SEL R12, R5, 0xffffffc0, !P2 ;  /* 0xffffffc0050c7807 */ /* 0x000fe20005000000 */
[--C-:B------:R-:W-:Y:S01]  /*83a0*/  IMAD.IADD R5, R10, 0x1, R11.reuse ;  /* 0x000000010a057824 */ /* 0x100fe200078e020b */
[----:B------:R-:W-:Y:S01]  /*83b0*/  F2FP.PACK_AB R54, R55, R54 ;  /* 0x000000363736723e */ /* 0x000fe200000000ff */
[----:B------:R-:W-:Y:S01]  /*83c0*/  IMAD.U32 R10, RZ, RZ, UR4 ;  /* 0x00000004ff0a7e24 */ /* 0x000fe2000f8e00ff */
[----:B------:R-:W-:Y:S01]  /*83d0*/  F2FP.PACK_AB R56, R57, R56 ;  /* 0x000000383938723e */ /* 0x000fe200000000ff */
[--C-:B------:R-:W-:Y:S01]  /*83e0*/  IMAD.IADD R15, R9, 0x1, R12.reuse ;  /* 0x00000001090f7824 */ /* 0x100fe200078e020c */
[----:B------:R-:W-:Y:S01]  /*83f0*/  F2FP.PACK_AB R58, R59, R58 ;  /* 0x0000003a3b3a723e */ /* 0x000fe200000000ff */
[----:B------:R-:W-:Y:S01]  /*8400*/  STS [R9+0x80], R128 ;  /* 0x0000808009007388 */ /* 0x000fe20000000800 */
[C---:B------:R-:W-:Y:S01]  /*8410*/  IMAD.IADD R17, R12.reuse, 0x1, R11 ;  /* 0x000000010c117824 */ /* 0x040fe200078e020b */
[----:B------:R-:W-:Y:S01]  /*8420*/  F2FP.PACK_AB R60, R61, R60 ;  /* 0x0000003c3d3c723e */ /* 0x000fe200000000ff */
[----:B------:R-:W-:Y:S01]  /*8430*/  IMAD.IADD R19, R12, 0x1, R13 ;  /* 0x000000010c137824 */ /* 0x000fe200078e020d */
[----:B------:R-:W-:Y:S01]  /*8440*/  STS [R9+0x480], R130 ;  /* 0x0004808209007388 */ /* 0x000fe20000000800 */
[----:B------:R-:W-:Y:S01]  /*8450*/  IMAD.IADD R21, R5, 0x1, R12 ;  /* 0x0000000105157824 */ /* 0x000fe200078e020c */
[----:B------:R-:W-:-:S02]  /*8460*/  F2FP.PACK_AB R62, R63, R62 ;  /* 0x0000003e3f3e723e */ /* 0x000fc400000000ff */
[----:B------:R-:W-:Y:S01]  /*8470*/  STS [R11], R124 ;  /* 0x0000007c0b007388 */ /* 0x000fe20000000800 */
[----:B------:R-:W-:Y:S02]  /*8480*/  F2FP.PACK_AB R64, R65, R64 ;  /* 0x000000404140723e */ /* 0x000fe400000000ff */
[----:B------:R-:W-:Y:S01]  /*8490*/  F2FP.PACK_AB R66, R67, R66 ;  /* 0x000000424342723e */ /* 0x000fe200000000ff */
[----:B------:R-:W-:Y:S01]  /*84a0*/  STS [R11+0x400], R126 ;  /* 0x0004007e0b007388 */ /* 0x000fe20000000800 */
[----:B------:R-:W-:Y:S02]  /*84b0*/  F2FP.PACK_AB R68, R69, R68 ;  /* 0x000000444544723e */ /* 0x000fe400000000ff */
[----:B------:R-:W-:Y:S01]  /*84c0*/  F2FP.PACK_AB R70, R71, R70 ;  /* 0x000000464746723e */ /* 0x000fe200000000ff */
[----:B------:R-:W-:Y:S01]  /*84d0*/  STS [R13+0x80], R120 ;  /* 0x000080780d007388 */ /* 0x000fe20000000800 */
[----:B------:R-:W-:Y:S02]  /*84e0*/  F2FP.PACK_AB R72, R73, R72 ;  /* 0x000000484948723e */ /* 0x000fe400000000ff */
[----:B------:R-:W-:Y:S01]  /*84f0*/  F2FP.PACK_AB R74, R75, R74 ;  /* 0x0000004a4b4a723e */ /* 0x000fe200000000ff */
[----:B------:R-:W-:Y:S01]  /*8500*/  STS [R13+0x480], R122 ;  /* 0x0004807a0d007388 */ /* 0x000fe20000000800 */
[----:B------:R-:W-:-:S02]  /*8510*/  F2FP.PACK_AB R76, R77, R76 ;  /* 0x0000004c4d4c723e */ /* 0x000fc400000000ff */
[----:B------:R-:W-:Y:S01]  /*8520*/  F2FP.PACK_AB R78, R79, R78 ;  /* 0x0000004e4f4e723e */ /* 0x000fe200000000ff */
[----:B------:R-:W-:Y:S01]  /*8530*/  STS [R5], R116 ;  /* 0x0000007405007388 */ /* 0x000fe20000000800 */
        /* <DEDUP_REMOVED lines=8> */
[----:B------:R-:W-:Y:S01]  /*85c0*/  STS [R15+0x480], R114 ;  /* 0x000480720f007388 */ /* 0x000fe20000000800 */
[----:B------:R-:W-:Y:S02]  /*85d0*/  F2FP.PACK_AB R92, R93, R92 ;  /* 0x0000005c5d5c723e */ /* 0x000fe400000000ff */
[----:B------:R-:W-:Y:S01]  /*85e0*/  F2FP.PACK_AB R94, R95, R94 ;  /* 0x0000005e5f5e723e */ /* 0x000fe200000000ff */
[----:B------:R-:W-:Y:S01]  /*85f0*/  STS [R17], R108 ;  /* 0x0000006c11007388 */ /* 0x000fe20000000800 */
[----:B------:R-:W-:Y:S02]  /*8600*/  F2FP.PACK_AB R96, R97, R96 ;  /* 0x000000606160723e */ /* 0x000fe400000000ff */
[----:B------:R-:W-:Y:S01]  /*8610*/  F2FP.PACK_AB R98, R99, R98 ;  /* 0x000000626362723e */ /* 0x000fe200000000ff */
[----:B------:R-:W-:Y:S01]  /*8620*/  STS [R17+0x400], R110 ;  /* 0x0004006e11007388 */ /* 0x000fe20000000800 */
[----:B------:R-:W-:-:S03]  /*8630*/  PLOP3.LUT P0, PT, PT, PT, UP1, 0x80, 0x0 ;  /* 0x000000000000781c */ /* 0x000fc60003f0f018 */
[----:B------:R-:W-:Y:S04]  /*8640*/  STS [R19+0x80], R104 ;  /* 0x0000806813007388 */ /* 0x000fe80000000800 */
[----:B------:R-:W-:Y:S04]  /*8650*/  STS [R19+0x480], R106 ;  /* 0x0004806a13007388 */ /* 0x000fe80000000800 */
[----:B------:R-:W-:Y:S04]  /*8660*/  STS [R21], R100 ;  /* 0x0000006415007388 */ /* 0x000fe80000000800 */
        /* <DEDUP_REMOVED lines=24> */
[----:B------:R2:W-:Y:S04]  /*87f0*/  STS [R5+0x8400], R82 ;  /* 0x0084005205007388 */ /* 0x0005e80000000800 */
[----:B------:R3:W-:Y:S04]  /*8800*/  STS [R15+0x8080], R84 ;  /* 0x008080540f007388 */ /* 0x0007e80000000800 */
[----:B------:R3:W-:Y:S01]  /*8810*/  STS [R15+0x8480], R86 ;  /* 0x008480560f007388 */ /* 0x0007e20000000800 */
[----:B-1----:R-:W-:Y:S01]  /*8820*/  IMAD.U32 R11, RZ, RZ, UR5 ;  /* 0x00000005ff0b7e24 */ /* 0x002fe2000f8e00ff */
[----:B------:R-:W-:-:S02]  /*8830*/  ULDC.64 UR4, c[0x0][0x508] ;  /* 0x0001420000047ab9 */ /* 0x000fc40000000a00 */
[----:B------:R3:W-:Y:S04]  /*8840*/  STS [R17+0x8000], R88 ;  /* 0x0080005811007388 */ /* 0x0007e80000000800 */
[----:B------:R3:W-:Y:S04]  /*8850*/  STS [R17+0x8400], R90 ;  /* 0x0084005a11007388 */ /* 0x0007e80000000800 */
[----:B------:R3:W-:Y:S04]  /*8860*/  STS [R19+0x8080], R92 ;  /* 0x0080805c13007388 */ /* 0x0007e80000000800 */
[----:B------:R3:W-:Y:S04]  /*8870*/  STS [R19+0x8480], R94 ;  /* 0x0084805e13007388 */ /* 0x0007e80000000800 */
[----:B------:R3:W-:Y:S04]  /*8880*/  STS [R21+0x8000], R96 ;  /* 0x0080006015007388 */ /* 0x0007e80000000800 */
[----:B------:R3:W-:Y:S04]  /*8890*/  STS [R21+0x8400], R98 ;  /* 0x0084006215007388 */ /* 0x0007e80000000800 */
[----:B------:R-:W-:Y:S01]  /*88a0*/  BAR.SYNC.DEFER_BLOCKING 0x1, 0x100 ;  /* 0x0044000000007b1d */ /* 0x000fe20000010000 */
[----:B------:R-:W-:-:S04]  /*88b0*/  UISETP.NE.U32.AND UP0, UPT, URZ, UR4, UPT ;  /* 0x000000043f00728c */ /* 0x000fc8000bf05070 */
[----:B------:R-:W-:Y:S01]  /*88c0*/  UISETP.NE.AND.EX UP0, UPT, URZ, UR5, UPT, UP0 ;  /* 0x000000053f00728c */ /* 0x000fe2000bf05300 */
[----:B------:R-:W4:Y:S02]  /*88d0*/  @P0 LDG.E R9, [R10.64] ;  /* 0x0000000e0a090981 */ /* 0x000f24000c1e1900 */
[----:B------:R-:W-:-:S03]  /*88e0*/  ULDC.64 UR4, c[0x0][0x508] ;  /* 0x0001420000047ab9 */ /* 0x000fc60000000a00 */
[----:B------:R-:W-:-:S05]  /*88f0*/  PLOP3.LUT P1, PT, PT, PT, UP0, 0x80, 0x0 ;  /* 0x000000000000781c */ /* 0x000fca0003f2f008 */
[----:B------:R-:W-:Y:S01]  /*8900*/  @UP0 UIMAD.WIDE UR4, UR16, UR6, UR4 ;  /* 0x00000006100402a5 */ /* 0x000fe2000f8e0204 */
[----:B--2---:R-:W-:-:S05]  /*8910*/  IMAD.MOV.U32 R5, RZ, RZ, c[0x0][0x388] ;  /* 0x0000e200ff057624 */ /* 0x004fca00078e00ff */
[----:B------:R-:W-:Y:S02]  /*8920*/  IMAD.U32 R12, RZ, RZ, UR4 ;  /* 0x00000004ff0c7e24 */ /* 0x000fe4000f8e00ff */
[----:B------:R-:W-:-:S05]  /*8930*/  IMAD.U32 R13, RZ, RZ, UR5 ;  /* 0x00000005ff0d7e24 */ /* 0x000fca000f8e00ff */
[----:B------:R3:W5:Y:S01]  /*8940*/  @P1 LDG.E R5, [R12.64] ;  /* 0x0000000e0c051981 */ /* 0x000762000c1e1900 */
[----:B------:R-:W-:Y:S02]  /*8950*/  UMOV UR18, URZ ;  /* 0x0000003f00127c82 */ /* 0x000fe40008000000 */
[----:B------:R-:W-:Y:S01]  /*8960*/  UMOV UR19, URZ ;  /* 0x0000003f00137c82 */ /* 0x000fe20008000000 */
[----:B----4-:R-:W1:Y:S02]  /*8970*/  @P0 R2UR UR5, R9 ;  /* 0x00000000090503c2 */ /* 0x010e6400000e0000 */
[----:B-1----:R-:W-:Y:S02]  /*8980*/  @UP1 USHF.R.S32.HI UR4, URZ, 0x1f, UR5 ;  /* 0x0000001f3f041899 */ /* 0x002fe40008011405 */
[----:B------:R-:W-:-:S05]  /*8990*/  @UP1 UMOV UR18, UR5 ;  /* 0x0000000500121c82 */ /* 0x000fca0008000000 */
[----:B------:R-:W-:Y:S01]  /*89a0*/  @UP1 UMOV UR19, UR4 ;  /* 0x0000000400131c82 */ /* 0x000fe20008000000 */
[----:B------:R-:W-:Y:S05]  /*89b0*/  @P1 BRA `(.L_x_37) ;  /* 0x0000004000001947 */ /* 0x000fea0003800000 */
[----:B---3--:R-:W-:Y:S05]  /*89c0*/  @!P0 BRA `(.L_x_37) ;  /* 0x0000003000008947 */ /* 0x008fea0003800000 */
[----:B-----5:R-:W2:Y:S04]  /*89d0*/  LDG.E R5, [R10.64] ;  /* 0x0000000e0a057981 */ /* 0x020ea8000c1e1900 */
[----:B------:R-:W2:Y:S02]  /*89e0*/  LDG.E R12, [R10.64+0x4] ;  /* 0x0000040e0a0c7981 */ /* 0x000ea4000c1e1900 */
[----:B--2---:R-:W-:Y:S02]  /*89f0*/  IADD3 R5, -R5, R12, RZ ;  /* 0x0000000c05057210 */ /* 0x004fe40007ffe1ff */
.L_x_37:
[----:B---3--:R-:W-:Y:S01]  /*8a00*/  SHF.R.S32.HI R11, RZ, 0x1f, R2 ;  /* 0x0000001fff0b7819 */ /* 0x008fe20000011402 */
[----:B------:R-:W1:Y:S01]  /*8a10*/  S2R R55, SR_CTAID.X ;  /* 0x0000000000377919 */ /* 0x000e620000002500 */
[----:B------:R-:W-:Y:S01]  /*8a20*/  LOP3.LUT R13, R4, 0xffffffe0, RZ, 0xc0, !PT ;  /* 0xffffffe0040d7812 */ /* 0x000fe200078ec0ff */
[----:B------:R-:W-:Y:S01]  /*8a30*/  IMAD.MOV.U32 R9, RZ, RZ, c[0x0][0x4e8] ;  /* 0x00013a00ff097624 */ /* 0x000fe200078e00ff */
[----:B------:R-:W-:Y:S01]  /*8a40*/  LEA.HI R11, R11, R2, RZ, 0x3 ;  /* 0x000000020b0b7211 */ /* 0x000fe200078f18ff */
[----:B------:R-:W-:Y:S01]  /*8a50*/  ULDC.64 UR6, c[0x0][0x490] ;  /* 0x0001240000067ab9 */ /* 0x000fe20000000a00 */
[----:B------:R-:W-:Y:S01]  /*8a60*/  BSSY B0, `(.L_x_38) ;  /* 0x000008c000007945 */ /* 0x000fe20003800000 */
[----:B------:R-:W-:Y:S01]  /*8a70*/  IMAD.IADD R4, R0, 0x1, -R13 ;  /* 0x0000000100047824 */ /* 0x000fe200078e0a0d */
[----:B------:R-:W-:Y:S01]  /*8a80*/  LOP3.LUT R11, R11, 0xffffff8, RZ, 0xc0, !PT ;  /* 0x0ffffff80b0b7812 */ /* 0x000fe200078ec0ff */
[----:B------:R-:W-:Y:S01]  /*8a90*/  USHF.R.S32.HI UR13, URZ, 0x1f, UR16 ;  /* 0x0000001f3f0d7899 */ /* 0x000fe20008011410 */
[----:B------:R-:W-:Y:S01]  /*8aa0*/  ISETP.NE.AND P1, PT, R9, 0x1, PT ;  /* 0x000000010900780c */ /* 0x000fe20003f25270 */
[----:B------:R-:W-:Y:S01]  /*8ab0*/  ULDC.64 UR4, c[0x0][0x3a0] ;  /* 0x0000e80000047ab9 */ /* 0x000fe20000000a00 */
[----:B------:R-:W-:Y:S01]  /*8ac0*/  SHF.R.S32.HI R13, RZ, 0x1f, R4 ;  /* 0x0000001fff0d7819 */ /* 0x000fe20000011404 */
[----:B------:R-:W-:Y:S01]  /*8ad0*/  IMAD.IADD R11, R2, 0x1, -R11 ;  /* 0x00000001020b7824 */ /* 0x000fe200078e0a0b */
[----:B------:R-:W-:Y:S01]  /*8ae0*/  LEA.HI R9, R7, R7, RZ, 0x1 ;  /* 0x0000000707097211 */ /* 0x000fe200078f08ff */
[----:B------:R-:W-:Y:S01]  /*8af0*/  UIMAD UR12, UR8, UR6, URZ ;  /* 0x00000006080c72a4 */ /* 0x000fe2000f8e023f */
[----:B------:R-:W-:Y:S01]  /*8b00*/  LEA.HI R2, R13, R4, RZ, 0x2 ;  /* 0x000000040d027211 */ /* 0x000fe200078f10ff */
[----:B------:R-:W-:Y:S01]  /*8b10*/  UMOV UR10, UR18 ;  /* 0x00000012000a7c82 */ /* 0x000fe20008000000 */
[----:B------:R-:W-:Y:S01]  /*8b20*/  LOP3.LUT R10, R9, 0x1ffffffe, RZ, 0xc0, !PT ;  /* 0x1ffffffe090a7812 */ /* 0x000fe200078ec0ff */
[----:B------:R-:W-:Y:S01]  /*8b30*/  UMOV UR11, UR19 ;  /* 0x00000013000b7c82 */ /* 0x000fe20008000000 */
[----:B------:R-:W-:Y:S01]  /*8b40*/  SHF.R.S32.HI R2, RZ, 0x2, R2 ;  /* 0x00000002ff027819 */ /* 0x000fe20000011402 */
[----:B------:R-:W-:Y:S01]  /*8b50*/  UIMAD UR17, UR19, UR4, URZ ;  /* 0x00000004131172a4 */ /* 0x000fe2000f8e023f */
[----:B------:R-:W-:Y:S01]  /*8b60*/  LOP3.LUT P2, RZ, R4, 0x3, RZ, 0xc0, !PT ;  /* 0x0000000304ff7812 */ /* 0x000fe2000784c0ff */
[----:B------:R-:W-:Y:S01]  /*8b70*/  IMAD.IADD R7, R7, 0x1, -R10 ;  /* 0x0000000107077824 */ /* 0x000fe200078e0a0a */
[----:B------:R-:W-:Y:S01]  /*8b80*/  USEL UR13, UR13, URZ, !UP1 ;  /* 0x0000003f0d0d7287 */ /* 0x000fe2000c800000 */
[----:B------:R-:W-:Y:S01]  /*8b90*/  IMAD R2, R11, 0x10, R2 ;  /* 0x000000100b027824 */ /* 0x000fe200078e0202 */
[CC--:B------:R-:W-:Y:S01]  /*8ba0*/  LEA.HI R4, R3.reuse, R0.reuse, RZ, 0x3 ;  /* 0x0000000003047211 */ /* 0x0c0fe200078f18ff */
[----:B------:R-:W-:Y:S01]  /*8bb0*/  UIMAD.WIDE.U32 UR10, UR9, UR6, UR10 ;  /* 0x00000006090a72a5 */ /* 0x000fe2000f8e000a */
[----:B------:R-:W-:Y:S01]  /*8bc0*/  LEA.HI R3, R3, R0, RZ, 0x6 ;  /* 0x0000000003037211 */ /* 0x000fe200078f30ff */
[--C-:B------:R-:W-:Y:S01]  /*8bd0*/  IMAD R10, R7, 0x8, R2.reuse ;  /* 0x00000008070a7824 */ /* 0x100fe200078e0202 */
[----:B------:R-:W-:Y:S01]  /*8be0*/  UIMAD UR12, UR9, UR7, UR12 ;  /* 0x00000007090c72a4 */ /* 0x000fe2000f8e020c */
[----:B-1----:R-:W-:Y:S01]  /*8bf0*/  IMAD R19, R55, 0x80, R2 ;  /* 0x0000008037137824 */ /* 0x002fe200078e0202 */
[----:B------:R-:W-:Y:S01]  /*8c00*/  UIMAD.WIDE.U32 UR20, UR18, UR4, URZ ;  /* 0x00000004121472a5 */ /* 0x000fe2000f8e003f */
[----:B-----5:R-:W-:Y:S01]  /*8c10*/  IMAD R2, R5, c[0x0][0x4e8], RZ ;  /* 0x00013a0005027a24 */ /* 0x020fe200078e02ff */
[----:B------:R-:W-:Y:S01]  /*8c20*/  LEA R9, R55, R10, 0x7 ;  /* 0x0000000a37097211 */ /* 0x000fe200078e38ff */
[----:B------:R-:W-:Y:S01]  /*8c30*/  ULDC.64 UR6, c[0x0][0x498] ;  /* 0x0001260000067ab9 */ /* 0x000fe20000000a00 */
[----:B------:R-:W-:Y:S01]  /*8c40*/  IADD3 R5, R19, 0x8, RZ ;  /* 0x0000000813057810 */ /* 0x000fe20007ffe0ff */
[----:B------:R-:W-:-:S02]  /*8c50*/  UIMAD UR17, UR18, UR5, UR17 ;  /* 0x00000005121172a4 */ /* 0x000fc4000f8e0211 */
[----:B------:R-:W-:Y:S01]  /*8c60*/  @P1 IMAD.HI.U32 R7, R9, c[0x0][0x4ec], RZ ;  /* 0x00013b0009071a27 */ /* 0x000fe200078e00ff */
[----:B------:R-:W-:Y:S02]  /*8c70*/  USEL UR16, UR16, URZ, !UP1 ;  /* 0x0000003f10107287 */ /* 0x000fe4000c800000 */
[----:B------:R-:W-:Y:S01]  /*8c80*/  UIMAD UR18, UR13, UR6, URZ ;  /* 0x000000060d1272a4 */ /* 0x000fe2000f8e023f */
[----:B------:R-:W-:Y:S01]  /*8c90*/  IMAD.MOV.U32 R14, RZ, RZ, R9 ;  /* 0x000000ffff0e7224 */ /* 0x000fe200078e0009 */
[----:B------:R-:W-:Y:S01]  /*8ca0*/  @P1 SHF.R.U32.HI R14, RZ, c[0x0][0x4f0], R7 ;  /* 0x00013c00ff0e1a19 */ /* 0x000fe20000011607 */
[----:B------:R-:W-:Y:S01]  /*8cb0*/  UIADD3 UR11, UR11, UR12, URZ ;  /* 0x0000000c0b0b7290 */ /* 0x000fe2000fffe03f */
[----:B------:R-:W-:Y:S01]  /*8cc0*/  LOP3.LUT R7, R4, 0xfffffff8, RZ, 0xc0, !PT ;  /* 0xfffffff804077812 */ /* 0x000fe200078ec0ff */
[----:B------:R-:W-:Y:S01]  /*8cd0*/  UIMAD UR7, UR16, UR7, UR18 ;  /* 0x00000007100772a4 */ /* 0x000fe2000f8e0212 */
[----:B------:R-:W-:Y:S01]  /*8ce0*/  SHF.R.S32.HI R4, RZ, 0x3, R4 ;  /* 0x00000003ff047819 */ /* 0x000fe20000011404 */
[--C-:B------:R-:W-:Y:S01]  /*8cf0*/  IMAD.MOV R10, RZ, RZ, -R14.reuse ;  /* 0x000000ffff0a7224 */ /* 0x100fe200078e0a0e */
[----:B------:R-:W-:Y:S01]  /*8d00*/  UIMAD.WIDE.U32 UR10, UR16, UR6, UR10 ;  /* 0x00000006100a72a5 */ /* 0x000fe2000f8e000a */
[----:B------:R-:W-:Y:S01]  /*8d10*/  IMAD.IADD R7, R0, 0x1, -R7 ;  /* 0x0000000100077824 */ /* 0x000fe200078e0a07 */
[----:B------:R-:W-:Y:S01]  /*8d20*/  ULDC.64 UR4, c[0x0][0x3e8] ;  /* 0x0000fa0000047ab9 */ /* 0x000fe20000000a00 */
[----:B------:R-:W-:Y:S01]  /*8d30*/  IMAD R0, R10, c[0x0][0x4e8], R9 ;  /* 0x00013a000a007a24 */ /* 0x000fe200078e0209 */
[----:B------:R-:W-:Y:S01]  /*8d40*/  SHF.R.S32.HI R10, RZ, 0x1f, R14 ;  /* 0x0000001fff0a7819 */ /* 0x000fe2000001140e */
[----:B------:R-:W-:Y:S01]  /*8d50*/  IMAD.U32 R9, RZ, RZ, UR7 ;  /* 0x00000007ff097e24 */ /* 0x000fe2000f8e00ff */
[----:B------:R-:W-:Y:S01]  /*8d60*/  IADD3 R14, P0, R14, UR10, RZ ;  /* 0x0000000a0e0e7c10 */ /* 0x000fe2000ff1e0ff */
[----:B------:R-:W-:Y:S01]  /*8d70*/  IMAD.SHL.U32 R17, R4, 0x40, RZ ;  /* 0x0000004004117824 */ /* 0x000fe200078e00ff */
[----:B------:R-:W-:Y:S01]  /*8d80*/  SHF.R.S32.HI R13, RZ, 0x1f, R0 ;  /* 0x0000001fff0d7819 */ /* 0x000fe20000011400 */
[----:B------:R-:W-:Y:S01]  /*8d90*/  UIMAD UR8, UR8, UR4, URZ ;  /* 0x00000004080872a4 */ /* 0x000fe2000f8e023f */
[----:B------:R-:W-:Y:S01]  /*8da0*/  IADD3.X R15, R10, UR11, R9, P0, !PT ;  /* 0x0000000b0a0f7c10 */ /* 0x000fe200087fe409 */
[----:B------:R-:W-:Y:S01]  /*8db0*/  UIADD3 UR21, UR21, UR17, URZ ;  /* 0x0000001115157290 */ /* 0x000fe2000fffe03f */
[----:B------:R-:W-:Y:S01]  /*8dc0*/  LEA R12, R7, R4, 0x5 ;  /* 0x00000004070c7211 */ /* 0x000fe200078e28ff */
[----:B------:R-:W-:Y:S01]  /*8dd0*/  IMAD R13, R13, c[0x0][0x488], RZ ;  /* 0x000122000d0d7a24 */ /* 0x000fe200078e02ff */
[----:B------:R-:W-:Y:S01]  /*8de0*/  LOP3.LUT R17, R17, 0x1c0, RZ, 0xc0, !PT ;  /* 0x000001c011117812 */ /* 0x000fe200078ec0ff */
[----:B------:R-:W-:Y:S01]  /*8df0*/  IMAD.WIDE.U32 R14, R0, c[0x0][0x488], R14 ;  /* 0x00012200000e7a25 */ /* 0x000fe200078e000e */
[----:B------:R-:W-:-:S02]  /*8e00*/  UIMAD UR5, UR9, UR5, UR8 ;  /* 0x00000005090572a4 */ /* 0x000fc4000f8e0208 */
[----:B------:R-:W-:Y:S01]  /*8e10*/  UIMAD.WIDE.U32 UR20, UR9, UR4, UR20 ;  /* 0x00000004091472a5 */ /* 0x000fe2000f8e0014 */
[----:B------:R-:W-:Y:S01]  /*8e20*/  IMAD R13, R0, c[0x0][0x48c], R13 ;  /* 0x00012300000d7a24 */ /* 0x000fe200078e020d */
[C---:B------:R-:W-:Y:S01]  /*8e30*/  LEA R18, P0, R14.reuse, c[0x0][0x450], 0x2 ;  /* 0x000114000e127a11 */ /* 0x040fe200078010ff */
[----:B------:R-:W-:Y:S01]  /*8e40*/  IMAD.SHL.U32 R0, R7, 0x8, RZ ;  /* 0x0000000807007824 */ /* 0x000fe200078e00ff */
[----:B------:R-:W-:Y:S01]  /*8e50*/  ULDC.64 UR6, c[0x0][0x3f0] ;  /* 0x0000fc0000067ab9 */ /* 0x000fe20000000a00 */
[----:B------:R-:W-:Y:S01]  /*8e60*/  IMAD.IADD R13, R15, 0x1, R13 ;  /* 0x000000010f0d7824 */ /* 0x000fe200078e020d */
[----:B------:R-:W-:Y:S01]  /*8e70*/  UIMAD UR13, UR13, UR6, URZ ;  /* 0x000000060d0d72a4 */ /* 0x000fe2000f8e023f */
[----:B------:R-:W-:Y:S01]  /*8e80*/  IMAD R12, R55, 0x80, R12 ;  /* 0x00000080370c7824 */ /* 0x000fe200078e020c */
[----:B------:R-:W-:Y:S01]  /*8e90*/  LOP3.LUT R10, R17, 0x38, R0, 0xf8, !PT ;  /* 0x00000038110a7812 */ /* 0x000fe200078ef800 */
[----:B------:R-:W-:Y:S01]  /*8ea0*/  UIADD3 UR21, UR21, UR5, URZ ;  /* 0x0000000515157290 */ /* 0x000fe2000fffe03f */
[----:B------:R-:W-:Y:S01]  /*8eb0*/  LEA.HI.X R13, R14, c[0x0][0x454], R13, 0x2, P0 ;  /* 0x000115000e0d7a11 */ /* 0x000fe200000f140d */
[----:B------:R-:W-:Y:S01]  /*8ec0*/  @P1 IMAD.HI.U32 R11, R12, c[0x0][0x4ec], RZ ;  /* 0x00013b000c0b1a27 */ /* 0x000fe200078e00ff */
[----:B------:R-:W-:Y:S01]  /*8ed0*/  SHF.R.U32.HI R7, RZ, 0x3, R17 ;  /* 0x00000003ff077819 */ /* 0x000fe20000011611 */
[----:B------:R-:W-:Y:S01]  /*8ee0*/  UIMAD UR7, UR16, UR7, UR13 ;  /* 0x00000007100772a4 */ /* 0x000fe2000f8e020d */
[----:B------:R-:W-:Y:S01]  /*8ef0*/  SHFL.IDX PT, R48, R18, RZ, 0x1c1f ;  /* 0x001c1fff12307589 */ /* 0x000fe200000e0000 */
[--C-:B------:R-:W-:Y:S01]  /*8f00*/  IMAD.MOV.U32 R9, RZ, RZ, R12.reuse ;  /* 0x000000ffff097224 */ /* 0x100fe200078e000c */
[----:B------:R-:W-:Y:S01]  /*8f10*/  UIMAD.WIDE.U32 UR16, UR16, UR6, UR20 ;  /* 0x00000006101072a5 */ /* 0x000fe2000f8e0014 */
[----:B------:R-:W-:Y:S01]  /*8f20*/  @P1 SHF.R.U32.HI R9, RZ, c[0x0][0x4f0], R11 ;  /* 0x00013c00ff091a19 */ /* 0x000fe2000001160b */
[----:B------:R-:W1:Y:S01]  /*8f30*/  SHFL.IDX PT, R49, R13, RZ, 0x1c1f ;  /* 0x001c1fff0d317589 */ /* 0x000e6200000e0000 */
[----:B------:R-:W-:Y:S01]  /*8f40*/  LOP3.LUT R7, R10, R7, RZ, 0x3c, !PT ;  /* 0x000000070a077212 */ /* 0x000fe200078e3cff */
[----:B------:R-:W-:Y:S01]  /*8f50*/  UIADD3 UR7, UR17, UR7, URZ ;  /* 0x0000000711077290 */ /* 0x000fe2000fffe03f */
[--C-:B------:R-:W-:Y:S01]  /*8f60*/  SHF.R.S32.HI R14, RZ, 0x1f, R9.reuse ;  /* 0x0000001fff0e7819 */ /* 0x100fe20000011409 */
[----:B------:R-:W-:Y:S01]  /*8f70*/  SHFL.IDX PT, R10, R18, 0x1, 0x1c1f ;  /* 0x003c1f00120a7f89 */ /* 0x000fe200000e0000 */
[----:B------:R-:W-:Y:S01]  /*8f80*/  IMAD.MOV R15, RZ, RZ, -R9 ;  /* 0x000000ffff0f7224 */ /* 0x000fe200078e0a09 */
[----:B------:R-:W-:Y:S01]  /*8f90*/  MOV R16, UR16 ;  /* 0x0000001000107c02 */ /* 0x000fe20008000f00 */
[----:B------:R-:W-:Y:S01]  /*8fa0*/  IMAD.U32 R17, RZ, RZ, UR17 ;  /* 0x00000011ff117e24 */ /* 0x000fe2000f8e00ff */
[----:B------:R-:W2:Y:S01]  /*8fb0*/  SHFL.IDX PT, R11, R13, 0x1, 0x1c1f ;  /* 0x003c1f000d0b7f89 */ /* 0x000ea200000e0000 */
[----:B------:R-:W-:Y:S01]  /*8fc0*/  IMAD.U32 R17, RZ, RZ, UR7 ;  /* 0x00000007ff117e24 */ /* 0x000fe2000f8e00ff */
[-C--:B------:R-:W-:Y:S01]  /*8fd0*/  ISETP.GE.OR P1, PT, R19, R2.reuse, P2 ;  /* 0x000000021300720c */ /* 0x080fe20001726670 */
[----:B------:R-:W-:Y:S01]  /*8fe0*/  IMAD R15, R15, c[0x0][0x4e8], R12 ;  /* 0x00013a000f0f7a24 */ /* 0x000fe200078e020c */
[----:B------:R-:W-:Y:S01]  /*8ff0*/  ISETP.GE.OR P0, PT, R5, R2, P2 ;  /* 0x000000020500720c */ /* 0x000fe20001706670 */
[----:B------:R-:W-:-:S02]  /*9000*/  IMAD R14, R14, c[0x0][0x3e0], RZ ;  /* 0x0000f8000e0e7a24 */ /* 0x000fc400078e02ff */
[----:B------:R-:W-:Y:S02]  /*9010*/  IMAD.SHL.U32 R12, R3, 0x8, RZ ;  /* 0x00000008030c7824 */ /* 0x000fe400078e00ff */
[C---:B------:R-:W-:Y:S02]  /*9020*/  IMAD R14, R9.reuse, c[0x0][0x3e4], R14 ;  /* 0x0000f900090e7a24 */ /* 0x040fe400078e020e */
[----:B------:R-:W-:Y:S01]  /*9030*/  IMAD.WIDE.U32 R16, R9, c[0x0][0x3e0], R16 ;  /* 0x0000f80009107a25 */ /* 0x000fe200078e0010 */
[----:B------:R-:W-:Y:S02]  /*9040*/  SHF.R.S32.HI R9, RZ, 0x1f, R15 ;  /* 0x0000001fff097819 */ /* 0x000fe4000001140f */
[----:B------:R-:W-:Y:S01]  /*9050*/  LOP3.LUT R7, R7, 0x7ffffe00, R12, 0xf8, !PT ;  /* 0x7ffffe0007077812 */ /* 0x000fe200078ef80c */
[----:B------:R-:W-:Y:S01]  /*9060*/  IMAD R55, R55, 0x80, R4 ;  /* 0x0000008037377824 */ /* 0x000fe200078e0204 */
[----:B------:R-:W-:Y:S01]  /*9070*/  IADD3 R17, R17, R14, RZ ;  /* 0x0000000e11117210 */ /* 0x000fe20007ffe0ff */
[----:B------:R-:W-:Y:S01]  /*9080*/  IMAD R14, R9, c[0x0][0x3d8], RZ ;  /* 0x0000f600090e7a24 */ /* 0x000fe200078e02ff */
[----:B-1----:R1:W-:Y:S01]  /*9090*/  @!P1 ST.E [R48.64], R6 ;  /* 0x0000000630009985 */ /* 0x0023e2000c10190e */
[----:B------:R-:W-:-:S02]  /*90a0*/  IMAD.SHL.U32 R58, R7, 0x2, RZ ;  /* 0x00000002073a7824 */ /* 0x000fc400078e00ff */
[C---:B------:R-:W-:Y:S02]  /*90b0*/  IMAD R3, R15.reuse, c[0x0][0x3dc], R14 ;  /* 0x0000f7000f037a24 */ /* 0x040fe400078e020e */
[----:B------:R-:W-:Y:S01]  /*90c0*/  IMAD.WIDE.U32 R56, R15, c[0x0][0x3d8], R16 ;  /* 0x0000f6000f387a25 */ /* 0x000fe200078e0010 */
[----:B--2---:R1:W-:Y:S03]  /*90d0*/  @!P0 ST.E [R10.64], R8 ;  /* 0x000000080a008985 */ /* 0x0043e6000c10190e */
[----:B------:R-:W-:Y:S01]  /*90e0*/  IMAD.IADD R3, R57, 0x1, R3 ;  /* 0x0000000139037824 */ /* 0x000fe200078e0203 */
[----:B------:R1:W2:Y:S01]  /*90f0*/  LDS.128 R44, [R58+0x1080] ;  /* 0x001080003a2c7984 */ /* 0x0002a20000000c00 */
[----:B------:R-:W-:-:S03]  /*9100*/  LEA R57, P0, R56, c[0x0][0x380], 0x1 ;  /* 0x0000e00038397a11 */ /* 0x000fc600078008ff */
[----:B------:R1:W3:Y:S01]  /*9110*/  LDS.128 R40, [R58+0x2080] ;  /* 0x002080003a287984 */ /* 0x0002e20000000c00 */
[----:B------:R-:W-:Y:S02]  /*9120*/  LEA.HI.X R56, R56, c[0x0][0x384], R3, 0x1, P0 ;  /* 0x0000e10038387a11 */ /* 0x000fe400000f0c03 */
[----:B------:R-:W-:Y:S01]  /*9130*/  ISETP.GE.AND P0, PT, R55, R2, PT ;  /* 0x000000023700720c */ /* 0x000fe20003f06270 */
[----:B------:R1:W4:Y:S04]  /*9140*/  LDS.128 R36, [R58+0x3080] ;  /* 0x003080003a247984 */ /* 0x0003280000000c00 */
[----:B------:R1:W1:Y:S04]  /*9150*/  LDS.128 R32, [R58+0x5080] ;  /* 0x005080003a207984 */ /* 0x0002680000000c00 */
[----:B------:R1:W1:Y:S04]  /*9160*/  LDS.128 R28, [R58+0x6080] ;  /* 0x006080003a1c7984 */ /* 0x0002680000000c00 */
[----:B------:R1:W1:Y:S04]  /*9170*/  LDS.128 R24, [R58+0x7080] ;  /* 0x007080003a187984 */ /* 0x0002680000000c00 */
[----:B------:R1:W1:Y:S04]  /*9180*/  LDS.128 R20, [R58+0x9080] ;  /* 0x009080003a147984 */ /* 0x0002680000000c00 */
[----:B------:R1:W1:Y:S04]  /*9190*/  LDS.128 R16, [R58+0xa080] ;  /* 0x00a080003a107984 */ /* 0x0002680000000c00 */
[----:B------:R1:W1:Y:S04]  /*91a0*/  LDS.128 R12, [R58+0xb080] ;  /* 0x00b080003a0c7984 */ /* 0x0002680000000c00 */
[----:B------:R1:W1:Y:S04]  /*91b0*/  SHFL.IDX PT, R60, R57, RZ, 0x181f ;  /* 0x00181fff393c7589 */ /* 0x00026800000e0000 */
[----:B------:R1:W1:Y:S01]  /*91c0*/  SHFL.IDX PT, R61, R56, RZ, 0x181f ;  /* 0x00181fff383d7589 */ /* 0x00026200000e0000 */
[----:B------:R-:W-:Y:S05]  /*91d0*/  @P0 BRA `(.L_x_39) ;  /* 0x0000014000000947 */ /* 0x000fea0003800000 */
[----:B-12---:R-:W1:Y:S01]  /*91e0*/  LDS.128 R48, [R58+0x80] ;  /* 0x000080003a307984 */ /* 0x006e620000000c00 */
[----:B------:R-:W-:-:S02]  /*91f0*/  IADD3 R54, R0, 0x40, RZ ;  /* 0x0000004000367810 */ /* 0x000fc40007ffe0ff */
[----:B------:R-:W-:Y:S01]  /*9200*/  IADD3 R52, R0, 0x80, RZ ;  /* 0x0000008000347810 */ /* 0x000fe20007ffe0ff */
[----:B------:R-:W2:Y:S01]  /*9210*/  LDS.128 R8, [R58+0x4080] ;  /* 0x004080003a087984 */ /* 0x000ea20000000c00 */
[----:B------:R-:W-:Y:S02]  /*9220*/  ISETP.GE.AND P1, PT, R54, c[0x0][0x3c8], PT ;  /* 0x0000f20036007a0c */ /* 0x000fe40003f26270 */
[----:B------:R-:W-:Y:S01]  /*9230*/  ISETP.GE.AND P0, PT, R52, c[0x0][0x3c8], PT ;  /* 0x0000f20034007a0c */ /* 0x000fe20003f06270 */
[----:B------:R5:W4:Y:S01]  /*9240*/  LDS.128 R4, [R58+0x8080] ;  /* 0x008080003a047984 */ /* 0x000b220000000c00 */
[----:B------:R-:W-:-:S09]  /*9250*/  ISETP.GE.AND P2, PT, R0, c[0x0][0x3c8], PT ;  /* 0x0000f20000007a0c */ /* 0x000fd20003f46270 */
[----:B------:R-:W-:Y:S02]  /*9260*/  @!P1 SHF.R.S32.HI R53, RZ, 0x1f, R54 ;  /* 0x0000001fff359819 */ /* 0x000fe40000011436 */
[----:B------:R-:W-:Y:S02]  /*9270*/  @!P0 SHF.R.S32.HI R3, RZ, 0x1f, R52 ;  /* 0x0000001fff038819 */ /* 0x000fe40000011434 */
[----:B------:R-:W-:Y:S02]  /*9280*/  @!P1 LEA.HI R53, R53, R54, RZ, 0x3 ;  /* 0x0000003635359211 */ /* 0x000fe400078f18ff */
[----:B------:R-:W-:Y:S02]  /*9290*/  @!P0 LEA.HI R3, R3, R52, RZ, 0x3 ;  /* 0x0000003403038211 */ /* 0x000fe400078f18ff */
[----:B------:R-:W-:Y:S02]  /*92a0*/  @!P1 LOP3.LUT R53, R53, 0xfffffff8, RZ, 0xc0, !PT ;  /* 0xfffffff835359812 */ /* 0x000fe400078ec0ff */
[----:B------:R-:W-:Y:S01]  /*92b0*/  @!P0 LOP3.LUT R3, R3, 0xfffffff8, RZ, 0xc0, !PT ;  /* 0xfffffff803038812 */ /* 0x000fe200078ec0ff */
[----:B-----5:R-:W-:-:S04]  /*92c0*/  @!P2 IMAD.WIDE R58, R0, 0x2, R60 ;  /* 0x00000002003aa825 */ /* 0x020fc800078e023c */
[----:B------:R-:W-:-:S04]  /*92d0*/  @!P1 IMAD.WIDE R52, R53, 0x2, R60 ;  /* 0x0000000235349825 */ /* 0x000fc800078e023c */
[----:B------:R-:W-:Y:S01]  /*92e0*/  @!P0 IMAD.WIDE R60, R3, 0x2, R60 ;  /* 0x00000002033c8825 */ /* 0x000fe200078e023c */
[----:B-1----:R1:W-:Y:S04]  /*92f0*/  @!P2 ST.E.128 [R58.64], R48 ;  /* 0x000000303a00a985 */ /* 0x0023e8000c101d0e */
[----:B--2---:R1:W-:Y:S04]  /*9300*/  @!P1 ST.E.128 [R52.64], R8 ;  /* 0x0000000834009985 */ /* 0x0043e8000c101d0e */
[----:B----4-:R1:W-:Y:S02]  /*9310*/  @!P0 ST.E.128 [R60.64], R4 ;  /* 0x000000043c008985 */ /* 0x0103e4000c101d0e */
.L_x_39:
[----:B--2---:R-:W-:Y:S05]  /*9320*/  BSYNC B0 ;  /* 0x0000000000007941 */ /* 0x004fea0003800000 */
.L_x_38:
[----:B------:R-:W-:Y:S01]  /*9330*/  IADD3 R3, R55, 0x20, RZ ;  /* 0x0000002037037810 */ /* 0x000fe20007ffe0ff */
[----:B-1----:R1:W2:Y:S01]  /*9340*/  SHFL.IDX PT, R9, R56, 0x1, 0x181f ;  /* 0x00381f0038097f89 */ /* 0x0022a200000e0000 */
[----:B------:R-:W-:Y:S02]  /*9350*/  BSSY B0, `(.L_x_40) ;  /* 0x0000015000007945 */ /* 0x000fe40003800000 */
[----:B------:R-:W-:Y:S01]  /*9360*/  ISETP.GE.AND P0, PT, R3, R2, PT ;  /* 0x000000020300720c */ /* 0x000fe20003f06270 */
[----:B------:R1:W4:-:S12]  /*9370*/  SHFL.IDX PT, R8, R57, 0x1, 0x181f ;  /* 0x00381f0039087f89 */ /* 0x00031800000e0000 */
[----:B------:R-:W-:Y:S05]  /*9380*/  @P0 BRA `(.L_x_41) ;  /* 0x0000011000000947 */ /* 0x000fea0003800000 */
[C---:B------:R-:W-:Y:S02]  /*9390*/  IADD3 R6, R0.reuse, 0x40, RZ ;  /* 0x0000004000067810 */ /* 0x040fe40007ffe0ff */
[----:B------:R-:W-:Y:S02]  /*93a0*/  IADD3 R4, R0, 0x80, RZ ;  /* 0x0000008000047810 */ /* 0x000fe40007ffe0ff */
[----:B------:R-:W-:Y:S02]  /*93b0*/  ISETP.GE.AND P1, PT, R6, c[0x0][0x3c8], PT ;  /* 0x0000f20006007a0c */ /* 0x000fe40003f26270 */
[----:B------:R-:W-:Y:S02]  /*93c0*/  ISETP.GE.AND P0, PT, R4, c[0x0][0x3c8], PT ;  /* 0x0000f20004007a0c */ /* 0x000fe40003f06270 */
[----:B------:R-:W-:-:S09]  /*93d0*/  ISETP.GE.AND P2, PT, R0, c[0x0][0x3c8], PT ;  /* 0x0000f20000007a0c */ /* 0x000fd20003f46270 */
[----:B------:R-:W-:Y:S02]  /*93e0*/  @!P1 SHF.R.S32.HI R5, RZ, 0x1f, R6 ;  /* 0x0000001fff059819 */ /* 0x000fe40000011406 */
[----:B------:R-:W-:Y:S02]  /*93f0*/  @!P0 SHF.R.S32.HI R3, RZ, 0x1f, R4 ;  /* 0x0000001fff038819 */ /* 0x000fe40000011404 */
[----:B------:R-:W-:Y:S01]  /*9400*/  @!P1 LEA.HI R5, R5, R6, RZ, 0x3 ;  /* 0x0000000605059211 */ /* 0x000fe200078f18ff */
[--C-:B--2-4-:R-:W-:Y:S01]  /*9410*/  @!P2 IMAD.WIDE R6, R0, 0x2, R8.reuse ;  /* 0x000000020006a825 */ /* 0x114fe200078e0208 */
[----:B------:R-:W-:Y:S02]  /*9420*/  @!P0 LEA.HI R3, R3, R4, RZ, 0x3 ;  /* 0x0000000403038211 */ /* 0x000fe400078f18ff */
[----:B------:R-:W-:Y:S02]  /*9430*/  @!P1 LOP3.LUT R5, R5, 0xfffffff8, RZ, 0xc0, !PT ;  /* 0xfffffff805059812 */ /* 0x000fe400078ec0ff */
[----:B------:R-:W-:Y:S01]  /*9440*/  @!P0 LOP3.LUT R3, R3, 0xfffffff8, RZ, 0xc0, !PT ;  /* 0xfffffff803038812 */ /* 0x000fe200078ec0ff */
[----:B------:R2:W-:Y:S02]  /*9450*/  @!P2 ST.E.128 [R6.64], R44 ;  /* 0x0000002c0600a985 */ /* 0x0005e4000c101d0e */
[----:B------:R-:W-:-:S04]  /*9460*/  @!P1 IMAD.WIDE R4, R5, 0x2, R8 ;  /* 0x0000000205049825 */ /* 0x000fc800078e0208 */
[----:B------:R-:W-:Y:S01]  /*9470*/  @!P0 IMAD.WIDE R8, R3, 0x2, R8 ;  /* 0x0000000203088825 */ /* 0x000fe200078e0208 */
[----:B------:R2:W-:Y:S04]  /*9480*/  @!P1 ST.E.128 [R4.64], R32 ;  /* 0x0000002004009985 */ /* 0x0005e8000c101d0e */
[----:B------:R2:W-:Y:S02]  /*9490*/  @!P0 ST.E.128 [R8.64], R20 ;  /* 0x0000001408008985 */ /* 0x0005e4000c101d0e */
.L_x_41:
[----:B------:R-:W-:Y:S05]  /*94a0*/  BSYNC B0 ;  /* 0x0000000000007941 */ /* 0x000fea0003800000 */
.L_x_40:
[----:B------:R-:W-:Y:S01]  /*94b0*/  IADD3 R3, R55, 0x40, RZ ;  /* 0x0000004037037810 */ /* 0x000fe20007ffe0ff */
[----:B--2---:R2:W1:Y:S01]  /*94c0*/  SHFL.IDX PT, R9, R56, 0x2, 0x181f ;  /* 0x00581f0038097f89 */ /* 0x00446200000e0000 */
[----:B------:R-:W-:Y:S02]  /*94d0*/  BSSY B0, `(.L_x_42) ;  /* 0x0000015000007945 */ /* 0x000fe40003800000 */
[----:B------:R-:W-:Y:S01]  /*94e0*/  ISETP.GE.AND P0, PT, R3, R2, PT ;  /* 0x000000020300720c */ /* 0x000fe20003f06270 */
[----:B----4-:R2:W4:-:S12]  /*94f0*/  SHFL.IDX PT, R8, R57, 0x2, 0x181f ;  /* 0x00581f0039087f89 */ /* 0x01051800000e0000 */
        /* <DEDUP_REMOVED lines=9> */
[--C-:B-1--4-:R-:W-:Y:S01]  /*9590*/  @!P2 IMAD.WIDE R6, R0, 0x2, R8.reuse ;  /* 0x000000020006a825 */ /* 0x112fe200078e0208 */
[----:B------:R-:W-:Y:S02]  /*95a0*/  @!P0 LEA.HI R3, R3, R4, RZ, 0x3 ;  /* 0x0000000403038211 */ /* 0x000fe400078f18ff */
[----:B------:R-:W-:Y:S02]  /*95b0*/  @!P1 LOP3.LUT R5, R5, 0xfffffff8, RZ, 0xc0, !PT ;  /* 0xfffffff805059812 */ /* 0x000fe400078ec0ff */
[----:B------:R-:W-:Y:S01]  /*95c0*/  @!P0 LOP3.LUT R3, R3, 0xfffffff8, RZ, 0xc0, !PT ;  /* 0xfffffff803038812 */ /* 0x000fe200078ec0ff */
[----:B---3--:R1:W-:Y:S02]  /*95d0*/  @!P2 ST.E.128 [R6.64], R40 ;  /* 0x000000280600a985 */ /* 0x0083e4000c101d0e */
[----:B------:R-:W-:-:S04]  /*95e0*/  @!P1 IMAD.WIDE R4, R5, 0x2, R8 ;  /* 0x0000000205049825 */ /* 0x000fc800078e0208 */
[----:B------:R-:W-:Y:S01]  /*95f0*/  @!P0 IMAD.WIDE R8, R3, 0x2, R8 ;  /* 0x0000000203088825 */ /* 0x000fe200078e0208 */
[----:B------:R1:W-:Y:S04]  /*9600*/  @!P1 ST.E.128 [R4.64], R28 ;  /* 0x0000001c04009985 */ /* 0x0003e8000c101d0e */
[----:B------:R1:W-:Y:S02]  /*9610*/  @!P0 ST.E.128 [R8.64], R16 ;  /* 0x0000001008008985 */ /* 0x0003e4000c101d0e */
.L_x_43:
[----:B------:R-:W-:Y:S05]  /*9620*/  BSYNC B0 ;  /* 0x0000000000007941 */ /* 0x000fea0003800000 */
.L_x_42:
[----:B------:R-:W-:Y:S01]  /*9630*/  IADD3 R55, R55, 0x60, RZ ;  /* 0x0000006037377810 */ /* 0x000fe20007ffe0ff */
[----:B-1----:R1:W2:Y:S03]  /*9640*/  SHFL.IDX PT, R5, R56, 0x3, 0x181f ;  /* 0x00781f0038057f89 */ /* 0x0022a600000e0000 */
[----:B------:R-:W-:Y:S01]  /*9650*/  ISETP.GE.AND P0, PT, R55, R2, PT ;  /* 0x000000023700720c */ /* 0x000fe20003f06270 */
[----:B------:R1:W4:-:S12]  /*9660*/  SHFL.IDX PT, R4, R57, 0x3, 0x181f ;  /* 0x00781f0039047f89 */ /* 0x00031800000e0000 */
[----:B------:R-:W-:Y:S05]  /*9670*/  @P0 EXIT ;  /* 0x000000000000094d */ /* 0x000fea0003800000 */
[C---:B------:R-:W-:Y:S02]  /*9680*/  IADD3 R3, R0.reuse, 0x40, RZ ;  /* 0x0000004000037810 */ /* 0x040fe40007ffe0ff */
[C---:B------:R-:W-:Y:S02]  /*9690*/  ISETP.GE.AND P1, PT, R0.reuse, c[0x0][0x3c8], PT ;  /* 0x0000f20000007a0c */ /* 0x040fe40003f26270 */
[----:B------:R-:W-:Y:S02]  /*96a0*/  ISETP.GE.AND P0, PT, R3, c[0x0][0x3c8], PT ;  /* 0x0000f20003007a0c */ /* 0x000fe40003f06270 */
[----:B------:R-:W-:-:S09]  /*96b0*/  IADD3 R9, R0, 0x80, RZ ;  /* 0x0000008000097810 */ /* 0x000fd20007ffe0ff */
[----:B--2-4-:R-:W-:Y:S02]  /*96c0*/  @!P1 IMAD.WIDE R6, R0, 0x2, R4 ;  /* 0x0000000200069825 */ /* 0x014fe400078e0204 */
[----:B------:R-:W-:-:S03]  /*96d0*/  @!P0 SHF.R.S32.HI R2, RZ, 0x1f, R3 ;  /* 0x0000001fff028819 */ /* 0x000fc60000011403 */
[----:B------:R2:W-:Y:S01]  /*96e0*/  @!P1 ST.E.128 [R6.64], R36 ;  /* 0x0000002406009985 */ /* 0x0005e2000c101d0e */
[----:B------:R-:W-:-:S04]  /*96f0*/  @!P0 LEA.HI R2, R2, R3, RZ, 0x3 ;  /* 0x0000000302028211 */ /* 0x000fc800078f18ff */
[----:B------:R-:W-:-:S05]  /*9700*/  @!P0 LOP3.LUT R2, R2, 0xfffffff8, RZ, 0xc0, !PT ;  /* 0xfffffff802028812 */ /* 0x000fca00078ec0ff */
[----:B------:R-:W-:-:S05]  /*9710*/  @!P0 IMAD.WIDE R2, R2, 0x2, R4 ;  /* 0x0000000202028825 */ /* 0x000fca00078e0204 */
[----:B------:R2:W-:Y:S01]  /*9720*/  @!P0 ST.E.128 [R2.64], R24 ;  /* 0x0000001802008985 */ /* 0x0005e2000c101d0e */
[----:B------:R-:W-:-:S13]  /*9730*/  ISETP.GE.AND P0, PT, R9, c[0x0][0x3c8], PT ;  /* 0x0000f20009007a0c */ /* 0x000fda0003f06270 */
[----:B------:R-:W-:Y:S05]  /*9740*/  @P0 EXIT ;  /* 0x000000000000094d */ /* 0x000fea0003800000 */
[----:B------:R-:W-:-:S04]  /*9750*/  SHF.R.S32.HI R0, RZ, 0x1f, R9 ;  /* 0x0000001fff007819 */ /* 0x000fc80000011409 */
[----:B------:R-:W-:-:S04]  /*9760*/  LEA.HI R0, R0, R9, RZ, 0x3 ;  /* 0x0000000900007211 */ /* 0x000fc800078f18ff */
[----:B--2---:R-:W-:-:S05]  /*9770*/  LOP3.LUT R3, R0, 0xfffffff8, RZ, 0xc0, !PT ;  /* 0xfffffff800037812 */ /* 0x004fca00078ec0ff */
[----:B------:R-:W-:-:S05]  /*9780*/  IMAD.WIDE R4, R3, 0x2, R4 ;  /* 0x0000000203047825 */ /* 0x000fca00078e0204 */
[----:B------:R-:W-:Y:S01]  /*9790*/  ST.E.128 [R4.64], R12 ;  /* 0x0000000c04007985 */ /* 0x000fe2000c101d0e */
[----:B------:R-:W-:Y:S05]  /*97a0*/  EXIT ;  /* 0x000000000000794d */ /* 0x000fea0003800000 */
.L_x_36:
[----:B------:R-:W-:Y:S02]  /*97b0*/  ULDC.64 UR4, c[0x0][0x500] ;  /* 0x0001400000047ab9 */ /* 0x000fe40000000a00 */
[----:B------:R-:W-:Y:S02]  /*97c0*/  UISETP.NE.U32.AND UP1, UPT, URZ, UR4, UPT ;  /* 0x000000043f00728c */ /* 0x000fe4000bf25070 */
[----:B------:R-:W-:Y:S02]  /*97d0*/  UMOV UR6, 0x4 ;  /* 0x0000000400067882 */ /* 0x000fe40000000000 */
[----:B------:R-:W-:-:S03]  /*97e0*/  UISETP.NE.AND.EX UP1, UPT, URZ, UR5, UPT, UP1 ;  /* 0x000000053f00728c */ /* 0x000fc6000bf25310 */
[----:B------:R-:W-:Y:S02]  /*97f0*/  ULDC.64 UR4, c[0x0][0x500] ;  /* 0x0001400000047ab9 */ /* 0x000fe40000000a00 */
[----:B------:R-:W-:Y:S01]  /*9800*/  UIMAD.WIDE UR4, UR16, UR6, UR4 ;  /* 0x00000006100472a5 */ /* 0x000fe2000f8e0204 */
[----:B------:R-:W-:-:S05]  /*9810*/  PLOP3.LUT P0, PT, PT, PT, UP1, 0x80, 0x0 ;  /* 0x000000000000781c */ /* 0x000fca0003f0f018 */
[----:B------:R-:W-:Y:S01]  /*9820*/  IMAD.U32 R6, RZ, RZ, UR4 ;  /* 0x00000004ff067e24 */ /* 0x000fe2000f8e00ff */
[----:B------:R-:W-:Y:S01]  /*9830*/  MOV R7, UR5 ;  /* 0x0000000500077c02 */ /* 0x000fe20008000f00 */
[----:B------:R-:W-:-:S06]  /*9840*/  ULDC.64 UR4, c[0x0][0x508] ;  /* 0x0001420000047ab9 */ /* 0x000fcc0000000a00 */
[----:B------:R-:W2:Y:S01]  /*9850*/  @P0 LDG.E R0, [R6.64] ;  /* 0x0000000e06000981 */ /* 0x000ea2000c1e1900 */
[----:B------:R-:W-:Y:S01]  /*9860*/  UISETP.NE.U32.AND UP0, UPT, URZ, UR4, UPT ;  /* 0x000000043f00728c */ /* 0x000fe2000bf05070 */
[----:B------:R-:W-:-:S03]  /*9870*/  IMAD.MOV.U32 R4, RZ, RZ, c[0x0][0x388] ;  /* 0x0000e200ff047624 */ /* 0x000fc600078e00ff */
[----:B------:R-:W-:-:S03]  /*9880*/  UISETP.NE.AND.EX UP0, UPT, URZ, UR5, UPT, UP0 ;  /* 0x000000053f00728c */ /* 0x000fc6000bf05300 */
[----:B------:R-:W-:-:S03]  /*9890*/  ULDC.64 UR4, c[0x0][0x508] ;  /* 0x0001420000047ab9 */ /* 0x000fc60000000a00 */
[----:B------:R-:W-:-:S05]  /*98a0*/  PLOP3.LUT P1, PT, PT, PT, UP0, 0x80, 0x0 ;  /* 0x000000000000781c */ /* 0x000fca0003f2f008 */
[----:B------:R-:W-:-:S06]  /*98b0*/  @UP0 UIMAD.WIDE UR4, UR16, UR6, UR4 ;  /* 0x00000006100402a5 */ /* 0x000fcc000f8e0204 */
[----:B-1----:R-:W-:Y:S01]  /*98c0*/  MOV R2, UR4 ;  /* 0x0000000400027c02 */ /* 0x002fe20008000f00 */
[----:B------:R-:W-:-:S05]  /*98d0*/  IMAD.U32 R3, RZ, RZ, UR5 ;  /* 0x00000005ff037e24 */ /* 0x000fca000f8e00ff */
[----:B------:R1:W5:Y:S01]  /*98e0*/  @P1 LDG.E R4, [R2.64] ;  /* 0x0000000e02041981 */ /* 0x000362000c1e1900 */
[----:B------:R-:W-:Y:S02]  /*98f0*/  UMOV UR10, URZ ;  /* 0x0000003f000a7c82 */ /* 0x000fe40008000000 */
[----:B------:R-:W-:Y:S01]  /*9900*/  UMOV UR11, URZ ;  /* 0x0000003f000b7c82 */ /* 0x000fe20008000000 */
[----:B--2---:R-:W2:Y:S02]  /*9910*/  @P0 R2UR UR5, R0 ;  /* 0x00000000000503c2 */ /* 0x004ea400000e0000 */
[----:B--2---:R-:W-:Y:S02]  /*9920*/  @UP1 USHF.R.S32.HI UR4, URZ, 0x1f, UR5 ;  /* 0x0000001f3f041899 */ /* 0x004fe40008011405 */
[----:B------:R-:W-:-:S05]  /*9930*/  @UP1 UMOV UR10, UR5 ;  /* 0x00000005000a1c82 */ /* 0x000fca0008000000 */
[----:B------:R-:W-:Y:S01]  /*9940*/  @UP1 UMOV UR11, UR4 ;  /* 0x00000004000b1c82 */ /* 0x000fe20008000000 */
[----:B------:R-:W-:Y:S05]  /*9950*/  @P1 BRA `(.L_x_44) ;  /* 0x0000004000001947 */ /* 0x000fea0003800000 */
[----:B-1----:R-:W-:Y:S05]  /*9960*/  @!P0 BRA `(.L_x_44) ;  /* 0x0000003000008947 */ /* 0x002fea0003800000 */
[----:B-----5:R-:W2:Y:S04]  /*9970*/  LDG.E R4, [R6.64] ;  /* 0x0000000e06047981 */ /* 0x020ea8000c1e1900 */
[----:B------:R-:W2:Y:S02]  /*9980*/  LDG.E R3, [R6.64+0x4] ;  /* 0x0000040e06037981 */ /* 0x000ea4000c1e1900 */
[----:B--2---:R-:W-:Y:S02]  /*9990*/  IADD3 R4, -R4, R3, RZ ;  /* 0x0000000304047210 */ /* 0x004fe40007ffe1ff */
.L_x_44:
[----:B-1----:R-:W1:Y:S01]  /*99a0*/  S2R R7, SR_TID.X ;  /* 0x0000000000077919 */ /* 0x002e620000002100 */
[----:B------:R-:W-:Y:S01]  /*99b0*/  USHF.R.S32.HI UR6, URZ, 0x1f, UR16 ;  /* 0x0000001f3f067899 */ /* 0x000fe20008011410 */
[----:B------:R-:W-:Y:S01]  /*99c0*/  BSSY B0, `(.L_x_45) ;  /* 0x0000029000007945 */ /* 0x000fe20003800000 */
[----:B------:R-:W-:-:S02]  /*99d0*/  USEL UR16, UR16, URZ, !UP1 ;  /* 0x0000003f10107287 */ /* 0x000fc4000c800000 */
[----:B------:R-:W-:Y:S01]  /*99e0*/  USEL UR6, UR6, URZ, !UP1 ;  /* 0x0000003f06067287 */ /* 0x000fe2000c800000 */
[----:B-1----:R-:W-:-:S13]  /*99f0*/  ISETP.GE.AND P0, PT, R7, 0x80, PT ;  /* 0x000000800700780c */ /* 0x002fda0003f06270 */
[----:B------:R-:W-:Y:S05]  /*9a00*/  @P0 BRA `(.L_x_46) ;  /* 0x0000024000000947 */ /* 0x000fea0003800000 */
[----:B------:R-:W1:Y:S01]  /*9a10*/  S2R R0, SR_CTAID.X ;  /* 0x0000000000007919 */ /* 0x000e620000002500 */
[----:B-----5:R-:W-:Y:S01]  /*9a20*/  IMAD R3, R4, c[0x0][0x4e8], RZ ;  /* 0x00013a0004037a24 */ /* 0x020fe200078e02ff */
[----:B-1----:R-:W-:-:S04]  /*9a30*/  LEA R0, R0, R7, 0x7 ;  /* 0x0000000700007211 */ /* 0x002fc800078e38ff */
[----:B------:R-:W-:-:S13]  /*9a40*/  ISETP.GE.AND P0, PT, R0, R3, PT ;  /* 0x000000030000720c */ /* 0x000fda0003f06270 */
[----:B------:R-:W-:Y:S05]  /*9a50*/  @P0 BRA `(.L_x_46) ;  /* 0x000001f000000947 */ /* 0x000fea0003800000 */
[----:B------:R-:W-:Y:S01]  /*9a60*/  IMAD.MOV.U32 R2, RZ, RZ, c[0x0][0x4e8] ;  /* 0x00013a00ff027624 */ /* 0x000fe200078e00ff */
[----:B------:R-:W-:Y:S01]  /*9a70*/  ULDC.64 UR4, c[0x0][0x490] ;  /* 0x0001240000047ab9 */ /* 0x000fe20000000a00 */
[----:B------:R-:W-:Y:S01]  /*9a80*/  IMAD.MOV.U32 R8, RZ, RZ, R0 ;  /* 0x000000ffff087224 */ /* 0x000fe200078e0000 */
[----:B------:R-:W-:Y:S02]  /*9a90*/  UIMAD UR7, UR8, UR4, URZ ;  /* 0x00000004080772a4 */ /* 0x000fe4000f8e023f */
[----:B------:R-:W-:Y:S01]  /*9aa0*/  ISETP.NE.AND P0, PT, R2, 0x1, PT ;  /* 0x000000010200780c */ /* 0x000fe20003f05270 */
[----:B------:R-:W-:Y:S02]  /*9ab0*/  UMOV UR12, UR10 ;  /* 0x0000000a000c7c82 */ /* 0x000fe40008000000 */
[----:B------:R-:W-:Y:S02]  /*9ac0*/  UMOV UR13, UR11 ;  /* 0x0000000b000d7c82 */ /* 0x000fe40008000000 */
[----:B------:R-:W-:-:S02]  /*9ad0*/  UIMAD.WIDE.U32 UR12, UR9, UR4, UR12 ;  /* 0x00000004090c72a5 */ /* 0x000fc4000f8e000c */
[----:B------:R-:W-:-:S03]  /*9ae0*/  UIMAD UR7, UR9, UR5, UR7 ;  /* 0x00000005090772a4 */ /* 0x000fc6000f8e0207 */
[----:B------:R-:W-:Y:S02]  /*9af0*/  ULDC.64 UR4, c[0x0][0x498] ;  /* 0x0001260000047ab9 */ /* 0x000fe40000000a00 */
[----:B------:R-:W-:Y:S01]  /*9b00*/  UIADD3 UR13, UR7, UR13, URZ ;  /* 0x0000000d070d7290 */ /* 0x000fe2000fffe03f */
[----:B------:R-:W-:Y:S01]  /*9b10*/  @P0 IMAD.HI.U32 R2, R0, c[0x0][0x4ec], RZ ;  /* 0x00013b0000020a27 */ /* 0x000fe200078e00ff */
[----:B------:R-:W-:Y:S02]  /*9b20*/  UIMAD UR7, UR6, UR4, URZ ;  /* 0x00000004060772a4 */ /* 0x000fe4000f8e023f */
[----:B------:R-:W-:Y:S02]  /*9b30*/  UIMAD.WIDE.U32 UR12, UR16, UR4, UR12 ;  /* 0x00000004100c72a5 */ /* 0x000fe4000f8e000c */
[----:B------:R-:W-:Y:S01]  /*9b40*/  @P0 SHF.R.U32.HI R8, RZ, c[0x0][0x4f0], R2 ;  /* 0x00013c00ff080a19 */ /* 0x000fe20000011602 */
[----:B------:R-:W-:-:S03]  /*9b50*/  UIMAD UR5, UR16, UR5, UR7 ;  /* 0x00000005100572a4 */ /* 0x000fc6000f8e0207 */
[C---:B------:R-:W-:Y:S02]  /*9b60*/  IADD3 R5, -R8.reuse, RZ, RZ ;  /* 0x000000ff08057210 */ /* 0x040fe40007ffe1ff */
[----:B------:R-:W-:Y:S02]  /*9b70*/  SHF.R.S32.HI R3, RZ, 0x1f, R8 ;  /* 0x0000001fff037819 */ /* 0x000fe40000011408 */
[----:B------:R-:W-:Y:S01]  /*9b80*/  IADD3 R8, P0, R8, UR12, RZ ;  /* 0x0000000c08087c10 */ /* 0x000fe2000ff1e0ff */
[----:B------:R-:W-:Y:S02]  /*9b90*/  IMAD R5, R5, c[0x0][0x4e8], R0 ;  /* 0x00013a0005057a24 */ /* 0x000fe400078e0200 */
[----:B------:R-:W-:-:S03]  /*9ba0*/  IMAD.U32 R0, RZ, RZ, UR5 ;  /* 0x00000005ff007e24 */ /* 0x000fc6000f8e00ff */
[----:B------:R-:W-:Y:S02]  /*9bb0*/  SHF.R.S32.HI R2, RZ, 0x1f, R5 ;  /* 0x0000001fff027819 */ /* 0x000fe40000011405 */
[----:B------:R-:W-:-:S03]  /*9bc0*/  IADD3.X R9, R3, UR13, R0, P0, !PT ;  /* 0x0000000d03097c10 */ /* 0x000fc600087fe400 */
[----:B------:R-:W-:Y:S02]  /*9bd0*/  IMAD R0, R2, c[0x0][0x488], RZ ;  /* 0x0001220002007a24 */ /* 0x000fe400078e02ff */
[----:B------:R-:W-:-:S04]  /*9be0*/  IMAD.WIDE.U32 R8, R5, c[0x0][0x488], R8 ;  /* 0x0001220005087a25 */ /* 0x000fc800078e0008 */
[----:B------:R-:W-:Y:S01]  /*9bf0*/  IMAD R0, R5, c[0x0][0x48c], R0 ;  /* 0x0001230005007a24 */ /* 0x000fe200078e0200 */
[----:B------:R-:W-:Y:S01]  /*9c00*/  LEA R2, P0, R8, c[0x0][0x450], 0x2 ;  /* 0x0001140008027a11 */ /* 0x000fe200078010ff */
[----:B------:R-:W-:-:S03]  /*9c10*/  IMAD.MOV.U32 R5, RZ, RZ, -0x800000 ;  /* 0xff800000ff057424 */ /* 0x000fc600078e00ff */
[----:B------:R-:W-:-:S04]  /*9c20*/  IADD3 R3, R9, R0, RZ ;  /* 0x0000000009037210 */ /* 0x000fc80007ffe0ff */
[----:B------:R-:W-:-:S05]  /*9c30*/  LEA.HI.X R3, R8, c[0x0][0x454], R3, 0x2, P0 ;  /* 0x0001150008037a11 */ /* 0x000fca00000f1403 */
[----:B------:R1:W-:Y:S02]  /*9c40*/  STG.E [R2.64], R5 ;  /* 0x0000000502007986 */ /* 0x0003e4000c10190e */
.L_x_46:
[----:B------:R-:W-:Y:S05]  /*9c50*/  BSYNC B0 ;  /* 0x0000000000007941 */ /* 0x000fea0003800000 */
.L_x_45:
[----:B-1----:R-:W1:Y:S01]  /*9c60*/  S2R R3, SR_CTAID.X ;  /* 0x0000000000037919 */ /* 0x002e620000002500 */
[----:B------:R-:W-:Y:S01]  /*9c70*/  SHF.R.S32.HI R0, RZ, 0x1f, R7 ;  /* 0x0000001fff007819 */ /* 0x000fe20000011407 */
[----:B------:R-:W-:Y:S01]  /*9c80*/  ULDC.64 UR4, c[0x0][0x3a0] ;  /* 0x0000e80000047ab9 */ /* 0x000fe20000000a00 */
[----:B------:R-:W-:Y:S01]  /*9c90*/  IMAD.MOV.U32 R2, RZ, RZ, c[0x0][0x4e8] ;  /* 0x00013a00ff027624 */ /* 0x000fe200078e00ff */
[----:B------:R-:W-:Y:S01]  /*9ca0*/  UIMAD UR7, UR11, UR4, URZ ;  /* 0x000000040b0772a4 */ /* 0x000fe2000f8e023f */
[----:B------:R-:W-:Y:S01]  /*9cb0*/  LEA.HI R0, R0, R7, RZ, 0x3 ;  /* 0x0000000700007211 */ /* 0x000fe200078f18ff */
[----:B------:R-:W-:Y:S01]  /*9cc0*/  UIMAD.WIDE.U32 UR12, UR10, UR4, URZ ;  /* 0x000000040a0c72a5 */ /* 0x000fe2000f8e003f */
[----:B-----5:R-:W-:Y:S01]  /*9cd0*/  IMAD R4, R4, c[0x0][0x4e8], RZ ;  /* 0x00013a0004047a24 */ /* 0x020fe200078e02ff */
[----:B------:R-:W-:Y:S01]  /*9ce0*/  ISETP.NE.AND P0, PT, R2, 0x1, PT ;  /* 0x000000010200780c */ /* 0x000fe20003f05270 */
[----:B------:R-:W-:Y:S01]  /*9cf0*/  UIMAD UR7, UR10, UR5, UR7 ;  /* 0x000000050a0772a4 */ /* 0x000fe2000f8e0207 */
[----:B------:R-:W-:Y:S01]  /*9d00*/  LOP3.LUT R6, R0, 0xfffffff8, RZ, 0xc0, !PT ;  /* 0xfffffff800067812 */ /* 0x000fe200078ec0ff */
[----:B------:R-:W-:Y:S01]  /*9d10*/  BSSY B0, `(.L_x_47) ;  /* 0x000003b000007945 */ /* 0x000fe20003800000 */
[----:B------:R-:W-:Y:S01]  /*9d20*/  SHF.R.S32.HI R0, RZ, 0x3, R0 ;  /* 0x00000003ff007819 */ /* 0x000fe20000011400 */
[----:B------:R-:W-:-:S02]  /*9d30*/  ULDC.64 UR4, c[0x0][0x3e8] ;  /* 0x0000fa0000047ab9 */ /* 0x000fc40000000a00 */
[----:B------:R-:W-:Y:S01]  /*9d40*/  IMAD.IADD R7, R7, 0x1, -R6 ;  /* 0x0000000107077824 */ /* 0x000fe200078e0a06 */
[----:B------:R-:W-:Y:S02]  /*9d50*/  UIADD3 UR13, UR13, UR7, URZ ;  /* 0x000000070d0d7290 */ /* 0x000fe4000fffe03f */
[----:B------:R-:W-:Y:S02]  /*9d60*/  UIMAD UR7, UR8, UR4, URZ ;  /* 0x00000004080772a4 */ /* 0x000fe4000f8e023f */
[C---:B------:R-:W-:Y:S01]  /*9d70*/  LEA R2, R7.reuse, R0, 0x5 ;  /* 0x0000000007027211 */ /* 0x040fe200078e28ff */
[----:B------:R-:W-:Y:S01]  /*9d80*/  UIMAD.WIDE.U32 UR12, UR9, UR4, UR12 ;  /* 0x00000004090c72a5 */ /* 0x000fe2000f8e000c */
[----:B------:R-:W-:Y:S01]  /*9d90*/  SHF.L.U32 R7, R7, 0x3, RZ ;  /* 0x0000000307077819 */ /* 0x000fe200000006ff */
[----:B------:R-:W-:Y:S02]  /*9da0*/  UIMAD UR7, UR9, UR5, UR7 ;  /* 0x00000005090772a4 */ /* 0x000fe4000f8e0207 */
[C---:B-1----:R-:W-:Y:S01]  /*9db0*/  IMAD R2, R3.reuse, 0x80, R2 ;  /* 0x0000008003027824 */ /* 0x042fe200078e0202 */
[----:B------:R-:W-:Y:S01]  /*9dc0*/  ULDC.64 UR4, c[0x0][0x3f0] ;  /* 0x0000fc0000047ab9 */ /* 0x000fe20000000a00 */
[----:B------:R-:W-:Y:S01]  /*9dd0*/  IMAD R3, R3, 0x80, R0 ;  /* 0x0000008003037824 */ /* 0x000fe200078e0200 */
[----:B------:R-:W-:Y:S01]  /*9de0*/  UIMAD UR6, UR6, UR4, URZ ;  /* 0x00000004060672a4 */ /* 0x000fe2000f8e023f */
[----:B------:R-:W-:Y:S01]  /*9df0*/  @P0 IMAD.HI.U32 R5, R2, c[0x0][0x4ec], RZ ;  /* 0x00013b0002050a27 */ /* 0x000fe200078e00ff */
[----:B------:R-:W-:Y:S01]  /*9e00*/  UIADD3 UR13, UR7, UR13, URZ ;  /* 0x0000000d070d7290 */ /* 0x000fe2000fffe03f */
[----:B------:R-:W-:Y:S01]  /*9e10*/  MOV R8, R2 ;  /* 0x0000000200087202 */ /* 0x000fe20000000f00 */
[----:B------:R-:W-:-:S02]  /*9e20*/  UIMAD UR5, UR16, UR5, UR6 ;  /* 0x00000005100572a4 */ /* 0x000fc4000f8e0206 */
[----:B------:R-:W-:Y:S01]  /*9e30*/  @P0 SHF.R.U32.HI R8, RZ, c[0x0][0x4f0], R5 ;  /* 0x00013c00ff080a19 */ /* 0x000fe20000011605 */
[----:B------:R-:W-:-:S03]  /*9e40*/  UIMAD.WIDE.U32 UR12, UR16, UR4, UR12 ;  /* 0x00000004100c72a5 */ /* 0x000fc6000f8e000c */
[--C-:B------:R-:W-:Y:S01]  /*9e50*/  SHF.R.S32.HI R5, RZ, 0x1f, R8.reuse ;  /* 0x0000001fff057819 */ /* 0x100fe20000011408 */
[----:B------:R-:W-:Y:S01]  /*9e60*/  UIADD3 UR5, UR13, UR5, URZ ;  /* 0x000000050d057290 */ /* 0x000fe2000fffe03f */
[----:B------:R-:W-:Y:S01]  /*9e70*/  IMAD.MOV R9, RZ, RZ, -R8 ;  /* 0x000000ffff097224 */ /* 0x000fe200078e0a08 */
[----:B------:R-:W-:Y:S01]  /*9e80*/  MOV R10, UR12 ;  /* 0x0000000c000a7c02 */ /* 0x000fe20008000f00 */
[----:B------:R-:W-:Y:S02]  /*9e90*/  IMAD.U32 R11, RZ, RZ, UR13 ;  /* 0x0000000dff0b7e24 */ /* 0x000fe4000f8e00ff */
[----:B------:R-:W-:Y:S01]  /*9ea0*/  IMAD R6, R9, c[0x0][0x4e8], R2 ;  /* 0x00013a0009067a24 */ /* 0x000fe200078e0202 */
[----:B------:R-:W-:Y:S01]  /*9eb0*/  MOV R11, UR5 ;  /* 0x00000005000b7c02 */ /* 0x000fe20008000f00 */
[----:B------:R-:W-:-:S04]  /*9ec0*/  IMAD R5, R5, c[0x0][0x3e0], RZ ;  /* 0x0000f80005057a24 */ /* 0x000fc800078e02ff */
[C---:B------:R-:W-:Y:S01]  /*9ed0*/  IMAD R2, R8.reuse, c[0x0][0x3e4], R5 ;  /* 0x0000f90008027a24 */ /* 0x040fe200078e0205 */
[----:B------:R-:W-:Y:S01]  /*9ee0*/  SHF.R.S32.HI R5, RZ, 0x1f, R6 ;  /* 0x0000001fff057819 */ /* 0x000fe20000011406 */
[----:B------:R-:W-:-:S04]  /*9ef0*/  IMAD.WIDE.U32 R8, R8, c[0x0][0x3e0], R10 ;  /* 0x0000f80008087a25 */ /* 0x000fc800078e000a */
[----:B------:R-:W-:Y:S02]  /*9f00*/  IMAD R5, R5, c[0x0][0x3d8], RZ ;  /* 0x0000f60005057a24 */ /* 0x000fe400078e02ff */
[----:B------:R-:W-:Y:S02]  /*9f10*/  IMAD.IADD R9, R9, 0x1, R2 ;  /* 0x0000000109097824 */ /* 0x000fe400078e0202 */
[C---:B------:R-:W-:Y:S02]  /*9f20*/  IMAD R5, R6.reuse, c[0x0][0x3dc], R5 ;  /* 0x0000f70006057a24 */ /* 0x040fe400078e0205 */
[----:B------:R-:W-:Y:S01]  /*9f30*/  IMAD.WIDE.U32 R8, R6, c[0x0][0x3d8], R8 ;  /* 0x0000f60006087a25 */ /* 0x000fe200078e0008 */
[----:B------:R-:W-:-:S04]  /*9f40*/  IADD3 R6, R7, 0x40, RZ ;  /* 0x0000004007067810 */ /* 0x000fc80007ffe0ff */
[----:B------:R-:W-:Y:S02]  /*9f50*/  IADD3 R5, R9, R5, RZ ;  /* 0x0000000509057210 */ /* 0x000fe40007ffe0ff */
[----:B------:R-:W-:-:S04]  /*9f60*/  LEA R9, P0, R8, c[0x0][0x380], 0x1 ;  /* 0x0000e00008097a11 */ /* 0x000fc800078008ff */
[----:B------:R-:W-:Y:S01]  /*9f70*/  LEA.HI.X R8, R8, c[0x0][0x384], R5, 0x1, P0 ;  /* 0x0000e10008087a11 */ /* 0x000fe200000f0c05 */
[----:B------:R1:W2:Y:S01]  /*9f80*/  SHFL.IDX PT, R10, R9, RZ, 0x181f ;  /* 0x00181fff090a7589 */ /* 0x0002a200000e0000 */
[----:B------:R-:W-:Y:S02]  /*9f90*/  ISETP.GE.AND P0, PT, R3, R4, PT ;  /* 0x000000040300720c */ /* 0x000fe40003f06270 */
[----:B------:R-:W-:Y:S01]  /*9fa0*/  IADD3 R5, R7, 0x80, RZ ;  /* 0x0000008007057810 */ /* 0x000fe20007ffe0ff */
[----:B------:R1:W3:Y:S10]  /*9fb0*/  SHFL.IDX PT, R11, R8, RZ, 0x181f ;  /* 0x00181fff080b7589 */ /* 0x0002f400000e0000 */
[----:B------:R-:W-:Y:S05]  /*9fc0*/  @P0 BRA `(.L_x_48) ;  /* 0x000000f000000947 */ /* 0x000fea0003800000 */
[----:B------:R-:W-:Y:S02]  /*9fd0*/  ISETP.GE.AND P1, PT, R6, c[0x0][0x3c8], PT ;  /* 0x0000f20006007a0c */ /* 0x000fe40003f26270 */
[----:B------:R-:W-:-:S02]  /*9fe0*/  ISETP.GE.AND P0, PT, R5, c[0x0][0x3c8], PT ;  /* 0x0000f20005007a0c */ /* 0x000fc40003f06270 */
[----:B------:R-:W-:-:S09]  /*9ff0*/  ISETP.GE.AND P2, PT, R7, c[0x0][0x3c8], PT ;  /* 0x0000f20007007a0c */ /* 0x000fd20003f46270 */
[----:B------:R-:W-:Y:S02]  /*a000*/  @!P1 SHF.R.S32.HI R13, RZ, 0x1f, R6 ;  /* 0x0000001fff0d9819 */ /* 0x000fe40000011406 */
[----:B------:R-:W-:Y:S02]  /*a010*/  @!P0 SHF.R.S32.HI R0, RZ, 0x1f, R5 ;  /* 0x0000001fff008819 */ /* 0x000fe40000011405 */
[----:B------:R-:W-:Y:S01]  /*a020*/  @!P1 LEA.HI R2, R13, R6, RZ, 0x3 ;  /* 0x000000060d029211 */ /* 0x000fe200078f18ff */
[--C-:B--23--:R-:W-:Y:S01]  /*a030*/  @!P2 IMAD.WIDE R12, R7, 0x2, R10.reuse ;  /* 0x00000002070ca825 */ /* 0x10cfe200078e020a */
[----:B------:R-:W-:Y:S02]  /*a040*/  @!P0 LEA.HI R0, R0, R5, RZ, 0x3 ;  /* 0x0000000500008211 */ /* 0x000fe400078f18ff */
[----:B------:R-:W-:Y:S02]  /*a050*/  @!P1 LOP3.LUT R2, R2, 0xfffffff8, RZ, 0xc0, !PT ;  /* 0xfffffff802029812 */ /* 0x000fe400078ec0ff */
[----:B------:R-:W-:Y:S01]  /*a060*/  @!P0 LOP3.LUT R0, R0, 0xfffffff8, RZ, 0xc0, !PT ;  /* 0xfffffff800008812 */ /* 0x000fe200078ec0ff */
[----:B------:R2:W-:Y:S02]  /*a070*/  @!P2 ST.E.128 [R12.64], RZ ;  /* 0x000000ff0c00a985 */ /* 0x0005e4000c101d0e */
[----:B------:R-:W-:-:S04]  /*a080*/  @!P1 IMAD.WIDE R14, R2, 0x2, R10 ;  /* 0x00000002020e9825 */ /* 0x000fc800078e020a */
[----:B------:R-:W-:Y:S01]  /*a090*/  @!P0 IMAD.WIDE R10, R0, 0x2, R10 ;  /* 0x00000002000a8825 */ /* 0x000fe200078e020a */
[----:B------:R2:W-:Y:S04]  /*a0a0*/  @!P1 ST.E.128 [R14.64], RZ ;  /* 0x000000ff0e009985 */ /* 0x0005e8000c101d0e */
[----:B------:R2:W-:Y:S02]  /*a0b0*/  @!P0 ST.E.128 [R10.64], RZ ;  /* 0x000000ff0a008985 */ /* 0x0005e4000c101d0e */
.L_x_48:
[----:B------:R-:W-:Y:S05]  /*a0c0*/  BSYNC B0 ;  /* 0x0000000000007941 */ /* 0x000fea0003800000 */
.L_x_47:
[----:B--2---:R-:W-:Y:S01]  /*a0d0*/  IADD3 R13, R3, 0x20, RZ ;  /* 0x00000020030d7810 */ /* 0x004fe20007ffe0ff */
[----:B---3--:R2:W3:Y:S01]  /*a0e0*/  SHFL.IDX PT, R11, R8, 0x1, 0x181f ;  /* 0x00381f00080b7f89 */ /* 0x0084e200000e0000 */
        /* <DEDUP_REMOVED lines=9> */
[----:B------:R-:W-:Y:S01]  /*a180*/  @!P1 LEA.HI R2, R13, R6, RZ, 0x3 ;  /* 0x000000060d029211 */ /* 0x000fe200078f18ff */
[--C-:B---34-:R-:W-:Y:S01]  /*a190*/  @!P2 IMAD.WIDE R12, R7, 0x2, R10.reuse ;  /* 0x00000002070ca825 */ /* 0x118fe200078e020a */
        /* <DEDUP_REMOVED lines=8> */
.L_x_50:
[----:B------:R-:W-:Y:S05]  /*a220*/  BSYNC B0 ;  /* 0x0000000000007941 */ /* 0x000fea0003800000 */
.L_x_49:
        /* <DEDUP_REMOVED lines=21> */
.L_x_52:
[----:B------:R-:W-:Y:S05]  /*a380*/  BSYNC B0 ;  /* 0x0000000000007941 */ /* 0x000fea0003800000 */
.L_x_51:
[----:B------:R-:W-:Y:S01]  /*a390*/  IADD3 R3, R3, 0x60, RZ ;  /* 0x0000006003037810 */ /* 0x000fe20007ffe0ff */
[----:B-1----:R1:W2:Y:S03]  /*a3a0*/  SHFL.IDX PT, R11, R8, 0x3, 0x181f ;  /* 0x00781f00080b7f89 */ /* 0x0022a600000e0000 */
[----:B------:R-:W-:Y:S01]  /*a3b0*/  ISETP.GE.AND P0, PT, R3, R4, PT ;  /* 0x000000040300720c */ /* 0x000fe20003f06270 */
[----:B----4-:R1:W4:-:S12]  /*a3c0*/  SHFL.IDX PT, R10, R9, 0x3, 0x181f ;  /* 0x00781f00090a7f89 */ /* 0x01031800000e0000 */
[----:B------:R-:W-:Y:S05]  /*a3d0*/  @P0 EXIT ;  /* 0x000000000000094d */ /* 0x000fea0003800000 */
[----:B------:R-:W-:Y:S02]  /*a3e0*/  ISETP.GE.AND P0, PT, R6, c[0x0][0x3c8], PT ;  /* 0x0000f20006007a0c */ /* 0x000fe40003f06270 */
[----:B------:R-:W-:-:S11]  /*a3f0*/  ISETP.GE.AND P1, PT, R7, c[0x0][0x3c8], PT ;  /* 0x0000f20007007a0c */ /* 0x000fd60003f26270 */
[----:B------:R-:W-:-:S04]  /*a400*/  @!P0 SHF.R.S32.HI R3, RZ, 0x1f, R6 ;  /* 0x0000001fff038819 */ /* 0x000fc80000011406 */
[----:B------:R-:W-:Y:S01]  /*a410*/  @!P0 LEA.HI R3, R3, R6, RZ, 0x3 ;  /* 0x0000000603038211 */ /* 0x000fe200078f18ff */
[----:B--2-4-:R-:W-:-:S03]  /*a420*/  @!P1 IMAD.WIDE R6, R7, 0x2, R10 ;  /* 0x0000000207069825 */ /* 0x014fc600078e020a */
[----:B------:R-:W-:Y:S02]  /*a430*/  @!P0 LOP3.LUT R3, R3, 0xfffffff8, RZ, 0xc0, !PT ;  /* 0xfffffff803038812 */ /* 0x000fe400078ec0ff */
[----:B------:R2:W-:Y:S03]  /*a440*/  @!P1 ST.E.128 [R6.64], RZ ;  /* 0x000000ff06009985 */ /* 0x0005e6000c101d0e */
[----:B------:R-:W-:-:S05]  /*a450*/  @!P0 IMAD.WIDE R2, R3, 0x2, R10 ;  /* 0x0000000203028825 */ /* 0x000fca00078e020a */
[----:B------:R2:W-:Y:S01]  /*a460*/  @!P0 ST.E.128 [R2.64], RZ ;  /* 0x000000ff02008985 */ /* 0x0005e2000c101d0e */
[----:B------:R-:W-:-:S13]  /*a470*/  ISETP.GE.AND P0, PT, R5, c[0x0][0x3c8], PT ;  /* 0x0000f20005007a0c */ /* 0x000fda0003f06270 */
[----:B------:R-:W-:Y:S05]  /*a480*/  @P0 EXIT ;  /* 0x000000000000094d */ /* 0x000fea0003800000 */
[----:B------:R-:W-:-:S04]  /*a490*/  SHF.R.S32.HI R0, RZ, 0x1f, R5 ;  /* 0x0000001fff007819 */ /* 0x000fc80000011405 */
[----:B------:R-:W-:-:S04]  /*a4a0*/  LEA.HI R0, R0, R5, RZ, 0x3 ;  /* 0x0000000500007211 */ /* 0x000fc800078f18ff */
[----:B--2---:R-:W-:-:S05]  /*a4b0*/  LOP3.LUT R3, R0, 0xfffffff8, RZ, 0xc0, !PT ;  /* 0xfffffff800037812 */ /* 0x004fca00078ec0ff */
[----:B------:R-:W-:-:S05]  /*a4c0*/  IMAD.WIDE R10, R3, 0x2, R10 ;  /* 0x00000002030a7825 */ /* 0x000fca00078e020a */
[----:B------:R-:W-:Y:S01]  /*a4d0*/  ST.E.128 [R10.64], RZ ;  /* 0x000000ff0a007985 */ /* 0x000fe2000c101d0e */
[----:B------:R-:W-:Y:S05]  /*a4e0*/  EXIT ;  /* 0x000000000000794d */ /* 0x000fea0003800000 */
.L_x_53:
        /* <DEDUP_REMOVED lines=9> */
.L_x_2989:


//--------------------- .text._ZN7cutlass13device_kernelIN5flash19enable_sm80_to_sm89INS1_16FlashAttnFwdSm80INS1_25CollectiveMainloopFwdSm80ILi8ELi1ELb0EN4cute5tupleIJNS5_1CILi128EEENS7_ILi64EEENS7_ILi192EEEEEELi192ENS_6half_tEfNS_4arch4Sm80ELb0ELb0ELb1ELb1ELb1ELb1ELb1ELb0EEENS1_21CollectiveEpilogueFwdINS6_IJS8_SA_S9_EEENS6_IJNS7_ILi1EEESI_SI_EEESC_SE_Li256ELb1ELb1ELb0ELb0EEENS1_19SingleTileSchedulerILb1ELb0ELb1ELi128EEEEEEEEEvNT_6ParamsE --------------------------
	.section	.text._ZN7cutlass13device_kernelIN5flash19enable_sm80_to_sm89INS1_16FlashAttnFwdSm80INS1_25CollectiveMainloopFwdSm80ILi8ELi1ELb0EN4cute5tupleIJNS5_1CILi128EEENS7_ILi64EEENS7_ILi192EEEEEELi192ENS_6half_tEfNS_4arch4Sm80ELb0ELb0ELb1ELb1ELb1ELb1ELb1ELb0EEENS1_21CollectiveEpilogueFwdINS6_IJS8_SA_S9_EEENS6_IJNS7_ILi1EEESI_SI_EEESC_SE_Li256ELb1ELb1ELb0ELb0EEENS1_19SingleTileSchedulerILb1ELb0ELb1ELi128EEEEEEEEEvNT_6ParamsE,"ax",@progbits
	.sectioninfo	@"SHI_REGISTERS=255"
	.align	128
.text._ZN7cutlass13device_kernelIN5flash19enable_sm80_to_sm89INS1_16FlashAttnFwdSm80INS1_25CollectiveMainloopFwdSm80ILi8ELi1ELb0EN4cute5tupleIJNS5_1CILi128EEENS7_ILi64EEENS7_ILi192EEEEEELi192ENS_6half_tEfNS_4arch4Sm80ELb0ELb0ELb1ELb1ELb1ELb1ELb1ELb0EEENS1_21CollectiveEpilogueFwdINS6_IJS8_SA_S9_EEENS6_IJNS7_ILi1EEESI_SI_EEESC_SE_Li256ELb1ELb1ELb0ELb0EEENS1_19SingleTileSchedulerILb1ELb0ELb1ELi128EEEEEEEEEvNT_6ParamsE:
        .type           _ZN7cutlass13device_kernelIN5flash19enable_sm80_to_sm89INS1_16FlashAttnFwdSm80INS1_25CollectiveMainloopFwdSm80ILi8ELi1ELb0EN4cute5tupleIJNS5_1CILi128EEENS7_ILi64EEENS7_ILi192EEEEEELi192ENS_6half_tEfNS_4arch4Sm80ELb0ELb0ELb1ELb1ELb1ELb1ELb1ELb0EEENS1_21CollectiveEpilogueFwdINS6_IJS8_SA_S9_EEENS6_IJNS7_ILi1EEESI_SI_EEESC_SE_Li256ELb1ELb1ELb0ELb0EEENS1_19SingleTileSchedulerILb1ELb0ELb1ELi128EEEEEEEEEvNT_6ParamsE,@function
        .size           _ZN7cutlass13device_kernelIN5flash19enable_sm80_to_sm89INS1_16FlashAttnFwdSm80INS1_25CollectiveMainloopFwdSm80ILi8ELi1ELb0EN4cute5tupleIJNS5_1CILi128EEENS7_ILi64EEENS7_ILi192EEEEEELi192ENS_6half_tEfNS_4arch4Sm80ELb0ELb0ELb1ELb1ELb1ELb1ELb1ELb0EEENS1_21CollectiveEpilogueFwdINS6_IJS8_SA_S9_EEENS6_IJNS7_ILi1EEESI_SI_EEESC_SE_Li256ELb1ELb1ELb0ELb0EEENS1_19SingleTileSchedulerILb1ELb0ELb1ELi128EEEEEEEEEvNT_6ParamsE,(.L_x_2990 - _ZN7cutlass13device_kernelIN5flash19enable_sm80_to_sm89INS1_16FlashAttnFwdSm80INS1_25CollectiveMainloopFwdSm80ILi8ELi1ELb0EN4cute5tupleIJNS5_1CILi128EEENS7_ILi64EEENS7_ILi192EEEEEELi192ENS_6half_tEfNS_4arch4Sm80ELb0ELb0ELb1ELb1ELb1ELb1ELb1ELb0EEENS1_21CollectiveEpilogueFwdINS6_IJS8_SA_S9_EEENS6_IJNS7_ILi1EEESI_SI_EEESC_SE_Li256ELb1ELb1ELb0ELb0EEENS1_19SingleTileSchedulerILb1ELb0ELb1ELi128EEEEEEEEEvNT_6ParamsE)
        .other          _ZN7cutlass13device_kernelIN5flash19enable_sm80_to_sm89INS1_16FlashAttnFwdSm80INS1_25CollectiveMainloopFwdSm80ILi8ELi1ELb0EN4cute5tupleIJNS5_1CILi128EEENS7_ILi64EEENS7_ILi192EEEEEELi192ENS_6half_tEfNS_4arch4Sm80ELb0ELb0ELb1ELb1ELb1ELb1ELb1ELb0EEENS1_21CollectiveEpilogueFwdINS6_IJS8_SA_S9_EEENS6_IJNS7_ILi1EEESI_SI_EEESC_SE_Li256ELb1ELb1ELb0ELb0EEENS1_19SingleTileSchedulerILb1ELb0ELb1ELi128EEEEEEEEEvNT_6ParamsE,@"STO_CUDA_ENTRY STV_DEFAULT"
_ZN7cutlass13device_kernelIN5flash19enable_sm80_to_sm89INS1_16FlashAttnFwdSm80INS1_25CollectiveMainloopFwdSm80ILi8ELi1ELb0EN4cute5tupleIJNS5_1CILi128EEENS7_ILi64EEENS7_ILi192EEEEEELi192ENS_6half_tEfNS_4arch4Sm80ELb0ELb0ELb1ELb1ELb1ELb1ELb1ELb0EEENS1_21CollectiveEpilogueFwdINS6_IJS8_SA_S9_EEENS6_IJNS7_ILi1EEESI_SI_EEESC_SE_Li256ELb1ELb1ELb0ELb0EEENS1_19SingleTileSchedulerILb1ELb0ELb1ELi128EEEEEEEEEvNT_6ParamsE:
[----:B------:R-:W-:Y:S02]  /*0000*/  MOV R1, c[0x0][0x28] ;  /* 0x00000a0000017a02 */ /* 0x000fe40000000f00 */
[----:B------:R-:W1:Y:S01]  /*0010*/  S2R R76, SR_TID.X ;  /* 0x00000000004c7919 */ /* 0x000e620000002100 */
[----:B------:R-:W-:Y:S01]  /*0020*/  MOV R4, 0x4 ;  /* 0x0000000400047802 */ /* 0x000fe20000000f00 */
[----:B------:R-:W-:Y:S02]  /*0030*/  ULDC.64 UR6, c[0x0][0x118] ;  /* 0x0000460000067ab9 */ /* 0x000fe40000000a00 */
[----:B------:R-:W2:Y:S04]  /*0040*/  S2R R209, SR_CTAID.Z ;  /* 0x0000000000d17919 */ /* 0x000ea80000002700 */
[----:B------:R-:W3:Y:S01]  /*0050*/  S2R R78, SR_CTAID.X ;  /* 0x00000000004e7919 */ /* 0x000ee20000002500 */
[----:B-1----:R-:W-:Y:S01]  /*0060*/  SHF.R.U32.HI R0, RZ, 0x5, R76 ;  /* 0x00000005ff007819 */ /* 0x002fe2000001164c */
[----:B--2---:R-:W-:-:S05]  /*0070*/  IMAD.WIDE R2, R209, R4, c[0x0][0x568] ;  /* 0x00015a00d1027625 */ /* 0x004fca00078e0204 */
[----:B------:R-:W1:Y:S02]  /*0080*/  SHFL.IDX PT, R0, R0, RZ, 0x1f ;  /* 0x00001fff00007589 */ /* 0x000e6400000e0000 */
[----:B-1----:R-:W-:-:S13]  /*0090*/  ISETP.NE.AND P0, PT, R0, RZ, PT ;  /* 0x000000ff0000720c */ /* 0x002fda0003f05270 */
[----:B------:R-:W-:Y:S05]  /*00a0*/  @!P0 BRA `(.L_x_54) ;  /* 0x0000013000008947 */ /* 0x000fea0003800000 */
[----:B---3--:R-:W-:-:S04]  /*00b0*/  ISETP.NE.U32.AND P0, PT, RZ, c[0x0][0x568], PT ;  /* 0x00015a00ff007a0c */ /* 0x008fc80003f05070 */
[----:B------:R-:W-:-:S13]  /*00c0*/  ISETP.NE.AND.EX P0, PT, RZ, c[0x0][0x56c], PT, P0 ;  /* 0x00015b00ff007a0c */ /* 0x000fda0003f05300 */
[----:B------:R-:W-:Y:S05]  /*00d0*/  @!P0 BRA `(.L_x_55) ;  /* 0x0000002000008947 */ /* 0x000fea0003800000 */
[----:B------:R1:W5:Y:S01]  /*00e0*/  LDG.E R3, [R2.64] ;  /* 0x0000000602037981 */ /* 0x000362000c1e1900 */
[----:B------:R-:W-:Y:S05]  /*00f0*/  BRA `(.L_x_56) ;  /* 0x0000009000007947 */ /* 0x000fea0003800000 */
.L_x_55:
[----:B------:R-:W-:-:S04]  /*0100*/  ISETP.NE.U32.AND P0, PT, RZ, c[0x0][0x560], PT ;  /* 0x00015800ff007a0c */ /* 0x000fc80003f05070 */
[----:B------:R-:W-:-:S13]  /*0110*/  ISETP.NE.AND.EX P0, PT, RZ, c[0x0][0x564], PT, P0 ;  /* 0x00015900ff007a0c */ /* 0x000fda0003f05300 */
[----:B------:R-:W-:Y:S05]  /*0120*/  @!P0 BRA `(.L_x_57) ;  /* 0x0000005000008947 */ /* 0x000fea0003800000 */
[----:B------:R-:W-:-:S05]  /*0130*/  IMAD.WIDE R6, R209, R4, c[0x0][0x560] ;  /* 0x00015800d1067625 */ /* 0x000fca00078e0204 */
[----:B------:R-:W2:Y:S04]  /*0140*/  LDG.E R3, [R6.64] ;  /* 0x0000000606037981 */ /* 0x000ea8000c1e1900 */
[----:B------:R-:W2:Y:S02]  /*0150*/  LDG.E R0, [R6.64+0x4] ;  /* 0x0000040606007981 */ /* 0x000ea4000c1e1900 */
[----:B--2---:R-:W-:Y:S01]  /*0160*/  IADD3 R3, -R3, R0, RZ ;  /* 0x0000000003037210 */ /* 0x004fe20007ffe1ff */
[----:B------:R-:W-:Y:S05]  /*0170*/  BRA `(.L_x_56) ;  /* 0x0000001000007947 */ /* 0x000fea0003800000 */
.L_x_57:
[----:B------:R-:W-:-:S05]  /*0180*/  MOV R3, c[0x0][0x54c] ;  /* 0x0001530000037a02 */ /* 0x000fca0000000f00 */
.L_x_56:
[----:B-----5:R-:W-:Y:S01]  /*0190*/  IMAD R3, R3, c[0x0][0x548], RZ ;  /* 0x0001520003037a24 */ /* 0x020fe200078e02ff */
[----:B------:R-:W-:-:S04]  /*01a0*/  SHF.L.U32 R0, R78, 0x7, RZ ;  /* 0x000000074e007819 */ /* 0x000fc800000006ff */
[----:B------:R-:W-:-:S04]  /*01b0*/  ISETP.GE.AND P0, PT, R0, R3, PT ;  /* 0x000000030000720c */ /* 0x000fc80003f06270 */
[----:B------:R-:W-:Y:S01]  /*01c0*/  SEL R209, R209, 0xffffffff, !P0 ;  /* 0xffffffffd1d17807 */ /* 0x000fe20004000000 */
[----:B------:R-:W-:Y:S05]  /*01d0*/  BRA `(.L_x_58) ;  /* 0x0000012000007947 */ /* 0x000fea0003800000 */
.L_x_54:
[----:B---3--:R-:W-:-:S04]  /*01e0*/  ISETP.NE.U32.AND P0, PT, RZ, c[0x0][0x568], PT ;  /* 0x00015a00ff007a0c */ /* 0x008fc80003f05070 */
[----:B------:R-:W-:-:S13]  /*01f0*/  ISETP.NE.AND.EX P0, PT, RZ, c[0x0][0x56c], PT, P0 ;  /* 0x00015b00ff007a0c */ /* 0x000fda0003f05300 */
[----:B------:R-:W-:Y:S05]  /*0200*/  @!P0 BRA `(.L_x_59) ;  /* 0x0000002000008947 */ /* 0x000fea0003800000 */
[----:B------:R1:W5:Y:S01]  /*0210*/  LDG.E R3, [R2.64] ;  /* 0x0000000602037981 */ /* 0x000362000c1e1900 */
[----:B------:R-:W-:Y:S05]  /*0220*/  BRA `(.L_x_60) ;  /* 0x0000009000007947 */ /* 0x000fea0003800000 */
.L_x_59:
        /* <DEDUP_REMOVED lines=8> */
.L_x_61:
[----:B------:R-:W-:-:S05]  /*02b0*/  MOV R3, c[0x0][0x54c] ;  /* 0x0001530000037a02 */ /* 0x000fca0000000f00 */
.L_x_60:
[----:B-----5:R-:W-:Y:S01]  /*02c0*/  IMAD R3, R3, c[0x0][0x548], RZ ;  /* 0x0001520003037a24 */ /* 0x020fe200078e02ff */
[----:B------:R-:W-:-:S04]  /*02d0*/  SHF.L.U32 R0, R78, 0x7, RZ ;  /* 0x000000074e007819 */ /* 0x000fc800000006ff */
[----:B------:R-:W-:-:S04]  /*02e0*/  ISETP.GE.AND P0, PT, R0, R3, PT ;  /* 0x000000030000720c */ /* 0x000fc80003f06270 */
[----:B------:R-:W-:-:S04]  /*02f0*/  SEL R209, R209, 0xffffffff, !P0 ;  /* 0xffffffffd1d17807 */ /* 0x000fc80004000000 */
.L_x_58:
[----:B------:R-:W-:-:S13]  /*0300*/  ISETP.GE.AND P0, PT, R209, RZ, PT ;  /* 0x000000ffd100720c */ /* 0x000fda0003f06270 */
[----:B------:R-:W-:Y:S05]  /*0310*/  @!P0 EXIT ;  /* 0x000000000000894d */ /* 0x000fea0003800000 */
[----:B------:R-:W-:Y:S01]  /*0320*/  ISETP.NE.U32.AND P0, PT, RZ, c[0x0][0x370], PT ;  /* 0x0000dc00ff007a0c */ /* 0x000fe20003f05070 */
[----:B------:R-:W-:Y:S01]  /*0330*/  IMAD.MOV.U32 R81, RZ, RZ, c[0x0][0x168] ;  /* 0x00005a00ff517624 */ /* 0x000fe200078e00ff */
[----:B------:R-:W-:Y:S01]  /*0340*/  ISETP.NE.U32.AND P1, PT, RZ, c[0x0][0x360], PT ;  /* 0x0000d800ff007a0c */ /* 0x000fe20003f25070 */
[----:B------:R-:W-:Y:S01]  /*0350*/  IMAD.MOV.U32 R145, RZ, RZ, RZ ;  /* 0x000000ffff917224 */ /* 0x000fe200078e00ff */
[----:B------:R-:W-:Y:S01]  /*0360*/  ISETP.NE.AND.EX P2, PT, RZ, c[0x0][0x374], PT, P0 ;  /* 0x0000dd00ff007a0c */ /* 0x000fe20003f45300 */
[----:B------:R-:W-:Y:S01]  /*0370*/  IMAD.MOV.U32 R167, RZ, RZ, RZ ;  /* 0x000000ffffa77224 */ /* 0x000fe200078e00ff */
[----:B------:R-:W-:Y:S01]  /*0380*/  ISETP.NE.AND.EX P0, PT, RZ, c[0x0][0x364], PT, P1 ;  /* 0x0000d900ff007a0c */ /* 0x000fe20003f05310 */
[CC--:B------:R-:W-:Y:S01]  /*0390*/  IMAD.WIDE R10, R209.reuse, R4.reuse, c[0x0][0x348] ;  /* 0x0000d200d10a7625 */ /* 0x0c0fe200078e0204 */
[----:B------:R-:W-:Y:S02]  /*03a0*/  ISETP.NE.U32.AND P1, PT, RZ, c[0x0][0x348], PT ;  /* 0x0000d200ff007a0c */ /* 0x000fe40003f25070 */
[----:B------:R-:W-:Y:S01]  /*03b0*/  ISETP.NE.U32.AND P3, PT, RZ, c[0x0][0x350], PT ;  /* 0x0000d400ff007a0c */ /* 0x000fe20003f65070 */
[----:B------:R-:W-:Y:S01]  /*03c0*/  IMAD.WIDE R8, R209, R4, c[0x0][0x350] ;  /* 0x0000d400d1087625 */ /* 0x000fe200078e0204 */
[----:B------:R-:W-:-:S02]  /*03d0*/  ISETP.NE.U32.AND P4, PT, RZ, c[0x0][0x358], PT ;  /* 0x0000d600ff007a0c */ /* 0x000fc40003f85070 */
[----:B------:R-:W-:Y:S01]  /*03e0*/  ISETP.NE.AND.EX P1, PT, RZ, c[0x0][0x34c], PT, P1 ;  /* 0x0000d300ff007a0c */ /* 0x000fe20003f25310 */
[CC--:B------:R-:W-:Y:S01]  /*03f0*/  IMAD.WIDE R6, R209.reuse, R4.reuse, c[0x0][0x358] ;  /* 0x0000d600d1067625 */ /* 0x0c0fe200078e0204 */
[----:B------:R-:W-:Y:S02]  /*0400*/  ISETP.NE.AND.EX P3, PT, RZ, c[0x0][0x354], PT, P3 ;  /* 0x0000d500ff007a0c */ /* 0x000fe40003f65330 */
[----:B------:R-:W-:Y:S01]  /*0410*/  ISETP.NE.AND.EX P4, PT, RZ, c[0x0][0x35c], PT, P4 ;  /* 0x0000d700ff007a0c */ /* 0x000fe20003f85340 */
[CC--:B------:R-:W-:Y:S01]  /*0420*/  @P0 IMAD.WIDE R12, R209.reuse, R4.reuse, c[0x0][0x360] ;  /* 0x0000d800d10c0625 */ /* 0x0c0fe200078e0204 */
[----:B------:R-:W-:Y:S01]  /*0430*/  MOV R89, RZ ;  /* 0x000000ff00597202 */ /* 0x000fe20000000f00 */
[----:B------:R-:W2:Y:S01]  /*0440*/  S2R R207, SR_CTAID.Y ;  /* 0x0000000000cf7919 */ /* 0x000ea20000002600 */
[----:B------:R-:W-:Y:S01]  /*0450*/  ULDC UR5, c[0x0][0x2ac] ;  /* 0x0000ab0000057ab9 */ /* 0x000fe20000000800 */
[----:B------:R-:W-:Y:S02]  /*0460*/  IMAD.MOV.U32 R208, RZ, RZ, RZ ;  /* 0x000000ffffd07224 */ /* 0x000fe400078e00ff */
[----:B------:R3:W5:Y:S01]  /*0470*/  @P0 LDG.E R81, [R12.64] ;  /* 0x000000060c510981 */ /* 0x000762000c1e1900 */
[----:B------:R-:W-:Y:S01]  /*0480*/  ULDC UR4, c[0x0][0x1d0] ;  /* 0x0000740000047ab9 */ /* 0x000fe20000000800 */
[----:B-1----:R-:W-:-:S02]  /*0490*/  @P2 IMAD.WIDE R2, R209, R4, c[0x0][0x370] ;  /* 0x0000dc00d1022625 */ /* 0x002fc400078e0204 */
[----:B------:R3:W5:Y:S04]  /*04a0*/  @P1 LDG.E R145, [R10.64] ;  /* 0x000000060a911981 */ /* 0x000768000c1e1900 */
[----:B------:R3:W5:Y:S04]  /*04b0*/  @P3 LDG.E R89, [R8.64] ;  /* 0x0000000608593981 */ /* 0x000768000c1e1900 */
[----:B------:R3:W5:Y:S01]  /*04c0*/  @P4 LDG.E R167, [R6.64] ;  /* 0x0000000606a74981 */ /* 0x000762000c1e1900 */
[----:B------:R-:W-:-:S03]  /*04d0*/  UIMAD UR4, UR5, UR4, URZ ;  /* 0x00000004050472a4 */ /* 0x000fc6000f8e023f */
[----:B------:R1:W5:Y:S01]  /*04e0*/  @P2 LDG.E R208, [R2.64] ;  /* 0x0000000602d02981 */ /* 0x000362000c1e1900 */
[----:B------:R-:W-:Y:S01]  /*04f0*/  IMAD.MOV.U32 R146, RZ, RZ, c[0x0][0x228] ;  /* 0x00008a00ff927624 */ /* 0x000fe200078e00ff */
[----:B--2---:R-:W-:Y:S02]  /*0500*/  SHF.R.S32.HI R80, RZ, 0x1f, R207 ;  /* 0x0000001fff507819 */ /* 0x004fe400000114cf */
[----:B-1----:R-:W-:Y:S01]  /*0510*/  MOV R2, UR4 ;  /* 0x0000000400027c02 */ /* 0x002fe20008000f00 */
[----:B------:R-:W-:Y:S05]  /*0520*/  @P0 BRA `(.L_x_62) ;  /* 0x0000004000000947 */ /* 0x000fea0003800000 */
[----:B---3--:R-:W-:Y:S05]  /*0530*/  @!P1 BRA `(.L_x_62) ;  /* 0x0000003000009947 */ /* 0x008fea0003800000 */
[----:B-----5:R-:W2:Y:S04]  /*0540*/  LDG.E R81, [R10.64] ;  /* 0x000000060a517981 */ /* 0x020ea8000c1e1900 */
[----:B------:R-:W2:Y:S02]  /*0550*/  LDG.E R0, [R10.64+0x4] ;  /* 0x000004060a007981 */ /* 0x000ea4000c1e1900 */
[----:B--2---:R-:W-:-:S02]  /*0560*/  IADD3 R81, -R81, R0, RZ ;  /* 0x0000000051517210 */ /* 0x004fc40007ffe1ff */
.L_x_62:
[----:B---3--:R-:W-:-:S04]  /*0570*/  ISETP.NE.U32.AND P0, PT, RZ, c[0x0][0x368], PT ;  /* 0x0000da00ff007a0c */ /* 0x008fc80003f05070 */
[----:B------:R-:W-:-:S13]  /*0580*/  ISETP.NE.AND.EX P0, PT, RZ, c[0x0][0x36c], PT, P0 ;  /* 0x0000db00ff007a0c */ /* 0x000fda0003f05300 */
[----:B------:R-:W-:Y:S05]  /*0590*/  @!P0 BRA `(.L_x_63) ;  /* 0x0000003000008947 */ /* 0x000fea0003800000 */
[----:B------:R-:W-:-:S06]  /*05a0*/  IMAD.WIDE R2, R209, R4, c[0x0][0x368] ;  /* 0x0000da00d1027625 */ /* 0x000fcc00078e0204 */
[----:B------:R1:W5:Y:S01]  /*05b0*/  LDG.E R2, [R2.64] ;  /* 0x0000000602027981 */ /* 0x000362000c1e1900 */
[----:B------:R-:W-:Y:S05]  /*05c0*/  BRA `(.L_x_64) ;  /* 0x0000004000007947 */ /* 0x000fea0003800000 */
.L_x_63:
[----:B------:R-:W-:Y:S05]  /*05d0*/  @!P3 BRA `(.L_x_64) ;  /* 0x000000300000b947 */ /* 0x000fea0003800000 */
[----:B------:R-:W2:Y:S04]  /*05e0*/  LDG.E R2, [R8.64] ;  /* 0x0000000608027981 */ /* 0x000ea8000c1e1900 */
[----:B------:R-:W2:Y:S02]  /*05f0*/  LDG.E R3, [R8.64+0x4] ;  /* 0x0000040608037981 */ /* 0x000ea4000c1e1900 */
[----:B--2---:R-:W-:Y:S02]  /*0600*/  IADD3 R2, -R2, R3, RZ ;  /* 0x0000000302027210 */ /* 0x004fe40007ffe1ff */
.L_x_64:
[----:B------:R-:W2:Y:S04]  /*0610*/  @P4 LDG.E R0, [R6.64] ;  /* 0x0000000606004981 */ /* 0x000ea8000c1e1900 */
[----:B------:R-:W2:Y:S01]  /*0620*/  @P4 LDG.E R5, [R6.64+0x4] ;  /* 0x0000040606054981 */ /* 0x000ea2000c1e1900 */
[----:B-1---5:R-:W-:Y:S01]  /*0630*/  IMAD.IADD R3, R2, 0x1, -R208 ;  /* 0x0000000102037824 */ /* 0x022fe200078e0ad0 */
[----:B------:R-:W-:Y:S01]  /*0640*/  ISETP.NE.U32.AND P0, PT, RZ, c[0x0][0x378], PT ;  /* 0x0000de00ff007a0c */ /* 0x000fe20003f05070 */
[----:B------:R-:W-:-:S03]  /*0650*/  IMAD.MOV.U32 R79, RZ, RZ, R2 ;  /* 0x000000ffff4f7224 */ /* 0x000fc600078e0002 */
[----:B------:R-:W-:Y:S01]  /*0660*/  ISETP.NE.AND.EX P0, PT, RZ, c[0x0][0x37c], PT, P0 ;  /* 0x0000df00ff007a0c */ /* 0x000fe20003f05300 */
[----:B------:R-:W-:-:S05]  /*0670*/  IMAD.MOV R97, RZ, RZ, -R3 ;  /* 0x000000ffff617224 */ /* 0x000fca00078e0a03 */
[----:B------:R-:W-:-:S07]  /*0680*/  IMNMX R97, RZ, R97, !PT ;  /* 0x00000061ff617217 */ /* 0x000fce0007800200 */
[----:B------:R-:W-:-:S05]  /*0690*/  @P0 IMAD.WIDE R8, R209, R4, c[0x0][0x378] ;  /* 0x0000de00d1080625 */ /* 0x000fca00078e0204 */
[----:B------:R1:W5:Y:S01]  /*06a0*/  @P0 LDG.E R79, [R8.64] ;  /* 0x00000006084f0981 */ /* 0x000362000c1e1900 */
[----:B--2---:R-:W-:-:S04]  /*06b0*/  @P4 IMAD.IADD R146, R5, 0x1, -R0 ;  /* 0x0000000105924824 */ /* 0x004fc800078e0a00 */
[----:B------:R-:W-:-:S05]  /*06c0*/  IMAD.IADD R77, R3, 0x1, R146 ;  /* 0x00000001034d7824 */ /* 0x000fca00078e0292 */
[----:B------:R-:W-:-:S04]  /*06d0*/  IADD3 R0, R77, 0x3f, RZ ;  /* 0x0000003f4d007810 */ /* 0x000fc80007ffe0ff */
[----:B------:R-:W-:-:S04]  /*06e0*/  SHF.R.S32.HI R133, RZ, 0x1f, R0 ;  /* 0x0000001fff857819 */ /* 0x000fc80000011400 */
[----:B------:R-:W-:-:S04]  /*06f0*/  LEA.HI R133, R133, R0, RZ, 0x6 ;  /* 0x0000000085857211 */ /* 0x000fc800078f30ff */
[----:B------:R-:W-:-:S05]  /*0700*/  LOP3.LUT R71, R133, 0xffffffc0, RZ, 0xc0, !PT ;  /* 0xffffffc085477812 */ /* 0x000fca00078ec0ff */
[----:B------:R-:W-:-:S05]  /*0710*/  IMAD.IADD R3, R71, 0x1, -R3 ;  /* 0x0000000147037824 */ /* 0x000fca00078e0a03 */
[----:B------:R-:W-:-:S04]  /*0720*/  IMNMX R6, R3, R146, PT ;  /* 0x0000009203067217 */ /* 0x000fc80003800200 */
[----:B------:R-:W-:Y:S02]  /*0730*/  ISETP.GT.AND P0, PT, R6, R97, PT ;  /* 0x000000610600720c */ /* 0x000fe40003f04270 */
[----:B------:R-:W-:-:S05]  /*0740*/  SHF.R.U32.HI R97, RZ, 0x6, R97 ;  /* 0x00000006ff617819 */ /* 0x000fca0000011661 */
[----:B------:R-:W-:-:S06]  /*0750*/  IMAD.MOV.U32 R0, RZ, RZ, R97 ;  /* 0x000000ffff007224 */ /* 0x000fcc00078e0061 */
[----:B------:R-:W-:-:S04]  /*0760*/  @P0 IADD3 R6, R6, 0x3f, RZ ;  /* 0x0000003f06060810 */ /* 0x000fc80007ffe0ff */
[----:B------:R-:W-:-:S04]  /*0770*/  @P0 SHF.R.S32.HI R3, RZ, 0x1f, R6 ;  /* 0x0000001fff030819 */ /* 0x000fc80000011406 */
[----:B------:R-:W-:-:S04]  /*0780*/  @P0 LEA.HI R3, R3, R6, RZ, 0x6 ;  /* 0x0000000603030211 */ /* 0x000fc800078f30ff */
[----:B------:R-:W-:-:S04]  /*0790*/  @P0 SHF.R.S32.HI R0, RZ, 0x6, R3 ;  /* 0x00000006ff000819 */ /* 0x000fc80000011403 */
[----:B------:R-:W-:-:S13]  /*07a0*/  ISETP.GT.AND P0, PT, R0, R97, PT ;  /* 0x000000610000720c */ /* 0x000fda0003f04270 */
[----:B------:R-:W-:Y:S05]  /*07b0*/  @!P0 BRA `(.L_x_65) ;  /* 0x0000552000008947 */ /* 0x000fea0003800000 */
[----:B-1----:R-:W-:-:S04]  /*07c0*/  ISETP.NE.U32.AND P3, PT, RZ, c[0x0][0x340], PT ;  /* 0x0000d000ff007a0c */ /* 0x002fc80003f65070 */
[----:B------:R-:W-:-:S13]  /*07d0*/  ISETP.NE.AND.EX P3, PT, RZ, c[0x0][0x344], PT, P3 ;  /* 0x0000d100ff007a0c */ /* 0x000fda0003f65330 */
[----:B------:R-:W-:-:S06]  /*07e0*/  @P3 IMAD.WIDE R152, R209, R4, c[0x0][0x340] ;  /* 0x0000d000d1983625 */ /* 0x000fcc00078e0204 */
[----:B------:R-:W2:Y:S01]  /*07f0*/  @P3 LDG.E R152, [R152.64] ;  /* 0x0000000698983981 */ /* 0x000ea2000c1e1900 */
[----:B------:R-:W-:Y:S01]  /*0800*/  SHF.R.S32.HI R7, RZ, 0x1f, R76 ;  /* 0x0000001fff077819 */ /* 0x000fe2000001144c */
[----:B------:R-:W-:Y:S01]  /*0810*/  IMAD.MOV.U32 R114, RZ, RZ, c[0x0][0x238] ;  /* 0x00008e00ff727624 */ /* 0x000fe200078e00ff */
[----:B------:R-:W-:Y:S01]  /*0820*/  SHF.R.S32.HI R3, RZ, 0x1f, R167 ;  /* 0x0000001fff037819 */ /* 0x000fe200000114a7 */
[----:B------:R-:W-:Y:S01]  /*0830*/  IMAD.MOV.U32 R103, RZ, RZ, 0x6 ;  /* 0x00000006ff677424 */ /* 0x000fe200078e00ff */
[-C--:B------:R-:W-:Y:S01]  /*0840*/  LEA.HI R4, R7, R76.reuse, RZ, 0x3 ;  /* 0x0000004c07047211 */ /* 0x080fe200078f18ff */
[----:B------:R-:W-:Y:S01]  /*0850*/  IMAD.IADD R89, R89, 0x1, R2 ;  /* 0x0000000159597824 */ /* 0x000fe200078e0202 */
[----:B------:R-:W-:Y:S01]  /*0860*/  IADD3 R139, R0, -0x1, RZ ;  /* 0xffffffff008b7810 */ /* 0x000fe20007ffe0ff */
[----:B------:R-:W-:Y:S01]  /*0870*/  IMAD.SHL.U32 R100, R114, 0x40, RZ ;  /* 0x0000004072647824 */ /* 0x000fe200078e00ff */
[----:B------:R-:W-:Y:S01]  /*0880*/  LOP3.LUT R5, R4, 0x1ffffff8, RZ, 0xc0, !PT ;  /* 0x1ffffff804057812 */ /* 0x000fe200078ec0ff */
[----:B------:R-:W-:Y:S01]  /*0890*/  IMAD R164, R80, c[0x0][0x240], RZ ;  /* 0x0000900050a47a24 */ /* 0x000fe200078e02ff */
[----:B------:R-:W-:Y:S01]  /*08a0*/  SHF.R.S32.HI R4, RZ, 0x3, R4 ;  /* 0x00000003ff047819 */ /* 0x000fe20000011404 */
[----:B------:R-:W-:Y:S01]  /*08b0*/  IMAD.MOV.U32 R113, RZ, RZ, 0x5 ;  /* 0x00000005ff717424 */ /* 0x000fe200078e00ff */
[----:B------:R-:W-:Y:S01]  /*08c0*/  SHF.L.U64.HI R99, R114, R103, c[0x0][0x23c] ;  /* 0x00008f0072637619 */ /* 0x000fe20000010267 */
[----:B------:R-:W-:Y:S01]  /*08d0*/  IMAD.IADD R10, R76, 0x1, -R5 ;  /* 0x000000014c0a7824 */ /* 0x000fe200078e0a05 */
[----:B------:R-:W-:Y:S01]  /*08e0*/  IADD3 R166, P0, R4, R167, RZ ;  /* 0x000000a704a67210 */ /* 0x000fe20007f1e0ff */
[----:B------:R-:W-:Y:S01]  /*08f0*/  IMAD.IADD R96, R146, 0x1, -R4 ;  /* 0x0000000192607824 */ /* 0x000fe200078e0a04 */
[----:B------:R-:W-:Y:S01]  /*0900*/  SHF.R.S32.HI R2, RZ, 0x1f, R139 ;  /* 0x0000001fff027819 */ /* 0x000fe2000001148b */
[----:B------:R-:W-:Y:S01]  /*0910*/  IMAD.SHL.U32 R10, R10, 0x8, RZ ;  /* 0x000000080a0a7824 */ /* 0x000fe200078e00ff */
[----:B------:R-:W-:Y:S01]  /*0920*/  LEA.HI.X.SX32 R167, R4, R3, 0x1, P0 ;  /* 0x0000000304a77211 */ /* 0x000fe200000f0eff */
[----:B------:R-:W-:Y:S01]  /*0930*/  IMAD R0, R139, -0x40, R96 ;  /* 0xffffffc08b007824 */ /* 0x000fe200078e0260 */
[----:B------:R-:W-:Y:S01]  /*0940*/  LEA.HI R141, R7, R76, RZ, 0x2 ;  /* 0x0000004c078d7211 */ /* 0x000fe200078f10ff */
[----:B------:R-:W-:Y:S01]  /*0950*/  IMAD R9, R99, R139, RZ ;  /* 0x0000008b63097224 */ /* 0x000fe200078e02ff */
[--C-:B------:R-:W-:Y:S01]  /*0960*/  SHF.R.S32.HI R11, RZ, 0x1f, R10.reuse ;  /* 0x0000001fff0b7819 */ /* 0x100fe2000001140a */
[----:B------:R-:W-:Y:S01]  /*0970*/  IMAD R3, R167, c[0x0][0x238], RZ ;  /* 0x00008e00a7037a24 */ /* 0x000fe200078e02ff */
[----:B------:R-:W-:Y:S01]  /*0980*/  ISETP.GE.AND P1, PT, R0, 0x1, PT ;  /* 0x000000010000780c */ /* 0x000fe20003f26270 */
[----:B------:R-:W-:Y:S01]  /*0990*/  IMAD R2, R2, R100, R9 ;  /* 0x0000006402027224 */ /* 0x000fe200078e0209 */
[----:B------:R-:W-:Y:S01]  /*09a0*/  ISETP.GT.AND P0, PT, R0, 0x20, PT ;  /* 0x000000200000780c */ /* 0x000fe20003f04270 */
[----:B------:R-:W-:Y:S01]  /*09b0*/  IMAD R12, R166, c[0x0][0x23c], R3 ;  /* 0x00008f00a60c7a24 */ /* 0x000fe200078e0203 */
[----:B------:R-:W-:Y:S01]  /*09c0*/  IADD3 R0, R10, 0x80, RZ ;  /* 0x000000800a007810 */ /* 0x000fe20007ffe0ff */
[----:B------:R-:W-:Y:S01]  /*09d0*/  IMAD.WIDE.U32 R8, R166, c[0x0][0x238], R10 ;  /* 0x00008e00a6087a25 */ /* 0x000fe200078e000a */
[----:B------:R-:W-:Y:S01]  /*09e0*/  SEL R162, R209, RZ, !P4 ;  /* 0x000000ffd1a27207 */ /* 0x000fe20006000000 */
[----:B------:R-:W-:Y:S01]  /*09f0*/  ULDC.U8 UR4, c[0x0][0x298] ;  /* 0x0000a60000047ab9 */ /* 0x000fe20000000000 */
[----:B------:R-:W-:Y:S01]  /*0a00*/  ISETP.GE.AND P5, PT, R0, c[0x0][0x1d4], PT ;  /* 0x0000750000007a0c */ /* 0x000fe20003fa6270 */
[----:B------:R-:W-:Y:S01]  /*0a10*/  IMAD.SHL.U32 R5, R4, 0x40, RZ ;  /* 0x0000004004057824 */ /* 0x000fe200078e00ff */
[----:B------:R-:W-:Y:S01]  /*0a20*/  SHF.R.S32.HI R0, RZ, 0x1f, R209 ;  /* 0x0000001fff007819 */ /* 0x000fe200000114d1 */
[----:B------:R-:W-:Y:S01]  /*0a30*/  IMAD.IADD R13, R9, 0x1, R12 ;  /* 0x00000001090d7824 */ /* 0x000fe200078e020c */
[----:B------:R-:W-:Y:S01]  /*0a40*/  IADD3 R3, R10, 0x40, RZ ;  /* 0x000000400a037810 */ /* 0x000fe20007ffe0ff */
[----:B------:R-:W-:Y:S01]  /*0a50*/  IMAD.MOV.U32 R12, RZ, RZ, R8 ;  /* 0x000000ffff0c7224 */ /* 0x000fe200078e0008 */
[----:B------:R-:W-:Y:S01]  /*0a60*/  LOP3.LUT R5, R5, 0x1c0, RZ, 0xc0, !PT ;  /* 0x000001c005057812 */ /* 0x000fe200078ec0ff */
[C---:B------:R-:W-:Y:S01]  /*0a70*/  IMAD R164, R207.reuse, c[0x0][0x244], R164 ;  /* 0x00009100cfa47a24 */ /* 0x040fe200078e02a4 */
[----:B------:R-:W-:Y:S01]  /*0a80*/  SEL R95, R0, RZ, !P4 ;  /* 0x000000ff005f7207 */ /* 0x000fe20006000000 */
[----:B------:R-:W-:Y:S01]  /*0a90*/  IMAD.WIDE.U32 R12, R207, c[0x0][0x240], R12 ;  /* 0x00009000cf0c7a25 */ /* 0x000fe200078e000c */
[----:B------:R-:W-:-:S02]  /*0aa0*/  LOP3.LUT R4, R5, 0x38, R10, 0xf8, !PT ;  /* 0x0000003805047812 */ /* 0x000fc400078ef80a */
[----:B------:R-:W-:Y:S01]  /*0ab0*/  SHF.R.U32.HI R5, RZ, 0x3, R5 ;  /* 0x00000003ff057819 */ /* 0x000fe20000011605 */
[----:B------:R-:W-:Y:S01]  /*0ac0*/  IMAD.IADD R165, R13, 0x1, R164 ;  /* 0x000000010da57824 */ /* 0x000fe200078e02a4 */
[----:B------:R-:W-:Y:S01]  /*0ad0*/  SHF.R.S32.HI R144, RZ, 0x2, R141 ;  /* 0x00000002ff907819 */ /* 0x000fe2000001148d */
[----:B------:R-:W-:Y:S01]  /*0ae0*/  IMAD R173, R95, c[0x0][0x248], RZ ;  /* 0x000092005fad7a24 */ /* 0x000fe200078e02ff */
[----:B------:R-:W-:Y:S01]  /*0af0*/  LOP3.LUT R4, R4, R5, RZ, 0x3c, !PT ;  /* 0x0000000504047212 */ /* 0x000fe200078e3cff */
[----:B------:R-:W-:Y:S01]  /*0b00*/  IMAD.MOV.U32 R164, RZ, RZ, R12 ;  /* 0x000000ffffa47224 */ /* 0x000fe200078e000c */
[----:B------:R-:W-:Y:S01]  /*0b10*/  ISETP.GE.AND P6, PT, R3, c[0x0][0x1d4], PT ;  /* 0x0000750003007a0c */ /* 0x000fe20003fc6270 */
[C---:B------:R-:W-:Y:S01]  /*0b20*/  IMAD R173, R162.reuse, c[0x0][0x24c], R173 ;  /* 0x00009300a2ad7a24 */ /* 0x040fe200078e02ad */
[----:B------:R-:W-:Y:S01]  /*0b30*/  LOP3.LUT R5, R141, 0xfffffffc, RZ, 0xc0, !PT ;  /* 0xfffffffc8d057812 */ /* 0x000fe200078ec0ff */
[----:B------:R-:W-:Y:S01]  /*0b40*/  IMAD.WIDE.U32 R164, R162, c[0x0][0x248], R164 ;  /* 0x00009200a2a47a25 */ /* 0x000fe200078e00a4 */
[----:B------:R-:W-:-:S02]  /*0b50*/  SHF.R.S32.HI R3, RZ, 0x1f, R144 ;  /* 0x0000001fff037819 */ /* 0x000fc40000011490 */
[----:B------:R-:W-:Y:S01]  /*0b60*/  ISETP.GE.AND P2, PT, R10, c[0x0][0x1d4], PT ;  /* 0x000075000a007a0c */ /* 0x000fe20003f46270 */
[----:B------:R-:W-:Y:S01]  /*0b70*/  IMAD R8, R80, c[0x0][0x260], RZ ;  /* 0x0000980050087a24 */ /* 0x000fe200078e02ff */
[----:B------:R-:W-:Y:S01]  /*0b80*/  SHF.L.U64.HI R113, R114, R113, c[0x0][0x23c] ;  /* 0x00008f0072717619 */ /* 0x000fe20000010271 */
[----:B------:R-:W-:Y:S01]  /*0b90*/  IMAD.IADD R173, R165, 0x1, R173 ;  /* 0x00000001a5ad7824 */ /* 0x000fe200078e02ad */
[----:B------:R-:W-:Y:S01]  /*0ba0*/  P2R R150, PR, RZ, 0x4 ;  /* 0x00000004ff967803 */ /* 0x000fe20000000000 */
[----:B------:R-:W-:Y:S01]  /*0bb0*/  IMAD.MOV.U32 R172, RZ, RZ, R164 ;  /* 0x000000ffffac7224 */ /* 0x000fe200078e00a4 */
[-C--:B------:R-:W-:Y:S01]  /*0bc0*/  LEA.HI R137, R7, R76.reuse, RZ, 0x6 ;  /* 0x0000004c07897211 */ /* 0x080fe200078f30ff */
[----:B------:R-:W-:Y:S01]  /*0bd0*/  IMAD.IADD R5, R76, 0x1, -R5 ;  /* 0x000000014c057824 */ /* 0x000fe200078e0a05 */
[----:B------:R-:W-:Y:S01]  /*0be0*/  ISETP.NE.AND P4, PT, R150, RZ, PT ;  /* 0x000000ff9600720c */ /* 0x000fe20003f85270 */
[----:B------:R-:W-:Y:S01]  /*0bf0*/  IMAD R9, R3, c[0x0][0x280], RZ ;  /* 0x0000a00003097a24 */ /* 0x000fe200078e02ff */
[----:B------:R-:W-:Y:S01]  /*0c00*/  SHF.R.S32.HI R141, RZ, 0x1f, R141 ;  /* 0x0000001fff8d7819 */ /* 0x000fe2000001148d */
[----:B------:R-:W-:Y:S01]  /*0c10*/  IMAD R8, R207, c[0x0][0x264], R8 ;  /* 0x00009900cf087a24 */ /* 0x000fe200078e0208 */
[----:B------:R-:W-:Y:S01]  /*0c20*/  LEA.HI R124, R7, R76, RZ, 0x5 ;  /* 0x0000004c077c7211 */ /* 0x000fe200078f28ff */
[----:B------:R-:W-:Y:S01]  /*0c30*/  IMAD.WIDE.U32 R10, R207, c[0x0][0x260], R10 ;  /* 0x00009800cf0a7a25 */ /* 0x000fe200078e000a */
[----:B------:R-:W-:-:S03]  /*0c40*/  LEA.HI R141, R141, R144, RZ, 0x3 ;  /* 0x000000908d8d7211 */ /* 0x000fc600078f18ff */
[----:B------:R-:W-:Y:S01]  /*0c50*/  IMAD.WIDE.U32 R20, R139, R100, R172 ;  /* 0x000000648b147225 */ /* 0x000fe200078e00ac */
[----:B------:R-:W-:-:S03]  /*0c60*/  LOP3.LUT R141, R141, 0xfffffff8, RZ, 0xc0, !PT ;  /* 0xfffffff88d8d7812 */ /* 0x000fc600078ec0ff */
[----:B------:R-:W-:Y:S02]  /*0c70*/  IMAD R156, R144, c[0x0][0x284], R9 ;  /* 0x0000a100909c7a24 */ /* 0x000fe400078e0209 */
[----:B------:R-:W-:Y:S02]  /*0c80*/  IMAD.SHL.U32 R16, R5, 0x8, RZ ;  /* 0x0000000805107824 */ /* 0x000fe400078e00ff */
[----:B------:R-:W-:Y:S02]  /*0c90*/  IMAD.IADD R9, R11, 0x1, R8 ;  /* 0x000000010b097824 */ /* 0x000fe400078e0208 */
[----:B------:R-:W-:Y:S01]  /*0ca0*/  IMAD.MOV.U32 R8, RZ, RZ, R10 ;  /* 0x000000ffff087224 */ /* 0x000fe200078e000a */
[----:B------:R-:W-:Y:S01]  /*0cb0*/  @P1 LEA R10, P2, R20, c[0x0][0x220], 0x1 ;  /* 0x00008800140a1a11 */ /* 0x000fe200078408ff */
[----:B------:R-:W-:Y:S01]  /*0cc0*/  IMAD.IADD R2, R21, 0x1, R2 ;  /* 0x0000000115027824 */ /* 0x000fe200078e0202 */
[----:B------:R-:W-:Y:S01]  /*0cd0*/  SHF.R.S32.HI R17, RZ, 0x1f, R16 ;  /* 0x0000001fff117819 */ /* 0x000fe20000011410 */
[----:B------:R-:W-:Y:S01]  /*0ce0*/  IMAD R3, R3, c[0x0][0x290], RZ ;  /* 0x0000a40003037a24 */ /* 0x000fe200078e02ff */
[----:B------:R-:W-:Y:S01]  /*0cf0*/  IADD3 R143, R16, 0x60, RZ ;  /* 0x00000060108f7810 */ /* 0x000fe20007ffe0ff */
[----:B------:R-:W-:Y:S01]  /*0d00*/  IMAD.SHL.U32 R114, R114, 0x20, RZ ;  /* 0x0000002072727824 */ /* 0x000fe200078e00ff */
[----:B------:R-:W-:Y:S01]  /*0d10*/  @P1 LEA.HI.X R11, R20, c[0x0][0x224], R2, 0x1, P2 ;  /* 0x00008900140b1a11 */ /* 0x000fe200010f0c02 */
[----:B------:R-:W-:Y:S01]  /*0d20*/  IMAD R154, R144, c[0x0][0x294], R3 ;  /* 0x0000a500909a7a24 */ /* 0x000fe200078e0203 */
[----:B------:R-:W-:Y:S01]  /*0d30*/  IADD3 R142, R16, 0x80, RZ ;  /* 0x00000080108e7810 */ /* 0x000fe20007ffe0ff */
[----:B------:R-:W-:Y:S01]  /*0d40*/  IMAD.SHL.U32 R18, R5, 0x4, RZ ;  /* 0x0000000405127824 */ /* 0x000fe200078e00ff */
[----:B------:R-:W-:Y:S01]  /*0d50*/  @P0 IADD3 R3, P2, R114, R20, RZ ;  /* 0x0000001472030210 */ /* 0x000fe20007f5e0ff */
[----:B------:R-:W-:Y:S01]  /*0d60*/  IMAD.WIDE.U32 R14, R144, c[0x0][0x280], R16 ;  /* 0x0000a000900e7a25 */ /* 0x000fe200078e0010 */
[----:B------:R-:W-:-:S02]  /*0d70*/  IADD3 R140, R16, 0xa0, RZ ;  /* 0x000000a0108c7810 */ /* 0x000fc40007ffe0ff */
[----:B------:R-:W-:Y:S01]  /*0d80*/  SHF.R.S32.HI R19, RZ, 0x1f, R18 ;  /* 0x0000001fff137819 */ /* 0x000fe20000011412 */
[----:B------:R-:W-:Y:S01]  /*0d90*/  @P0 IMAD.X R2, R113, 0x1, R2, P2 ;  /* 0x0000000171020824 */ /* 0x000fe200010e0602 */
[C---:B------:R-:W-:Y:S01]  /*0da0*/  @P0 LEA R20, P2, R3.reuse, c[0x0][0x220], 0x1 ;  /* 0x0000880003140a11 */ /* 0x040fe200078408ff */
[----:B------:R-:W-:Y:S01]  /*0db0*/  IMAD.IADD R157, R156, 0x1, R15 ;  /* 0x000000019c9d7824 */ /* 0x000fe200078e020f */
[----:B------:R-:W-:Y:S01]  /*0dc0*/  IADD3 R15, R18, 0x20, RZ ;  /* 0x00000020120f7810 */ /* 0x000fe20007ffe0ff */
[----:B------:R-:W-:Y:S01]  /*0dd0*/  IMAD.WIDE.U32 R12, R144, c[0x0][0x290], R16 ;  /* 0x0000a400900c7a25 */ /* 0x000fe200078e0010 */
[----:B------:R-:W-:Y:S02]  /*0de0*/  @P0 LEA.HI.X R21, R3, c[0x0][0x224], R2, 0x1, P2 ;  /* 0x0000890003150a11 */ /* 0x000fe400010f0c02 */
[----:B------:R-:W-:Y:S01]  /*0df0*/  ISETP.GE.AND P2, PT, R16, c[0x0][0x27c], PT ;  /* 0x00009f0010007a0c */ /* 0x000fe20003f46270 */
[----:B------:R-:W-:Y:S01]  /*0e00*/  IMAD.SHL.U32 R137, R137, 0x8, RZ ;  /* 0x0000000889897824 */ /* 0x000fe200078e00ff */
[----:B------:R-:W-:Y:S01]  /*0e10*/  SHF.R.S32.HI R132, RZ, 0x1f, R143 ;  /* 0x0000001fff847819 */ /* 0x000fe2000001148f */
[----:B------:R-:W-:Y:S01]  /*0e20*/  IMAD.WIDE.U32 R160, R144, c[0x0][0x280], R18 ;  /* 0x0000a00090a07a25 */ /* 0x000fe200078e0012 */
[----:B------:R-:W-:-:S02]  /*0e30*/  SEL R3, RZ, c[0x0][0x27c], !P2 ;  /* 0x00009f00ff037a07 */ /* 0x000fc40005000000 */
[----:B------:R-:W-:Y:S01]  /*0e40*/  LOP3.LUT R137, R4, 0xfffffe00, R137, 0xf8, !PT ;  /* 0xfffffe0004897812 */ /* 0x000fe200078ef889 */
[----:B------:R-:W-:Y:S01]  /*0e50*/  IMAD.IADD R155, R154, 0x1, R13 ;  /* 0x000000019a9b7824 */ /* 0x000fe200078e020d */
[----:B------:R-:W-:Y:S01]  /*0e60*/  P2R R149, PR, RZ, 0x4 ;  /* 0x00000004ff957803 */ /* 0x000fe20000000000 */
[----:B------:R-:W-:Y:S01]  /*0e70*/  IMAD.IADD R13, R18, 0x1, R15 ;  /* 0x00000001120d7824 */ /* 0x000fe200078e020f */
[----:B------:R-:W-:Y:S01]  /*0e80*/  SHF.R.S32.HI R129, RZ, 0x1f, R142 ;  /* 0x0000001fff817819 */ /* 0x000fe2000001148e */
[----:B------:R-:W-:Y:S01]  /*0e90*/  IMAD.IADD R161, R161, 0x1, R156 ;  /* 0x00000001a1a17824 */ /* 0x000fe200078e029c */
[----:B------:R-:W-:Y:S01]  /*0ea0*/  LEA.HI R132, R132, R143, RZ, 0x3 ;  /* 0x0000008f84847211 */ /* 0x000fe200078f18ff */
[----:B------:R-:W-:Y:S01]  /*0eb0*/  IMAD.WIDE.U32 R158, R144, c[0x0][0x290], R18 ;  /* 0x0000a400909e7a25 */ /* 0x000fe200078e0012 */
[----:B------:R-:W-:Y:S02]  /*0ec0*/  ISETP.GE.AND P2, PT, R13, c[0x0][0x27c], PT ;  /* 0x00009f000d007a0c */ /* 0x000fe40003f46270 */
[----:B------:R-:W-:Y:S01]  /*0ed0*/  SHF.R.S32.HI R136, RZ, 0x1f, R13 ;  /* 0x0000001fff887819 */ /* 0x000fe2000001140d */
[----:B------:R-:W-:Y:S01]  /*0ee0*/  IMAD.MOV.U32 R156, RZ, RZ, R14 ;  /* 0x000000ffff9c7224 */ /* 0x000fe200078e000e */
[----:B------:R-:W-:Y:S01]  /*0ef0*/  IADD3 R14, R18, 0x40, RZ ;  /* 0x00000040120e7810 */ /* 0x000fe20007ffe0ff */
[----:B------:R-:W-:Y:S01]  /*0f00*/  IMAD.SHL.U32 R137, R137, 0x2, RZ ;  /* 0x0000000289897824 */ /* 0x000fe200078e00ff */
[----:B------:R-:W-:Y:S01]  /*0f10*/  LEA.HI R129, R129, R142, RZ, 0x3 ;  /* 0x0000008e81817211 */ /* 0x000fe200078f18ff */
[----:B------:R-:W-:Y:S01]  /*0f20*/  IMAD.IADD R159, R159, 0x1, R154 ;  /* 0x000000019f9f7824 */ /* 0x000fe200078e029a */
[----:B------:R-:W-:Y:S01]  /*0f30*/  LEA.HI R136, R136, R13, RZ, 0x3 ;  /* 0x0000000d88887211 */ /* 0x000fe200078f18ff */
[----:B------:R-:W-:Y:S01]  /*0f40*/  IMAD.IADD R3, R16, 0x1, R3 ;  /* 0x0000000110037824 */ /* 0x000fe200078e0203 */
[----:B------:R-:W-:Y:S01]  /*0f50*/  @!PT LDS RZ, [RZ] ;  /* 0x00000000fffff984 */ /* 0x000fe20000000800 */
[----:B------:R-:W-:Y:S01]  /*0f60*/  @!PT LDS RZ, [RZ] ;  /* 0x00000000fffff984 */ /* 0x000fe20000000800 */
[----:B------:R-:W-:Y:S01]  /*0f70*/  @!PT LDS RZ, [RZ] ;  /* 0x00000000fffff984 */ /* 0x000fe20000000800 */
[----:B------:R1:W-:Y:S01]  /*0f80*/  @P1 LDGSTS.E.BYPASS.LTC128B.128 [R137+0x6100], [R10.64], !P4 ;  /* 0x061000000a891fae */ /* 0x0003e2000e101d46 */
[----:B------:R-:W-:Y:S01]  /*0f90*/  IMAD.MOV.U32 R154, RZ, RZ, R12 ;  /* 0x000000ffff9a7224 */ /* 0x000fe200078e000c */
[----:B------:R-:W-:Y:S01]  /*0fa0*/  LOP3.LUT R132, R132, 0xfffffff8, RZ, 0xc0, !PT ;  /* 0xfffffff884847812 */ /* 0x000fe200078ec0ff */
[----:B------:R-:W-:Y:S01]  /*0fb0*/  IMAD.IADD R12, R18, 0x1, R14 ;  /* 0x00000001120c7824 */ /* 0x000fe200078e020e */
[----:B------:R1:W-:Y:S01]  /*0fc0*/  @P1 LDGSTS.E.BYPASS.LTC128B.128 [R137+0x8100], [R10.64+0x80], !P6 ;  /* 0x081000800a891fae */ /* 0x0003e2000f101d46 */
[----:B------:R-:W-:Y:S01]  /*0fd0*/  SHF.R.S32.HI R122, RZ, 0x1f, R3 ;  /* 0x0000001fff7a7819 */ /* 0x000fe20000011403 */
[----:B------:R-:W-:Y:S01]  /*0fe0*/  IMAD.IADD R141, R144, 0x1, -R141 ;  /* 0x00000001908d7824 */ /* 0x000fe200078e0a8d */
[----:B------:R-:W-:Y:S01]  /*0ff0*/  LOP3.LUT R129, R129, 0xfffffff8, RZ, 0xc0, !PT ;  /* 0xfffffff881817812 */ /* 0x000fe200078ec0ff */
[----:B------:R1:W-:Y:S01]  /*1000*/  @P1 LDGSTS.E.BYPASS.LTC128B.128 [R137+0xa100], [R10.64+0x100], !P5 ;  /* 0x0a1001000a891fae */ /* 0x0003e2000e901d46 */
[----:B------:R-:W-:Y:S01]  /*1010*/  ISETP.GE.AND P1, PT, R12, c[0x0][0x27c], PT ;  /* 0x00009f000c007a0c */ /* 0x000fe20003f26270 */
[----:B------:R-:W-:Y:S01]  /*1020*/  IMAD.SHL.U32 R124, R124, 0x10, RZ ;  /* 0x000000107c7c7824 */ /* 0x000fe200078e00ff */
[CC--:B------:R-:W-:Y:S01]  /*1030*/  LEA.HI R108, R122.reuse, R3.reuse, RZ, 0x3 ;  /* 0x000000037a6c7211 */ /* 0x0c0fe200078f18ff */
[----:B------:R3:W-:Y:S01]  /*1040*/  @P0 LDGSTS.E.BYPASS.LTC128B.128 [R137+0x7100], [R20.64], !P4 ;  /* 0x0710000014890fae */ /* 0x0007e2000e101d46 */
[----:B------:R-:W-:Y:S01]  /*1050*/  LEA.HI R122, R122, R3, RZ, 0x6 ;  /* 0x000000037a7a7211 */ /* 0x000fe200078f30ff */
[----:B------:R-:W-:Y:S01]  /*1060*/  IMAD.WIDE.U32 R168, R207, c[0x0][0x210], RZ ;  /* 0x00008400cfa87a25 */ /* 0x000fe200078e00ff */
[----:B------:R-:W-:Y:S01]  /*1070*/  SEL R3, RZ, c[0x0][0x27c], !P1 ;  /* 0x00009f00ff037a07 */ /* 0x000fe20004800000 */
[----:B------:R3:W-:Y:S01]  /*1080*/  @P0 LDGSTS.E.BYPASS.LTC128B.128 [R137+0x9100], [R20.64+0x80], !P6 ;  /* 0x0910008014890fae */ /* 0x0007e2000f101d46 */
[----:B------:R-:W-:Y:S01]  /*1090*/  LOP3.LUT R124, R124, 0xfffffe00, RZ, 0xc0, !PT ;  /* 0xfffffe007c7c7812 */ /* 0x000fe200078ec0ff */
[----:B------:R-:W-:Y:S01]  /*10a0*/  IMAD.SHL.U32 R122, R122, 0x40, RZ ;  /* 0x000000407a7a7824 */ /* 0x000fe200078e00ff */
[--C-:B------:R-:W-:Y:S01]  /*10b0*/  SHF.R.S32.HI R135, RZ, 0x1f, R12.reuse ;  /* 0x0000001fff877819 */ /* 0x100fe2000001140c */
[----:B------:R3:W-:Y:S01]  /*10c0*/  @P0 LDGSTS.E.BYPASS.LTC128B.128 [R137+0xb100], [R20.64+0x100], !P5 ;  /* 0x0b10010014890fae */ /* 0x0007e2000e901d46 */
[C---:B------:R-:W-:Y:S01]  /*10d0*/  LOP3.LUT P0, RZ, R141.reuse, 0x4, RZ, 0xc0, !PT ;  /* 0x000000048dff7812 */ /* 0x040fe2000780c0ff */
[----:B------:R-:W-:Y:S01]  /*10e0*/  IMAD.SHL.U32 R141, R141, 0x40, RZ ;  /* 0x000000408d8d7824 */ /* 0x000fe200078e00ff */
[----:B------:R-:W-:Y:S01]  /*10f0*/  LOP3.LUT R122, R122, 0x7ffff000, RZ, 0xc0, !PT ;  /* 0x7ffff0007a7a7812 */ /* 0x000fe200078ec0ff */
[----:B------:R-:W-:Y:S01]  /*1100*/  IMAD.IADD R3, R3, 0x1, R12 ;  /* 0x0000000103037824 */ /* 0x000fe200078e020c */
[----:B------:R-:W0:Y:S01]  /*1110*/  LDGDEPBAR ;  /* 0x00000000000079af */ /* 0x000e220000000000 */
[----:B------:R-:W-:Y:S01]  /*1120*/  IMAD R138, R5, 0x40, R144 ;  /* 0x00000040058a7824 */ /* 0x000fe200078e0290 */
[----:B------:R-:W-:Y:S01]  /*1130*/  LOP3.LUT R141, R141, 0x1c0, RZ, 0xc0, !PT ;  /* 0x000001c08d8d7812 */ /* 0x000fe200078ec0ff */
[----:B------:R-:W-:Y:S01]  /*1140*/  IMAD.MOV.U32 R82, RZ, RZ, c[0x0][0x27c] ;  /* 0x00009f00ff527624 */ /* 0x000fe200078e00ff */
[----:B------:R-:W-:Y:S01]  /*1150*/  SHF.R.S32.HI R120, RZ, 0x1f, R3 ;  /* 0x0000001fff787819 */ /* 0x000fe20000011403 */
[----:B------:R-:W-:Y:S01]  /*1160*/  IMAD R95, R95, c[0x0][0x268], RZ ;  /* 0x00009a005f5f7a24 */ /* 0x000fe200078e02ff */
[----:B------:R-:W-:Y:S01]  /*1170*/  SHF.R.U32.HI R125, RZ, 0x3, R141 ;  /* 0x00000003ff7d7819 */ /* 0x000fe2000001168d */
[----:B------:R-:W-:Y:S01]  /*1180*/  IMAD.MOV.U32 R98, RZ, RZ, c[0x0][0x2b8] ;  /* 0x0000ae00ff627624 */ /* 0x000fe200078e00ff */
[-C--:B------:R-:W-:Y:S01]  /*1190*/  LEA.HI R112, R120, R3.reuse, RZ, 0x3 ;  /* 0x0000000378707211 */ /* 0x080fe200078f18ff */
[----:B------:R-:W-:Y:S01]  /*11a0*/  IMAD R6, R80, c[0x0][0x1e8], RZ ;  /* 0x00007a0050067a24 */ /* 0x000fe200078e02ff */
[----:B------:R-:W-:Y:S01]  /*11b0*/  LEA.HI R120, R120, R3, RZ, 0x6 ;  /* 0x0000000378787211 */ /* 0x000fe200078f30ff */
[----:B------:R-:W-:Y:S01]  /*11c0*/  IMAD.MOV.U32 R102, RZ, RZ, c[0x0][0x280] ;  /* 0x0000a000ff667624 */ /* 0x000fe200078e00ff */
[C-C-:B------:R-:W-:Y:S01]  /*11d0*/  LOP3.LUT R2, R141.reuse, 0x38, R108.reuse, 0xf8, !PT ;  /* 0x000000388d027812 */ /* 0x140fe200078ef86c */
[----:B------:R-:W-:Y:S01]  /*11e0*/  IMAD.MOV.U32 R104, RZ, RZ, c[0x0][0x290] ;  /* 0x0000a400ff687624 */ /* 0x000fe200078e00ff */
[----:B------:R-:W-:Y:S01]  /*11f0*/  SHF.R.S32.HI R134, RZ, 0x3, R108 ;  /* 0x00000003ff867819 */ /* 0x000fe2000001146c */
[----:B------:R-:W-:Y:S01]  /*1200*/  IMAD.SHL.U32 R120, R120, 0x40, RZ ;  /* 0x0000004078787824 */ /* 0x000fe200078e00ff */
[----:B------:R-:W-:Y:S01]  /*1210*/  LOP3.LUT R7, R2, R125, RZ, 0x3c, !PT ;  /* 0x0000007d02077212 */ /* 0x000fe200078e3cff */
[----:B------:R-:W-:Y:S01]  /*1220*/  IMAD R95, R162, c[0x0][0x26c], R95 ;  /* 0x00009b00a25f7a24 */ /* 0x000fe200078e025f */
[----:B------:R-:W-:Y:S01]  /*1230*/  LOP3.LUT R2, R141, 0x38, R112, 0xf8, !PT ;  /* 0x000000388d027812 */ /* 0x000fe200078ef870 */
[----:B-----5:R-:W-:Y:S01]  /*1240*/  IMAD.WIDE.U32 R160, R79, c[0x0][0x280], R160 ;  /* 0x0000a0004fa07a25 */ /* 0x020fe200078e00a0 */
[----:B------:R-:W-:-:S02]  /*1250*/  LOP3.LUT R120, R120, 0x7ffff000, RZ, 0xc0, !PT ;  /* 0x7ffff00078787812 */ /* 0x000fc400078ec0ff */
[----:B------:R-:W-:Y:S01]  /*1260*/  LOP3.LUT R3, R2, R125, RZ, 0x3c, !PT ;  /* 0x0000007d02037212 */ /* 0x000fe200078e3cff */
[----:B------:R-:W-:Y:S01]  /*1270*/  IMAD.WIDE.U32 R162, R162, c[0x0][0x268], R8 ;  /* 0x00009a00a2a27a25 */ /* 0x000fe200078e0008 */
[--C-:B------:R-:W-:Y:S02]  /*1280*/  IADD3 R122, R7, R122, R124.reuse ;  /* 0x0000007a077a7210 */ /* 0x100fe40007ffe07c */
[----:B------:R-:W-:Y:S01]  /*1290*/  IADD3 R120, R3, R120, R124 ;  /* 0x0000007803787210 */ /* 0x000fe20007ffe07c */
[----:B------:R-:W-:Y:S01]  /*12a0*/  IMAD.MOV.U32 R123, RZ, RZ, c[0x0][0x27c] ;  /* 0x00009f00ff7b7624 */ /* 0x000fe200078e00ff */
[----:B------:R-:W-:Y:S01]  /*12b0*/  SHF.R.S32.HI R127, RZ, 0x3, R112 ;  /* 0x00000003ff7f7819 */ /* 0x000fe20000011470 */
[C---:B------:R-:W-:Y:S01]  /*12c0*/  IMAD.WIDE.U32 R170, R207.reuse, c[0x0][0x1e8], RZ ;  /* 0x00007a00cfaa7a25 */ /* 0x040fe200078e00ff */
[----:B------:R-:W-:Y:S02]  /*12d0*/  LOP3.LUT R108, R108, 0xfffffff8, RZ, 0xc0, !PT ;  /* 0xfffffff86c6c7812 */ /* 0x000fe400078ec0ff */
[----:B------:R-:W-:Y:S01]  /*12e0*/  LOP3.LUT R112, R112, 0xfffffff8, RZ, 0xc0, !PT ;  /* 0xfffffff870707812 */ /* 0x000fe200078ec0ff */
[----:B------:R-:W-:Y:S01]  /*12f0*/  IMAD R105, R207, c[0x0][0x1ec], R6 ;  /* 0x00007b00cf697a24 */ /* 0x000fe200078e0206 */
[----:B------:R-:W-:Y:S01]  /*1300*/  LEA.HI R135, R135, R12, RZ, 0x3 ;  /* 0x0000000c87877211 */ /* 0x000fe200078f18ff */
[----:B------:R-:W-:Y:S01]  /*1310*/  IMAD.WIDE.U32 R158, R79, c[0x0][0x290], R158 ;  /* 0x0000a4004f9e7a25 */ /* 0x000fe200078e009e */
[----:B------:R-:W-:-:S02]  /*1320*/  P2R R147, PR, RZ, 0x2 ;  /* 0x00000002ff937803 */ /* 0x000fc40000000000 */
[----:B------:R-:W-:Y:S01]  /*1330*/  SHF.R.S32.HI R107, RZ, 0x1f, R108 ;  /* 0x0000001fff6b7819 */ /* 0x000fe2000001146c */
[C---:B------:R-:W-:Y:S01]  /*1340*/  IMAD.WIDE.U32 R156, R79.reuse, c[0x0][0x280], R156 ;  /* 0x0000a0004f9c7a25 */ /* 0x040fe200078e009c */
[----:B------:R-:W-:Y:S02]  /*1350*/  SHF.R.S32.HI R111, RZ, 0x1f, R112 ;  /* 0x0000001fff6f7819 */ /* 0x000fe40000011470 */
[----:B------:R-:W-:Y:S01]  /*1360*/  LOP3.LUT R136, R136, 0xfffffff8, RZ, 0xc0, !PT ;  /* 0xfffffff888887812 */ /* 0x000fe200078ec0ff */
[----:B------:R-:W-:Y:S01]  /*1370*/  IMAD.WIDE.U32 R154, R79, c[0x0][0x290], R154 ;  /* 0x0000a4004f9a7a25 */ /* 0x000fe200078e009a */
[----:B------:R-:W-:Y:S02]  /*1380*/  LOP3.LUT R135, R135, 0xfffffff8, RZ, 0xc0, !PT ;  /* 0xfffffff887877812 */ /* 0x000fe400078ec0ff */
[----:B------:R-:W-:Y:S01]  /*1390*/  ISETP.NE.AND P1, PT, R98, 0x1, PT ;  /* 0x000000016200780c */ /* 0x000fe20003f25270 */
[----:B------:R-:W-:Y:S01]  /*13a0*/  IMAD.SHL.U32 R123, R123, 0x2, RZ ;  /* 0x000000027b7b7824 */ /* 0x000fe200078e00ff */
[CC--:B------:R-:W-:Y:S01]  /*13b0*/  SHF.L.U64.HI R101, R102.reuse, R103.reuse, c[0x0][0x284] ;  /* 0x0000a10066657619 */ /* 0x0c0fe20000010267 */
[----:B------:R-:W-:Y:S01]  /*13c0*/  IMAD.SHL.U32 R102, R102, 0x40, RZ ;  /* 0x0000004066667824 */ /* 0x000fe200078e00ff */
[C---:B------:R-:W-:Y:S01]  /*13d0*/  SHF.L.U64.HI R103, R104.reuse, R103, c[0x0][0x294] ;  /* 0x0000a50068677619 */ /* 0x040fe20000010267 */
[----:B------:R-:W-:Y:S01]  /*13e0*/  IMAD.SHL.U32 R104, R104, 0x40, RZ ;  /* 0x0000004068687824 */ /* 0x000fe200078e00ff */
[----:B------:R-:W-:Y:S01]  /*13f0*/  SHF.L.U64.HI R107, R108, 0x1, R107 ;  /* 0x000000016c6b7819 */ /* 0x000fe2000001026b */
[----:B------:R-:W-:Y:S01]  /*1400*/  IMAD.IADD R105, R171, 0x1, R105 ;  /* 0x00000001ab697824 */ /* 0x000fe200078e0269 */
[----:B------:R-:W-:Y:S01]  /*1410*/  SHF.L.U64.HI R111, R112, 0x1, R111 ;  /* 0x00000001706f7819 */ /* 0x000fe2000001026f */
[----:B------:R-:W-:Y:S01]  /*1420*/  IMAD.IADD R95, R163, 0x1, R95 ;  /* 0x00000001a35f7824 */ /* 0x000fe200078e025f */
[----:B------:R-:W-:Y:S01]  /*1430*/  P2R R148, PR, RZ, 0x4 ;  /* 0x00000004ff947803 */ /* 0x000fe20000000000 */
[----:B------:R-:W-:Y:S01]  /*1440*/  IMAD.SHL.U32 R108, R108, 0x2, RZ ;  /* 0x000000026c6c7824 */ /* 0x000fe200078e00ff */
[----:B-1----:R-:W-:Y:S01]  /*1450*/  IADD3 R10, R18, 0x50, RZ ;  /* 0x00000050120a7810 */ /* 0x002fe20007ffe0ff */
[----:B------:R-:W-:Y:S01]  /*1460*/  IMAD.SHL.U32 R122, R122, 0x2, RZ ;  /* 0x000000027a7a7824 */ /* 0x000fe200078e00ff */
[----:B------:R-:W-:Y:S01]  /*1470*/  IADD3 R9, R18, 0x10, RZ ;  /* 0x0000001012097810 */ /* 0x000fe20007ffe0ff */
[----:B------:R-:W-:Y:S01]  /*1480*/  IMAD.SHL.U32 R112, R112, 0x2, RZ ;  /* 0x0000000270707824 */ /* 0x000fe200078e00ff */
[----:B------:R-:W-:Y:S01]  /*1490*/  SHF.R.S32.HI R117, RZ, 0x1f, R132 ;  /* 0x0000001fff757819 */ /* 0x000fe20000011484 */
[----:B------:R-:W-:Y:S01]  /*14a0*/  IMAD.SHL.U32 R120, R120, 0x2, RZ ;  /* 0x0000000278787824 */ /* 0x000fe200078e00ff */
[----:B------:R-:W-:-:S02]  /*14b0*/  SHF.R.S32.HI R116, RZ, 0x1f, R129 ;  /* 0x0000001fff747819 */ /* 0x000fc40000011481 */
[----:B------:R-:W-:Y:S02]  /*14c0*/  SHF.R.S32.HI R119, RZ, 0x1f, R136 ;  /* 0x0000001fff777819 */ /* 0x000fe40000011488 */
[----:B------:R-:W-:Y:S02]  /*14d0*/  SHF.R.S32.HI R118, RZ, 0x1f, R135 ;  /* 0x0000001fff767819 */ /* 0x000fe40000011487 */
[----:B--2---:R-:W-:Y:S01]  /*14e0*/  @P3 SHF.R.S32.HI R153, RZ, 0x1f, R152 ;  /* 0x0000001fff993819 */ /* 0x004fe20000011498 */
[----:B------:R-:W-:Y:S01]  /*14f0*/  @!P3 IMAD.MOV.U32 R153, RZ, RZ, R0 ;  /* 0x000000ffff99b224 */ /* 0x000fe200078e0000 */
[----:B------:R-:W-:Y:S01]  /*1500*/  SEL R0, RZ, c[0x0][0x27c], !P2 ;  /* 0x00009f00ff007a07 */ /* 0x000fe20005000000 */
[----:B------:R-:W-:Y:S02]  /*1510*/  @!P3 IMAD.MOV.U32 R152, RZ, RZ, R209 ;  /* 0x000000ffff98b224 */ /* 0x000fe400078e00d1 */
[----:B------:R-:W-:Y:S02]  /*1520*/  IMAD R5, R153, c[0x0][0x2b0], RZ ;  /* 0x0000ac0099057a24 */ /* 0x000fe400078e02ff */
[----:B------:R-:W-:-:S02]  /*1530*/  IMAD.IADD R11, R0, 0x1, R13 ;  /* 0x00000001000b7824 */ /* 0x000fc400078e020d */
[C---:B------:R-:W-:Y:S02]  /*1540*/  IMAD R5, R152.reuse, c[0x0][0x2b4], R5 ;  /* 0x0000ad0098057a24 */ /* 0x040fe400078e0205 */
[----:B------:R-:W-:Y:S01]  /*1550*/  IMAD.WIDE.U32 R152, R152, c[0x0][0x2b0], RZ ;  /* 0x0000ac0098987a25 */ /* 0x000fe200078e00ff */
[----:B------:R-:W-:-:S03]  /*1560*/  SHF.R.S32.HI R0, RZ, 0x1f, R11 ;  /* 0x0000001fff007819 */ /* 0x000fc6000001140b */
[----:B------:R-:W-:Y:S01]  /*1570*/  IMAD.IADD R88, R153, 0x1, R5 ;  /* 0x0000000199587824 */ /* 0x000fe200078e0205 */
[CC--:B------:R-:W-:Y:S02]  /*1580*/  LEA.HI R110, R0.reuse, R11.reuse, RZ, 0x3 ;  /* 0x0000000b006e7211 */ /* 0x0c0fe400078f18ff */
[----:B------:R-:W-:Y:S02]  /*1590*/  LEA.HI R0, R0, R11, RZ, 0x6 ;  /* 0x0000000b00007211 */ /* 0x000fe400078f30ff */
[--C-:B------:R-:W-:Y:S02]  /*15a0*/  LOP3.LUT R4, R141, 0x38, R110.reuse, 0xf8, !PT ;  /* 0x000000388d047812 */ /* 0x100fe400078ef86e */
[----:B------:R-:W-:Y:S01]  /*15b0*/  SHF.R.S32.HI R128, RZ, 0x3, R110 ;  /* 0x00000003ff807819 */ /* 0x000fe2000001146e */
[----:B------:R-:W-:Y:S01]  /*15c0*/  IMAD.SHL.U32 R0, R0, 0x40, RZ ;  /* 0x0000004000007824 */ /* 0x000fe200078e00ff */
[----:B------:R-:W-:Y:S01]  /*15d0*/  LOP3.LUT R121, R4, R125, RZ, 0x3c, !PT ;  /* 0x0000007d04797212 */ /* 0x000fe200078e3cff */
[----:B------:R-:W-:Y:S01]  /*15e0*/  IMAD R4, R80, c[0x0][0x210], RZ ;  /* 0x0000840050047a24 */ /* 0x000fe200078e02ff */
[----:B------:R-:W-:-:S02]  /*15f0*/  LOP3.LUT R110, R110, 0xfffffff8, RZ, 0xc0, !PT ;  /* 0xfffffff86e6e7812 */ /* 0x000fc400078ec0ff */
[----:B------:R-:W-:Y:S01]  /*1600*/  LOP3.LUT R0, R0, 0x7ffff000, RZ, 0xc0, !PT ;  /* 0x7ffff00000007812 */ /* 0x000fe200078ec0ff */
[----:B------:R-:W-:Y:S01]  /*1610*/  IMAD R7, R207, c[0x0][0x214], R4 ;  /* 0x00008500cf077a24 */ /* 0x000fe200078e0204 */
[----:B------:R-:W-:Y:S02]  /*1620*/  SHF.R.S32.HI R109, RZ, 0x1f, R110 ;  /* 0x0000001fff6d7819 */ /* 0x000fe4000001146e */
[----:B------:R-:W-:Y:S01]  /*1630*/  IADD3 R121, R121, R0, R124 ;  /* 0x0000000079797210 */ /* 0x000fe20007ffe07c */
[----:B------:R-:W-:Y:S01]  /*1640*/  IMAD.IADD R106, R169, 0x1, R7 ;  /* 0x00000001a96a7824 */ /* 0x000fe200078e0207 */
[----:B------:R-:W-:Y:S02]  /*1650*/  SHF.R.S32.HI R0, RZ, 0x1f, R79 ;  /* 0x0000001fff007819 */ /* 0x000fe4000001144f */
[----:B------:R-:W-:Y:S01]  /*1660*/  SHF.R.S32.HI R7, RZ, 0x1f, R140 ;  /* 0x0000001fff077819 */ /* 0x000fe2000001148c */
[----:B------:R-:W-:Y:S01]  /*1670*/  IMAD.SHL.U32 R121, R121, 0x2, RZ ;  /* 0x0000000279797824 */ /* 0x000fe200078e00ff */
[----:B------:R-:W-:Y:S01]  /*1680*/  SHF.L.U64.HI R109, R110, 0x1, R109 ;  /* 0x000000016e6d7819 */ /* 0x000fe2000001026d */
[C---:B------:R-:W-:Y:S01]  /*1690*/  IMAD R2, R0.reuse, c[0x0][0x280], RZ ;  /* 0x0000a00000027a24 */ /* 0x040fe200078e02ff */
[----:B------:R-:W-:Y:S01]  /*16a0*/  LEA.HI R126, R7, R140, RZ, 0x3 ;  /* 0x0000008c077e7211 */ /* 0x000fe200078f18ff */
[----:B------:R-:W-:Y:S01]  /*16b0*/  IMAD R0, R0, c[0x0][0x290], RZ ;  /* 0x0000a40000007a24 */ /* 0x000fe200078e02ff */
[----:B------:R-:W-:Y:S01]  /*16c0*/  IADD3 R11, R18, 0x30, RZ ;  /* 0x00000030120b7810 */ /* 0x000fe20007ffe0ff */
[C---:B------:R-:W-:Y:S01]  /*16d0*/  IMAD R91, R79.reuse, c[0x0][0x284], R2 ;  /* 0x0000a1004f5b7a24 */ /* 0x040fe200078e0202 */
[----:B------:R-:W-:Y:S01]  /*16e0*/  LOP3.LUT R126, R126, 0xfffffff8, RZ, 0xc0, !PT ;  /* 0xfffffff87e7e7812 */ /* 0x000fe200078ec0ff */
[----:B------:R-:W-:Y:S01]  /*16f0*/  IMAD R3, R79, c[0x0][0x294], R0 ;  /* 0x0000a5004f037a24 */ /* 0x000fe200078e0200 */
[----:B------:R-:W-:Y:S01]  /*1700*/  LOP3.LUT R0, R141, 0x18, R16, 0xf8, !PT ;  /* 0x000000188d007812 */ /* 0x000fe200078ef810 */
[----:B------:R-:W-:Y:S01]  /*1710*/  IMAD.IADD R93, R161, 0x1, R91 ;  /* 0x00000001a15d7824 */ /* 0x000fe200078e025b */
[----:B------:R-:W-:Y:S01]  /*1720*/  SHF.R.S32.HI R115, RZ, 0x1f, R126 ;  /* 0x0000001fff737819 */ /* 0x000fe2000001147e */
[----:B------:R-:W-:Y:S01]  /*1730*/  IMAD.IADD R91, R91, 0x1, R157 ;  /* 0x000000015b5b7824 */ /* 0x000fe200078e029d */
[----:B------:R-:W-:Y:S01]  /*1740*/  LOP3.LUT R131, R0, R125, RZ, 0x3c, !PT ;  /* 0x0000007d00837212 */ /* 0x000fe200078e3cff */
[----:B------:R-:W-:-:S02]  /*1750*/  IMAD.IADD R92, R159, 0x1, R3 ;  /* 0x000000019f5c7824 */ /* 0x000fc400078e0203 */
[----:B------:R-:W-:Y:S02]  /*1760*/  IMAD.IADD R90, R3, 0x1, R155 ;  /* 0x00000001035a7824 */ /* 0x000fe400078e029b */
[----:B------:R-:W-:Y:S02]  /*1770*/  IMAD.IADD R131, R131, 0x1, R124 ;  /* 0x0000000183837824 */ /* 0x000fe400078e027c */
[----:B------:R-:W-:-:S03]  /*1780*/  IMAD.SHL.U32 R110, R110, 0x2, RZ ;  /* 0x000000026e6e7824 */ /* 0x000fc600078e00ff */
[----:B------:R-:W-:-:S04]  /*1790*/  LEA R131, R131, 0x100, 0x1 ;  /* 0x0000010083837811 */ /* 0x000fc800078e08ff */
[C---:B------:R-:W-:Y:S02]  /*17a0*/  IADD3 R130, R131.reuse, 0x40, RZ ;  /* 0x0000004083827810 */ /* 0x040fe40007ffe0ff */
[----:B------:R-:W-:Y:S01]  /*17b0*/  @P0 IADD3 R130, R131, -0x40, RZ ;  /* 0xffffffc083820810 */ /* 0x000fe20007ffe0ff */
[----:B------:R-:W-:Y:S01]  /*17c0*/  BAR.SYNC.DEFER_BLOCKING 0x0 ;  /* 0x0000000000007b1d */ /* 0x000fe20000010000 */
[----:B------:R-:W-:-:S04]  /*17d0*/  ISETP.GE.AND P0, PT, R82, 0x1, PT ;  /* 0x000000015200780c */ /* 0x000fc80003f06270 */
[----:B------:R-:W-:Y:S02]  /*17e0*/  P2R R0, PR, RZ, 0x1 ;  /* 0x00000001ff007803 */ /* 0x000fe40000000000 */
[----:B---3--:R-:W-:Y:S02]  /*17f0*/  P2R R0, PR, RZ, 0x2 ;  /* 0x00000002ff007803 */ /* 0x008fe40000000000 */
.L_x_90:
[----:B------:R-:W-:Y:S01]  /*1800*/  IMAD.SHL.U32 R87, R139, 0x40, RZ ;  /* 0x000000408b577824 */ /* 0x000fe200078e00ff */
[----:B------:R-:W-:Y:S04]  /*1810*/  DEPBAR.LE SB0, 0x0 ;  /* 0x000080000000791a */ /* 0x000fe80000000000 */
[----:B------:R-:W-:Y:S01]  /*1820*/  IMAD.IADD R0, R138, 0x1, R87 ;  /* 0x000000018a007824 */ /* 0x000fe200078e0257 */
[----:B------:R-:W-:Y:S01]  /*1830*/  ISETP.NE.AND P1, PT, R98, 0x1, PT ;  /* 0x000000016200780c */ /* 0x000fe20003f25270 */
[----:B------:R-:W-:Y:S01]  /*1840*/  IMAD.MOV.U32 R94, RZ, RZ, RZ ;  /* 0x000000ffff5e7224 */ /* 0x000fe200078e00ff */
[----:B------:R-:W-:Y:S01]  /*1850*/  ISETP.GE.AND P2, PT, R82, 0x1, PT ;  /* 0x000000015200780c */ /* 0x000fe20003f46270 */
[----:B------:R-:W-:Y:S01]  /*1860*/  IMAD.IADD R86, R89, 0x1, R0 ;  /* 0x0000000159567824 */ /* 0x000fe200078e0200 */
[----:B------:R-:W-:Y:S01]  /*1870*/  ISETP.GE.AND P0, PT, R0, R146, PT ;  /* 0x000000920000720c */ /* 0x000fe20003f06270 */
[----:B------:R-:W-:Y:S02]  /*1880*/  BSSY B1, `(.L_x_66) ;  /* 0x00003d7000017945 */ /* 0x000fe40003800000 */
[----:B------:R-:W-:Y:S01]  /*1890*/  IMAD.MOV.U32 R3, RZ, RZ, R86 ;  /* 0x000000ffff037224 */ /* 0x000fe200078e0056 */
[----:B------:R-:W-:Y:S05]  /*18a0*/  ISETP.GT.OR P0, PT, R138, 0x3f, P0 ;  /* 0x0000003f8a00780c */ /* 0x000fea0000704670 */
[----:B------:R-:W-:Y:S05]  /*18b0*/  @P1 IMAD.HI.U32 R0, R86, c[0x0][0x2bc], RZ ;  /* 0x0000af0056001a27 */ /* 0x000fea00078e00ff */
[----:B------:R-:W-:Y:S04]  /*18c0*/  @P1 SHF.R.U32.HI R3, RZ, c[0x0][0x2c0], R0 ;  /* 0x0000b000ff031a19 */ /* 0x000fe80000011600 */
[C---:B------:R-:W-:Y:S04]  /*18d0*/  @!P0 IADD3 R5, P1, R3.reuse, R152, RZ ;  /* 0x0000009803058210 */ /* 0x040fe80007f3e0ff */
[----:B------:R-:W-:Y:S01]  /*18e0*/  @!P0 LEA.HI.X.SX32 R0, R3, R88, 0x1, P1 ;  /* 0x0000005803008211 */ /* 0x000fe200008f0eff */
[----:B------:R-:W-:Y:S01]  /*18f0*/  IMAD.MOV R3, RZ, RZ, -R3 ;  /* 0x000000ffff037224 */ /* 0x000fe200078e0a03 */
[----:B-1----:R-:W-:Y:S03]  /*1900*/  @!P0 LEA R20, P1, R5, c[0x0][0x2a0], 0x2 ;  /* 0x0000a80005148a11 */ /* 0x002fe600078210ff */
[----:B------:R-:W-:Y:S01]  /*1910*/  IMAD R86, R3, c[0x0][0x2b8], R86 ;  /* 0x0000ae0003567a24 */ /* 0x000fe200078e0256 */
[----:B------:R-:W-:Y:S03]  /*1920*/  @!P0 LEA.HI.X R21, R5, c[0x0][0x2a4], R0, 0x2, P1 ;  /* 0x0000a90005158a11 */ /* 0x000fe600008f1400 */
[C---:B------:R-:W-:Y:S01]  /*1930*/  IMAD.WIDE.U32 R6, R86.reuse, c[0x0][0x1e0], RZ ;  /* 0x0000780056067a25 */ /* 0x040fe200078e00ff */
[----:B------:R-:W-:Y:S01]  /*1940*/  SHF.R.S32.HI R85, RZ, 0x1f, R86 ;  /* 0x0000001fff557819 */ /* 0x000fe20000011456 */
[----:B------:R-:W2:Y:S04]  /*1950*/  @!P0 LDG.E R94, [R20.64] ;  /* 0x00000006145e8981 */ /* 0x000ea8000c1e1900 */
[----:B------:R-:W-:Y:S01]  /*1960*/  IMAD R0, R85, c[0x0][0x1e0], RZ ;  /* 0x0000780055007a24 */ /* 0x000fe200078e02ff */
[----:B------:R-:W-:Y:S03]  /*1970*/  BAR.SYNC.DEFER_BLOCKING 0x0 ;  /* 0x0000000000007b1d */ /* 0x000fe60000010000 */
[----:B------:R-:W-:Y:S04]  /*1980*/  IMAD R0, R86, c[0x0][0x1e4], R0 ;  /* 0x0000790056007a24 */ /* 0x000fe800078e0200 */
[----:B------:R-:W-:Y:S01]  /*1990*/  IMAD.IADD R7, R7, 0x1, R0 ;  /* 0x0000000107077824 */ /* 0x000fe200078e0200 */
[----:B--2---:R-:W-:Y:S03]  /*19a0*/  SHF.R.S32.HI R84, RZ, 0x1f, R94 ;  /* 0x0000001fff547819 */ /* 0x004fe6000001145e */
[----:B------:R-:W-:Y:S04]  /*19b0*/  IMAD.WIDE.U32 R6, R94, c[0x0][0x1f0], R6 ;  /* 0x00007c005e067a25 */ /* 0x000fe800078e0006 */
[----:B------:R-:W-:Y:S01]  /*19c0*/  IMAD R4, R84, c[0x0][0x1f0], RZ ;  /* 0x00007c0054047a24 */ /* 0x000fe200078e02ff */
[----:B------:R-:W-:Y:S03]  /*19d0*/  IADD3 R3, P0, R170, R6, RZ ;  /* 0x00000006aa037210 */ /* 0x000fe60007f1e0ff */
[----:B------:R-:W-:Y:S05]  /*19e0*/  IMAD R4, R94, c[0x0][0x1f4], R4 ;  /* 0x00007d005e047a24 */ /* 0x000fea00078e0204 */
[----:B------:R-:W-:Y:S02]  /*19f0*/  IADD3.X R4, R105, R7, R4, P0, !PT ;  /* 0x0000000769047210 */ /* 0x000fe400007fe404 */
[C---:B------:R-:W-:Y:S04]  /*1a00*/  LEA R0, P0, R3.reuse, c[0x0][0x1c8], 0x1 ;  /* 0x0000720003007a11 */ /* 0x040fe800078008ff */
[----:B------:R-:W-:Y:S01]  /*1a10*/  LEA.HI.X R4, R3, c[0x0][0x1cc], R4, 0x1, P0 ;  /* 0x0000730003047a11 */ /* 0x000fe200000f0c04 */
[----:B----4-:R-:W-:-:S05]  /*1a20*/  @!P2 BRA `(.L_x_67) ;  /* 0x000039600000a947 */ /* 0x010fca0003800000 */
[-C--:B------:R-:W-:Y:S01]  /*1a30*/  IMAD R5, R101, R139.reuse, RZ ;  /* 0x0000008b65057224 */ /* 0x080fe200078e02ff */
[----:B------:R-:W-:Y:S01]  /*1a40*/  ISETP.NE.AND P0, PT, RZ, UR4, PT ;  /* 0x00000004ff007c0c */ /* 0x000fe2000bf05270 */
[-C--:B------:R-:W-:Y:S01]  /*1a50*/  IMAD R3, R103, R139.reuse, RZ ;  /* 0x0000008b67037224 */ /* 0x080fe200078e02ff */
[----:B------:R-:W-:Y:S01]  /*1a60*/  SHF.R.S32.HI R2, RZ, 0x1f, R139 ;  /* 0x0000001fff027819 */ /* 0x000fe2000001148b */
[-C--:B------:R-:W-:Y:S01]  /*1a70*/  IMAD.WIDE.U32 R40, R102, R139.reuse, RZ ;  /* 0x0000008b66287225 */ /* 0x080fe200078e00ff */
[----:B------:R-:W-:Y:S03]  /*1a80*/  IADD3 R83, -R87, R146, RZ ;  /* 0x0000009257537210 */ /* 0x000fe60007ffe1ff */
[C---:B------:R-:W-:Y:S01]  /*1a90*/  IMAD R5, R2.reuse, R102, R5 ;  /* 0x0000006602057224 */ /* 0x040fe200078e0205 */
[----:B------:R-:W-:Y:S01]  /*1aa0*/  IMNMX R83, R83, 0x40, PT ;  /* 0x0000004053537817 */ /* 0x000fe20003800200 */
[----:B------:R-:W-:Y:S02]  /*1ab0*/  IMAD R3, R2, R104, R3 ;  /* 0x0000006802037224 */ /* 0x000fe400078e0203 */
[----:B------:R-:W-:Y:S01]  /*1ac0*/  IMAD.WIDE.U32 R6, R104, R139, RZ ;  /* 0x0000008b68067225 */ /* 0x000fe200078e00ff */
[----:B------:R-:W-:Y:S04]  /*1ad0*/  IADD3 R2, R41, R5, RZ ;  /* 0x0000000529027210 */ /* 0x000fe80007ffe0ff */
[----:B------:R-:W-:Y:S01]  /*1ae0*/  IADD3 R3, R7, R3, RZ ;  /* 0x0000000307037210 */ /* 0x000fe20007ffe0ff */
[----:B------:R-:W-:-:S05]  /*1af0*/  @!P0 BRA `(.L_x_68) ;  /* 0x00001c0000008947 */ /* 0x000fca0003800000 */
[----:B------:R-:W-:Y:S01]  /*1b00*/  ISETP.GE.AND P1, PT, R144, R83, PT ;  /* 0x000000539000720c */ /* 0x000fe20003f26270 */
[----:B------:R-:W-:Y:S01]  /*1b10*/  BSSY B0, `(.L_x_69) ;  /* 0x000003a000007945 */ /* 0x000fe20003800000 */
        /* <DEDUP_REMOVED lines=12> */
[----:B------:R-:W-:-:S05]  /*1be0*/  @P1 BRA `(.L_x_70) ;  /* 0x000002c000001947 */ /* 0x000fca0003800000 */
[----:B------:R-:W-:Y:S01]  /*1bf0*/  IADD3 R40, P0, R160, R40, RZ ;  /* 0x00000028a0287210 */ /* 0x000fe20007f1e0ff */
[----:B------:R-:W-:Y:S01]  /*1c00*/  CS2R R62, SRZ ;  /* 0x00000000003e7805 */ /* 0x000fe2000001ff00 */
[----:B------:R-:W-:Y:S01]  /*1c10*/  CS2R R34, SRZ ;  /* 0x0000000000227805 */ /* 0x000fe2000001ff00 */
[----:B------:R-:W-:Y:S01]  /*1c20*/  CS2R R60, SRZ ;  /* 0x00000000003c7805 */ /* 0x000fe2000001ff00 */
[----:B------:R-:W-:Y:S01]  /*1c30*/  CS2R R38, SRZ ;  /* 0x0000000000267805 */ /* 0x000fe2000001ff00 */
[----:B------:R-:W-:Y:S01]  /*1c40*/  IMAD.X R5, R2, 0x1, R93, P0 ;  /* 0x0000000102057824 */ /* 0x000fe200000e065d */
[----:B------:R-:W-:Y:S01]  /*1c50*/  IADD3 R6, P0, R158, R6, RZ ;  /* 0x000000069e067210 */ /* 0x000fe20007f1e0ff */
[----:B------:R-:W-:Y:S01]  /*1c60*/  CS2R R58, SRZ ;  /* 0x00000000003a7805 */ /* 0x000fe2000001ff00 */
[----:B------:R-:W-:Y:S01]  /*1c70*/  CS2R R32, SRZ ;  /* 0x0000000000207805 */ /* 0x000fe2000001ff00 */
[----:B------:R-:W-:Y:S01]  /*1c80*/  CS2R R54, SRZ ;  /* 0x0000000000367805 */ /* 0x000fe2000001ff00 */
[----:B------:R-:W-:Y:S01]  /*1c90*/  CS2R R28, SRZ ;  /* 0x00000000001c7805 */ /* 0x000fe2000001ff00 */
[----:B------:R-:W-:Y:S01]  /*1ca0*/  IMAD.X R3, R3, 0x1, R92, P0 ;  /* 0x0000000103037824 */ /* 0x000fe200000e065c */
[C---:B------:R-:W-:Y:S01]  /*1cb0*/  LEA R20, P0, R40.reuse, c[0x0][0x270], 0x1 ;  /* 0x00009c0028147a11 */ /* 0x040fe200078008ff */
[----:B------:R-:W-:Y:S01]  /*1cc0*/  CS2R R52, SRZ ;  /* 0x0000000000347805 */ /* 0x000fe2000001ff00 */
[----:B------:R-:W-:Y:S01]  /*1cd0*/  CS2R R26, SRZ ;  /* 0x00000000001a7805 */ /* 0x000fe2000001ff00 */
[----:B------:R-:W-:Y:S01]  /*1ce0*/  CS2R R50, SRZ ;  /* 0x0000000000327805 */ /* 0x000fe2000001ff00 */
[----:B------:R-:W-:Y:S01]  /*1cf0*/  LEA.HI.X R21, R40, c[0x0][0x274], R5, 0x1, P0 ;  /* 0x00009d0028157a11 */ /* 0x000fe200000f0c05 */
[----:B------:R-:W-:Y:S01]  /*1d00*/  CS2R R24, SRZ ;  /* 0x0000000000187805 */ /* 0x000fe2000001ff00 */
[C---:B------:R-:W-:Y:S04]  /*1d10*/  LEA R22, P0, R6.reuse, c[0x0][0x288], 0x1 ;  /* 0x0000a20006167a11 */ /* 0x040fe800078008ff */
[----:B------:R-:W-:Y:S02]  /*1d20*/  LEA.HI.X R23, R6, c[0x0][0x28c], R3, 0x1, P0 ;  /* 0x0000a30006177a11 */ /* 0x000fe400000f0c03 */
[----:B------:R-:W-:Y:S11]  /*1d30*/  ISETP.GE.AND P0, PT, R18, c[0x0][0x27c], PT ;  /* 0x00009f0012007a0c */ /* 0x000ff60003f06270 */
[----:B------:R-:W-:Y:S02]  /*1d40*/  @!UPT UIADD3 URZ, URZ, URZ, URZ ;  /* 0x0000003f3f3ff290 */ /* 0x000fe4000fffe03f */
[----:B------:R1:W5:Y:S04]  /*1d50*/  @!P0 LDG.E.64 R62, [R20.64] ;  /* 0x00000006143e8981 */ /* 0x000368000c1e1b00 */
[----:B------:R1:W5:Y:S01]  /*1d60*/  @!P0 LDG.E.64 R34, [R22.64] ;  /* 0x0000000616228981 */ /* 0x000362000c1e1b00 */
[----:B------:R-:W-:Y:S11]  /*1d70*/  ISETP.GE.AND P0, PT, R9, c[0x0][0x27c], PT ;  /* 0x00009f0009007a0c */ /* 0x000ff60003f06270 */
[----:B------:R-:W-:Y:S02]  /*1d80*/  @!UPT UIADD3 URZ, URZ, URZ, URZ ;  /* 0x0000003f3f3ff290 */ /* 0x000fe4000fffe03f */
[----:B------:R1:W5:Y:S04]  /*1d90*/  @!P0 LDG.E.64 R60, [R20.64+0x20] ;  /* 0x00002006143c8981 */ /* 0x000368000c1e1b00 */
[----:B------:R1:W5:Y:S01]  /*1da0*/  @!P0 LDG.E.64 R38, [R22.64+0x20] ;  /* 0x0000200616268981 */ /* 0x000362000c1e1b00 */
        /* <DEDUP_REMOVED lines=15> */
[----:B------:R1:W5:Y:S02]  /*1ea0*/  @!P0 LDG.E.64 R24, [R22.64+0xa0] ;  /* 0x0000a00616188981 */ /* 0x000364000c1e1b00 */
.L_x_70:
[----:B------:R-:W-:Y:S05]  /*1eb0*/  BSYNC B0 ;  /* 0x0000000000007941 */ /* 0x000fea0003800000 */
.L_x_69:
[----:B------:R2:W3:Y:S04]  /*1ec0*/  SHFL.IDX PT, R67, R4, RZ, 0x1c1f ;  /* 0x001c1fff04437589 */ /* 0x0004e800000e0000 */
[----:B------:R2:W4:Y:S01]  /*1ed0*/  SHFL.IDX PT, R65, R0, RZ, 0x1c1f ;  /* 0x001c1fff00417589 */ /* 0x00052200000e0000 */
[----:B------:R-:W-:-:S05]  /*1ee0*/  @P1 BRA `(.L_x_71) ;  /* 0x0000370000001947 */ /* 0x000fca0003800000 */
[----:B------:R-:W-:Y:S01]  /*1ef0*/  ISETP.GE.AND P0, PT, R16, c[0x0][0x1d4], PT ;  /* 0x0000750010007a0c */ /* 0x000fe20003f06270 */
[----:B-1---5:R-:W-:Y:S01]  /*1f00*/  IMAD.MOV.U32 R21, RZ, RZ, R52 ;  /* 0x000000ffff157224 */ /* 0x022fe200078e0034 */
[----:B------:R-:W-:Y:S01]  /*1f10*/  MOV R20, R53 ;  /* 0x0000003500147202 */ /* 0x000fe20000000f00 */
[----:B------:R-:W-:Y:S01]  /*1f20*/  IMAD.MOV.U32 R2, RZ, RZ, R24 ;  /* 0x000000ffff027224 */ /* 0x000fe200078e0018 */
[----:B--2---:R-:W-:Y:S01]  /*1f30*/  MOV R4, R26 ;  /* 0x0000001a00047202 */ /* 0x004fe20000000f00 */
[----:B------:R-:W-:Y:S01]  /*1f40*/  IMAD.MOV.U32 R0, RZ, RZ, R25 ;  /* 0x000000ffff007224 */ /* 0x000fe200078e0019 */
[----:B------:R-:W-:Y:S01]  /*1f50*/  PRMT R48, R20, 0x5410, R21 ;  /* 0x0000541014307816 */ /* 0x000fe20000000015 */
[----:B------:R-:W-:Y:S01]  /*1f60*/  IMAD.MOV.U32 R23, RZ, RZ, R50 ;  /* 0x000000ffff177224 */ /* 0x000fe200078e0032 */
[----:B------:R-:W-:Y:S01]  /*1f70*/  MOV R21, R58 ;  /* 0x0000003a00157202 */ /* 0x000fe20000000f00 */
[----:B------:R-:W-:Y:S01]  /*1f80*/  IMAD.MOV.U32 R22, RZ, RZ, R51 ;  /* 0x000000ffff167224 */ /* 0x000fe200078e0033 */
[----:B------:R-:W-:Y:S01]  /*1f90*/  PRMT R5, R0, 0x5410, R2 ;  /* 0x0000541000057816 */ /* 0x000fe20000000002 */
[----:B------:R-:W-:Y:S01]  /*1fa0*/  IMAD.MOV.U32 R20, RZ, RZ, R59 ;  /* 0x000000ffff147224 */ /* 0x000fe200078e003b */
[----:B------:R-:W-:Y:S01]  /*1fb0*/  MOV R0, R29 ;  /* 0x0000001d00007202 */ /* 0x000fe20000000f00 */
[----:B------:R-:W-:Y:S01]  /*1fc0*/  IMAD.MOV.U32 R3, RZ, RZ, R27 ;  /* 0x000000ffff037224 */ /* 0x000fe200078e001b */
[----:B------:R-:W-:Y:S01]  /*1fd0*/  PRMT R47, R22, 0x5410, R23 ;  /* 0x00005410162f7816 */ /* 0x000fe20000000017 */
[----:B------:R-:W-:Y:S01]  /*1fe0*/  IMAD.MOV.U32 R2, RZ, RZ, R28 ;  /* 0x000000ffff027224 */ /* 0x000fe200078e001c */
[----:B------:R-:W-:Y:S01]  /*1ff0*/  PRMT R56, R20, 0x5410, R21 ;  /* 0x0000541014387816 */ /* 0x000fe20000000015 */
[----:B------:R-:W-:Y:S01]  /*2000*/  IMAD.MOV.U32 R23, RZ, RZ, R54 ;  /* 0x000000ffff177224 */ /* 0x000fe200078e0036 */
[----:B------:R-:W-:Y:S01]  /*2010*/  PRMT R6, R3, 0x5410, R4 ;  /* 0x0000541003067816 */ /* 0x000fe20000000004 */
[----:B------:R-:W-:Y:S01]  /*2020*/  IMAD.MOV.U32 R22, RZ, RZ, R55 ;  /* 0x000000ffff167224 */ /* 0x000fe200078e0037 */
[----:B------:R-:W-:Y:S01]  /*2030*/  PRMT R7, R0, 0x5410, R2 ;  /* 0x0000541000077816 */ /* 0x000fe20000000002 */
[----:B------:R-:W-:Y:S01]  /*2040*/  IMAD.MOV.U32 R21, RZ, RZ, R60 ;  /* 0x000000ffff157224 */ /* 0x000fe200078e003c */
[----:B------:R-:W-:Y:S01]  /*2050*/  MOV R20, R61 ;  /* 0x0000003d00147202 */ /* 0x000fe20000000f00 */
[----:B------:R-:W-:Y:S01]  /*2060*/  IMAD.MOV.U32 R4, RZ, RZ, R32 ;  /* 0x000000ffff047224 */ /* 0x000fe200078e0020 */
[----:B------:R-:W-:Y:S01]  /*2070*/  MOV R2, R38 ;  /* 0x0000002600027202 */ /* 0x000fe20000000f00 */
[----:B------:R-:W-:Y:S01]  /*2080*/  IMAD.MOV.U32 R3, RZ, RZ, R33 ;  /* 0x000000ffff037224 */ /* 0x000fe200078e0021 */
[----:B------:R-:W-:Y:S01]  /*2090*/  PRMT R49, R22, 0x5410, R23 ;  /* 0x0000541016317816 */ /* 0x000fe20000000017 */
[----:B------:R-:W-:Y:S01]  /*20a0*/  IMAD.MOV.U32 R0, RZ, RZ, R39 ;  /* 0x000000ffff007224 */ /* 0x000fe200078e0027 */
[----:B------:R-:W-:Y:S01]  /*20b0*/  PRMT R57, R20, 0x5410, R21 ;  /* 0x0000541014397816 */ /* 0x000fe20000000015 */
[----:B------:R-:W-:Y:S01]  /*20c0*/  BSSY B0, `(.L_x_72) ;  /* 0x000003d000007945 */ /* 0x000fe20003800000 */
[----:B------:R-:W-:Y:S02]  /*20d0*/  PRMT R8, R3, 0x5410, R4 ;  /* 0x0000541003087816 */ /* 0x000fe40000000004 */
[----:B------:R-:W-:Y:S01]  /*20e0*/  PRMT R30, R0, 0x5410, R2 ;  /* 0x00005410001e7816 */ /* 0x000fe20000000002 */
[----:B------:R-:W-:-:S05]  /*20f0*/  @P0 BRA `(.L_x_73) ;  /* 0x0000039000000947 */ /* 0x000fca0003800000 */
[C---:B----4-:R-:W-:Y:S01]  /*2100*/  LEA R74, P0, R16.reuse, R65, 0x1 ;  /* 0x00000041104a7211 */ /* 0x050fe200078008ff */
[----:B------:R-:W1:Y:S01]  /*2110*/  LDS.128 R20, [R131+0x6000] ;  /* 0x0060000083147984 */ /* 0x000e620000000c00 */
[----:B------:R-:W-:Y:S01]  /*2120*/  MOV R40, R34 ;  /* 0x0000002200287202 */ /* 0x000fe20000000f00 */
[----:B------:R-:W-:Y:S01]  /*2130*/  IMAD.MOV.U32 R42, RZ, RZ, R62 ;  /* 0x000000ffff2a7224 */ /* 0x000fe200078e003e */
[----:B---3--:R-:W-:Y:S02]  /*2140*/  LEA.HI.X R75, R16, R67, R17, 0x1, P0 ;  /* 0x00000043104b7211 */ /* 0x008fe400000f0c11 */
[----:B------:R-:W-:Y:S02]  /*2150*/  ISETP.GE.AND P0, PT, R18, c[0x0][0x27c], PT ;  /* 0x00009f0012007a0c */ /* 0x000fe40003f06270 */
[----:B------:R-:W-:Y:S02]  /*2160*/  MOV R37, R35 ;  /* 0x0000002300257202 */ /* 0x000fe40000000f00 */
[----:B------:R-:W-:Y:S09]  /*2170*/  MOV R45, R63 ;  /* 0x0000003f002d7202 */ /* 0x000ff20000000f00 */
[--C-:B------:R-:W-:Y:S01]  /*2180*/  @!P0 SHF.R.U64 R36, R34, 0x10, R35.reuse ;  /* 0x0000001022248819 */ /* 0x100fe20000001223 */
[----:B------:R-:W-:Y:S01]  /*2190*/  @!P0 HADD2.F32 R40, -RZ, R40.H0_H0 ;  /* 0x20000028ff288230 */ /* 0x000fe20000004100 */
[----:B------:R-:W-:Y:S01]  /*21a0*/  @!P0 SHF.R.U32.HI R34, RZ, 0x10, R35 ;  /* 0x00000010ff228819 */ /* 0x000fe20000011623 */
[----:B------:R-:W-:Y:S01]  /*21b0*/  @!P0 HADD2.F32 R42, -RZ, R42.H0_H0 ;  /* 0x2000002aff2a8230 */ /* 0x000fe20000004100 */
[--C-:B------:R-:W-:Y:S01]  /*21c0*/  @!P0 SHF.R.U64 R44, R62, 0x10, R63.reuse ;  /* 0x000000103e2c8819 */ /* 0x100fe2000000123f */
[----:B------:R-:W-:Y:S01]  /*21d0*/  @!P0 HADD2.F32 R36, -RZ, R36.H0_H0 ;  /* 0x20000024ff248230 */ /* 0x000fe20000004100 */
[----:B------:R-:W-:Y:S01]  /*21e0*/  @!P0 SHF.R.U32.HI R46, RZ, 0x10, R63 ;  /* 0x00000010ff2e8819 */ /* 0x000fe2000001163f */
[----:B------:R-:W-:Y:S02]  /*21f0*/  @!P0 HADD2.F32 R34, -RZ, R34.H0_H0 ;  /* 0x20000022ff228230 */ /* 0x000fe40000004100 */
[----:B------:R-:W-:Y:S02]  /*2200*/  @!P0 HADD2.F32 R44, -RZ, R44.H0_H0 ;  /* 0x2000002cff2c8230 */ /* 0x000fe40000004100 */
[----:B------:R-:W-:Y:S01]  /*2210*/  @!P0 HADD2.F32 R46, -RZ, R46.H0_H0 ;  /* 0x2000002eff2e8230 */ /* 0x000fe20000004100 */
[----:B-1----:R-:W-:Y:S02]  /*2220*/  @!P0 MOV R31, R20 ;  /* 0x00000014001f8202 */ /* 0x002fe40000000f00 */
[----:B------:R-:W-:Y:S03]  /*2230*/  @!P0 MOV R35, R21 ;  /* 0x0000001500238202 */ /* 0x000fe60000000f00 */
[--C-:B------:R-:W-:Y:S02]  /*2240*/  @!P0 HADD2.F32 R41, -RZ, R31.reuse.H1_H1 ;  /* 0x3000001fff298230 */ /* 0x100fe40000004100 */
[----:B------:R-:W-:Y:S02]  /*2250*/  @!P0 HADD2.F32 R31, -RZ, R31.H0_H0 ;  /* 0x2000001fff1f8230 */ /* 0x000fe40000004100 */
[--C-:B------:R-:W-:Y:S01]  /*2260*/  @!P0 HADD2.F32 R43, -RZ, R35.reuse.H1_H1 ;  /* 0x30000023ff2b8230 */ /* 0x100fe20000004100 */
[-C--:B------:R-:W-:Y:S02]  /*2270*/  @!P0 FMUL.FTZ R69, R41, R40.reuse ;  /* 0x0000002829458220 */ /* 0x080fe40000410000 */
[C---:B------:R-:W-:Y:S02]  /*2280*/  @!P0 FMUL.FTZ R0, R31.reuse, R40 ;  /* 0x000000281f008220 */ /* 0x040fe40000410000 */
[----:B------:R-:W-:Y:S01]  /*2290*/  @!P0 FFMA.FTZ R69, R31, R42, -R69 ;  /* 0x0000002a1f458223 */ /* 0x000fe20000010845 */
[----:B------:R-:W-:Y:S01]  /*22a0*/  @!P0 HADD2.F32 R31, -RZ, R35.H0_H0 ;  /* 0x20000023ff1f8230 */ /* 0x000fe20000004100 */
[-C--:B------:R-:W-:Y:S02]  /*22b0*/  @!P0 FMUL.FTZ R73, R43, R36.reuse ;  /* 0x000000242b498220 */ /* 0x080fe40000410000 */
[----:B------:R-:W-:Y:S02]  /*22c0*/  @!P0 IMAD.MOV.U32 R35, RZ, RZ, R22 ;  /* 0x000000ffff238224 */ /* 0x000fe400078e0016 */
[C---:B------:R-:W-:Y:S01]  /*22d0*/  @!P0 FMUL.FTZ R2, R31.reuse, R36 ;  /* 0x000000241f028220 */ /* 0x040fe20000410000 */
[----:B------:R-:W-:Y:S01]  /*22e0*/  @!P0 HADD2.F32 R36, -RZ, R37.H0_H0 ;  /* 0x20000025ff248230 */ /* 0x000fe20000004100 */
[----:B------:R-:W-:Y:S01]  /*22f0*/  @!P0 FFMA.FTZ R73, R31, R44, -R73 ;  /* 0x0000002c1f498223 */ /* 0x000fe20000010849 */
[----:B------:R-:W-:Y:S01]  /*2300*/  @!P0 MOV R31, R23 ;  /* 0x00000017001f8202 */ /* 0x000fe20000000f00 */
[----:B------:R-:W-:Y:S01]  /*2310*/  @!P0 FFMA.FTZ R0, R41, R42, R0 ;  /* 0x0000002a29008223 */ /* 0x000fe20000010000 */
[--C-:B------:R-:W-:Y:S01]  /*2320*/  @!P0 HADD2.F32 R41, -RZ, R35.reuse.H1_H1 ;  /* 0x30000023ff298230 */ /* 0x100fe20000004100 */
[----:B------:R-:W-:Y:S01]  /*2330*/  @!P0 FFMA.FTZ R2, R43, R44, R2 ;  /* 0x0000002c2b028223 */ /* 0x000fe20000010002 */
[----:B------:R-:W-:Y:S02]  /*2340*/  @!P0 HADD2.F32 R35, -RZ, R35.H0_H0 ;  /* 0x20000023ff238230 */ /* 0x000fe40000004100 */
[----:B------:R-:W-:Y:S01]  /*2350*/  @!P0 HADD2.F32 R42, -RZ, R45.H0_H0 ;  /* 0x2000002dff2a8230 */ /* 0x000fe20000004100 */
[-C--:B------:R-:W-:Y:S01]  /*2360*/  @!P0 FMUL.FTZ R64, R41, R36.reuse ;  /* 0x0000002429408220 */ /* 0x080fe20000410000 */
[--C-:B------:R-:W-:Y:S01]  /*2370*/  @!P0 HADD2.F32 R45, -RZ, R31.reuse.H1_H1 ;  /* 0x3000001fff2d8230 */ /* 0x100fe20000004100 */
[C---:B------:R-:W-:Y:S01]  /*2380*/  @!P0 FMUL.FTZ R3, R35.reuse, R36 ;  /* 0x0000002423038220 */ /* 0x040fe20000410000 */
[----:B------:R-:W-:Y:S01]  /*2390*/  @!P0 F2FP.PACK_AB R68, R2, R73 ;  /* 0x000000490244823e */ /* 0x000fe200000000ff */
[----:B------:R-:W-:Y:S01]  /*23a0*/  @!P0 FFMA.FTZ R64, R35, R42, -R64 ;  /* 0x0000002a23408223 */ /* 0x000fe20000010840 */
[----:B------:R-:W-:Y:S01]  /*23b0*/  @!P0 F2FP.PACK_AB R69, R0, R69 ;  /* 0x000000450045823e */ /* 0x000fe200000000ff */
[----:B------:R-:W-:Y:S01]  /*23c0*/  @!P0 FMUL.FTZ R66, R45, R34 ;  /* 0x000000222d428220 */ /* 0x000fe20000410000 */
[----:B------:R-:W-:Y:S01]  /*23d0*/  @!P0 HADD2.F32 R31, -RZ, R31.H0_H0 ;  /* 0x2000001fff1f8230 */ /* 0x000fe20000004100 */
[----:B------:R-:W-:Y:S01]  /*23e0*/  @!P0 FFMA.FTZ R3, R41, R42, R3 ;  /* 0x0000002a29038223 */ /* 0x000fe20000010003 */
[----:B------:R-:W-:Y:S01]  /*23f0*/  @!P0 MOV R20, R69 ;  /* 0x0000004500148202 */ /* 0x000fe20000000f00 */
[----:B------:R-:W-:Y:S02]  /*2400*/  @!P0 IMAD.MOV.U32 R21, RZ, RZ, R68 ;  /* 0x000000ffff158224 */ /* 0x000fe400078e0044 */
[----:B------:R-:W-:Y:S01]  /*2410*/  @!P0 FMUL.FTZ R4, R31, R34 ;  /* 0x000000221f048220 */ /* 0x000fe20000410000 */
[----:B------:R-:W-:Y:S01]  /*2420*/  @!P0 F2FP.PACK_AB R64, R3, R64 ;  /* 0x000000400340823e */ /* 0x000fe200000000ff */
[-C--:B------:R-:W-:Y:S02]  /*2430*/  @!P0 FFMA.FTZ R66, R31, R46.reuse, -R66 ;  /* 0x0000002e1f428223 */ /* 0x080fe40000010842 */
[----:B------:R-:W-:Y:S01]  /*2440*/  @!P0 FFMA.FTZ R4, R45, R46, R4 ;  /* 0x0000002e2d048223 */ /* 0x000fe20000010004 */
[----:B------:R-:W-:Y:S04]  /*2450*/  @!P0 MOV R22, R64 ;  /* 0x0000004000168202 */ /* 0x000fe80000000f00 */
[----:B------:R-:W-:Y:S04]  /*2460*/  @!P0 F2FP.PACK_AB R73, R4, R66 ;  /* 0x000000420449823e */ /* 0x000fe800000000ff */
[----:B------:R-:W-:Y:S05]  /*2470*/  @!P0 MOV R23, R73 ;  /* 0x0000004900178202 */ /* 0x000fea0000000f00 */
[----:B------:R1:W-:Y:S02]  /*2480*/  ST.E.128 [R74.64], R20 ;  /* 0x000000144a007985 */ /* 0x0003e4000c101d06 */
.L_x_73:
[----:B------:R-:W-:Y:S05]  /*2490*/  BSYNC B0 ;  /* 0x0000000000007941 */ /* 0x000fea0003800000 */
.L_x_72:
[----:B------:R-:W-:Y:S01]  /*24a0*/  ISETP.GE.AND P0, PT, R13, c[0x0][0x1d4], PT ;  /* 0x000075000d007a0c */ /* 0x000fe20003f06270 */
[----:B------:R-:W-:Y:S01]  /*24b0*/  @!UPT UIADD3 URZ, URZ, URZ, URZ ;  /* 0x0000003f3f3ff290 */ /* 0x000fe2000fffe03f */
[----:B------:R-:W-:Y:S11]  /*24c0*/  BSSY B0, `(.L_x_74) ;  /* 0x0000038000007945 */ /* 0x000ff60003800000 */
[----:B------:R-:W-:-:S05]  /*24d0*/  @P0 BRA `(.L_x_75) ;  /* 0x0000036000000947 */ /* 0x000fca0003800000 */
[C---:B----4-:R-:W-:Y:S01]  /*24e0*/  LEA R68, P0, R136.reuse, R65, 0x1 ;  /* 0x0000004188447211 */ /* 0x050fe200078008ff */
[----:B-1----:R-:W1:Y:S03]  /*24f0*/  LDS.128 R20, [R130+0x6000] ;  /* 0x0060000082147984 */ /* 0x002e660000000c00 */
[----:B---3--:R-:W-:Y:S02]  /*2500*/  LEA.HI.X R69, R136, R67, R119, 0x1, P0 ;  /* 0x0000004388457211 */ /* 0x008fe400000f0c77 */
[----:B------:R-:W-:Y:S11]  /*2510*/  ISETP.GE.AND P0, PT, R9, c[0x0][0x27c], PT ;  /* 0x00009f0009007a0c */ /* 0x000ff60003f06270 */
[----:B------:R-:W-:Y:S02]  /*2520*/  @!UPT UIADD3 URZ, URZ, URZ, URZ ;  /* 0x0000003f3f3ff290 */ /* 0x000fe4000fffe03f */
[--C-:B------:R-:W-:Y:S01]  /*2530*/  @!P0 HADD2.F32 R36, -RZ, R30.reuse.H1_H1 ;  /* 0x3000001eff248230 */ /* 0x100fe20000004100 */
[----:B------:R-:W-:Y:S01]  /*2540*/  @!P0 SHF.R.U64 R31, R38, 0x10, R39 ;  /* 0x00000010261f8819 */ /* 0x000fe20000001227 */
[----:B------:R-:W-:Y:S01]  /*2550*/  @!P0 HADD2.F32 R40, -RZ, R57.H1_H1 ;  /* 0x30000039ff288230 */ /* 0x000fe20000004100 */
[----:B------:R-:W-:Y:S01]  /*2560*/  @!P0 SHF.R.U64 R43, R60, 0x10, R61 ;  /* 0x000000103c2b8819 */ /* 0x000fe2000000123d */
[----:B------:R-:W-:Y:S01]  /*2570*/  @!P0 HADD2.F32 R30, -RZ, R30.H0_H0 ;  /* 0x2000001eff1e8230 */ /* 0x000fe20000004100 */
[----:B------:R-:W-:Y:S01]  /*2580*/  @!P0 SHF.R.U32.HI R38, RZ, 0x10, R39 ;  /* 0x00000010ff268819 */ /* 0x000fe20000011627 */
[----:B------:R-:W-:Y:S01]  /*2590*/  @!P0 HADD2.F32 R31, -RZ, R31.H0_H0 ;  /* 0x2000001fff1f8230 */ /* 0x000fe20000004100 */
[----:B------:R-:W-:Y:S01]  /*25a0*/  @!P0 SHF.R.U32.HI R46, RZ, 0x10, R61 ;  /* 0x00000010ff2e8819 */ /* 0x000fe2000001163d */
[----:B------:R-:W-:Y:S02]  /*25b0*/  @!P0 HADD2.F32 R43, -RZ, R43.H0_H0 ;  /* 0x2000002bff2b8230 */ /* 0x000fe40000004100 */
[----:B------:R-:W-:Y:S02]  /*25c0*/  @!P0 HADD2.F32 R38, -RZ, R38.H0_H0 ;  /* 0x20000026ff268230 */ /* 0x000fe40000004100 */
[----:B------:R-:W-:Y:S02]  /*25d0*/  @!P0 HADD2.F32 R44, -RZ, R57.H0_H0 ;  /* 0x20000039ff2c8230 */ /* 0x000fe40000004100 */
[----:B------:R-:W-:Y:S01]  /*25e0*/  @!P0 HADD2.F32 R46, -RZ, R46.H0_H0 ;  /* 0x2000002eff2e8230 */ /* 0x000fe20000004100 */
[----:B-1----:R-:W-:Y:S02]  /*25f0*/  @!P0 MOV R34, R20 ;  /* 0x0000001400228202 */ /* 0x002fe40000000f00 */
[----:B------:R-:W-:Y:S03]  /*2600*/  @!P0 MOV R35, R21 ;  /* 0x0000001500238202 */ /* 0x000fe60000000f00 */
[--C-:B------:R-:W-:Y:S02]  /*2610*/  @!P0 HADD2.F32 R41, -RZ, R34.reuse.H1_H1 ;  /* 0x30000022ff298230 */ /* 0x100fe40000004100 */
[----:B------:R-:W-:Y:S01]  /*2620*/  @!P0 HADD2.F32 R37, -RZ, R34.H0_H0 ;  /* 0x20000022ff258230 */ /* 0x000fe20000004100 */
[----:B------:R-:W-:Y:S01]  /*2630*/  @!P0 MOV R34, R22 ;  /* 0x0000001600228202 */ /* 0x000fe20000000f00 */
[--C-:B------:R-:W-:Y:S01]  /*2640*/  @!P0 HADD2.F32 R42, -RZ, R35.reuse.H1_H1 ;  /* 0x30000023ff2a8230 */ /* 0x100fe20000004100 */
[-C--:B------:R-:W-:Y:S02]  /*2650*/  @!P0 FMUL.FTZ R45, R41, R36.reuse ;  /* 0x00000024292d8220 */ /* 0x080fe40000410000 */
[C---:B------:R-:W-:Y:S01]  /*2660*/  @!P0 FMUL.FTZ R0, R37.reuse, R36 ;  /* 0x0000002425008220 */ /* 0x040fe20000410000 */
[----:B------:R-:W-:Y:S01]  /*2670*/  @!P0 HADD2.F32 R36, -RZ, R35.H0_H0 ;  /* 0x20000023ff248230 */ /* 0x000fe20000004100 */
[-C--:B------:R-:W-:Y:S01]  /*2680*/  @!P0 FMUL.FTZ R63, R42, R31.reuse ;  /* 0x0000001f2a3f8220 */ /* 0x080fe20000410000 */
[--C-:B------:R-:W-:Y:S01]  /*2690*/  @!P0 HADD2.F32 R35, -RZ, R34.reuse.H0_H0 ;  /* 0x20000022ff238230 */ /* 0x100fe20000004100 */
[-C--:B------:R-:W-:Y:S02]  /*26a0*/  @!P0 FFMA.FTZ R45, R37, R40.reuse, -R45 ;  /* 0x00000028252d8223 */ /* 0x080fe4000001082d */
[----:B------:R-:W-:Y:S01]  /*26b0*/  @!P0 FMUL.FTZ R2, R36, R31 ;  /* 0x0000001f24028220 */ /* 0x000fe20000410000 */
[----:B------:R-:W-:Y:S01]  /*26c0*/  @!P0 MOV R31, R23 ;  /* 0x00000017001f8202 */ /* 0x000fe20000000f00 */
[----:B------:R-:W-:Y:S01]  /*26d0*/  @!P0 FFMA.FTZ R0, R41, R40, R0 ;  /* 0x0000002829008223 */ /* 0x000fe20000010000 */
[----:B------:R-:W-:Y:S01]  /*26e0*/  @!P0 HADD2.F32 R40, -RZ, R34.H1_H1 ;  /* 0x30000022ff288230 */ /* 0x000fe20000004100 */
[-C--:B------:R-:W-:Y:S02]  /*26f0*/  @!P0 FMUL.FTZ R3, R35, R30.reuse ;  /* 0x0000001e23038220 */ /* 0x080fe40000410000 */
[----:B------:R-:W-:Y:S01]  /*2700*/  @!P0 FFMA.FTZ R2, R42, R43, R2 ;  /* 0x0000002b2a028223 */ /* 0x000fe20000010002 */
[----:B------:R-:W-:Y:S01]  /*2710*/  @!P0 F2FP.PACK_AB R45, R0, R45 ;  /* 0x0000002d002d823e */ /* 0x000fe200000000ff */
[C---:B------:R-:W-:Y:S01]  /*2720*/  @!P0 FMUL.FTZ R62, R40.reuse, R30 ;  /* 0x0000001e283e8220 */ /* 0x040fe20000410000 */
[--C-:B------:R-:W-:Y:S01]  /*2730*/  @!P0 HADD2.F32 R41, -RZ, R31.reuse.H1_H1 ;  /* 0x3000001fff298230 */ /* 0x100fe20000004100 */
[----:B------:R-:W-:Y:S01]  /*2740*/  @!P0 FFMA.FTZ R3, R40, R44, R3 ;  /* 0x0000002c28038223 */ /* 0x000fe20000010003 */
[----:B------:R-:W-:Y:S01]  /*2750*/  @!P0 MOV R20, R45 ;  /* 0x0000002d00148202 */ /* 0x000fe20000000f00 */
[----:B------:R-:W-:Y:S01]  /*2760*/  @!P0 HADD2.F32 R31, -RZ, R31.H0_H0 ;  /* 0x2000001fff1f8230 */ /* 0x000fe20000004100 */
[----:B------:R-:W-:Y:S02]  /*2770*/  @!P0 FFMA.FTZ R63, R36, R43, -R63 ;  /* 0x0000002b243f8223 */ /* 0x000fe4000001083f */
[-C--:B------:R-:W-:Y:S02]  /*2780*/  @!P0 FMUL.FTZ R64, R41, R38.reuse ;  /* 0x0000002629408220 */ /* 0x080fe40000410000 */
[----:B------:R-:W-:Y:S01]  /*2790*/  @!P0 FMUL.FTZ R4, R31, R38 ;  /* 0x000000261f048220 */ /* 0x000fe20000410000 */
[----:B------:R-:W-:Y:S01]  /*27a0*/  @!P0 F2FP.PACK_AB R66, R2, R63 ;  /* 0x0000003f0242823e */ /* 0x000fe200000000ff */
[----:B------:R-:W-:Y:S02]  /*27b0*/  @!P0 FFMA.FTZ R62, R35, R44, -R62 ;  /* 0x0000002c233e8223 */ /* 0x000fe4000001083e */
[----:B------:R-:W-:Y:S01]  /*27c0*/  @!P0 FFMA.FTZ R64, R31, R46, -R64 ;  /* 0x0000002e1f408223 */ /* 0x000fe20000010840 */
[----:B------:R-:W-:Y:S01]  /*27d0*/  @!P0 MOV R21, R66 ;  /* 0x0000004200158202 */ /* 0x000fe20000000f00 */
[----:B------:R-:W-:Y:S01]  /*27e0*/  @!P0 FFMA.FTZ R4, R41, R46, R4 ;  /* 0x0000002e29048223 */ /* 0x000fe20000010004 */
[----:B------:R-:W-:Y:S04]  /*27f0*/  @!P0 F2FP.PACK_AB R62, R3, R62 ;  /* 0x0000003e033e823e */ /* 0x000fe800000000ff */
[----:B------:R-:W-:Y:S02]  /*2800*/  @!P0 F2FP.PACK_AB R63, R4, R64 ;  /* 0x00000040043f823e */ /* 0x000fe400000000ff */
[----:B------:R-:W-:Y:S02]  /*2810*/  @!P0 MOV R22, R62 ;  /* 0x0000003e00168202 */ /* 0x000fe40000000f00 */
[----:B------:R-:W-:Y:S05]  /*2820*/  @!P0 MOV R23, R63 ;  /* 0x0000003f00178202 */ /* 0x000fea0000000f00 */
[----:B------:R1:W-:Y:S02]  /*2830*/  ST.E.128 [R68.64], R20 ;  /* 0x0000001444007985 */ /* 0x0003e4000c101d06 */
.L_x_75:
[----:B------:R-:W-:Y:S05]  /*2840*/  BSYNC B0 ;  /* 0x0000000000007941 */ /* 0x000fea0003800000 */
.L_x_74:
        /* <DEDUP_REMOVED lines=9> */
[----:B------:R-:W-:Y:S01]  /*28e0*/  @!P0 HADD2.F32 R34, -RZ, R8.H1_H1 ;  /* 0x30000008ff228230 */ /* 0x000fe20000004100 */
[--C-:B------:R-:W-:Y:S01]  /*28f0*/  @!P0 SHF.R.U64 R30, R32, 0x10, R33.reuse ;  /* 0x00000010201e8819 */ /* 0x100fe20000001221 */
[----:B------:R-:W-:Y:S01]  /*2900*/  @!P0 HADD2.F32 R36, -RZ, R56.H1_H1 ;  /* 0x30000038ff248230 */ /* 0x000fe20000004100 */
        /* <DEDUP_REMOVED lines=13> */
[-C--:B------:R-:W-:Y:S01]  /*29e0*/  @!P0 FMUL.FTZ R41, R35, R34.reuse ;  /* 0x0000002223298220 */ /* 0x080fe20000410000 */
[----:B------:R-:W-:Y:S01]  /*29f0*/  @!P0 HADD2.F32 R33, -RZ, R33.H0_H0 ;  /* 0x20000021ff218230 */ /* 0x000fe20000004100 */
[C---:B------:R-:W-:Y:S02]  /*2a00*/  @!P0 FMUL.FTZ R0, R31.reuse, R34 ;  /* 0x000000221f008220 */ /* 0x040fe40000410000 */
[----:B------:R-:W-:Y:S01]  /*2a10*/  @!P0 FFMA.FTZ R41, R31, R36, -R41 ;  /* 0x000000241f298223 */ /* 0x000fe20000010829 */
[----:B------:R-:W-:Y:S01]  /*2a20*/  @!P0 MOV R31, R22 ;  /* 0x00000016001f8202 */ /* 0x000fe20000000f00 */
[-C--:B------:R-:W-:Y:S02]  /*2a30*/  @!P0 FMUL.FTZ R43, R37, R30.reuse ;  /* 0x0000001e252b8220 */ /* 0x080fe40000410000 */
[C---:B------:R-:W-:Y:S01]  /*2a40*/  @!P0 FMUL.FTZ R2, R33.reuse, R30 ;  /* 0x0000001e21028220 */ /* 0x040fe20000410000 */
[----:B------:R-:W-:Y:S01]  /*2a50*/  @!P0 MOV R30, R23 ;  /* 0x00000017001e8202 */ /* 0x000fe20000000f00 */
[----:B------:R-:W-:Y:S01]  /*2a60*/  @!P0 FFMA.FTZ R43, R33, R38, -R43 ;  /* 0x00000026212b8223 */ /* 0x000fe2000001082b */
[--C-:B------:R-:W-:Y:S01]  /*2a70*/  @!P0 HADD2.F32 R33, -RZ, R31.reuse.H0_H0 ;  /* 0x2000001fff218230 */ /* 0x100fe20000004100 */
[----:B------:R-:W-:Y:S01]  /*2a80*/  @!P0 FFMA.FTZ R0, R35, R36, R0 ;  /* 0x0000002423008223 */ /* 0x000fe20000010000 */
[----:B------:R-:W-:Y:S01]  /*2a90*/  @!P0 HADD2.F32 R35, -RZ, R31.H1_H1 ;  /* 0x3000001fff238230 */ /* 0x000fe20000004100 */
[----:B------:R-:W-:Y:S01]  /*2aa0*/  @!P0 FFMA.FTZ R2, R37, R38, R2 ;  /* 0x0000002625028223 */ /* 0x000fe20000010002 */
[--C-:B------:R-:W-:Y:S01]  /*2ab0*/  @!P0 HADD2.F32 R39, -RZ, R30.reuse.H1_H1 ;  /* 0x3000001eff278230 */ /* 0x100fe20000004100 */
[-C--:B------:R-:W-:Y:S01]  /*2ac0*/  @!P0 FMUL.FTZ R3, R33, R8.reuse ;  /* 0x0000000821038220 */ /* 0x080fe20000410000 */
[----:B------:R-:W-:Y:S01]  /*2ad0*/  @!P0 F2FP.PACK_AB R41, R0, R41 ;  /* 0x000000290029823e */ /* 0x000fe200000000ff */
[----:B------:R-:W-:Y:S01]  /*2ae0*/  @!P0 HADD2.F32 R31, -RZ, R30.H0_H0 ;  /* 0x2000001eff1f8230 */ /* 0x000fe20000004100 */
[----:B------:R-:W-:Y:S01]  /*2af0*/  @!P0 F2FP.PACK_AB R60, R2, R43 ;  /* 0x0000002b023c823e */ /* 0x000fe200000000ff */
[----:B------:R-:W-:Y:S01]  /*2b00*/  @!P0 FMUL.FTZ R42, R35, R8 ;  /* 0x00000008232a8220 */ /* 0x000fe20000410000 */
[----:B------:R-:W-:Y:S01]  /*2b10*/  @!P0 MOV R20, R41 ;  /* 0x0000002900148202 */ /* 0x000fe20000000f00 */
[----:B------:R-:W-:Y:S01]  /*2b20*/  @!P0 FMUL.FTZ R46, R39, R32 ;  /* 0x00000020272e8220 */ /* 0x000fe20000410000 */
[----:B------:R-:W-:Y:S01]  /*2b30*/  @!P0 MOV R21, R60 ;  /* 0x0000003c00158202 */ /* 0x000fe20000000f00 */
[C---:B------:R-:W-:Y:S01]  /*2b40*/  @!P0 FMUL.FTZ R4, R31.reuse, R32 ;  /* 0x000000201f048220 */ /* 0x040fe20000410000 */
[----:B------:R-:W-:Y:S01]  /*2b50*/  @!P0 HADD2.F32 R36, -RZ, R56.H0_H0 ;  /* 0x20000038ff248230 */ /* 0x000fe20000004100 */
[----:B------:R-:W-:Y:S04]  /*2b60*/  @!P0 FFMA.FTZ R46, R31, R40, -R46 ;  /* 0x000000281f2e8223 */ /* 0x000fe8000001082e */
[-C--:B------:R-:W-:Y:S02]  /*2b70*/  @!P0 FFMA.FTZ R3, R35, R36.reuse, R3 ;  /* 0x0000002423038223 */ /* 0x080fe40000010003 */
[----:B------:R-:W-:Y:S02]  /*2b80*/  @!P0 FFMA.FTZ R42, R33, R36, -R42 ;  /* 0x00000024212a8223 */ /* 0x000fe4000001082a */
[----:B------:R-:W-:Y:S03]  /*2b90*/  @!P0 FFMA.FTZ R4, R39, R40, R4 ;  /* 0x0000002827048223 */ /* 0x000fe60000010004 */
[----:B------:R-:W-:Y:S02]  /*2ba0*/  @!P0 F2FP.PACK_AB R42, R3, R42 ;  /* 0x0000002a032a823e */ /* 0x000fe400000000ff */
[----:B------:R-:W-:Y:S02]  /*2bb0*/  @!P0 F2FP.PACK_AB R43, R4, R46 ;  /* 0x0000002e042b823e */ /* 0x000fe400000000ff */
[----:B------:R-:W-:Y:S02]  /*2bc0*/  @!P0 MOV R22, R42 ;  /* 0x0000002a00168202 */ /* 0x000fe40000000f00 */
[----:B------:R-:W-:Y:S05]  /*2bd0*/  @!P0 MOV R23, R43 ;  /* 0x0000002b00178202 */ /* 0x000fea0000000f00 */
[----:B------:R1:W-:Y:S02]  /*2be0*/  ST.E.128 [R44.64], R20 ;  /* 0x000000142c007985 */ /* 0x0003e4000c101d06 */
.L_x_77:
[----:B------:R-:W-:Y:S05]  /*2bf0*/  BSYNC B0 ;  /* 0x0000000000007941 */ /* 0x000fea0003800000 */
.L_x_76:
        /* <DEDUP_REMOVED lines=26> */
[C---:B------:R-:W-:Y:S01]  /*2da0*/  @!P0 FMUL.FTZ R0, R30.reuse, R31 ;  /* 0x0000001f1e008220 */ /* 0x040fe20000410000 */
[----:B------:R-:W-:Y:S01]  /*2db0*/  @!P0 HADD2.F32 R31, -RZ, R29.H0_H0 ;  /* 0x2000001dff1f8230 */ /* 0x000fe20000004100 */
[----:B------:R-:W-:Y:S01]  /*2dc0*/  @!P0 FMUL.FTZ R41, R35, R8 ;  /* 0x0000000823298220 */ /* 0x000fe20000410000 */
[----:B------:R-:W-:Y:S01]  /*2dd0*/  @!P0 MOV R29, R22 ;  /* 0x00000016001d8202 */ /* 0x000fe20000000f00 */
[----:B------:R-:W-:Y:S02]  /*2de0*/  @!P0 FFMA.FTZ R39, R30, R33, -R39 ;  /* 0x000000211e278223 */ /* 0x000fe40000010827 */
[----:B------:R-:W-:Y:S01]  /*2df0*/  @!P0 FMUL.FTZ R2, R31, R8 ;  /* 0x000000081f028220 */ /* 0x000fe20000410000 */
[----:B------:R-:W-:Y:S01]  /*2e00*/  @!P0 MOV R8, R23 ;  /* 0x0000001700088202 */ /* 0x000fe20000000f00 */
[----:B------:R-:W-:Y:S01]  /*2e10*/  @!P0 FFMA.FTZ R0, R32, R33, R0 ;  /* 0x0000002120008223 */ /* 0x000fe20000010000 */
[--C-:B------:R-:W-:Y:S01]  /*2e20*/  @!P0 HADD2.F32 R30, -RZ, R29.reuse.H0_H0 ;  /* 0x2000001dff1e8230 */ /* 0x100fe20000004100 */
[-C--:B------:R-:W-:Y:S01]  /*2e30*/  @!P0 FFMA.FTZ R2, R35, R34.reuse, R2 ;  /* 0x0000002223028223 */ /* 0x080fe20000010002 */
[----:B------:R-:W-:Y:S01]  /*2e40*/  @!P0 HADD2.F32 R32, -RZ, R29.H1_H1 ;  /* 0x3000001dff208230 */ /* 0x000fe20000004100 */
[----:B------:R-:W-:Y:S01]  /*2e50*/  @!P0 FFMA.FTZ R41, R31, R34, -R41 ;  /* 0x000000221f298223 */ /* 0x000fe20000010829 */
[----:B------:R-:W-:Y:S01]  /*2e60*/  @!P0 F2FP.PACK_AB R39, R0, R39 ;  /* 0x000000270027823e */ /* 0x000fe200000000ff */
[-C--:B------:R-:W-:Y:S01]  /*2e70*/  @!P0 FMUL.FTZ R3, R30, R7.reuse ;  /* 0x000000071e038220 */ /* 0x080fe20000410000 */
[--C-:B------:R-:W-:Y:S01]  /*2e80*/  @!P0 HADD2.F32 R37, -RZ, R8.reuse.H1_H1 ;  /* 0x30000008ff258230 */ /* 0x100fe20000004100 */
[----:B------:R-:W-:Y:S01]  /*2e90*/  @!P0 FMUL.FTZ R38, R32, R7 ;  /* 0x0000000720268220 */ /* 0x000fe20000410000 */
[----:B------:R-:W-:Y:S01]  /*2ea0*/  @!P0 F2FP.PACK_AB R44, R2, R41 ;  /* 0x00000029022c823e */ /* 0x000fe200000000ff */
[----:B------:R-:W-:Y:S01]  /*2eb0*/  @!P0 HADD2.F32 R29, -RZ, R8.H0_H0 ;  /* 0x20000008ff1d8230 */ /* 0x000fe20000004100 */
[----:B------:R-:W-:Y:S01]  /*2ec0*/  @!P0 MOV R20, R39 ;  /* 0x0000002700148202 */ /* 0x000fe20000000f00 */
[----:B------:R-:W-:Y:S01]  /*2ed0*/  @!P0 FMUL.FTZ R40, R37, R28 ;  /* 0x0000001c25288220 */ /* 0x000fe20000410000 */
[----:B------:R-:W-:Y:S01]  /*2ee0*/  @!P0 MOV R21, R44 ;  /* 0x0000002c00158202 */ /* 0x000fe20000000f00 */
[----:B------:R-:W-:Y:S01]  /*2ef0*/  @!P0 HADD2.F32 R33, -RZ, R49.H0_H0 ;  /* 0x20000031ff218230 */ /* 0x000fe20000004100 */
[C---:B------:R-:W-:Y:S02]  /*2f00*/  @!P0 FMUL.FTZ R4, R29.reuse, R28 ;  /* 0x0000001c1d048220 */ /* 0x040fe40000410000 */
[-C--:B------:R-:W-:Y:S02]  /*2f10*/  @!P0 FFMA.FTZ R40, R29, R36.reuse, -R40 ;  /* 0x000000241d288223 */ /* 0x080fe40000010828 */
        /* <DEDUP_REMOVED lines=8> */
.L_x_79:
[----:B------:R-:W-:Y:S05]  /*2fa0*/  BSYNC B0 ;  /* 0x0000000000007941 */ /* 0x000fea0003800000 */
.L_x_78:
        /* <DEDUP_REMOVED lines=58> */
.L_x_81:
[----:B------:R-:W-:Y:S05]  /*3350*/  BSYNC B0 ;  /* 0x0000000000007941 */ /* 0x000fea0003800000 */
.L_x_80:
[----:B------:R-:W-:Y:S11]  /*3360*/  ISETP.GE.AND P0, PT, R140, c[0x0][0x1d4], PT ;  /* 0x000075008c007a0c */ /* 0x000ff60003f06270 */
[----:B------:R-:W-:Y:S02]  /*3370*/  @!UPT UIADD3 URZ, URZ, URZ, URZ ;  /* 0x0000003f3f3ff290 */ /* 0x000fe4000fffe03f */
[----:B------:R-:W-:-:S05]  /*3380*/  @P0 BRA `(.L_x_71) ;  /* 0x0000226000000947 */ /* 0x000fca0003800000 */
[C---:B----4-:R-:W-:Y:S01]  /*3390*/  LEA R34, P0, R126.reuse, R65, 0x1 ;  /* 0x000000417e227211 */ /* 0x050fe200078008ff */
[----:B-1----:R-:W1:Y:S03]  /*33a0*/  LDS.128 R20, [R130+0xa000] ;  /* 0x00a0000082147984 */ /* 0x002e660000000c00 */
[----:B---3--:R-:W-:Y:S02]  /*33b0*/  LEA.HI.X R35, R126, R67, R115, 0x1, P0 ;  /* 0x000000437e237211 */ /* 0x008fe400000f0c73 */
[----:B------:R-:W-:Y:S11]  /*33c0*/  ISETP.GE.AND P0, PT, R10, c[0x0][0x27c], PT ;  /* 0x00009f000a007a0c */ /* 0x000ff60003f06270 */
[----:B------:R-:W-:Y:S02]  /*33d0*/  @!UPT UIADD3 URZ, URZ, URZ, URZ ;  /* 0x0000003f3f3ff290 */ /* 0x000fe4000fffe03f */
[----:B------:R-:W-:Y:S01]  /*33e0*/  @!P0 HADD2.F32 R29, -RZ, R47.H1_H1 ;  /* 0x3000002fff1d8230 */ /* 0x000fe20000004100 */
[--C-:B------:R-:W-:Y:S02]  /*33f0*/  @!P0 SHF.R.U64 R6, R24, 0x10, R25.reuse ;  /* 0x0000001018068819 */ /* 0x100fe40000001219 */
[----:B------:R-:W-:Y:S01]  /*3400*/  @!P0 SHF.R.U32.HI R24, RZ, 0x10, R25 ;  /* 0x00000010ff188819 */ /* 0x000fe20000011619 */
[--C-:B------:R-:W-:Y:S01]  /*3410*/  @!P0 HADD2.F32 R25, -RZ, R5.reuse.H1_H1 ;  /* 0x30000005ff198230 */ /* 0x100fe20000004100 */
        /* <DEDUP_REMOVED lines=18> */
[----:B------:R-:W-:Y:S01]  /*3540*/  @!P0 FFMA.FTZ R33, R26, R29, -R33 ;  /* 0x0000001d1a218223 */ /* 0x000fe20000010821 */
[----:B------:R-:W-:Y:S01]  /*3550*/  @!P0 HADD2.F32 R30, -RZ, R7.H1_H1 ;  /* 0x30000007ff1e8230 */ /* 0x000fe20000004100 */
[----:B------:R-:W-:Y:S01]  /*3560*/  @!P0 FMUL.FTZ R2, R25, R6 ;  /* 0x0000000619028220 */ /* 0x000fe20000410000 */
[----:B------:R-:W-:Y:S01]  /*3570*/  @!P0 MOV R6, R23 ;  /* 0x0000001700068202 */ /* 0x000fe20000000f00 */
[----:B------:R-:W-:Y:S01]  /*3580*/  @!P0 FFMA.FTZ R0, R27, R29, R0 ;  /* 0x0000001d1b008223 */ /* 0x000fe20000010000 */
[----:B------:R-:W-:Y:S01]  /*3590*/  @!P0 HADD2.F32 R27, -RZ, R47.H0_H0 ;  /* 0x2000002fff1b8230 */ /* 0x000fe20000004100 */
[-C--:B------:R-:W-:Y:S02]  /*35a0*/  @!P0 FMUL.FTZ R3, R8, R5.reuse ;  /* 0x0000000508038220 */ /* 0x080fe40000410000 */
[----:B------:R-:W-:Y:S01]  /*35b0*/  @!P0 FMUL.FTZ R36, R30, R5 ;  /* 0x000000051e248220 */ /* 0x000fe20000410000 */
[----:B------:R-:W-:Y:S01]  /*35c0*/  @!P0 F2FP.PACK_AB R33, R0, R33 ;  /* 0x000000210021823e */ /* 0x000fe200000000ff */
[-C--:B------:R-:W-:Y:S01]  /*35d0*/  @!P0 FFMA.FTZ R2, R31, R28.reuse, R2 ;  /* 0x0000001c1f028223 */ /* 0x080fe20000010002 */
[--C-:B------:R-:W-:Y:S01]  /*35e0*/  @!P0 HADD2.F32 R29, -RZ, R6.reuse.H1_H1 ;  /* 0x30000006ff1d8230 */ /* 0x100fe20000004100 */
[----:B------:R-:W-:Y:S01]  /*35f0*/  @!P0 FFMA.FTZ R3, R30, R27, R3 ;  /* 0x0000001b1e038223 */ /* 0x000fe20000010003 */
[----:B------:R-:W-:Y:S01]  /*3600*/  @!P0 MOV R20, R33 ;  /* 0x0000002100148202 */ /* 0x000fe20000000f00 */
[----:B------:R-:W-:Y:S01]  /*3610*/  @!P0 HADD2.F32 R7, -RZ, R6.H0_H0 ;  /* 0x20000006ff078230 */ /* 0x000fe20000004100 */
[----:B------:R-:W-:Y:S02]  /*3620*/  @!P0 FFMA.FTZ R37, R25, R28, -R37 ;  /* 0x0000001c19258223 */ /* 0x000fe40000010825 */
[-C--:B------:R-:W-:Y:S02]  /*3630*/  @!P0 FMUL.FTZ R38, R29, R24.reuse ;  /* 0x000000181d268220 */ /* 0x080fe40000410000 */
[C---:B------:R-:W-:Y:S01]  /*3640*/  @!P0 FMUL.FTZ R4, R7.reuse, R24 ;  /* 0x0000001807048220 */ /* 0x040fe20000410000 */
        /* <DEDUP_REMOVED lines=9> */
[----:B------:R1:W-:Y:S01]  /*36e0*/  ST.E.128 [R34.64], R20 ;  /* 0x0000001422007985 */ /* 0x0003e2000c101d06 */
[----:B------:R-:W-:-:S05]  /*36f0*/  BRA `(.L_x_71) ;  /* 0x00001ef000007947 */ /* 0x000fca0003800000 */
.L_x_68:
        /* <DEDUP_REMOVED lines=37> */
[----:B------:R1:W5:Y:S04]  /*3950*/  @!P0 LDG.E.128 R48, [R24.64] ;  /* 0x0000000618308981 */ /* 0x000368000c1e1d00 */
[----:B------:R1:W5:Y:S01]  /*3960*/  @!P0 LDG.E.128 R36, [R2.64] ;  /* 0x0000000602248981 */ /* 0x000362000c1e1d00 */
[----:B------:R-:W-:Y:S11]  /*3970*/  ISETP.GE.AND P0, PT, R13, c[0x0][0x27c], PT ;  /* 0x00009f000d007a0c */ /* 0x000ff60003f06270 */
[----:B------:R-:W-:Y:S02]  /*3980*/  @!UPT UIADD3 URZ, URZ, URZ, URZ ;  /* 0x0000003f3f3ff290 */ /* 0x000fe4000fffe03f */
[----:B------:R1:W5:Y:S04]  /*3990*/  @!P0 LDG.E.128 R64, [R24.64+0x40] ;  /* 0x0000400618408981 */ /* 0x000368000c1e1d00 */
[----:B------:R1:W5:Y:S01]  /*39a0*/  @!P0 LDG.E.128 R28, [R2.64+0x40] ;  /* 0x00004006021c8981 */ /* 0x000362000c1e1d00 */
[----:B------:R-:W-:Y:S11]  /*39b0*/  ISETP.GE.AND P0, PT, R12, c[0x0][0x27c], PT ;  /* 0x00009f000c007a0c */ /* 0x000ff60003f06270 */
[----:B------:R-:W-:Y:S02]  /*39c0*/  @!UPT UIADD3 URZ, URZ, URZ, URZ ;  /* 0x0000003f3f3ff290 */ /* 0x000fe4000fffe03f */
[----:B------:R1:W5:Y:S04]  /*39d0*/  @!P0 LDG.E.128 R60, [R24.64+0x80] ;  /* 0x00008006183c8981 */ /* 0x000368000c1e1d00 */
[----:B------:R1:W5:Y:S02]  /*39e0*/  @!P0 LDG.E.128 R20, [R2.64+0x80] ;  /* 0x0000800602148981 */ /* 0x000364000c1e1d00 */
.L_x_83:
[----:B------:R-:W-:Y:S05]  /*39f0*/  BSYNC B0 ;  /* 0x0000000000007941 */ /* 0x000fea0003800000 */
.L_x_82:
[----:B------:R2:W3:Y:S04]  /*3a00*/  SHFL.IDX PT, R175, R4, RZ, 0x1c1f ;  /* 0x001c1fff04af7589 */ /* 0x0004e800000e0000 */
[----:B------:R2:W4:Y:S01]  /*3a10*/  SHFL.IDX PT, R174, R0, RZ, 0x1c1f ;  /* 0x001c1fff00ae7589 */ /* 0x00052200000e0000 */
[----:B------:R-:W-:-:S05]  /*3a20*/  @P1 BRA `(.L_x_71) ;  /* 0x00001bc000001947 */ /* 0x000fca0003800000 */
[----:B------:R-:W-:Y:S01]  /*3a30*/  ISETP.GE.AND P0, PT, R16, c[0x0][0x1d4], PT ;  /* 0x0000750010007a0c */ /* 0x000fe20003f06270 */
[----:B-----5:R-:W-:Y:S01]  /*3a40*/  IMAD.MOV.U32 R8, RZ, RZ, R62 ;  /* 0x000000ffff087224 */ /* 0x020fe200078e003e */
[----:B--2---:R-:W-:Y:S01]  /*3a50*/  MOV R4, R22 ;  /* 0x0000001600047202 */ /* 0x004fe20000000f00 */
[----:B------:R-:W-:Y:S01]  /*3a60*/  IMAD.MOV.U32 R7, RZ, RZ, R63 ;  /* 0x000000ffff077224 */ /* 0x000fe200078e003f */
[----:B------:R-:W-:Y:S01]  /*3a70*/  MOV R0, R21 ;  /* 0x0000001500007202 */ /* 0x000fe20000000f00 */
[----:B------:R-:W-:Y:S01]  /*3a80*/  IMAD.MOV.U32 R6, RZ, RZ, R60 ;  /* 0x000000ffff067224 */ /* 0x000fe200078e003c */
[----:B------:R-:W-:Y:S01]  /*3a90*/  IADD3 R176, -R123, c[0x0][0x1d4], RZ ;  /* 0x000075007bb07a10 */ /* 0x000fe20007ffe1ff */
[----:B------:R-:W-:Y:S01]  /*3aa0*/  IMAD.MOV.U32 R5, RZ, RZ, R61 ;  /* 0x000000ffff057224 */ /* 0x000fe200078e003d */
[----:B------:R-:W-:Y:S01]  /*3ab0*/  PRMT R58, R8, 0x5410, R7 ;  /* 0x00005410083a7816 */ /* 0x000fe20000000007 */
[----:B-1----:R-:W-:Y:S01]  /*3ac0*/  IMAD.MOV.U32 R3, RZ, RZ, R23 ;  /* 0x000000ffff037224 */ /* 0x002fe200078e0017 */
        /* <DEDUP_REMOVED lines=14> */
[----:B------:R-:W-:Y:S02]  /*3bb0*/  BSSY B0, `(.L_x_84) ;  /* 0x0000083000007945 */ /* 0x000fe40003800000 */
[----:B------:R-:W-:Y:S02]  /*3bc0*/  PRMT R34, R4, 0x5410, R3 ;  /* 0x0000541004227816 */ /* 0x000fe40000000003 */
[----:B------:R-:W-:Y:S01]  /*3bd0*/  PRMT R35, R0, 0x5410, R2 ;  /* 0x0000541000237816 */ /* 0x000fe20000000002 */
[----:B------:R-:W-:-:S05]  /*3be0*/  @P0 BRA `(.L_x_85) ;  /* 0x000007f000000947 */ /* 0x000fca0003800000 */
[----:B------:R-:W-:Y:S01]  /*3bf0*/  IMAD.MOV.U32 R41, RZ, RZ, R36 ;  /* 0x000000ffff297224 */ /* 0x000fe200078e0024 */
[----:B------:R-:W-:Y:S01]  /*3c00*/  ISETP.NE.AND P2, PT, R149, RZ, PT ;  /* 0x000000ff9500720c */ /* 0x000fe20003f45270 */
[----:B------:R-:W1:Y:S01]  /*3c10*/  LDS.128 R24, [R122+0x6100] ;  /* 0x006100007a187984 */ /* 0x000e620000000c00 */
[----:B------:R-:W-:Y:S01]  /*3c20*/  ISETP.GE.AND P0, PT, R16, c[0x0][0x27c], PT ;  /* 0x00009f0010007a0c */ /* 0x000fe20003f06270 */
[----:B------:R-:W-:Y:S01]  /*3c30*/  IMAD.MOV.U32 R47, RZ, RZ, R48 ;  /* 0x000000ffff2f7224 */ /* 0x000fe200078e0030 */
[----:B------:R-:W-:Y:S01]  /*3c40*/  SEL R178, R123, R176, !P2 ;  /* 0x000000b07bb27207 */ /* 0x000fe20005000000 */
[----:B------:R-:W-:Y:S01]  /*3c50*/  IMAD.MOV.U32 R52, RZ, RZ, R50 ;  /* 0x000000ffff347224 */ /* 0x000fe200078e0032 */
[----:B------:R-:W-:Y:S02]  /*3c60*/  MOV R56, R49 ;  /* 0x0000003100387202 */ /* 0x000fe40000000f00 */
[----:B------:R-:W-:Y:S02]  /*3c70*/  SHF.R.S32.HI R151, RZ, 0x1f, R178 ;  /* 0x0000001fff977819 */ /* 0x000fe400000114b2 */
[----:B------:R-:W-:Y:S02]  /*3c80*/  MOV R40, R37 ;  /* 0x0000002500287202 */ /* 0x000fe40000000f00 */
[----:B------:R-:W-:Y:S02]  /*3c90*/  LEA.HI R151, R151, R178, RZ, 0x4 ;  /* 0x000000b297977211 */ /* 0x000fe400078f20ff */
[----:B------:R-:W-:Y:S01]  /*3ca0*/  MOV R55, R51 ;  /* 0x0000003300377202 */ /* 0x000fe20000000f00 */
[----:B------:R-:W-:Y:S01]  /*3cb0*/  @!P0 HADD2.F32 R44, -RZ, R41.H0_H0 ;  /* 0x20000029ff2c8230 */ /* 0x000fe20000004100 */
[----:B------:R-:W-:Y:S01]  /*3cc0*/  LEA.HI.SX32 R177, R151, R134, 0x1c ;  /* 0x0000008697b17211 */ /* 0x000fe200078fe2ff */
[----:B------:R-:W-:Y:S01]  /*3cd0*/  @!P0 HADD2.F32 R52, -RZ, R52.H0_H0 ;  /* 0x20000034ff348230 */ /* 0x000fe20000004100 */
[----:B------:R-:W-:Y:S01]  /*3ce0*/  @!P0 SHF.R.U64 R57, R48, 0x10, R49 ;  /* 0x0000001030398819 */ /* 0x000fe20000001231 */
[----:B------:R-:W-:Y:S01]  /*3cf0*/  @!P0 HADD2.F32 R48, -RZ, R47.H0_H0 ;  /* 0x2000002fff308230 */ /* 0x000fe20000004100 */
[----:B------:R-:W-:Y:S01]  /*3d00*/  SHF.R.S32.HI R178, RZ, 0x1f, R177 ;  /* 0x0000001fffb27819 */ /* 0x000fe200000114b1 */
[----:B------:R-:W-:Y:S01]  /*3d10*/  @!P0 HADD2.F32 R55, -RZ, R55.H0_H0 ;  /* 0x20000037ff378230 */ /* 0x000fe20000004100 */
[----:B------:R-:W-:Y:S02]  /*3d20*/  SHF.L.U32 R151, R177, 0x3, RZ ;  /* 0x00000003b1977819 */ /* 0x000fe400000006ff */
[----:B------:R-:W-:Y:S02]  /*3d30*/  LEA.HI R178, R178, R177, RZ, 0x3 ;  /* 0x000000b1b2b27211 */ /* 0x000fe400078f18ff */
[----:B------:R-:W-:Y:S02]  /*3d40*/  @!P0 SHF.R.U32.HI R53, RZ, 0x10, R49 ;  /* 0x00000010ff358819 */ /* 0x000fe40000011631 */
[----:B------:R-:W-:Y:S01]  /*3d50*/  @!P0 SHF.R.U64 R42, R36, 0x10, R37 ;  /* 0x00000010242a8819 */ /* 0x000fe20000001225 */
[----:B------:R-:W-:Y:S01]  /*3d60*/  IMAD.SHL.U32 R178, R178, 0x200, RZ ;  /* 0x00000200b2b27824 */ /* 0x000fe200078e00ff */
[----:B------:R-:W-:Y:S02]  /*3d70*/  LOP3.LUT R180, R141, 0x38, R151, 0xf8, !PT ;  /* 0x000000388db47812 */ /* 0x000fe400078ef897 */
[--C-:B------:R-:W-:Y:S01]  /*3d80*/  @!P0 SHF.R.U64 R54, R50, 0x10, R51.reuse ;  /* 0x0000001032368819 */ /* 0x100fe20000001233 */
[----:B------:R-:W-:Y:S01]  /*3d90*/  @!P0 HADD2.F32 R45, -RZ, R42.H0_H0 ;  /* 0x2000002aff2d8230 */ /* 0x000fe20000004100 */
[----:B------:R-:W-:Y:S02]  /*3da0*/  LOP3.LUT R179, R180, R125, RZ, 0x3c, !PT ;  /* 0x0000007db4b37212 */ /* 0x000fe400078e3cff */
[----:B------:R-:W-:Y:S01]  /*3db0*/  LOP3.LUT R178, R178, 0x7ffff000, RZ, 0xc0, !PT ;  /* 0x7ffff000b2b27812 */ /* 0x000fe200078ec0ff */
[----:B------:R-:W-:Y:S01]  /*3dc0*/  @!P0 HADD2.F32 R54, -RZ, R54.H0_H0 ;  /* 0x20000036ff368230 */ /* 0x000fe20000004100 */
[----:B------:R-:W-:Y:S01]  /*3dd0*/  @!P0 SHF.R.U32.HI R59, RZ, 0x10, R51 ;  /* 0x00000010ff3b8819 */ /* 0x000fe20000011633 */
[----:B------:R-:W-:Y:S01]  /*3de0*/  @!P0 HADD2.F32 R51, -RZ, R57.H0_H0 ;  /* 0x20000039ff338230 */ /* 0x000fe20000004100 */
[----:B------:R-:W-:Y:S01]  /*3df0*/  IADD3 R178, R179, R178, R124 ;  /* 0x000000b2b3b27210 */ /* 0x000fe20007ffe07c */
[----:B-1----:R-:W-:Y:S01]  /*3e00*/  @!P0 IMAD.MOV.U32 R46, RZ, RZ, R24 ;  /* 0x000000ffff2e8224 */ /* 0x002fe200078e0018 */
[----:B------:R-:W-:Y:S01]  /*3e10*/  @!P0 SHF.R.U32.HI R43, RZ, 0x10, R37 ;  /* 0x00000010ff2b8819 */ /* 0x000fe20000011625 */
[----:B------:R-:W-:Y:S01]  /*3e20*/  IMAD.MOV.U32 R37, RZ, RZ, R38 ;  /* 0x000000ffff257224 */ /* 0x000fe200078e0026 */
[----:B------:R-:W-:Y:S01]  /*3e30*/  SHF.L.U32 R177, R178, 0x1, RZ ;  /* 0x00000001b2b17819 */ /* 0x000fe200000006ff */
[----:B------:R-:W-:Y:S01]  /*3e40*/  @!P0 HADD2.F32 R59, -RZ, R59.H0_H0 ;  /* 0x2000003bff3b8230 */ /* 0x000fe20000004100 */
[--C-:B------:R-:W-:Y:S01]  /*3e50*/  @!P0 SHF.R.U64 R38, R38, 0x10, R39.reuse ;  /* 0x0000001026268819 */ /* 0x100fe20000001227 */
[--C-:B------:R-:W-:Y:S01]  /*3e60*/  @!P0 HADD2.F32 R41, -RZ, R46.reuse.H0_H0 ;  /* 0x2000002eff298230 */ /* 0x100fe20000004100 */
[----:B------:R-:W-:Y:S01]  /*3e70*/  MOV R36, R39 ;  /* 0x0000002700247202 */ /* 0x000fe20000000f00 */
[----:B------:R-:W1:Y:S01]  /*3e80*/  LDS.128 R72, [R177+0x6100] ;  /* 0x00610000b1487984 */ /* 0x000e620000000c00 */
[----:B------:R-:W-:Y:S01]  /*3e90*/  @!P0 HADD2.F32 R42, -RZ, R46.H1_H1 ;  /* 0x3000002eff2a8230 */ /* 0x000fe20000004100 */
[----:B------:R-:W-:Y:S01]  /*3ea0*/  @!P0 SHF.R.U32.HI R39, RZ, 0x10, R39 ;  /* 0x00000010ff278819 */ /* 0x000fe20000011627 */
[----:B------:R-:W-:Y:S01]  /*3eb0*/  @!P0 FMUL.FTZ R0, R41, R44 ;  /* 0x0000002c29008220 */ /* 0x000fe20000410000 */
[----:B------:R-:W-:Y:S02]  /*3ec0*/  @!P0 HADD2.F32 R43, -RZ, R43.H0_H0 ;  /* 0x2000002bff2b8230 */ /* 0x000fe40000004100 */
[C---:B------:R-:W-:Y:S01]  /*3ed0*/  @!P0 FMUL.FTZ R2, R42.reuse, R45 ;  /* 0x0000002d2a028220 */ /* 0x040fe20000410000 */
[----:B------:R-:W-:Y:S02]  /*3ee0*/  @!P0 HADD2.F32 R38, -RZ, R38.H0_H0 ;  /* 0x20000026ff268230 */ /* 0x000fe40000004100 */
[----:B------:R-:W-:Y:S01]  /*3ef0*/  @!P0 HADD2.F32 R39, -RZ, R39.H0_H0 ;  /* 0x20000027ff278230 */ /* 0x000fe20000004100 */
[----:B-1----:R-:W-:Y:S01]  /*3f00*/  @!P0 IMAD.MOV.U32 R50, RZ, RZ, R73 ;  /* 0x000000ffff328224 */ /* 0x002fe200078e0049 */
[----:B------:R-:W-:Y:S01]  /*3f10*/  @!P0 MOV R49, R72 ;  /* 0x0000004800318202 */ /* 0x000fe20000000f00 */
[----:B------:R-:W-:Y:S04]  /*3f20*/  @!P0 IMAD.MOV.U32 R57, RZ, RZ, R75 ;  /* 0x000000ffff398224 */ /* 0x000fe800078e004b */
[--C-:B------:R-:W-:Y:S02]  /*3f30*/  @!P0 HADD2.F32 R47, -RZ, R49.reuse.H0_H0 ;  /* 0x20000031ff2f8230 */ /* 0x100fe40000004100 */
[----:B------:R-:W-:Y:S03]  /*3f40*/  @!P0 HADD2.F32 R49, -RZ, R49.H1_H1 ;  /* 0x30000031ff318230 */ /* 0x000fe60000004100 */
[----:B------:R-:W-:Y:S01]  /*3f50*/  @!P0 FMUL.FTZ R177, R47, R44 ;  /* 0x0000002c2fb18220 */ /* 0x000fe20000410000 */
[----:B------:R-:W-:Y:S01]  /*3f60*/  @!P0 MOV R44, R25 ;  /* 0x00000019002c8202 */ /* 0x000fe20000000f00 */
[----:B------:R-:W-:Y:S02]  /*3f70*/  @!P0 FMUL.FTZ R178, R49, R45 ;  /* 0x0000002d31b28220 */ /* 0x000fe40000410000 */
[-C--:B------:R-:W-:Y:S01]  /*3f80*/  @!P0 FFMA.FTZ R0, R47, R48.reuse, R0 ;  /* 0x000000302f008223 */ /* 0x080fe20000010000 */
[----:B------:R-:W-:Y:S01]  /*3f90*/  @!P0 HADD2.F32 R47, -RZ, R56.H0_H0 ;  /* 0x20000038ff2f8230 */ /* 0x000fe20000004100 */
[----:B------:R-:W-:Y:S01]  /*3fa0*/  @!P0 FFMA.FTZ R177, R41, R48, -R177 ;  /* 0x0000003029b18223 */ /* 0x000fe200000108b1 */
[----:B------:R-:W-:Y:S01]  /*3fb0*/  @!P0 HADD2.F32 R41, -RZ, R40.H0_H0 ;  /* 0x20000028ff298230 */ /* 0x000fe20000004100 */
[-C--:B------:R-:W-:Y:S01]  /*3fc0*/  @!P0 FFMA.FTZ R178, R42, R51.reuse, -R178 ;  /* 0x000000332ab28223 */ /* 0x080fe200000108b2 */
[----:B------:R-:W-:Y:S01]  /*3fd0*/  @!P0 HADD2.F32 R48, -RZ, R50.H0_H0 ;  /* 0x20000032ff308230 */ /* 0x000fe20000004100 */
[----:B------:R-:W-:Y:S01]  /*3fe0*/  @!P0 FFMA.FTZ R2, R49, R51, R2 ;  /* 0x0000003331028223 */ /* 0x000fe20000010002 */
[----:B------:R-:W-:Y:S02]  /*3ff0*/  @!P0 HADD2.F32 R42, -RZ, R44.H0_H0 ;  /* 0x2000002cff2a8230 */ /* 0x000fe40000004100 */
[----:B------:R-:W-:Y:S01]  /*4000*/  @!P0 HADD2.F32 R49, -RZ, R50.H1_H1 ;  /* 0x30000032ff318230 */ /* 0x000fe20000004100 */
[-C--:B------:R-:W-:Y:S01]  /*4010*/  @!P0 FMUL.FTZ R179, R48, R41.reuse ;  /* 0x0000002930b38220 */ /* 0x080fe20000410000 */
[----:B------:R-:W-:Y:S01]  /*4020*/  @!P0 HADD2.F32 R51, -RZ, R53.H0_H0 ;  /* 0x20000035ff338230 */ /* 0x000fe20000004100 */
[----:B------:R-:W-:Y:S01]  /*4030*/  @!P0 IMAD.MOV.U32 R53, RZ, RZ, R74 ;  /* 0x000000ffff358224 */ /* 0x000fe200078e004a */
[----:B------:R-:W-:Y:S01]  /*4040*/  @!P0 HADD2.F32 R40, -RZ, R44.H1_H1 ;  /* 0x3000002cff288230 */ /* 0x000fe20000004100 */
[C---:B------:R-:W-:Y:S01]  /*4050*/  @!P0 FMUL.FTZ R3, R42.reuse, R41 ;  /* 0x000000292a038220 */ /* 0x040fe20000410000 */
[----:B------:R-:W-:Y:S01]  /*4060*/  @!P0 HADD2.F32 R56, -RZ, R57.H0_H0 ;  /* 0x20000039ff388230 */ /* 0x000fe20000004100 */
[----:B------:R-:W-:Y:S01]  /*4070*/  @!P0 FFMA.FTZ R179, R42, R47, -R179 ;  /* 0x0000002f2ab38223 */ /* 0x000fe200000108b3 */
[----:B------:R-:W-:Y:S01]  /*4080*/  @!P0 MOV R42, R26 ;  /* 0x0000001a002a8202 */ /* 0x000fe20000000f00 */
[-C--:B------:R-:W-:Y:S01]  /*4090*/  @!P0 FMUL.FTZ R180, R49, R43.reuse ;  /* 0x0000002b31b48220 */ /* 0x080fe20000410000 */
[--C-:B------:R-:W-:Y:S01]  /*40a0*/  @!P0 HADD2.F32 R50, -RZ, R53.reuse.H0_H0 ;  /* 0x20000035ff328230 */ /* 0x100fe20000004100 */
[C---:B------:R-:W-:Y:S01]  /*40b0*/  @!P0 FMUL.FTZ R4, R40.reuse, R43 ;  /* 0x0000002b28048220 */ /* 0x040fe20000410000 */
[----:B------:R-:W-:Y:S01]  /*40c0*/  @!P0 HADD2.F32 R53, -RZ, R53.H1_H1 ;  /* 0x30000035ff358230 */ /* 0x000fe20000004100 */
[----:B------:R-:W-:Y:S01]  /*40d0*/  @!P0 FFMA.FTZ R180, R40, R51, -R180 ;  /* 0x0000003328b48223 */ /* 0x000fe200000108b4 */
[----:B------:R-:W-:Y:S01]  /*40e0*/  @!P0 HADD2.F32 R40, -RZ, R37.H0_H0 ;  /* 0x20000025ff288230 */ /* 0x000fe20000004100 */
[----:B------:R-:W-:Y:S01]  /*40f0*/  @!P0 FFMA.FTZ R3, R48, R47, R3 ;  /* 0x0000002f30038223 */ /* 0x000fe20000010003 */
[--C-:B------:R-:W-:Y:S01]  /*4100*/  @!P0 HADD2.F32 R37, -RZ, R42.reuse.H1_H1 ;  /* 0x3000002aff258230 */ /* 0x100fe20000004100 */
[-C--:B------:R-:W-:Y:S01]  /*4110*/  @!P0 FMUL.FTZ R182, R53, R38.reuse ;  /* 0x0000002635b68220 */ /* 0x080fe20000410000 */
[----:B------:R-:W-:Y:S01]  /*4120*/  @!P0 HADD2.F32 R41, -RZ, R42.H0_H0 ;  /* 0x2000002aff298230 */ /* 0x000fe20000004100 */
[----:B------:R-:W-:Y:S01]  /*4130*/  @!P0 FFMA.FTZ R4, R49, R51, R4 ;  /* 0x0000003331048223 */ /* 0x000fe20000010004 */
[----:B------:R-:W-:Y:S01]  /*4140*/  @!P0 HADD2.F32 R57, -RZ, R57.H1_H1 ;  /* 0x30000039ff398230 */ /* 0x000fe20000004100 */
[C---:B------:R-:W-:Y:S01]  /*4150*/  @!P0 FMUL.FTZ R6, R37.reuse, R38 ;  /* 0x0000002625068220 */ /* 0x040fe20000410000 */
[----:B------:R-:W-:Y:S01]  /*4160*/  @!P0 F2FP.PACK_AB R178, R178, R177 ;  /* 0x000000b1b2b2823e */ /* 0x000fe200000000ff */
[----:B------:R-:W-:Y:S01]  /*4170*/  @!P0 FFMA.FTZ R182, R37, R54, -R182 ;  /* 0x0000003625b68223 */ /* 0x000fe200000108b6 */
[----:B------:R-:W-:Y:S01]  /*4180*/  @!P0 HADD2.F32 R37, -RZ, R36.H0_H0 ;  /* 0x20000024ff258230 */ /* 0x000fe20000004100 */
[-C--:B------:R-:W-:Y:S01]  /*4190*/  @!P0 FMUL.FTZ R5, R41, R40.reuse ;  /* 0x0000002829058220 */ /* 0x080fe20000410000 */
[----:B------:R-:W-:Y:S01]  /*41a0*/  @!P0 MOV R36, R27 ;  /* 0x0000001b00248202 */ /* 0x000fe20000000f00 */
[----:B------:R-:W-:Y:S01]  /*41b0*/  @!P0 FMUL.FTZ R181, R50, R40 ;  /* 0x0000002832b58220 */ /* 0x000fe20000410000 */
[----:B------:R-:W-:Y:S01]  /*41c0*/  @!P0 F2FP.PACK_AB R179, R180, R179 ;  /* 0x000000b3b4b3823e */ /* 0x000fe200000000ff */
[----:B------:R-:W-:Y:S01]  /*41d0*/  @!P0 FFMA.FTZ R5, R50, R52, R5 ;  /* 0x0000003432058223 */ /* 0x000fe20000010005 */
[----:B------:R-:W-:Y:S01]  /*41e0*/  @!P0 F2FP.PACK_AB R177, R2, R0 ;  /* 0x0000000002b1823e */ /* 0x000fe200000000ff */
[----:B------:R-:W-:Y:S01]  /*41f0*/  @!P0 FMUL.FTZ R183, R56, R37 ;  /* 0x0000002538b78220 */ /* 0x000fe20000410000 */
[--C-:B------:R-:W-:Y:S01]  /*4200*/  @!P0 HADD2.F32 R38, -RZ, R36.reuse.H0_H0 ;  /* 0x20000024ff268230 */ /* 0x100fe20000004100 */
[----:B------:R-:W-:Y:S01]  /*4210*/  @!P0 FMUL.FTZ R184, R57, R39 ;  /* 0x0000002739b88220 */ /* 0x000fe20000410000 */
[----:B------:R-:W-:Y:S01]  /*4220*/  @!P0 F2FP.PACK_AB R180, R4, R3 ;  /* 0x0000000304b4823e */ /* 0x000fe200000000ff */
[----:B------:R-:W-:Y:S01]  /*4230*/  @!P0 FFMA.FTZ R6, R53, R54, R6 ;  /* 0x0000003635068223 */ /* 0x000fe20000010006 */
[----:B------:R-:W-:Y:S01]  /*4240*/  @!P0 MOV R25, R179 ;  /* 0x000000b300198202 */ /* 0x000fe20000000f00 */
[----:B------:R-:W-:Y:S01]  /*4250*/  @!P0 FMUL.FTZ R7, R38, R37 ;  /* 0x0000002526078220 */ /* 0x000fe20000410000 */
[----:B------:R-:W-:Y:S01]  /*4260*/  @!P0 MOV R72, R177 ;  /* 0x000000b100488202 */ /* 0x000fe20000000f00 */
[----:B------:R-:W-:Y:S01]  /*4270*/  @!P0 FFMA.FTZ R181, R41, R52, -R181 ;  /* 0x0000003429b58223 */ /* 0x000fe200000108b5 */
[----:B------:R-:W-:Y:S01]  /*4280*/  @!P0 MOV R73, R180 ;  /* 0x000000b400498202 */ /* 0x000fe20000000f00 */
[-C--:B------:R-:W-:Y:S01]  /*4290*/  @!P0 FFMA.FTZ R7, R56, R55.reuse, R7 ;  /* 0x0000003738078223 */ /* 0x080fe20000010007 */
[----:B------:R-:W-:Y:S01]  /*42a0*/  @!P0 HADD2.F32 R36, -RZ, R36.H1_H1 ;  /* 0x30000024ff248230 */ /* 0x000fe20000004100 */
[----:B------:R-:W-:Y:S01]  /*42b0*/  @!P0 FFMA.FTZ R183, R38, R55, -R183 ;  /* 0x0000003726b78223 */ /* 0x000fe200000108b7 */
[----:B------:R-:W-:Y:S01]  /*42c0*/  @!P0 F2FP.PACK_AB R181, R182, R181 ;  /* 0x000000b5b6b5823e */ /* 0x000fe200000000ff */
[----:B------:R-:W-:Y:S01]  /*42d0*/  @!P0 IMAD.MOV.U32 R24, RZ, RZ, R178 ;  /* 0x000000ffff188224 */ /* 0x000fe200078e00b2 */
[----:B------:R-:W-:Y:S01]  /*42e0*/  @!P0 F2FP.PACK_AB R182, R6, R5 ;  /* 0x0000000506b6823e */ /* 0x000fe200000000ff */
[C---:B------:R-:W-:Y:S01]  /*42f0*/  @!P0 FMUL.FTZ R8, R36.reuse, R39 ;  /* 0x0000002724088220 */ /* 0x040fe20000410000 */
[----:B------:R-:W-:Y:S01]  /*4300*/  @!P0 MOV R26, R181 ;  /* 0x000000b5001a8202 */ /* 0x000fe20000000f00 */
[-C--:B------:R-:W-:Y:S02]  /*4310*/  @!P0 FFMA.FTZ R184, R36, R59.reuse, -R184 ;  /* 0x0000003b24b88223 */ /* 0x080fe400000108b8 */
[----:B------:R-:W-:Y:S02]  /*4320*/  @!P0 FFMA.FTZ R8, R57, R59, R8 ;  /* 0x0000003b39088223 */ /* 0x000fe40000010008 */
[----:B------:R-:W-:Y:S01]  /*4330*/  @!P0 IMAD.MOV.U32 R74, RZ, RZ, R182 ;  /* 0x000000ffff4a8224 */ /* 0x000fe200078e00b6 */
[----:B------:R-:W-:Y:S02]  /*4340*/  @!P0 F2FP.PACK_AB R184, R184, R183 ;  /* 0x000000b7b8b8823e */ /* 0x000fe400000000ff */
[----:B------:R-:W-:Y:S03]  /*4350*/  @!P0 F2FP.PACK_AB R183, R8, R7 ;  /* 0x0000000708b7823e */ /* 0x000fe600000000ff */
[----:B------:R-:W-:Y:S01]  /*4360*/  @!P0 IMAD.MOV.U32 R27, RZ, RZ, R184 ;  /* 0x000000ffff1b8224 */ /* 0x000fe200078e00b8 */
[----:B------:R-:W-:Y:S02]  /*4370*/  @!P0 MOV R75, R183 ;  /* 0x000000b7004b8202 */ /* 0x000fe40000000f00 */
[----:B----4-:R-:W-:Y:S04]  /*4380*/  IADD3 R178, P0, R174, R108, RZ ;  /* 0x0000006caeb27210 */ /* 0x010fe80007f1e0ff */
[----:B---3--:R-:W-:Y:S02]  /*4390*/  IADD3.X R179, R175, R107, RZ, P0, !PT ;  /* 0x0000006bafb37210 */ /* 0x008fe400007fe4ff */
[C---:B------:R-:W-:Y:S03]  /*43a0*/  ISETP.GE.AND P0, PT, R151.reuse, c[0x0][0x1d4], PT ;  /* 0x0000750097007a0c */ /* 0x040fe60003f06270 */
[----:B------:R1:W-:Y:S10]  /*43b0*/  ST.E.128 [R178.64], R24 ;  /* 0x00000018b2007985 */ /* 0x0003f4000c101d06 */
[----:B------:R-:W-:Y:S05]  /*43c0*/  @!P0 IMAD.WIDE R180, R151, 0x2, R174 ;  /* 0x0000000297b48825 */ /* 0x000fea00078e02ae */
[----:B------:R1:W-:Y:S02]  /*43d0*/  @!P0 ST.E.128 [R180.64], R72 ;  /* 0x00000048b4008985 */ /* 0x0003e4000c101d06 */
.L_x_85:
[----:B------:R-:W-:Y:S05]  /*43e0*/  BSYNC B0 ;  /* 0x0000000000007941 */ /* 0x000fea0003800000 */
.L_x_84:
[----:B------:R-:W-:Y:S01]  /*43f0*/  ISETP.GE.AND P0, PT, R13, c[0x0][0x1d4], PT ;  /* 0x000075000d007a0c */ /* 0x000fe20003f06270 */
[----:B------:R-:W-:Y:S01]  /*4400*/  @!UPT UIADD3 URZ, URZ, URZ, URZ ;  /* 0x0000003f3f3ff290 */ /* 0x000fe2000fffe03f */
[----:B------:R-:W-:Y:S11]  /*4410*/  BSSY B0, `(.L_x_86) ;  /* 0x0000079000007945 */ /* 0x000ff60003800000 */
[----:B------:R-:W-:-:S05]  /*4420*/  @P0 BRA `(.L_x_87) ;  /* 0x0000077000000947 */ /* 0x000fca0003800000 */
[----:B------:R-:W-:Y:S01]  /*4430*/  ISETP.NE.AND P1, PT, R148, RZ, PT ;  /* 0x000000ff9400720c */ /* 0x000fe20003f25270 */
[----:B-1----:R-:W1:Y:S01]  /*4440*/  LDS.128 R24, [R121+0x6100] ;  /* 0x0061000079187984 */ /* 0x002e620000000c00 */
[----:B------:R-:W-:Y:S02]  /*4450*/  ISETP.GE.AND P0, PT, R13, c[0x0][0x27c], PT ;  /* 0x00009f000d007a0c */ /* 0x000fe40003f06270 */
[----:B------:R-:W-:Y:S04]  /*4460*/  SEL R57, R123, R176, !P1 ;  /* 0x000000b07b397207 */ /* 0x000fe80004800000 */
[----:B------:R-:W-:Y:S04]  /*4470*/  SHF.R.S32.HI R56, RZ, 0x1f, R57 ;  /* 0x0000001fff387819 */ /* 0x000fe80000011439 */
[----:B------:R-:W-:Y:S03]  /*4480*/  LEA.HI R57, R56, R57, RZ, 0x4 ;  /* 0x0000003938397211 */ /* 0x000fe600078f20ff */
[----:B------:R-:W-:Y:S01]  /*4490*/  @!P0 SHF.R.U64 R36, R28, 0x10, R29 ;  /* 0x000000101c248819 */ /* 0x000fe2000000121d */
[----:B------:R-:W-:Y:S01]  /*44a0*/  @!P0 HADD2.F32 R38, -RZ, R35.H1_H1 ;  /* 0x30000023ff268230 */ /* 0x000fe20000004100 */
[----:B------:R-:W-:Y:S01]  /*44b0*/  LEA.HI.SX32 R57, R57, R128, 0x1c ;  /* 0x0000008039397211 */ /* 0x000fe200078fe2ff */
[----:B------:R-:W-:Y:S01]  /*44c0*/  @!P0 HADD2.F32 R40, -RZ, R70.H1_H1 ;  /* 0x30000046ff288230 */ /* 0x000fe20000004100 */
[----:B------:R-:W-:Y:S01]  /*44d0*/  @!P0 SHF.R.U32.HI R28, RZ, 0x10, R31 ;  /* 0x00000010ff1c8819 */ /* 0x000fe2000001161f */
[----:B------:R-:W-:Y:S01]  /*44e0*/  @!P0 HADD2.F32 R37, -RZ, R36.H0_H0 ;  /* 0x20000024ff258230 */ /* 0x000fe20000004100 */
[----:B------:R-:W-:Y:S01]  /*44f0*/  SHF.R.S32.HI R72, RZ, 0x1f, R57 ;  /* 0x0000001fff487819 */ /* 0x000fe20000011439 */
[--C-:B------:R-:W-:Y:S01]  /*4500*/  @!P0 HADD2.F32 R45, -RZ, R69.reuse.H0_H0 ;  /* 0x20000045ff2d8230 */ /* 0x100fe20000004100 */
[----:B------:R-:W-:Y:S01]  /*4510*/  SHF.L.U32 R56, R57, 0x3, RZ ;  /* 0x0000000339387819 */ /* 0x000fe200000006ff */
[----:B------:R-:W-:Y:S01]  /*4520*/  @!P0 HADD2.F32 R49, -RZ, R69.H1_H1 ;  /* 0x30000045ff318230 */ /* 0x000fe20000004100 */
[----:B------:R-:W-:Y:S02]  /*4530*/  LEA.HI R72, R72, R57, RZ, 0x3 ;  /* 0x0000003948487211 */ /* 0x000fe400078f18ff */
[----:B------:R-:W-:Y:S02]  /*4540*/  LOP3.LUT R74, R141, 0x38, R56, 0xf8, !PT ;  /* 0x000000388d4a7812 */ /* 0x000fe400078ef838 */
[----:B------:R-:W-:Y:S01]  /*4550*/  @!P0 SHF.R.U64 R30, R30, 0x10, R31 ;  /* 0x000000101e1e8819 */ /* 0x000fe2000000121f */
[----:B------:R-:W-:Y:S01]  /*4560*/  IMAD.SHL.U32 R72, R72, 0x200, RZ ;  /* 0x0000020048487824 */ /* 0x000fe200078e00ff */
[----:B------:R-:W-:Y:S02]  /*4570*/  LOP3.LUT R59, R74, R125, RZ, 0x3c, !PT ;  /* 0x0000007d4a3b7212 */ /* 0x000fe400078e3cff */
[----:B------:R-:W-:Y:S02]  /*4580*/  @!P0 SHF.R.U64 R43, R64, 0x10, R65 ;  /* 0x00000010402b8819 */ /* 0x000fe40000001241 */
[----:B------:R-:W-:Y:S02]  /*4590*/  LOP3.LUT R72, R72, 0x7ffff000, RZ, 0xc0, !PT ;  /* 0x7ffff00048487812 */ /* 0x000fe400078ec0ff */
[----:B------:R-:W-:Y:S01]  /*45a0*/  @!P0 SHF.R.U32.HI R29, RZ, 0x10, R29 ;  /* 0x00000010ff1d8819 */ /* 0x000fe2000001161d */
[----:B------:R-:W-:Y:S01]  /*45b0*/  @!P0 HADD2.F32 R43, -RZ, R43.H0_H0 ;  /* 0x2000002bff2b8230 */ /* 0x000fe20000004100 */
[----:B------:R-:W-:Y:S01]  /*45c0*/  IADD3 R59, R59, R72, R124 ;  /* 0x000000483b3b7210 */ /* 0x000fe20007ffe07c */
[----:B-1----:R-:W-:Y:S01]  /*45d0*/  @!P0 IMAD.MOV.U32 R39, RZ, RZ, R24 ;  /* 0x000000ffff278224 */ /* 0x002fe200078e0018 */
[----:B------:R-:W-:Y:S02]  /*45e0*/  @!P0 SHF.R.U32.HI R64, RZ, 0x10, R65 ;  /* 0x00000010ff408819 */ /* 0x000fe40000011641 */
[----:B------:R-:W-:Y:S02]  /*45f0*/  SHF.L.U32 R57, R59, 0x1, RZ ;  /* 0x000000013b397819 */ /* 0x000fe400000006ff */
[--C-:B------:R-:W-:Y:S01]  /*4600*/  @!P0 HADD2.F32 R31, -RZ, R39.reuse.H0_H0 ;  /* 0x20000027ff1f8230 */ /* 0x100fe20000004100 */
[--C-:B------:R-:W-:Y:S01]  /*4610*/  @!P0 SHF.R.U32.HI R51, RZ, 0x10, R67.reuse ;  /* 0x00000010ff338819 */ /* 0x100fe20000011643 */
[----:B------:R-:W-:Y:S01]  /*4620*/  @!P0 HADD2.F32 R36, -RZ, R39.H1_H1 ;  /* 0x30000027ff248230 */ /* 0x000fe20000004100 */
[----:B------:R-:W1:Y:S01]  /*4630*/  LDS.128 R52, [R57+0x6100] ;  /* 0x0061000039347984 */ /* 0x000e620000000c00 */
[----:B------:R-:W-:Y:S01]  /*4640*/  @!P0 SHF.R.U64 R47, R66, 0x10, R67 ;  /* 0x00000010422f8819 */ /* 0x000fe20000001243 */
[----:B------:R-:W-:Y:S01]  /*4650*/  @!P0 FMUL.FTZ R0, R31, R38 ;  /* 0x000000261f008220 */ /* 0x000fe20000410000 */
[----:B------:R-:W-:Y:S01]  /*4660*/  @!P0 HADD2.F32 R51, -RZ, R51.H0_H0 ;  /* 0x20000033ff338230 */ /* 0x000fe20000004100 */
[-C--:B------:R-:W-:Y:S02]  /*4670*/  @!P0 FMUL.FTZ R2, R36, R37.reuse ;  /* 0x0000002524028220 */ /* 0x080fe40000410000 */
[----:B------:R-:W-:Y:S01]  /*4680*/  @!P0 HADD2.F32 R47, -RZ, R47.H0_H0 ;  /* 0x2000002fff2f8230 */ /* 0x000fe20000004100 */
[----:B-1----:R-:W-:Y:S01]  /*4690*/  @!P0 IMAD.MOV.U32 R44, RZ, RZ, R53 ;  /* 0x000000ffff2c8224 */ /* 0x002fe200078e0035 */
[----:B------:R-:W-:Y:S01]  /*46a0*/  @!P0 MOV R42, R52 ;  /* 0x00000034002a8202 */ /* 0x000fe20000000f00 */
[----:B------:R-:W-:Y:S04]  /*46b0*/  @!P0 IMAD.MOV.U32 R46, RZ, RZ, R54 ;  /* 0x000000ffff2e8224 */ /* 0x000fe800078e0036 */
[--C-:B------:R-:W-:Y:S02]  /*46c0*/  @!P0 HADD2.F32 R41, -RZ, R42.reuse.H0_H0 ;  /* 0x2000002aff298230 */ /* 0x100fe40000004100 */
[----:B------:R-:W-:Y:S03]  /*46d0*/  @!P0 HADD2.F32 R42, -RZ, R42.H1_H1 ;  /* 0x3000002aff2a8230 */ /* 0x000fe60000004100 */
[C---:B------:R-:W-:Y:S02]  /*46e0*/  @!P0 FFMA.FTZ R0, R41.reuse, R40, R0 ;  /* 0x0000002829008223 */ /* 0x040fe40000010000 */
[----:B------:R-:W-:Y:S01]  /*46f0*/  @!P0 FMUL.FTZ R72, R42, R37 ;  /* 0x000000252a488220 */ /* 0x000fe20000410000 */
[----:B------:R-:W-:Y:S01]  /*4700*/  @!P0 MOV R37, R25 ;  /* 0x0000001900258202 */ /* 0x000fe20000000f00 */
[----:B------:R-:W-:Y:S01]  /*4710*/  @!P0 FMUL.FTZ R57, R41, R38 ;  /* 0x0000002629398220 */ /* 0x000fe20000410000 */
[----:B------:R-:W-:Y:S01]  /*4720*/  @!P0 HADD2.F32 R41, -RZ, R70.H0_H0 ;  /* 0x20000046ff298230 */ /* 0x000fe20000004100 */
[-C--:B------:R-:W-:Y:S01]  /*4730*/  @!P0 FFMA.FTZ R72, R36, R43.reuse, -R72 ;  /* 0x0000002b24488223 */ /* 0x080fe20000010848 */
[----:B------:R-:W-:Y:S01]  /*4740*/  @!P0 HADD2.F32 R36, -RZ, R29.H0_H0 ;  /* 0x2000001dff248230 */ /* 0x000fe20000004100 */
[----:B------:R-:W-:Y:S01]  /*4750*/  @!P0 FFMA.FTZ R2, R42, R43, R2 ;  /* 0x0000002b2a028223 */ /* 0x000fe20000010002 */
[--C-:B------:R-:W-:Y:S01]  /*4760*/  @!P0 HADD2.F32 R43, -RZ, R44.reuse.H1_H1 ;  /* 0x3000002cff2b8230 */ /* 0x100fe20000004100 */
[----:B------:R-:W-:Y:S01]  /*4770*/  @!P0 FFMA.FTZ R57, R31, R40, -R57 ;  /* 0x000000281f398223 */ /* 0x000fe20000010839 */
[----:B------:R-:W-:Y:S01]  /*4780*/  @!P0 HADD2.F32 R40, -RZ, R44.H0_H0 ;  /* 0x2000002cff288230 */ /* 0x000fe20000004100 */
[----:B------:R-:W-:Y:S01]  /*4790*/  @!P0 IMAD.MOV.U32 R44, RZ, RZ, R55 ;  /* 0x000000ffff2c8224 */ /* 0x000fe200078e0037 */
[----:B------:R-:W-:Y:S01]  /*47a0*/  @!P0 HADD2.F32 R29, -RZ, R37.H1_H1 ;  /* 0x30000025ff1d8230 */ /* 0x000fe20000004100 */
[-C--:B------:R-:W-:Y:S01]  /*47b0*/  @!P0 FMUL.FTZ R74, R43, R36.reuse ;  /* 0x000000242b4a8220 */ /* 0x080fe20000410000 */
[----:B------:R-:W-:Y:S01]  /*47c0*/  @!P0 HADD2.F32 R42, -RZ, R64.H0_H0 ;  /* 0x20000040ff2a8230 */ /* 0x000fe20000004100 */
[----:B------:R-:W-:Y:S01]  /*47d0*/  @!P0 F2FP.PACK_AB R72, R72, R57 ;  /* 0x000000394848823e */ /* 0x000fe200000000ff */
[----:B------:R-:W-:Y:S01]  /*47e0*/  @!P0 HADD2.F32 R31, -RZ, R35.H0_H0 ;  /* 0x20000023ff1f8230 */ /* 0x000fe20000004100 */
[C---:B------:R-:W-:Y:S01]  /*47f0*/  @!P0 FMUL.FTZ R4, R29.reuse, R36 ;  /* 0x000000241d048220 */ /* 0x040fe20000410000 */
[----:B------:R-:W-:Y:S01]  /*4800*/  @!P0 MOV R35, R27 ;  /* 0x0000001b00238202 */ /* 0x000fe20000000f00 */
[----:B------:R-:W-:Y:S01]  /*4810*/  @!P0 FFMA.FTZ R74, R29, R42, -R74 ;  /* 0x0000002a1d4a8223 */ /* 0x000fe2000001084a */
[----:B------:R-:W-:Y:S01]  /*4820*/  @!P0 HADD2.F32 R29, -RZ, R28.H0_H0 ;  /* 0x2000001cff1d8230 */ /* 0x000fe20000004100 */
[----:B------:R-:W-:Y:S01]  /*4830*/  @!P0 FMUL.FTZ R59, R40, R31 ;  /* 0x0000001f283b8220 */ /* 0x000fe20000410000 */
[--C-:B------:R-:W-:Y:S01]  /*4840*/  @!P0 HADD2.F32 R50, -RZ, R44.reuse.H1_H1 ;  /* 0x3000002cff328230 */ /* 0x100fe20000004100 */
[----:B------:R-:W-:Y:S01]  /*4850*/  @!P0 IMAD.MOV.U32 R24, RZ, RZ, R72 ;  /* 0x000000ffff188224 */ /* 0x000fe200078e0048 */
[----:B------:R-:W-:Y:S01]  /*4860*/  @!P0 HADD2.F32 R38, -RZ, R37.H0_H0 ;  /* 0x20000025ff268230 */ /* 0x000fe20000004100 */
[----:B------:R-:W-:Y:S01]  /*4870*/  @!P0 F2FP.PACK_AB R57, R2, R0 ;  /* 0x000000000239823e */ /* 0x000fe200000000ff */
[--C-:B------:R-:W-:Y:S01]  /*4880*/  @!P0 HADD2.F32 R28, -RZ, R35.reuse.H1_H1 ;  /* 0x30000023ff1c8230 */ /* 0x100fe20000004100 */
[----:B------:R-:W-:Y:S01]  /*4890*/  @!P0 FMUL.FTZ R178, R50, R29 ;  /* 0x0000001d32b28220 */ /* 0x000fe20000410000 */
[----:B------:R-:W-:Y:S01]  /*48a0*/  @!P0 HADD2.F32 R48, -RZ, R44.H0_H0 ;  /* 0x2000002cff308230 */ /* 0x000fe20000004100 */
[----:B------:R-:W-:Y:S01]  /*48b0*/  @!P0 FMUL.FTZ R3, R38, R31 ;  /* 0x0000001f26038220 */ /* 0x000fe20000410000 */
[----:B------:R-:W-:Y:S01]  /*48c0*/  @!P0 MOV R52, R57 ;  /* 0x0000003900348202 */ /* 0x000fe20000000f00 */
[C---:B------:R-:W-:Y:S01]  /*48d0*/  @!P0 FMUL.FTZ R8, R28.reuse, R29 ;  /* 0x0000001d1c088220 */ /* 0x040fe20000410000 */
[----:B------:R-:W-:Y:S01]  /*48e0*/  @!P0 HADD2.F32 R31, -RZ, R34.H1_H1 ;  /* 0x30000022ff1f8230 */ /* 0x000fe20000004100 */
[----:B------:R-:W-:Y:S01]  /*48f0*/  @!P0 FFMA.FTZ R178, R28, R51, -R178 ;  /* 0x000000331cb28223 */ /* 0x000fe200000108b2 */
[----:B------:R-:W-:Y:S01]  /*4900*/  @!P0 HADD2.F32 R36, -RZ, R35.H0_H0 ;  /* 0x20000023ff248230 */ /* 0x000fe20000004100 */
[----:B------:R-:W-:Y:S01]  /*4910*/  @!P0 FFMA.FTZ R3, R40, R41, R3 ;  /* 0x0000002928038223 */ /* 0x000fe20000010003 */
[----:B------:R-:W-:Y:S01]  /*4920*/  @!P0 MOV R28, R26 ;  /* 0x0000001a001c8202 */ /* 0x000fe20000000f00 */
[-C--:B------:R-:W-:Y:S01]  /*4930*/  @!P0 FMUL.FTZ R73, R48, R31.reuse ;  /* 0x0000001f30498220 */ /* 0x080fe20000410000 */
[----:B------:R-:W-:Y:S01]  /*4940*/  @!P0 HADD2.F32 R29, -RZ, R30.H0_H0 ;  /* 0x2000001eff1d8230 */ /* 0x000fe20000004100 */
[C---:B------:R-:W-:Y:S01]  /*4950*/  @!P0 FMUL.FTZ R7, R36.reuse, R31 ;  /* 0x0000001f24078220 */ /* 0x040fe20000410000 */
[----:B------:R-:W-:Y:S01]  /*4960*/  @!P0 HADD2.F32 R31, -RZ, R34.H0_H0 ;  /* 0x20000022ff1f8230 */ /* 0x000fe20000004100 */
[----:B------:R-:W-:Y:S01]  /*4970*/  @!P0 FFMA.FTZ R4, R43, R42, R4 ;  /* 0x0000002a2b048223 */ /* 0x000fe20000010004 */
[--C-:B------:R-:W-:Y:S01]  /*4980*/  @!P0 HADD2.F32 R30, -RZ, R28.reuse.H0_H0 ;  /* 0x2000001cff1e8230 */ /* 0x100fe20000004100 */
[----:B------:R-:W-:Y:S01]  /*4990*/  @!P0 FFMA.FTZ R73, R36, R49, -R73 ;  /* 0x0000003124498223 */ /* 0x000fe20000010849 */
[----:B------:R-:W-:Y:S01]  /*49a0*/  @!P0 HADD2.F32 R28, -RZ, R28.H1_H1 ;  /* 0x3000001cff1c8230 */ /* 0x000fe20000004100 */
[----:B------:R-:W-:Y:S01]  /*49b0*/  @!P0 FFMA.FTZ R59, R38, R41, -R59 ;  /* 0x00000029263b8223 */ /* 0x000fe2000001083b */
[--C-:B------:R-:W-:Y:S01]  /*49c0*/  @!P0 HADD2.F32 R44, -RZ, R46.reuse.H0_H0 ;  /* 0x2000002eff2c8230 */ /* 0x100fe20000004100 */
[----:B------:R-:W-:Y:S01]  /*49d0*/  @!P0 FMUL.FTZ R5, R30, R31 ;  /* 0x0000001f1e058220 */ /* 0x000fe20000410000 */
[----:B------:R-:W-:Y:S01]  /*49e0*/  @!P0 F2FP.PACK_AB R73, R178, R73 ;  /* 0x00000049b249823e */ /* 0x000fe200000000ff */
[----:B------:R-:W-:Y:S01]  /*49f0*/  @!P0 FMUL.FTZ R6, R28, R29 ;  /* 0x0000001d1c068220 */ /* 0x000fe20000410000 */
[----:B------:R-:W-:Y:S01]  /*4a00*/  @!P0 F2FP.PACK_AB R59, R74, R59 ;  /* 0x0000003b4a3b823e */ /* 0x000fe200000000ff */
[----:B------:R-:W-:Y:S01]  /*4a10*/  @!P0 FFMA.FTZ R5, R44, R45, R5 ;  /* 0x0000002d2c058223 */ /* 0x000fe20000010005 */
[----:B------:R-:W-:Y:S01]  /*4a20*/  @!P0 F2FP.PACK_AB R74, R4, R3 ;  /* 0x00000003044a823e */ /* 0x000fe200000000ff */
[----:B------:R-:W-:Y:S01]  /*4a30*/  @!P0 FMUL.FTZ R75, R44, R31 ;  /* 0x0000001f2c4b8220 */ /* 0x000fe20000410000 */
[----:B------:R-:W-:Y:S01]  /*4a40*/  @!P0 MOV R25, R59 ;  /* 0x0000003b00198202 */ /* 0x000fe20000000f00 */
[----:B------:R-:W-:Y:S01]  /*4a50*/  @!P0 IMAD.MOV.U32 R27, RZ, RZ, R73 ;  /* 0x000000ffff1b8224 */ /* 0x000fe200078e0049 */
[----:B------:R-:W-:Y:S01]  /*4a60*/  @!P0 MOV R53, R74 ;  /* 0x0000004a00358202 */ /* 0x000fe20000000f00 */
[----:B------:R-:W-:Y:S01]  /*4a70*/  @!P0 FFMA.FTZ R75, R30, R45, -R75 ;  /* 0x0000002d1e4b8223 */ /* 0x000fe2000001084b */
[----:B------:R-:W-:Y:S05]  /*4a80*/  @!P0 HADD2.F32 R46, -RZ, R46.H1_H1 ;  /* 0x3000002eff2e8230 */ /* 0x000fea0000004100 */
[C---:B------:R-:W-:Y:S02]  /*4a90*/  @!P0 FMUL.FTZ R180, R46.reuse, R29 ;  /* 0x0000001d2eb48220 */ /* 0x040fe40000410000 */
[----:B------:R-:W-:Y:S02]  /*4aa0*/  @!P0 FFMA.FTZ R6, R46, R47, R6 ;  /* 0x0000002f2e068223 */ /* 0x000fe40000010006 */
[----:B------:R-:W-:Y:S02]  /*4ab0*/  @!P0 FFMA.FTZ R7, R48, R49, R7 ;  /* 0x0000003130078223 */ /* 0x000fe40000010007 */
[----:B------:R-:W-:Y:S02]  /*4ac0*/  @!P0 FFMA.FTZ R180, R28, R47, -R180 ;  /* 0x0000002f1cb48223 */ /* 0x000fe400000108b4 */
[----:B------:R-:W-:Y:S03]  /*4ad0*/  @!P0 FFMA.FTZ R8, R50, R51, R8 ;  /* 0x0000003332088223 */ /* 0x000fe60000010008 */
[----:B------:R-:W-:Y:S02]  /*4ae0*/  @!P0 F2FP.PACK_AB R180, R180, R75 ;  /* 0x0000004bb4b4823e */ /* 0x000fe400000000ff */
[----:B------:R-:W-:Y:S02]  /*4af0*/  @!P0 F2FP.PACK_AB R75, R6, R5 ;  /* 0x00000005064b823e */ /* 0x000fe400000000ff */
[----:B------:R-:W-:Y:S02]  /*4b00*/  @!P0 F2FP.PACK_AB R178, R8, R7 ;  /* 0x0000000708b2823e */ /* 0x000fe400000000ff */
[----:B------:R-:W-:Y:S01]  /*4b10*/  @!P0 MOV R26, R180 ;  /* 0x000000b4001a8202 */ /* 0x000fe20000000f00 */
        /* <DEDUP_REMOVED lines=8> */
.L_x_87:
[----:B------:R-:W-:Y:S05]  /*4ba0*/  BSYNC B0 ;  /* 0x0000000000007941 */ /* 0x000fea0003800000 */
.L_x_86:
[----:B------:R-:W-:Y:S11]  /*4bb0*/  ISETP.GE.AND P0, PT, R12, c[0x0][0x1d4], PT ;  /* 0x000075000c007a0c */ /* 0x000ff60003f06270 */
[----:B------:R-:W-:Y:S02]  /*4bc0*/  @!UPT UIADD3 URZ, URZ, URZ, URZ ;  /* 0x0000003f3f3ff290 */ /* 0x000fe4000fffe03f */
[----:B------:R-:W-:-:S05]  /*4bd0*/  @P0 BRA `(.L_x_71) ;  /* 0x00000a1000000947 */ /* 0x000fca0003800000 */
[----:B------:R-:W-:Y:S01]  /*4be0*/  ISETP.NE.AND P1, PT, R147, RZ, PT ;  /* 0x000000ff9300720c */ /* 0x000fe20003f25270 */
[----:B-1----:R-:W1:Y:S01]  /*4bf0*/  LDS.128 R24, [R120+0x6100] ;  /* 0x0061000078187984 */ /* 0x002e620000000c00 */
[----:B----4-:R-:W-:Y:S02]  /*4c00*/  IADD3 R52, P0, R174, R112, RZ ;  /* 0x00000070ae347210 */ /* 0x010fe40007f1e0ff */
[----:B------:R-:W-:Y:S02]  /*4c10*/  SEL R47, R123, R176, !P1 ;  /* 0x000000b07b2f7207 */ /* 0x000fe40004800000 */
[----:B---3--:R-:W-:Y:S02]  /*4c20*/  IADD3.X R53, R175, R111, RZ, P0, !PT ;  /* 0x0000006faf357210 */ /* 0x008fe400007fe4ff */
[----:B------:R-:W-:Y:S02]  /*4c30*/  SHF.R.S32.HI R46, RZ, 0x1f, R47 ;  /* 0x0000001fff2e7819 */ /* 0x000fe4000001142f */
[----:B------:R-:W-:Y:S02]  /*4c40*/  ISETP.GE.AND P0, PT, R12, c[0x0][0x27c], PT ;  /* 0x00009f000c007a0c */ /* 0x000fe40003f06270 */
[----:B------:R-:W-:Y:S04]  /*4c50*/  LEA.HI R46, R46, R47, RZ, 0x4 ;  /* 0x0000002f2e2e7211 */ /* 0x000fe800078f20ff */
[----:B------:R-:W-:Y:S04]  /*4c60*/  LEA.HI.SX32 R55, R46, R127, 0x1c ;  /* 0x0000007f2e377211 */ /* 0x000fe800078fe2ff */
[----:B------:R-:W-:Y:S01]  /*4c70*/  SHF.R.S32.HI R54, RZ, 0x1f, R55 ;  /* 0x0000001fff367819 */ /* 0x000fe20000011437 */
[----:B------:R-:W-:Y:S02]  /*4c80*/  IMAD.SHL.U32 R47, R55, 0x8, RZ ;  /* 0x00000008372f7824 */ /* 0x000fe400078e00ff */
[----:B------:R-:W-:Y:S01]  /*4c90*/  @!P0 SHF.R.U64 R28, R20, 0x10, R21 ;  /* 0x00000010141c8819 */ /* 0x000fe20000001215 */
[----:B------:R-:W-:Y:S01]  /*4ca0*/  @!P0 HADD2.F32 R30, -RZ, R33.H1_H1 ;  /* 0x30000021ff1e8230 */ /* 0x000fe20000004100 */
[----:B------:R-:W-:Y:S01]  /*4cb0*/  LEA.HI R54, R54, R55, RZ, 0x3 ;  /* 0x0000003736367211 */ /* 0x000fe200078f18ff */
[----:B------:R-:W-:Y:S01]  /*4cc0*/  @!P0 HADD2.F32 R34, -RZ, R68.H1_H1 ;  /* 0x30000044ff228230 */ /* 0x000fe20000004100 */
[----:B------:R-:W-:Y:S01]  /*4cd0*/  LOP3.LUT R56, R141, 0x38, R47, 0xf8, !PT ;  /* 0x000000388d387812 */ /* 0x000fe200078ef82f */
[----:B------:R-:W-:Y:S01]  /*4ce0*/  @!P0 HADD2.F32 R29, -RZ, R28.H0_H0 ;  /* 0x2000001cff1d8230 */ /* 0x000fe20000004100 */
[----:B------:R-:W-:Y:S01]  /*4cf0*/  SHF.L.U32 R54, R54, 0x9, RZ ;  /* 0x0000000936367819 */ /* 0x000fe200000006ff */
[--C-:B------:R-:W-:Y:S01]  /*4d00*/  @!P0 HADD2.F32 R43, -RZ, R58.reuse.H1_H1 ;  /* 0x3000003aff2b8230 */ /* 0x100fe20000004100 */
[----:B------:R-:W-:Y:S01]  /*4d10*/  LOP3.LUT R55, R56, R125, RZ, 0x3c, !PT ;  /* 0x0000007d38377212 */ /* 0x000fe200078e3cff */
[----:B------:R-:W-:Y:S01]  /*4d20*/  @!P0 HADD2.F32 R39, -RZ, R58.H0_H0 ;  /* 0x2000003aff278230 */ /* 0x000fe20000004100 */
[----:B------:R-:W-:Y:S02]  /*4d30*/  LOP3.LUT R54, R54, 0x7ffff000, RZ, 0xc0, !PT ;  /* 0x7ffff00036367812 */ /* 0x000fe400078ec0ff */
[----:B------:R-:W-:Y:S02]  /*4d40*/  @!P0 SHF.R.U32.HI R20, RZ, 0x10, R23 ;  /* 0x00000010ff148819 */ /* 0x000fe40000011617 */
[----:B------:R-:W-:Y:S02]  /*4d50*/  IADD3 R54, R55, R54, R124 ;  /* 0x0000003637367210 */ /* 0x000fe40007ffe07c */
[----:B------:R-:W-:Y:S02]  /*4d60*/  @!P0 SHF.R.U32.HI R21, RZ, 0x10, R21 ;  /* 0x00000010ff158819 */ /* 0x000fe40000011615 */
[----:B-1----:R-:W-:Y:S01]  /*4d70*/  @!P0 MOV R31, R24 ;  /* 0x00000018001f8202 */ /* 0x002fe20000000f00 */
[----:B------:R-:W-:Y:S01]  /*4d80*/  IMAD.SHL.U32 R46, R54, 0x2, RZ ;  /* 0x00000002362e7824 */ /* 0x000fe200078e00ff */
[----:B------:R-:W-:Y:S02]  /*4d90*/  @!P0 SHF.R.U64 R22, R22, 0x10, R23 ;  /* 0x0000001016168819 */ /* 0x000fe40000001217 */
[--C-:B------:R-:W-:Y:S01]  /*4da0*/  @!P0 SHF.R.U64 R37, R60, 0x10, R61.reuse ;  /* 0x000000103c258819 */ /* 0x100fe2000000123d */
[--C-:B------:R-:W-:Y:S01]  /*4db0*/  @!P0 HADD2.F32 R23, -RZ, R31.reuse.H0_H0 ;  /* 0x2000001fff178230 */ /* 0x100fe20000004100 */
[----:B------:R-:W1:Y:S01]  /*4dc0*/  LDS.128 R48, [R46+0x6100] ;  /* 0x006100002e307984 */ /* 0x000e620000000c00 */
[----:B------:R-:W-:Y:S01]  /*4dd0*/  @!P0 HADD2.F32 R28, -RZ, R31.H1_H1 ;  /* 0x3000001fff1c8230 */ /* 0x000fe20000004100 */
[----:B------:R-:W-:Y:S01]  /*4de0*/  @!P0 SHF.R.U32.HI R60, RZ, 0x10, R61 ;  /* 0x00000010ff3c8819 */ /* 0x000fe2000001163d */
[----:B------:R-:W-:Y:S01]  /*4df0*/  @!P0 HADD2.F32 R37, -RZ, R37.H0_H0 ;  /* 0x20000025ff258230 */ /* 0x000fe20000004100 */
[----:B------:R-:W-:Y:S01]  /*4e00*/  @!P0 FMUL.FTZ R0, R23, R30 ;  /* 0x0000001e17008220 */ /* 0x000fe20000410000 */
[--C-:B------:R-:W-:Y:S01]  /*4e10*/  @!P0 SHF.R.U32.HI R45, RZ, 0x10, R63.reuse ;  /* 0x00000010ff2d8819 */ /* 0x100fe2000001163f */
[----:B------:R-:W-:Y:S01]  /*4e20*/  @!P0 FMUL.FTZ R2, R28, R29 ;  /* 0x0000001d1c028220 */ /* 0x000fe20000410000 */
[----:B------:R-:W-:Y:S03]  /*4e30*/  @!P0 SHF.R.U64 R41, R62, 0x10, R63 ;  /* 0x000000103e298819 */ /* 0x000fe6000000123f */
[----:B------:R-:W-:Y:S02]  /*4e40*/  @!P0 HADD2.F32 R45, -RZ, R45.H0_H0 ;  /* 0x2000002dff2d8230 */ /* 0x000fe40000004100 */
[----:B------:R-:W-:Y:S01]  /*4e50*/  @!P0 HADD2.F32 R41, -RZ, R41.H0_H0 ;  /* 0x20000029ff298230 */ /* 0x000fe20000004100 */
[----:B-1----:R-:W-:Y:S01]  /*4e60*/  @!P0 IMAD.MOV.U32 R36, RZ, RZ, R48 ;  /* 0x000000ffff248224 */ /* 0x002fe200078e0030 */
[----:B------:R-:W-:Y:S02]  /*4e70*/  @!P0 MOV R38, R49 ;  /* 0x0000003100268202 */ /* 0x000fe40000000f00 */
[----:B------:R-:W-:Y:S02]  /*4e80*/  @!P0 MOV R40, R50 ;  /* 0x0000003200288202 */ /* 0x000fe40000000f00 */
[--C-:B------:R-:W-:Y:S02]  /*4e90*/  @!P0 HADD2.F32 R35, -RZ, R36.reuse.H0_H0 ;  /* 0x20000024ff238230 */ /* 0x100fe40000004100 */
[----:B------:R-:W-:Y:S03]  /*4ea0*/  @!P0 HADD2.F32 R36, -RZ, R36.H1_H1 ;  /* 0x30000024ff248230 */ /* 0x000fe60000004100 */
[C---:B------:R-:W-:Y:S02]  /*4eb0*/  @!P0 FFMA.FTZ R0, R35.reuse, R34, R0 ;  /* 0x0000002223008223 */ /* 0x040fe40000010000 */
[----:B------:R-:W-:Y:S02]  /*4ec0*/  @!P0 FMUL.FTZ R55, R36, R29 ;  /* 0x0000001d24378220 */ /* 0x000fe40000410000 */
[----:B------:R-:W-:Y:S02]  /*4ed0*/  @!P0 IMAD.MOV.U32 R29, RZ, RZ, R25 ;  /* 0x000000ffff1d8224 */ /* 0x000fe400078e0019 */
[----:B------:R-:W-:Y:S01]  /*4ee0*/  @!P0 FMUL.FTZ R46, R35, R30 ;  /* 0x0000001e232e8220 */ /* 0x000fe20000410000 */
[----:B------:R-:W-:Y:S01]  /*4ef0*/  @!P0 HADD2.F32 R35, -RZ, R68.H0_H0 ;  /* 0x20000044ff238230 */ /* 0x000fe20000004100 */
[-C--:B------:R-:W-:Y:S01]  /*4f00*/  @!P0 FFMA.FTZ R55, R28, R37.reuse, -R55 ;  /* 0x000000251c378223 */ /* 0x080fe20000010837 */
[----:B------:R-:W-:Y:S01]  /*4f10*/  @!P0 HADD2.F32 R30, -RZ, R29.H0_H0 ;  /* 0x2000001dff1e8230 */ /* 0x000fe20000004100 */
[----:B------:R-:W-:Y:S01]  /*4f20*/  @!P0 FFMA.FTZ R2, R36, R37, R2 ;  /* 0x0000002524028223 */ /* 0x000fe20000010002 */
[----:B------:R-:W-:Y:S01]  /*4f30*/  @!P0 HADD2.F32 R28, -RZ, R21.H0_H0 ;  /* 0x20000015ff1c8230 */ /* 0x000fe20000004100 */
[----:B------:R-:W-:Y:S01]  /*4f40*/  @!P0 FFMA.FTZ R46, R23, R34, -R46 ;  /* 0x00000022172e8223 */ /* 0x000fe2000001082e */
[----:B------:R-:W-:Y:S02]  /*4f50*/  @!P0 HADD2.F32 R37, -RZ, R38.H1_H1 ;  /* 0x30000026ff258230 */ /* 0x000fe40000004100 */
[----:B------:R-:W-:Y:S01]  /*4f60*/  @!P0 HADD2.F32 R21, -RZ, R29.H1_H1 ;  /* 0x3000001dff158230 */ /* 0x000fe20000004100 */
[----:B------:R-:W-:Y:S01]  /*4f70*/  @!P0 IMAD.MOV.U32 R29, RZ, RZ, R27 ;  /* 0x000000ffff1d8224 */ /* 0x000fe200078e001b */
[----:B------:R-:W-:Y:S01]  /*4f80*/  @!P0 HADD2.F32 R36, -RZ, R60.H0_H0 ;  /* 0x2000003cff248230 */ /* 0x000fe20000004100 */
[-C--:B------:R-:W-:Y:S01]  /*4f90*/  @!P0 FMUL.FTZ R57, R37, R28.reuse ;  /* 0x0000001c25398220 */ /* 0x080fe20000410000 */
[----:B------:R-:W-:Y:S01]  /*4fa0*/  @!P0 HADD2.F32 R34, -RZ, R38.H0_H0 ;  /* 0x20000026ff228230 */ /* 0x000fe20000004100 */
[C---:B------:R-:W-:Y:S01]  /*4fb0*/  @!P0 FMUL.FTZ R4, R21.reuse, R28 ;  /* 0x0000001c15048220 */ /* 0x040fe20000410000 */
[----:B------:R-:W-:Y:S01]  /*4fc0*/  @!P0 MOV R38, R51 ;  /* 0x0000003300268202 */ /* 0x000fe20000000f00 */
[----:B------:R-:W-:Y:S01]  /*4fd0*/  @!P0 FFMA.FTZ R57, R21, R36, -R57 ;  /* 0x0000002415398223 */ /* 0x000fe20000010839 */
[----:B------:R-:W-:Y:S01]  /*4fe0*/  @!P0 HADD2.F32 R21, -RZ, R20.H0_H0 ;  /* 0x20000014ff158230 */ /* 0x000fe20000004100 */
[----:B------:R-:W-:Y:S01]  /*4ff0*/  @!P0 F2FP.PACK_AB R55, R55, R46 ;  /* 0x0000002e3737823e */ /* 0x000fe200000000ff */
[----:B------:R-:W-:Y:S01]  /*5000*/  @!P0 HADD2.F32 R23, -RZ, R33.H0_H0 ;  /* 0x20000021ff178230 */ /* 0x000fe20000004100 */
[----:B------:R-:W-:Y:S01]  /*5010*/  @!P0 F2FP.PACK_AB R46, R2, R0 ;  /* 0x00000000022e823e */ /* 0x000fe200000000ff */
[----:B------:R-:W-:Y:S01]  /*5020*/  @!P0 HADD2.F32 R44, -RZ, R38.H1_H1 ;  /* 0x30000026ff2c8230 */ /* 0x000fe20000004100 */
[----:B------:R-:W-:Y:S01]  /*5030*/  @!P0 MOV R24, R55 ;  /* 0x0000003700188202 */ /* 0x000fe20000000f00 */
[--C-:B------:R-:W-:Y:S01]  /*5040*/  @!P0 HADD2.F32 R20, -RZ, R29.reuse.H1_H1 ;  /* 0x3000001dff148230 */ /* 0x100fe20000004100 */
[-C--:B------:R-:W-:Y:S01]  /*5050*/  @!P0 FMUL.FTZ R54, R34, R23.reuse ;  /* 0x0000001722368220 */ /* 0x080fe20000410000 */
[----:B------:R-:W-:Y:S01]  /*5060*/  @!P0 HADD2.F32 R28, -RZ, R29.H0_H0 ;  /* 0x2000001dff1c8230 */ /* 0x000fe20000004100 */
[----:B------:R-:W-:Y:S01]  /*5070*/  @!P0 FMUL.FTZ R3, R30, R23 ;  /* 0x000000171e038220 */ /* 0x000fe20000410000 */
[----:B------:R-:W-:Y:S01]  /*5080*/  @!P0 HADD2.F32 R23, -RZ, R32.H1_H1 ;  /* 0x30000020ff178230 */ /* 0x000fe20000004100 */
[-C--:B------:R-:W-:Y:S01]  /*5090*/  @!P0 FMUL.FTZ R59, R44, R21.reuse ;  /* 0x000000152c3b8220 */ /* 0x080fe20000410000 */
[----:B------:R-:W-:Y:S01]  /*50a0*/  @!P0 HADD2.F32 R42, -RZ, R38.H0_H0 ;  /* 0x20000026ff2a8230 */ /* 0x000fe20000004100 */
[C---:B------:R-:W-:Y:S01]  /*50b0*/  @!P0 FMUL.FTZ R8, R20.reuse, R21 ;  /* 0x0000001514088220 */ /* 0x040fe20000410000 */
[----:B------:R-:W-:Y:S01]  /*50c0*/  @!P0 HADD2.F32 R38, -RZ, R40.H0_H0 ;  /* 0x20000028ff268230 */ /* 0x000fe20000004100 */
[----:B------:R-:W-:Y:S01]  /*50d0*/  @!P0 FFMA.FTZ R59, R20, R45, -R59 ;  /* 0x0000002d143b8223 */ /* 0x000fe2000001083b */
[----:B------:R-:W-:Y:S01]  /*50e0*/  @!P0 HADD2.F32 R21, -RZ, R22.H0_H0 ;  /* 0x20000016ff158230 */ /* 0x000fe20000004100 */
[----:B------:R-:W-:Y:S01]  /*50f0*/  @!P0 IMAD.MOV.U32 R20, RZ, RZ, R26 ;  /* 0x000000ffff148224 */ /* 0x000fe200078e001a */
[----:B------:R-:W-:Y:S01]  /*5100*/  @!P0 HADD2.F32 R40, -RZ, R40.H1_H1 ;  /* 0x30000028ff288230 */ /* 0x000fe20000004100 */
[-C--:B------:R-:W-:Y:S01]  /*5110*/  @!P0 FMUL.FTZ R56, R42, R23.reuse ;  /* 0x000000172a388220 */ /* 0x080fe20000410000 */
[----:B------:R-:W-:Y:S01]  /*5120*/  @!P0 MOV R48, R46 ;  /* 0x0000002e00308202 */ /* 0x000fe20000000f00 */
[----:B------:R-:W-:Y:S01]  /*5130*/  @!P0 FMUL.FTZ R7, R28, R23 ;  /* 0x000000171c078220 */ /* 0x000fe20000410000 */
[----:B------:R-:W-:Y:S01]  /*5140*/  @!P0 HADD2.F32 R23, -RZ, R32.H0_H0 ;  /* 0x20000020ff178230 */ /* 0x000fe20000004100 */
[----:B------:R-:W-:Y:S01]  /*5150*/  @!P0 FMUL.FTZ R65, R40, R21 ;  /* 0x0000001528418220 */ /* 0x000fe20000410000 */
[--C-:B------:R-:W-:Y:S01]  /*5160*/  @!P0 HADD2.F32 R22, -RZ, R20.reuse.H0_H0 ;  /* 0x20000014ff168230 */ /* 0x100fe20000004100 */
[----:B------:R-:W-:Y:S01]  /*5170*/  @!P0 FFMA.FTZ R54, R30, R35, -R54 ;  /* 0x000000231e368223 */ /* 0x000fe20000010836 */
[----:B------:R-:W-:Y:S01]  /*5180*/  @!P0 HADD2.F32 R20, -RZ, R20.H1_H1 ;  /* 0x30000014ff148230 */ /* 0x000fe20000004100 */
[----:B------:R-:W-:Y:S02]  /*5190*/  @!P0 FMUL.FTZ R64, R38, R23 ;  /* 0x0000001726408220 */ /* 0x000fe40000410000 */
[----:B------:R-:W-:Y:S01]  /*51a0*/  @!P0 FFMA.FTZ R56, R28, R43, -R56 ;  /* 0x0000002b1c388223 */ /* 0x000fe20000010838 */
[----:B------:R-:W-:Y:S01]  /*51b0*/  @!P0 F2FP.PACK_AB R54, R57, R54 ;  /* 0x000000363936823e */ /* 0x000fe200000000ff */
[C---:B------:R-:W-:Y:S02]  /*51c0*/  @!P0 FMUL.FTZ R5, R22.reuse, R23 ;  /* 0x0000001716058220 */ /* 0x040fe40000410000 */
[----:B------:R-:W-:Y:S01]  /*51d0*/  @!P0 FFMA.FTZ R64, R22, R39, -R64 ;  /* 0x0000002716408223 */ /* 0x000fe20000010840 */
[----:B------:R-:W-:Y:S01]  /*51e0*/  @!P0 F2FP.PACK_AB R56, R59, R56 ;  /* 0x000000383b38823e */ /* 0x000fe200000000ff */
[----:B------:R-:W-:Y:S02]  /*51f0*/  @!P0 FFMA.FTZ R65, R20, R41, -R65 ;  /* 0x0000002914418223 */ /* 0x000fe40000010841 */
[----:B------:R-:W-:Y:S02]  /*5200*/  @!P0 FFMA.FTZ R3, R34, R35, R3 ;  /* 0x0000002322038223 */ /* 0x000fe40000010003 */
[----:B------:R-:W-:Y:S01]  /*5210*/  @!P0 FMUL.FTZ R6, R20, R21 ;  /* 0x0000001514068220 */ /* 0x000fe20000410000 */
[----:B------:R-:W-:Y:S01]  /*5220*/  @!P0 F2FP.PACK_AB R65, R65, R64 ;  /* 0x000000404141823e */ /* 0x000fe200000000ff */
[----:B------:R-:W-:Y:S02]  /*5230*/  @!P0 FFMA.FTZ R4, R37, R36, R4 ;  /* 0x0000002425048223 */ /* 0x000fe40000010004 */
[----:B------:R-:W-:Y:S01]  /*5240*/  @!P0 FFMA.FTZ R5, R38, R39, R5 ;  /* 0x0000002726058223 */ /* 0x000fe20000010005 */
[----:B------:R-:W-:Y:S01]  /*5250*/  @!P0 MOV R26, R65 ;  /* 0x00000041001a8202 */ /* 0x000fe20000000f00 */
[----:B------:R-:W-:Y:S01]  /*5260*/  @!P0 FFMA.FTZ R6, R40, R41, R6 ;  /* 0x0000002928068223 */ /* 0x000fe20000010006 */
[----:B------:R-:W-:Y:S01]  /*5270*/  @!P0 F2FP.PACK_AB R57, R4, R3 ;  /* 0x000000030439823e */ /* 0x000fe200000000ff */
[----:B------:R-:W-:Y:S02]  /*5280*/  @!P0 FFMA.FTZ R7, R42, R43, R7 ;  /* 0x0000002b2a078223 */ /* 0x000fe40000010007 */
[----:B------:R-:W-:Y:S01]  /*5290*/  @!P0 IMAD.MOV.U32 R25, RZ, RZ, R54 ;  /* 0x000000ffff198224 */ /* 0x000fe200078e0036 */
[----:B------:R-:W-:Y:S01]  /*52a0*/  @!P0 F2FP.PACK_AB R59, R6, R5 ;  /* 0x00000005063b823e */ /* 0x000fe200000000ff */
[----:B------:R-:W-:Y:S02]  /*52b0*/  @!P0 IMAD.MOV.U32 R27, RZ, RZ, R56 ;  /* 0x000000ffff1b8224 */ /* 0x000fe400078e0038 */
[----:B------:R-:W-:Y:S01]  /*52c0*/  @!P0 FFMA.FTZ R8, R44, R45, R8 ;  /* 0x0000002d2c088223 */ /* 0x000fe20000010008 */
[----:B------:R-:W-:Y:S01]  /*52d0*/  @!P0 MOV R50, R59 ;  /* 0x0000003b00328202 */ /* 0x000fe20000000f00 */
[----:B------:R-:W-:Y:S01]  /*52e0*/  @!P0 IMAD.MOV.U32 R49, RZ, RZ, R57 ;  /* 0x000000ffff318224 */ /* 0x000fe200078e0039 */
[----:B------:R1:W-:Y:S02]  /*52f0*/  ST.E.128 [R52.64], R24 ;  /* 0x0000001834007985 */ /* 0x0003e4000c101d06 */
[----:B------:R-:W-:Y:S04]  /*5300*/  @!P0 F2FP.PACK_AB R64, R8, R7 ;  /* 0x000000070840823e */ /* 0x000fe800000000ff */
[----:B------:R-:W-:Y:S02]  /*5310*/  @!P0 MOV R51, R64 ;  /* 0x0000004000338202 */ /* 0x000fe40000000f00 */
[----:B------:R-:W-:Y:S11]  /*5320*/  ISETP.GE.AND P0, PT, R47, c[0x0][0x1d4], PT ;  /* 0x000075002f007a0c */ /* 0x000ff60003f06270 */
[----:B------:R-:W-:Y:S02]  /*5330*/  @!UPT UIADD3 URZ, URZ, URZ, URZ ;  /* 0x0000003f3f3ff290 */ /* 0x000fe4000fffe03f */
[----:B------:R-:W-:-:S05]  /*5340*/  @P0 BRA `(.L_x_71) ;  /* 0x000002a000000947 */ /* 0x000fca0003800000 */
[C---:B------:R-:W-:Y:S04]  /*5350*/  LEA R2, P0, R47.reuse, R174, 0x1 ;  /* 0x000000ae2f027211 */ /* 0x040fe800078008ff */
[----:B------:R-:W-:Y:S05]  /*5360*/  LEA.HI.X.SX32 R3, R47, R175, 0x1, P0 ;  /* 0x000000af2f037211 */ /* 0x000fea00000f0eff */
[----:B------:R2:W-:Y:S01]  /*5370*/  ST.E.128 [R2.64], R48 ;  /* 0x0000003002007985 */ /* 0x0005e2000c101d06 */
[----:B------:R-:W-:-:S05]  /*5380*/  BRA `(.L_x_71) ;  /* 0x0000026000007947 */ /* 0x000fca0003800000 */
.L_x_67:
[----:B------:R1:W2:Y:S01]  /*5390*/  SHFL.IDX PT, R3, R4, RZ, 0x1c1f ;  /* 0x001c1fff04037589 */ /* 0x0002a200000e0000 */
[----:B------:R-:W-:Y:S03]  /*53a0*/  IMAD.IADD R83, R146, 0x1, -R87 ;  /* 0x0000000192537824 */ /* 0x000fe600078e0a57 */
[----:B------:R1:W3:Y:S02]  /*53b0*/  SHFL.IDX PT, R25, R0, RZ, 0x1c1f ;  /* 0x001c1fff00197589 */ /* 0x0002e400000e0000 */
[----:B------:R-:W-:Y:S04]  /*53c0*/  IMNMX R83, R83, 0x40, PT ;  /* 0x0000004053537817 */ /* 0x000fe80003800200 */
[----:B------:R-:W-:Y:S11]  /*53d0*/  ISETP.GT.AND P0, PT, R83, R144, PT ;  /* 0x000000905300720c */ /* 0x000ff60003f04270 */
[----:B------:R-:W-:Y:S02]  /*53e0*/  @!UPT UIADD3 URZ, URZ, URZ, URZ ;  /* 0x0000003f3f3ff290 */ /* 0x000fe4000fffe03f */
[----:B------:R-:W-:-:S05]  /*53f0*/  @!P0 BRA `(.L_x_71) ;  /* 0x000001f000008947 */ /* 0x000fca0003800000 */
[----:B------:R-:W-:Y:S02]  /*5400*/  ISETP.GE.AND P2, PT, R16, c[0x0][0x1d4], PT ;  /* 0x0000750010007a0c */ /* 0x000fe40003f46270 */
[----:B------:R-:W-:Y:S02]  /*5410*/  ISETP.GE.AND P1, PT, R13, c[0x0][0x1d4], PT ;  /* 0x000075000d007a0c */ /* 0x000fe40003f26270 */
[----:B------:R-:W-:Y:S02]  /*5420*/  ISETP.GE.AND P4, PT, R12, c[0x0][0x1d4], PT ;  /* 0x000075000c007a0c */ /* 0x000fe40003f86270 */
[----:B------:R-:W-:Y:S07]  /*5430*/  ISETP.GE.AND P3, PT, R143, c[0x0][0x1d4], PT ;  /* 0x000075008f007a0c */ /* 0x000fee0003f66270 */
[----:B------:R-:W4:Y:S01]  /*5440*/  @!P2 LDS.128 R20, [R131+0x6000] ;  /* 0x006000008314a984 */ /* 0x000f220000000c00 */
[C---:B---3--:R-:W-:Y:S04]  /*5450*/  @!P2 LEA R26, P0, R16.reuse, R25, 0x1 ;  /* 0x00000019101aa211 */ /* 0x048fe800078008ff */
[----:B--2---:R-:W-:Y:S02]  /*5460*/  @!P2 LEA.HI.X R27, R16, R3, R17, 0x1, P0 ;  /* 0x00000003101ba211 */ /* 0x004fe400000f0c11 */
[C---:B------:R-:W-:Y:S04]  /*5470*/  @!P1 LEA R38, P0, R136.reuse, R25, 0x1 ;  /* 0x0000001988269211 */ /* 0x040fe800078008ff */
[----:B------:R-:W-:Y:S02]  /*5480*/  @!P1 LEA.HI.X R39, R136, R3, R119, 0x1, P0 ;  /* 0x0000000388279211 */ /* 0x000fe400000f0c77 */
[C---:B------:R-:W-:Y:S04]  /*5490*/  @!P4 LEA R36, P0, R135.reuse, R25, 0x1 ;  /* 0x000000198724c211 */ /* 0x040fe800078008ff */
[----:B------:R-:W-:Y:S02]  /*54a0*/  @!P4 LEA.HI.X R37, R135, R3, R118, 0x1, P0 ;  /* 0x000000038725c211 */ /* 0x000fe400000f0c76 */
[C---:B------:R-:W-:Y:S04]  /*54b0*/  @!P3 LEA R34, P0, R132.reuse, R25, 0x1 ;  /* 0x000000198422b211 */ /* 0x040fe800078008ff */
[----:B------:R-:W-:Y:S01]  /*54c0*/  @!P3 LEA.HI.X R35, R132, R3, R117, 0x1, P0 ;  /* 0x000000038423b211 */ /* 0x000fe200000f0c75 */
[----:B----4-:R-:W-:Y:S04]  /*54d0*/  @!P2 ST.E.128 [R26.64], R20 ;  /* 0x000000141a00a985 */ /* 0x010fe8000c101d06 */
[----:B-1----:R-:W1:Y:S04]  /*54e0*/  @!P1 LDS.128 R4, [R130+0x6000] ;  /* 0x0060000082049984 */ /* 0x002e680000000c00 */
[----:B-1----:R-:W-:Y:S01]  /*54f0*/  @!P1 ST.E.128 [R38.64], R4 ;  /* 0x0000000426009985 */ /* 0x002fe2000c101d06 */
[----:B------:R-:W-:Y:S03]  /*5500*/  ISETP.GE.AND P1, PT, R142, c[0x0][0x1d4], PT ;  /* 0x000075008e007a0c */ /* 0x000fe60003f26270 */
[----:B------:R-:W1:Y:S10]  /*5510*/  @!P4 LDS.128 R28, [R131+0x8000] ;  /* 0x00800000831cc984 */ /* 0x000e740000000c00 */
[C---:B------:R-:W-:Y:S04]  /*5520*/  @!P1 LEA R32, P0, R129.reuse, R25, 0x1 ;  /* 0x0000001981209211 */ /* 0x040fe800078008ff */
[----:B------:R-:W-:Y:S02]  /*5530*/  @!P1 LEA.HI.X R33, R129, R3, R116, 0x1, P0 ;  /* 0x0000000381219211 */ /* 0x000fe400000f0c74 */
[----:B------:R-:W-:Y:S11]  /*5540*/  ISETP.GE.AND P0, PT, R140, c[0x0][0x1d4], PT ;  /* 0x000075008c007a0c */ /* 0x000ff60003f06270 */
[----:B------:R-:W-:Y:S02]  /*5550*/  @!UPT UIADD3 URZ, URZ, URZ, URZ ;  /* 0x0000003f3f3ff290 */ /* 0x000fe4000fffe03f */
[C---:B------:R-:W-:Y:S04]  /*5560*/  @!P0 LEA R2, P2, R126.reuse, R25, 0x1 ;  /* 0x000000197e028211 */ /* 0x040fe800078408ff */
[----:B------:R-:W-:Y:S01]  /*5570*/  @!P0 LEA.HI.X R3, R126, R3, R115, 0x1, P2 ;  /* 0x000000037e038211 */ /* 0x000fe200010f0c73 */
[----:B-1----:R-:W-:Y:S04]  /*5580*/  @!P4 ST.E.128 [R36.64], R28 ;  /* 0x0000001c2400c985 */ /* 0x002fe8000c101d06 */
[----:B------:R-:W1:Y:S04]  /*5590*/  @!P3 LDS.128 R24, [R130+0x8000] ;  /* 0x008000008218b984 */ /* 0x000e680000000c00 */
[----:B-1----:R-:W-:Y:S04]  /*55a0*/  @!P3 ST.E.128 [R34.64], R24 ;  /* 0x000000182200b985 */ /* 0x002fe8000c101d06 */
[----:B------:R-:W1:Y:S04]  /*55b0*/  @!P1 LDS.128 R20, [R131+0xa000] ;  /* 0x00a0000083149984 */ /* 0x000e680000000c00 */
[----:B-1----:R-:W-:Y:S04]  /*55c0*/  @!P1 ST.E.128 [R32.64], R20 ;  /* 0x0000001420009985 */ /* 0x002fe8000c101d06 */
[----:B------:R-:W1:Y:S04]  /*55d0*/  @!P0 LDS.128 R4, [R130+0xa000] ;  /* 0x00a0000082048984 */ /* 0x000e680000000c00 */
[----:B-1----:R1:W-:Y:S02]  /*55e0*/  @!P0 ST.E.128 [R2.64], R4 ;  /* 0x0000000402008985 */ /* 0x0023e4000c101d06 */
.L_x_71:
[----:B------:R-:W-:Y:S05]  /*55f0*/  BSYNC B1 ;  /* 0x0000000000017941 */ /* 0x000fea0003800000 */
.L_x_66:
[----:B------:R-:W-:Y:S01]  /*5600*/  IMAD.IADD R87, R96, 0x1, -R87 ;  /* 0x0000000160577824 */ /* 0x000fe200078e0a57 */
[----:B-1----:R-:W-:Y:S01]  /*5610*/  LEA R6, P0, R139, R166, 0x6 ;  /* 0x000000a68b067211 */ /* 0x002fe200078030ff */
[----:B------:R-:W-:Y:S01]  /*5620*/  IMAD R85, R85, c[0x0][0x208], RZ ;  /* 0x0000820055557a24 */ /* 0x000fe200078e02ff */
[----:B------:R-:W-:Y:S01]  /*5630*/  ISETP.NE.AND P3, PT, R150, RZ, PT ;  /* 0x000000ff9600720c */ /* 0x000fe20003f65270 */
[C---:B--2---:R-:W-:Y:S01]  /*5640*/  IMAD.WIDE.U32 R4, R86.reuse, c[0x0][0x208], RZ ;  /* 0x0000820056047a25 */ /* 0x044fe200078e00ff */
[----:B------:R-:W-:Y:S01]  /*5650*/  LEA.HI.X.SX32 R7, R139, R167, 0x6, P0 ;  /* 0x000000a78b077211 */ /* 0x000fe200000f36ff */
[----:B------:R-:W-:Y:S01]  /*5660*/  BSSY B0, `(.L_x_88) ;  /* 0x000004d000007945 */ /* 0x000fe20003800000 */
[----:B------:R-:W-:Y:S01]  /*5670*/  ISETP.GE.AND P0, PT, R87, 0x21, PT ;  /* 0x000000215700780c */ /* 0x000fe20003f06270 */
[----:B------:R-:W-:Y:S02]  /*5680*/  IMAD R85, R86, c[0x0][0x20c], R85 ;  /* 0x0000830056557a24 */ /* 0x000fe400078e0255 */
[----:B-----5:R-:W-:Y:S03]  /*5690*/  IMAD.MOV.U32 R20, RZ, RZ, R4 ;  /* 0x000000ffff147224 */ /* 0x020fe600078e0004 */
[----:B------:R-:W-:Y:S01]  /*56a0*/  IADD3 R21, R5, R85, RZ ;  /* 0x0000005505157210 */ /* 0x000fe20007ffe0ff */
[----:B------:R-:W-:Y:S04]  /*56b0*/  IMAD R5, R84, c[0x0][0x218], RZ ;  /* 0x0000860054057a24 */ /* 0x000fe800078e02ff */
[----:B------:R-:W-:Y:S02]  /*56c0*/  IMAD.WIDE.U32 R20, R94, c[0x0][0x218], R20 ;  /* 0x000086005e147a25 */ /* 0x000fe400078e0014 */
[----:B------:R-:W-:Y:S02]  /*56d0*/  @P0 IADD3 R3, P1, R6, 0x20, RZ ;  /* 0x0000002006030810 */ /* 0x000fe40007f3e0ff */
[----:B------:R-:W-:Y:S03]  /*56e0*/  IMAD R5, R94, c[0x0][0x21c], R5 ;  /* 0x000087005e057a24 */ /* 0x000fe600078e0205 */
[----:B------:R-:W-:Y:S01]  /*56f0*/  @P0 IMAD.X R0, RZ, RZ, R7, P1 ;  /* 0x000000ffff000224 */ /* 0x000fe200008e0607 */
[----:B------:R-:W-:Y:S03]  /*5700*/  IADD3 R2, P1, R168, R20, RZ ;  /* 0x00000014a8027210 */ /* 0x000fe60007f3e0ff */
[----:B------:R-:W-:Y:S01]  /*5710*/  @P0 IMAD R0, R0, c[0x0][0x258], RZ ;  /* 0x0000960000000a24 */ /* 0x000fe200078e02ff */
[----:B------:R-:W-:Y:S02]  /*5720*/  IADD3.X R5, R106, R21, R5, P1, !PT ;  /* 0x000000156a057210 */ /* 0x000fe40000ffe405 */
[----:B------:R-:W-:Y:S01]  /*5730*/  ISETP.GE.AND P1, PT, R87, 0x1, PT ;  /* 0x000000015700780c */ /* 0x000fe20003f26270 */
[----:B------:R-:W-:Y:S11]  /*5740*/  @P0 IMAD R0, R3, c[0x0][0x25c], R0 ;  /* 0x0000970003000a24 */ /* 0x000ff600078e0200 */
[----:B------:R-:W-:Y:S01]  /*5750*/  @!UPT UIADD3 URZ, URZ, URZ, URZ ;  /* 0x0000003f3f3ff290 */ /* 0x000fe2000fffe03f */
[-C--:B------:R-:W-:Y:S01]  /*5760*/  @P1 MOV R94, R162.reuse ;  /* 0x000000a2005e1202 */ /* 0x080fe20000000f00 */
[----:B------:R-:W-:Y:S04]  /*5770*/  @P1 IMAD R4, R7, c[0x0][0x258], RZ ;  /* 0x0000960007041a24 */ /* 0x000fe800078e02ff */
[C---:B------:R-:W-:Y:S01]  /*5780*/  @P1 IMAD.WIDE.U32 R20, R6.reuse, c[0x0][0x258], R94 ;  /* 0x0000960006141a25 */ /* 0x040fe200078e005e */
[----:B------:R-:W-:Y:S03]  /*5790*/  @P0 MOV R94, R162 ;  /* 0x000000a2005e0202 */ /* 0x000fe60000000f00 */
[----:B------:R-:W-:Y:S01]  /*57a0*/  @P1 IMAD R4, R6, c[0x0][0x25c], R4 ;  /* 0x0000970006041a24 */ /* 0x000fe200078e0204 */
[C---:B------:R-:W-:Y:S03]  /*57b0*/  @P1 LEA R6, P2, R20.reuse, c[0x0][0x250], 0x1 ;  /* 0x0000940014061a11 */ /* 0x040fe600078408ff */
[----:B------:R-:W-:Y:S05]  /*57c0*/  @P1 IMAD.IADD R4, R21, 0x1, R4 ;  /* 0x0000000115041824 */ /* 0x000fea00078e0204 */
[----:B------:R-:W-:Y:S01]  /*57d0*/  @P1 LEA.HI.X R7, R20, c[0x0][0x254], R4, 0x1, P2 ;  /* 0x0000950014071a11 */ /* 0x000fe200010f0c04 */
[----:B------:R-:W-:Y:S01]  /*57e0*/  @P0 IMAD.WIDE.U32 R20, R3, c[0x0][0x258], R94 ;  /* 0x0000960003140a25 */ /* 0x000fe200078e005e */
[C---:B------:R-:W-:Y:S03]  /*57f0*/  LEA R4, P2, R2.reuse, c[0x0][0x1f8], 0x1 ;  /* 0x00007e0002047a11 */ /* 0x040fe600078408ff */
[----:B------:R-:W-:Y:S01]  /*5800*/  @!PT LDS RZ, [RZ] ;  /* 0x00000000fffff984 */ /* 0x000fe20000000800 */
[----:B------:R-:W-:Y:S01]  /*5810*/  @!PT LDS RZ, [RZ] ;  /* 0x00000000fffff984 */ /* 0x000fe20000000800 */
[----:B------:R-:W-:Y:S01]  /*5820*/  @!PT LDS RZ, [RZ] ;  /* 0x00000000fffff984 */ /* 0x000fe20000000800 */
[----:B------:R1:W-:Y:S01]  /*5830*/  @P1 LDGSTS.E.BYPASS.LTC128B.128 [R137+0x100], [R6.64], !P3 ;  /* 0x0010000006891fae */ /* 0x0003e2000d901d46 */
[----:B------:R-:W-:Y:S01]  /*5840*/  @P0 IMAD.IADD R0, R21, 0x1, R0 ;  /* 0x0000000115000824 */ /* 0x000fe200078e0200 */
[----:B------:R-:W-:Y:S02]  /*5850*/  LEA.HI.X R5, R2, c[0x0][0x1fc], R5, 0x1, P2 ;  /* 0x00007f0002057a11 */ /* 0x000fe400010f0c05 */
[----:B------:R1:W-:Y:S01]  /*5860*/  @P1 LDGSTS.E.BYPASS.LTC128B.128 [R137+0x2100], [R6.64+0x80], !P6 ;  /* 0x0210008006891fae */ /* 0x0003e2000f101d46 */
[C---:B------:R-:W-:Y:S03]  /*5870*/  @P0 LEA R22, P2, R20.reuse, c[0x0][0x250], 0x1 ;  /* 0x0000940014160a11 */ /* 0x040fe600078408ff */
[----:B------:R1:W-:Y:S01]  /*5880*/  @P1 LDGSTS.E.BYPASS.LTC128B.128 [R137+0x4100], [R6.64+0x100], !P5 ;  /* 0x0410010006891fae */ /* 0x0003e2000e901d46 */
[----:B------:R-:W-:Y:S03]  /*5890*/  @P0 LEA.HI.X R23, R20, c[0x0][0x254], R0, 0x1, P2 ;  /* 0x0000950014170a11 */ /* 0x000fe600010f0c00 */
[----:B------:R1:W2:Y:S04]  /*58a0*/  SHFL.IDX PT, R3, R4, RZ, 0x1c1f ;  /* 0x001c1fff04037589 */ /* 0x0002a800000e0000 */
[----:B------:R1:W-:Y:S04]  /*58b0*/  @P0 LDGSTS.E.BYPASS.LTC128B.128 [R137+0x1100], [R22.64], !P3 ;  /* 0x0110000016890fae */ /* 0x0003e8000d901d46 */
[----:B------:R1:W-:Y:S04]  /*58c0*/  @P0 LDGSTS.E.BYPASS.LTC128B.128 [R137+0x3100], [R22.64+0x80], !P6 ;  /* 0x0310008016890fae */ /* 0x0003e8000f101d46 */
[----:B------:R1:W-:Y:S01]  /*58d0*/  @P0 LDGSTS.E.BYPASS.LTC128B.128 [R137+0x5100], [R22.64+0x100], !P5 ;  /* 0x0510010016890fae */ /* 0x0003e2000e901d46 */
[----:B------:R-:W-:Y:S03]  /*58e0*/  ISETP.GT.AND P0, PT, R83, R144, PT ;  /* 0x000000905300720c */ /* 0x000fe60003f04270 */
[----:B------:R-:W0:Y:S04]  /*58f0*/  LDGDEPBAR ;  /* 0x00000000000079af */ /* 0x000e280000000000 */
[----:B---3--:R1:W3:Y:S01]  /*5900*/  SHFL.IDX PT, R25, R5, RZ, 0x1c1f ;  /* 0x001c1fff05197589 */ /* 0x0082e200000e0000 */
[----:B------:R-:W-:Y:S04]  /*5910*/  DEPBAR.LE SB0, 0x0 ;  /* 0x000080000000791a */ /* 0x000fe80000000000 */
[----:B------:R-:W-:Y:S06]  /*5920*/  BAR.SYNC.DEFER_BLOCKING 0x0 ;  /* 0x0000000000007b1d */ /* 0x000fec0000010000 */
[----:B------:R-:W-:-:S05]  /*5930*/  @!P0 BRA `(.L_x_89) ;  /* 0x000001f000008947 */ /* 0x000fca0003800000 */
[----:B-123--:R-:W-:Y:S02]  /*5940*/  ISETP.GE.AND P2, PT, R16, c[0x0][0x1d4], PT ;  /* 0x0000750010007a0c */ /* 0x00efe40003f46270 */
[----:B------:R-:W-:Y:S02]  /*5950*/  ISETP.GE.AND P1, PT, R13, c[0x0][0x1d4], PT ;  /* 0x000075000d007a0c */ /* 0x000fe40003f26270 */
[----:B------:R-:W-:Y:S02]  /*5960*/  ISETP.GE.AND P4, PT, R12, c[0x0][0x1d4], PT ;  /* 0x000075000c007a0c */ /* 0x000fe40003f86270 */
[----:B------:R-:W-:Y:S07]  /*5970*/  ISETP.GE.AND P3, PT, R143, c[0x0][0x1d4], PT ;  /* 0x000075008f007a0c */ /* 0x000fee0003f66270 */
[----:B------:R-:W1:Y:S01]  /*5980*/  @!P2 LDS.128 R20, [R131] ;  /* 0x000000008314a984 */ /* 0x000e620000000c00 */
[C---:B------:R-:W-:Y:S04]  /*5990*/  @!P2 LEA R26, P0, R16.reuse, R3, 0x1 ;  /* 0x00000003101aa211 */ /* 0x040fe800078008ff */
[----:B------:R-:W-:Y:S02]  /*59a0*/  @!P2 LEA.HI.X R27, R16, R25, R17, 0x1, P0 ;  /* 0x00000019101ba211 */ /* 0x000fe400000f0c11 */
[C---:B------:R-:W-:Y:S04]  /*59b0*/  @!P1 LEA R38, P0, R136.reuse, R3, 0x1 ;  /* 0x0000000388269211 */ /* 0x040fe800078008ff */
[----:B------:R-:W-:Y:S02]  /*59c0*/  @!P1 LEA.HI.X R39, R136, R25, R119, 0x1, P0 ;  /* 0x0000001988279211 */ /* 0x000fe400000f0c77 */
[C---:B------:R-:W-:Y:S04]  /*59d0*/  @!P4 LEA R36, P0, R135.reuse, R3, 0x1 ;  /* 0x000000038724c211 */ /* 0x040fe800078008ff */
[----:B------:R-:W-:Y:S02]  /*59e0*/  @!P4 LEA.HI.X R37, R135, R25, R118, 0x1, P0 ;  /* 0x000000198725c211 */ /* 0x000fe400000f0c76 */
[C---:B------:R-:W-:Y:S04]  /*59f0*/  @!P3 LEA R34, P0, R132.reuse, R3, 0x1 ;  /* 0x000000038422b211 */ /* 0x040fe800078008ff */
[----:B------:R-:W-:Y:S01]  /*5a00*/  @!P3 LEA.HI.X R35, R132, R25, R117, 0x1, P0 ;  /* 0x000000198423b211 */ /* 0x000fe200000f0c75 */
[----:B-1----:R-:W-:Y:S04]  /*5a10*/  @!P2 ST.E.128 [R26.64], R20 ;  /* 0x000000141a00a985 */ /* 0x002fe8000c101d06 */
[----:B------:R-:W1:Y:S04]  /*5a20*/  @!P1 LDS.128 R4, [R130] ;  /* 0x0000000082049984 */ /* 0x000e680000000c00 */
        /* <DEDUP_REMOVED lines=16> */
.L_x_89:
[----:B-123--:R-:W-:Y:S05]  /*5b30*/  BSYNC B0 ;  /* 0x0000000000007941 */ /* 0x00efea0003800000 */
.L_x_88:
[C---:B------:R-:W-:Y:S02]  /*5b40*/  ISETP.GT.AND P0, PT, R139.reuse, R97, PT ;  /* 0x000000618b00720c */ /* 0x040fe40003f04270 */
[----:B------:R-:W-:Y:S02]  /*5b50*/  IADD3 R139, R139, -0x1, RZ ;  /* 0xffffffff8b8b7810 */ /* 0x000fe40007ffe0ff */
[----:B------:R-:W-:Y:S09]  /*5b60*/  ISETP.NE.AND P2, PT, R150, RZ, PT ;  /* 0x000000ff9600720c */ /* 0x000ff20003f45270 */
[----:B------:R-:W-:Y:S01]  /*5b70*/  @P0 SHF.R.S32.HI R0, RZ, 0x1f, R139 ;  /* 0x0000001fff000819 */ /* 0x000fe2000001148b */
[----:B------:R-:W-:Y:S02]  /*5b80*/  @P0 IMAD.MOV.U32 R4, RZ, RZ, R164 ;  /* 0x000000ffff040224 */ /* 0x000fe400078e00a4 */
[----:B------:R-:W-:Y:S02]  /*5b90*/  @P0 IMAD.MOV.U32 R5, RZ, RZ, R173 ;  /* 0x000000ffff050224 */ /* 0x000fe400078e00ad */
[----:B------:R-:W-:Y:S02]  /*5ba0*/  @P0 IMAD R3, R99, R139, RZ ;  /* 0x0000008b63030224 */ /* 0x000fe400078e02ff */
[-C--:B------:R-:W-:Y:S04]  /*5bb0*/  @P0 IMAD.WIDE.U32 R4, R139, R100.reuse, R4 ;  /* 0x000000648b040225 */ /* 0x080fe800078e0004 */
[----:B------:R-:W-:Y:S01]  /*5bc0*/  @P0 IMAD R3, R0, R100, R3 ;  /* 0x0000006400030224 */ /* 0x000fe200078e0203 */
[C---:B------:R-:W-:Y:S03]  /*5bd0*/  @P0 LEA R6, P1, R4.reuse, c[0x0][0x220], 0x1 ;  /* 0x0000880004060a11 */ /* 0x040fe600078208ff */
[----:B------:R-:W-:Y:S05]  /*5be0*/  @P0 IMAD.IADD R3, R5, 0x1, R3 ;  /* 0x0000000105030824 */ /* 0x000fea00078e0203 */
[----:B------:R-:W-:Y:S02]  /*5bf0*/  @P0 LEA.HI.X R7, R4, c[0x0][0x224], R3, 0x1, P1 ;  /* 0x0000890004070a11 */ /* 0x000fe400008f0c03 */
[C---:B------:R-:W-:Y:S03]  /*5c00*/  @P0 LEA R20, P1, R114.reuse, R6, 0x1 ;  /* 0x0000000672140211 */ /* 0x040fe600078208ff */
[----:B------:R-:W-:Y:S01]  /*5c10*/  @!PT LDS RZ, [RZ] ;  /* 0x00000000fffff984 */ /* 0x000fe20000000800 */
[----:B------:R-:W-:Y:S01]  /*5c20*/  @!PT LDS RZ, [RZ] ;  /* 0x00000000fffff984 */ /* 0x000fe20000000800 */
[----:B------:R-:W-:Y:S01]  /*5c30*/  @!PT LDS RZ, [RZ] ;  /* 0x00000000fffff984 */ /* 0x000fe20000000800 */
[----:B------:R1:W-:Y:S01]  /*5c40*/  @P0 LDGSTS.E.BYPASS.LTC128B.128 [R137+0x6100], [R6.64], !P2 ;  /* 0x0610000006890fae */ /* 0x0003e2000d101d46 */
[----:B------:R-:W-:Y:S03]  /*5c50*/  @P0 LEA.HI.X R21, R114, R7, R113, 0x1, P1 ;  /* 0x0000000772150211 */ /* 0x000fe600008f0c71 */
[----:B------:R1:W-:Y:S04]  /*5c60*/  @P0 LDGSTS.E.BYPASS.LTC128B.128 [R137+0x8100], [R6.64+0x80], !P6 ;  /* 0x0810008006890fae */ /* 0x0003e8000f101d46 */
[----:B------:R1:W-:Y:S04]  /*5c70*/  @P0 LDGSTS.E.BYPASS.LTC128B.128 [R137+0xa100], [R6.64+0x100], !P5 ;  /* 0x0a10010006890fae */ /* 0x0003e8000e901d46 */
[----:B------:R1:W-:Y:S04]  /*5c80*/  @P0 LDGSTS.E.BYPASS.LTC128B.128 [R137+0x7100], [R20.64], !P2 ;  /* 0x0710000014890fae */ /* 0x0003e8000d101d46 */
[----:B------:R1:W-:Y:S04]  /*5c90*/  @P0 LDGSTS.E.BYPASS.LTC128B.128 [R137+0x9100], [R20.64+0x80], !P6 ;  /* 0x0910008014890fae */ /* 0x0003e8000f101d46 */
[----:B------:R1:W-:Y:S04]  /*5ca0*/  @P0 LDGSTS.E.BYPASS.LTC128B.128 [R137+0xb100], [R20.64+0x100], !P5 ;  /* 0x0b10010014890fae */ /* 0x0003e8000e901d46 */
[----:B------:R-:W0:Y:S01]  /*5cb0*/  LDGDEPBAR ;  /* 0x00000000000079af */ /* 0x000e220000000000 */
[----:B------:R-:W-:-:S05]  /*5cc0*/  @P0 BRA `(.L_x_90) ;  /* 0xffffbb3000000947 */ /* 0x000fca000383ffff */
[----:B------:R-:W-:Y:S06]  /*5cd0*/  BAR.SYNC.DEFER_BLOCKING 0x0 ;  /* 0x0000000000007b1d */ /* 0x000fec0000010000 */
.L_x_65:
[----:B-1----:R-:W-:Y:S01]  /*5ce0*/  ISETP.GE.AND P0, PT, R77, 0x1, PT ;  /* 0x000000014d00780c */ /* 0x002fe20003f06270 */
[----:B------:R-:W-:Y:S01]  /*5cf0*/  CS2R R98, SRZ ;  /* 0x0000000000627805 */ /* 0x000fe2000001ff00 */
[----:B------:R-:W-:Y:S01]  /*5d00*/  PLOP3.LUT P2, PT, PT, PT, PT, 0x80, 0x0 ;  /* 0x000000000000781c */ /* 0x000fe20003f4f070 */
        /* <DEDUP_REMOVED lines=9> */
[----:B------:R-:W-:Y:S01]  /*5da0*/  IMAD.MOV.U32 R13, RZ, RZ, RZ ;  /* 0x000000ffff0d7224 */ /* 0x000fe200078e00ff */
[----:B------:R-:W-:Y:S01]  /*5db0*/  CS2R R6, SRZ ;  /* 0x0000000000067805 */ /* 0x000fe2000001ff00 */
[----:B------:R-:W-:Y:S01]  /*5dc0*/  IMAD.MOV.U32 R4, RZ, RZ, RZ ;  /* 0x000000ffff047224 */ /* 0x000fe200078e00ff */
[----:B------:R-:W-:Y:S01]  /*5dd0*/  CS2R R74, SRZ ;  /* 0x00000000004a7805 */ /* 0x000fe2000001ff00 */
[----:B------:R-:W-:Y:S01]  /*5de0*/  CS2R R72, SRZ ;  /* 0x0000000000487805 */ /* 0x000fe2000001ff00 */
[----:B------:R-:W-:Y:S01]  /*5df0*/  CS2R R10, SRZ ;  /* 0x00000000000a7805 */ /* 0x000fe2000001ff00 */
[----:B------:R-:W-:Y:S01]  /*5e00*/  MOV R70, RZ ;  /* 0x000000ff00467202 */ /* 0x000fe20000000f00 */
[----:B------:R-:W-:Y:S01]  /*5e10*/  CS2R R68, SRZ ;  /* 0x0000000000447805 */ /* 0x000fe2000001ff00 */
[----:B------:R-:W-:Y:S01]  /*5e20*/  CS2R R66, SRZ ;  /* 0x0000000000427805 */ /* 0x000fe2000001ff00 */
[----:B----4-:R-:W-:Y:S01]  /*5e30*/  CS2R R64, SRZ ;  /* 0x0000000000407805 */ /* 0x010fe2000001ff00 */
        /* <DEDUP_REMOVED lines=31> */
[----:B------:R-:W-:Y:S05]  /*6030*/  @!P0 BRA `(.L_x_91) ;  /* 0x0000d17000008947 */ /* 0x000fea0003800000 */
[----:B------:R-:W-:-:S04]  /*6040*/  ISETP.NE.U32.AND P0, PT, RZ, c[0x0][0x340], PT ;  /* 0x0000d000ff007a0c */ /* 0x000fc80003f05070 */
[----:B------:R-:W-:-:S13]  /*6050*/  ISETP.NE.AND.EX P6, PT, RZ, c[0x0][0x344], PT, P0 ;  /* 0x0000d100ff007a0c */ /* 0x000fda0003fc5300 */
[----:B------:R-:W-:-:S04]  /*6060*/  @P6 IMAD.MOV.U32 R218, RZ, RZ, 0x4 ;  /* 0x00000004ffda6424 */ /* 0x000fc800078e00ff */
[----:B------:R-:W-:-:S06]  /*6070*/  @P6 IMAD.WIDE R218, R209, R218, c[0x0][0x340] ;  /* 0x0000d000d1da6625 */ /* 0x000fcc00078e02da */
[----:B------:R1:W5:Y:S01]  /*6080*/  @P6 LDG.E R218, [R218.64] ;  /* 0x00000006dada6981 */ /* 0x000362000c1e1900 */
[----:B------:R-:W-:Y:S01]  /*6090*/  SHF.R.S32.HI R0, RZ, 0x1f, R145 ;  /* 0x0000001fff007819 */ /* 0x000fe20000011491 */
[----:B------:R-:W-:Y:S01]  /*60a0*/  IMAD.WIDE.U32 R10, R145, c[0x0][0x178], RZ ;  /* 0x00005e00910a7a25 */ /* 0x000fe200078e00ff */
[----:B------:R-:W-:Y:S01]  /*60b0*/  SHF.R.S32.HI R29, RZ, 0x1f, R76 ;  /* 0x0000001fff1d7819 */ /* 0x000fe2000001144c */
[----:B------:R-:W-:Y:S01]  /*60c0*/  BSSY B0, `(.L_x_92) ;  /* 0x000005a000007945 */ /* 0x000fe20003800000 */
[----:B------:R-:W-:Y:S01]  /*60d0*/  ISETP.NE.U32.AND P0, PT, RZ, c[0x0][0x348], PT ;  /* 0x0000d200ff007a0c */ /* 0x000fe20003f05070 */
[----:B------:R-:W-:Y:S01]  /*60e0*/  IMAD R0, R0, c[0x0][0x178], RZ ;  /* 0x00005e0000007a24 */ /* 0x000fe200078e02ff */
[-C--:B------:R-:W-:Y:S01]  /*60f0*/  LEA.HI R23, R29, R76.reuse, RZ, 0x3 ;  /* 0x0000004c1d177211 */ /* 0x080fe200078f18ff */
[----:B------:R-:W-:Y:S01]  /*6100*/  IMAD R83, R81, c[0x0][0x2c4], RZ ;  /* 0x0000b10051537a24 */ /* 0x000fe200078e02ff */
[----:B------:R-:W-:Y:S01]  /*6110*/  SHF.R.S32.HI R9, RZ, 0x1f, R209 ;  /* 0x0000001fff097819 */ /* 0x000fe200000114d1 */
[----:B------:R-:W-:Y:S01]  /*6120*/  IMAD R145, R145, c[0x0][0x17c], R0 ;  /* 0x00005f0091917a24 */ /* 0x000fe200078e0200 */
[----:B------:R-:W-:Y:S01]  /*6130*/  LOP3.LUT R3, R23, 0xfffffff8, RZ, 0xc0, !PT ;  /* 0xfffffff817037812 */ /* 0x000fe200078ec0ff */
[----:B------:R-:W-:Y:S01]  /*6140*/  IMAD.MOV.U32 R0, RZ, RZ, c[0x0][0x2c4] ;  /* 0x0000b100ff007624 */ /* 0x000fe200078e00ff */
[----:B------:R-:W-:Y:S01]  /*6150*/  SHF.R.S32.HI R23, RZ, 0x3, R23 ;  /* 0x00000003ff177819 */ /* 0x000fe20000011417 */
[----:B------:R-:W-:Y:S01]  /*6160*/  IMAD.IADD R11, R11, 0x1, R145 ;  /* 0x000000010b0b7824 */ /* 0x000fe200078e0291 */
[----:B------:R-:W-:Y:S01]  /*6170*/  ISETP.NE.AND.EX P0, PT, RZ, c[0x0][0x34c], PT, P0 ;  /* 0x0000d300ff007a0c */ /* 0x000fe20003f05300 */
[----:B------:R-:W-:Y:S01]  /*6180*/  IMAD.IADD R20, R76, 0x1, -R3 ;  /* 0x000000014c147824 */ /* 0x000fe200078e0a03 */
[----:B------:R-:W-:Y:S01]  /*6190*/  ISETP.NE.AND P1, PT, R0, 0x1, PT ;  /* 0x000000010000780c */ /* 0x000fe20003f25270 */
[----:B------:R-:W-:Y:S01]  /*61a0*/  IMAD R0, R80, c[0x0][0x1b8], RZ ;  /* 0x00006e0050007a24 */ /* 0x000fe200078e02ff */
[----:B------:R-:W-:Y:S01]  /*61b0*/  SEL R9, R9, RZ, !P0 ;  /* 0x000000ff09097207 */ /* 0x000fe20004000000 */
[----:B------:R-:W-:Y:S01]  /*61c0*/  IMAD R217, R20, 0x20, R23 ;  /* 0x0000002014d97824 */ /* 0x000fe200078e0217 */
[----:B------:R-:W-:Y:S01]  /*61d0*/  SEL R4, R209, RZ, !P0 ;  /* 0x000000ffd1047207 */ /* 0x000fe20004000000 */
[----:B------:R-:W-:Y:S01]  /*61e0*/  IMAD R3, R207, c[0x0][0x1bc], R0 ;  /* 0x00006f00cf037a24 */ /* 0x000fe200078e0200 */
[----:B------:R-:W-:Y:S01]  /*61f0*/  LEA.HI R22, R29, R76, RZ, 0x4 ;  /* 0x0000004c1d167211 */ /* 0x000fe200078f20ff */
[----:B------:R-:W-:-:S02]  /*6200*/  IMAD R7, R78, 0x80, R217 ;  /* 0x000000804e077824 */ /* 0x000fc400078e02d9 */
[----:B------:R-:W-:-:S04]  /*6210*/  IMAD.WIDE.U32 R10, R207, c[0x0][0x1b8], R10 ;  /* 0x00006e00cf0a7a25 */ /* 0x000fc800078e000a */
[----:B------:R-:W-:-:S04]  /*6220*/  @P1 IMAD.HI.U32 R0, R7, c[0x0][0x2c8], RZ ;  /* 0x0000b20007001a27 */ /* 0x000fc800078e00ff */
[----:B------:R-:W-:Y:S02]  /*6230*/  IMAD.IADD R11, R11, 0x1, R3 ;  /* 0x000000010b0b7824 */ /* 0x000fe400078e0203 */
[----:B------:R-:W-:Y:S01]  /*6240*/  IMAD.MOV.U32 R3, RZ, RZ, R7 ;  /* 0x000000ffff037224 */ /* 0x000fe200078e0007 */
[----:B------:R-:W-:Y:S01]  /*6250*/  @P1 SHF.R.U32.HI R3, RZ, c[0x0][0x2cc], R0 ;  /* 0x0000b300ff031a19 */ /* 0x000fe20000011600 */
[----:B------:R-:W-:Y:S02]  /*6260*/  IMAD R9, R9, c[0x0][0x1c0], RZ ;  /* 0x0000700009097a24 */ /* 0x000fe400078e02ff */
[----:B------:R-:W-:Y:S01]  /*6270*/  IMAD.SHL.U32 R134, R20, 0x8, RZ ;  /* 0x0000000814867824 */ /* 0x000fe200078e00ff */
[----:B------:R-:W-:Y:S01]  /*6280*/  SHF.R.S32.HI R0, RZ, 0x1f, R3 ;  /* 0x0000001fff007819 */ /* 0x000fe20000011403 */
[----:B------:R-:W-:Y:S02]  /*6290*/  IMAD R9, R4, c[0x0][0x1c4], R9 ;  /* 0x0000710004097a24 */ /* 0x000fe400078e0209 */
[----:B------:R-:W-:Y:S01]  /*62a0*/  IMAD.MOV R2, RZ, RZ, -R3 ;  /* 0x000000ffff027224 */ /* 0x000fe200078e0a03 */
[----:B------:R-:W-:Y:S01]  /*62b0*/  IADD3 R16, R134, 0x80, RZ ;  /* 0x0000008086107810 */ /* 0x000fe20007ffe0ff */
[----:B------:R-:W-:Y:S01]  /*62c0*/  IMAD.WIDE.U32 R4, R4, c[0x0][0x1c0], R10 ;  /* 0x0000700004047a25 */ /* 0x000fe200078e000a */
[----:B------:R-:W-:-:S02]  /*62d0*/  IADD3 R17, R134, 0x40, RZ ;  /* 0x0000004086117810 */ /* 0x000fc40007ffe0ff */
[----:B------:R-:W-:Y:S01]  /*62e0*/  ISETP.GE.AND P5, PT, R134, c[0x0][0x198], PT ;  /* 0x0000660086007a0c */ /* 0x000fe20003fa6270 */
[----:B------:R-:W-:Y:S01]  /*62f0*/  IMAD R2, R2, c[0x0][0x2c4], R7 ;  /* 0x0000b10002027a24 */ /* 0x000fe200078e0207 */
[----:B------:R-:W-:Y:S01]  /*6300*/  ISETP.GE.AND P4, PT, R16, c[0x0][0x198], PT ;  /* 0x0000660010007a0c */ /* 0x000fe20003f86270 */
[----:B------:R-:W-:Y:S01]  /*6310*/  IMAD.IADD R5, R5, 0x1, R9 ;  /* 0x0000000105057824 */ /* 0x000fe200078e0209 */
[----:B------:R-:W-:Y:S01]  /*6320*/  ISETP.GE.AND P3, PT, R17, c[0x0][0x198], PT ;  /* 0x0000660011007a0c */ /* 0x000fe20003f66270 */
[----:B------:R-:W-:Y:S01]  /*6330*/  IMAD R0, R0, c[0x0][0x1b0], RZ ;  /* 0x00006c0000007a24 */ /* 0x000fe200078e02ff */
[----:B------:R-:W-:Y:S01]  /*6340*/  SHF.R.S32.HI R9, RZ, 0x1f, R2 ;  /* 0x0000001fff097819 */ /* 0x000fe20000011402 */
[----:B------:R-:W-:Y:S01]  /*6350*/  IMAD.WIDE.U32 R6, R3, c[0x0][0x1b0], R4 ;  /* 0x00006c0003067a25 */ /* 0x000fe200078e0004 */
[----:B------:R-:W-:-:S03]  /*6360*/  LOP3.LUT R5, R22, 0xfffffff0, RZ, 0xc0, !PT ;  /* 0xfffffff016057812 */ /* 0x000fc600078ec0ff */
[----:B------:R-:W-:Y:S02]  /*6370*/  IMAD R0, R3, c[0x0][0x1b4], R0 ;  /* 0x00006d0003007a24 */ /* 0x000fe400078e0200 */
[----:B------:R-:W-:Y:S02]  /*6380*/  IMAD R9, R9, c[0x0][0x1a8], RZ ;  /* 0x00006a0009097a24 */ /* 0x000fe400078e02ff */
[----:B------:R-:W-:Y:S01]  /*6390*/  IMAD.IADD R5, R76, 0x1, -R5 ;  /* 0x000000014c057824 */ /* 0x000fe200078e0a05 */
[----:B------:R-:W-:Y:S01]  /*63a0*/  IADD3 R7, R7, R0, RZ ;  /* 0x0000000007077210 */ /* 0x000fe20007ffe0ff */
[C---:B------:R-:W-:Y:S02]  /*63b0*/  IMAD R9, R2.reuse, c[0x0][0x1ac], R9 ;  /* 0x00006b0002097a24 */ /* 0x040fe400078e0209 */
[----:B------:R-:W-:Y:S01]  /*63c0*/  IMAD.SHL.U32 R11, R23, 0x40, RZ ;  /* 0x00000040170b7824 */ /* 0x000fe200078e00ff */
[----:B------:R-:W-:Y:S01]  /*63d0*/  SHF.R.S32.HI R0, RZ, 0x1f, R5 ;  /* 0x0000001fff007819 */ /* 0x000fe20000011405 */
[----:B------:R-:W-:-:S03]  /*63e0*/  IMAD.WIDE.U32 R2, R2, c[0x0][0x1a8], R6 ;  /* 0x00006a0002027a25 */ /* 0x000fc600078e0006 */
[----:B------:R-:W-:Y:S01]  /*63f0*/  LEA.HI R7, R0, R5, RZ, 0x3 ;  /* 0x0000000500077211 */ /* 0x000fe200078f18ff */
[----:B------:R-:W-:Y:S01]  /*6400*/  IMAD.IADD R9, R3, 0x1, R9 ;  /* 0x0000000103097824 */ /* 0x000fe200078e0209 */
[----:B------:R-:W-:Y:S01]  /*6410*/  LEA R8, P0, R2, c[0x0][0x160], 0x1 ;  /* 0x0000580002087a11 */ /* 0x000fe200078008ff */
[----:B------:R-:W-:Y:S01]  /*6420*/  IMAD R6, R78, 0x80, R23 ;  /* 0x000000804e067824 */ /* 0x000fe200078e0217 */
[----:B------:R-:W-:Y:S02]  /*6430*/  LOP3.LUT R11, R11, 0x1c0, RZ, 0xc0, !PT ;  /* 0x000001c00b0b7812 */ /* 0x000fe400078ec0ff */
[----:B------:R-:W-:Y:S01]  /*6440*/  LEA.HI.X R9, R2, c[0x0][0x164], R9, 0x1, P0 ;  /* 0x0000590002097a11 */ /* 0x000fe200000f0c09 */
[----:B------:R1:W2:Y:S01]  /*6450*/  SHFL.IDX PT, R10, R8, RZ, 0x181f ;  /* 0x00181fff080a7589 */ /* 0x0002a200000e0000 */
[----:B------:R-:W-:Y:S02]  /*6460*/  ISETP.GE.AND P0, PT, R6, R83, PT ;  /* 0x000000530600720c */ /* 0x000fe40003f06270 */
[----:B------:R-:W-:-:S02]  /*6470*/  LOP3.LUT R18, R7, 0xfffffff8, RZ, 0xc0, !PT ;  /* 0xfffffff807127812 */ /* 0x000fc400078ec0ff */
[----:B------:R-:W-:Y:S02]  /*6480*/  LEA.HI R2, R29, R76, RZ, 0x6 ;  /* 0x0000004c1d027211 */ /* 0x000fe400078f30ff */
[----:B------:R-:W-:Y:S02]  /*6490*/  SHF.R.U32.HI R3, RZ, 0x3, R11 ;  /* 0x00000003ff037819 */ /* 0x000fe4000001160b */
[----:B------:R-:W-:Y:S01]  /*64a0*/  LOP3.LUT R0, R11, 0x38, R134, 0xf8, !PT ;  /* 0x000000380b007812 */ /* 0x000fe200078ef886 */
[----:B------:R-:W-:Y:S01]  /*64b0*/  IMAD.SHL.U32 R2, R2, 0x8, RZ ;  /* 0x0000000802027824 */ /* 0x000fe200078e00ff */
[----:B------:R-:W-:Y:S01]  /*64c0*/  IADD3 R18, R5, -R18, RZ ;  /* 0x8000001205127210 */ /* 0x000fe20007ffe0ff */
[----:B------:R-:W-:Y:S01]  /*64d0*/  IMAD.MOV.U32 R5, RZ, RZ, 0x20 ;  /* 0x00000020ff057424 */ /* 0x000fe200078e00ff */
[----:B------:R-:W-:Y:S01]  /*64e0*/  LOP3.LUT R3, R0, R3, RZ, 0x3c, !PT ;  /* 0x0000000300037212 */ /* 0x000fe200078e3cff */
[----:B------:R-:W-:Y:S01]  /*64f0*/  IMAD.MOV.U32 R0, RZ, RZ, 0x10 ;  /* 0x00000010ff007424 */ /* 0x000fe200078e00ff */
[----:B------:R-:W-:Y:S01]  /*6500*/  R2P PR, R18, 0x6 ;  /* 0x0000000612007804 */ /* 0x000fe20000000000 */
[----:B------:R1:W3:Y:S01]  /*6510*/  SHFL.IDX PT, R11, R9, RZ, 0x181f ;  /* 0x00181fff090b7589 */ /* 0x0002e200000e0000 */
[----:B------:R-:W-:-:S02]  /*6520*/  LOP3.LUT R2, R3, 0xfffffe00, R2, 0xf8, !PT ;  /* 0xfffffe0003027812 */ /* 0x000fc400078ef802 */
[----:B------:R-:W-:Y:S02]  /*6530*/  LEA.HI R3, R29, R76, RZ, 0x5 ;  /* 0x0000004c1d037211 */ /* 0x000fe400078f28ff */
[----:B------:R-:W-:Y:S02]  /*6540*/  SEL R0, R0, 0xfffffff0, !P1 ;  /* 0xfffffff000007807 */ /* 0x000fe40004800000 */
[----:B------:R-:W-:Y:S01]  /*6550*/  SEL R5, R5, 0xffffffe0, !P2 ;  /* 0xffffffe005057807 */ /* 0x000fe20005000000 */
[----:B------:R-:W-:Y:S01]  /*6560*/  @!P6 IMAD.MOV.U32 R218, RZ, RZ, R209 ;  /* 0x000000ffffdae224 */ /* 0x000fe200078e00d1 */
[----:B------:R-:W-:Y:S05]  /*6570*/  @P0 BRA `(.L_x_93) ;  /* 0x000000e000000947 */ /* 0x000fea0003800000 */
[----:B-123--:R-:W-:Y:S01]  /*6580*/  SHF.R.S32.HI R4, RZ, 0x1f, R17 ;  /* 0x0000001fff047819 */ /* 0x00efe20000011411 */
[----:B------:R-:W-:Y:S01]  /*6590*/  IMAD.WIDE R24, R134, 0x2, R10 ;  /* 0x0000000286187825 */ /* 0x000fe200078e020a */
[----:B------:R-:W-:Y:S02]  /*65a0*/  SHF.R.S32.HI R13, RZ, 0x1f, R16 ;  /* 0x0000001fff0d7819 */ /* 0x000fe40000011410 */
[----:B------:R-:W-:Y:S01]  /*65b0*/  LEA.HI R15, R4, R17, RZ, 0x3 ;  /* 0x00000011040f7211 */ /* 0x000fe200078f18ff */
[----:B------:R-:W-:Y:S01]  /*65c0*/  IMAD.SHL.U32 R4, R2, 0x2, RZ ;  /* 0x0000000202047824 */ /* 0x000fe200078e00ff */
[----:B------:R-:W-:-:S02]  /*65d0*/  LEA.HI R13, R13, R16, RZ, 0x3 ;  /* 0x000000100d0d7211 */ /* 0x000fc400078f18ff */
[----:B------:R-:W-:Y:S02]  /*65e0*/  LOP3.LUT R15, R15, 0xfffffff8, RZ, 0xc0, !PT ;  /* 0xfffffff80f0f7812 */ /* 0x000fe400078ec0ff */
[----:B------:R-:W-:Y:S01]  /*65f0*/  LOP3.LUT R13, R13, 0xfffffff8, RZ, 0xc0, !PT ;  /* 0xfffffff80d0d7812 */ /* 0x000fe200078ec0ff */
[----:B------:R-:W-:Y:S01]  /*6600*/  @!PT LDS RZ, [RZ] ;  /* 0x00000000fffff984 */ /* 0x000fe20000000800 */
[----:B------:R1:W-:Y:S02]  /*6610*/  LDGSTS.E.BYPASS.LTC128B.128 [R4+0xc100], [R24.64], !P5 ;  /* 0x0c10000018047fae */ /* 0x0003e4000e901d46 */
[----:B------:R-:W-:-:S04]  /*6620*/  IMAD.WIDE R14, R15, 0x2, R10 ;  /* 0x000000020f0e7825 */ /* 0x000fc800078e020a */
[----:B------:R-:W-:Y:S01]  /*6630*/  IMAD.WIDE R10, R13, 0x2, R10 ;  /* 0x000000020d0a7825 */ /* 0x000fe200078e020a */
[----:B------:R1:W-:Y:S04]  /*6640*/  LDGSTS.E.BYPASS.LTC128B.128 [R4+0x10100], [R14.64], !P3 ;  /* 0x101000000e047fae */ /* 0x0003e8000d901d46 */
[----:B------:R1:W-:Y:S02]  /*6650*/  LDGSTS.E.BYPASS.LTC128B.128 [R4+0x14100], [R10.64], !P4 ;  /* 0x141000000a047fae */ /* 0x0003e4000e101d46 */
.L_x_93:
[----:B-123--:R-:W-:Y:S05]  /*6660*/  BSYNC B0 ;  /* 0x0000000000007941 */ /* 0x00efea0003800000 */
.L_x_92:
        /* <DEDUP_REMOVED lines=20> */
.L_x_95:
[----:B------:R-:W-:Y:S05]  /*67b0*/  BSYNC B0 ;  /* 0x0000000000007941 */ /* 0x000fea0003800000 */
.L_x_94:
[----:B------:R-:W-:Y:S01]  /*67c0*/  IADD3 R4, R6, 0x40, RZ ;  /* 0x0000004006047810 */ /* 0x000fe20007ffe0ff */
[----:B--2---:R2:W4:Y:S01]  /*67d0*/  SHFL.IDX PT, R13, R9, 0x2, 0x181f ;  /* 0x00581f00090d7f89 */ /* 0x00452200000e0000 */
        /* <DEDUP_REMOVED lines=18> */
.L_x_97:
[----:B------:R-:W-:Y:S05]  /*6900*/  BSYNC B0 ;  /* 0x0000000000007941 */ /* 0x000fea0003800000 */
.L_x_96:
[----:B------:R-:W-:Y:S01]  /*6910*/  IADD3 R10, R6, 0x60, RZ ;  /* 0x00000060060a7810 */ /* 0x000fe20007ffe0ff */
[----:B------:R-:W-:Y:S01]  /*6920*/  IMAD.MOV.U32 R212, RZ, RZ, c[0x0][0x2b8] ;  /* 0x0000ae00ffd47624 */ /* 0x000fe200078e00ff */
[----:B---3--:R3:W-:Y:S01]  /*6930*/  SHFL.IDX PT, R12, R8, 0x3, 0x181f ;  /* 0x00781f00080c7f89 */ /* 0x0087e200000e0000 */
[----:B------:R-:W-:Y:S01]  /*6940*/  IADD3 R4, R71, -0x40, RZ ;  /* 0xffffffc047047810 */ /* 0x000fe20007ffe0ff */
[----:B------:R-:W-:Y:S01]  /*6950*/  IMAD.MOV.U32 R214, RZ, RZ, RZ ;  /* 0x000000ffffd67224 */ /* 0x000fe200078e00ff */
[----:B------:R-:W-:Y:S01]  /*6960*/  ISETP.GE.AND P0, PT, R10, R83, PT ;  /* 0x000000530a00720c */ /* 0x000fe20003f06270 */
[----:B----4-:R4:W1:Y:S01]  /*6970*/  SHFL.IDX PT, R13, R9, 0x3, 0x181f ;  /* 0x00781f00090d7f89 */ /* 0x01086200000e0000 */
[----:B------:R-:W-:Y:S01]  /*6980*/  ISETP.NE.AND P2, PT, R212, 0x1, PT ;  /* 0x00000001d400780c */ /* 0x000fe20003f45270 */
[----:B------:R-:W-:Y:S01]  /*6990*/  IMAD.IADD R6, R217, 0x1, R4 ;  /* 0x00000001d9067824 */ /* 0x000fe200078e0204 */
[----:B-----5:R-:W-:-:S03]  /*69a0*/  SHF.R.S32.HI R213, RZ, 0x1f, R218 ;  /* 0x0000001fffd57819 */ /* 0x020fc600000114da */
[C---:B------:R-:W-:Y:S01]  /*69b0*/  IMAD.IADD R215, R6.reuse, 0x1, R208 ;  /* 0x0000000106d77824 */ /* 0x040fe200078e02d0 */
[----:B------:R-:W-:Y:S01]  /*69c0*/  ISETP.GE.AND P1, PT, R6, R77, PT ;  /* 0x0000004d0600720c */ /* 0x000fe20003f26270 */
[----:B------:R-:W-:-:S03]  /*69d0*/  IMAD R213, R213, c[0x0][0x2b0], RZ ;  /* 0x0000ac00d5d57a24 */ /* 0x000fc600078e02ff */
[----:B------:R-:W-:Y:S01]  /*69e0*/  ISETP.GT.OR P1, PT, R217, 0x3f, P1 ;  /* 0x0000003fd900780c */ /* 0x000fe20000f24670 */
[----:B------:R-:W-:Y:S01]  /*69f0*/  IMAD R213, R218, c[0x0][0x2b4], R213 ;  /* 0x0000ad00dad57a24 */ /* 0x000fe200078e02d5 */
[----:B------:R-:W-:Y:S01]  /*6a00*/  @!P0 SHF.R.S32.HI R10, RZ, 0x1f, R17 ;  /* 0x0000001fff0a8819 */ /* 0x000fe20000011411 */
[----:B------:R-:W-:-:S03]  /*6a10*/  @P2 IMAD.HI.U32 R6, R215, c[0x0][0x2bc], RZ ;  /* 0x0000af00d7062a27 */ /* 0x000fc600078e00ff */
[----:B------:R-:W-:Y:S01]  /*6a20*/  @!P0 LEA.HI R10, R10, R17, RZ, 0x3 ;  /* 0x000000110a0a8211 */ /* 0x000fe200078f18ff */
[----:B------:R-:W-:Y:S01]  /*6a30*/  IMAD.WIDE.U32 R218, R218, c[0x0][0x2b0], RZ ;  /* 0x0000ac00dada7a25 */ /* 0x000fe200078e00ff */
[----:B-123--:R-:W-:Y:S02]  /*6a40*/  LOP3.LUT R8, R8, 0xfffffffd, RZ, 0xc0, !PT ;  /* 0xfffffffd08087812 */ /* 0x00efe400078ec0ff */
[----:B------:R-:W-:Y:S01]  /*6a50*/  @!P0 LOP3.LUT R10, R10, 0xfffffff8, RZ, 0xc0, !PT ;  /* 0xfffffff80a0a8812 */ /* 0x000fe200078ec0ff */
[----:B------:R-:W-:Y:S01]  /*6a60*/  IMAD.IADD R213, R219, 0x1, R213 ;  /* 0x00000001dbd57824 */ /* 0x000fe200078e02d5 */
[----:B----4-:R-:W-:Y:S01]  /*6a70*/  @!P0 SHF.R.S32.HI R9, RZ, 0x1f, R16 ;  /* 0x0000001fff098819 */ /* 0x010fe20000011410 */
[----:B------:R-:W-:Y:S01]  /*6a80*/  @!P0 IMAD.WIDE R14, R134, 0x2, R12 ;  /* 0x00000002860e8825 */ /* 0x000fe200078e020c */
[----:B------:R-:W-:Y:S02]  /*6a90*/  @P2 LOP3.LUT R8, R8, 0x2, RZ, 0xfc, !PT ;  /* 0x0000000208082812 */ /* 0x000fe400078efcff */
[----:B------:R-:W-:Y:S01]  /*6aa0*/  @!P0 LEA.HI R9, R9, R16, RZ, 0x3 ;  /* 0x0000001009098211 */ /* 0x000fe200078f18ff */
[----:B------:R-:W-:Y:S01]  /*6ab0*/  IMAD.MOV.U32 R8, RZ, RZ, R215 ;  /* 0x000000ffff087224 */ /* 0x000fe200078e00d7 */
[----:B------:R-:W-:Y:S01]  /*6ac0*/  @P2 SHF.R.U32.HI R8, RZ, c[0x0][0x2c0], R6 ;  /* 0x0000b000ff082a19 */ /* 0x000fe20000011606 */
[----:B------:R-:W-:Y:S01]  /*6ad0*/  @!P0 IMAD.SHL.U32 R6, R2, 0x2, RZ ;  /* 0x0000000202068824 */ /* 0x000fe200078e00ff */
[----:B------:R-:W-:Y:S01]  /*6ae0*/  @!P0 LOP3.LUT R9, R9, 0xfffffff8, RZ, 0xc0, !PT ;  /* 0xfffffff809098812 */ /* 0x000fe200078ec0ff */
[----:B------:R-:W-:Y:S01]  /*6af0*/  @!P0 IMAD.WIDE R30, R10, 0x2, R12 ;  /* 0x000000020a1e8825 */ /* 0x000fe200078e020c */
[----:B------:R-:W-:-:S02]  /*6b00*/  @!P1 IADD3 R11, P2, R8, R218, RZ ;  /* 0x000000da080b9210 */ /* 0x000fc40007f5e0ff */
[----:B------:R-:W-:Y:S01]  /*6b10*/  @!PT LDS RZ, [RZ] ;  /* 0x00000000fffff984 */ /* 0x000fe20000000800 */
[----:B------:R1:W-:Y:S01]  /*6b20*/  @!P0 LDGSTS.E.BYPASS.LTC128B.128 [R6+0xf100], [R14.64], !P5 ;  /* 0x0f1000000e068fae */ /* 0x0003e2000e901d46 */
[----:B------:R-:W-:Y:S01]  /*6b30*/  @!P0 IMAD.WIDE R12, R9, 0x2, R12 ;  /* 0x00000002090c8825 */ /* 0x000fe200078e020c */
[----:B------:R-:W-:Y:S02]  /*6b40*/  @!P1 LEA.HI.X.SX32 R10, R8, R213, 0x1, P2 ;  /* 0x000000d5080a9211 */ /* 0x000fe400010f0eff */
[----:B------:R1:W-:Y:S01]  /*6b50*/  @!P0 LDGSTS.E.BYPASS.LTC128B.128 [R6+0x13100], [R30.64], !P3 ;  /* 0x131000001e068fae */ /* 0x0003e2000d901d46 */
[----:B------:R-:W-:-:S03]  /*6b60*/  @!P1 LEA R26, P2, R11, c[0x0][0x2a0], 0x2 ;  /* 0x0000a8000b1a9a11 */ /* 0x000fc600078410ff */
[----:B------:R1:W-:Y:S01]  /*6b70*/  @!P0 LDGSTS.E.BYPASS.LTC128B.128 [R6+0x17100], [R12.64], !P4 ;  /* 0x171000000c068fae */ /* 0x0003e2000e101d46 */
[----:B------:R-:W-:-:S03]  /*6b80*/  @!P1 LEA.HI.X R27, R11, c[0x0][0x2a4], R10, 0x2, P2 ;  /* 0x0000a9000b1b9a11 */ /* 0x000fc600010f140a */
[----:B------:R-:W0:Y:S04]  /*6b90*/  LDGDEPBAR ;  /* 0x00000000000079af */ /* 0x000e280000000000 */
[----:B------:R-:W-:Y:S06]  /*6ba0*/  BAR.SYNC.DEFER_BLOCKING 0x0 ;  /* 0x0000000000007b1d */ /* 0x000fec0000010000 */
[----:B------:R-:W2:Y:S01]  /*6bb0*/  @!P1 LDG.E R214, [R26.64] ;  /* 0x000000061ad69981 */ /* 0x000ea2000c1e1900 */
[----:B------:R-:W-:Y:S01]  /*6bc0*/  IMAD.MOV R8, RZ, RZ, -R8 ;  /* 0x000000ffff087224 */ /* 0x000fe200078e0a08 */
[----:B------:R-:W-:Y:S01]  /*6bd0*/  ISETP.GE.AND P6, PT, R134, c[0x0][0x1d4], PT ;  /* 0x0000750086007a0c */ /* 0x000fe20003fc6270 */
[----:B-1----:R-:W-:Y:S01]  /*6be0*/  IMAD R6, R80, c[0x0][0x1e8], RZ ;  /* 0x00007a0050067a24 */ /* 0x002fe200078e02ff */
[----:B------:R-:W-:Y:S01]  /*6bf0*/  ISETP.GE.AND P5, PT, R17, c[0x0][0x1d4], PT ;  /* 0x0000750011007a0c */ /* 0x000fe20003fa6270 */
[----:B------:R-:W-:Y:S01]  /*6c00*/  IMAD R215, R8, c[0x0][0x2b8], R215 ;  /* 0x0000ae0008d77a24 */ /* 0x000fe200078e02d7 */
[----:B------:R-:W-:Y:S01]  /*6c10*/  ISETP.GE.AND P4, PT, R16, c[0x0][0x1d4], PT ;  /* 0x0000750010007a0c */ /* 0x000fe20003f86270 */
[----:B------:R-:W-:Y:S01]  /*6c20*/  IMAD.WIDE.U32 R68, R207, c[0x0][0x1e8], RZ ;  /* 0x00007a00cf447a25 */ /* 0x000fe200078e00ff */
[----:B------:R-:W-:-:S02]  /*6c30*/  ISETP.GT.AND P3, PT, R217, 0x3f, PT ;  /* 0x0000003fd900780c */ /* 0x000fc40003f64270 */
[----:B------:R-:W-:Y:S01]  /*6c40*/  SHF.R.S32.HI R25, RZ, 0x1f, R215 ;  /* 0x0000001fff197819 */ /* 0x000fe200000114d7 */
[----:B------:R-:W-:-:S04]  /*6c50*/  IMAD.WIDE.U32 R10, R215, c[0x0][0x1e0], RZ ;  /* 0x00007800d70a7a25 */ /* 0x000fc800078e00ff */
[----:B------:R-:W-:Y:S02]  /*6c60*/  IMAD R8, R25, c[0x0][0x1e0], RZ ;  /* 0x0000780019087a24 */ /* 0x000fe400078e02ff */
[----:B------:R-:W-:Y:S02]  /*6c70*/  IMAD R211, R207, c[0x0][0x1ec], R6 ;  /* 0x00007b00cfd37a24 */ /* 0x000fe400078e0206 */
[----:B------:R-:W-:Y:S02]  /*6c80*/  IMAD R8, R215, c[0x0][0x1e4], R8 ;  /* 0x00007900d7087a24 */ /* 0x000fe400078e0208 */
[----:B------:R-:W-:Y:S02]  /*6c90*/  IMAD.IADD R211, R69, 0x1, R211 ;  /* 0x0000000145d37824 */ /* 0x000fe400078e02d3 */
[----:B------:R-:W-:Y:S02]  /*6ca0*/  IMAD.IADD R9, R11, 0x1, R8 ;  /* 0x000000010b097824 */ /* 0x000fe400078e0208 */
[----:B------:R-:W-:-:S02]  /*6cb0*/  IMAD.MOV.U32 R8, RZ, RZ, R10 ;  /* 0x000000ffff087224 */ /* 0x000fc400078e000a */
[----:B------:R-:W-:Y:S02]  /*6cc0*/  IMAD.IADD R4, R77, 0x1, -R4 ;  /* 0x000000014d047824 */ /* 0x000fe400078e0a04 */
[----:B------:R-:W-:Y:S02]  /*6cd0*/  IMAD R80, R80, c[0x0][0x210], RZ ;  /* 0x0000840050507a24 */ /* 0x000fe400078e02ff */
[----:B------:R-:W-:-:S05]  /*6ce0*/  IMAD.IADD R21, R4, 0x1, -R23 ;  /* 0x0000000104157824 */ /* 0x000fca00078e0a17 */
[----:B------:R-:W-:-:S13]  /*6cf0*/  ISETP.GE.AND P1, PT, R21, 0x1, PT ;  /* 0x000000011500780c */ /* 0x000fda0003f26270 */
[----:B------:R-:W-:Y:S02]  /*6d00*/  @P1 SHF.R.S32.HI R6, RZ, 0x1f, R17 ;  /* 0x0000001fff061819 */ /* 0x000fe40000011411 */
[----:B------:R-:W-:Y:S02]  /*6d10*/  @P1 SHF.R.S32.HI R19, RZ, 0x1f, R16 ;  /* 0x0000001fff131819 */ /* 0x000fe40000011410 */
[----:B--2---:R-:W-:Y:S01]  /*6d20*/  SHF.R.S32.HI R24, RZ, 0x1f, R214 ;  /* 0x0000001fff187819 */ /* 0x004fe200000114d6 */
[----:B------:R-:W-:-:S04]  /*6d30*/  IMAD.WIDE.U32 R12, R214, c[0x0][0x1f0], R8 ;  /* 0x00007c00d60c7a25 */ /* 0x000fc800078e0008 */
[----:B------:R-:W-:-:S04]  /*6d40*/  IMAD R9, R24, c[0x0][0x1f0], RZ ;  /* 0x00007c0018097a24 */ /* 0x000fc800078e02ff */
[----:B------:R-:W-:Y:S01]  /*6d50*/  IMAD R10, R214, c[0x0][0x1f4], R9 ;  /* 0x00007d00d60a7a24 */ /* 0x000fe200078e0209 */
[----:B------:R-:W-:Y:S01]  /*6d60*/  IADD3 R9, P0, R68, R12, RZ ;  /* 0x0000000c44097210 */ /* 0x000fe20007f1e0ff */
[----:B------:R-:W-:-:S03]  /*6d70*/  @P1 IMAD.SHL.U32 R12, R2, 0x2, RZ ;  /* 0x00000002020c1824 */ /* 0x000fc600078e00ff */
[----:B------:R-:W-:Y:S02]  /*6d80*/  IADD3.X R10, R211, R13, R10, P0, !PT ;  /* 0x0000000dd30a7210 */ /* 0x000fe400007fe40a */
[----:B------:R-:W-:-:S04]  /*6d90*/  LEA R11, P0, R9, c[0x0][0x1c8], 0x1 ;  /* 0x00007200090b7a11 */ /* 0x000fc800078008ff */
[----:B------:R-:W-:Y:S01]  /*6da0*/  LEA.HI.X R10, R9, c[0x0][0x1cc], R10, 0x1, P0 ;  /* 0x00007300090a7a11 */ /* 0x000fe200000f0c0a */
[----:B------:R-:W-:Y:S01]  /*6db0*/  SHFL.IDX PT, R26, R11, RZ, 0x181f ;  /* 0x00181fff0b1a7589 */ /* 0x000fe200000e0000 */
[----:B------:R-:W-:-:S03]  /*6dc0*/  ISETP.GE.AND P0, PT, R21, 0x21, PT ;  /* 0x000000211500780c */ /* 0x000fc60003f06270 */
[----:B------:R-:W1:Y:S04]  /*6dd0*/  SHFL.IDX PT, R27, R10, RZ, 0x181f ;  /* 0x00181fff0a1b7589 */ /* 0x000e6800000e0000 */
[----:B------:R2:W-:Y:S04]  /*6de0*/  SHFL.IDX PT, R14, R11, 0x1, 0x181f ;  /* 0x00381f000b0e7f89 */ /* 0x0005e800000e0000 */
[----:B------:R3:W4:Y:S02]  /*6df0*/  SHFL.IDX PT, R15, R10, 0x1, 0x181f ;  /* 0x00381f000a0f7f89 */ /* 0x00072400000e0000 */
[----:B------:R-:W-:Y:S01]  /*6e00*/  @P0 SHF.R.S32.HI R8, RZ, 0x1f, R17 ;  /* 0x0000001fff080819 */ /* 0x000fe20000011411 */
[----:B------:R-:W-:Y:S01]  /*6e10*/  @P0 IMAD.SHL.U32 R9, R2, 0x2, RZ ;  /* 0x0000000202090824 */ /* 0x000fe200078e00ff */
[----:B------:R-:W-:-:S02]  /*6e20*/  @P0 SHF.R.S32.HI R13, RZ, 0x1f, R16 ;  /* 0x0000001fff0d0819 */ /* 0x000fc40000011410 */
[----:B------:R-:W-:-:S04]  /*6e30*/  @P0 LEA.HI R8, R8, R17, RZ, 0x3 ;  /* 0x0000001108080211 */ /* 0x000fc800078f18ff */
[----:B------:R-:W-:Y:S01]  /*6e40*/  @P0 LOP3.LUT R8, R8, 0xfffffff8, RZ, 0xc0, !PT ;  /* 0xfffffff808080812 */ /* 0x000fe200078ec0ff */
[----:B-1----:R-:W-:Y:S01]  /*6e50*/  @P1 IMAD.WIDE R32, R134, 0x2, R26 ;  /* 0x0000000286201825 */ /* 0x002fe200078e021a */
[----:B--2---:R-:W-:Y:S02]  /*6e60*/  @P1 LEA.HI R11, R6, R17, RZ, 0x3 ;  /* 0x00000011060b1211 */ /* 0x004fe400078f18ff */
[-C--:B------:R-:W-:Y:S02]  /*6e70*/  @P0 LEA.HI R6, R13, R16.reuse, RZ, 0x3 ;  /* 0x000000100d060211 */ /* 0x080fe400078f18ff */
[----:B------:R1:W-:Y:S01]  /*6e80*/  @P1 LDGSTS.E.BYPASS.LTC128B.128 [R12+0x6100], [R32.64], !P6 ;  /* 0x06100000200c1fae */ /* 0x0003e2000f101d46 */
[----:B---3--:R-:W-:Y:S01]  /*6e90*/  @P1 LEA.HI R10, R19, R16, RZ, 0x3 ;  /* 0x00000010130a1211 */ /* 0x008fe200078f18ff */
[--C-:B----4-:R-:W-:Y:S01]  /*6ea0*/  @P0 IMAD.WIDE R36, R134, 0x2, R14.reuse ;  /* 0x0000000286240825 */ /* 0x110fe200078e020e */
[----:B------:R-:W-:Y:S02]  /*6eb0*/  @P1 LOP3.LUT R11, R11, 0xfffffff8, RZ, 0xc0, !PT ;  /* 0xfffffff80b0b1812 */ /* 0x000fe400078ec0ff */
[----:B------:R-:W-:Y:S01]  /*6ec0*/  @P1 LOP3.LUT R10, R10, 0xfffffff8, RZ, 0xc0, !PT ;  /* 0xfffffff80a0a1812 */ /* 0x000fe200078ec0ff */
[----:B------:R-:W-:Y:S01]  /*6ed0*/  @P0 IMAD.WIDE R34, R8, 0x2, R14 ;  /* 0x0000000208220825 */ /* 0x000fe200078e020e */
[----:B------:R-:W-:-:S02]  /*6ee0*/  @P0 LOP3.LUT R6, R6, 0xfffffff8, RZ, 0xc0, !PT ;  /* 0xfffffff806060812 */ /* 0x000fc400078ec0ff */
[----:B------:R-:W-:Y:S01]  /*6ef0*/  SHF.R.S32.HI R19, RZ, 0x5, R3 ;  /* 0x00000005ff137819 */ /* 0x000fe20000011403 */
[----:B------:R-:W-:-:S04]  /*6f00*/  @P1 IMAD.WIDE R30, R11, 0x2, R26 ;  /* 0x000000020b1e1825 */ /* 0x000fc800078e021a */
[----:B------:R-:W-:Y:S01]  /*6f10*/  @P1 IMAD.WIDE R10, R10, 0x2, R26 ;  /* 0x000000020a0a1825 */ /* 0x000fe200078e021a */
[----:B------:R1:W-:Y:S03]  /*6f20*/  @P1 LDGSTS.E.BYPASS.LTC128B.128 [R12+0x8100], [R30.64], !P5 ;  /* 0x081000001e0c1fae */ /* 0x0003e6000e901d46 */
[----:B------:R-:W-:Y:S01]  /*6f30*/  @P0 IMAD.WIDE R14, R6, 0x2, R14 ;  /* 0x00000002060e0825 */ /* 0x000fe200078e020e */
[----:B------:R1:W-:Y:S01]  /*6f40*/  @P1 LDGSTS.E.BYPASS.LTC128B.128 [R12+0xa100], [R10.64], !P4 ;  /* 0x0a1000000a0c1fae */ /* 0x0003e2000e101d46 */
[----:B------:R-:W-:Y:S02]  /*6f50*/  SEL R6, RZ, 0x10, P4 ;  /* 0x00000010ff067807 */ /* 0x000fe40002000000 */
[C---:B------:R-:W-:Y:S01]  /*6f60*/  IMAD.WIDE.U32 R26, R207.reuse, c[0x0][0x210], RZ ;  /* 0x00008400cf1a7a25 */ /* 0x040fe200078e00ff */
[----:B------:R1:W-:Y:S03]  /*6f70*/  @P0 LDGSTS.E.BYPASS.LTC128B.128 [R9+0x7100], [R36.64], !P6 ;  /* 0x0710000024090fae */ /* 0x0003e6000f101d46 */
[----:B------:R-:W-:Y:S01]  /*6f80*/  IMAD R13, R207, c[0x0][0x214], R80 ;  /* 0x00008500cf0d7a24 */ /* 0x000fe200078e0250 */
[----:B------:R1:W-:Y:S03]  /*6f90*/  @P0 LDGSTS.E.BYPASS.LTC128B.128 [R9+0x9100], [R34.64], !P5 ;  /* 0x0910000022090fae */ /* 0x0003e6000e901d46 */
[----:B------:R-:W-:Y:S01]  /*6fa0*/  IMAD.IADD R210, R27, 0x1, R13 ;  /* 0x000000011bd27824 */ /* 0x000fe200078e020d */
[----:B------:R1:W-:Y:S01]  /*6fb0*/  @P0 LDGSTS.E.BYPASS.LTC128B.128 [R9+0xb100], [R14.64], !P4 ;  /* 0x0b1000000e090fae */ /* 0x0003e2000e101d46 */
[----:B------:R-:W-:-:S03]  /*6fc0*/  ISETP.LT.AND P0, PT, RZ, c[0x0][0x27c], PT ;  /* 0x00009f00ff007a0c */ /* 0x000fc60003f01270 */
[----:B------:R-:W0:Y:S10]  /*6fd0*/  LDGDEPBAR ;  /* 0x00000000000079af */ /* 0x000e340000000000 */
[----:B------:R-:W-:Y:S05]  /*6fe0*/  @P0 BRA `(.L_x_98) ;  /* 0x0000002000000947 */ /* 0x000fea0003800000 */
[----:B------:R-:W-:-:S04]  /*6ff0*/  DEPBAR.LE SB0, 0x1 ;  /* 0x000080400000791a */ /* 0x000fc80000000000 */
[----:B------:R-:W-:Y:S05]  /*7000*/  BRA `(.L_x_99) ;  /* 0x00005c5000007947 */ /* 0x000fea0003800000 */
.L_x_98:
[----:B------:R-:W-:Y:S01]  /*7010*/  SHF.R.S32.HI R8, RZ, 0x1f, R79 ;  /* 0x0000001fff087819 */ /* 0x000fe2000001144f */
[----:B-1----:R-:W-:Y:S01]  /*7020*/  IMAD.WIDE.U32 R12, R79, c[0x0][0x280], RZ ;  /* 0x0000a0004f0c7a25 */ /* 0x002fe200078e00ff */
[----:B------:R-:W-:Y:S01]  /*7030*/  ULDC.U8 UR4, c[0x0][0x298] ;  /* 0x0000a60000047ab9 */ /* 0x000fe20000000000 */
[----:B------:R-:W-:Y:S01]  /*7040*/  LEA.HI R29, R29, R76, RZ, 0x2 ;  /* 0x0000004c1d1d7211 */ /* 0x000fe200078f10ff */
[----:B------:R-:W-:Y:S01]  /*7050*/  BSSY B2, `(.L_x_99) ;  /* 0x00005c0000027945 */ /* 0x000fe20003800000 */
[C---:B------:R-:W-:Y:S01]  /*7060*/  IMAD R10, R8.reuse, c[0x0][0x280], RZ ;  /* 0x0000a000080a7a24 */ /* 0x040fe200078e02ff */
[----:B------:R-:W-:Y:S01]  /*7070*/  ISETP.NE.AND P1, PT, RZ, UR4, PT ;  /* 0x00000004ff007c0c */ /* 0x000fe2000bf25270 */
[----:B------:R-:W-:Y:S01]  /*7080*/  IMAD R8, R8, c[0x0][0x290], RZ ;  /* 0x0000a40008087a24 */ /* 0x000fe200078e02ff */
[----:B------:R-:W-:Y:S01]  /*7090*/  LEA R38, P0, R12, c[0x0][0x270], 0x1 ;  /* 0x00009c000c267a11 */ /* 0x000fe200078008ff */
[C---:B------:R-:W-:Y:S02]  /*70a0*/  IMAD R9, R79.reuse, c[0x0][0x284], R10 ;  /* 0x0000a1004f097a24 */ /* 0x040fe400078e020a */
[----:B------:R-:W-:-:S02]  /*70b0*/  IMAD R8, R79, c[0x0][0x294], R8 ;  /* 0x0000a5004f087a24 */ /* 0x000fc400078e0208 */
[----:B------:R-:W-:Y:S02]  /*70c0*/  IMAD.IADD R9, R9, 0x1, R13 ;  /* 0x0000000109097824 */ /* 0x000fe400078e020d */
[----:B------:R-:W-:-:S03]  /*70d0*/  IMAD.WIDE.U32 R10, R79, c[0x0][0x290], RZ ;  /* 0x0000a4004f0a7a25 */ /* 0x000fc600078e00ff */
[----:B------:R-:W-:Y:S01]  /*70e0*/  LEA.HI.X R39, R12, c[0x0][0x274], R9, 0x1, P0 ;  /* 0x00009d000c277a11 */ /* 0x000fe200000f0c09 */
[----:B------:R-:W-:Y:S01]  /*70f0*/  IMAD.IADD R8, R8, 0x1, R11 ;  /* 0x0000000108087824 */ /* 0x000fe200078e020b */
[----:B------:R-:W-:Y:S02]  /*7100*/  LOP3.LUT R9, R29, 0xfffffffc, RZ, 0xc0, !PT ;  /* 0xfffffffc1d097812 */ /* 0x000fe400078ec0ff */
[C---:B------:R-:W-:Y:S02]  /*7110*/  LEA R52, P0, R10.reuse, c[0x0][0x288], 0x1 ;  /* 0x0000a2000a347a11 */ /* 0x040fe400078008ff */
[----:B------:R-:W-:Y:S02]  /*7120*/  SHF.R.S32.HI R29, RZ, 0x2, R29 ;  /* 0x00000002ff1d7819 */ /* 0x000fe4000001141d */
[----:B------:R-:W-:Y:S02]  /*7130*/  IADD3 R54, -R9, R76, RZ ;  /* 0x0000004c09367210 */ /* 0x000fe40007ffe1ff */
[----:B------:R-:W-:Y:S01]  /*7140*/  LEA.HI.X R53, R10, c[0x0][0x28c], R8, 0x1, P0 ;  /* 0x0000a3000a357a11 */ /* 0x000fe200000f0c08 */
[----:B------:R-:W-:Y:S01]  /*7150*/  IMAD R8, R78, 0x80, R29 ;  /* 0x000000804e087824 */ /* 0x000fe200078e021d */
[----:B------:R-:W-:Y:S01]  /*7160*/  SHF.L.U32 R37, R54, 0x3, RZ ;  /* 0x0000000336257819 */ /* 0x000fe200000006ff */
[----:B------:R-:W-:Y:S05]  /*7170*/  @!P1 BRA `(.L_x_100) ;  /* 0x00002b4000009947 */ /* 0x000fea0003800000 */
[----:B------:R-:W-:Y:S01]  /*7180*/  ISETP.GE.AND P0, PT, R8, R83, PT ;  /* 0x000000530800720c */ /* 0x000fe20003f06270 */
[----:B------:R-:W-:Y:S01]  /*7190*/  BSSY B0, `(.L_x_101) ;  /* 0x000004d000007945 */ /* 0x000fe20003800000 */
[----:B------:R-:W-:Y:S01]  /*71a0*/  SHF.L.U32 R30, R54, 0x2, RZ ;  /* 0x00000002361e7819 */ /* 0x000fe200000006ff */
        /* <DEDUP_REMOVED lines=12> */
[----:B------:R-:W-:Y:S05]  /*7270*/  @P0 BRA `(.L_x_102) ;  /* 0x000003e000000947 */ /* 0x000fea0003800000 */
[C---:B------:R-:W-:Y:S01]  /*7280*/  IADD3 R11, R30.reuse, 0x10, RZ ;  /* 0x000000101e0b7810 */ /* 0x040fe20007ffe0ff */
[----:B------:R-:W-:Y:S01]  /*7290*/  CS2R R44, SRZ ;  /* 0x00000000002c7805 */ /* 0x000fe2000001ff00 */
[----:B------:R-:W-:Y:S01]  /*72a0*/  ISETP.GE.AND P1, PT, R30, c[0x0][0x27c], PT ;  /* 0x00009f001e007a0c */ /* 0x000fe20003f26270 */
[----:B------:R-:W-:Y:S01]  /*72b0*/  CS2R R84, SRZ ;  /* 0x0000000000547805 */ /* 0x000fe2000001ff00 */
[----:B------:R-:W-:-:S02]  /*72c0*/  ISETP.GE.AND P0, PT, R11, c[0x0][0x27c], PT ;  /* 0x00009f000b007a0c */ /* 0x000fc40003f06270 */
[----:B------:R-:W-:Y:S01]  /*72d0*/  IADD3 R9, R30, 0x20, RZ ;  /* 0x000000201e097810 */ /* 0x000fe20007ffe0ff */
[----:B------:R-:W-:Y:S01]  /*72e0*/  CS2R R42, SRZ ;  /* 0x00000000002a7805 */ /* 0x000fe2000001ff00 */
[----:B------:R-:W-:-:S07]  /*72f0*/  CS2R R54, SRZ ;  /* 0x0000000000367805 */ /* 0x000fce000001ff00 */
[C---:B------:R-:W-:Y:S02]  /*7300*/  @!P1 IMAD.WIDE R34, R30.reuse, 0x2, R38 ;  /* 0x000000021e229825 */ /* 0x040fe400078e0226 */
[----:B------:R-:W-:Y:S02]  /*7310*/  @!P0 SHF.R.S32.HI R8, RZ, 0x1f, R11 ;  /* 0x0000001fff088819 */ /* 0x000fe4000001140b */
[----:B------:R-:W-:Y:S01]  /*7320*/  @!P1 IMAD.WIDE R12, R30, 0x2, R52 ;  /* 0x000000021e0c9825 */ /* 0x000fe200078e0234 */
[----:B------:R1:W5:Y:S01]  /*7330*/  @!P1 LD.E.64 R44, [R34.64] ;  /* 0x00000006222c9980 */ /* 0x000362000c101b00 */
[----:B------:R-:W-:-:S03]  /*7340*/  @!P0 LEA.HI R11, R8, R11, RZ, 0x2 ;  /* 0x0000000b080b8211 */ /* 0x000fc600078f10ff */
[----:B------:R2:W5:Y:S01]  /*7350*/  @!P1 LD.E.64 R84, [R12.64] ;  /* 0x000000060c549980 */ /* 0x000562000c101b00 */
[----:B------:R-:W-:Y:S02]  /*7360*/  @!P0 LOP3.LUT R11, R11, 0xfffffffc, RZ, 0xc0, !PT ;  /* 0xfffffffc0b0b8812 */ /* 0x000fe400078ec0ff */
[----:B------:R-:W-:-:S03]  /*7370*/  ISETP.GE.AND P1, PT, R9, c[0x0][0x27c], PT ;  /* 0x00009f0009007a0c */ /* 0x000fc60003f26270 */
[----:B------:R-:W-:Y:S01]  /*7380*/  @!P0 IMAD.WIDE R14, R11, 0x2, R38 ;  /* 0x000000020b0e8825 */ /* 0x000fe200078e0226 */
[----:B------:R-:W-:-:S03]  /*7390*/  IADD3 R8, R30, 0x30, RZ ;  /* 0x000000301e087810 */ /* 0x000fc60007ffe0ff */
[----:B------:R-:W-:Y:S01]  /*73a0*/  @!P0 IMAD.WIDE R32, R11, 0x2, R52 ;  /* 0x000000020b208825 */ /* 0x000fe200078e0234 */
[----:B------:R3:W5:Y:S04]  /*73b0*/  @!P0 LD.E.64 R42, [R14.64] ;  /* 0x000000060e2a8980 */ /* 0x000768000c101b00 */
[----:B------:R4:W5:Y:S01]  /*73c0*/  @!P0 LD.E.64 R54, [R32.64] ;  /* 0x0000000620368980 */ /* 0x000962000c101b00 */
[----:B------:R-:W-:Y:S02]  /*73d0*/  ISETP.GE.AND P0, PT, R8, c[0x0][0x27c], PT ;  /* 0x00009f0008007a0c */ /* 0x000fe40003f06270 */
[----:B------:R-:W-:-:S04]  /*73e0*/  @!P1 SHF.R.S32.HI R10, RZ, 0x1f, R9 ;  /* 0x0000001fff0a9819 */ /* 0x000fc80000011409 */
[----:B------:R-:W-:-:S07]  /*73f0*/  @!P1 LEA.HI R10, R10, R9, RZ, 0x2 ;  /* 0x000000090a0a9211 */ /* 0x000fce00078f10ff */
[----:B------:R-:W-:Y:S02]  /*7400*/  @!P0 SHF.R.S32.HI R9, RZ, 0x1f, R8 ;  /* 0x0000001fff098819 */ /* 0x000fe40000011408 */
[----:B------:R-:W-:Y:S02]  /*7410*/  @!P1 LOP3.LUT R11, R10, 0xfffffffc, RZ, 0xc0, !PT ;  /* 0xfffffffc0a0b9812 */ /* 0x000fe400078ec0ff */
[----:B------:R-:W-:Y:S01]  /*7420*/  @!P0 LEA.HI R9, R9, R8, RZ, 0x2 ;  /* 0x0000000809098211 */ /* 0x000fe200078f10ff */
[----:B------:R-:W-:-:S03]  /*7430*/  CS2R R40, SRZ ;  /* 0x0000000000287805 */ /* 0x000fc6000001ff00 */
[----:B------:R-:W-:Y:S01]  /*7440*/  @!P0 LOP3.LUT R9, R9, 0xfffffffc, RZ, 0xc0, !PT ;  /* 0xfffffffc09098812 */ /* 0x000fe200078ec0ff */
[C---:B--2---:R-:W-:Y:S01]  /*7450*/  @!P1 IMAD.WIDE R12, R11.reuse, 0x2, R38 ;  /* 0x000000020b0c9825 */ /* 0x044fe200078e0226 */
[----:B-1----:R-:W-:Y:S01]  /*7460*/  CS2R R34, SRZ ;  /* 0x0000000000227805 */ /* 0x002fe2000001ff00 */
[----:B----4-:R-:W-:Y:S02]  /*7470*/  CS2R R32, SRZ ;  /* 0x0000000000207805 */ /* 0x010fe4000001ff00 */
[----:B------:R-:W-:Y:S01]  /*7480*/  @!P1 IMAD.WIDE R46, R11, 0x2, R52 ;  /* 0x000000020b2e9825 */ /* 0x000fe200078e0234 */
[----:B------:R-:W-:Y:S01]  /*7490*/  IADD3 R8, R30, 0x50, RZ ;  /* 0x000000501e087810 */ /* 0x000fe20007ffe0ff */
[----:B------:R-:W-:Y:S01]  /*74a0*/  CS2R R10, SRZ ;  /* 0x00000000000a7805 */ /* 0x000fe2000001ff00 */
[----:B------:R1:W5:Y:S01]  /*74b0*/  @!P1 LD.E.64 R40, [R12.64] ;  /* 0x000000060c289980 */ /* 0x000362000c101b00 */
[----:B---3--:R-:W-:-:S03]  /*74c0*/  @!P0 IMAD.WIDE R14, R9, 0x2, R38 ;  /* 0x00000002090e8825 */ /* 0x008fc600078e0226 */
[----:B------:R2:W5:Y:S01]  /*74d0*/  @!P1 LD.E.64 R34, [R46.64] ;  /* 0x000000062e229980 */ /* 0x000562000c101b00 */
[----:B------:R-:W-:Y:S01]  /*74e0*/  @!P0 IMAD.WIDE R48, R9, 0x2, R52 ;  /* 0x0000000209308825 */ /* 0x000fe200078e0234 */
[----:B------:R-:W-:Y:S02]  /*74f0*/  IADD3 R9, R30, 0x40, RZ ;  /* 0x000000401e097810 */ /* 0x000fe40007ffe0ff */
[----:B------:R3:W5:Y:S02]  /*7500*/  @!P0 LD.E.64 R32, [R14.64] ;  /* 0x000000060e208980 */ /* 0x000764000c101b00 */
[----:B------:R-:W-:Y:S02]  /*7510*/  ISETP.GE.AND P1, PT, R9, c[0x0][0x27c], PT ;  /* 0x00009f0009007a0c */ /* 0x000fe40003f26270 */
[----:B------:R4:W5:Y:S01]  /*7520*/  @!P0 LD.E.64 R10, [R48.64] ;  /* 0x00000006300a8980 */ /* 0x000962000c101b00 */
[----:B------:R-:W-:-:S10]  /*7530*/  ISETP.GE.AND P0, PT, R8, c[0x0][0x27c], PT ;  /* 0x00009f0008007a0c */ /* 0x000fd40003f06270 */
[----:B-1----:R-:W-:-:S03]  /*7540*/  @!P1 SHF.R.S32.HI R12, RZ, 0x1f, R9 ;  /* 0x0000001fff0c9819 */ /* 0x002fc60000011409 */
[----:B------:R-:W-:Y:S02]  /*7550*/  @!P0 SHF.R.S32.HI R13, RZ, 0x1f, R8 ;  /* 0x0000001fff0d8819 */ /* 0x000fe40000011408 */
[----:B------:R-:W-:Y:S02]  /*7560*/  @!P1 LEA.HI R12, R12, R9, RZ, 0x2 ;  /* 0x000000090c0c9211 */ /* 0x000fe400078f10ff */
[----:B------:R-:W-:Y:S02]  /*7570*/  @!P0 LEA.HI R13, R13, R8, RZ, 0x2 ;  /* 0x000000080d0d8211 */ /* 0x000fe400078f10ff */
[----:B------:R-:W-:Y:S02]  /*7580*/  @!P1 LOP3.LUT R9, R12, 0xfffffffc, RZ, 0xc0, !PT ;  /* 0xfffffffc0c099812 */ /* 0x000fe400078ec0ff */
[----:B------:R-:W-:Y:S01]  /*7590*/  @!P0 LOP3.LUT R13, R13, 0xfffffffc, RZ, 0xc0, !PT ;  /* 0xfffffffc0d0d8812 */ /* 0x000fe200078ec0ff */
[----:B---3--:R-:W-:Y:S02]  /*75a0*/  CS2R R14, SRZ ;  /* 0x00000000000e7805 */ /* 0x008fe4000001ff00 */
[----:B--2---:R-:W-:Y:S01]  /*75b0*/  @!P1 IMAD.WIDE R46, R9, 0x2, R38 ;  /* 0x00000002092e9825 */ /* 0x004fe200078e0226 */
[----:B------:R-:W-:-:S03]  /*75c0*/  CS2R R80, SRZ ;  /* 0x0000000000507805 */ /* 0x000fc6000001ff00 */
[----:B----4-:R-:W-:Y:S01]  /*75d0*/  @!P1 IMAD.WIDE R48, R9, 0x2, R52 ;  /* 0x0000000209309825 */ /* 0x010fe200078e0234 */
[----:B------:R1:W5:Y:S01]  /*75e0*/  @!P1 LD.E.64 R14, [R46.64] ;  /* 0x000000062e0e9980 */ /* 0x000362000c101b00 */
[----:B------:R-:W-:Y:S02]  /*75f0*/  CS2R R8, SRZ ;  /* 0x0000000000087805 */ /* 0x000fe4000001ff00 */
[----:B------:R-:W-:-:S04]  /*7600*/  @!P0 IMAD.WIDE R38, R13, 0x2, R38 ;  /* 0x000000020d268825 */ /* 0x000fc800078e0226 */
[----:B------:R-:W-:Y:S01]  /*7610*/  @!P0 IMAD.WIDE R52, R13, 0x2, R52 ;  /* 0x000000020d348825 */ /* 0x000fe200078e0234 */
[----:B------:R1:W5:Y:S01]  /*7620*/  @!P1 LD.E.64 R8, [R48.64] ;  /* 0x0000000630089980 */ /* 0x000362000c101b00 */
[----:B------:R-:W-:-:S03]  /*7630*/  CS2R R12, SRZ ;  /* 0x00000000000c7805 */ /* 0x000fc6000001ff00 */
[----:B------:R1:W5:Y:S04]  /*7640*/  @!P0 LD.E.64 R80, [R52.64] ;  /* 0x0000000634508980 */ /* 0x000368000c101b00 */
[----:B------:R1:W5:Y:S02]  /*7650*/  @!P0 LD.E.64 R12, [R38.64] ;  /* 0x00000006260c8980 */ /* 0x000364000c101b00 */
.L_x_102:
[----:B------:R-:W-:Y:S05]  /*7660*/  BSYNC B0 ;  /* 0x0000000000007941 */ /* 0x000fea0003800000 */
.L_x_101:
[----:B-----5:R-:W-:Y:S01]  /*7670*/  IMAD.MOV.U32 R75, RZ, RZ, R45 ;  /* 0x000000ffff4b7224 */ /* 0x020fe200078e002d */
[--C-:B-1----:R-:W-:Y:S01]  /*7680*/  SHF.R.U64 R38, R32, 0x10, R33.reuse ;  /* 0x0000001020267819 */ /* 0x102fe20000001221 */
[--C-:B------:R-:W-:Y:S01]  /*7690*/  IMAD.MOV.U32 R65, RZ, RZ, R33.reuse ;  /* 0x000000ffff417224 */ /* 0x100fe200078e0021 */
[----:B------:R-:W-:Y:S01]  /*76a0*/  SHF.R.U32.HI R63, RZ, 0x10, R33 ;  /* 0x00000010ff3f7819 */ /* 0x000fe20000011621 */
[----:B------:R-:W-:Y:S01]  /*76b0*/  IMAD.MOV.U32 R64, RZ, RZ, R14 ;  /* 0x000000ffff407224 */ /* 0x000fe200078e000e */
[----:B------:R-:W-:Y:S01]  /*76c0*/  SHF.R.U64 R51, R12, 0x10, R13 ;  /* 0x000000100c337819 */ /* 0x000fe2000000120d */
[----:B------:R-:W-:Y:S01]  /*76d0*/  IMAD.MOV.U32 R33, RZ, RZ, R15 ;  /* 0x000000ffff217224 */ /* 0x000fe200078e000f */
[----:B------:R-:W-:Y:S01]  /*76e0*/  SHF.R.U64 R46, R42, 0x10, R43 ;  /* 0x000000102a2e7819 */ /* 0x000fe2000000122b */
[--C-:B------:R-:W-:Y:S01]  /*76f0*/  IMAD.MOV.U32 R59, RZ, RZ, R13.reuse ;  /* 0x000000ffff3b7224 */ /* 0x100fe200078e000d */
[----:B------:R-:W-:Y:S01]  /*7700*/  SHF.R.U32.HI R13, RZ, 0x10, R13 ;  /* 0x00000010ff0d7819 */ /* 0x000fe2000001160d */
[----:B------:R-:W-:Y:S01]  /*7710*/  IMAD.MOV.U32 R60, RZ, RZ, R84 ;  /* 0x000000ffff3c7224 */ /* 0x000fe200078e0054 */
[----:B------:R-:W-:Y:S01]  /*7720*/  PRMT R51, R51, 0x5410, R75 ;  /* 0x0000541033337816 */ /* 0x000fe2000000004b */
[----:B------:R-:W-:Y:S01]  /*7730*/  IMAD.MOV.U32 R53, RZ, RZ, R55 ;  /* 0x000000ffff357224 */ /* 0x000fe200078e0037 */
[----:B------:R-:W-:Y:S01]  /*7740*/  PRMT R33, R33, 0x5410, R64 ;  /* 0x0000541021217816 */ /* 0x000fe20000000040 */
[----:B------:R-:W-:Y:S01]  /*7750*/  IMAD.MOV.U32 R73, RZ, RZ, R43 ;  /* 0x000000ffff497224 */ /* 0x000fe200078e002b */
[----:B------:R-:W-:Y:S01]  /*7760*/  SHF.R.S32.HI R64, RZ, 0x1f, R29 ;  /* 0x0000001fff407819 */ /* 0x000fe2000001141d */
[----:B------:R-:W-:Y:S01]  /*7770*/  IMAD.MOV.U32 R48, RZ, RZ, R42 ;  /* 0x000000ffff307224 */ /* 0x000fe200078e002a */
[--C-:B------:R-:W-:Y:S01]  /*7780*/  PRMT R13, R13, 0x5410, R51.reuse ;  /* 0x000054100d0d7816 */ /* 0x100fe20000000033 */
[----:B------:R-:W-:Y:S01]  /*7790*/  IMAD.MOV.U32 R52, RZ, RZ, R44 ;  /* 0x000000ffff347224 */ /* 0x000fe200078e002c */
[----:B------:R-:W-:Y:S01]  /*77a0*/  PRMT R51, R60, 0x7610, R51 ;  /* 0x000076103c337816 */ /* 0x000fe20000000033 */
[----:B------:R-:W-:Y:S01]  /*77b0*/  IMAD.MOV.U32 R56, RZ, RZ, R10 ;  /* 0x000000ffff387224 */ /* 0x000fe200078e000a */
[----:B------:R-:W-:Y:S01]  /*77c0*/  LEA.HI R60, R64, R29, RZ, 0x3 ;  /* 0x0000001d403c7211 */ /* 0x000fe200078f18ff */
[----:B------:R-:W-:Y:S01]  /*77d0*/  IMAD.MOV.U32 R62, RZ, RZ, R54 ;  /* 0x000000ffff3e7224 */ /* 0x000fe200078e0036 */
[----:B------:R-:W-:Y:S01]  /*77e0*/  SHF.R.U64 R50, R44, 0x10, R45 ;  /* 0x000000102c327819 */ /* 0x000fe2000000122d */
[----:B------:R-:W-:Y:S01]  /*77f0*/  IMAD.MOV.U32 R44, RZ, RZ, R40 ;  /* 0x000000ffff2c7224 */ /* 0x000fe200078e0028 */
[----:B------:R-:W-:Y:S01]  /*7800*/  LOP3.LUT R60, R60, 0xfffffff8, RZ, 0xc0, !PT ;  /* 0xfffffff83c3c7812 */ /* 0x000fe200078ec0ff */
[----:B------:R-:W-:Y:S01]  /*7810*/  IMAD.MOV.U32 R31, RZ, RZ, R11 ;  /* 0x000000ffff1f7224 */ /* 0x000fe200078e000b */
[----:B------:R-:W-:Y:S01]  /*7820*/  SHF.R.U32.HI R72, RZ, 0x10, R45 ;  /* 0x00000010ff487819 */ /* 0x000fe2000001162d */
[----:B------:R-:W-:Y:S01]  /*7830*/  IMAD.MOV.U32 R67, RZ, RZ, R41 ;  /* 0x000000ffff437224 */ /* 0x000fe200078e0029 */
[----:B------:R-:W-:Y:S01]  /*7840*/  SHF.R.U32.HI R70, RZ, 0x10, R43 ;  /* 0x00000010ff467819 */ /* 0x000fe2000001162b */
[----:B------:R-:W-:Y:S01]  /*7850*/  IMAD.MOV.U32 R58, RZ, RZ, R34 ;  /* 0x000000ffff3a7224 */ /* 0x000fe200078e0022 */
[----:B------:R-:W-:Y:S01]  /*7860*/  SHF.R.U64 R45, R54, 0x10, R55 ;  /* 0x00000010362d7819 */ /* 0x000fe20000001237 */
[----:B------:R-:W-:Y:S01]  /*7870*/  IMAD R54, R78, -0x80, R83 ;  /* 0xffffff804e367824 */ /* 0x000fe200078e0253 */
[----:B------:R-:W-:Y:S01]  /*7880*/  SHF.R.U32.HI R43, RZ, 0x10, R55 ;  /* 0x00000010ff2b7819 */ /* 0x000fe20000011637 */
[----:B------:R-:W-:Y:S01]  /*7890*/  IMAD.MOV.U32 R55, RZ, RZ, R35 ;  /* 0x000000ffff377224 */ /* 0x000fe200078e0023 */
[----:B------:R-:W-:Y:S01]  /*78a0*/  SHF.R.U64 R42, R40, 0x10, R41 ;  /* 0x00000010282a7819 */ /* 0x000fe20000001229 */
[----:B------:R-:W-:Y:S01]  /*78b0*/  IMAD.MOV.U32 R40, RZ, RZ, R32 ;  /* 0x000000ffff287224 */ /* 0x000fe200078e0020 */
[----:B------:R-:W-:Y:S01]  /*78c0*/  SHF.R.U32.HI R39, RZ, 0x10, R35 ;  /* 0x00000010ff277819 */ /* 0x000fe20000011623 */
[----:B------:R-:W-:Y:S01]  /*78d0*/  IMAD.MOV.U32 R57, RZ, RZ, R85 ;  /* 0x000000ffff397224 */ /* 0x000fe200078e0055 */
[----:B------:R-:W-:Y:S01]  /*78e0*/  PRMT R46, R46, 0x5410, R53 ;  /* 0x000054102e2e7816 */ /* 0x000fe20000000035 */
[----:B------:R-:W-:Y:S01]  /*78f0*/  IMAD.IADD R53, R29, 0x1, -R60 ;  /* 0x000000011d357824 */ /* 0x000fe200078e0a3c */
[----:B------:R-:W-:Y:S01]  /*7900*/  PRMT R39, R39, 0x5410, R65 ;  /* 0x0000541027277816 */ /* 0x000fe20000000041 */
[----:B------:R-:W-:Y:S01]  /*7910*/  IMAD.MOV.U32 R28, RZ, RZ, R80 ;  /* 0x000000ffff1c7224 */ /* 0x000fe200078e0050 */
[----:B------:R-:W-:Y:S01]  /*7920*/  PRMT R42, R42, 0x5410, R55 ;  /* 0x000054102a2a7816 */ /* 0x000fe20000000037 */
[----:B------:R-:W-:Y:S01]  /*7930*/  IMAD.SHL.U32 R55, R53, 0x40, RZ ;  /* 0x0000004035377824 */ /* 0x000fe200078e00ff */
[----:B------:R-:W-:Y:S01]  /*7940*/  PRMT R40, R40, 0x5410, R39 ;  /* 0x0000541028287816 */ /* 0x000fe20000000027 */
[----:B------:R-:W-:-:S04]  /*7950*/  DEPBAR.LE SB0, 0x1 ;  /* 0x000080400000791a */ /* 0x000fc80000000000 */
[----:B------:R-:W-:Y:S01]  /*7960*/  PRMT R39, R56, 0x7610, R39 ;  /* 0x0000761038277816 */ /* 0x000fe20000000027 */
[----:B------:R-:W-:Y:S01]  /*7970*/  BSSY B1, `(.L_x_103) ;  /* 0x0000131000017945 */ /* 0x000fe20003800000 */
[----:B------:R-:W-:Y:S02]  /*7980*/  LOP3.LUT R56, R55, 0x1c0, RZ, 0xc0, !PT ;  /* 0x000001c037387812 */ /* 0x000fe400078ec0ff */
[----:B------:R-:W-:Y:S02]  /*7990*/  IMNMX R54, R54, 0x80, PT ;  /* 0x0000008036367817 */ /* 0x000fe40003800200 */
[----:B------:R-:W-:Y:S02]  /*79a0*/  LOP3.LUT R37, R56, 0x18, R37, 0xf8, !PT ;  /* 0x0000001838257812 */ /* 0x000fe400078ef825 */
[----:B------:R-:W-:Y:S02]  /*79b0*/  SHF.R.U32.HI R56, RZ, 0x3, R56 ;  /* 0x00000003ff387819 */ /* 0x000fe40000011638 */
[----:B------:R-:W-:-:S02]  /*79c0*/  LOP3.LUT P1, RZ, R53, 0x4, RZ, 0xc0, !PT ;  /* 0x0000000435ff7812 */ /* 0x000fc4000782c0ff */
[----:B------:R-:W-:Y:S02]  /*79d0*/  LOP3.LUT R56, R37, R56, RZ, 0x3c, !PT ;  /* 0x0000003825387212 */ /* 0x000fe400078e3cff */
[----:B------:R-:W-:Y:S02]  /*79e0*/  ISETP.GE.AND P0, PT, R29, R54, PT ;  /* 0x000000361d00720c */ /* 0x000fe40003f06270 */
[----:B------:R-:W-:Y:S02]  /*79f0*/  SHF.R.U32.HI R66, RZ, 0x10, R41 ;  /* 0x00000010ff427819 */ /* 0x000fe40000011629 */
[----:B------:R-:W-:Y:S01]  /*7a00*/  SHF.R.U64 R61, R14, 0x10, R15 ;  /* 0x000000100e3d7819 */ /* 0x000fe2000000120f */
[----:B------:R-:W-:Y:S01]  /*7a10*/  IMAD.MOV.U32 R14, RZ, RZ, R12 ;  /* 0x000000ffff0e7224 */ /* 0x000fe200078e000c */
[----:B------:R-:W-:Y:S01]  /*7a20*/  SHF.R.U64 R41, R34, 0x10, R35 ;  /* 0x0000001022297819 */ /* 0x000fe20000001223 */
[----:B------:R-:W-:Y:S01]  /*7a30*/  IMAD.MOV.U32 R12, RZ, RZ, R8 ;  /* 0x000000ffff0c7224 */ /* 0x000fe200078e0008 */
[----:B------:R-:W-:Y:S01]  /*7a40*/  PRMT R38, R38, 0x5410, R31 ;  /* 0x0000541026267816 */ /* 0x000fe2000000001f */
[----:B------:R-:W-:Y:S01]  /*7a50*/  IMAD.MOV.U32 R35, RZ, RZ, R9 ;  /* 0x000000ffff237224 */ /* 0x000fe200078e0009 */
[----:B------:R-:W-:Y:S01]  /*7a60*/  SHF.R.U32.HI R47, RZ, 0x10, R85 ;  /* 0x00000010ff2f7819 */ /* 0x000fe20000011655 */
[----:B------:R-:W-:Y:S01]  /*7a70*/  IMAD R31, R19, 0x200, R56 ;  /* 0x00000200131f7824 */ /* 0x000fe200078e0238 */
[----:B------:R-:W-:-:S02]  /*7a80*/  SHF.R.U64 R36, R10, 0x10, R11 ;  /* 0x000000100a247819 */ /* 0x000fc4000000120b */
[--C-:B------:R-:W-:Y:S02]  /*7a90*/  SHF.R.U64 R10, R8, 0x10, R9.reuse ;  /* 0x00000010080a7819 */ /* 0x100fe40000001209 */
[----:B------:R-:W-:Y:S01]  /*7aa0*/  SHF.R.U32.HI R34, RZ, 0x10, R9 ;  /* 0x00000010ff227819 */ /* 0x000fe20000011609 */
[----:B------:R-:W-:Y:S01]  /*7ab0*/  IMAD.MOV.U32 R9, RZ, RZ, R81 ;  /* 0x000000ffff097224 */ /* 0x000fe200078e0051 */
[----:B------:R-:W-:Y:S02]  /*7ac0*/  PRMT R35, R35, 0x5410, R12 ;  /* 0x0000541023237816 */ /* 0x000fe4000000000c */
[----:B------:R-:W-:Y:S02]  /*7ad0*/  SHF.R.U32.HI R32, RZ, 0x10, R15 ;  /* 0x00000010ff207819 */ /* 0x000fe4000001160f */
[----:B------:R-:W-:Y:S02]  /*7ae0*/  PRMT R47, R47, 0x5410, R73 ;  /* 0x000054102f2f7816 */ /* 0x000fe40000000049 */
[----:B------:R-:W-:-:S02]  /*7af0*/  PRMT R43, R43, 0x5410, R67 ;  /* 0x000054102b2b7816 */ /* 0x000fc40000000043 */
[C---:B------:R-:W-:Y:S02]  /*7b00*/  IADD3 R12, R31.reuse, 0x20, RZ ;  /* 0x000000201f0c7810 */ /* 0x040fe40007ffe0ff */
[----:B------:R-:W-:Y:S02]  /*7b10*/  SHF.R.U64 R49, R84, 0x10, R85 ;  /* 0x0000001054317819 */ /* 0x000fe40000001255 */
[----:B------:R-:W-:Y:S02]  /*7b20*/  SHF.R.U32.HI R11, RZ, 0x10, R11 ;  /* 0x00000010ff0b7819 */ /* 0x000fe4000001160b */
[--C-:B------:R-:W-:Y:S02]  /*7b30*/  SHF.R.U64 R8, R80, 0x10, R81.reuse ;  /* 0x0000001050087819 */ /* 0x100fe40000001251 */
[----:B------:R-:W-:Y:S02]  /*7b40*/  SHF.R.U32.HI R15, RZ, 0x10, R81 ;  /* 0x00000010ff0f7819 */ /* 0x000fe40000011651 */
[----:B------:R-:W-:-:S02]  /*7b50*/  @P1 IADD3 R12, R31, -0x20, RZ ;  /* 0xffffffe01f0c1810 */ /* 0x000fc40007ffe0ff */
[----:B------:R-:W-:Y:S02]  /*7b60*/  PRMT R48, R48, 0x5410, R47 ;  /* 0x0000541030307816 */ /* 0x000fe4000000002f */
[----:B------:R-:W-:Y:S02]  /*7b70*/  PRMT R44, R44, 0x5410, R43 ;  /* 0x000054102c2c7816 */ /* 0x000fe4000000002b */
[----:B------:R-:W-:Y:S02]  /*7b80*/  PRMT R49, R49, 0x5410, R72 ;  /* 0x0000541031317816 */ /* 0x000fe40000000048 */
[----:B------:R-:W-:Y:S02]  /*7b90*/  PRMT R45, R45, 0x5410, R70 ;  /* 0x000054102d2d7816 */ /* 0x000fe40000000046 */
[----:B------:R-:W-:Y:S02]  /*7ba0*/  PRMT R41, R41, 0x5410, R66 ;  /* 0x0000541029297816 */ /* 0x000fe40000000042 */
[----:B------:R-:W-:-:S02]  /*7bb0*/  PRMT R36, R36, 0x5410, R63 ;  /* 0x0000541024247816 */ /* 0x000fc4000000003f */
        /* <DEDUP_REMOVED lines=9> */
[----:B------:R-:W-:Y:S02]  /*7c50*/  LEA R31, R31, 0xc100, 0x1 ;  /* 0x0000c1001f1f7811 */ /* 0x000fe400078e08ff */
[----:B------:R-:W-:Y:S01]  /*7c60*/  LEA R12, R12, 0xc100, 0x1 ;  /* 0x0000c1000c0c7811 */ /* 0x000fe200078e08ff */
[----:B------:R-:W-:Y:S06]  /*7c70*/  BAR.SYNC.DEFER_BLOCKING 0x0 ;  /* 0x0000000000007b1d */ /* 0x000fec0000010000 */
[----:B------:R-:W-:Y:S05]  /*7c80*/  @P0 BRA `(.L_x_104) ;  /* 0x00000ff000000947 */ /* 0x000fea0003800000 */
[----:B------:R-:W-:Y:S01]  /*7c90*/  ISETP.GE.AND P0, PT, R30, c[0x0][0x27c], PT ;  /* 0x00009f001e007a0c */ /* 0x000fe20003f06270 */
[----:B------:R-:W-:-:S12]  /*7ca0*/  BSSY B0, `(.L_x_105) ;  /* 0x0000028000007945 */ /* 0x000fd80003800000 */
[----:B------:R-:W-:Y:S05]  /*7cb0*/  @P0 BRA `(.L_x_106) ;  /* 0x0000026000000947 */ /* 0x000fea0003800000 */
[----:B------:R-:W1:Y:S01]  /*7cc0*/  LDS.128 R8, [R31] ;  /* 0x000000001f087984 */ /* 0x000e620000000c00 */
[----:B------:R-:W-:Y:S02]  /*7cd0*/  HADD2.F32 R53, -RZ, R51.H0_H0 ;  /* 0x20000033ff357230 */ /* 0x000fe40000004100 */
[----:B------:R-:W-:Y:S02]  /*7ce0*/  HADD2.F32 R59, -RZ, R49.H0_H0 ;  /* 0x20000031ff3b7230 */ /* 0x000fe40000004100 */
[----:B------:R-:W-:Y:S02]  /*7cf0*/  HADD2.F32 R60, -RZ, R50.H0_H0 ;  /* 0x20000032ff3c7230 */ /* 0x000fe40000004100 */
[----:B------:R-:W-:Y:S02]  /*7d00*/  HADD2.F32 R61, -RZ, R52.H0_H0 ;  /* 0x20000034ff3d7230 */ /* 0x000fe40000004100 */
[----:B------:R-:W-:Y:S02]  /*7d10*/  HADD2.F32 R64, -RZ, R51.H1_H1 ;  /* 0x30000033ff407230 */ /* 0x000fe40000004100 */
[----:B-1----:R-:W-:-:S02]  /*7d20*/  HADD2.F32 R56, -RZ, R8.H0_H0 ;  /* 0x20000008ff387230 */ /* 0x002fc40000004100 */
[----:B------:R-:W-:Y:S02]  /*7d30*/  HADD2.F32 R58, -RZ, R8.H1_H1 ;  /* 0x30000008ff3a7230 */ /* 0x000fe40000004100 */
[--C-:B------:R-:W-:Y:S01]  /*7d40*/  HADD2.F32 R55, -RZ, R9.reuse.H1_H1 ;  /* 0x30000009ff377230 */ /* 0x100fe20000004100 */
[----:B------:R-:W-:Y:S01]  /*7d50*/  FMUL.FTZ R63, R56, R53 ;  /* 0x00000035383f7220 */ /* 0x000fe20000410000 */
[----:B------:R-:W-:Y:S02]  /*7d60*/  HADD2.F32 R8, -RZ, R9.H0_H0 ;  /* 0x20000009ff087230 */ /* 0x000fe40000004100 */
[--C-:B------:R-:W-:Y:S02]  /*7d70*/  HADD2.F32 R9, -RZ, R10.reuse.H0_H0 ;  /* 0x2000000aff097230 */ /* 0x100fe40000004100 */
[----:B------:R-:W-:Y:S02]  /*7d80*/  HADD2.F32 R57, -RZ, R10.H1_H1 ;  /* 0x3000000aff397230 */ /* 0x000fe40000004100 */
[----:B------:R-:W-:-:S02]  /*7d90*/  HADD2.F32 R10, -RZ, R11.H0_H0 ;  /* 0x2000000bff0a7230 */ /* 0x000fc40000004100 */
[----:B------:R-:W-:Y:S01]  /*7da0*/  HADD2.F32 R62, -RZ, R11.H1_H1 ;  /* 0x3000000bff3e7230 */ /* 0x000fe20000004100 */
[----:B------:R-:W-:Y:S02]  /*7db0*/  FMUL.FTZ R11, R58, R53 ;  /* 0x000000353a0b7220 */ /* 0x000fe40000410000 */
[CC--:B------:R-:W-:Y:S02]  /*7dc0*/  FMUL.FTZ R53, R55.reuse, R59.reuse ;  /* 0x0000003b37357220 */ /* 0x0c0fe40000410000 */
[C---:B------:R-:W-:Y:S02]  /*7dd0*/  FMUL.FTZ R59, R8.reuse, R59 ;  /* 0x0000003b083b7220 */ /* 0x040fe40000410000 */
[-C--:B------:R-:W-:Y:S01]  /*7de0*/  FFMA.FTZ R53, R8, R60.reuse, -R53 ;  /* 0x0000003c08357223 */ /* 0x080fe20000010835 */
[----:B------:R-:W-:Y:S01]  /*7df0*/  HADD2.F32 R8, -RZ, R50.H1_H1 ;  /* 0x30000032ff087230 */ /* 0x000fe20000004100 */
[----:B------:R-:W-:Y:S01]  /*7e00*/  FFMA.FTZ R60, R55, R60, R59 ;  /* 0x0000003c373c7223 */ /* 0x000fe2000001003b */
[----:B------:R-:W-:Y:S01]  /*7e10*/  HADD2.F32 R59, -RZ, R48.H1_H1 ;  /* 0x30000030ff3b7230 */ /* 0x000fe20000004100 */
[-C--:B------:R-:W-:Y:S01]  /*7e20*/  FFMA.FTZ R11, R56, R61.reuse, -R11 ;  /* 0x0000003d380b7223 */ /* 0x080fe2000001080b */
[----:B------:R-:W-:Y:S01]  /*7e30*/  HADD2.F32 R56, -RZ, R49.H1_H1 ;  /* 0x30000031ff387230 */ /* 0x000fe20000004100 */
[----:B------:R-:W-:-:S02]  /*7e40*/  FFMA.FTZ R58, R58, R61, R63 ;  /* 0x0000003d3a3a7223 */ /* 0x000fc4000001003f */
[-C--:B------:R-:W-:Y:S02]  /*7e50*/  FMUL.FTZ R55, R57, R8.reuse ;  /* 0x0000000839377220 */ /* 0x080fe40000410000 */
[-C--:B------:R-:W-:Y:S02]  /*7e60*/  FMUL.FTZ R61, R62, R59.reuse ;  /* 0x0000003b3e3d7220 */ /* 0x080fe40000410000 */
[C---:B------:R-:W-:Y:S02]  /*7e70*/  FMUL.FTZ R8, R9.reuse, R8 ;  /* 0x0000000809087220 */ /* 0x040fe40000410000 */
[----:B------:R-:W-:Y:S02]  /*7e80*/  FMUL.FTZ R59, R10, R59 ;  /* 0x0000003b0a3b7220 */ /* 0x000fe40000410000 */
[----:B------:R-:W-:Y:S01]  /*7e90*/  FFMA.FTZ R55, R9, R64, -R55 ;  /* 0x0000004009377223 */ /* 0x000fe20000010837 */
[----:B------:R-:W-:Y:S01]  /*7ea0*/  F2FP.PACK_AB R9, R60, R53 ;  /* 0x000000353c09723e */ /* 0x000fe200000000ff */
[----:B------:R-:W-:-:S02]  /*7eb0*/  FFMA.FTZ R61, R10, R56, -R61 ;  /* 0x000000380a3d7223 */ /* 0x000fc4000001083d */
[----:B------:R-:W-:Y:S01]  /*7ec0*/  FFMA.FTZ R64, R57, R64, R8 ;  /* 0x0000004039407223 */ /* 0x000fe20000010008 */
[----:B------:R-:W-:Y:S01]  /*7ed0*/  F2FP.PACK_AB R8, R58, R11 ;  /* 0x0000000b3a08723e */ /* 0x000fe200000000ff */
[----:B------:R-:W-:-:S03]  /*7ee0*/  FFMA.FTZ R56, R62, R56, R59 ;  /* 0x000000383e387223 */ /* 0x000fc6000001003b */
[----:B------:R-:W-:Y:S02]  /*7ef0*/  F2FP.PACK_AB R10, R64, R55 ;  /* 0x00000037400a723e */ /* 0x000fe400000000ff */
[----:B------:R-:W-:-:S05]  /*7f00*/  F2FP.PACK_AB R11, R56, R61 ;  /* 0x0000003d380b723e */ /* 0x000fca00000000ff */
[----:B------:R1:W-:Y:S02]  /*7f10*/  STS.128 [R31], R8 ;  /* 0x000000081f007388 */ /* 0x0003e40000000c00 */
.L_x_106:
[----:B------:R-:W-:Y:S05]  /*7f20*/  BSYNC B0 ;  /* 0x0000000000007941 */ /* 0x000fea0003800000 */
.L_x_105:
[----:B-1----:R-:W-:Y:S01]  /*7f30*/  IADD3 R8, R30, 0x10, RZ ;  /* 0x000000101e087810 */ /* 0x002fe20007ffe0ff */
[----:B------:R-:W-:Y:S03]  /*7f40*/  BSSY B0, `(.L_x_107) ;  /* 0x0000029000007945 */ /* 0x000fe60003800000 */
[----:B------:R-:W-:-:S13]  /*7f50*/  ISETP.GE.AND P0, PT, R8, c[0x0][0x27c], PT ;  /* 0x00009f0008007a0c */ /* 0x000fda0003f06270 */
        /* <DEDUP_REMOVED lines=39> */
.L_x_108:
[----:B------:R-:W-:Y:S05]  /*81d0*/  BSYNC B0 ;  /* 0x0000000000007941 */ /* 0x000fea0003800000 */
.L_x_107:
[----:B-1----:R-:W-:Y:S01]  /*81e0*/  IADD3 R8, R30, 0x20, RZ ;  /* 0x000000201e087810 */ /* 0x002fe20007ffe0ff */
[----:B------:R-:W-:Y:S03]  /*81f0*/  BSSY B0, `(.L_x_109) ;  /* 0x0000029000007945 */ /* 0x000fe60003800000 */
[----:B------:R-:W-:-:S13]  /*8200*/  ISETP.GE.AND P0, PT, R8, c[0x0][0x27c], PT ;  /* 0x00009f0008007a0c */ /* 0x000fda0003f06270 */
[----:B------:R-:W-:Y:S05]  /*8210*/  @P0 BRA `(.L_x_110) ;  /* 0x0000026000000947 */ /* 0x000fea0003800000 */
[----:B------:R-:W1:Y:S01]  /*8220*/  LDS.128 R8, [R31+0x4000] ;  /* 0x004000001f087984 */ /* 0x000e620000000c00 */
        /* <DEDUP_REMOVED lines=36> */
[----:B------:R1:W-:Y:S02]  /*8470*/  STS.128 [R31+0x4000], R8 ;  /* 0x004000081f007388 */ /* 0x0003e40000000c00 */
.L_x_110:
[----:B------:R-:W-:Y:S05]  /*8480*/  BSYNC B0 ;  /* 0x0000000000007941 */ /* 0x000fea0003800000 */
.L_x_109:
[----:B-1----:R-:W-:Y:S01]  /*8490*/  IADD3 R8, R30, 0x30, RZ ;  /* 0x000000301e087810 */ /* 0x002fe20007ffe0ff */
[----:B------:R-:W-:Y:S03]  /*84a0*/  BSSY B0, `(.L_x_111) ;  /* 0x0000029000007945 */ /* 0x000fe60003800000 */
[----:B------:R-:W-:-:S13]  /*84b0*/  ISETP.GE.AND P0, PT, R8, c[0x0][0x27c], PT ;  /* 0x00009f0008007a0c */ /* 0x000fda0003f06270 */
[----:B------:R-:W-:Y:S05]  /*84c0*/  @P0 BRA `(.L_x_112) ;  /* 0x0000026000000947 */ /* 0x000fea0003800000 */
[----:B------:R-:W1:Y:S01]  /*84d0*/  LDS.128 R8, [R12+0x4000] ;  /* 0x004000000c087984 */ /* 0x000e620000000c00 */
[--C-:B------:R-:W-:Y:S02]  /*84e0*/  HADD2.F32 R53, -RZ, R39.reuse.H0_H0 ;  /* 0x20000027ff357230 */ /* 0x100fe40000004100 */
        /* <DEDUP_REMOVED lines=19> */
[----:B------:R-:W-:Y:S01]  /*8620*/  HADD2.F32 R59, -RZ, R37.H0_H0 ;  /* 0x20000025ff3b7230 */ /* 0x000fe20000004100 */
        /* <DEDUP_REMOVED lines=16> */
.L_x_112:
[----:B------:R-:W-:Y:S05]  /*8730*/  BSYNC B0 ;  /* 0x0000000000007941 */ /* 0x000fea0003800000 */
.L_x_111:
[----:B-1----:R-:W-:Y:S01]  /*8740*/  IADD3 R8, R30, 0x40, RZ ;  /* 0x000000401e087810 */ /* 0x002fe20007ffe0ff */
[----:B------:R-:W-:Y:S03]  /*8750*/  BSSY B0, `(.L_x_113) ;  /* 0x0000029000007945 */ /* 0x000fe60003800000 */
[----:B------:R-:W-:-:S13]  /*8760*/  ISETP.GE.AND P0, PT, R8, c[0x0][0x27c], PT ;  /* 0x00009f0008007a0c */ /* 0x000fda0003f06270 */
[----:B------:R-:W-:Y:S05]  /*8770*/  @P0 BRA `(.L_x_114) ;  /* 0x0000026000000947 */ /* 0x000fea0003800000 */
[----:B------:R-:W1:Y:S01]  /*8780*/  LDS.128 R8, [R31+0x8000] ;  /* 0x008000001f087984 */ /* 0x000e620000000c00 */
[----:B------:R-:W-:Y:S02]  /*8790*/  HADD2.F32 R53, -RZ, R35.H1_H1 ;  /* 0x30000023ff357230 */ /* 0x000fe40000004100 */
[----:B------:R-:W-:Y:S02]  /*87a0*/  HADD2.F32 R59, -RZ, R34.H1_H1 ;  /* 0x30000022ff3b7230 */ /* 0x000fe40000004100 */
[----:B------:R-:W-:Y:S02]  /*87b0*/  HADD2.F32 R60, -RZ, R32.H1_H1 ;  /* 0x30000020ff3c7230 */ /* 0x000fe40000004100 */
[--C-:B------:R-:W-:Y:S02]  /*87c0*/  HADD2.F32 R61, -RZ, R33.reuse.H1_H1 ;  /* 0x30000021ff3d7230 */ /* 0x100fe40000004100 */
[----:B------:R-:W-:Y:S02]  /*87d0*/  HADD2.F32 R64, -RZ, R33.H0_H0 ;  /* 0x20000021ff407230 */ /* 0x000fe40000004100 */
        /* <DEDUP_REMOVED lines=13> */
[----:B------:R-:W-:Y:S01]  /*88b0*/  HADD2.F32 R8, -RZ, R35.H0_H0 ;  /* 0x20000023ff087230 */ /* 0x000fe20000004100 */
[----:B------:R-:W-:Y:S01]  /*88c0*/  FFMA.FTZ R60, R55, R60, R59 ;  /* 0x0000003c373c7223 */ /* 0x000fe2000001003b */
[----:B------:R-:W-:Y:S01]  /*88d0*/  HADD2.F32 R59, -RZ, R34.H0_H0 ;  /* 0x20000022ff3b7230 */ /* 0x000fe20000004100 */
[-C--:B------:R-:W-:Y:S01]  /*88e0*/  FFMA.FTZ R11, R56, R61.reuse, -R11 ;  /* 0x0000003d380b7223 */ /* 0x080fe2000001080b */
[----:B------:R-:W-:Y:S01]  /*88f0*/  HADD2.F32 R56, -RZ, R32.H0_H0 ;  /* 0x20000020ff387230 */ /* 0x000fe20000004100 */
        /* <DEDUP_REMOVED lines=14> */
.L_x_114:
[----:B------:R-:W-:Y:S05]  /*89e0*/  BSYNC B0 ;  /* 0x0000000000007941 */ /* 0x000fea0003800000 */
.L_x_113:
[----:B-1----:R-:W-:-:S04]  /*89f0*/  IADD3 R8, R30, 0x50, RZ ;  /* 0x000000501e087810 */ /* 0x002fc80007ffe0ff */
        /* <DEDUP_REMOVED lines=40> */
.L_x_104:
[----:B------:R-:W-:Y:S05]  /*8c80*/  BSYNC B1 ;  /* 0x0000000000017941 */ /* 0x000fea0003800000 */
.L_x_103:
[----:B------:R-:W-:-:S04]  /*8c90*/  IADD3 R29, R29, 0x40, RZ ;  /* 0x000000401d1d7810 */ /* 0x000fc80007ffe0ff */
[----:B------:R-:W-:-:S13]  /*8ca0*/  ISETP.GE.AND P0, PT, R29, R54, PT ;  /* 0x000000361d00720c */ /* 0x000fda0003f06270 */
[----:B------:R-:W-:Y:S05]  /*8cb0*/  @P0 BRA `(.L_x_115) ;  /* 0x00003f9000000947 */ /* 0x000fea0003800000 */
[----:B------:R-:W-:Y:S01]  /*8cc0*/  ISETP.GE.AND P0, PT, R30, c[0x0][0x27c], PT ;  /* 0x00009f001e007a0c */ /* 0x000fe20003f06270 */
[----:B------:R-:W-:-:S12]  /*8cd0*/  BSSY B0, `(.L_x_116) ;  /* 0x0000028000007945 */ /* 0x000fd80003800000 */
[----:B------:R-:W-:Y:S05]  /*8ce0*/  @P0 BRA `(.L_x_117) ;  /* 0x0000026000000947 */ /* 0x000fea0003800000 */
[----:B-1----:R-:W1:Y:S01]  /*8cf0*/  LDS.128 R8, [R31+0x2000] ;  /* 0x002000001f087984 */ /* 0x002e620000000c00 */
[----:B------:R-:W-:Y:S02]  /*8d00*/  HADD2.F32 R29, -RZ, R51.H0_H0 ;  /* 0x20000033ff1d7230 */ /* 0x000fe40000004100 */
[--C-:B------:R-:W-:Y:S02]  /*8d10*/  HADD2.F32 R57, -RZ, R49.reuse.H0_H0 ;  /* 0x20000031ff397230 */ /* 0x100fe40000004100 */
[----:B------:R-:W-:Y:S02]  /*8d20*/  HADD2.F32 R59, -RZ, R52.H0_H0 ;  /* 0x20000034ff3b7230 */ /* 0x000fe40000004100 */
[--C-:B------:R-:W-:Y:S02]  /*8d30*/  HADD2.F32 R58, -RZ, R50.reuse.H0_H0 ;  /* 0x20000032ff3a7230 */ /* 0x100fe40000004100 */
[----:B------:R-:W-:Y:S02]  /*8d40*/  HADD2.F32 R50, -RZ, R50.H1_H1 ;  /* 0x30000032ff327230 */ /* 0x000fe40000004100 */
[----:B------:R-:W-:-:S02]  /*8d50*/  HADD2.F32 R49, -RZ, R49.H1_H1 ;  /* 0x30000031ff317230 */ /* 0x000fc40000004100 */
[--C-:B-1----:R-:W-:Y:S02]  /*8d60*/  HADD2.F32 R54, -RZ, R8.reuse.H0_H0 ;  /* 0x20000008ff367230 */ /* 0x102fe40000004100 */
[----:B------:R-:W-:Y:S02]  /*8d70*/  HADD2.F32 R56, -RZ, R8.H1_H1 ;  /* 0x30000008ff387230 */ /* 0x000fe40000004100 */
[--C-:B------:R-:W-:Y:S01]  /*8d80*/  HADD2.F32 R53, -RZ, R9.reuse.H1_H1 ;  /* 0x30000009ff357230 */ /* 0x100fe20000004100 */
[C---:B------:R-:W-:Y:S01]  /*8d90*/  FMUL.FTZ R60, R29.reuse, R54 ;  /* 0x000000361d3c7220 */ /* 0x040fe20000410000 */
[----:B------:R-:W-:Y:S01]  /*8da0*/  HADD2.F32 R8, -RZ, R9.H0_H0 ;  /* 0x20000009ff087230 */ /* 0x000fe20000004100 */
[----:B------:R-:W-:Y:S01]  /*8db0*/  FMUL.FTZ R52, R29, R56 ;  /* 0x000000381d347220 */ /* 0x000fe20000410000 */
[--C-:B------:R-:W-:Y:S01]  /*8dc0*/  HADD2.F32 R9, -RZ, R10.reuse.H0_H0 ;  /* 0x2000000aff097230 */ /* 0x100fe20000004100 */
[CC--:B------:R-:W-:Y:S01]  /*8dd0*/  FMUL.FTZ R29, R57.reuse, R53.reuse ;  /* 0x00000035391d7220 */ /* 0x0c0fe20000410000 */
[----:B------:R-:W-:Y:S01]  /*8de0*/  HADD2.F32 R55, -RZ, R10.H1_H1 ;  /* 0x3000000aff377230 */ /* 0x000fe20000004100 */
[-C--:B------:R-:W-:Y:S01]  /*8df0*/  FMUL.FTZ R57, R57, R8.reuse ;  /* 0x0000000839397220 */ /* 0x080fe20000410000 */
[--C-:B------:R-:W-:Y:S01]  /*8e00*/  HADD2.F32 R10, -RZ, R11.reuse.H0_H0 ;  /* 0x2000000bff0a7230 */ /* 0x100fe20000004100 */
[C---:B------:R-:W-:Y:S01]  /*8e10*/  FFMA.FTZ R29, R58.reuse, R8, -R29 ;  /* 0x000000083a1d7223 */ /* 0x040fe2000001081d */
[----:B------:R-:W-:Y:S01]  /*8e20*/  HADD2.F32 R11, -RZ, R11.H1_H1 ;  /* 0x3000000bff0b7230 */ /* 0x000fe20000004100 */
[----:B------:R-:W-:Y:S01]  /*8e30*/  FFMA.FTZ R52, R59, R54, -R52 ;  /* 0x000000363b347223 */ /* 0x000fe20000010834 */
[----:B------:R-:W-:Y:S01]  /*8e40*/  HADD2.F32 R8, -RZ, R48.H1_H1 ;  /* 0x30000030ff087230 */ /* 0x000fe20000004100 */
[----:B------:R-:W-:Y:S01]  /*8e50*/  FFMA.FTZ R58, R58, R53, R57 ;  /* 0x000000353a3a7223 */ /* 0x000fe20000010039 */
[----:B------:R-:W-:Y:S01]  /*8e60*/  HADD2.F32 R54, -RZ, R51.H1_H1 ;  /* 0x30000033ff367230 */ /* 0x000fe20000004100 */
[----:B------:R-:W-:-:S02]  /*8e70*/  FMUL.FTZ R51, R50, R55 ;  /* 0x0000003732337220 */ /* 0x000fc40000410000 */
[----:B------:R-:W-:Y:S02]  /*8e80*/  FMUL.FTZ R53, R50, R9 ;  /* 0x0000000932357220 */ /* 0x000fe40000410000 */
[C---:B------:R-:W-:Y:S02]  /*8e90*/  FMUL.FTZ R50, R8.reuse, R11 ;  /* 0x0000000b08327220 */ /* 0x040fe40000410000 */
[----:B------:R-:W-:Y:S02]  /*8ea0*/  FMUL.FTZ R8, R8, R10 ;  /* 0x0000000a08087220 */ /* 0x000fe40000410000 */
[----:B------:R-:W-:Y:S01]  /*8eb0*/  FFMA.FTZ R51, R54, R9, -R51 ;  /* 0x0000000936337223 */ /* 0x000fe20000010833 */
[----:B------:R-:W-:Y:S01]  /*8ec0*/  F2FP.PACK_AB R9, R58, R29 ;  /* 0x0000001d3a09723e */ /* 0x000fe200000000ff */
[----:B------:R-:W-:Y:S02]  /*8ed0*/  FFMA.FTZ R59, R59, R56, R60 ;  /* 0x000000383b3b7223 */ /* 0x000fe4000001003c */
[----:B------:R-:W-:-:S02]  /*8ee0*/  FFMA.FTZ R54, R54, R55, R53 ;  /* 0x0000003736367223 */ /* 0x000fc40000010035 */
[C---:B------:R-:W-:Y:S02]  /*8ef0*/  FFMA.FTZ R50, R49.reuse, R10, -R50 ;  /* 0x0000000a31327223 */ /* 0x040fe40000010832 */
[----:B------:R-:W-:Y:S01]  /*8f00*/  FFMA.FTZ R11, R49, R11, R8 ;  /* 0x0000000b310b7223 */ /* 0x000fe20000010008 */
[----:B------:R-:W-:Y:S02]  /*8f10*/  F2FP.PACK_AB R8, R59, R52 ;  /* 0x000000343b08723e */ /* 0x000fe400000000ff */
[----:B------:R-:W-:Y:S02]  /*8f20*/  F2FP.PACK_AB R10, R54, R51 ;  /* 0x00000033360a723e */ /* 0x000fe400000000ff */
[----:B------:R-:W-:-:S05]  /*8f30*/  F2FP.PACK_AB R11, R11, R50 ;  /* 0x000000320b0b723e */ /* 0x000fca00000000ff */
[----:B------:R1:W-:Y:S02]  /*8f40*/  STS.128 [R31+0x2000], R8 ;  /* 0x002000081f007388 */ /* 0x0003e40000000c00 */
.L_x_117:
[----:B------:R-:W-:Y:S05]  /*8f50*/  BSYNC B0 ;  /* 0x0000000000007941 */ /* 0x000fea0003800000 */
.L_x_116:
[----:B-1----:R-:W-:Y:S01]  /*8f60*/  IADD3 R8, R30, 0x10, RZ ;  /* 0x000000101e087810 */ /* 0x002fe20007ffe0ff */
[----:B------:R-:W-:Y:S03]  /*8f70*/  BSSY B0, `(.L_x_118) ;  /* 0x0000029000007945 */ /* 0x000fe60003800000 */
[----:B------:R-:W-:-:S13]  /*8f80*/  ISETP.GE.AND P0, PT, R8, c[0x0][0x27c], PT ;  /* 0x00009f0008007a0c */ /* 0x000fda0003f06270 */
[----:B------:R-:W-:Y:S05]  /*8f90*/  @P0 BRA `(.L_x_119) ;  /* 0x0000026000000947 */ /* 0x000fea0003800000 */
[----:B------:R-:W1:Y:S01]  /*8fa0*/  LDS.128 R8, [R12+0x2000] ;  /* 0x002000000c087984 */ /* 0x000e620000000c00 */
        /* <DEDUP_REMOVED lines=37> */
.L_x_119:
[----:B------:R-:W-:Y:S05]  /*9200*/  BSYNC B0 ;  /* 0x0000000000007941 */ /* 0x000fea0003800000 */
.L_x_118:
        /* <DEDUP_REMOVED lines=42> */
.L_x_121:
[----:B------:R-:W-:Y:S05]  /*94b0*/  BSYNC B0 ;  /* 0x0000000000007941 */ /* 0x000fea0003800000 */
.L_x_120:
        /* <DEDUP_REMOVED lines=8> */
[--C-:B------:R-:W-:Y:S02]  /*9540*/  HADD2.F32 R46, -RZ, R38.reuse.H0_H0 ;  /* 0x20000026ff2e7230 */ /* 0x100fe40000004100 */
[----:B------:R-:W-:Y:S02]  /*9550*/  HADD2.F32 R38, -RZ, R38.H1_H1 ;  /* 0x30000026ff267230 */ /* 0x000fe40000004100 */
[----:B------:R-:W-:-:S02]  /*9560*/  HADD2.F32 R37, -RZ, R37.H0_H0 ;  /* 0x20000025ff257230 */ /* 0x000fc40000004100 */
[----:B------:R-:W-:Y:S02]  /*9570*/  HADD2.F32 R36, -RZ, R36.H1_H1 ;  /* 0x30000024ff247230 */ /* 0x000fe40000004100 */
        /* <DEDUP_REMOVED lines=13> */
[----:B------:R-:W-:Y:S01]  /*9650*/  FFMA.FTZ R46, R46, R41, R45 ;  /* 0x000000292e2e7223 */ /* 0x000fe2000001002d */
[----:B------:R-:W-:Y:S01]  /*9660*/  HADD2.F32 R8, -RZ, R39.H1_H1 ;  /* 0x30000027ff087230 */ /* 0x000fe20000004100 */
[----:B------:R-:W-:-:S02]  /*9670*/  FMUL.FTZ R39, R38, R43 ;  /* 0x0000002b26277220 */ /* 0x000fc40000410000 */
[C---:B------:R-:W-:Y:S02]  /*9680*/  FMUL.FTZ R41, R37.reuse, R11 ;  /* 0x0000000b25297220 */ /* 0x040fe40000410000 */
[----:B------:R-:W-:Y:S02]  /*9690*/  FMUL.FTZ R38, R38, R9 ;  /* 0x0000000926267220 */ /* 0x000fe40000410000 */
[----:B------:R-:W-:Y:S02]  /*96a0*/  FMUL.FTZ R37, R37, R10 ;  /* 0x0000000a25257220 */ /* 0x000fe40000410000 */
[C---:B------:R-:W-:Y:S02]  /*96b0*/  FFMA.FTZ R40, R47.reuse, R42, -R40 ;  /* 0x0000002a2f287223 */ /* 0x040fe40000010828 */
[----:B------:R-:W-:Y:S02]  /*96c0*/  FFMA.FTZ R41, R36, R10, -R41 ;  /* 0x0000000a24297223 */ /* 0x000fe40000010829 */
[----:B------:R-:W-:-:S02]  /*96d0*/  FFMA.FTZ R47, R47, R44, R48 ;  /* 0x0000002c2f2f7223 */ /* 0x000fc40000010030 */
[----:B------:R-:W-:Y:S01]  /*96e0*/  FFMA.FTZ R39, R8, R9, -R39 ;  /* 0x0000000908277223 */ /* 0x000fe20000010827 */
[----:B------:R-:W-:Y:S01]  /*96f0*/  F2FP.PACK_AB R9, R46, R29 ;  /* 0x0000001d2e09723e */ /* 0x000fe200000000ff */
[----:B------:R-:W-:Y:S01]  /*9700*/  FFMA.FTZ R38, R8, R43, R38 ;  /* 0x0000002b08267223 */ /* 0x000fe20000010026 */
[----:B------:R-:W-:Y:S01]  /*9710*/  F2FP.PACK_AB R8, R47, R40 ;  /* 0x000000282f08723e */ /* 0x000fe200000000ff */
[----:B------:R-:W-:-:S03]  /*9720*/  FFMA.FTZ R36, R36, R11, R37 ;  /* 0x0000000b24247223 */ /* 0x000fc60000010025 */
[----:B------:R-:W-:Y:S02]  /*9730*/  F2FP.PACK_AB R10, R38, R39 ;  /* 0x00000027260a723e */ /* 0x000fe400000000ff */
[----:B------:R-:W-:-:S05]  /*9740*/  F2FP.PACK_AB R11, R36, R41 ;  /* 0x00000029240b723e */ /* 0x000fca00000000ff */
[----:B------:R1:W-:Y:S02]  /*9750*/  STS.128 [R12+0x6000], R8 ;  /* 0x006000080c007388 */ /* 0x0003e40000000c00 */
.L_x_123:
[----:B------:R-:W-:Y:S05]  /*9760*/  BSYNC B0 ;  /* 0x0000000000007941 */ /* 0x000fea0003800000 */
.L_x_122:
        /* <DEDUP_REMOVED lines=8> */
[----:B------:R-:W-:Y:S02]  /*97f0*/  HADD2.F32 R41, -RZ, R33.H1_H1 ;  /* 0x30000021ff297230 */ /* 0x000fe40000004100 */
[----:B------:R-:W-:Y:S02]  /*9800*/  HADD2.F32 R34, -RZ, R34.H0_H0 ;  /* 0x20000022ff227230 */ /* 0x000fe40000004100 */
[----:B------:R-:W-:-:S02]  /*9810*/  HADD2.F32 R32, -RZ, R32.H0_H0 ;  /* 0x20000020ff207230 */ /* 0x000fc40000004100 */
[--C-:B-1----:R-:W-:Y:S02]  /*9820*/  HADD2.F32 R36, -RZ, R8.reuse.H0_H0 ;  /* 0x20000008ff247230 */ /* 0x102fe40000004100 */
[----:B------:R-:W-:Y:S02]  /*9830*/  HADD2.F32 R38, -RZ, R8.H1_H1 ;  /* 0x30000008ff267230 */ /* 0x000fe40000004100 */
[--C-:B------:R-:W-:Y:S01]  /*9840*/  HADD2.F32 R37, -RZ, R9.reuse.H1_H1 ;  /* 0x30000009ff257230 */ /* 0x100fe20000004100 */
[C---:B------:R-:W-:Y:S01]  /*9850*/  FMUL.FTZ R44, R29.reuse, R36 ;  /* 0x000000241d2c7220 */ /* 0x040fe20000410000 */
[----:B------:R-:W-:Y:S01]  /*9860*/  HADD2.F32 R8, -RZ, R9.H0_H0 ;  /* 0x20000009ff087230 */ /* 0x000fe20000004100 */
[----:B------:R-:W-:Y:S01]  /*9870*/  FMUL.FTZ R42, R29, R38 ;  /* 0x000000261d2a7220 */ /* 0x000fe20000410000 */
[--C-:B------:R-:W-:Y:S01]  /*9880*/  HADD2.F32 R9, -RZ, R10.reuse.H0_H0 ;  /* 0x2000000aff097230 */ /* 0x100fe20000004100 */
[C---:B------:R-:W-:Y:S01]  /*9890*/  FMUL.FTZ R29, R40.reuse, R37 ;  /* 0x00000025281d7220 */ /* 0x040fe20000410000 */
[----:B------:R-:W-:Y:S01]  /*98a0*/  HADD2.F32 R39, -RZ, R10.H1_H1 ;  /* 0x3000000aff277230 */ /* 0x000fe20000004100 */
[-C--:B------:R-:W-:Y:S01]  /*98b0*/  FMUL.FTZ R40, R40, R8.reuse ;  /* 0x0000000828287220 */ /* 0x080fe20000410000 */
[--C-:B------:R-:W-:Y:S01]  /*98c0*/  HADD2.F32 R10, -RZ, R11.reuse.H0_H0 ;  /* 0x2000000bff0a7230 */ /* 0x100fe20000004100 */
[----:B------:R-:W-:Y:S01]  /*98d0*/  FFMA.FTZ R29, R43, R8, -R29 ;  /* 0x000000082b1d7223 */ /* 0x000fe2000001081d */
[----:B------:R-:W-:Y:S01]  /*98e0*/  HADD2.F32 R11, -RZ, R11.H1_H1 ;  /* 0x3000000bff0b7230 */ /* 0x000fe20000004100 */
[C---:B------:R-:W-:Y:S01]  /*98f0*/  FFMA.FTZ R42, R41.reuse, R36, -R42 ;  /* 0x00000024292a7223 */ /* 0x040fe2000001082a */
[----:B------:R-:W-:Y:S01]  /*9900*/  HADD2.F32 R8, -RZ, R35.H0_H0 ;  /* 0x20000023ff087230 */ /* 0x000fe20000004100 */
[----:B------:R-:W-:Y:S01]  /*9910*/  FFMA.FTZ R41, R41, R38, R44 ;  /* 0x0000002629297223 */ /* 0x000fe2000001002c */
[----:B------:R-:W-:Y:S01]  /*9920*/  HADD2.F32 R36, -RZ, R33.H0_H0 ;  /* 0x20000021ff247230 */ /* 0x000fe20000004100 */
[----:B------:R-:W-:-:S02]  /*9930*/  FMUL.FTZ R35, R34, R11 ;  /* 0x0000000b22237220 */ /* 0x000fc40000410000 */
[C---:B------:R-:W-:Y:S02]  /*9940*/  FMUL.FTZ R33, R8.reuse, R39 ;  /* 0x0000002708217220 */ /* 0x040fe40000410000 */
[-C--:B------:R-:W-:Y:S02]  /*9950*/  FMUL.FTZ R8, R8, R9.reuse ;  /* 0x0000000908087220 */ /* 0x080fe40000410000 */
[----:B------:R-:W-:Y:S02]  /*9960*/  FMUL.FTZ R34, R34, R10 ;  /* 0x0000000a22227220 */ /* 0x000fe40000410000 */
[C---:B------:R-:W-:Y:S02]  /*9970*/  FFMA.FTZ R33, R36.reuse, R9, -R33 ;  /* 0x0000000924217223 */ /* 0x040fe40000010821 */
[----:B------:R-:W-:Y:S02]  /*9980*/  FFMA.FTZ R40, R43, R37, R40 ;  /* 0x000000252b287223 */ /* 0x000fe40000010028 */
[----:B------:R-:W-:Y:S01]  /*9990*/  FFMA.FTZ R36, R36, R39, R8 ;  /* 0x0000002724247223 */ /* 0x000fe20000010008 */
[----:B------:R-:W-:Y:S01]  /*99a0*/  F2FP.PACK_AB R8, R41, R42 ;  /* 0x0000002a2908723e */ /* 0x000fe200000000ff */
[----:B------:R-:W-:Y:S01]  /*99b0*/  FFMA.FTZ R35, R32, R10, -R35 ;  /* 0x0000000a20237223 */ /* 0x000fe20000010823 */
[----:B------:R-:W-:Y:S01]  /*99c0*/  F2FP.PACK_AB R9, R40, R29 ;  /* 0x0000001d2809723e */ /* 0x000fe200000000ff */
[----:B------:R-:W-:Y:S01]  /*99d0*/  FFMA.FTZ R34, R32, R11, R34 ;  /* 0x0000000b20227223 */ /* 0x000fe20000010022 */
[----:B------:R-:W-:-:S04]  /*99e0*/  F2FP.PACK_AB R10, R36, R33 ;  /* 0x00000021240a723e */ /* 0x000fc800000000ff */
[----:B------:R-:W-:-:S05]  /*99f0*/  F2FP.PACK_AB R11, R34, R35 ;  /* 0x00000023220b723e */ /* 0x000fca00000000ff */
[----:B------:R1:W-:Y:S02]  /*9a00*/  STS.128 [R31+0xa000], R8 ;  /* 0x00a000081f007388 */ /* 0x0003e40000000c00 */
.L_x_125:
[----:B------:R-:W-:Y:S05]  /*9a10*/  BSYNC B0 ;  /* 0x0000000000007941 */ /* 0x000fea0003800000 */
.L_x_124:
[----:B------:R-:W-:-:S04]  /*9a20*/  IADD3 R30, R30, 0x50, RZ ;  /* 0x000000501e1e7810 */ /* 0x000fc80007ffe0ff */
[----:B------:R-:W-:-:S13]  /*9a30*/  ISETP.GE.AND P0, PT, R30, c[0x0][0x27c], PT ;  /* 0x00009f001e007a0c */ /* 0x000fda0003f06270 */
[----:B------:R-:W-:Y:S05]  /*9a40*/  @P0 BRA `(.L_x_115) ;  /* 0x0000320000000947 */ /* 0x000fea0003800000 */
[----:B-1----:R-:W1:Y:S01]  /*9a50*/  LDS.128 R8, [R12+0xa000] ;  /* 0x00a000000c087984 */ /* 0x002e620000000c00 */
[----:B------:R-:W-:Y:S02]  /*9a60*/  HADD2.F32 R29, -RZ, R28.H1_H1 ;  /* 0x3000001cff1d7230 */ /* 0x000fe40000004100 */
[----:B------:R-:W-:Y:S02]  /*9a70*/  HADD2.F32 R34, -RZ, R15.H1_H1 ;  /* 0x3000000fff227230 */ /* 0x000fe40000004100 */
[----:B------:R-:W-:Y:S02]  /*9a80*/  HADD2.F32 R35, -RZ, R14.H1_H1 ;  /* 0x3000000eff237230 */ /* 0x000fe40000004100 */
[----:B------:R-:W-:Y:S02]  /*9a90*/  HADD2.F32 R37, -RZ, R13.H1_H1 ;  /* 0x3000000dff257230 */ /* 0x000fe40000004100 */
[----:B------:R-:W-:Y:S02]  /*9aa0*/  HADD2.F32 R28, -RZ, R28.H0_H0 ;  /* 0x2000001cff1c7230 */ /* 0x000fe40000004100 */
[----:B------:R-:W-:-:S02]  /*9ab0*/  HADD2.F32 R15, -RZ, R15.H0_H0 ;  /* 0x2000000fff0f7230 */ /* 0x000fc40000004100 */
[----:B------:R-:W-:Y:S02]  /*9ac0*/  HADD2.F32 R14, -RZ, R14.H0_H0 ;  /* 0x2000000eff0e7230 */ /* 0x000fe40000004100 */
[----:B------:R-:W-:Y:S02]  /*9ad0*/  HADD2.F32 R13, -RZ, R13.H0_H0 ;  /* 0x2000000dff0d7230 */ /* 0x000fe40000004100 */
        /* <DEDUP_REMOVED lines=9> */
[----:B------:R-:W-:Y:S01]  /*9b70*/  FFMA.FTZ R36, R35, R30, -R36 ;  /* 0x0000001e23247223 */ /* 0x000fe20000010824 */
[--C-:B------:R-:W-:Y:S01]  /*9b80*/  HADD2.F32 R10, -RZ, R11.reuse.H0_H0 ;  /* 0x2000000bff0a7230 */ /* 0x100fe20000004100 */
[-C--:B------:R-:W-:Y:S01]  /*9b90*/  FMUL.FTZ R34, R34, R8.reuse ;  /* 0x0000000822227220 */ /* 0x080fe20000410000 */
[----:B------:R-:W-:Y:S01]  /*9ba0*/  HADD2.F32 R11, -RZ, R11.H1_H1 ;  /* 0x3000000bff0b7230 */ /* 0x000fe20000004100 */
[----:B------:R-:W-:-:S02]  /*9bb0*/  FFMA.FTZ R29, R37, R8, -R29 ;  /* 0x00000008251d7223 */ /* 0x000fc4000001081d */
[----:B------:R-:W-:Y:S02]  /*9bc0*/  FFMA.FTZ R35, R35, R32, R38 ;  /* 0x0000002023237223 */ /* 0x000fe40000010026 */
[C---:B------:R-:W-:Y:S02]  /*9bd0*/  FMUL.FTZ R8, R28.reuse, R33 ;  /* 0x000000211c087220 */ /* 0x040fe40000410000 */
[----:B------:R-:W-:Y:S02]  /*9be0*/  FMUL.FTZ R30, R28, R9 ;  /* 0x000000091c1e7220 */ /* 0x000fe40000410000 */
[C---:B------:R-:W-:Y:S02]  /*9bf0*/  FMUL.FTZ R28, R15.reuse, R11 ;  /* 0x0000000b0f1c7220 */ /* 0x040fe40000410000 */
[----:B------:R-:W-:Y:S02]  /*9c00*/  FMUL.FTZ R32, R15, R10 ;  /* 0x0000000a0f207220 */ /* 0x000fe40000410000 */
[----:B------:R-:W-:-:S02]  /*9c10*/  FFMA.FTZ R34, R37, R31, R34 ;  /* 0x0000001f25227223 */ /* 0x000fc40000010022 */
[C---:B------:R-:W-:Y:S01]  /*9c20*/  FFMA.FTZ R15, R14.reuse, R9, -R8 ;  /* 0x000000090e0f7223 */ /* 0x040fe20000010808 */
[----:B------:R-:W-:Y:S01]  /*9c30*/  F2FP.PACK_AB R8, R35, R36 ;  /* 0x000000242308723e */ /* 0x000fe200000000ff */
[----:B------:R-:W-:Y:S01]  /*9c40*/  FFMA.FTZ R30, R14, R33, R30 ;  /* 0x000000210e1e7223 */ /* 0x000fe2000001001e */
[----:B------:R-:W-:Y:S01]  /*9c50*/  F2FP.PACK_AB R9, R34, R29 ;  /* 0x0000001d2209723e */ /* 0x000fe200000000ff */
[C---:B------:R-:W-:Y:S02]  /*9c60*/  FFMA.FTZ R28, R13.reuse, R10, -R28 ;  /* 0x0000000a0d1c7223 */ /* 0x040fe4000001081c */
[----:B------:R-:W-:Y:S01]  /*9c70*/  FFMA.FTZ R11, R13, R11, R32 ;  /* 0x0000000b0d0b7223 */ /* 0x000fe20000010020 */
[----:B------:R-:W-:-:S04]  /*9c80*/  F2FP.PACK_AB R10, R30, R15 ;  /* 0x0000000f1e0a723e */ /* 0x000fc800000000ff */
[----:B------:R-:W-:-:S05]  /*9c90*/  F2FP.PACK_AB R11, R11, R28 ;  /* 0x0000001c0b0b723e */ /* 0x000fca00000000ff */
[----:B------:R1:W-:Y:S01]  /*9ca0*/  STS.128 [R12+0xa000], R8 ;  /* 0x00a000080c007388 */ /* 0x0003e20000000c00 */
[----:B------:R-:W-:Y:S05]  /*9cb0*/  BRA `(.L_x_115) ;  /* 0x00002f9000007947 */ /* 0x000fea0003800000 */
.L_x_100:
        /* <DEDUP_REMOVED lines=15> */
[C---:B------:R-:W-:Y:S01]  /*9db0*/  ISETP.GE.AND P0, PT, R37.reuse, c[0x0][0x27c], PT ;  /* 0x00009f0025007a0c */ /* 0x040fe20003f06270 */
[----:B------:R-:W-:Y:S01]  /*9dc0*/  CS2R R50, SRZ ;  /* 0x0000000000327805 */ /* 0x000fe2000001ff00 */
[----:B------:R-:W-:Y:S01]  /*9dd0*/  CS2R R48, SRZ ;  /* 0x0000000000307805 */ /* 0x000fe2000001ff00 */
[----:B------:R-:W-:Y:S01]  /*9de0*/  CS2R R14, SRZ ;  /* 0x00000000000e7805 */ /* 0x000fe2000001ff00 */
[----:B------:R-:W-:Y:S01]  /*9df0*/  CS2R R12, SRZ ;  /* 0x00000000000c7805 */ /* 0x000fe2000001ff00 */
[----:B------:R-:W-:-:S02]  /*9e00*/  IADD3 R11, R37, 0x20, RZ ;  /* 0x00000020250b7810 */ /* 0x000fc40007ffe0ff */
[----:B------:R-:W-:-:S06]  /*9e10*/  IADD3 R9, R37, 0x40, RZ ;  /* 0x0000004025097810 */ /* 0x000fcc0007ffe0ff */
[----:B------:R-:W-:-:S04]  /*9e20*/  @!P0 IMAD.WIDE R34, R37, 0x2, R38 ;  /* 0x0000000225228825 */ /* 0x000fc800078e0226 */
[----:B------:R-:W-:Y:S01]  /*9e30*/  @!P0 IMAD.WIDE R32, R37, 0x2, R52 ;  /* 0x0000000225208825 */ /* 0x000fe200078e0234 */
[----:B------:R1:W5:Y:S01]  /*9e40*/  @!P0 LD.E.128 R48, [R34.64] ;  /* 0x0000000622308980 */ /* 0x000362000c101d00 */
[----:B------:R-:W-:-:S03]  /*9e50*/  ISETP.GE.AND P1, PT, R11, c[0x0][0x27c], PT ;  /* 0x00009f000b007a0c */ /* 0x000fc60003f26270 */
[----:B------:R2:W5:Y:S01]  /*9e60*/  @!P0 LD.E.128 R12, [R32.64] ;  /* 0x00000006200c8980 */ /* 0x000562000c101d00 */
[----:B------:R-:W-:Y:S01]  /*9e70*/  ISETP.GE.AND P0, PT, R9, c[0x0][0x27c], PT ;  /* 0x00009f0009007a0c */ /* 0x000fe20003f06270 */
[----:B------:R-:W-:Y:S01]  /*9e80*/  CS2R R46, SRZ ;  /* 0x00000000002e7805 */ /* 0x000fe2000001ff00 */
[----:B------:R-:W-:Y:S01]  /*9e90*/  CS2R R44, SRZ ;  /* 0x00000000002c7805 */ /* 0x000fe2000001ff00 */
[----:B------:R-:W-:Y:S01]  /*9ea0*/  CS2R R42, SRZ ;  /* 0x00000000002a7805 */ /* 0x000fe2000001ff00 */
[----:B------:R-:W-:-:S05]  /*9eb0*/  CS2R R40, SRZ ;  /* 0x0000000000287805 */ /* 0x000fca000001ff00 */
[----:B------:R-:W-:-:S04]  /*9ec0*/  @!P1 SHF.R.S32.HI R10, RZ, 0x1f, R11 ;  /* 0x0000001fff0a9819 */ /* 0x000fc8000001140b */
[----:B------:R-:W-:Y:S02]  /*9ed0*/  @!P0 SHF.R.S32.HI R8, RZ, 0x1f, R9 ;  /* 0x0000001fff088819 */ /* 0x000fe40000011409 */
[----:B------:R-:W-:Y:S02]  /*9ee0*/  @!P1 LEA.HI R10, R10, R11, RZ, 0x3 ;  /* 0x0000000b0a0a9211 */ /* 0x000fe400078f18ff */
[----:B------:R-:W-:Y:S02]  /*9ef0*/  @!P0 LEA.HI R8, R8, R9, RZ, 0x3 ;  /* 0x0000000908088211 */ /* 0x000fe400078f18ff */
[----:B------:R-:W-:Y:S01]  /*9f00*/  @!P1 LOP3.LUT R9, R10, 0xfffffff8, RZ, 0xc0, !PT ;  /* 0xfffffff80a099812 */ /* 0x000fe200078ec0ff */
[----:B-1----:R-:W-:Y:S01]  /*9f10*/  CS2R R34, SRZ ;  /* 0x0000000000227805 */ /* 0x002fe2000001ff00 */
[----:B------:R-:W-:-:S03]  /*9f20*/  @!P0 LOP3.LUT R11, R8, 0xfffffff8, RZ, 0xc0, !PT ;  /* 0xfffffff8080b8812 */ /* 0x000fc600078ec0ff */
[----:B------:R-:W-:Y:S01]  /*9f30*/  @!P1 IMAD.WIDE R30, R9, 0x2, R38 ;  /* 0x00000002091e9825 */ /* 0x000fe200078e0226 */
[----:B--2---:R-:W-:-:S03]  /*9f40*/  CS2R R32, SRZ ;  /* 0x0000000000207805 */ /* 0x004fc6000001ff00 */
[----:B------:R-:W-:Y:S02]  /*9f50*/  @!P1 IMAD.WIDE R56, R9, 0x2, R52 ;  /* 0x0000000209389825 */ /* 0x000fe400078e0234 */
[----:B------:R-:W-:Y:S01]  /*9f60*/  CS2R R8, SRZ ;  /* 0x0000000000087805 */ /* 0x000fe2000001ff00 */
[----:B------:R1:W5:Y:S01]  /*9f70*/  @!P1 LD.E.128 R32, [R30.64] ;  /* 0x000000061e209980 */ /* 0x000362000c101d00 */
[----:B------:R-:W-:-:S04]  /*9f80*/  @!P0 IMAD.WIDE R38, R11, 0x2, R38 ;  /* 0x000000020b268825 */ /* 0x000fc800078e0226 */
[----:B------:R-:W-:Y:S01]  /*9f90*/  @!P0 IMAD.WIDE R52, R11, 0x2, R52 ;  /* 0x000000020b348825 */ /* 0x000fe200078e0234 */
[----:B------:R1:W5:Y:S01]  /*9fa0*/  @!P0 LD.E.128 R44, [R38.64] ;  /* 0x00000006262c8980 */ /* 0x000362000c101d00 */
[----:B------:R-:W-:-:S03]  /*9fb0*/  CS2R R10, SRZ ;  /* 0x00000000000a7805 */ /* 0x000fc6000001ff00 */
[----:B------:R1:W5:Y:S04]  /*9fc0*/  @!P0 LD.E.128 R40, [R52.64] ;  /* 0x0000000634288980 */ /* 0x000368000c101d00 */
[----:B------:R1:W5:Y:S02]  /*9fd0*/  @!P1 LD.E.128 R8, [R56.64] ;  /* 0x0000000638089980 */ /* 0x000364000c101d00 */
.L_x_127:
[----:B------:R-:W-:Y:S05]  /*9fe0*/  BSYNC B0 ;  /* 0x0000000000007941 */ /* 0x000fea0003800000 */
.L_x_126:
[----:B-1---5:R-:W-:Y:S01]  /*9ff0*/  IMAD.MOV.U32 R56, RZ, RZ, R8 ;  /* 0x000000ffff387224 */ /* 0x022fe200078e0008 */
[----:B------:R-:W-:Y:S01]  /*a000*/  SHF.R.U64 R73, R32, 0x10, R33 ;  /* 0x0000001020497819 */ /* 0x000fe20000001221 */
[----:B------:R-:W-:Y:S01]  /*a010*/  IMAD.MOV.U32 R55, RZ, RZ, R9 ;  /* 0x000000ffff377224 */ /* 0x000fe200078e0009 */
[----:B------:R-:W-:Y:S01]  /*a020*/  SHF.R.U32.HI R72, RZ, 0x10, R33 ;  /* 0x00000010ff487819 */ /* 0x000fe20000011621 */
[----:B------:R-:W-:Y:S01]  /*a030*/  IMAD R78, R78, -0x80, R83 ;  /* 0xffffff804e4e7824 */ /* 0x000fe200078e0253 */
[----:B------:R-:W-:Y:S01]  /*a040*/  SHF.R.U64 R66, R34, 0x10, R35 ;  /* 0x0000001022427819 */ /* 0x000fe20000001223 */
[----:B------:R-:W-:Y:S01]  /*a050*/  IMAD.MOV.U32 R75, RZ, RZ, R33 ;  /* 0x000000ffff4b7224 */ /* 0x000fe200078e0021 */
[----:B------:R-:W-:Y:S01]  /*a060*/  SHF.R.U64 R33, R8, 0x10, R9 ;  /* 0x0000001008217819 */ /* 0x000fe20000001209 */
[----:B------:R-:W-:Y:S01]  /*a070*/  IMAD.MOV.U32 R70, RZ, RZ, R34 ;  /* 0x000000ffff467224 */ /* 0x000fe200078e0022 */
[----:B------:R-:W-:Y:S01]  /*a080*/  SHF.R.U64 R8, R42, 0x10, R43 ;  /* 0x000000102a087819 */ /* 0x000fe2000000122b */
[----:B------:R-:W-:Y:S01]  /*a090*/  IMAD.MOV.U32 R34, RZ, RZ, R42 ;  /* 0x000000ffff227224 */ /* 0x000fe200078e002a */
[----:B------:R-:W-:Y:S01]  /*a0a0*/  PRMT R42, R55, 0x5410, R56 ;  /* 0x00005410372a7816 */ /* 0x000fe20000000038 */
[----:B------:R-:W-:Y:S01]  /*a0b0*/  IMAD.MOV.U32 R52, RZ, RZ, R48 ;  /* 0x000000ffff347224 */ /* 0x000fe200078e0030 */
[----:B------:R-:W-:Y:S01]  /*a0c0*/  IMNMX R56, R78, 0x80, PT ;  /* 0x000000804e387817 */ /* 0x000fe20003800200 */
[----:B------:R-:W-:Y:S01]  /*a0d0*/  IMAD.MOV.U32 R53, RZ, RZ, R51 ;  /* 0x000000ffff357224 */ /* 0x000fe200078e0033 */
[----:B------:R-:W-:Y:S01]  /*a0e0*/  SHF.R.U64 R81, R48, 0x10, R49 ;  /* 0x0000001030517819 */ /* 0x000fe20000001231 */
[----:B------:R-:W-:Y:S01]  /*a0f0*/  IMAD.MOV.U32 R36, RZ, RZ, R46 ;  /* 0x000000ffff247224 */ /* 0x000fe200078e002e */
[----:B------:R-:W-:Y:S01]  /*a100*/  ISETP.GE.AND P0, PT, R29, R56, PT ;  /* 0x000000381d00720c */ /* 0x000fe20003f06270 */
[----:B------:R-:W-:Y:S01]  /*a110*/  IMAD.MOV.U32 R63, RZ, RZ, R47 ;  /* 0x000000ffff3f7224 */ /* 0x000fe200078e002f */
[--C-:B------:R-:W-:Y:S01]  /*a120*/  SHF.R.U64 R79, R50, 0x10, R51.reuse ;  /* 0x00000010324f7819 */ /* 0x100fe20000001233 */
[----:B------:R-:W-:Y:S01]  /*a130*/  IMAD.MOV.U32 R80, RZ, RZ, R50 ;  /* 0x000000ffff507224 */ /* 0x000fe200078e0032 */
[----:B------:R-:W-:Y:S01]  /*a140*/  SHF.R.U32.HI R48, RZ, 0x10, R51 ;  /* 0x00000010ff307819 */ /* 0x000fe20000011633 */
[----:B------:R-:W-:Y:S01]  /*a150*/  IMAD.MOV.U32 R61, RZ, RZ, R13 ;  /* 0x000000ffff3d7224 */ /* 0x000fe200078e000d */
[----:B------:R-:W-:Y:S01]  /*a160*/  SHF.R.U64 R60, R46, 0x10, R47 ;  /* 0x000000102e3c7819 */ /* 0x000fe2000000122f */
[----:B------:R-:W-:Y:S01]  /*a170*/  IMAD.MOV.U32 R51, RZ, RZ, R15 ;  /* 0x000000ffff337224 */ /* 0x000fe200078e000f */
[----:B------:R-:W-:Y:S01]  /*a180*/  SHF.R.U32.HI R31, RZ, 0x10, R47 ;  /* 0x00000010ff1f7819 */ /* 0x000fe2000001162f */
        /* <DEDUP_REMOVED lines=9> */
[----:B------:R-:W-:Y:S01]  /*a220*/  SHF.R.U32.HI R65, RZ, 0x10, R35 ;  /* 0x00000010ff417819 */ /* 0x000fe20000011623 */
        /* <DEDUP_REMOVED lines=13> */
[----:B------:R-:W-:Y:S01]  /*a300*/  SHF.R.U64 R10, R40, 0x10, R41 ;  /* 0x00000010280a7819 */ /* 0x000fe20000001229 */
[----:B------:R-:W-:-:S04]  /*a310*/  DEPBAR.LE SB0, 0x1 ;  /* 0x000080400000791a */ /* 0x000fc80000000000 */
[----:B------:R-:W-:Y:S01]  /*a320*/  SHF.R.U32.HI R30, RZ, 0x10, R41 ;  /* 0x00000010ff1e7819 */ /* 0x000fe20000011629 */
[----:B------:R-:W-:Y:S01]  /*a330*/  BSSY B1, `(.L_x_128) ;  /* 0x0000151000017945 */ /* 0x000fe20003800000 */
[----:B------:R-:W-:Y:S02]  /*a340*/  SHF.R.U32.HI R28, RZ, 0x10, R43 ;  /* 0x00000010ff1c7819 */ /* 0x000fe4000001162b */
        /* <DEDUP_REMOVED lines=22> */
[----:B------:R-:W-:Y:S01]  /*a4b0*/  PRMT R28, R28, 0x5410, R8 ;  /* 0x000054101c1c7816 */ /* 0x000fe20000000008 */
[----:B------:R-:W-:Y:S06]  /*a4c0*/  BAR.SYNC.DEFER_BLOCKING 0x0 ;  /* 0x0000000000007b1d */ /* 0x000fec0000010000 */
[----:B------:R-:W-:Y:S05]  /*a4d0*/  @P0 BRA `(.L_x_129) ;  /* 0x0000136000000947 */ /* 0x000fea0003800000 */
[----:B------:R-:W-:Y:S01]  /*a4e0*/  ISETP.GE.AND P0, PT, R37, c[0x0][0x27c], PT ;  /* 0x00009f0025007a0c */ /* 0x000fe20003f06270 */
[----:B------:R-:W-:-:S12]  /*a4f0*/  BSSY B0, `(.L_x_130) ;  /* 0x0000060000007945 */ /* 0x000fd80003800000 */
[----:B------:R-:W-:Y:S05]  /*a500*/  @P0 BRA `(.L_x_131) ;  /* 0x000005e000000947 */ /* 0x000fea0003800000 */
[----:B------:R-:W-:Y:S01]  /*a510*/  MOV R9, c[0x0][0x27c] ;  /* 0x00009f0000097a02 */ /* 0x000fe20000000f00 */
[----:B------:R-:W-:Y:S01]  /*a520*/  HADD2.F32 R74, -RZ, R47.H1_H1 ;  /* 0x3000002fff4a7230 */ /* 0x000fe20000004100 */
[----:B------:R-:W-:Y:S01]  /*a530*/  SHF.L.U32 R12, R29, 0x6, RZ ;  /* 0x000000061d0c7819 */ /* 0x000fe200000006ff */
[----:B------:R-:W-:Y:S01]  /*a540*/  HADD2.F32 R85, -RZ, R49.H1_H1 ;  /* 0x30000031ff557230 */ /* 0x000fe20000004100 */
[----:B------:R-:W-:Y:S01]  /*a550*/  LEA.HI R14, R9, R54, RZ, 0x1d ;  /* 0x00000036090e7211 */ /* 0x000fe200078fe8ff */
[--C-:B------:R-:W-:Y:S01]  /*a560*/  HADD2.F32 R79, -RZ, R50.reuse.H1_H1 ;  /* 0x30000032ff4f7230 */ /* 0x100fe20000004100 */
[----:B------:R-:W-:Y:S01]  /*a570*/  LOP3.LUT R12, R12, 0x1c0, RZ, 0xc0, !PT ;  /* 0x000001c00c0c7812 */ /* 0x000fe200078ec0ff */
[----:B------:R-:W-:Y:S01]  /*a580*/  HADD2.F32 R73, -RZ, R50.H0_H0 ;  /* 0x20000032ff497230 */ /* 0x000fe20000004100 */
[----:B------:R-:W-:Y:S01]  /*a590*/  SHF.R.S32.HI R9, RZ, 0x1f, R14 ;  /* 0x0000001fff097819 */ /* 0x000fe2000001140e */
[----:B------:R-:W-:Y:S01]  /*a5a0*/  HADD2.F32 R66, -RZ, R51.H1_H1 ;  /* 0x30000033ff427230 */ /* 0x000fe20000004100 */
[----:B------:R-:W-:Y:S01]  /*a5b0*/  SHF.L.U32 R8, R14, 0x3, RZ ;  /* 0x000000030e087819 */ /* 0x000fe200000006ff */
[--C-:B------:R-:W-:Y:S01]  /*a5c0*/  HADD2.F32 R86, -RZ, R52.reuse.H1_H1 ;  /* 0x30000034ff567230 */ /* 0x100fe20000004100 */
[----:B------:R-:W-:Y:S01]  /*a5d0*/  LEA.HI R9, R9, R14, RZ, 0x3 ;  /* 0x0000000e09097211 */ /* 0x000fe200078f18ff */
[----:B------:R-:W-:Y:S01]  /*a5e0*/  HADD2.F32 R84, -RZ, R52.H0_H0 ;  /* 0x20000034ff547230 */ /* 0x000fe20000004100 */
[----:B------:R-:W-:Y:S01]  /*a5f0*/  SHF.R.U32.HI R11, RZ, 0x3, R12 ;  /* 0x00000003ff0b7819 */ /* 0x000fe2000001160c */
[----:B------:R-:W-:Y:S01]  /*a600*/  HADD2.F32 R82, -RZ, R53.H1_H1 ;  /* 0x30000035ff527230 */ /* 0x000fe20000004100 */
[C---:B------:R-:W-:Y:S01]  /*a610*/  LOP3.LUT R8, R12.reuse, 0x38, R8, 0xf8, !PT ;  /* 0x000000380c087812 */ /* 0x040fe200078ef808 */
[----:B------:R-:W-:Y:S01]  /*a620*/  HADD2.F32 R70, -RZ, R47.H0_H0 ;  /* 0x2000002fff467230 */ /* 0x000fe20000004100 */
[----:B------:R-:W-:Y:S01]  /*a630*/  SHF.L.U32 R9, R9, 0xa, RZ ;  /* 0x0000000a09097819 */ /* 0x000fe200000006ff */
[----:B------:R-:W-:Y:S01]  /*a640*/  HADD2.F32 R67, -RZ, R46.H1_H1 ;  /* 0x3000002eff437230 */ /* 0x000fe20000004100 */
[----:B------:R-:W-:Y:S01]  /*a650*/  SHF.L.U32 R10, R19, 0x9, RZ ;  /* 0x00000009130a7819 */ /* 0x000fe200000006ff */
[----:B------:R-:W-:Y:S01]  /*a660*/  HADD2.F32 R83, -RZ, R49.H0_H0 ;  /* 0x20000031ff537230 */ /* 0x000fe20000004100 */
[----:B------:R-:W-:Y:S01]  /*a670*/  LOP3.LUT R57, R12, 0x38, R37, 0xf8, !PT ;  /* 0x000000380c397812 */ /* 0x000fe200078ef825 */
[--C-:B------:R-:W-:Y:S01]  /*a680*/  HADD2.F32 R81, -RZ, R48.reuse.H1_H1 ;  /* 0x30000030ff517230 */ /* 0x100fe20000004100 */
[----:B------:R-:W-:Y:S01]  /*a690*/  LOP3.LUT R8, R8, R11, RZ, 0x3c, !PT ;  /* 0x0000000b08087212 */ /* 0x000fe200078e3cff */
[----:B------:R-:W-:Y:S01]  /*a6a0*/  HADD2.F32 R78, -RZ, R48.H0_H0 ;  /* 0x20000030ff4e7230 */ /* 0x000fe20000004100 */
[----:B------:R-:W-:Y:S01]  /*a6b0*/  LOP3.LUT R9, R9, 0x7fffe000, RZ, 0xc0, !PT ;  /* 0x7fffe00009097812 */ /* 0x000fe200078ec0ff */
[----:B------:R-:W-:Y:S01]  /*a6c0*/  HADD2.F32 R80, -RZ, R53.H0_H0 ;  /* 0x20000035ff507230 */ /* 0x000fe20000004100 */
[----:B------:R-:W-:-:S02]  /*a6d0*/  LOP3.LUT R57, R10, R57, R11, 0xf6, !PT ;  /* 0x000000390a397212 */ /* 0x000fc400078ef60b */
[----:B------:R-:W-:Y:S02]  /*a6e0*/  IADD3 R8, R8, R9, R10 ;  /* 0x0000000908087210 */ /* 0x000fe40007ffe00a */
[----:B------:R-:W-:Y:S02]  /*a6f0*/  SHF.L.U32 R57, R57, 0x1, RZ ;  /* 0x0000000139397819 */ /* 0x000fe400000006ff */
[----:B------:R-:W-:-:S03]  /*a700*/  SHF.L.U32 R55, R8, 0x1, RZ ;  /* 0x0000000108377819 */ /* 0x000fc600000006ff */
[----:B------:R-:W1:Y:S04]  /*a710*/  LDS.128 R12, [R57+0xc100] ;  /* 0x00c10000390c7984 */ /* 0x000e680000000c00 */
[----:B------:R-:W2:Y:S01]  /*a720*/  LDS.128 R8, [R55+0xc100] ;  /* 0x00c1000037087984 */ /* 0x000ea20000000c00 */
[--C-:B-1----:R-:W-:Y:S02]  /*a730*/  HADD2.F32 R59, -RZ, R12.reuse.H1_H1 ;  /* 0x3000000cff3b7230 */ /* 0x102fe40000004100 */
[----:B------:R-:W-:Y:S02]  /*a740*/  HADD2.F32 R58, -RZ, R12.H0_H0 ;  /* 0x2000000cff3a7230 */ /* 0x000fe40000004100 */
[----:B--2---:R-:W-:Y:S01]  /*a750*/  HADD2.F32 R75, -RZ, R8.H0_H0 ;  /* 0x20000008ff4b7230 */ /* 0x004fe20000004100 */
[----:B------:R-:W-:Y:S01]  /*a760*/  FMUL.FTZ R72, R59, R74 ;  /* 0x0000004a3b487220 */ /* 0x000fe20000410000 */
[----:B------:R-:W-:-:S02]  /*a770*/  HADD2.F32 R12, -RZ, R13.H0_H0 ;  /* 0x2000000dff0c7230 */ /* 0x000fc40000004100 */
[----:B------:R-:W-:Y:S02]  /*a780*/  HADD2.F32 R61, -RZ, R13.H1_H1 ;  /* 0x3000000dff3d7230 */ /* 0x000fe40000004100 */
[----:B------:R-:W-:Y:S01]  /*a790*/  HADD2.F32 R8, -RZ, R8.H1_H1 ;  /* 0x30000008ff087230 */ /* 0x000fe20000004100 */
[----:B------:R-:W-:Y:S01]  /*a7a0*/  FMUL.FTZ R64, R12, R73 ;  /* 0x000000490c407220 */ /* 0x000fe20000410000 */
[----:B------:R-:W-:Y:S02]  /*a7b0*/  HADD2.F32 R13, -RZ, R14.H0_H0 ;  /* 0x2000000eff0d7230 */ /* 0x000fe40000004100 */
[----:B------:R-:W-:Y:S01]  /*a7c0*/  HADD2.F32 R63, -RZ, R10.H0_H0 ;  /* 0x2000000aff3f7230 */ /* 0x000fe20000004100 */
[C---:B------:R-:W-:Y:S01]  /*a7d0*/  FMUL.FTZ R74, R8.reuse, R74 ;  /* 0x0000004a084a7220 */ /* 0x040fe20000410000 */
[--C-:B------:R-:W-:Y:S01]  /*a7e0*/  HADD2.F32 R65, -RZ, R9.reuse.H0_H0 ;  /* 0x20000009ff417230 */ /* 0x100fe20000004100 */
[----:B------:R-:W-:Y:S01]  /*a7f0*/  FFMA.FTZ R72, R8, R85, R72 ;  /* 0x0000005508487223 */ /* 0x000fe20000010048 */
[----:B------:R-:W-:Y:S01]  /*a800*/  HADD2.F32 R60, -RZ, R9.H1_H1 ;  /* 0x30000009ff3c7230 */ /* 0x000fe20000004100 */
[-C--:B------:R-:W-:Y:S01]  /*a810*/  FMUL.FTZ R9, R58, R79.reuse ;  /* 0x0000004f3a097220 */ /* 0x080fe20000410000 */
[----:B------:R-:W-:Y:S01]  /*a820*/  HADD2.F32 R62, -RZ, R14.H1_H1 ;  /* 0x3000000eff3e7230 */ /* 0x000fe20000004100 */
[-C--:B------:R-:W-:Y:S01]  /*a830*/  FMUL.FTZ R8, R13, R66.reuse ;  /* 0x000000420d087220 */ /* 0x080fe20000410000 */
[----:B------:R-:W-:Y:S01]  /*a840*/  HADD2.F32 R10, -RZ, R10.H1_H1 ;  /* 0x3000000aff0a7230 */ /* 0x000fe20000004100 */
[----:B------:R-:W-:Y:S01]  /*a850*/  FMUL.FTZ R79, R75, R79 ;  /* 0x0000004f4b4f7220 */ /* 0x000fe20000410000 */
[----:B------:R-:W-:Y:S01]  /*a860*/  HADD2.F32 R14, -RZ, R15.H0_H0 ;  /* 0x2000000fff0e7230 */ /* 0x000fe20000004100 */
[----:B------:R-:W-:Y:S01]  /*a870*/  FMUL.FTZ R66, R63, R66 ;  /* 0x000000423f427220 */ /* 0x000fe20000410000 */
[--C-:B------:R-:W-:Y:S01]  /*a880*/  HADD2.F32 R89, -RZ, R11.reuse.H0_H0 ;  /* 0x2000000bff597230 */ /* 0x100fe20000004100 */
[----:B------:R-:W-:Y:S01]  /*a890*/  FFMA.FTZ R75, R75, R86, R9 ;  /* 0x000000564b4b7223 */ /* 0x000fe20000010009 */
[----:B------:R-:W-:Y:S01]  /*a8a0*/  HADD2.F32 R87, -RZ, R11.H1_H1 ;  /* 0x3000000bff577230 */ /* 0x000fe20000004100 */
[C---:B------:R-:W-:Y:S01]  /*a8b0*/  FMUL.FTZ R73, R65.reuse, R73 ;  /* 0x0000004941497220 */ /* 0x040fe20000410000 */
[----:B------:R-:W-:Y:S01]  /*a8c0*/  HADD2.F32 R15, -RZ, R15.H1_H1 ;  /* 0x3000000fff0f7230 */ /* 0x000fe20000004100 */
[----:B------:R-:W-:Y:S01]  /*a8d0*/  FFMA.FTZ R64, R65, R84, R64 ;  /* 0x0000005441407223 */ /* 0x000fe20000010040 */
[----:B------:R-:W-:Y:S01]  /*a8e0*/  HADD2.F32 R65, -RZ, R51.H0_H0 ;  /* 0x20000033ff417230 */ /* 0x000fe20000004100 */
[----:B------:R-:W-:Y:S01]  /*a8f0*/  FFMA.FTZ R63, R63, R82, R8 ;  /* 0x000000523f3f7223 */ /* 0x000fe20000010008 */
[----:B------:R-:W-:Y:S01]  /*a900*/  HADD2.F32 R8, -RZ, R46.H0_H0 ;  /* 0x2000002eff087230 */ /* 0x000fe20000004100 */
[----:B------:R-:W-:-:S02]  /*a910*/  FMUL.FTZ R9, R61, R70 ;  /* 0x000000463d097220 */ /* 0x000fc40000410000 */
[-C--:B------:R-:W-:Y:S02]  /*a920*/  FMUL.FTZ R11, R62, R67.reuse ;  /* 0x000000433e0b7220 */ /* 0x080fe40000410000 */
[----:B------:R-:W-:Y:S02]  /*a930*/  FMUL.FTZ R67, R10, R67 ;  /* 0x000000430a437220 */ /* 0x000fe40000410000 */
[C---:B------:R-:W-:Y:S02]  /*a940*/  FMUL.FTZ R70, R60.reuse, R70 ;  /* 0x000000463c467220 */ /* 0x040fe40000410000 */
[----:B------:R-:W-:Y:S02]  /*a950*/  FFMA.FTZ R9, R60, R83, R9 ;  /* 0x000000533c097223 */ /* 0x000fe40000010009 */
[----:B------:R-:W-:Y:S02]  /*a960*/  FFMA.FTZ R10, R10, R81, R11 ;  /* 0x000000510a0a7223 */ /* 0x000fe4000001000b */
[----:B------:R-:W-:Y:S01]  /*a970*/  FMUL.FTZ R60, R14, R65 ;  /* 0x000000410e3c7220 */ /* 0x000fe20000410000 */
[----:B------:R-:W-:Y:S01]  /*a980*/  F2FP.PACK_AB R9, R9, R64 ;  /* 0x000000400909723e */ /* 0x000fe200000000ff */
[----:B------:R-:W-:Y:S01]  /*a990*/  FMUL.FTZ R11, R15, R8 ;  /* 0x000000080f0b7220 */ /* 0x000fe20000410000 */
[----:B------:R-:W-:Y:S01]  /*a9a0*/  F2FP.PACK_AB R10, R10, R63 ;  /* 0x0000003f0a0a723e */ /* 0x000fe200000000ff */
[----:B------:R-:W-:-:S02]  /*a9b0*/  FMUL.FTZ R65, R89, R65 ;  /* 0x0000004159417220 */ /* 0x000fc40000410000 */
[C---:B------:R-:W-:Y:S02]  /*a9c0*/  FMUL.FTZ R8, R87.reuse, R8 ;  /* 0x0000000857087220 */ /* 0x040fe40000410000 */
[----:B------:R-:W-:Y:S02]  /*a9d0*/  FFMA.FTZ R11, R87, R78, R11 ;  /* 0x0000004e570b7223 */ /* 0x000fe4000001000b */
[----:B------:R-:W-:Y:S02]  /*a9e0*/  FFMA.FTZ R79, R58, R86, -R79 ;  /* 0x000000563a4f7223 */ /* 0x000fe4000001084f */
[----:B------:R-:W-:Y:S02]  /*a9f0*/  FFMA.FTZ R74, R59, R85, -R74 ;  /* 0x000000553b4a7223 */ /* 0x000fe4000001084a */
[----:B------:R-:W-:Y:S02]  /*aa00*/  FFMA.FTZ R73, R12, R84, -R73 ;  /* 0x000000540c497223 */ /* 0x000fe40000010849 */
[----:B------:R-:W-:Y:S01]  /*aa10*/  FFMA.FTZ R70, R61, R83, -R70 ;  /* 0x000000533d467223 */ /* 0x000fe20000010846 */
[----:B------:R-:W-:Y:S01]  /*aa20*/  F2FP.PACK_AB R12, R74, R79 ;  /* 0x0000004f4a0c723e */ /* 0x000fe200000000ff */
[----:B------:R-:W-:-:S02]  /*aa30*/  FFMA.FTZ R66, R13, R82, -R66 ;  /* 0x000000520d427223 */ /* 0x000fc40000010842 */
[----:B------:R-:W-:Y:S01]  /*aa40*/  FFMA.FTZ R67, R62, R81, -R67 ;  /* 0x000000513e437223 */ /* 0x000fe20000010843 */
[----:B------:R-:W-:Y:S01]  /*aa50*/  F2FP.PACK_AB R13, R70, R73 ;  /* 0x00000049460d723e */ /* 0x000fe200000000ff */
[----:B------:R-:W-:Y:S02]  /*aa60*/  FFMA.FTZ R65, R14, R80, -R65 ;  /* 0x000000500e417223 */ /* 0x000fe40000010841 */
[----:B------:R-:W-:Y:S01]  /*aa70*/  FFMA.FTZ R78, R15, R78, -R8 ;  /* 0x0000004e0f4e7223 */ /* 0x000fe20000010808 */
[----:B------:R-:W-:Y:S01]  /*aa80*/  F2FP.PACK_AB R14, R67, R66 ;  /* 0x00000042430e723e */ /* 0x000fe200000000ff */
[----:B------:R-:W-:Y:S01]  /*aa90*/  FFMA.FTZ R60, R89, R80, R60 ;  /* 0x00000050593c7223 */ /* 0x000fe2000001003c */
[----:B------:R-:W-:Y:S02]  /*aaa0*/  F2FP.PACK_AB R8, R72, R75 ;  /* 0x0000004b4808723e */ /* 0x000fe400000000ff */
[----:B------:R-:W-:Y:S02]  /*aab0*/  F2FP.PACK_AB R15, R78, R65 ;  /* 0x000000414e0f723e */ /* 0x000fe400000000ff */
[----:B------:R-:W-:-:S03]  /*aac0*/  F2FP.PACK_AB R11, R11, R60 ;  /* 0x0000003c0b0b723e */ /* 0x000fc600000000ff */
[----:B------:R1:W-:Y:S04]  /*aad0*/  STS.128 [R57+0xc100], R12 ;  /* 0x00c1000c39007388 */ /* 0x0003e80000000c00 */
[----:B------:R1:W-:Y:S02]  /*aae0*/  STS.128 [R55+0xc100], R8 ;  /* 0x00c1000837007388 */ /* 0x0003e40000000c00 */
.L_x_131:
[----:B------:R-:W-:Y:S05]  /*aaf0*/  BSYNC B0 ;  /* 0x0000000000007941 */ /* 0x000fea0003800000 */
.L_x_130:
[----:B-1----:R-:W-:Y:S01]  /*ab00*/  IADD3 R12, R37, 0x20, RZ ;  /* 0x00000020250c7810 */ /* 0x002fe20007ffe0ff */
[----:B------:R-:W-:Y:S03]  /*ab10*/  BSSY B0, `(.L_x_132) ;  /* 0x0000069000007945 */ /* 0x000fe60003800000 */
[----:B------:R-:W-:-:S13]  /*ab20*/  ISETP.GE.AND P0, PT, R12, c[0x0][0x27c], PT ;  /* 0x00009f000c007a0c */ /* 0x000fda0003f06270 */
[----:B------:R-:W-:Y:S05]  /*ab30*/  @P0 BRA `(.L_x_133) ;  /* 0x0000066000000947 */ /* 0x000fea0003800000 */
[----:B------:R-:W-:Y:S01]  /*ab40*/  SHF.R.S32.HI R11, RZ, 0x1f, R12 ;  /* 0x0000001fff0b7819 */ /* 0x000fe2000001140c */
[----:B------:R-:W-:Y:S01]  /*ab50*/  HADD2.F32 R74, -RZ, R39.H1_H1 ;  /* 0x30000027ff4a7230 */ /* 0x000fe20000004100 */
[----:B------:R-:W-:Y:S01]  /*ab60*/  MOV R8, c[0x0][0x27c] ;  /* 0x00009f0000087a02 */ /* 0x000fe20000000f00 */
[----:B------:R-:W-:Y:S01]  /*ab70*/  HADD2.F32 R85, -RZ, R41.H1_H1 ;  /* 0x30000029ff557230 */ /* 0x000fe20000004100 */
[-C--:B------:R-:W-:Y:S01]  /*ab80*/  LEA.HI R10, R11, R12.reuse, RZ, 0x3 ;  /* 0x0000000c0b0a7211 */ /* 0x080fe200078f18ff */
[--C-:B------:R-:W-:Y:S01]  /*ab90*/  HADD2.F32 R79, -RZ, R42.reuse.H1_H1 ;  /* 0x3000002aff4f7230 */ /* 0x100fe20000004100 */
[----:B------:R-:W-:Y:S01]  /*aba0*/  SHF.L.U32 R9, R29, 0x6, RZ ;  /* 0x000000061d097819 */ /* 0x000fe200000006ff */
[----:B------:R-:W-:Y:S01]  /*abb0*/  HADD2.F32 R73, -RZ, R42.H0_H0 ;  /* 0x2000002aff497230 */ /* 0x000fe20000004100 */
[----:B------:R-:W-:Y:S01]  /*abc0*/  SHF.R.S32.HI R13, RZ, 0x3, R10 ;  /* 0x00000003ff0d7819 */ /* 0x000fe2000001140a */
[----:B------:R-:W-:Y:S01]  /*abd0*/  HADD2.F32 R66, -RZ, R43.H1_H1 ;  /* 0x3000002bff427230 */ /* 0x000fe20000004100 */
[----:B------:R-:W-:Y:S01]  /*abe0*/  LEA.HI R11, R11, R12, RZ, 0x6 ;  /* 0x0000000c0b0b7211 */ /* 0x000fe200078f30ff */
[--C-:B------:R-:W-:Y:S01]  /*abf0*/  HADD2.F32 R86, -RZ, R44.reuse.H1_H1 ;  /* 0x3000002cff567230 */ /* 0x100fe20000004100 */
[----:B------:R-:W-:Y:S01]  /*ac00*/  LEA.HI R8, R8, R13, RZ, 0x1d ;  /* 0x0000000d08087211 */ /* 0x000fe200078fe8ff */
[----:B------:R-:W-:Y:S01]  /*ac10*/  HADD2.F32 R84, -RZ, R44.H0_H0 ;  /* 0x2000002cff547230 */ /* 0x000fe20000004100 */
[----:B------:R-:W-:Y:S01]  /*ac20*/  LOP3.LUT R9, R9, 0x1c0, RZ, 0xc0, !PT ;  /* 0x000001c009097812 */ /* 0x000fe200078ec0ff */
[----:B------:R-:W-:Y:S01]  /*ac30*/  HADD2.F32 R82, -RZ, R45.H1_H1 ;  /* 0x3000002dff527230 */ /* 0x000fe20000004100 */
[----:B------:R-:W-:Y:S01]  /*ac40*/  SHF.R.S32.HI R13, RZ, 0x1f, R8 ;  /* 0x0000001fff0d7819 */ /* 0x000fe20000011408 */
[----:B------:R-:W-:Y:S01]  /*ac50*/  HADD2.F32 R70, -RZ, R39.H0_H0 ;  /* 0x20000027ff467230 */ /* 0x000fe20000004100 */
[----:B------:R-:W-:Y:S01]  /*ac60*/  SHF.L.U32 R11, R11, 0x7, RZ ;  /* 0x000000070b0b7819 */ /* 0x000fe200000006ff */
[----:B------:R-:W-:Y:S01]  /*ac70*/  HADD2.F32 R67, -RZ, R38.H1_H1 ;  /* 0x30000026ff437230 */ /* 0x000fe20000004100 */
[----:B------:R-:W-:Y:S01]  /*ac80*/  LEA.HI R13, R13, R8, RZ, 0x3 ;  /* 0x000000080d0d7211 */ /* 0x000fe200078f18ff */
[----:B------:R-:W-:Y:S01]  /*ac90*/  HADD2.F32 R83, -RZ, R41.H0_H0 ;  /* 0x20000029ff537230 */ /* 0x000fe20000004100 */
[----:B------:R-:W-:Y:S01]  /*aca0*/  SHF.L.U32 R8, R8, 0x3, RZ ;  /* 0x0000000308087819 */ /* 0x000fe200000006ff */
[--C-:B------:R-:W-:Y:S01]  /*acb0*/  HADD2.F32 R81, -RZ, R40.reuse.H1_H1 ;  /* 0x30000028ff517230 */ /* 0x100fe20000004100 */
[----:B------:R-:W-:Y:S01]  /*acc0*/  LOP3.LUT R15, R9, 0x38, R10, 0xf8, !PT ;  /* 0x00000038090f7812 */ /* 0x000fe200078ef80a */
[----:B------:R-:W-:Y:S01]  /*acd0*/  HADD2.F32 R78, -RZ, R40.H0_H0 ;  /* 0x20000028ff4e7230 */ /* 0x000fe20000004100 */
[----:B------:R-:W-:Y:S01]  /*ace0*/  SHF.L.U32 R13, R13, 0xa, RZ ;  /* 0x0000000a0d0d7819 */ /* 0x000fe200000006ff */
[----:B------:R-:W-:Y:S01]  /*acf0*/  HADD2.F32 R80, -RZ, R45.H0_H0 ;  /* 0x2000002dff507230 */ /* 0x000fe20000004100 */
[----:B------:R-:W-:-:S02]  /*ad00*/  SHF.R.U32.HI R10, RZ, 0x3, R9 ;  /* 0x00000003ff0a7819 */ /* 0x000fc40000011609 */
[----:B------:R-:W-:Y:S02]  /*ad10*/  LOP3.LUT R12, R11, 0x7fffe000, RZ, 0xc0, !PT ;  /* 0x7fffe0000b0c7812 */ /* 0x000fe400078ec0ff */
[----:B------:R-:W-:Y:S02]  /*ad20*/  LOP3.LUT R9, R9, 0x38, R8, 0xf8, !PT ;  /* 0x0000003809097812 */ /* 0x000fe400078ef808 */
[----:B------:R-:W-:Y:S02]  /*ad30*/  LOP3.LUT R14, R13, 0x7fffe000, RZ, 0xc0, !PT ;  /* 0x7fffe0000d0e7812 */ /* 0x000fe400078ec0ff */
[----:B------:R-:W-:Y:S02]  /*ad40*/  LOP3.LUT R15, R15, R10, RZ, 0x3c, !PT ;  /* 0x0000000a0f0f7212 */ /* 0x000fe400078e3cff */
[----:B------:R-:W-:Y:S02]  /*ad50*/  LEA R12, R19, R12, 0x9 ;  /* 0x0000000c130c7211 */ /* 0x000fe400078e48ff */
[----:B------:R-:W-:-:S02]  /*ad60*/  LOP3.LUT R8, R9, R10, RZ, 0x3c, !PT ;  /* 0x0000000a09087212 */ /* 0x000fc400078e3cff */
[----:B------:R-:W-:Y:S02]  /*ad70*/  LEA R9, R19, R14, 0x9 ;  /* 0x0000000e13097211 */ /* 0x000fe400078e48ff */
[----:B------:R-:W-:Y:S02]  /*ad80*/  IADD3 R12, R12, R15, RZ ;  /* 0x0000000f0c0c7210 */ /* 0x000fe40007ffe0ff */
[----:B------:R-:W-:Y:S02]  /*ad90*/  IADD3 R8, R9, R8, RZ ;  /* 0x0000000809087210 */ /* 0x000fe40007ffe0ff */
        /* <DEDUP_REMOVED lines=64> */
.L_x_133:
[----:B------:R-:W-:Y:S05]  /*b1a0*/  BSYNC B0 ;  /* 0x0000000000007941 */ /* 0x000fea0003800000 */
.L_x_132:
[----:B-1----:R-:W-:-:S04]  /*b1b0*/  IADD3 R12, R37, 0x40, RZ ;  /* 0x00000040250c7810 */ /* 0x002fc80007ffe0ff */
        /* <DEDUP_REMOVED lines=104> */
.L_x_129:
[----:B------:R-:W-:Y:S05]  /*b840*/  BSYNC B1 ;  /* 0x0000000000017941 */ /* 0x000fea0003800000 */
.L_x_128:
[----:B------:R-:W-:-:S04]  /*b850*/  IADD3 R29, R29, 0x40, RZ ;  /* 0x000000401d1d7810 */ /* 0x000fc80007ffe0ff */
[----:B------:R-:W-:-:S13]  /*b860*/  ISETP.GE.AND P0, PT, R29, R56, PT ;  /* 0x000000381d00720c */ /* 0x000fda0003f06270 */
[----:B------:R-:W-:Y:S05]  /*b870*/  @P0 BRA `(.L_x_115) ;  /* 0x000013d000000947 */ /* 0x000fea0003800000 */
[----:B------:R-:W-:Y:S01]  /*b880*/  ISETP.GE.AND P0, PT, R37, c[0x0][0x27c], PT ;  /* 0x00009f0025007a0c */ /* 0x000fe20003f06270 */
[----:B------:R-:W-:-:S12]  /*b890*/  BSSY B0, `(.L_x_134) ;  /* 0x0000063000007945 */ /* 0x000fd80003800000 */
[----:B------:R-:W-:Y:S05]  /*b8a0*/  @P0 BRA `(.L_x_135) ;  /* 0x0000061000000947 */ /* 0x000fea0003800000 */
[----:B-1----:R-:W-:Y:S01]  /*b8b0*/  MOV R9, c[0x0][0x27c] ;  /* 0x00009f0000097a02 */ /* 0x002fe20000000f00 */
[----:B------:R-:W-:Y:S01]  /*b8c0*/  HADD2.F32 R67, -RZ, R50.H0_H0 ;  /* 0x20000032ff437230 */ /* 0x000fe20000004100 */
[----:B------:R-:W-:Y:S01]  /*b8d0*/  SHF.R.S32.HI R8, RZ, 0x1f, R29 ;  /* 0x0000001fff087819 */ /* 0x000fe2000001141d */
[--C-:B------:R-:W-:Y:S01]  /*b8e0*/  HADD2.F32 R65, -RZ, R52.reuse.H1_H1 ;  /* 0x30000034ff417230 */ /* 0x100fe20000004100 */
[----:B------:R-:W-:Y:S01]  /*b8f0*/  LEA.HI R54, R9, R54, RZ, 0x1d ;  /* 0x0000003609367211 */ /* 0x000fe200078fe8ff */
[----:B------:R-:W-:Y:S01]  /*b900*/  HADD2.F32 R66, -RZ, R47.H1_H1 ;  /* 0x3000002fff427230 */ /* 0x000fe20000004100 */
[----:B------:R-:W-:Y:S01]  /*b910*/  SHF.L.U32 R10, R29, 0x6, RZ ;  /* 0x000000061d0a7819 */ /* 0x000fe200000006ff */
[----:B------:R-:W-:Y:S01]  /*b920*/  HADD2.F32 R73, -RZ, R52.H0_H0 ;  /* 0x20000034ff497230 */ /* 0x000fe20000004100 */
[----:B------:R-:W-:Y:S01]  /*b930*/  LEA.HI R8, R8, R29, RZ, 0x3 ;  /* 0x0000001d08087211 */ /* 0x000fe200078f18ff */
[----:B------:R-:W-:Y:S01]  /*b940*/  HADD2.F32 R61, -RZ, R50.H1_H1 ;  /* 0x30000032ff3d7230 */ /* 0x000fe20000004100 */
[----:B------:R-:W-:Y:S01]  /*b950*/  SHF.R.S32.HI R9, RZ, 0x1f, R54 ;  /* 0x0000001fff097819 */ /* 0x000fe20000011436 */
[----:B------:R-:W-:Y:S01]  /*b960*/  HADD2.F32 R50, -RZ, R49.H1_H1 ;  /* 0x30000031ff327230 */ /* 0x000fe20000004100 */
[----:B------:R-:W-:Y:S01]  /*b970*/  LOP3.LUT R10, R10, 0x1c0, RZ, 0xc0, !PT ;  /* 0x000001c00a0a7812 */ /* 0x000fe200078ec0ff */
[----:B------:R-:W-:Y:S01]  /*b980*/  HADD2.F32 R47, -RZ, R47.H0_H0 ;  /* 0x2000002fff2f7230 */ /* 0x000fe20000004100 */
[----:B------:R-:W-:Y:S01]  /*b990*/  SHF.L.U32 R8, R8, 0x6, RZ ;  /* 0x0000000608087819 */ /* 0x000fe200000006ff */
[----:B------:R-:W-:Y:S01]  /*b9a0*/  HADD2.F32 R49, -RZ, R49.H0_H0 ;  /* 0x20000031ff317230 */ /* 0x000fe20000004100 */
[----:B------:R-:W-:-:S02]  /*b9b0*/  SHF.L.U32 R11, R54, 0x3, RZ ;  /* 0x00000003360b7819 */ /* 0x000fc400000006ff */
[----:B------:R-:W-:Y:S02]  /*b9c0*/  LEA.HI R9, R9, R54, RZ, 0x3 ;  /* 0x0000003609097211 */ /* 0x000fe400078f18ff */
[----:B------:R-:W-:Y:S02]  /*b9d0*/  LOP3.LUT R12, R10, 0x38, R37, 0xf8, !PT ;  /* 0x000000380a0c7812 */ /* 0x000fe400078ef825 */
[----:B------:R-:W-:Y:S02]  /*b9e0*/  SHF.R.U32.HI R13, RZ, 0x3, R10 ;  /* 0x00000003ff0d7819 */ /* 0x000fe4000001160a */
[----:B------:R-:W-:Y:S02]  /*b9f0*/  LOP3.LUT R8, R8, 0xfffffe00, RZ, 0xc0, !PT ;  /* 0xfffffe0008087812 */ /* 0x000fe400078ec0ff */
[----:B------:R-:W-:Y:S02]  /*ba00*/  LOP3.LUT R10, R10, 0x38, R11, 0xf8, !PT ;  /* 0x000000380a0a7812 */ /* 0x000fe400078ef80b */
[----:B------:R-:W-:-:S02]  /*ba10*/  SHF.L.U32 R9, R9, 0xa, RZ ;  /* 0x0000000a09097819 */ /* 0x000fc400000006ff */
[----:B------:R-:W-:Y:S02]  /*ba20*/  LOP3.LUT R12, R8, R12, R13, 0xf6, !PT ;  /* 0x0000000c080c7212 */ /* 0x000fe400078ef60d */
[----:B------:R-:W-:Y:S02]  /*ba30*/  LOP3.LUT R13, R10, R13, RZ, 0x3c, !PT ;  /* 0x0000000d0a0d7212 */ /* 0x000fe400078e3cff */
[----:B------:R-:W-:Y:S02]  /*ba40*/  LOP3.LUT R9, R9, 0x7fffe000, RZ, 0xc0, !PT ;  /* 0x7fffe00009097812 */ /* 0x000fe400078ec0ff */
[----:B------:R-:W-:Y:S02]  /*ba50*/  SHF.L.U32 R55, R12, 0x1, RZ ;  /* 0x000000010c377819 */ /* 0x000fe400000006ff */
[----:B------:R-:W-:-:S03]  /*ba60*/  IADD3 R54, R13, R9, R8 ;  /* 0x000000090d367210 */ /* 0x000fc60007ffe008 */
[----:B------:R-:W1:Y:S01]  /*ba70*/  LDS.128 R12, [R55+0xc100] ;  /* 0x00c10000370c7984 */ /* 0x000e620000000c00 */
[----:B------:R-:W-:-:S05]  /*ba80*/  SHF.L.U32 R54, R54, 0x1, RZ ;  /* 0x0000000136367819 */ /* 0x000fca00000006ff */
[----:B------:R-:W2:Y:S01]  /*ba90*/  LDS.128 R8, [R54+0xc100] ;  /* 0x00c1000036087984 */ /* 0x000ea20000000c00 */
[--C-:B-1----:R-:W-:Y:S02]  /*baa0*/  HADD2.F32 R56, -RZ, R12.reuse.H0_H0 ;  /* 0x2000000cff387230 */ /* 0x102fe40000004100 */
[----:B------:R-:W-:Y:S02]  /*bab0*/  HADD2.F32 R57, -RZ, R12.H1_H1 ;  /* 0x3000000cff397230 */ /* 0x000fe40000004100 */
[----:B------:R-:W-:Y:S01]  /*bac0*/  HADD2.F32 R12, -RZ, R13.H0_H0 ;  /* 0x2000000dff0c7230 */ /* 0x000fe20000004100 */
[----:B------:R-:W-:Y:S01]  /*bad0*/  FMUL.FTZ R70, R61, R56 ;  /* 0x000000383d467220 */ /* 0x000fe20000410000 */
[--C-:B--2---:R-:W-:Y:S01]  /*bae0*/  HADD2.F32 R60, -RZ, R8.reuse.H0_H0 ;  /* 0x20000008ff3c7230 */ /* 0x104fe20000004100 */
[C---:B------:R-:W-:Y:S01]  /*baf0*/  FMUL.FTZ R75, R66.reuse, R57 ;  /* 0x00000039424b7220 */ /* 0x040fe20000410000 */
[----:B------:R-:W-:Y:S01]  /*bb00*/  HADD2.F32 R62, -RZ, R8.H1_H1 ;  /* 0x30000008ff3e7230 */ /* 0x000fe20000004100 */
[----:B------:R-:W-:Y:S01]  /*bb10*/  FMUL.FTZ R52, R67, R12 ;  /* 0x0000000c43347220 */ /* 0x000fe20000410000 */
[----:B------:R-:W-:Y:S01]  /*bb20*/  HADD2.F32 R8, -RZ, R9.H0_H0 ;  /* 0x20000009ff087230 */ /* 0x000fe20000004100 */
[----:B------:R-:W-:Y:S01]  /*bb30*/  FMUL.FTZ R61, R61, R60 ;  /* 0x0000003c3d3d7220 */ /* 0x000fe20000410000 */
[----:B------:R-:W-:Y:S01]  /*bb40*/  HADD2.F32 R58, -RZ, R13.H1_H1 ;  /* 0x3000000dff3a7230 */ /* 0x000fe20000004100 */
[----:B------:R-:W-:Y:S01]  /*bb50*/  FMUL.FTZ R66, R66, R62 ;  /* 0x0000003e42427220 */ /* 0x000fe20000410000 */
[----:B------:R-:W-:Y:S01]  /*bb60*/  HADD2.F32 R13, -RZ, R14.H0_H0 ;  /* 0x2000000eff0d7230 */ /* 0x000fe20000004100 */
[-C--:B------:R-:W-:Y:S01]  /*bb70*/  FMUL.FTZ R67, R67, R8.reuse ;  /* 0x0000000843437220 */ /* 0x080fe20000410000 */
[----:B------:R-:W-:Y:S01]  /*bb80*/  HADD2.F32 R63, -RZ, R9.H1_H1 ;  /* 0x30000009ff3f7230 */ /* 0x000fe20000004100 */
[----:B------:R-:W-:Y:S01]  /*bb90*/  FFMA.FTZ R52, R73, R8, R52 ;  /* 0x0000000849347223 */ /* 0x000fe20000010034 */
[----:B------:R-:W-:Y:S01]  /*bba0*/  HADD2.F32 R8, -RZ, R51.H1_H1 ;  /* 0x30000033ff087230 */ /* 0x000fe20000004100 */
[----:B------:R-:W-:Y:S01]  /*bbb0*/  FFMA.FTZ R75, R50, R62, R75 ;  /* 0x0000003e324b7223 */ /* 0x000fe2000001004b */
[----:B------:R-:W-:Y:S01]  /*bbc0*/  HADD2.F32 R9, -RZ, R10.H0_H0 ;  /* 0x2000000aff097230 */ /* 0x000fe20000004100 */
[----:B------:R-:W-:Y:S01]  /*bbd0*/  FFMA.FTZ R60, R65, R60, R70 ;  /* 0x0000003c413c7223 */ /* 0x000fe20000010046 */
[----:B------:R-:W-:Y:S01]  /*bbe0*/  HADD2.F32 R62, -RZ, R53.H1_H1 ;  /* 0x30000035ff3e7230 */ /* 0x000fe20000004100 */
[C---:B------:R-:W-:Y:S01]  /*bbf0*/  FMUL.FTZ R72, R8.reuse, R13 ;  /* 0x0000000d08487220 */ /* 0x040fe20000410000 */
[----:B------:R-:W-:Y:S01]  /*bc00*/  HADD2.F32 R59, -RZ, R14.H1_H1 ;  /* 0x3000000eff3b7230 */ /* 0x000fe20000004100 */
[C---:B------:R-:W-:Y:S01]  /*bc10*/  FMUL.FTZ R74, R47.reuse, R58 ;  /* 0x0000003a2f4a7220 */ /* 0x040fe20000410000 */
[----:B------:R-:W-:Y:S01]  /*bc20*/  HADD2.F32 R70, -RZ, R46.H1_H1 ;  /* 0x3000002eff467230 */ /* 0x000fe20000004100 */
[----:B------:R-:W-:Y:S01]  /*bc30*/  FMUL.FTZ R47, R47, R63 ;  /* 0x0000003f2f2f7220 */ /* 0x000fe20000410000 */
[--C-:B------:R-:W-:Y:S01]  /*bc40*/  HADD2.F32 R14, -RZ, R15.reuse.H0_H0 ;  /* 0x2000000fff0e7230 */ /* 0x100fe20000004100 */
[-C--:B------:R-:W-:Y:S01]  /*bc50*/  FMUL.FTZ R8, R8, R9.reuse ;  /* 0x0000000908087220 */ /* 0x080fe20000410000 */
[----:B------:R-:W-:Y:S01]  /*bc60*/  HADD2.F32 R64, -RZ, R10.H1_H1 ;  /* 0x3000000aff407230 */ /* 0x000fe20000004100 */
[----:B------:R-:W-:Y:S01]  /*bc70*/  FFMA.FTZ R72, R62, R9, R72 ;  /* 0x000000093e487223 */ /* 0x000fe20000010048 */
[----:B------:R-:W-:Y:S01]  /*bc80*/  HADD2.F32 R9, -RZ, R48.H1_H1 ;  /* 0x30000030ff097230 */ /* 0x000fe20000004100 */
[----:B------:R-:W-:Y:S01]  /*bc90*/  FFMA.FTZ R63, R49, R63, R74 ;  /* 0x0000003f313f7223 */ /* 0x000fe2000001004a */
[----:B------:R-:W-:Y:S01]  /*bca0*/  HADD2.F32 R15, -RZ, R15.H1_H1 ;  /* 0x3000000fff0f7230 */ /* 0x000fe20000004100 */
[C---:B------:R-:W-:Y:S01]  /*bcb0*/  FMUL.FTZ R79, R70.reuse, R59 ;  /* 0x0000003b464f7220 */ /* 0x040fe20000410000 */
[----:B------:R-:W-:Y:S01]  /*bcc0*/  HADD2.F32 R10, -RZ, R11.H0_H0 ;  /* 0x2000000bff0a7230 */ /* 0x000fe20000004100 */
[-C--:B------:R-:W-:Y:S01]  /*bcd0*/  FMUL.FTZ R70, R70, R64.reuse ;  /* 0x0000004046467220 */ /* 0x080fe20000410000 */
[----:B------:R-:W-:Y:S01]  /*bce0*/  HADD2.F32 R51, -RZ, R51.H0_H0 ;  /* 0x20000033ff337230 */ /* 0x000fe20000004100 */
[----:B------:R-:W-:Y:S01]  /*bcf0*/  FFMA.FTZ R79, R9, R64, R79 ;  /* 0x00000040094f7223 */ /* 0x000fe2000001004f */
[----:B------:R-:W-:Y:S01]  /*bd00*/  HADD2.F32 R74, -RZ, R46.H0_H0 ;  /* 0x2000002eff4a7230 */ /* 0x000fe20000004100 */
[----:B------:R-:W-:Y:S01]  /*bd10*/  FFMA.FTZ R61, R65, R56, -R61 ;  /* 0x00000038413d7223 */ /* 0x000fe2000001083d */
[----:B------:R-:W-:Y:S01]  /*bd20*/  HADD2.F32 R11, -RZ, R11.H1_H1 ;  /* 0x3000000bff0b7230 */ /* 0x000fe20000004100 */
[C---:B------:R-:W-:Y:S01]  /*bd30*/  FMUL.FTZ R46, R51.reuse, R14 ;  /* 0x0000000e332e7220 */ /* 0x040fe20000410000 */
[----:B------:R-:W-:Y:S01]  /*bd40*/  HADD2.F32 R53, -RZ, R53.H0_H0 ;  /* 0x20000035ff357230 */ /* 0x000fe20000004100 */
[----:B------:R-:W-:Y:S01]  /*bd50*/  FMUL.FTZ R64, R74, R15 ;  /* 0x0000000f4a407220 */ /* 0x000fe20000410000 */
[----:B------:R-:W-:Y:S01]  /*bd60*/  HADD2.F32 R48, -RZ, R48.H0_H0 ;  /* 0x20000030ff307230 */ /* 0x000fe20000004100 */
[----:B------:R-:W-:-:S02]  /*bd70*/  FMUL.FTZ R51, R51, R10 ;  /* 0x0000000a33337220 */ /* 0x000fc40000410000 */
[----:B------:R-:W-:Y:S02]  /*bd80*/  FMUL.FTZ R74, R74, R11 ;  /* 0x0000000b4a4a7220 */ /* 0x000fe40000410000 */
[----:B------:R-:W-:Y:S02]  /*bd90*/  FFMA.FTZ R66, R50, R57, -R66 ;  /* 0x0000003932427223 */ /* 0x000fe40000010842 */
[----:B------:R-:W-:Y:S02]  /*bda0*/  FFMA.FTZ R67, R73, R12, -R67 ;  /* 0x0000000c49437223 */ /* 0x000fe40000010843 */
[----:B------:R-:W-:Y:S01]  /*bdb0*/  FFMA.FTZ R58, R49, R58, -R47 ;  /* 0x0000003a313a7223 */ /* 0x000fe2000001082f */
[----:B------:R-:W-:Y:S01]  /*bdc0*/  F2FP.PACK_AB R12, R66, R61 ;  /* 0x0000003d420c723e */ /* 0x000fe200000000ff */
[----:B------:R-:W-:Y:S01]  /*bdd0*/  FFMA.FTZ R62, R62, R13, -R8 ;  /* 0x0000000d3e3e7223 */ /* 0x000fe20000010808 */
[----:B------:R-:W-:Y:S01]  /*bde0*/  F2FP.PACK_AB R8, R75, R60 ;  /* 0x0000003c4b08723e */ /* 0x000fe200000000ff */
[----:B------:R-:W-:Y:S01]  /*bdf0*/  FFMA.FTZ R59, R9, R59, -R70 ;  /* 0x0000003b093b7223 */ /* 0x000fe20000010846 */
[----:B------:R-:W-:Y:S01]  /*be00*/  F2FP.PACK_AB R13, R58, R67 ;  /* 0x000000433a0d723e */ /* 0x000fe200000000ff */
[----:B------:R-:W-:Y:S01]  /*be10*/  FFMA.FTZ R51, R53, R14, -R51 ;  /* 0x0000000e35337223 */ /* 0x000fe20000010833 */
[----:B------:R-:W-:Y:S01]  /*be20*/  F2FP.PACK_AB R9, R63, R52 ;  /* 0x000000343f09723e */ /* 0x000fe200000000ff */
[C---:B------:R-:W-:Y:S01]  /*be30*/  FFMA.FTZ R74, R48.reuse, R15, -R74 ;  /* 0x0000000f304a7223 */ /* 0x040fe2000001084a */
[----:B------:R-:W-:Y:S01]  /*be40*/  F2FP.PACK_AB R14, R59, R62 ;  /* 0x0000003e3b0e723e */ /* 0x000fe200000000ff */
[----:B------:R-:W-:Y:S01]  /*be50*/  FFMA.FTZ R46, R53, R10, R46 ;  /* 0x0000000a352e7223 */ /* 0x000fe2000001002e */
[----:B------:R-:W-:Y:S01]  /*be60*/  F2FP.PACK_AB R10, R79, R72 ;  /* 0x000000484f0a723e */ /* 0x000fe200000000ff */
[----:B------:R-:W-:Y:S01]  /*be70*/  FFMA.FTZ R11, R48, R11, R64 ;  /* 0x0000000b300b7223 */ /* 0x000fe20000010040 */
[----:B------:R-:W-:-:S04]  /*be80*/  F2FP.PACK_AB R15, R74, R51 ;  /* 0x000000334a0f723e */ /* 0x000fc800000000ff */
[----:B------:R-:W-:Y:S01]  /*be90*/  F2FP.PACK_AB R11, R11, R46 ;  /* 0x0000002e0b0b723e */ /* 0x000fe200000000ff */
[----:B------:R1:W-:Y:S04]  /*bea0*/  STS.128 [R55+0xc100], R12 ;  /* 0x00c1000c37007388 */ /* 0x0003e80000000c00 */
[----:B------:R1:W-:Y:S02]  /*beb0*/  STS.128 [R54+0xc100], R8 ;  /* 0x00c1000836007388 */ /* 0x0003e40000000c00 */
.L_x_135:
[----:B------:R-:W-:Y:S05]  /*bec0*/  BSYNC B0 ;  /* 0x0000000000007941 */ /* 0x000fea0003800000 */
.L_x_134:
[----:B-1----:R-:W-:Y:S01]  /*bed0*/  IADD3 R9, R37, 0x20, RZ ;  /* 0x0000002025097810 */ /* 0x002fe20007ffe0ff */
[----:B------:R-:W-:Y:S03]  /*bee0*/  BSSY B0, `(.L_x_136) ;  /* 0x000006b000007945 */ /* 0x000fe60003800000 */
[----:B------:R-:W-:-:S13]  /*bef0*/  ISETP.GE.AND P0, PT, R9, c[0x0][0x27c], PT ;  /* 0x00009f0009007a0c */ /* 0x000fda0003f06270 */
[----:B------:R-:W-:Y:S05]  /*bf00*/  @P0 BRA `(.L_x_137) ;  /* 0x0000068000000947 */ /* 0x000fea0003800000 */
[----:B------:R-:W-:Y:S01]  /*bf10*/  SHF.R.S32.HI R12, RZ, 0x1f, R9 ;  /* 0x0000001fff0c7819 */ /* 0x000fe20000011409 */
[----:B------:R-:W-:Y:S01]  /*bf20*/  HADD2.F32 R59, -RZ, R42.H0_H0 ;  /* 0x2000002aff3b7230 */ /* 0x000fe20000004100 */
[----:B------:R-:W-:Y:S01]  /*bf30*/  MOV R13, c[0x0][0x27c] ;  /* 0x00009f00000d7a02 */ /* 0x000fe20000000f00 */
[--C-:B------:R-:W-:Y:S01]  /*bf40*/  HADD2.F32 R57, -RZ, R44.reuse.H1_H1 ;  /* 0x3000002cff397230 */ /* 0x100fe20000004100 */
[CC--:B------:R-:W-:Y:S01]  /*bf50*/  LEA.HI R15, R12.reuse, R9.reuse, RZ, 0x3 ;  /* 0x000000090c0f7211 */ /* 0x0c0fe200078f18ff */
[----:B------:R-:W-:Y:S01]  /*bf60*/  HADD2.F32 R58, -RZ, R39.H1_H1 ;  /* 0x30000027ff3a7230 */ /* 0x000fe20000004100 */
[----:B------:R-:W-:Y:S01]  /*bf70*/  SHF.R.S32.HI R8, RZ, 0x1f, R29 ;  /* 0x0000001fff087819 */ /* 0x000fe2000001141d */
[----:B------:R-:W-:Y:S01]  /*bf80*/  HADD2.F32 R61, -RZ, R44.H0_H0 ;  /* 0x2000002cff3d7230 */ /* 0x000fe20000004100 */
[----:B------:R-:W-:Y:S01]  /*bf90*/  SHF.R.S32.HI R10, RZ, 0x3, R15 ;  /* 0x00000003ff0a7819 */ /* 0x000fe2000001140f */
[----:B------:R-:W-:Y:S01]  /*bfa0*/  HADD2.F32 R53, -RZ, R42.H1_H1 ;  /* 0x3000002aff357230 */ /* 0x000fe20000004100 */
[----:B------:R-:W-:Y:S01]  /*bfb0*/  SHF.L.U32 R14, R29, 0x6, RZ ;  /* 0x000000061d0e7819 */ /* 0x000fe200000006ff */
[----:B------:R-:W-:Y:S01]  /*bfc0*/  HADD2.F32 R42, -RZ, R41.H1_H1 ;  /* 0x30000029ff2a7230 */ /* 0x000fe20000004100 */
[----:B------:R-:W-:Y:S01]  /*bfd0*/  LEA.HI R13, R13, R10, RZ, 0x1d ;  /* 0x0000000a0d0d7211 */ /* 0x000fe200078fe8ff */
[----:B------:R-:W-:Y:S01]  /*bfe0*/  HADD2.F32 R39, -RZ, R39.H0_H0 ;  /* 0x20000027ff277230 */ /* 0x000fe20000004100 */
[----:B------:R-:W-:Y:S01]  /*bff0*/  LEA.HI R12, R12, R9, RZ, 0x6 ;  /* 0x000000090c0c7211 */ /* 0x000fe200078f30ff */
[----:B------:R-:W-:Y:S01]  /*c000*/  HADD2.F32 R41, -RZ, R41.H0_H0 ;  /* 0x20000029ff297230 */ /* 0x000fe20000004100 */
[----:B------:R-:W-:-:S02]  /*c010*/  LEA.HI R9, R8, R29, RZ, 0x3 ;  /* 0x0000001d08097211 */ /* 0x000fc400078f18ff */
[----:B------:R-:W-:Y:S02]  /*c020*/  SHF.R.S32.HI R8, RZ, 0x1f, R13 ;  /* 0x0000001fff087819 */ /* 0x000fe4000001140d */
[----:B------:R-:W-:Y:S01]  /*c030*/  LOP3.LUT R14, R14, 0x1c0, RZ, 0xc0, !PT ;  /* 0x000001c00e0e7812 */ /* 0x000fe200078ec0ff */
[----:B------:R-:W-:Y:S01]  /*c040*/  IMAD.SHL.U32 R9, R9, 0x40, RZ ;  /* 0x0000004009097824 */ /* 0x000fe200078e00ff */
[----:B------:R-:W-:Y:S02]  /*c050*/  LEA.HI R8, R8, R13, RZ, 0x3 ;  /* 0x0000000d08087211 */ /* 0x000fe400078f18ff */
[----:B------:R-:W-:Y:S02]  /*c060*/  SHF.L.U32 R12, R12, 0x7, RZ ;  /* 0x000000070c0c7819 */ /* 0x000fe400000006ff */
[----:B------:R-:W-:Y:S01]  /*c070*/  LOP3.LUT R15, R14, 0x38, R15, 0xf8, !PT ;  /* 0x000000380e0f7812 */ /* 0x000fe200078ef80f */
[----:B------:R-:W-:Y:S01]  /*c080*/  IMAD.SHL.U32 R8, R8, 0x400, RZ ;  /* 0x0000040008087824 */ /* 0x000fe200078e00ff */
[----:B------:R-:W-:-:S02]  /*c090*/  SHF.R.U32.HI R10, RZ, 0x3, R14 ;  /* 0x00000003ff0a7819 */ /* 0x000fc4000001160e */
[----:B------:R-:W-:Y:S02]  /*c0a0*/  SHF.L.U32 R11, R13, 0x3, RZ ;  /* 0x000000030d0b7819 */ /* 0x000fe400000006ff */
[----:B------:R-:W-:Y:S02]  /*c0b0*/  LOP3.LUT R12, R12, 0x7fffe000, RZ, 0xc0, !PT ;  /* 0x7fffe0000c0c7812 */ /* 0x000fe400078ec0ff */
[----:B------:R-:W-:Y:S02]  /*c0c0*/  LOP3.LUT R15, R15, R10, RZ, 0x3c, !PT ;  /* 0x0000000a0f0f7212 */ /* 0x000fe400078e3cff */
[----:B------:R-:W-:Y:S02]  /*c0d0*/  LOP3.LUT R9, R9, 0xfffffe00, RZ, 0xc0, !PT ;  /* 0xfffffe0009097812 */ /* 0x000fe400078ec0ff */
[----:B------:R-:W-:Y:S02]  /*c0e0*/  LOP3.LUT R11, R14, 0x38, R11, 0xf8, !PT ;  /* 0x000000380e0b7812 */ /* 0x000fe400078ef80b */
[----:B------:R-:W-:-:S02]  /*c0f0*/  IADD3 R12, R15, R12, R9 ;  /* 0x0000000c0f0c7210 */ /* 0x000fc40007ffe009 */
        /* <DEDUP_REMOVED lines=73> */
.L_x_137:
[----:B------:R-:W-:Y:S05]  /*c590*/  BSYNC B0 ;  /* 0x0000000000007941 */ /* 0x000fea0003800000 */
.L_x_136:
[----:B-1----:R-:W-:-:S04]  /*c5a0*/  IADD3 R14, R37, 0x40, RZ ;  /* 0x00000040250e7810 */ /* 0x002fc80007ffe0ff */
[----:B------:R-:W-:-:S13]  /*c5b0*/  ISETP.GE.AND P0, PT, R14, c[0x0][0x27c], PT ;  /* 0x00009f000e007a0c */ /* 0x000fda0003f06270 */
[----:B------:R-:W-:Y:S05]  /*c5c0*/  @P0 BRA `(.L_x_115) ;  /* 0x0000068000000947 */ /* 0x000fea0003800000 */
[----:B------:R-:W-:Y:S01]  /*c5d0*/  SHF.R.S32.HI R13, RZ, 0x1f, R14 ;  /* 0x0000001fff0d7819 */ /* 0x000fe2000001140e */
[--C-:B------:R-:W-:Y:S01]  /*c5e0*/  HADD2.F32 R43, -RZ, R33.reuse.H1_H1 ;  /* 0x30000021ff2b7230 */ /* 0x100fe20000004100 */
[----:B------:R-:W-:Y:S01]  /*c5f0*/  MOV R11, c[0x0][0x27c] ;  /* 0x00009f00000b7a02 */ /* 0x000fe20000000f00 */
[----:B------:R-:W-:Y:S01]  /*c600*/  HADD2.F32 R33, -RZ, R33.H0_H0 ;  /* 0x20000021ff217230 */ /* 0x000fe20000004100 */
[----:B------:R-:W-:Y:S01]  /*c610*/  LEA.HI R9, R13, R14, RZ, 0x3 ;  /* 0x0000000e0d097211 */ /* 0x000fe200078f18ff */
[--C-:B------:R-:W-:Y:S01]  /*c620*/  HADD2.F32 R47, -RZ, R35.reuse.H1_H1 ;  /* 0x30000023ff2f7230 */ /* 0x100fe20000004100 */
[----:B------:R-:W-:Y:S01]  /*c630*/  SHF.R.S32.HI R8, RZ, 0x1f, R29 ;  /* 0x0000001fff087819 */ /* 0x000fe2000001141d */
[--C-:B------:R-:W-:Y:S01]  /*c640*/  HADD2.F32 R48, -RZ, R30.reuse.H1_H1 ;  /* 0x3000001eff307230 */ /* 0x100fe20000004100 */
[----:B------:R-:W-:Y:S01]  /*c650*/  SHF.R.S32.HI R10, RZ, 0x3, R9 ;  /* 0x00000003ff0a7819 */ /* 0x000fe20000011409 */
[----:B------:R-:W-:Y:S01]  /*c660*/  HADD2.F32 R35, -RZ, R35.H0_H0 ;  /* 0x20000023ff237230 */ /* 0x000fe20000004100 */
[----:B------:R-:W-:Y:S01]  /*c670*/  SHF.L.U32 R12, R29, 0x6, RZ ;  /* 0x000000061d0c7819 */ /* 0x000fe200000006ff */
[----:B------:R-:W-:Y:S01]  /*c680*/  HADD2.F32 R30, -RZ, R30.H0_H0 ;  /* 0x2000001eff1e7230 */ /* 0x000fe20000004100 */
[----:B------:R-:W-:Y:S01]  /*c690*/  LEA.HI R11, R11, R10, RZ, 0x1d ;  /* 0x0000000a0b0b7211 */ /* 0x000fe200078fe8ff */
[----:B------:R-:W-:Y:S01]  /*c6a0*/  HADD2.F32 R52, -RZ, R28.H1_H1 ;  /* 0x3000001cff347230 */ /* 0x000fe20000004100 */
[----:B------:R-:W-:Y:S01]  /*c6b0*/  LEA.HI R8, R8, R29, RZ, 0x3 ;  /* 0x0000001d08087211 */ /* 0x000fe200078f18ff */
[----:B------:R-:W-:Y:S01]  /*c6c0*/  HADD2.F32 R59, -RZ, R36.H0_H0 ;  /* 0x20000024ff3b7230 */ /* 0x000fe20000004100 */
[----:B------:R-:W-:-:S02]  /*c6d0*/  SHF.R.S32.HI R10, RZ, 0x1f, R11 ;  /* 0x0000001fff0a7819 */ /* 0x000fc4000001140b */
[----:B------:R-:W-:Y:S01]  /*c6e0*/  LOP3.LUT R12, R12, 0x1c0, RZ, 0xc0, !PT ;  /* 0x000001c00c0c7812 */ /* 0x000fe200078ec0ff */
[----:B------:R-:W-:Y:S01]  /*c6f0*/  IMAD.SHL.U32 R8, R8, 0x40, RZ ;  /* 0x0000004008087824 */ /* 0x000fe200078e00ff */
[----:B------:R-:W-:Y:S02]  /*c700*/  LEA.HI R13, R13, R14, RZ, 0x6 ;  /* 0x0000000e0d0d7211 */ /* 0x000fe400078f30ff */
[----:B------:R-:W-:Y:S02]  /*c710*/  LEA.HI R10, R10, R11, RZ, 0x3 ;  /* 0x0000000b0a0a7211 */ /* 0x000fe400078f18ff */
[----:B------:R-:W-:Y:S02]  /*c720*/  SHF.L.U32 R15, R11, 0x3, RZ ;  /* 0x000000030b0f7819 */ /* 0x000fe400000006ff */
[----:B------:R-:W-:Y:S01]  /*c730*/  LOP3.LUT R14, R12, 0x38, R9, 0xf8, !PT ;  /* 0x000000380c0e7812 */ /* 0x000fe200078ef809 */
[----:B------:R-:W-:Y:S01]  /*c740*/  IMAD.SHL.U32 R11, R10, 0x400, RZ ;  /* 0x000004000a0b7824 */ /* 0x000fe200078e00ff */
[----:B------:R-:W-:-:S02]  /*c750*/  SHF.L.U32 R13, R13, 0x7, RZ ;  /* 0x000000070d0d7819 */ /* 0x000fc400000006ff */
[----:B------:R-:W-:Y:S02]  /*c760*/  SHF.R.U32.HI R9, RZ, 0x3, R12 ;  /* 0x00000003ff097819 */ /* 0x000fe4000001160c */
[----:B------:R-:W-:Y:S02]  /*c770*/  LOP3.LUT R12, R12, 0x38, R15, 0xf8, !PT ;  /* 0x000000380c0c7812 */ /* 0x000fe400078ef80f */
[----:B------:R-:W-:Y:S02]  /*c780*/  LOP3.LUT R13, R13, 0x7fffe000, RZ, 0xc0, !PT ;  /* 0x7fffe0000d0d7812 */ /* 0x000fe400078ec0ff */
[----:B------:R-:W-:Y:S02]  /*c790*/  LOP3.LUT R8, R8, 0xfffffe00, RZ, 0xc0, !PT ;  /* 0xfffffe0008087812 */ /* 0x000fe400078ec0ff */
[-C--:B------:R-:W-:Y:S02]  /*c7a0*/  LOP3.LUT R14, R14, R9.reuse, RZ, 0x3c, !PT ;  /* 0x000000090e0e7212 */ /* 0x080fe400078e3cff */
[----:B------:R-:W-:-:S02]  /*c7b0*/  LOP3.LUT R10, R12, R9, RZ, 0x3c, !PT ;  /* 0x000000090c0a7212 */ /* 0x000fc400078e3cff */
[----:B------:R-:W-:Y:S02]  /*c7c0*/  LOP3.LUT R9, R11, 0x7fffe000, RZ, 0xc0, !PT ;  /* 0x7fffe0000b097812 */ /* 0x000fe400078ec0ff */
[--C-:B------:R-:W-:Y:S02]  /*c7d0*/  IADD3 R13, R14, R13, R8.reuse ;  /* 0x0000000d0e0d7210 */ /* 0x100fe40007ffe008 */
[----:B------:R-:W-:Y:S02]  /*c7e0*/  IADD3 R9, R10, R9, R8 ;  /* 0x000000090a097210 */ /* 0x000fe40007ffe008 */
[----:B------:R-:W-:Y:S02]  /*c7f0*/  SHF.L.U32 R37, R13, 0x1, RZ ;  /* 0x000000010d257819 */ /* 0x000fe400000006ff */
[----:B------:R-:W-:-:S03]  /*c800*/  SHF.L.U32 R29, R9, 0x1, RZ ;  /* 0x00000001091d7819 */ /* 0x000fc600000006ff */
[----:B------:R-:W1:Y:S04]  /*c810*/  LDS.128 R12, [R37+0xc100] ;  /* 0x00c10000250c7984 */ /* 0x000e680000000c00 */
[----:B------:R-:W2:Y:S01]  /*c820*/  LDS.128 R8, [R29+0xc100] ;  /* 0x00c100001d087984 */ /* 0x000ea20000000c00 */
[--C-:B-1----:R-:W-:Y:S02]  /*c830*/  HADD2.F32 R38, -RZ, R12.reuse.H0_H0 ;  /* 0x2000000cff267230 */ /* 0x102fe40000004100 */
[----:B------:R-:W-:Y:S02]  /*c840*/  HADD2.F32 R39, -RZ, R12.H1_H1 ;  /* 0x3000000cff277230 */ /* 0x000fe40000004100 */
[----:B------:R-:W-:Y:S01]  /*c850*/  HADD2.F32 R12, -RZ, R13.H0_H0 ;  /* 0x2000000dff0c7230 */ /* 0x000fe20000004100 */
[----:B------:R-:W-:Y:S01]  /*c860*/  FMUL.FTZ R49, R43, R38 ;  /* 0x000000262b317220 */ /* 0x000fe20000410000 */
[--C-:B--2---:R-:W-:Y:S01]  /*c870*/  HADD2.F32 R42, -RZ, R8.reuse.H0_H0 ;  /* 0x20000008ff2a7230 */ /* 0x104fe20000004100 */
        /* <DEDUP_REMOVED lines=8> */
[-C--:B------:R-:W-:Y:S01]  /*c900*/  FMUL.FTZ R33, R33, R8.reuse ;  /* 0x0000000821217220 */ /* 0x080fe20000410000 */
[--C-:B------:R-:W-:Y:S01]  /*c910*/  HADD2.F32 R49, -RZ, R32.reuse.H1_H1 ;  /* 0x30000020ff317230 */ /* 0x100fe20000004100 */
[----:B------:R-:W-:Y:S01]  /*c920*/  FFMA.FTZ R50, R35, R8, R50 ;  /* 0x0000000823327223 */ /* 0x000fe20000010032 */
[----:B------:R-:W-:Y:S01]  /*c930*/  HADD2.F32 R32, -RZ, R32.H0_H0 ;  /* 0x20000020ff207230 */ /* 0x000fe20000004100 */
[----:B------:R-:W-:Y:S01]  /*c940*/  FMUL.FTZ R55, R30, R40 ;  /* 0x000000281e377220 */ /* 0x000fe20000410000 */
[----:B------:R-:W-:Y:S01]  /*c950*/  HADD2.F32 R13, -RZ, R14.H0_H0 ;  /* 0x2000000eff0d7230 */ /* 0x000fe20000004100 */
[-C--:B------:R-:W-:Y:S01]  /*c960*/  FMUL.FTZ R48, R48, R44.reuse ;  /* 0x0000002c30307220 */ /* 0x080fe20000410000 */
[----:B------:R-:W-:Y:S01]  /*c970*/  HADD2.F32 R8, -RZ, R34.H1_H1 ;  /* 0x30000022ff087230 */ /* 0x000fe20000004100 */
[----:B------:R-:W-:Y:S01]  /*c980*/  FFMA.FTZ R51, R49, R44, R51 ;  /* 0x0000002c31337223 */ /* 0x000fe20000010033 */
[----:B------:R-:W-:Y:S01]  /*c990*/  HADD2.F32 R41, -RZ, R14.H1_H1 ;  /* 0x3000000eff297230 */ /* 0x000fe20000004100 */
[-C--:B------:R-:W-:Y:S01]  /*c9a0*/  FMUL.FTZ R53, R30, R45.reuse ;  /* 0x0000002d1e357220 */ /* 0x080fe20000410000 */
[----:B------:R-:W-:Y:S01]  /*c9b0*/  HADD2.F32 R9, -RZ, R10.H0_H0 ;  /* 0x2000000aff097230 */ /* 0x000fe20000004100 */
[----:B------:R-:W-:Y:S01]  /*c9c0*/  FFMA.FTZ R45, R32, R45, R55 ;  /* 0x0000002d202d7223 */ /* 0x000fe20000010037 */
[----:B------:R-:W-:Y:S01]  /*c9d0*/  HADD2.F32 R44, -RZ, R36.H1_H1 ;  /* 0x30000024ff2c7230 */ /* 0x000fe20000004100 */
[C---:B------:R-:W-:Y:S01]  /*c9e0*/  FMUL.FTZ R54, R8.reuse, R13 ;  /* 0x0000000d08367220 */ /* 0x040fe20000410000 */
[--C-:B------:R-:W-:Y:S01]  /*c9f0*/  HADD2.F32 R14, -RZ, R15.reuse.H0_H0 ;  /* 0x2000000fff0e7230 */ /* 0x100fe20000004100 */
[-C--:B------:R-:W-:Y:S01]  /*ca00*/  FMUL.FTZ R8, R8, R9.reuse ;  /* 0x0000000908087220 */ /* 0x080fe20000410000 */
[----:B------:R-:W-:Y:S01]  /*ca10*/  HADD2.F32 R46, -RZ, R10.H1_H1 ;  /* 0x3000000aff2e7230 */ /* 0x000fe20000004100 */
[----:B------:R-:W-:Y:S01]  /*ca20*/  FFMA.FTZ R30, R44, R9, R54 ;  /* 0x000000092c1e7223 */ /* 0x000fe20000010036 */
[----:B------:R-:W-:Y:S01]  /*ca30*/  HADD2.F32 R55, -RZ, R34.H0_H0 ;  /* 0x20000022ff377230 */ /* 0x000fe20000004100 */
[C---:B------:R-:W-:Y:S01]  /*ca40*/  FMUL.FTZ R57, R52.reuse, R41 ;  /* 0x0000002934397220 */ /* 0x040fe20000410000 */
[----:B------:R-:W-:Y:S01]  /*ca50*/  HADD2.F32 R15, -RZ, R15.H1_H1 ;  /* 0x3000000fff0f7230 */ /* 0x000fe20000004100 */
[----:B------:R-:W-:Y:S01]  /*ca60*/  FMUL.FTZ R52, R52, R46 ;  /* 0x0000002e34347220 */ /* 0x000fe20000410000 */
[--C-:B------:R-:W-:Y:S01]  /*ca70*/  HADD2.F32 R10, -RZ, R11.reuse.H0_H0 ;  /* 0x2000000bff0a7230 */ /* 0x100fe20000004100 */
[----:B------:R-:W-:Y:S01]  /*ca80*/  FFMA.FTZ R43, R47, R38, -R43 ;  /* 0x000000262f2b7223 */ /* 0x000fe2000001082b */
[----:B------:R-:W-:Y:S01]  /*ca90*/  HADD2.F32 R34, -RZ, R28.H0_H0 ;  /* 0x2000001cff227230 */ /* 0x000fe20000004100 */
[C---:B------:R-:W-:Y:S01]  /*caa0*/  FMUL.FTZ R28, R55.reuse, R14 ;  /* 0x0000000e371c7220 */ /* 0x040fe20000410000 */
[----:B------:R-:W-:Y:S01]  /*cab0*/  HADD2.F32 R11, -RZ, R11.H1_H1 ;  /* 0x3000000bff0b7230 */ /* 0x000fe20000004100 */
[----:B------:R-:W-:Y:S01]  /*cac0*/  FMUL.FTZ R55, R55, R10 ;  /* 0x0000000a37377220 */ /* 0x000fe20000410000 */
[--C-:B------:R-:W-:Y:S01]  /*cad0*/  HADD2.F32 R9, -RZ, R31.reuse.H1_H1 ;  /* 0x3000001fff097230 */ /* 0x100fe20000004100 */
[----:B------:R-:W-:Y:S01]  /*cae0*/  FFMA.FTZ R48, R49, R39, -R48 ;  /* 0x0000002731307223 */ /* 0x000fe20000010830 */
[----:B------:R-:W-:Y:S01]  /*caf0*/  HADD2.F32 R36, -RZ, R31.H0_H0 ;  /* 0x2000001fff247230 */ /* 0x000fe20000004100 */
[----:B------:R-:W-:-:S02]  /*cb00*/  FMUL.FTZ R31, R34, R15 ;  /* 0x0000000f221f7220 */ /* 0x000fc40000410000 */
[----:B------:R-:W-:Y:S02]  /*cb10*/  FMUL.FTZ R34, R34, R11 ;  /* 0x0000000b22227220 */ /* 0x000fe40000410000 */
[----:B------:R-:W-:Y:S01]  /*cb20*/  FFMA.FTZ R33, R35, R12, -R33 ;  /* 0x0000000c23217223 */ /* 0x000fe20000010821 */
[----:B------:R-:W-:Y:S01]  /*cb30*/  F2FP.PACK_AB R12, R48, R43 ;  /* 0x0000002b300c723e */ /* 0x000fe200000000ff */
[----:B------:R-:W-:Y:S02]  /*cb40*/  FFMA.FTZ R32, R32, R40, -R53 ;  /* 0x0000002820207223 */ /* 0x000fe40000010835 */
[----:B------:R-:W-:Y:S01]  /*cb50*/  FFMA.FTZ R44, R44, R13, -R8 ;  /* 0x0000000d2c2c7223 */ /* 0x000fe20000010808 */
[----:B------:R-:W-:Y:S01]  /*cb60*/  F2FP.PACK_AB R8, R51, R42 ;  /* 0x0000002a3308723e */ /* 0x000fe200000000ff */
[----:B------:R-:W-:Y:S01]  /*cb70*/  FFMA.FTZ R41, R9, R41, -R52 ;  /* 0x0000002909297223 */ /* 0x000fe20000010834 */
[----:B------:R-:W-:Y:S01]  /*cb80*/  F2FP.PACK_AB R13, R32, R33 ;  /* 0x00000021200d723e */ /* 0x000fe200000000ff */
[----:B------:R-:W-:-:S02]  /*cb90*/  FFMA.FTZ R55, R59, R14, -R55 ;  /* 0x0000000e3b377223 */ /* 0x000fc40000010837 */
[----:B------:R-:W-:Y:S01]  /*cba0*/  FFMA.FTZ R34, R36, R15, -R34 ;  /* 0x0000000f24227223 */ /* 0x000fe20000010822 */
[----:B------:R-:W-:Y:S01]  /*cbb0*/  F2FP.PACK_AB R14, R41, R44 ;  /* 0x0000002c290e723e */ /* 0x000fe200000000ff */
[----:B------:R-:W-:Y:S01]  /*cbc0*/  FFMA.FTZ R57, R9, R46, R57 ;  /* 0x0000002e09397223 */ /* 0x000fe20000010039 */
[----:B------:R-:W-:Y:S01]  /*cbd0*/  F2FP.PACK_AB R9, R45, R50 ;  /* 0x000000322d09723e */ /* 0x000fe200000000ff */
[----:B------:R-:W-:Y:S01]  /*cbe0*/  FFMA.FTZ R28, R59, R10, R28 ;  /* 0x0000000a3b1c7223 */ /* 0x000fe2000001001c */
[----:B------:R-:W-:Y:S01]  /*cbf0*/  F2FP.PACK_AB R15, R34, R55 ;  /* 0x00000037220f723e */ /* 0x000fe200000000ff */
[----:B------:R-:W-:Y:S01]  /*cc00*/  FFMA.FTZ R11, R36, R11, R31 ;  /* 0x0000000b240b7223 */ /* 0x000fe2000001001f */
[----:B------:R-:W-:-:S03]  /*cc10*/  F2FP.PACK_AB R10, R57, R30 ;  /* 0x0000001e390a723e */ /* 0x000fc600000000ff */
[----:B------:R1:W-:Y:S01]  /*cc20*/  STS.128 [R37+0xc100], R12 ;  /* 0x00c1000c25007388 */ /* 0x0003e20000000c00 */
[----:B------:R-:W-:-:S05]  /*cc30*/  F2FP.PACK_AB R11, R11, R28 ;  /* 0x0000001c0b0b723e */ /* 0x000fca00000000ff */
[----:B------:R1:W-:Y:S02]  /*cc40*/  STS.128 [R29+0xc100], R8 ;  /* 0x00c100081d007388 */ /* 0x0003e40000000c00 */
.L_x_115:
[----:B------:R-:W-:Y:S05]  /*cc50*/  BSYNC B2 ;  /* 0x0000000000027941 */ /* 0x000fea0003800000 */
.L_x_99:
[----:B-1----:R-:W-:Y:S01]  /*cc60*/  IMAD R8, R25, c[0x0][0x208], RZ ;  /* 0x0000820019087a24 */ /* 0x002fe200078e02ff */
[----:B------:R-:W-:Y:S01]  /*cc70*/  SHF.R.S32.HI R9, RZ, 0x4, R22 ;  /* 0x00000004ff097819 */ /* 0x000fe20000011416 */
[----:B------:R-:W-:Y:S01]  /*cc80*/  IMAD.WIDE.U32 R10, R215, c[0x0][0x208], RZ ;  /* 0x00008200d70a7a25 */ /* 0x000fe200078e00ff */
[----:B------:R-:W-:Y:S01]  /*cc90*/  SHF.R.S32.HI R12, RZ, 0x1f, R17 ;  /* 0x0000001fff0c7819 */ /* 0x000fe20000011411 */
[----:B------:R-:W-:-:S04]  /*cca0*/  DEPBAR.LE SB0, 0x0 ;  /* 0x000080000000791a */ /* 0x000fc80000000000 */
[----:B------:R-:W-:Y:S01]  /*ccb0*/  IMAD R8, R215, c[0x0][0x20c], R8 ;  /* 0x00008300d7087a24 */ /* 0x000fe200078e0208 */
[----:B------:R-:W-:Y:S01]  /*ccc0*/  LEA.HI R145, R12, R17, RZ, 0x3 ;  /* 0x000000110c917211 */ /* 0x000fe200078f18ff */
[----:B------:R-:W-:Y:S01]  /*ccd0*/  IMAD R13, R24, c[0x0][0x218], RZ ;  /* 0x00008600180d7a24 */ /* 0x000fe200078e02ff */
[----:B------:R-:W-:Y:S01]  /*cce0*/  SHF.L.U32 R12, R18, 0x6, RZ ;  /* 0x00000006120c7819 */ /* 0x000fe200000006ff */
[----:B------:R-:W-:Y:S01]  /*ccf0*/  IMAD.IADD R11, R11, 0x1, R8 ;  /* 0x000000010b0b7824 */ /* 0x000fe200078e0208 */
[----:B------:R-:W-:Y:S01]  /*cd00*/  LOP3.LUT R145, R145, 0xfffffff8, RZ, 0xc0, !PT ;  /* 0xfffffff891917812 */ /* 0x000fe200078ec0ff */
[----:B------:R-:W-:Y:S01]  /*cd10*/  IMAD R13, R214, c[0x0][0x21c], R13 ;  /* 0x00008700d60d7a24 */ /* 0x000fe200078e020d */
[----:B------:R-:W-:Y:S01]  /*cd20*/  LOP3.LUT R12, R12, 0x1c0, RZ, 0xc0, !PT ;  /* 0x000001c00c0c7812 */ /* 0x000fe200078ec0ff */
[----:B------:R-:W-:Y:S01]  /*cd30*/  IMAD.WIDE.U32 R10, R214, c[0x0][0x218], R10 ;  /* 0x00008600d60a7a25 */ /* 0x000fe200078e000a */
[----:B------:R-:W-:Y:S01]  /*cd40*/  BAR.SYNC.DEFER_BLOCKING 0x0 ;  /* 0x0000000000007b1d */ /* 0x000fe20000010000 */
[----:B------:R-:W-:-:S02]  /*cd50*/  ISETP.GE.AND P2, PT, R134, c[0x0][0x1d4], PT ;  /* 0x0000750086007a0c */ /* 0x000fc40003f46270 */
[----:B------:R-:W-:Y:S01]  /*cd60*/  IMAD.SHL.U32 R8, R20, 0x40, RZ ;  /* 0x0000004014087824 */ /* 0x000fe200078e00ff */
[----:B------:R-:W-:Y:S01]  /*cd70*/  IADD3 R26, P0, R26, R10, RZ ;  /* 0x0000000a1a1a7210 */ /* 0x000fe20007f1e0ff */
[----:B------:R-:W-:Y:S01]  /*cd80*/  IMAD.SHL.U32 R70, R7, 0x40, RZ ;  /* 0x0000004007467824 */ /* 0x000fe200078e00ff */
[----:B------:R-:W-:Y:S02]  /*cd90*/  LEA.HI R10, R22, R9, RZ, 0x1 ;  /* 0x00000009160a7211 */ /* 0x000fe400078f08ff */
[----:B------:R-:W-:Y:S01]  /*cda0*/  IADD3.X R13, R210, R11, R13, P0, !PT ;  /* 0x0000000bd20d7210 */ /* 0x000fe200007fe40d */
[----:B------:R-:W-:Y:S01]  /*cdb0*/  IMAD.SHL.U32 R11, R23, 0x8, RZ ;  /* 0x00000008170b7824 */ /* 0x000fe200078e00ff */
[----:B------:R-:W-:Y:S01]  /*cdc0*/  LOP3.LUT R8, R8, 0x1c0, RZ, 0xc0, !PT ;  /* 0x000001c008087812 */ /* 0x000fe200078ec0ff */
[----:B------:R-:W-:Y:S01]  /*cdd0*/  IMAD.WIDE R22, R145, 0x2, RZ ;  /* 0x0000000291167825 */ /* 0x000fe200078e02ff */
[----:B------:R-:W-:Y:S02]  /*cde0*/  LEA R14, P0, R26, c[0x0][0x1f8], 0x1 ;  /* 0x00007e001a0e7a11 */ /* 0x000fe400078008ff */
[----:B------:R-:W-:-:S02]  /*cdf0*/  LOP3.LUT R11, R8, 0x8, R11, 0xf8, !PT ;  /* 0x00000008080b7812 */ /* 0x000fc400078ef80b */
[----:B------:R-:W-:Y:S01]  /*ce00*/  LOP3.LUT R10, R10, 0xfffffffe, RZ, 0xc0, !PT ;  /* 0xfffffffe0a0a7812 */ /* 0x000fe200078ec0ff */
[----:B------:R-:W1:Y:S01]  /*ce10*/  SHFL.IDX PT, R40, R14, RZ, 0x181f ;  /* 0x00181fff0e287589 */ /* 0x000e6200000e0000 */
[----:B------:R-:W-:Y:S02]  /*ce20*/  SHF.R.U32.HI R8, RZ, 0x3, R8 ;  /* 0x00000003ff087819 */ /* 0x000fe40000011608 */
[----:B------:R-:W-:Y:S01]  /*ce30*/  LEA.HI.X R13, R26, c[0x0][0x1fc], R13, 0x1, P0 ;  /* 0x00007f001a0d7a11 */ /* 0x000fe200000f0c0d */
[----:B------:R-:W-:Y:S01]  /*ce40*/  IMAD.IADD R10, R9, 0x1, -R10 ;  /* 0x00000001090a7824 */ /* 0x000fe200078e0a0a */
[----:B------:R-:W-:Y:S01]  /*ce50*/  LOP3.LUT R11, R11, R8, RZ, 0x3c, !PT ;  /* 0x000000080b0b7212 */ /* 0x000fe200078e3cff */
[----:B------:R2:W3:Y:S01]  /*ce60*/  SHFL.IDX PT, R56, R14, 0x1, 0x181f ;  /* 0x00381f000e387f89 */ /* 0x0004e200000e0000 */
[----:B------:R-:W-:Y:S02]  /*ce70*/  LOP3.LUT P0, RZ, R20, 0x2, RZ, 0xc0, !PT ;  /* 0x0000000214ff7812 */ /* 0x000fe4000780c0ff */
[----:B------:R-:W-:Y:S01]  /*ce80*/  LOP3.LUT R70, R70, 0xfffffe00, RZ, 0xc0, !PT ;  /* 0xfffffe0046467812 */ /* 0x000fe200078ec0ff */
[----:B------:R-:W4:Y:S01]  /*ce90*/  SHFL.IDX PT, R9, R13, RZ, 0x181f ;  /* 0x00181fff0d097589 */ /* 0x000f2200000e0000 */
[----:B------:R-:W-:Y:S01]  /*cea0*/  IMAD R205, R10, 0x200, R11 ;  /* 0x000002000acd7824 */ /* 0x000fe200078e020b */
[----:B------:R-:W-:-:S02]  /*ceb0*/  SHF.L.U32 R216, R2, 0x1, RZ ;  /* 0x0000000102d87819 */ /* 0x000fc400000006ff */
[----:B------:R-:W5:Y:S01]  /*cec0*/  SHFL.IDX PT, R8, R13, 0x1, 0x181f ;  /* 0x00381f000d087f89 */ /* 0x000f6200000e0000 */
[----:B------:R-:W-:Y:S01]  /*ced0*/  IMAD.SHL.U32 R205, R205, 0x2, RZ ;  /* 0x00000002cdcd7824 */ /* 0x000fe200078e00ff */
[----:B------:R-:W-:-:S04]  /*cee0*/  P2R R36, PR, RZ, 0x8 ;  /* 0x00000008ff247803 */ /* 0x000fc80000000000 */
[C---:B------:R-:W-:Y:S01]  /*cef0*/  IADD3 R11, R205.reuse, 0x6100, RZ ;  /* 0x00006100cd0b7810 */ /* 0x040fe20007ffe0ff */
[----:B------:R-:W-:Y:S01]  /*cf00*/  LDSM.16.M88.4 R28, [R205+0x6100] ;  /* 0x00610000cd1c783b */ /* 0x000fe20000000200 */
[----:B------:R-:W-:Y:S02]  /*cf10*/  IADD3 R204, R205, 0x6120, RZ ;  /* 0x00006120cdcc7810 */ /* 0x000fe40007ffe0ff */
[----:B------:R-:W-:Y:S01]  /*cf20*/  @P0 IADD3 R204, R11, -0x20, RZ ;  /* 0xffffffe00bcc0810 */ /* 0x000fe20007ffe0ff */
[----:B------:R-:W-:Y:S01]  /*cf30*/  LDSM.16.M88.4 R44, [R205+0x6900] ;  /* 0x00690000cd2c783b */ /* 0x000fe20000000200 */
[----:B------:R-:W-:Y:S02]  /*cf40*/  SHF.R.S32.HI R11, RZ, 0x1f, R16 ;  /* 0x0000001fff0b7819 */ /* 0x000fe40000011410 */
[----:B------:R-:W-:Y:S01]  /*cf50*/  IADD3 R195, R204, 0x800, RZ ;  /* 0x00000800ccc37810 */ /* 0x000fe20007ffe0ff */
[----:B--2---:R-:W-:Y:S01]  /*cf60*/  IMAD.WIDE R14, R134, 0x2, RZ ;  /* 0x00000002860e7825 */ /* 0x004fe200078e02ff */
[----:B------:R-:W-:Y:S01]  /*cf70*/  LEA.HI R144, R11, R16, RZ, 0x3 ;  /* 0x000000100b907211 */ /* 0x000fe200078f18ff */
[----:B------:R-:W-:Y:S01]  /*cf80*/  LDSM.16.M88.4 R80, [R205+0x7100] ;  /* 0x00710000cd50783b */ /* 0x000fe20000000200 */
[----:B------:R-:W-:Y:S01]  /*cf90*/  IADD3 R194, R204, 0x1000, RZ ;  /* 0x00001000ccc27810 */ /* 0x000fe20007ffe0ff */
[----:B------:R-:W-:Y:S01]  /*cfa0*/  IMAD.SHL.U32 R11, R10, 0x8, RZ ;  /* 0x000000080a0b7824 */ /* 0x000fe200078e00ff */
[----:B-1----:R-:W-:Y:S01]  /*cfb0*/  IADD3 R48, P1, R40, R14, RZ ;  /* 0x0000000e28307210 */ /* 0x002fe20007f3e0ff */
[----:B------:R-:W-:Y:S01]  /*cfc0*/  LDSM.16.M88.4 R32, [R205+0x7900] ;  /* 0x00790000cd20783b */ /* 0x000fe20000000200 */
[----:B---3--:R-:W-:-:S02]  /*cfd0*/  IADD3 R38, P0, R14, R56, RZ ;  /* 0x000000380e267210 */ /* 0x008fc40007f1e0ff */
[----:B------:R-:W-:Y:S01]  /*cfe0*/  LOP3.LUT R144, R144, 0xfffffff8, RZ, 0xc0, !PT ;  /* 0xfffffff890907812 */ /* 0x000fe200078ec0ff */
[----:B----4-:R-:W-:Y:S01]  /*cff0*/  IMAD.X R49, R9, 0x1, R15, P1 ;  /* 0x0000000109317824 */ /* 0x010fe200008e060f */
[----:B------:R-:W-:Y:S01]  /*d000*/  IADD3 R42, P1, R40, R22, RZ ;  /* 0x00000016282a7210 */ /* 0x000fe20007f3e0ff */
[----:B-----5:R-:W-:Y:S01]  /*d010*/  IMAD.X R39, R15, 0x1, R8, P0 ;  /* 0x000000010f277824 */ /* 0x020fe200000e0608 */
[----:B------:R-:W-:Y:S01]  /*d020*/  IADD3 R22, P0, R22, R56, RZ ;  /* 0x0000003816167210 */ /* 0x000fe20007f1e0ff */
[----:B------:R-:W-:Y:S01]  /*d030*/  IMAD.WIDE R14, R144, 0x2, RZ ;  /* 0x00000002900e7825 */ /* 0x000fe200078e02ff */
[----:B------:R-:W-:Y:S01]  /*d040*/  LOP3.LUT R11, R12, 0x8, R11, 0xf8, !PT ;  /* 0x000000080c0b7812 */ /* 0x000fe200078ef80b */
[----:B------:R-:W-:Y:S01]  /*d050*/  LDSM.16.M88.4 R88, [R204+0x1000] ;  /* 0x00100000cc58783b */ /* 0x000fe20000000200 */
[----:B------:R-:W-:Y:S01]  /*d060*/  SHF.R.U32.HI R10, RZ, 0x3, R12 ;  /* 0x00000003ff0a7819 */ /* 0x000fe2000001160c */
[----:B------:R-:W-:Y:S01]  /*d070*/  IMAD.X R43, R9, 0x1, R23, P1 ;  /* 0x00000001092b7824 */ /* 0x000fe200008e0617 */
[----:B------:R-:W-:Y:S01]  /*d080*/  IADD3.X R23, R23, R8, RZ, P0, !PT ;  /* 0x0000000817177210 */ /* 0x000fe200007fe4ff */
[----:B------:R-:W-:Y:S01]  /*d090*/  LDSM.16.M88.4 R84, [R204+0x1800] ;  /* 0x00180000cc54783b */ /* 0x000fe20000000200 */
[----:B------:R-:W-:-:S02]  /*d0a0*/  IADD3 R56, P0, R14, R56, RZ ;  /* 0x000000380e387210 */ /* 0x000fc40007f1e0ff */
[----:B------:R-:W-:Y:S02]  /*d0b0*/  LOP3.LUT R7, R11, R10, RZ, 0x3c, !PT ;  /* 0x0000000a0b077212 */ /* 0x000fe400078e3cff */
[----:B------:R-:W-:Y:S01]  /*d0c0*/  IADD3 R40, P1, R40, R14, RZ ;  /* 0x0000000e28287210 */ /* 0x000fe20007f3e0ff */
[----:B------:R-:W-:Y:S01]  /*d0d0*/  IMAD.X R57, R15, 0x1, R8, P0 ;  /* 0x000000010f397824 */ /* 0x000fe200000e0608 */
[----:B------:R-:W-:Y:S01]  /*d0e0*/  ISETP.LT.OR P0, PT, R21, 0x1, P2 ;  /* 0x000000011500780c */ /* 0x000fe20001701670 */
[----:B------:R-:W-:Y:S01]  /*d0f0*/  IMAD R8, R19, 0x400, R70 ;  /* 0x0000040013087824 */ /* 0x000fe200078e0246 */
[----:B------:R-:W-:Y:S01]  /*d100*/  ISETP.LT.OR P2, PT, R21, 0x21, P2 ;  /* 0x000000211500780c */ /* 0x000fe20001741670 */
[----:B------:R-:W-:Y:S01]  /*d110*/  IMAD.X R41, R9, 0x1, R15, P1 ;  /* 0x0000000109297824 */ /* 0x000fe200008e060f */
[----:B------:R-:W-:Y:S01]  /*d120*/  ISETP.GE.AND P1, PT, R17, c[0x0][0x1d4], PT ;  /* 0x0000750011007a0c */ /* 0x000fe20003f26270 */
[C---:B------:R-:W-:Y:S01]  /*d130*/  IMAD.IADD R2, R7.reuse, 0x1, R8 ;  /* 0x0000000107027824 */ /* 0x040fe200078e0208 */
[----:B------:R-:W-:Y:S01]  /*d140*/  LDSM.16.M88.4 R12, [R204] ;  /* 0x00000000cc0c783b */ /* 0x000fe20000000200 */
[----:B------:R-:W-:-:S02]  /*d150*/  LOP3.LUT R203, R7, R70, RZ, 0xfc, !PT ;  /* 0x0000004607cb7212 */ /* 0x000fc400078efcff */
[----:B------:R-:W-:Y:S01]  /*d160*/  IMAD.SHL.U32 R206, R2, 0x2, RZ ;  /* 0x0000000202ce7824 */ /* 0x000fe200078e00ff */
[----:B------:R-:W-:Y:S01]  /*d170*/  LDSM.16.M88.4 R8, [R204+0x800] ;  /* 0x00080000cc08783b */ /* 0x000fe20000000200 */
[----:B------:R-:W-:Y:S01]  /*d180*/  IMAD.MOV.U32 R2, RZ, RZ, 0x40 ;  /* 0x00000040ff027424 */ /* 0x000fe200078e00ff */
[----:B------:R-:W-:Y:S01]  /*d190*/  SHF.R.S32.HI R7, RZ, 0x1f, R144 ;  /* 0x0000001fff077819 */ /* 0x000fe20000011490 */
[----:B------:R-:W-:Y:S01]  /*d1a0*/  IMAD R202, R0, 0x2, R206 ;  /* 0x0000000200ca7824 */ /* 0x000fe200078e02ce */
[----:B------:R-:W1:Y:S01]  /*d1b0*/  LDSM.16.M88.4 R24, [R206+0xc100] ;  /* 0x00c10000ce18783b */ /* 0x000e620000000200 */
[C---:B------:R-:W-:Y:S02]  /*d1c0*/  LEA R201, R5.reuse, R206, 0x1 ;  /* 0x000000ce05c97211 */ /* 0x040fe400078e08ff */
[----:B------:R-:W-:Y:S01]  /*d1d0*/  IMAD R199, R5, 0x2, R202 ;  /* 0x0000000205c77824 */ /* 0x000fe200078e02ca */
[----:B------:R-:W2:Y:S01]  /*d1e0*/  LDSM.16.M88.4 R52, [R202+0xc100] ;  /* 0x00c10000ca34783b */ /* 0x000ea20000000200 */
[----:B------:R-:W-:-:S02]  /*d1f0*/  IADD3 R193, R204, 0x1800, RZ ;  /* 0x00001800ccc17810 */ /* 0x000fc40007ffe0ff */
[C---:B------:R-:W-:Y:S01]  /*d200*/  IADD3 R191, R204.reuse, 0x2000, RZ ;  /* 0x00002000ccbf7810 */ /* 0x040fe20007ffe0ff */
[----:B------:R-:W-:Y:S01]  /*d210*/  @!PT LDS RZ, [RZ] ;  /* 0x00000000fffff984 */ /* 0x000fe20000000800 */
[----:B------:R-:W-:Y:S01]  /*d220*/  @!PT LDS RZ, [RZ] ;  /* 0x00000000fffff984 */ /* 0x000fe20000000800 */
[----:B------:R-:W-:Y:S01]  /*d230*/  @!PT LDS RZ, [RZ] ;  /* 0x00000000fffff984 */ /* 0x000fe20000000800 */
[----:B------:R3:W-:Y:S01]  /*d240*/  LDGSTS.E.BYPASS.LTC128B.128 [R216+0x100], [R48.64], !P0 ;  /* 0x0010000030d87fae */ /* 0x0007e2000c101d46 */
[----:B------:R-:W-:Y:S02]  /*d250*/  ISETP.LT.OR P0, PT, R21, 0x1, P1 ;  /* 0x000000011500780c */ /* 0x000fe40000f01670 */
[C---:B------:R-:W-:Y:S02]  /*d260*/  IADD3 R190, R204.reuse, 0x2800, RZ ;  /* 0x00002800ccbe7810 */ /* 0x040fe40007ffe0ff */
[C---:B------:R-:W-:Y:S02]  /*d270*/  IADD3 R189, R204.reuse, 0x3000, RZ ;  /* 0x00003000ccbd7810 */ /* 0x040fe40007ffe0ff */
[C---:B------:R-:W-:Y:S02]  /*d280*/  IADD3 R188, R204.reuse, 0x3800, RZ ;  /* 0x00003800ccbc7810 */ /* 0x040fe40007ffe0ff */
[----:B------:R-:W-:-:S02]  /*d290*/  IADD3 R187, R204, 0x4000, RZ ;  /* 0x00004000ccbb7810 */ /* 0x000fc40007ffe0ff */
[C---:B------:R-:W-:Y:S02]  /*d2a0*/  IADD3 R186, R204.reuse, 0x4800, RZ ;  /* 0x00004800ccba7810 */ /* 0x040fe40007ffe0ff */
[----:B------:R-:W-:Y:S01]  /*d2b0*/  IADD3 R185, R204, 0x5000, RZ ;  /* 0x00005000ccb97810 */ /* 0x000fe20007ffe0ff */
[----:B------:R4:W-:Y:S01]  /*d2c0*/  LDGSTS.E.BYPASS.LTC128B.128 [R216+0x2100], [R42.64], !P0 ;  /* 0x021000002ad87fae */ /* 0x0009e2000c101d46 */
[----:B------:R-:W-:Y:S02]  /*d2d0*/  ISETP.GE.AND P0, PT, R16, c[0x0][0x1d4], PT ;  /* 0x0000750010007a0c */ /* 0x000fe40003f06270 */
[----:B------:R-:W-:Y:S02]  /*d2e0*/  IADD3 R184, R204, 0x5800, RZ ;  /* 0x00005800ccb87810 */ /* 0x000fe40007ffe0ff */
[----:B------:R-:W-:-:S13]  /*d2f0*/  ISETP.LT.OR P3, PT, R21, 0x1, P0 ;  /* 0x000000011500780c */ /* 0x000fda0000761670 */
[----:B------:R4:W-:Y:S01]  /*d300*/  LDGSTS.E.BYPASS.LTC128B.128 [R216+0x4100], [R40.64], !P3 ;  /* 0x0410000028d87fae */ /* 0x0009e2000d901d46 */
[C---:B-1----:R-:W-:Y:S01]  /*d310*/  HMMA.16816.F32 R16, R24.reuse, R28, RZ ;  /* 0x0000001c1810723c */ /* 0x042fe200000018ff */
[----:B------:R-:W-:Y:S02]  /*d320*/  ISETP.NE.AND P3, PT, R36, RZ, PT ;  /* 0x000000ff2400720c */ /* 0x000fe40003f65270 */
[----:B------:R1:W-:Y:S01]  /*d330*/  LDGSTS.E.BYPASS.LTC128B.128 [R216+0x1100], [R38.64], !P2 ;  /* 0x0110000026d87fae */ /* 0x0003e2000d101d46 */
[C---:B------:R-:W-:Y:S02]  /*d340*/  ISETP.LT.OR P2, PT, R21.reuse, 0x21, P1 ;  /* 0x000000211500780c */ /* 0x040fe40000f41670 */
[----:B------:R-:W-:Y:S02]  /*d350*/  ISETP.LT.OR P1, PT, R21, 0x21, P0 ;  /* 0x000000211500780c */ /* 0x000fe40000721670 */
[----:B------:R-:W-:Y:S01]  /*d360*/  LOP3.LUT P0, RZ, R20, 0x4, RZ, 0xc0, !PT ;  /* 0x0000000414ff7812 */ /* 0x000fe2000780c0ff */
[----:B---3--:R-:W-:Y:S03]  /*d370*/  HMMA.16816.F32 R48, R24, R44, RZ ;  /* 0x0000002c1830723c */ /* 0x008fe600000018ff */
[----:B------:R-:W-:-:S05]  /*d380*/  SEL R2, R2, 0xffffffc0, !P0 ;  /* 0xffffffc002027807 */ /* 0x000fca0004000000 */
[----:B------:R-:W-:Y:S01]  /*d390*/  IMAD.IADD R200, R205, 0x1, R2 ;  /* 0x00000001cdc87824 */ /* 0x000fe200078e0202 */
[----:B------:R3:W-:Y:S01]  /*d3a0*/  LDGSTS.E.BYPASS.LTC128B.128 [R216+0x3100], [R22.64], !P2 ;  /* 0x0310000016d87fae */ /* 0x0007e2000d101d46 */
[C---:B------:R-:W-:Y:S01]  /*d3b0*/  HMMA.16816.F32 R28, R24.reuse, R30, RZ ;  /* 0x0000001e181c723c */ /* 0x040fe200000018ff */
[----:B------:R-:W-:Y:S01]  /*d3c0*/  IMAD.IADD R192, R2, 0x1, R204 ;  /* 0x0000000102c07824 */ /* 0x000fe200078e02cc */
[----:B------:R-:W-:Y:S01]  /*d3d0*/  ISETP.GE.AND P2, PT, R77, 0x41, PT ;  /* 0x000000414d00780c */ /* 0x000fe20003f46270 */
[----:B------:R5:W-:Y:S04]  /*d3e0*/  LDGSTS.E.BYPASS.LTC128B.128 [R216+0x5100], [R56.64], !P1 ;  /* 0x0510000038d87fae */ /* 0x000be8000c901d46 */
[----:B------:R-:W-:Y:S01]  /*d3f0*/  LDSM.16.M88.4 R64, [R201+0xc100] ;  /* 0x00c10000c940783b */ /* 0x000fe20000000200 */
[----:B------:R-:W-:Y:S03]  /*d400*/  HMMA.16816.F32 R44, R24, R46, RZ ;  /* 0x0000002e182c723c */ /* 0x000fe600000018ff */
[----:B-1----:R-:W1:Y:S04]  /*d410*/  LDSM.16.M88.4 R36, [R200+0x6100] ;  /* 0x00610000c824783b */ /* 0x002e680000000200 */
[----:B------:R-:W-:Y:S01]  /*d420*/  LDSM.16.M88.4 R60, [R200+0x7100] ;  /* 0x00710000c83c783b */ /* 0x000fe20000000200 */
[----:B--2---:R-:W-:Y:S03]  /*d430*/  HMMA.16816.F32 R16, R52, R12, R16 ;  /* 0x0000000c3410723c */ /* 0x004fe60000001810 */
[----:B------:R-:W-:Y:S04]  /*d440*/  LDSM.16.M88.4 R92, [R192+0x1000] ;  /* 0x00100000c05c783b */ /* 0x000fe80000000200 */
[----:B------:R-:W-:Y:S01]  /*d450*/  LDSM.16.M88.4 R96, [R204+0x4000] ;  /* 0x00400000cc60783b */ /* 0x000fe20000000200 */
[C---:B----4-:R-:W-:Y:S03]  /*d460*/  HMMA.16816.F32 R40, R24.reuse, R80, RZ ;  /* 0x000000501828723c */ /* 0x050fe600000018ff */
[----:B---3--:R-:W2:Y:S04]  /*d470*/  LDSM.16.M88.4 R20, [R200+0x6900] ;  /* 0x00690000c814783b */ /* 0x008ea80000000200 */
[----:B-----5:R-:W-:Y:S01]  /*d480*/  LDSM.16.M88.4 R56, [R199+0xc100] ;  /* 0x00c10000c738783b */ /* 0x020fe20000000200 */
[C---:B------:R-:W-:Y:S03]  /*d490*/  HMMA.16816.F32 R80, R24.reuse, R82, RZ ;  /* 0x000000521850723c */ /* 0x040fe600000018ff */
[----:B------:R-:W0:Y:S05]  /*d4a0*/  LDGDEPBAR ;  /* 0x00000000000079af */ /* 0x000e2a0000000000 */
[C---:B------:R-:W-:Y:S08]  /*d4b0*/  HMMA.16816.F32 R72, R24.reuse, R32, RZ ;  /* 0x000000201848723c */ /* 0x040ff000000018ff */
[----:B------:R-:W-:Y:S01]  /*d4c0*/  HMMA.16816.F32 R24, R24, R34, RZ ;  /* 0x000000221818723c */ /* 0x000fe200000018ff */
[----:B------:R-:W-:Y:S07]  /*d4d0*/  LDSM.16.M88.4 R32, [R200+0x7900] ;  /* 0x00790000c820783b */ /* 0x000fee0000000200 */
        /* <DEDUP_REMOVED lines=88> */
[----:B------:R-:W-:Y:S08]  /*da60*/  HMMA.16816.F32 R48, R60, R56, R48 ;  /* 0x000000383c30723c */ /* 0x000ff00000001830 */
[----:B-1----:R-:W-:Y:S08]  /*da70*/  HMMA.16816.F32 R16, R24, R20, R16 ;  /* 0x000000141810723c */ /* 0x002ff00000001810 */
[----:B------:R-:W-:Y:S01]  /*da80*/  HMMA.16816.F32 R44, R60, R58, R44 ;  /* 0x0000003a3c2c723c */ /* 0x000fe2000000182c */
[----:B------:R-:W1:Y:S07]  /*da90*/  LDSM.16.M88.4 R56, [R204+0x5000] ;  /* 0x00500000cc38783b */ /* 0x000e6e0000000200 */
[----:B------:R-:W-:Y:S01]  /*daa0*/  HMMA.16816.F32 R28, R36, R98, R28 ;  /* 0x00000062241c723c */ /* 0x000fe2000000181c */
[----:B------:R-:W3:Y:S07]  /*dab0*/  LDSM.16.M88.4 R96, [R200+0xa900] ;  /* 0x00a90000c860783b */ /* 0x000eee0000000200 */
[----:B------:R-:W-:Y:S08]  /*dac0*/  HMMA.16816.F32 R40, R60, R52, R40 ;  /* 0x000000343c28723c */ /* 0x000ff00000001828 */
[----:B------:R-:W-:Y:S08]  /*dad0*/  HMMA.16816.F32 R80, R88, R94, R80 ;  /* 0x0000005e5850723c */ /* 0x000ff00000001850 */
[----:B------:R-:W-:Y:S08]  /*dae0*/  HMMA.16816.F32 R48, R36, R32, R48 ;  /* 0x000000202430723c */ /* 0x000ff00000001830 */
[----:B--2---:R-:W-:Y:S08]  /*daf0*/  HMMA.16816.F32 R16, R12, R8, R16 ;  /* 0x000000080c10723c */ /* 0x004ff00000001810 */
[----:B------:R-:W-:Y:S01]  /*db00*/  HMMA.16816.F32 R44, R36, R34, R44 ;  /* 0x00000022242c723c */ /* 0x000fe2000000182c */
[----:B------:R-:W2:Y:S07]  /*db10*/  LDSM.16.M88.4 R32, [R205+0xb900] ;  /* 0x00b90000cd20783b */ /* 0x000eae0000000200 */
[----:B------:R-:W-:Y:S01]  /*db20*/  HMMA.16816.F32 R28, R24, R22, R28 ;  /* 0x00000016181c723c */ /* 0x000fe2000000181c */
[----:B------:R-:W4:Y:S07]  /*db30*/  LDSM.16.M88.4 R20, [R192+0x4800] ;  /* 0x00480000c014783b */ /* 0x000f2e0000000200 */
[----:B------:R-:W-:Y:S01]  /*db40*/  HMMA.16816.F32 R72, R88, R84, R72 ;  /* 0x000000545848723c */ /* 0x000fe20000001848 */
[----:B------:R-:W-:-:S02]  /*db50*/  FMUL.FTZ R2, R16, c[0x0][0x320] ;  /* 0x0000c80010027a20 */ /* 0x000fc40000410000 */
[----:B------:R-:W-:-:S04]  /*db60*/  FMUL.FTZ R78, R19, c[0x0][0x320] ;  /* 0x0000c800134e7a20 */ /* 0x000fc80000410000 */
[----:B------:R-:W2:Y:S01]  /*db70*/  MUFU.TANH R2, R2 ;  /* 0x0000000200027308 */ /* 0x000ea20000002400 */
[----:B------:R-:W-:Y:S07]  /*db80*/  HMMA.16816.F32 R64, R88, R86, R64 ;  /* 0x000000565840723c */ /* 0x000fee0000001840 */
[----:B------:R-:W2:Y:S01]  /*db90*/  MUFU.TANH R78, R78 ;  /* 0x0000004e004e7308 */ /* 0x000ea20000002400 */
[----:B-1----:R-:W-:Y:S07]  /*dba0*/  HMMA.16816.F32 R40, R36, R56, R40 ;  /* 0x000000382428723c */ /* 0x002fee0000001828 */
[----:B------:R-:W-:Y:S01]  /*dbb0*/  FMUL.FTZ R56, R17, c[0x0][0x320] ;  /* 0x0000c80011387a20 */ /* 0x000fe20000410000 */
[----:B------:R-:W-:Y:S01]  /*dbc0*/  HMMA.16816.F32 R80, R60, R54, R80 ;  /* 0x000000363c50723c */ /* 0x000fe20000001850 */
[----:B------:R-:W-:Y:S01]  /*dbd0*/  FMUL.FTZ R57, R18, c[0x0][0x320] ;  /* 0x0000c80012397a20 */ /* 0x000fe20000410000 */
[----:B------:R-:W-:Y:S03]  /*dbe0*/  LDSM.16.M88.4 R52, [R192+0x5000] ;  /* 0x00500000c034783b */ /* 0x000fe60000000200 */
[----:B------:R-:W1:Y:S01]  /*dbf0*/  MUFU.TANH R56, R56 ;  /* 0x0000003800387308 */ /* 0x000e620000002400 */
[----:B------:R-:W5:Y:S02]  /*dc00*/  LDSM.16.M88.4 R16, [R204+0x5800] ;  /* 0x00580000cc10783b */ /* 0x000f640000000200 */
        /* <DEDUP_REMOVED lines=44> */
[----:B------:R-:W1:Y:S05]  /*ded0*/  MUFU.TANH R18, R18 ;  /* 0x0000001200127308 */ /* 0x000e6a0000002400 */
[----:B------:R-:W-:Y:S01]  /*dee0*/  SHF.R.S32.HI R9, RZ, 0x1f, R134 ;  /* 0x0000001fff097819 */ /* 0x000fe20000011486 */
[----:B------:R-:W-:Y:S01]  /*def0*/  HMMA.16816.F32 R64, R12, R10, R64 ;  /* 0x0000000a0c40723c */ /* 0x000fe20000001840 */
[----:B------:R-:W-:Y:S01]  /*df00*/  FMUL.FTZ R40, R40, c[0x0][0x320] ;  /* 0x0000c80028287a20 */ /* 0x000fe20000410000 */
[----:B------:R-:W1:Y:S01]  /*df10*/  MUFU.TANH R19, R19 ;  /* 0x0000001300137308 */ /* 0x000e620000002400 */
[----:B------:R-:W-:Y:S01]  /*df20*/  FMUL.FTZ R41, R41, c[0x0][0x320] ;  /* 0x0000c80029297a20 */ /* 0x000fe20000410000 */
[----:B------:R-:W-:Y:S01]  /*df30*/  SHF.R.S32.HI R8, RZ, 0x1f, R145 ;  /* 0x0000001fff087819 */ /* 0x000fe20000011491 */
[----:B------:R-:W-:-:S02]  /*df40*/  FMUL.FTZ R42, R42, c[0x0][0x320] ;  /* 0x0000c8002a2a7a20 */ /* 0x000fc40000410000 */
[----:B------:R-:W-:Y:S02]  /*df50*/  FMUL.FTZ R43, R43, c[0x0][0x320] ;  /* 0x0000c8002b2b7a20 */ /* 0x000fe40000410000 */
        /* <DEDUP_REMOVED lines=9> */
[----:B------:R-:W-:Y:S02]  /*dff0*/  FMUL.FTZ R75, R75, c[0x0][0x320] ;  /* 0x0000c8004b4b7a20 */ /* 0x000fe40000410000 */
[----:B------:R-:W-:Y:S01]  /*e000*/  FMUL.FTZ R64, R64, c[0x0][0x320] ;  /* 0x0000c80040407a20 */ /* 0x000fe20000410000 */
[----:B------:R1:W1:Y:S01]  /*e010*/  MUFU.TANH R164, R42 ;  /* 0x0000002a00a47308 */ /* 0x0002620000002400 */
[----:B------:R-:W-:Y:S02]  /*e020*/  FMUL.FTZ R65, R65, c[0x0][0x320] ;  /* 0x0000c80041417a20 */ /* 0x000fe40000410000 */
        /* <DEDUP_REMOVED lines=18> */
[----:B------:R-:W-:Y:S01]  /*e150*/  IMAD.MOV.U32 R214, RZ, RZ, RZ ;  /* 0x000000ffffd67224 */ /* 0x000fe200078e00ff */
[----:B------:R-:W-:-:S04]  /*e160*/  IADD3 R215, R217, R71, R208 ;  /* 0x00000047d9d77210 */ /* 0x000fc80007ffe0d0 */
[----:B------:R-:W-:-:S05]  /*e170*/  IADD3 R215, R215, -0x80, RZ ;  /* 0xffffff80d7d77810 */ /* 0x000fca0007ffe0ff */
[----:B------:R-:W-:Y:S02]  /*e180*/  IMAD.MOV.U32 R10, RZ, RZ, R215 ;  /* 0x000000ffff0a7224 */ /* 0x000fe400078e00d7 */
[----:B------:R-:W-:-:S05]  /*e190*/  @P0 IMAD.HI.U32 R11, R215, c[0x0][0x2bc], RZ ;  /* 0x0000af00d70b0a27 */ /* 0x000fca00078e00ff */
[----:B------:R-:W-:-:S04]  /*e1a0*/  @P0 SHF.R.U32.HI R10, RZ, c[0x0][0x2c0], R11 ;  /* 0x0000b000ff0a0a19 */ /* 0x000fc8000001160b */
[----:B------:R-:W-:-:S04]  /*e1b0*/  @!P3 IADD3 R12, P0, R10, R218, RZ ;  /* 0x000000da0a0cb210 */ /* 0x000fc80007f1e0ff */
[----:B------:R-:W-:Y:S02]  /*e1c0*/  @!P3 LEA.HI.X.SX32 R11, R10, R213, 0x1, P0 ;  /* 0x000000d50a0bb211 */ /* 0x000fe400000f0eff */
[----:B------:R-:W-:-:S04]  /*e1d0*/  @!P3 LEA R14, P0, R12, c[0x0][0x2a0], 0x2 ;  /* 0x0000a8000c0eba11 */ /* 0x000fc800078010ff */
[----:B------:R-:W-:-:S05]  /*e1e0*/  @!P3 LEA.HI.X R15, R12, c[0x0][0x2a4], R11, 0x2, P0 ;  /* 0x0000a9000c0fba11 */ /* 0x000fca00000f140b */
[----:B------:R2:W3:Y:S01]  /*e1f0*/  @!P3 LDG.E R214, [R14.64] ;  /* 0x000000060ed6b981 */ /* 0x0004e2000c1e1900 */
[----:B------:R-:W-:Y:S01]  /*e200*/  IMAD.MOV R10, RZ, RZ, -R10 ;  /* 0x000000ffff0a7224 */ /* 0x000fe200078e0a0a */
[----:B------:R-:W-:Y:S02]  /*e210*/  SHF.L.U64.HI R24, R144, 0x1, R7 ;  /* 0x0000000190187819 */ /* 0x000fe40000010207 */
[----:B------:R-:W-:Y:S01]  /*e220*/  IADD3 R21, -R6, 0x10, RZ ;  /* 0x0000001006157810 */ /* 0x000fe20007ffe1ff */
[----:B------:R-:W-:-:S03]  /*e230*/  IMAD R215, R10, c[0x0][0x2b8], R215 ;  /* 0x0000ae000ad77a24 */ /* 0x000fc600078e02d7 */
[----:B------:R-:W-:Y:S01]  /*e240*/  LOP3.LUT R21, R21, 0xf, RZ, 0xc0, !PT ;  /* 0x0000000f15157812 */ /* 0x000fe200078ec0ff */
[----:B------:R-:W-:Y:S01]  /*e250*/  IMAD.WIDE.U32 R12, R215, c[0x0][0x1e0], RZ ;  /* 0x00007800d70c7a25 */ /* 0x000fe200078e00ff */
[----:B------:R-:W-:-:S05]  /*e260*/  SHF.R.S32.HI R10, RZ, 0x1f, R215 ;  /* 0x0000001fff0a7819 */ /* 0x000fca00000114d7 */
[----:B------:R-:W-:-:S04]  /*e270*/  IMAD R10, R10, c[0x0][0x1e0], RZ ;  /* 0x000078000a0a7a24 */ /* 0x000fc800078e02ff */
[----:B------:R-:W-:-:S04]  /*e280*/  IMAD R10, R215, c[0x0][0x1e4], R10 ;  /* 0x00007900d70a7a24 */ /* 0x000fc800078e020a */
[----:B------:R-:W-:Y:S01]  /*e290*/  IMAD.IADD R13, R13, 0x1, R10 ;  /* 0x000000010d0d7824 */ /* 0x000fe200078e020a */
[----:B--2---:R-:W-:Y:S02]  /*e2a0*/  SHF.L.U64.HI R14, R134, 0x1, R9 ;  /* 0x00000001860e7819 */ /* 0x004fe40000010209 */
[----:B------:R-:W-:-:S04]  /*e2b0*/  SEL R9, RZ, 0x10, P5 ;  /* 0x00000010ff097807 */ /* 0x000fc80002800000 */
[----:B------:R-:W-:-:S04]  /*e2c0*/  IADD3 R27, -R9, 0x10, RZ ;  /* 0x00000010091b7810 */ /* 0x000fc80007ffe1ff */
[----:B------:R-:W-:Y:S02]  /*e2d0*/  LOP3.LUT R27, R27, 0xf, RZ, 0xc0, !PT ;  /* 0x0000000f1b1b7812 */ /* 0x000fe400078ec0ff */
[----:B---3--:R-:W-:Y:S01]  /*e2e0*/  SHF.R.S32.HI R10, RZ, 0x1f, R214 ;  /* 0x0000001fff0a7819 */ /* 0x008fe200000114d6 */
[----:B------:R-:W-:-:S04]  /*e2f0*/  IMAD.WIDE.U32 R12, R214, c[0x0][0x1f0], R12 ;  /* 0x00007c00d60c7a25 */ /* 0x000fc800078e000c */
[----:B------:R-:W-:Y:S01]  /*e300*/  IMAD R11, R10, c[0x0][0x1f0], RZ ;  /* 0x00007c000a0b7a24 */ /* 0x000fe200078e02ff */
[----:B------:R-:W-:Y:S02]  /*e310*/  IADD3 R15, P0, R68, R12, RZ ;  /* 0x0000000c440f7210 */ /* 0x000fe40007f1e0ff */
[----:B------:R-:W-:Y:S01]  /*e320*/  SEL R12, RZ, 0x10, P6 ;  /* 0x00000010ff0c7807 */ /* 0x000fe20003000000 */
[----:B------:R-:W-:Y:S01]  /*e330*/  IMAD R10, R214, c[0x0][0x1f4], R11 ;  /* 0x00007d00d60a7a24 */ /* 0x000fe200078e020b */
[----:B------:R-:W-:Y:S01]  /*e340*/  SHF.L.U64.HI R11, R145, 0x1, R8 ;  /* 0x00000001910b7819 */ /* 0x000fe20000010208 */
[----:B------:R-:W-:Y:S01]  /*e350*/  IMAD.SHL.U32 R8, R144, 0x2, RZ ;  /* 0x0000000290087824 */ /* 0x000fe200078e00ff */
[----:B------:R-:W-:Y:S02]  /*e360*/  IADD3 R36, -R12, 0x10, RZ ;  /* 0x000000100c247810 */ /* 0x000fe40007ffe1ff */
[----:B------:R-:W-:Y:S01]  /*e370*/  IADD3.X R10, R211, R13, R10, P0, !PT ;  /* 0x0000000dd30a7210 */ /* 0x000fe200007fe40a */
[----:B------:R-:W-:Y:S01]  /*e380*/  IMAD.SHL.U32 R13, R134, 0x2, RZ ;  /* 0x00000002860d7824 */ /* 0x000fe200078e00ff */
[----:B------:R-:W-:-:S02]  /*e390*/  LEA R20, P0, R15, c[0x0][0x1c8], 0x1 ;  /* 0x000072000f147a11 */ /* 0x000fc400078008ff */
[----:B------:R-:W-:Y:S02]  /*e3a0*/  LOP3.LUT R36, R36, 0xf, RZ, 0xc0, !PT ;  /* 0x0000000f24247812 */ /* 0x000fe400078ec0ff */
[----:B------:R-:W-:Y:S01]  /*e3b0*/  LEA.HI.X R15, R15, c[0x0][0x1cc], R10, 0x1, P0 ;  /* 0x000073000f0f7a11 */ /* 0x000fe200000f0c0a */
[----:B------:R-:W2:Y:S01]  /*e3c0*/  SHFL.IDX PT, R22, R20, 0x1, 0x181f ;  /* 0x00381f0014167f89 */ /* 0x000ea200000e0000 */
[----:B------:R-:W-:-:S03]  /*e3d0*/  IMAD.SHL.U32 R10, R145, 0x2, RZ ;  /* 0x00000002910a7824 */ /* 0x000fc600078e00ff */
[----:B------:R-:W3:Y:S04]  /*e3e0*/  SHFL.IDX PT, R23, R15, 0x1, 0x181f ;  /* 0x00381f000f177f89 */ /* 0x000ee800000e0000 */
        /* <DEDUP_REMOVED lines=23> */
.L_x_138:
        /* <DEDUP_REMOVED lines=29> */
[----:B------:R-:W-:Y:S01]  /*e730*/  LDSM.16.MT88.4 R136, [R198+0x900] ;  /* 0x00090000c688783b */ /* 0x000fe20000004200 */
[----:B------:R-:W-:-:S02]  /*e740*/  FMNMX.FTZ R6, R3, R15, !PT ;  /* 0x0000000f03067209 */ /* 0x000fc40007810000 */
[----:B------:R-:W-:Y:S01]  /*e750*/  FSEL R30, R30, -INF , P0 ;  /* 0xff8000001e1e7808 */ /* 0x000fe20000000000 */
[----:B------:R-:W-:Y:S01]  /*e760*/  LDSM.16.MT88.4 R24, [R198+0x2900] ;  /* 0x00290000c618783b */ /* 0x000fe20000004200 */
        /* <DEDUP_REMOVED lines=21> */
[----:B------:R-:W-:Y:S01]  /*e8c0*/  ISETP.GT.AND P0, PT, R4, 0x20, PT ;  /* 0x000000200400780c */ /* 0x000fe20003f04270 */
[----:B------:R-:W-:Y:S01]  /*e8d0*/  LDSM.16.MT88.4 R32, [R197+0x900] ;  /* 0x00090000c520783b */ /* 0x000fe20000004200 */
        /* <DEDUP_REMOVED lines=9> */
[----:B------:R-:W-:Y:S02]  /*e970*/  FMNMX.FTZ R17, R2, R17, !PT ;  /* 0x0000001102117209 */ /* 0x000fe40007810000 */
[----:B------:R-:W-:Y:S02]  /*e980*/  FSEL R166, R166, -INF , P0 ;  /* 0xff800000a6a67808 */ /* 0x000fe40000000000 */
[----:B------:R-:W-:Y:S02]  /*e990*/  FSEL R167, R167, -INF , P0 ;  /* 0xff800000a7a77808 */ /* 0x000fe40000000000 */
[----:B------:R-:W-:-:S02]  /*e9a0*/  ISETP.GT.AND P0, PT, R4, 0x29, PT ;  /* 0x000000290400780c */ /* 0x000fc40003f04270 */
[----:B------:R-:W-:Y:S02]  /*e9b0*/  FMNMX.FTZ R6, R169, R6, !PT ;  /* 0x00000006a9067209 */ /* 0x000fe40007810000 */
[----:B------:R-:W-:Y:S02]  /*e9c0*/  FMNMX.FTZ R17, R14, R17, !PT ;  /* 0x000000110e117209 */ /* 0x000fe40007810000 */
[----:B------:R-:W-:Y:S02]  /*e9d0*/  FSEL R172, R172, -INF , P0 ;  /* 0xff800000acac7808 */ /* 0x000fe40000000000 */
[----:B------:R-:W-:Y:S02]  /*e9e0*/  FSEL R163, R163, -INF , P0 ;  /* 0xff800000a3a37808 */ /* 0x000fe40000000000 */
[----:B------:R-:W-:Y:S02]  /*e9f0*/  FMNMX.FTZ R6, R161, R6, !PT ;  /* 0x00000006a1067209 */ /* 0x000fe40007810000 */
[----:B------:R-:W-:-:S02]  /*ea00*/  FMNMX.FTZ R17, R12, R17, !PT ;  /* 0x000000110c117209 */ /* 0x000fc40007810000 */
        /* <DEDUP_REMOVED lines=20> */
[----:B------:R-:W-:Y:S02]  /*eb50*/  FMNMX.FTZ R17, R166, R17, !PT ;  /* 0x00000011a6117209 */ /* 0x000fe40007810000 */
[----:B------:R-:W-:Y:S02]  /*eb60*/  FMNMX.FTZ R16, R141, R6, !PT ;  /* 0x000000068d107209 */ /* 0x000fe40007810000 */
[----:B------:R-:W-:Y:S02]  /*eb70*/  FMNMX.FTZ R17, R172, R17, !PT ;  /* 0x00000011ac117209 */ /* 0x000fe40007810000 */
[----:B------:R-:W-:Y:S01]  /*eb80*/  FSEL R162, R162, -INF , P0 ;  /* 0xff800000a2a27808 */ /* 0x000fe20000000000 */
[----:B------:R-:W1:Y:S01]  /*eb90*/  SHFL.BFLY PT, R19, R16, 0x2, 0x1f ;  /* 0x0c401f0010137f89 */ /* 0x000e6200000e0000 */
[----:B------:R-:W-:-:S04]  /*eba0*/  FMNMX.FTZ R17, R168, R17, !PT ;  /* 0x00000011a8117209 */ /* 0x000fc80007810000 */
[----:B------:R-:W-:-:S04]  /*ebb0*/  FMNMX.FTZ R17, R142, R17, !PT ;  /* 0x000000118e117209 */ /* 0x000fc80007810000 */
[----:B------:R-:W-:-:S04]  /*ebc0*/  FMNMX.FTZ R17, R140, R17, !PT ;  /* 0x000000118c117209 */ /* 0x000fc80007810000 */
        /* <DEDUP_REMOVED lines=8> */
[----:B------:R-:W-:-:S05]  /*ec50*/  FMUL.FTZ R170, R132, c[0x0][0x2d0] ;  /* 0x0000b40084aa7a20 */ /* 0x000fca0000410000 */
[----:B------:R-:W-:-:S05]  /*ec60*/  FSEL R170, R170, RZ, P0 ;  /* 0x000000ffaaaa7208 */ /* 0x000fca0000000000 */
[--C-:B------:R-:W-:Y:S02]  /*ec70*/  FFMA.FTZ R155, R3, c[0x0][0x2d0], -R170.reuse ;  /* 0x0000b400039b7a23 */ /* 0x100fe400000108aa */
[--C-:B------:R-:W-:Y:S01]  /*ec80*/  FFMA.FTZ R154, R15, c[0x0][0x2d0], -R170.reuse ;  /* 0x0000b4000f9a7a23 */ /* 0x100fe200000108aa */
[----:B--2---:R-:W-:Y:S01]  /*ec90*/  FMNMX.FTZ R3, R4, R17, !PT ;  /* 0x0000001104037209 */ /* 0x004fe20007810000 */
[--C-:B------:R-:W-:Y:S01]  /*eca0*/  FFMA.FTZ R152, R21, c[0x0][0x2d0], -R170.reuse ;  /* 0x0000b40015987a23 */ /* 0x100fe200000108aa */
[----:B------:R-:W-:Y:S01]  /*ecb0*/  LDSM.16.MT88.4 R16, [R197+0x2900] ;  /* 0x00290000c510783b */ /* 0x000fe20000004200 */
[--C-:B------:R-:W-:Y:S01]  /*ecc0*/  FFMA.FTZ R149, R29, c[0x0][0x2d0], -R170.reuse ;  /* 0x0000b4001d957a23 */ /* 0x100fe200000108aa */
[C---:B------:R-:W-:Y:S01]  /*ecd0*/  FSETP.NEU.FTZ.AND P0, PT, R3.reuse, -INF , PT ;  /* 0xff8000000300780b */ /* 0x040fe20003f1d000 */
[----:B------:R-:W-:Y:S01]  /*ece0*/  FMUL.FTZ R165, R3, c[0x0][0x2d0] ;  /* 0x0000b40003a57a20 */ /* 0x000fe20000410000 */
[----:B------:R-:W-:Y:S01]  /*ecf0*/  MUFU.EX2 R155, R155 ;  /* 0x0000009b009b7308 */ /* 0x000fe20000000800 */
[--C-:B------:R-:W-:Y:S01]  /*ed00*/  FFMA.FTZ R148, R11, c[0x0][0x2d0], -R170.reuse ;  /* 0x0000b4000b947a23 */ /* 0x100fe200000108aa */
[----:B------:R-:W-:Y:S01]  /*ed10*/  LDSM.16.MT88.4 R20, [R203+0x900] ;  /* 0x00090000cb14783b */ /* 0x000fe20000004200 */
[--C-:B------:R-:W-:Y:S01]  /*ed20*/  FFMA.FTZ R147, R9, c[0x0][0x2d0], -R170.reuse ;  /* 0x0000b40009937a23 */ /* 0x100fe200000108aa */
[----:B------:R-:W-:Y:S01]  /*ed30*/  FSEL R165, R165, RZ, P0 ;  /* 0x000000ffa5a57208 */ /* 0x000fe20000000000 */
[----:B------:R-:W-:-:S02]  /*ed40*/  FFMA.FTZ R153, R13, c[0x0][0x2d0], -R170 ;  /* 0x0000b4000d997a23 */ /* 0x000fc400000108aa */
[--C-:B------:R-:W-:Y:S01]  /*ed50*/  FFMA.FTZ R158, R169, c[0x0][0x2d0], -R170.reuse ;  /* 0x0000b400a99e7a23 */ /* 0x100fe200000108aa */
[----:B------:R-:W1:Y:S01]  /*ed60*/  MUFU.EX2 R154, R154 ;  /* 0x0000009a009a7308 */ /* 0x000e620000000800 */
[--C-:B------:R-:W-:Y:S02]  /*ed70*/  FFMA.FTZ R156, R57, c[0x0][0x2d0], -R165.reuse ;  /* 0x0000b400399c7a23 */ /* 0x100fe400000108a5 */
[----:B------:R-:W2:Y:S01]  /*ed80*/  LDSM.16.MT88.4 R56, [R197+0x2100] ;  /* 0x00210000c538783b */ /* 0x000ea20000004200 */
[--C-:B------:R-:W-:Y:S02]  /*ed90*/  FFMA.FTZ R157, R78, c[0x0][0x2d0], -R165.reuse ;  /* 0x0000b4004e9d7a23 */ /* 0x100fe400000108a5 */
[--C-:B------:R-:W-:Y:S02]  /*eda0*/  FFMA.FTZ R159, R30, c[0x0][0x2d0], -R165.reuse ;  /* 0x0000b4001e9f7a23 */ /* 0x100fe400000108a5 */
[--C-:B------:R-:W-:Y:S01]  /*edb0*/  FFMA.FTZ R150, R2, c[0x0][0x2d0], -R165.reuse ;  /* 0x0000b40002967a23 */ /* 0x100fe200000108a5 */
[----:B------:R-:W-:Y:S01]  /*edc0*/  MUFU.EX2 R152, R152 ;  /* 0x0000009800987308 */ /* 0x000fe20000000800 */
[----:B------:R-:W-:Y:S01]  /*edd0*/  FFMA.FTZ R2, R7, c[0x0][0x2d0], -R170 ;  /* 0x0000b40007027a23 */ /* 0x000fe200000108aa */
[----:B------:R-:W-:Y:S01]  /*ede0*/  LDSM.16.MT88.4 R28, [R196+0x900] ;  /* 0x00090000c41c783b */ /* 0x000fe20000004200 */
[----:B------:R-:W-:-:S02]  /*edf0*/  FFMA.FTZ R135, R10, c[0x0][0x2d0], -R165 ;  /* 0x0000b4000a877a23 */ /* 0x000fc400000108a5 */
[--C-:B------:R-:W-:Y:S01]  /*ee00*/  FFMA.FTZ R0, R8, c[0x0][0x2d0], -R165.reuse ;  /* 0x0000b40008007a23 */ /* 0x100fe200000108a5 */
[----:B------:R-:W3:Y:S01]  /*ee10*/  LDSM.16.MT88.4 R4, [R196+0x4100] ;  /* 0x00410000c404783b */ /* 0x000ee20000004200 */
[----:B-1----:R-:W-:Y:S01]  /*ee20*/  F2FP.PACK_AB R96, R154, R155 ;  /* 0x0000009b9a60723e */ /* 0x002fe200000000ff */
[----:B------:R-:W1:Y:S01]  /*ee30*/  MUFU.EX2 R149, R149 ;  /* 0x0000009500957308 */ /* 0x000e620000000800 */
[--C-:B------:R-:W-:Y:S01]  /*ee40*/  FFMA.FTZ R151, R14, c[0x0][0x2d0], -R165.reuse ;  /* 0x0000b4000e977a23 */ /* 0x100fe200000108a5 */
[----:B------:R-:W4:Y:S01]  /*ee50*/  LDSM.16.MT88.4 R8, [R203+0x2900] ;  /* 0x00290000cb08783b */ /* 0x000f220000004200 */
[----:B------:R-:W-:Y:S02]  /*ee60*/  FFMA.FTZ R146, R12, c[0x0][0x2d0], -R165 ;  /* 0x0000b4000c927a23 */ /* 0x000fe400000108a5 */
[--C-:B------:R-:W-:Y:S01]  /*ee70*/  FFMA.FTZ R160, R167, c[0x0][0x2d0], -R170.reuse ;  /* 0x0000b400a7a07a23 */ /* 0x100fe200000108aa */
[----:B------:R-:W5:Y:S01]  /*ee80*/  LDSM.16.MT88.4 R12, [R196+0x2900] ;  /* 0x00290000c40c783b */ /* 0x000f620000004200 */
[--C-:B------:R-:W-:Y:S01]  /*ee90*/  FFMA.FTZ R161, R161, c[0x0][0x2d0], -R170.reuse ;  /* 0x0000b400a1a17a23 */ /* 0x100fe200000108aa */
[----:B------:R-:W-:Y:S01]  /*eea0*/  MUFU.EX2 R156, R156 ;  /* 0x0000009c009c7308 */ /* 0x000fe20000000800 */
[----:B------:R-:W-:-:S02]  /*eeb0*/  FFMA.FTZ R163, R163, c[0x0][0x2d0], -R170 ;  /* 0x0000b400a3a37a23 */ /* 0x000fc400000108aa */
[--C-:B------:R-:W-:Y:S02]  /*eec0*/  FFMA.FTZ R164, R164, c[0x0][0x2d0], -R165.reuse ;  /* 0x0000b400a4a47a23 */ /* 0x100fe400000108a5 */
[--C-:B------:R-:W-:Y:S02]  /*eed0*/  FFMA.FTZ R167, R174, c[0x0][0x2d0], -R165.reuse ;  /* 0x0000b400aea77a23 */ /* 0x100fe400000108a5 */
[--C-:B------:R-:W-:Y:S01]  /*eee0*/  FFMA.FTZ R166, R166, c[0x0][0x2d0], -R165.reuse ;  /* 0x0000b400a6a67a23 */ /* 0x100fe200000108a5 */
[----:B------:R-:W2:Y:S01]  /*eef0*/  MUFU.EX2 R157, R157 ;  /* 0x0000009d009d7308 */ /* 0x000ea20000000800 */
[----:B-1----:R-:W-:Y:S01]  /*ef00*/  F2FP.PACK_AB R98, R149, R152 ;  /* 0x000000989562723e */ /* 0x002fe200000000ff */
[----:B------:R-:W-:Y:S02]  /*ef10*/  FFMA.FTZ R169, R172, c[0x0][0x2d0], -R165 ;  /* 0x0000b400aca97a23 */ /* 0x000fe400000108a5 */
[--C-:B------:R-:W-:Y:S02]  /*ef20*/  FFMA.FTZ R172, R173, c[0x0][0x2d0], -R170.reuse ;  /* 0x0000b400adac7a23 */ /* 0x100fe400000108aa */
[----:B------:R-:W-:-:S02]  /*ef30*/  FFMA.FTZ R171, R171, c[0x0][0x2d0], -R170 ;  /* 0x0000b400abab7a23 */ /* 0x000fc400000108aa */
[----:B------:R-:W-:Y:S01]  /*ef40*/  MUFU.EX2 R159, R159 ;  /* 0x0000009f009f7308 */ /* 0x000fe20000000800 */
[--C-:B------:R-:W-:Y:S02]  /*ef50*/  FFMA.FTZ R173, R143, c[0x0][0x2d0], -R170.reuse ;  /* 0x0000b4008fad7a23 */ /* 0x100fe400000108aa */
[----:B------:R-:W-:Y:S02]  /*ef60*/  FFMA.FTZ R170, R141, c[0x0][0x2d0], -R170 ;  /* 0x0000b4008daa7a23 */ /* 0x000fe400000108aa */
[--C-:B------:R-:W-:Y:S02]  /*ef70*/  FFMA.FTZ R168, R168, c[0x0][0x2d0], -R165.reuse ;  /* 0x0000b400a8a87a23 */ /* 0x100fe400000108a5 */
[--C-:B------:R-:W-:Y:S01]  /*ef80*/  FFMA.FTZ R175, R142, c[0x0][0x2d0], -R165.reuse ;  /* 0x0000b4008eaf7a23 */ /* 0x100fe200000108a5 */
[----:B------:R-:W1:Y:S01]  /*ef90*/  MUFU.EX2 R150, R150 ;  /* 0x0000009600967308 */ /* 0x000e620000000800 */
[----:B--2---:R-:W-:Y:S01]  /*efa0*/  F2FP.PACK_AB R97, R157, R156 ;  /* 0x0000009c9d61723e */ /* 0x004fe200000000ff */
        /* <DEDUP_REMOVED lines=8> */
[----:B-1----:R-:W-:Y:S01]  /*f030*/  F2FP.PACK_AB R99, R150, R159 ;  /* 0x0000009f9663723e */ /* 0x002fe200000000ff */
        /* <DEDUP_REMOVED lines=10> */
[----:B------:R-:W2:Y:S06]  /*f0e0*/  MUFU.EX2 R146, R146 ;  /* 0x0000009200927308 */ /* 0x000eac0000000800 */
        /* <DEDUP_REMOVED lines=35> */
[----:B------:R-:W4:Y:S06]  /*f320*/  MUFU.EX2 R231, R231 ;  /* 0x000000e700e77308 */ /* 0x000f2c0000000800 */
[C---:B---3--:R-:W-:Y:S07]  /*f330*/  HMMA.16816.F32 R92, R96.reuse, R4, RZ ;  /* 0x00000004605c723c */ /* 0x048fee00000018ff */
[----:B-1----:R-:W-:Y:S01]  /*f340*/  F2FP.PACK_AB R4, R148, R153 ;  /* 0x000000999404723e */ /* 0x002fe200000000ff */
[----:B------:R-:W-:Y:S01]  /*f350*/  HMMA.16816.F32 R96, R96, R6, RZ ;  /* 0x000000066060723c */ /* 0x000fe200000018ff */
[----:B--2---:R-:W-:Y:S01]  /*f360*/  F2FP.PACK_AB R5, R146, R151 ;  /* 0x000000979205723e */ /* 0x004fe200000000ff */
        /* <DEDUP_REMOVED lines=15> */
[----:B------:R-:W2:Y:S07]  /*f460*/  LDSM.16.MT88.4 R16, [R197+0x4900] ;  /* 0x00490000c510783b */ /* 0x000eae0000004200 */
[C---:B------:R-:W-:Y:S08]  /*f470*/  HMMA.16816.F32 R128, R4.reuse, R20, R128 ;  /* 0x000000140480723c */ /* 0x040ff00000001880 */
[C---:B------:R-:W-:Y:S01]  /*f480*/  HMMA.16816.F32 R124, R4.reuse, R22, R124 ;  /* 0x00000016047c723c */ /* 0x040fe2000000187c */
[----:B------:R-:W3:Y:S07]  /*f490*/  LDSM.16.MT88.4 R20, [R203+0x4900] ;  /* 0x00490000cb14783b */ /* 0x000eee0000004200 */
[C---:B-----5:R-:W-:Y:S08]  /*f4a0*/  HMMA.16816.F32 R60, R4.reuse, R12, R60 ;  /* 0x0000000c043c723c */ /* 0x060ff0000000183c */
[C---:B------:R-:W-:Y:S01]  /*f4b0*/  HMMA.16816.F32 R64, R4.reuse, R14, R64 ;  /* 0x0000000e0440723c */ /* 0x040fe20000001840 */
[----:B------:R-:W4:Y:S07]  /*f4c0*/  LDSM.16.MT88.4 R12, [R196+0x4900] ;  /* 0x00490000c40c783b */ /* 0x000f2e0000004200 */
[C---:B-1----:R-:W-:Y:S08]  /*f4d0*/  HMMA.16816.F32 R76, R4.reuse, R8, R76 ;  /* 0x00000008044c723c */ /* 0x042ff0000000184c */
[C---:B------:R-:W-:Y:S01]  /*f4e0*/  HMMA.16816.F32 R80, R4.reuse, R10, R80 ;  /* 0x0000000a0450723c */ /* 0x040fe20000001850 */
[----:B------:R-:W1:Y:S07]  /*f4f0*/  LDSM.16.MT88.4 R8, [R203+0x1100] ;  /* 0x00110000cb08783b */ /* 0x000e6e0000004200 */
[C---:B--2---:R-:W-:Y:S08]  /*f500*/  HMMA.16816.F32 R84, R4.reuse, R16, R84 ;  /* 0x000000100454723c */ /* 0x044ff00000001854 */
[C---:B------:R-:W-:Y:S01]  /*f510*/  HMMA.16816.F32 R88, R4.reuse, R18, R88 ;  /* 0x000000120458723c */ /* 0x040fe20000001858 */
[----:B------:R-:W2:Y:S07]  /*f520*/  LDSM.16.MT88.4 R16, [R198+0x1100] ;  /* 0x00110000c610783b */ /* 0x000eae0000004200 */
        /* <DEDUP_REMOVED lines=14> */
[----:B------:R-:W-:Y:S07]  /*f610*/  LDSM.16.MT88.4 R20, [R203+0x5100] ;  /* 0x00510000cb14783b */ /* 0x000fee0000004200 */
[C---:B----4-:R-:W-:Y:S08]  /*f620*/  HMMA.16816.F32 R92, R4.reuse, R12, R92 ;  /* 0x0000000c045c723c */ /* 0x050ff0000000185c */
        /* <DEDUP_REMOVED lines=17> */
[C---:B--2---:R-:W-:Y:S08]  /*f740*/  HMMA.16816.F32 R120, R4.reuse, R16, R120 ;  /* 0x000000100478723c */ /* 0x044ff00000001878 */
[C---:B------:R-:W-:Y:S01]  /*f750*/  HMMA.16816.F32 R116, R4.reuse, R18, R116 ;  /* 0x000000120474723c */ /* 0x040fe20000001874 */
[----:B------:R-:W2:Y:S07]  /*f760*/  LDSM.16.MT88.4 R16, [R196+0x3100] ;  /* 0x00310000c410783b */ /* 0x000eae0000004200 */
[C---:B---3--:R-:W-:Y:S08]  /*f770*/  HMMA.16816.F32 R36, R4.reuse, R12, R36 ;  /* 0x0000000c0424723c */ /* 0x048ff00000001824 */
[C---:B------:R-:W-:Y:S01]  /*f780*/  HMMA.16816.F32 R40, R4.reuse, R14, R40 ;  /* 0x0000000e0428723c */ /* 0x040fe20000001828 */
[----:B------:R-:W3:Y:S07]  /*f790*/  LDSM.16.MT88.4 R12, [R198+0x5100] ;  /* 0x00510000c60c783b */ /* 0x000eee0000004200 */
[C---:B------:R-:W-:Y:S08]  /*f7a0*/  HMMA.16816.F32 R68, R4.reuse, R20, R68 ;  /* 0x000000140444723c */ /* 0x040ff00000001844 */
[C---:B-1----:R-:W-:Y:S08]  /*f7b0*/  HMMA.16816.F32 R52, R4.reuse, R8, R52 ;  /* 0x000000080434723c */ /* 0x042ff00000001834 */
        /* <DEDUP_REMOVED lines=8> */
[C---:B------:R-:W-:Y:S01]  /*f840*/  HMMA.16816.F32 R72, R4.reuse, R22, R72 ;  /* 0x000000160448723c */ /* 0x040fe20000001848 */
[----:B------:R-:W-:Y:S07]  /*f850*/  LDSM.16.MT88.4 R20, [R196+0x3900] ;  /* 0x00390000c414783b */ /* 0x000fee0000004200 */
        /* <DEDUP_REMOVED lines=24> */
[----:B---3--:R-:W-:Y:S01]  /*f9e0*/  HMMA.16816.F32 R128, R4, R12, R128 ;  /* 0x0000000c0480723c */ /* 0x008fe20000001880 */
[----:B------:R-:W-:-:S02]  /*f9f0*/  FADD.FTZ R174, R174, R175 ;  /* 0x000000afaeae7221 */ /* 0x000fc40000010000 */
[----:B------:R-:W-:Y:S02]  /*fa00*/  FADD.FTZ R233, R170, R173 ;  /* 0x000000adaae97221 */ /* 0x000fe40000010000 */
[----:B------:R-:W-:-:S03]  /*fa10*/  FADD.FTZ R231, R231, R174 ;  /* 0x000000aee7e77221 */ /* 0x000fc60000010000 */
[C---:B------:R-:W-:Y:S01]  /*fa20*/  HMMA.16816.F32 R124, R4.reuse, R14, R124 ;  /* 0x0000000e047c723c */ /* 0x040fe2000000187c */
[----:B------:R-:W3:Y:S07]  /*fa30*/  LDSM.16.MT88.4 R12, [R198+0x5900] ;  /* 0x00590000c60c783b */ /* 0x000eee0000004200 */
[C---:B-1----:R-:W-:Y:S08]  /*fa40*/  HMMA.16816.F32 R36, R4.reuse, R8, R36 ;  /* 0x000000080424723c */ /* 0x042ff00000001824 */
[C---:B------:R-:W-:Y:S01]  /*fa50*/  HMMA.16816.F32 R40, R4.reuse, R10, R40 ;  /* 0x0000000a0428723c */ /* 0x040fe20000001828 */
[----:B------:R-:W1:Y:S07]  /*fa60*/  LDSM.16.MT88.4 R8, [R197+0x5900] ;  /* 0x00590000c508783b */ /* 0x000e6e0000004200 */
[C---:B--2---:R-:W-:Y:S08]  /*fa70*/  HMMA.16816.F32 R68, R4.reuse, R16, R68 ;  /* 0x000000100444723c */ /* 0x044ff00000001844 */
[C---:B------:R-:W-:Y:S01]  /*fa80*/  HMMA.16816.F32 R72, R4.reuse, R18, R72 ;  /* 0x000000120448723c */ /* 0x040fe20000001848 */
[----:B------:R-:W2:Y:S07]  /*fa90*/  LDSM.16.MT88.4 R16, [R196+0x5900] ;  /* 0x00590000c410783b */ /* 0x000eae0000004200 */
        /* <DEDUP_REMOVED lines=12> */
[C---:B---3--:R-:W-:Y:S08]  /*fb60*/  HMMA.16816.F32 R76, R4.reuse, R12, R76 ;  /* 0x0000000c044c723c */ /* 0x048ff0000000184c */
[C---:B------:R-:W-:Y:S08]  /*fb70*/  HMMA.16816.F32 R80, R4.reuse, R14, R80 ;  /* 0x0000000e0450723c */ /* 0x040ff00000001850 */
[C---:B-1----:R-:W-:Y:S08]  /*fb80*/  HMMA.16816.F32 R84, R4.reuse, R8, R84 ;  /* 0x000000080454723c */ /* 0x042ff00000001854 */
[C---:B------:R-:W-:Y:S08]  /*fb90*/  HMMA.16816.F32 R88, R4.reuse, R10, R88 ;  /* 0x0000000a0458723c */ /* 0x040ff00000001858 */
[C---:B--2---:R-:W-:Y:S08]  /*fba0*/  HMMA.16816.F32 R92, R4.reuse, R16, R92 ;  /* 0x00000010045c723c */ /* 0x044ff0000000185c */
[----:B------:R-:W-:Y:S01]  /*fbb0*/  HMMA.16816.F32 R96, R4, R18, R96 ;  /* 0x000000120460723c */ /* 0x000fe20000001860 */
[----:B------:R-:W-:Y:S07]  /*fbc0*/  @!P2 BRA `(.L_x_139) ;  /* 0x00002e300000a947 */ /* 0x000fee0003800000 */
[----:B------:R-:W-:Y:S01]  /*fbd0*/  SHF.R.S32.HI R227, RZ, 0x1f, R134 ;  /* 0x0000001fffe37819 */ /* 0x000fe20000011486 */
[----:B------:R-:W-:Y:S01]  /*fbe0*/  IMAD.MOV.U32 R0, RZ, RZ, R3 ;  /* 0x000000ffff007224 */ /* 0x000fe200078e0003 */
[----:B------:R-:W-:Y:S01]  /*fbf0*/  SHF.R.S32.HI R2, RZ, 0x1f, R145 ;  /* 0x0000001fff027819 */ /* 0x000fe20000011491 */
[----:B------:R-:W-:Y:S01]  /*fc00*/  IMAD.MOV.U32 R135, RZ, RZ, R132 ;  /* 0x000000ffff877224 */ /* 0x000fe200078e0084 */
[----:B------:R-:W-:Y:S01]  /*fc10*/  SHF.R.S32.HI R223, RZ, 0x1f, R144 ;  /* 0x0000001fffdf7819 */ /* 0x000fe20000011490 */
[C---:B------:R-:W-:Y:S01]  /*fc20*/  IMAD.SHL.U32 R226, R134.reuse, 0x2, RZ ;  /* 0x0000000286e27824 */ /* 0x040fe200078e00ff */
[----:B------:R-:W-:Y:S01]  /*fc30*/  LEA.HI.SX32 R229, R133, 0xfffffffe, 0x1a ;  /* 0xfffffffe85e57811 */ /* 0x000fe200078fd2ff */
[C---:B------:R-:W-:Y:S01]  /*fc40*/  IMAD.SHL.U32 R224, R145.reuse, 0x2, RZ ;  /* 0x0000000291e07824 */ /* 0x040fe200078e00ff */
[----:B------:R-:W-:Y:S01]  /*fc50*/  SHF.L.U64.HI R227, R134, 0x1, R227 ;  /* 0x0000000186e37819 */ /* 0x000fe200000102e3 */
[C---:B------:R-:W-:Y:S01]  /*fc60*/  IMAD.SHL.U32 R222, R144.reuse, 0x2, RZ ;  /* 0x0000000290de7824 */ /* 0x040fe200078e00ff */
[----:B------:R-:W-:Y:S01]  /*fc70*/  SHF.L.U64.HI R225, R145, 0x1, R2 ;  /* 0x0000000191e17819 */ /* 0x000fe20000010202 */
[----:B------:R-:W-:Y:S01]  /*fc80*/  IMAD R221, R207, c[0x0][0x210], RZ ;  /* 0x00008400cfdd7a24 */ /* 0x000fe200078e02ff */
[----:B------:R-:W-:Y:S01]  /*fc90*/  SHF.L.U64.HI R223, R144, 0x1, R223 ;  /* 0x0000000190df7819 */ /* 0x000fe200000102df */
[----:B------:R-:W-:Y:S01]  /*fca0*/  ULDC.64 UR4, c[0x0][0x118] ;  /* 0x0000460000047ab9 */ /* 0x000fe20000000a00 */
[----:B------:R-:W-:Y:S01]  /*fcb0*/  IADD3 R220, R216, 0x100, RZ ;  /* 0x00000100d8dc7810 */ /* 0x000fe20007ffe0ff */
[----:B------:R-:W-:Y:S05]  /*fcc0*/  BRA `(.L_x_140) ;  /* 0x0000033000007947 */ /* 0x000fea0003800000 */
.L_x_142:
[----:B------:R-:W-:Y:S01]  /*fcd0*/  ISETP.NE.AND P2, PT, R212, 0x1, PT ;  /* 0x00000001d400780c */ /* 0x000fe20003f45270 */
[----:B------:R-:W-:Y:S02]  /*fce0*/  IMAD R2, R229, 0x40, R208 ;  /* 0x00000040e5027824 */ /* 0x000fe400078e02d0 */
[----:B------:R-:W-:Y:S03]  /*fcf0*/  IMAD.MOV.U32 R214, RZ, RZ, RZ ;  /* 0x000000ffffd67224 */ /* 0x000fe600078e00ff */
[----:B------:R-:W-:Y:S05]  /*fd00*/  IADD3 R215, R2, -0x40, R217 ;  /* 0xffffffc002d77810 */ /* 0x000fea0007ffe0d9 */
[----:B------:R-:W-:Y:S02]  /*fd10*/  IMAD.MOV.U32 R2, RZ, RZ, R215 ;  /* 0x000000ffff027224 */ /* 0x000fe400078e00d7 */
[----:B------:R-:W-:Y:S05]  /*fd20*/  @P2 IMAD.HI.U32 R3, R215, c[0x0][0x2bc], RZ ;  /* 0x0000af00d7032a27 */ /* 0x000fea00078e00ff */
[----:B------:R-:W-:Y:S04]  /*fd30*/  @P2 SHF.R.U32.HI R2, RZ, c[0x0][0x2c0], R3 ;  /* 0x0000b000ff022a19 */ /* 0x000fe80000011603 */
[C---:B------:R-:W-:Y:S04]  /*fd40*/  @!P3 IADD3 R4, P0, R2.reuse, R218, RZ ;  /* 0x000000da0204b210 */ /* 0x040fe80007f1e0ff */
[----:B------:R-:W-:Y:S01]  /*fd50*/  @!P3 LEA.HI.X.SX32 R3, R2, R213, 0x1, P0 ;  /* 0x000000d50203b211 */ /* 0x000fe200000f0eff */
[----:B------:R-:W-:Y:S01]  /*fd60*/  IMAD.MOV R2, RZ, RZ, -R2 ;  /* 0x000000ffff027224 */ /* 0x000fe200078e0a02 */
[----:B------:R-:W-:Y:S03]  /*fd70*/  @!P3 LEA R8, P0, R4, c[0x0][0x2a0], 0x2 ;  /* 0x0000a8000408ba11 */ /* 0x000fe600078010ff */
[----:B------:R-:W-:Y:S01]  /*fd80*/  IMAD R215, R2, c[0x0][0x2b8], R215 ;  /* 0x0000ae0002d77a24 */ /* 0x000fe200078e02d7 */
[----:B------:R-:W-:Y:S01]  /*fd90*/  @!P3 LEA.HI.X R9, R4, c[0x0][0x2a4], R3, 0x2, P0 ;  /* 0x0000a9000409ba11 */ /* 0x000fe200000f1403 */
[----:B------:R-:W-:Y:S02]  /*fda0*/  IMAD R2, R207, c[0x0][0x1e8], RZ ;  /* 0x00007a00cf027a24 */ /* 0x000fe400078e02ff */
        /* <DEDUP_REMOVED lines=14> */
[----:B------:R-:W1:Y:S04]  /*fe90*/  SHFL.IDX PT, R5, R15, RZ, 0x181f ;  /* 0x00181fff0f057589 */ /* 0x000e6800000e0000 */
[----:B------:R-:W2:Y:S04]  /*fea0*/  SHFL.IDX PT, R4, R14, RZ, 0x181f ;  /* 0x00181fff0e047589 */ /* 0x000ea800000e0000 */
[----:B------:R-:W3:Y:S04]  /*feb0*/  SHFL.IDX PT, R3, R15, 0x1, 0x181f ;  /* 0x00381f000f037f89 */ /* 0x000ee800000e0000 */
[----:B------:R-:W4:Y:S01]  /*fec0*/  SHFL.IDX PT, R2, R14, 0x1, 0x181f ;  /* 0x00381f000e027f89 */ /* 0x000f2200000e0000 */
[C---:B-1----:R-:W-:Y:S02]  /*fed0*/  IADD3 R8, P0, R5.reuse, R226, RZ ;  /* 0x000000e205087210 */ /* 0x042fe40007f1e0ff */
[C---:B------:R-:W-:Y:S02]  /*fee0*/  IADD3 R6, P1, R5.reuse, R224, RZ ;  /* 0x000000e005067210 */ /* 0x040fe40007f3e0ff */
[C---:B--2---:R-:W-:Y:S02]  /*fef0*/  IADD3.X R9, R4.reuse, R227, RZ, P0, !PT ;  /* 0x000000e304097210 */ /* 0x044fe400007fe4ff */
[----:B------:R-:W-:Y:S01]  /*ff00*/  IADD3 R12, P0, R5, R222, RZ ;  /* 0x000000de050c7210 */ /* 0x000fe20007f1e0ff */
[C---:B------:R-:W-:Y:S01]  /*ff10*/  IMAD.X R7, R4.reuse, 0x1, R225, P1 ;  /* 0x0000000104077824 */ /* 0x040fe200008e06e1 */
[C---:B---3--:R-:W-:Y:S01]  /*ff20*/  IADD3 R10, P2, R3.reuse, R226, RZ ;  /* 0x000000e2030a7210 */ /* 0x048fe20007f5e0ff */
[----:B------:R1:W-:Y:S02]  /*ff30*/  LDGSTS.E.BYPASS.LTC128B.128 [R216+0x6100], [R8.64], !P6 ;  /* 0x0610000008d87fae */ /* 0x0003e4000f101d44 */
[----:B------:R-:W-:Y:S01]  /*ff40*/  IMAD.X R13, R4, 0x1, R223, P0 ;  /* 0x00000001040d7824 */ /* 0x000fe200000e06df */
[C---:B------:R-:W-:Y:S01]  /*ff50*/  IADD3 R4, P1, R3.reuse, R224, RZ ;  /* 0x000000e003047210 */ /* 0x040fe20007f3e0ff */
[----:B------:R1:W-:Y:S01]  /*ff60*/  LDGSTS.E.BYPASS.LTC128B.128 [R216+0x8100], [R6.64], !P5 ;  /* 0x0810000006d87fae */ /* 0x0003e2000e901d44 */
[C---:B----4-:R-:W-:Y:S01]  /*ff70*/  IMAD.X R11, R2.reuse, 0x1, R227, P2 ;  /* 0x00000001020b7824 */ /* 0x050fe200010e06e3 */
[----:B------:R-:W-:Y:S02]  /*ff80*/  IADD3 R14, P0, R3, R222, RZ ;  /* 0x000000de030e7210 */ /* 0x000fe40007f1e0ff */
[----:B------:R1:W-:Y:S01]  /*ff90*/  LDGSTS.E.BYPASS.LTC128B.128 [R216+0xa100], [R12.64], !P4 ;  /* 0x0a1000000cd87fae */ /* 0x0003e2000e101d44 */
[C---:B------:R-:W-:Y:S02]  /*ffa0*/  IADD3.X R5, R2.reuse, R225, RZ, P1, !PT ;  /* 0x000000e102057210 */ /* 0x040fe40000ffe4ff */
[----:B------:R-:W-:Y:S01]  /*ffb0*/  IMAD.X R15, R2, 0x1, R223, P0 ;  /* 0x00000001020f7824 */ /* 0x000fe200000e06df */
[----:B------:R1:W-:Y:S04]  /*ffc0*/  LDGSTS.E.BYPASS.LTC128B.128 [R216+0x7100], [R10.64], !P6 ;  /* 0x071000000ad87fae */ /* 0x0003e8000f101d44 */
[----:B------:R1:W-:Y:S04]  /*ffd0*/  LDGSTS.E.BYPASS.LTC128B.128 [R216+0x9100], [R4.64], !P5 ;  /* 0x0910000004d87fae */ /* 0x0003e8000e901d44 */
[----:B------:R1:W-:Y:S01]  /*ffe0*/  LDGSTS.E.BYPASS.LTC128B.128 [R216+0xb100], [R14.64], !P4 ;  /* 0x0b1000000ed87fae */ /* 0x0003e2000e101d44 */
[----:B------:R-:W-:-:S05]  /*fff0*/  BRA `(.L_x_141) ;  /* 0x0000109000007947 */ /* 0x000fca0003800000 */
.L_x_140:
[----:B------:R-:W-:Y:S01]  /*10000*/  SHF.R.S32.HI R9, RZ, 0x1f, R215 ;  /* 0x0000001fff097819 */ /* 0x000fe200000114d7 */
[----:B------:R-:W-:Y:S01]  /*10010*/  IMAD.WIDE.U32 R10, R215, c[0x0][0x208], RZ ;  /* 0x00008200d70a7a25 */ /* 0x000fe200078e00ff */
[----:B------:R-:W-:Y:S01]  /*10020*/  SHF.R.S32.HI R3, RZ, 0x1f, R214 ;  /* 0x0000001fff037819 */ /* 0x000fe200000114d6 */
[----:B------:R-:W-:Y:S04]  /*10030*/  DEPBAR.LE SB0, 0x0 ;  /* 0x000080000000791a */ /* 0x000fe80000000000 */
[----:B------:R-:W-:Y:S01]  /*10040*/  IMAD R9, R9, c[0x0][0x208], RZ ;  /* 0x0000820009097a24 */ /* 0x000fe200078e02ff */
[----:B------:R-:W-:Y:S01]  /*10050*/  BAR.SYNC.DEFER_BLOCKING 0x0 ;  /* 0x0000000000007b1d */ /* 0x000fe20000010000 */
[----:B------:R-:W-:Y:S02]  /*10060*/  IMAD R3, R3, c[0x0][0x218], RZ ;  /* 0x0000860003037a24 */ /* 0x000fe400078e02ff */
[----:B------:R-:W-:Y:S02]  /*10070*/  IMAD R9, R215, c[0x0][0x20c], R9 ;  /* 0x00008300d7097a24 */ /* 0x000fe400078e0209 */
[C---:B------:R-:W-:Y:S03]  /*10080*/  IMAD R3, R214.reuse, c[0x0][0x21c], R3 ;  /* 0x00008700d6037a24 */ /* 0x040fe600078e0203 */
[----:B------:R-:W-:Y:S05]  /*10090*/  IADD3 R11, R11, R9, RZ ;  /* 0x000000090b0b7210 */ /* 0x000fea0007ffe0ff */
[----:B------:R-:W-:Y:S05]  /*100a0*/  IMAD.WIDE.U32 R10, R214, c[0x0][0x218], R10 ;  /* 0x00008600d60a7a25 */ /* 0x000fea00078e000a */
[----:B------:R-:W-:Y:S04]  /*100b0*/  IADD3 R2, P0, R221, R10, RZ ;  /* 0x0000000add027210 */ /* 0x000fe80007f1e0ff */
[----:B------:R-:W-:Y:S02]  /*100c0*/  IADD3.X R3, R210, R11, R3, P0, !PT ;  /* 0x0000000bd2037210 */ /* 0x000fe400007fe403 */
[C---:B------:R-:W-:Y:S01]  /*100d0*/  LEA R14, P0, R2.reuse, c[0x0][0x1f8], 0x1 ;  /* 0x00007e00020e7a11 */ /* 0x040fe200078008ff */
[----:B------:R-:W-:Y:S03]  /*100e0*/  LDSM.16.M88.4 R136, [R206+0xc100] ;  /* 0x00c10000ce88783b */ /* 0x000fe60000000200 */
[----:B------:R-:W-:Y:S04]  /*100f0*/  LEA.HI.X R9, R2, c[0x0][0x1fc], R3, 0x1, P0 ;  /* 0x00007f0002097a11 */ /* 0x000fe800000f0c03 */
[----:B------:R-:W-:Y:S07]  /*10100*/  SHFL.IDX PT, R17, R14, RZ, 0x181f ;  /* 0x00181fff0e117589 */ /* 0x000fee00000e0000 */
[----:B------:R-:W-:Y:S07]  /*10110*/  SHFL.IDX PT, R2, R9, RZ, 0x181f ;  /* 0x00181fff09027589 */ /* 0x000fee00000e0000 */
[----:B------:R-:W1:Y:S07]  /*10120*/  LDSM.16.M88.4 R140, [R205+0x6100] ;  /* 0x00610000cd8c783b */ /* 0x000e6e0000000200 */
[----:B------:R-:W-:Y:S07]  /*10130*/  LDSM.16.M88.4 R144, [R205+0x6900] ;  /* 0x00690000cd90783b */ /* 0x000fee0000000200 */
[----:B------:R-:W-:Y:S07]  /*10140*/  LDSM.16.M88.4 R148, [R205+0x7100] ;  /* 0x00710000cd94783b */ /* 0x000fee0000000200 */
[----:B------:R-:W-:Y:S07]  /*10150*/  LDSM.16.M88.4 R152, [R205+0x7900] ;  /* 0x00790000cd98783b */ /* 0x000fee0000000200 */
[----:B------:R-:W-:Y:S07]  /*10160*/  LDSM.16.M88.4 R156, [R202+0xc100] ;  /* 0x00c10000ca9c783b */ /* 0x000fee0000000200 */
[----:B------:R-:W-:Y:S01]  /*10170*/  LDSM.16.M88.4 R160, [R204] ;  /* 0x00000000cca0783b */ /* 0x000fe20000000200 */
[C---:B-1----:R-:W-:Y:S06]  /*10180*/  HMMA.16816.F32 R4, R136.reuse, R140, RZ ;  /* 0x0000008c8804723c */ /* 0x042fec00000018ff */
[----:B------:R-:W-:Y:S01]  /*10190*/  LDSM.16.M88.4 R164, [R195] ;  /* 0x00000000c3a4783b */ /* 0x000fe20000000200 */
[C---:B------:R-:W-:Y:S02]  /*101a0*/  IADD3 R12, P0, R17.reuse, R226, RZ ;  /* 0x000000e2110c7210 */ /* 0x040fe40007f1e0ff */
[C---:B------:R-:W-:Y:S03]  /*101b0*/  IADD3 R10, P1, R17.reuse, R224, RZ ;  /* 0x000000e0110a7210 */ /* 0x040fe60007f3e0ff */
[C---:B------:R-:W-:Y:S01]  /*101c0*/  IADD3.X R13, R2.reuse, R227, RZ, P0, !PT ;  /* 0x000000e3020d7210 */ /* 0x040fe200007fe4ff */
[----:B------:R-:W-:Y:S01]  /*101d0*/  LDSM.16.M88.4 R168, [R194] ;  /* 0x00000000c2a8783b */ /* 0x000fe20000000200 */
[C---:B------:R-:W-:Y:S02]  /*101e0*/  IADD3.X R11, R2.reuse, R225, RZ, P1, !PT ;  /* 0x000000e1020b7210 */ /* 0x040fe40000ffe4ff */
[----:B------:R-:W-:Y:S04]  /*101f0*/  IADD3 R16, P0, R17, R222, RZ ;  /* 0x000000de11107210 */ /* 0x000fe80007f1e0ff */
[----:B------:R-:W-:Y:S01]  /*10200*/  LDSM.16.M88.4 R172, [R193] ;  /* 0x00000000c1ac783b */ /* 0x000fe20000000200 */
[----:B------:R-:W-:Y:S06]  /*10210*/  IADD3.X R17, R2, R223, RZ, P0, !PT ;  /* 0x000000df02117210 */ /* 0x000fec00007fe4ff */
[----:B------:R-:W-:Y:S01]  /*10220*/  @!PT LDS RZ, [RZ] ;  /* 0x00000000fffff984 */ /* 0x000fe20000000800 */
[----:B------:R-:W-:Y:S01]  /*10230*/  @!PT LDS RZ, [RZ] ;  /* 0x00000000fffff984 */ /* 0x000fe20000000800 */
[----:B------:R-:W-:Y:S01]  /*10240*/  @!PT LDS RZ, [RZ] ;  /* 0x00000000fffff984 */ /* 0x000fe20000000800 */
[----:B------:R1:W-:Y:S07]  /*10250*/  LDGSTS.E.BYPASS.LTC128B.128 [R220], [R12.64], !P6 ;  /* 0x000000000cdc7fae */ /* 0x0003ee000f101d44 */
[----:B------:R-:W2:Y:S07]  /*10260*/  SHFL.IDX PT, R3, R14, 0x1, 0x181f ;  /* 0x00381f000e037f89 */ /* 0x000eae00000e0000 */
[----:B------:R3:W-:Y:S07]  /*10270*/  LDGSTS.E.BYPASS.LTC128B.128 [R220+0x2000], [R10.64], !P5 ;  /* 0x020000000adc7fae */ /* 0x0007ee000e901d44 */
[----:B------:R-:W4:Y:S07]  /*10280*/  SHFL.IDX PT, R8, R9, 0x1, 0x181f ;  /* 0x00381f0009087f89 */ /* 0x000f2e00000e0000 */
[----:B------:R5:W-:Y:S01]  /*10290*/  LDGSTS.E.BYPASS.LTC128B.128 [R220+0x4000], [R16.64], !P4 ;  /* 0x0400000010dc7fae */ /* 0x000be2000e101d44 */
[C---:B--2---:R-:W-:Y:S02]  /*102a0*/  IADD3 R32, P2, R3.reuse, R226, RZ ;  /* 0x000000e203207210 */ /* 0x044fe40007f5e0ff */
[C---:B------:R-:W-:Y:S02]  /*102b0*/  IADD3 R132, P1, R3.reuse, R224, RZ ;  /* 0x000000e003847210 */ /* 0x040fe40007f3e0ff */
[----:B------:R-:W-:Y:S02]  /*102c0*/  IADD3 R2, P0, R3, R222, RZ ;  /* 0x000000de03027210 */ /* 0x000fe40007f1e0ff */
[C---:B----4-:R-:W-:Y:S02]  /*102d0*/  IADD3.X R33, R8.reuse, R227, RZ, P2, !PT ;  /* 0x000000e308217210 */ /* 0x050fe400017fe4ff */
[C---:B------:R-:W-:Y:S02]  /*102e0*/  IADD3.X R133, R8.reuse, R225, RZ, P1, !PT ;  /* 0x000000e108857210 */ /* 0x040fe40000ffe4ff */
[----:B------:R-:W-:Y:S01]  /*102f0*/  IADD3.X R3, R8, R223, RZ, P0, !PT ;  /* 0x000000df08037210 */ /* 0x000fe200007fe4ff */
[----:B------:R2:W-:Y:S01]  /*10300*/  LDGSTS.E.BYPASS.LTC128B.128 [R220+0x1000], [R32.64], !P6 ;  /* 0x0100000020dc7fae */ /* 0x0005e2000f101d44 */
[C---:B---3--:R-:W-:Y:S01]  /*10310*/  HMMA.16816.F32 R8, R136.reuse, R142, RZ ;  /* 0x0000008e8808723c */ /* 0x048fe200000018ff */
[----:B------:R-:W-:Y:S05]  /*10320*/  ISETP.GE.AND P0, PT, R229, 0x1, PT ;  /* 0x00000001e500780c */ /* 0x000fea0003f06270 */
[----:B------:R3:W-:Y:S02]  /*10330*/  LDGSTS.E.BYPASS.LTC128B.128 [R220+0x3000], [R132.64], !P5 ;  /* 0x0300000084dc7fae */ /* 0x0007e4000e901d44 */
[C---:B-1----:R-:W-:Y:S05]  /*10340*/  HMMA.16816.F32 R12, R136.reuse, R144, RZ ;  /* 0x00000090880c723c */ /* 0x042fea00000018ff */
[----:B------:R1:W-:Y:S03]  /*10350*/  LDGSTS.E.BYPASS.LTC128B.128 [R220+0x5000], [R2.64], !P4 ;  /* 0x0500000002dc7fae */ /* 0x0003e6000e101d44 */
[C---:B-----5:R-:W-:Y:S04]  /*10360*/  HMMA.16816.F32 R16, R136.reuse, R146, RZ ;  /* 0x000000928810723c */ /* 0x060fe800000018ff */
[----:B------:R-:W-:Y:S04]  /*10370*/  LDSM.16.M88.4 R176, [R201+0xc100] ;  /* 0x00c10000c9b0783b */ /* 0x000fe80000000200 */
[C---:B------:R-:W-:Y:S03]  /*10380*/  HMMA.16816.F32 R20, R136.reuse, R148, RZ ;  /* 0x000000948814723c */ /* 0x040fe600000018ff */
[----:B------:R-:W0:Y:S05]  /*10390*/  LDGDEPBAR ;  /* 0x00000000000079af */ /* 0x000e2a0000000000 */
[C---:B------:R-:W-:Y:S02]  /*103a0*/  HMMA.16816.F32 R24, R136.reuse, R150, RZ ;  /* 0x000000968818723c */ /* 0x040fe400000018ff */
[----:B------:R-:W4:Y:S06]  /*103b0*/  LDSM.16.M88.4 R180, [R200+0x6100] ;  /* 0x00610000c8b4783b */ /* 0x000f2c0000000200 */
[C---:B------:R-:W-:Y:S01]  /*103c0*/  HMMA.16816.F32 R28, R136.reuse, R152, RZ ;  /* 0x00000098881c723c */ /* 0x040fe200000018ff */
[----:B------:R-:W-:Y:S07]  /*103d0*/  LDSM.16.M88.4 R140, [R200+0x7100] ;  /* 0x00710000c88c783b */ /* 0x000fee0000000200 */
[----:B--2---:R-:W-:Y:S01]  /*103e0*/  HMMA.16816.F32 R32, R136, R154, RZ ;  /* 0x0000009a8820723c */ /* 0x004fe200000018ff */
[----:B------:R-:W2:Y:S07]  /*103f0*/  LDSM.16.M88.4 R136, [R200+0x6900] ;  /* 0x00690000c888783b */ /* 0x000eae0000000200 */
[C---:B------:R-:W-:Y:S01]  /*10400*/  HMMA.16816.F32 R4, R156.reuse, R160, R4 ;  /* 0x000000a09c04723c */ /* 0x040fe20000001804 */
[----:B------:R-:W5:Y:S07]  /*10410*/  LDSM.16.M88.4 R144, [R200+0x7900] ;  /* 0x00790000c890783b */ /* 0x000f6e0000000200 */
[C---:B------:R-:W-:Y:S01]  /*10420*/  HMMA.16816.F32 R8, R156.reuse, R162, R8 ;  /* 0x000000a29c08723c */ /* 0x040fe20000001808 */
[----:B------:R-:W-:Y:S07]  /*10430*/  LDSM.16.M88.4 R148, [R199+0xc100] ;  /* 0x00c10000c794783b */ /* 0x000fee0000000200 */
[C---:B------:R-:W-:Y:S01]  /*10440*/  HMMA.16816.F32 R12, R156.reuse, R164, R12 ;  /* 0x000000a49c0c723c */ /* 0x040fe2000000180c */
[----:B------:R-:W1:Y:S07]  /*10450*/  LDSM.16.M88.4 R152, [R192] ;  /* 0x00000000c098783b */ /* 0x000e6e0000000200 */
[C---:B------:R-:W-:Y:S01]  /*10460*/  HMMA.16816.F32 R16, R156.reuse, R166, R16 ;  /* 0x000000a69c10723c */ /* 0x040fe20000001810 */
[----:B------:R-:W-:Y:S07]  /*10470*/  LDSM.16.M88.4 R160, [R192+0x1000] ;  /* 0x00100000c0a0783b */ /* 0x000fee0000000200 */
[C---:B------:R-:W-:Y:S01]  /*10480*/  HMMA.16816.F32 R20, R156.reuse, R168, R20 ;  /* 0x000000a89c14723c */ /* 0x040fe20000001814 */
[----:B------:R-:W-:Y:S07]  /*10490*/  LDSM.16.M88.4 R164, [R192+0x1800] ;  /* 0x00180000c0a4783b */ /* 0x000fee0000000200 */
[C---:B------:R-:W-:Y:S01]  /*104a0*/  HMMA.16816.F32 R24, R156.reuse, R170, R24 ;  /* 0x000000aa9c18723c */ /* 0x040fe20000001818 */
[----:B------:R-:W-:Y:S07]  /*104b0*/  LDSM.16.M88.4 R168, [R206+0x10100] ;  /* 0x01010000cea8783b */ /* 0x000fee0000000200 */
[C---:B------:R-:W-:Y:S08]  /*104c0*/  HMMA.16816.F32 R28, R156.reuse, R172, R28 ;  /* 0x000000ac9c1c723c */ /* 0x040ff0000000181c */
[----:B------:R-:W-:Y:S01]  /*104d0*/  HMMA.16816.F32 R32, R156, R174, R32 ;  /* 0x000000ae9c20723c */ /* 0x000fe20000001820 */
[----:B------:R-:W1:Y:S07]  /*104e0*/  LDSM.16.M88.4 R156, [R192+0x800] ;  /* 0x00080000c09c783b */ /* 0x000e6e0000000200 */
[C---:B----4-:R-:W-:Y:S01]  /*104f0*/  HMMA.16816.F32 R4, R176.reuse, R180, R4 ;  /* 0x000000b4b004723c */ /* 0x050fe20000001804 */
[----:B------:R-:W4:Y:S07]  /*10500*/  LDSM.16.M88.4 R172, [R205+0x8100] ;  /* 0x00810000cdac783b */ /* 0x000f2e0000000200 */
        /* <DEDUP_REMOVED lines=11> */
[C---:B-1----:R-:W-:Y:S01]  /*105c0*/  HMMA.16816.F32 R4, R148.reuse, R152, R4 ;  /* 0x000000989404723c */ /* 0x042fe20000001804 */
[----:B------:R-:W1:Y:S07]  /*105d0*/  LDSM.16.M88.4 R176, [R202+0x10100] ;  /* 0x01010000cab0783b */ /* 0x000e6e0000000200 */
[C---:B------:R-:W-:Y:S01]  /*105e0*/  HMMA.16816.F32 R8, R148.reuse, R154, R8 ;  /* 0x0000009a9408723c */ /* 0x040fe20000001808 */
[----:B------:R-:W-:Y:S07]  /*105f0*/  LDSM.16.M88.4 R152, [R189] ;  /* 0x00000000bd98783b */ /* 0x000fee0000000200 */
[C---:B------:R-:W-:Y:S08]  /*10600*/  HMMA.16816.F32 R12, R148.reuse, R156, R12 ;  /* 0x0000009c940c723c */ /* 0x040ff0000000180c */
[C---:B------:R-:W-:Y:S01]  /*10610*/  HMMA.16816.F32 R16, R148.reuse, R158, R16 ;  /* 0x0000009e9410723c */ /* 0x040fe20000001810 */
[----:B------:R-:W-:Y:S07]  /*10620*/  LDSM.16.M88.4 R156, [R188] ;  /* 0x00000000bc9c783b */ /* 0x000fee0000000200 */
[C---:B------:R-:W-:Y:S08]  /*10630*/  HMMA.16816.F32 R20, R148.reuse, R160, R20 ;  /* 0x000000a09414723c */ /* 0x040ff00000001814 */
[C---:B------:R-:W-:Y:S01]  /*10640*/  HMMA.16816.F32 R24, R148.reuse, R162, R24 ;  /* 0x000000a29418723c */ /* 0x040fe20000001818 */
[----:B------:R-:W-:Y:S07]  /*10650*/  LDSM.16.M88.4 R160, [R201+0x10100] ;  /* 0x01010000c9a0783b */ /* 0x000fee0000000200 */
[C---:B------:R-:W-:Y:S08]  /*10660*/  HMMA.16816.F32 R28, R148.reuse, R164, R28 ;  /* 0x000000a4941c723c */ /* 0x040ff0000000181c */
[----:B------:R-:W-:Y:S01]  /*10670*/  HMMA.16816.F32 R32, R148, R166, R32 ;  /* 0x000000a69420723c */ /* 0x000fe20000001820 */
[----:B------:R-:W1:Y:S07]  /*10680*/  LDSM.16.M88.4 R148, [R190] ;  /* 0x00000000be94783b */ /* 0x000e6e0000000200 */
[C---:B----4-:R-:W-:Y:S01]  /*10690*/  HMMA.16816.F32 R4, R168.reuse, R172, R4 ;  /* 0x000000aca804723c */ /* 0x050fe20000001804 */
[----:B------:R-:W4:Y:S07]  /*106a0*/  LDSM.16.M88.4 R164, [R200+0x8100] ;  /* 0x00810000c8a4783b */ /* 0x000f2e0000000200 */
        /* <DEDUP_REMOVED lines=14> */
[----:B------:R-:W-:Y:S07]  /*10790*/  LDSM.16.M88.4 R180, [R205+0xa100] ;  /* 0x00a10000cdb4783b */ /* 0x000fee0000000200 */
[C---:B------:R-:W-:Y:S08]  /*107a0*/  HMMA.16816.F32 R12, R176.reuse, R148, R12 ;  /* 0x00000094b00c723c */ /* 0x040ff0000000180c */
        /* <DEDUP_REMOVED lines=47> */
[----:B------:R-:W2:Y:S01]  /*10aa0*/  LDSM.16.M88.4 R176, [R199+0x14100] ;  /* 0x01410000c7b0783b */ /* 0x000ea20000000200 */
[C---:B-1----:R-:W-:Y:S08]  /*10ab0*/  HMMA.16816.F32 R4, R160.reuse, R164, R4 ;  /* 0x000000a4a004723c */ /* 0x042ff00000001804 */
[C---:B------:R-:W-:Y:S08]  /*10ac0*/  HMMA.16816.F32 R8, R160.reuse, R166, R8 ;  /* 0x000000a6a008723c */ /* 0x040ff00000001808 */
[C---:B------:R-:W-:Y:S08]  /*10ad0*/  HMMA.16816.F32 R12, R160.reuse, R148, R12 ;  /* 0x00000094a00c723c */ /* 0x040ff0000000180c */
[C---:B------:R-:W-:Y:S08]  /*10ae0*/  HMMA.16816.F32 R16, R160.reuse, R150, R16 ;  /* 0x00000096a010723c */ /* 0x040ff00000001810 */
[C---:B------:R-:W-:Y:S08]  /*10af0*/  HMMA.16816.F32 R20, R160.reuse, R152, R20 ;  /* 0x00000098a014723c */ /* 0x040ff00000001814 */
[C---:B------:R-:W-:Y:S08]  /*10b00*/  HMMA.16816.F32 R24, R160.reuse, R154, R24 ;  /* 0x0000009aa018723c */ /* 0x040ff00000001818 */
[C---:B------:R-:W-:Y:S08]  /*10b10*/  HMMA.16816.F32 R28, R160.reuse, R156, R28 ;  /* 0x0000009ca01c723c */ /* 0x040ff0000000181c */
[----:B------:R-:W-:Y:S08]  /*10b20*/  HMMA.16816.F32 R32, R160, R158, R32 ;  /* 0x0000009ea020723c */ /* 0x000ff00000001820 */
[C---:B----4-:R-:W-:Y:S08]  /*10b30*/  HMMA.16816.F32 R4, R168.reuse, R172, R4 ;  /* 0x000000aca804723c */ /* 0x050ff00000001804 */
        /* <DEDUP_REMOVED lines=12> */
[C---:B------:R-:W-:Y:S04]  /*10c00*/  HMMA.16816.F32 R16, R176.reuse, R138, R16 ;  /* 0x0000008ab010723c */ /* 0x040fe80000001810 */
[----:B------:R-:W-:Y:S02]  /*10c10*/  FMUL.FTZ R244, R4, c[0x0][0x320] ;  /* 0x0000c80004f47a20 */ /* 0x000fe40000410000 */
[----:B------:R-:W-:Y:S02]  /*10c20*/  FMUL.FTZ R242, R5, c[0x0][0x320] ;  /* 0x0000c80005f27a20 */ /* 0x000fe40000410000 */
[----:B------:R-:W-:Y:S01]  /*10c30*/  FMUL.FTZ R9, R9, c[0x0][0x320] ;  /* 0x0000c80009097a20 */ /* 0x000fe20000410000 */
[C---:B--2---:R-:W-:Y:S01]  /*10c40*/  HMMA.16816.F32 R20, R176.reuse, R140, R20 ;  /* 0x0000008cb014723c */ /* 0x044fe20000001814 */
[----:B------:R-:W1:Y:S02]  /*10c50*/  MUFU.TANH R244, R244 ;  /* 0x000000f400f47308 */ /* 0x000e640000002400 */
[----:B------:R-:W-:Y:S02]  /*10c60*/  FMUL.FTZ R10, R10, c[0x0][0x320] ;  /* 0x0000c8000a0a7a20 */ /* 0x000fe40000410000 */
[----:B------:R-:W-:Y:S02]  /*10c70*/  FMUL.FTZ R11, R11, c[0x0][0x320] ;  /* 0x0000c8000b0b7a20 */ /* 0x000fe40000410000 */
[----:B------:R-:W-:Y:S01]  /*10c80*/  FMUL.FTZ R248, R8, c[0x0][0x320] ;  /* 0x0000c80008f87a20 */ /* 0x000fe20000410000 */
[C---:B------:R-:W-:Y:S03]  /*10c90*/  HMMA.16816.F32 R24, R176.reuse, R142, R24 ;  /* 0x0000008eb018723c */ /* 0x040fe60000001818 */
[----:B------:R-:W2:Y:S01]  /*10ca0*/  MUFU.TANH R252, R9 ;  /* 0x0000000900fc7308 */ /* 0x000ea20000002400 */
[----:B------:R-:W-:Y:S02]  /*10cb0*/  FMUL.FTZ R251, R6, c[0x0][0x320] ;  /* 0x0000c80006fb7a20 */ /* 0x000fe40000410000 */
[----:B------:R-:W-:Y:S02]  /*10cc0*/  FMUL.FTZ R183, R7, c[0x0][0x320] ;  /* 0x0000c80007b77a20 */ /* 0x000fe40000410000 */
[----:B------:R-:W-:Y:S04]  /*10cd0*/  FMUL.FTZ R182, R12, c[0x0][0x320] ;  /* 0x0000c8000cb67a20 */ /* 0x000fe80000410000 */
[----:B------:R-:W-:Y:S01]  /*10ce0*/  FMUL.FTZ R230, R16, c[0x0][0x320] ;  /* 0x0000c80010e67a20 */ /* 0x000fe20000410000 */
[----:B------:R-:W4:Y:S01]  /*10cf0*/  MUFU.TANH R250, R10 ;  /* 0x0000000a00fa7308 */ /* 0x000f220000002400 */
[----:B------:R-:W-:Y:S02]  /*10d00*/  FMUL.FTZ R13, R13, c[0x0][0x320] ;  /* 0x0000c8000d0d7a20 */ /* 0x000fe40000410000 */
[----:B------:R-:W-:Y:S02]  /*10d10*/  FMUL.FTZ R240, R20, c[0x0][0x320] ;  /* 0x0000c80014f07a20 */ /* 0x000fe40000410000 */
[----:B------:R-:W-:Y:S02]  /*10d20*/  FMUL.FTZ R14, R14, c[0x0][0x320] ;  /* 0x0000c8000e0e7a20 */ /* 0x000fe40000410000 */
[----:B------:R-:W-:Y:S02]  /*10d30*/  FMUL.FTZ R15, R15, c[0x0][0x320] ;  /* 0x0000c8000f0f7a20 */ /* 0x000fe40000410000 */
[----:B------:R-:W-:Y:S01]  /*10d40*/  FMUL.FTZ R17, R17, c[0x0][0x320] ;  /* 0x0000c80011117a20 */ /* 0x000fe20000410000 */
[----:B------:R5:W1:Y:S01]  /*10d50*/  MUFU.TANH R246, R11 ;  /* 0x0000000b00f67308 */ /* 0x000a620000002400 */
        /* <DEDUP_REMOVED lines=8> */
[----:B------:R-:W-:Y:S02]  /*10de0*/  FMUL.FTZ R26, R26, c[0x0][0x320] ;  /* 0x0000c8001a1a7a20 */ /* 0x000fe40000410000 */
[----:B------:R-:W-:Y:S03]  /*10df0*/  FMUL.FTZ R27, R27, c[0x0][0x320] ;  /* 0x0000c8001b1b7a20 */ /* 0x000fe60000410000 */
[----:B------:R-:W1:Y:S01]  /*10e00*/  MUFU.TANH R251, R251 ;  /* 0x000000fb00fb7308 */ /* 0x000e620000002400 */
[----:B-----5:R-:W5:Y:S01]  /*10e10*/  LDSM.16.M88.4 R8, [R192+0x5800] ;  /* 0x00580000c008783b */ /* 0x020f620000000200 */
[----:B------:R-:W-:Y:S08]  /*10e20*/  DEPBAR.LE SB0, 0x0 ;  /* 0x000080000000791a */ /* 0x000ff00000000000 */
[----:B------:R-:W1:Y:S01]  /*10e30*/  MUFU.TANH R183, R183 ;  /* 0x000000b700b77308 */ /* 0x000e620000002400 */
[----:B------:R-:W-:Y:S09]  /*10e40*/  BAR.SYNC.DEFER_BLOCKING 0x0 ;  /* 0x0000000000007b1d */ /* 0x000ff20000010000 */
[----:B------:R-:W1:Y:S10]  /*10e50*/  MUFU.TANH R248, R248 ;  /* 0x000000f800f87308 */ /* 0x000e740000002400 */
[----:B------:R-:W1:Y:S10]  /*10e60*/  MUFU.TANH R182, R182 ;  /* 0x000000b600b67308 */ /* 0x000e740000002400 */
[----:B------:R1:W1:Y:S01]  /*10e70*/  MUFU.TANH R228, R13 ;  /* 0x0000000d00e47308 */ /* 0x0002620000002400 */
[C---:B-----5:R-:W-:Y:S09]  /*10e80*/  HMMA.16816.F32 R28, R176.reuse, R8, R28 ;  /* 0x00000008b01c723c */ /* 0x060ff2000000181c */
[----:B------:R1:W1:Y:S01]  /*10e90*/  MUFU.TANH R237, R14 ;  /* 0x0000000e00ed7308 */ /* 0x0002620000002400 */
[----:B------:R-:W-:Y:S09]  /*10ea0*/  HMMA.16816.F32 R32, R176, R10, R32 ;  /* 0x0000000ab020723c */ /* 0x000ff20000001820 */
[----:B------:R1:W1:Y:S05]  /*10eb0*/  MUFU.TANH R235, R15 ;  /* 0x0000000f00eb7308 */ /* 0x00026a0000002400 */
[----:B------:R-:W-:Y:S05]  /*10ec0*/  FMUL.FTZ R180, R28, c[0x0][0x320] ;  /* 0x0000c8001cb47a20 */ /* 0x000fea0000410000 */
[----:B------:R-:W1:Y:S01]  /*10ed0*/  MUFU.TANH R230, R230 ;  /* 0x000000e600e67308 */ /* 0x000e620000002400 */
[----:B------:R-:W-:Y:S02]  /*10ee0*/  FMUL.FTZ R29, R29, c[0x0][0x320] ;  /* 0x0000c8001d1d7a20 */ /* 0x000fe40000410000 */
[----:B------:R-:W-:Y:S02]  /*10ef0*/  FMUL.FTZ R30, R30, c[0x0][0x320] ;  /* 0x0000c8001e1e7a20 */ /* 0x000fe40000410000 */
[----:B------:R-:W-:Y:S02]  /*10f00*/  FMUL.FTZ R31, R31, c[0x0][0x320] ;  /* 0x0000c8001f1f7a20 */ /* 0x000fe40000410000 */
[----:B------:R-:W-:Y:S02]  /*10f10*/  FMUL.FTZ R177, R32, c[0x0][0x320] ;  /* 0x0000c80020b17a20 */ /* 0x000fe40000410000 */
[----:B------:R-:W-:Y:S01]  /*10f20*/  FMUL.FTZ R33, R33, c[0x0][0x320] ;  /* 0x0000c80021217a20 */ /* 0x000fe20000410000 */
[----:B------:R1:W1:Y:S01]  /*10f30*/  MUFU.TANH R232, R17 ;  /* 0x0000001100e87308 */ /* 0x0002620000002400 */
[----:B------:R-:W-:Y:S02]  /*10f40*/  FMUL.FTZ R34, R34, c[0x0][0x320] ;  /* 0x0000c80022227a20 */ /* 0x000fe40000410000 */
[----:B------:R-:W-:Y:S07]  /*10f50*/  FMUL.FTZ R35, R35, c[0x0][0x320] ;  /* 0x0000c80023237a20 */ /* 0x000fee0000410000 */
[----:B------:R1:W1:Y:S10]  /*10f60*/  MUFU.TANH R249, R18 ;  /* 0x0000001200f97308 */ /* 0x0002740000002400 */
[----:B------:R1:W1:Y:S10]  /*10f70*/  MUFU.TANH R239, R19 ;  /* 0x0000001300ef7308 */ /* 0x0002740000002400 */
[----:B------:R-:W1:Y:S10]  /*10f80*/  MUFU.TANH R240, R240 ;  /* 0x000000f000f07308 */ /* 0x000e740000002400 */
[----:B------:R1:W1:Y:S10]  /*10f90*/  MUFU.TANH R238, R21 ;  /* 0x0000001500ee7308 */ /* 0x0002740000002400 */
        /* <DEDUP_REMOVED lines=13> */
[----:B---3--:R3:W1:Y:S02]  /*11070*/  MUFU.TANH R133, R35 ;  /* 0x0000002300857308 */ /* 0x0086640000002400 */
[----:B-1234-:R-:W-:-:S05]  /*11080*/  @P0 BRA `(.L_x_142) ;  /* 0xffffec4000000947 */ /* 0x01efca000383ffff */
.L_x_141:
        /* <DEDUP_REMOVED lines=33> */
[----:B------:R-:W-:Y:S02]  /*112a0*/  ISETP.GT.AND P0, PT, R229, RZ, PT ;  /* 0x000000ffe500720c */ /* 0x000fe40003f04270 */
[----:B------:R-:W-:Y:S02]  /*112b0*/  FMNMX.FTZ R4, R178, R3, !PT ;  /* 0x00000003b2047209 */ /* 0x000fe40007810000 */
[----:B------:R-:W-:Y:S01]  /*112c0*/  FMNMX.FTZ R3, R179, R2, !PT ;  /* 0x00000002b3037209 */ /* 0x000fe20007810000 */
[----:B------:R-:W-:Y:S01]  /*112d0*/  LDSM.16.MT88.4 R156, [R197+0x3900] ;  /* 0x00390000c59c783b */ /* 0x000fe20000004200 */
[----:B------:R-:W-:Y:S02]  /*112e0*/  FMNMX.FTZ R11, R177, R4, !PT ;  /* 0x00000004b10b7209 */ /* 0x000fe40007810000 */
[----:B------:R-:W-:Y:S02]  /*112f0*/  FMNMX.FTZ R2, R134, R3, !PT ;  /* 0x0000000386027209 */ /* 0x000fe40007810000 */
[----:B------:R-:W-:Y:S02]  /*11300*/  FMNMX.FTZ R5, R176, R11, !PT ;  /* 0x0000000bb0057209 */ /* 0x000fe40007810000 */
[----:B------:R-:W-:Y:S01]  /*11310*/  FMNMX.FTZ R7, R133, R2, !PT ;  /* 0x0000000285077209 */ /* 0x000fe20007810000 */
[----:B------:R-:W-:Y:S08]  /*11320*/  LDSM.16.MT88.4 R160, [R196+0x3900] ;  /* 0x00390000c4a0783b */ /* 0x000ff00000004200 */
[----:B------:R-:W1:Y:S08]  /*11330*/  SHFL.BFLY PT, R6, R5, 0x2, 0x1f ;  /* 0x0c401f0005067f89 */ /* 0x000e7000000e0000 */
[----:B------:R-:W2:Y:S08]  /*11340*/  SHFL.BFLY PT, R2, R7, 0x2, 0x1f ;  /* 0x0c401f0007027f89 */ /* 0x000eb000000e0000 */
[----:B------:R-:W-:Y:S08]  /*11350*/  LDSM.16.MT88.4 R164, [R203+0x5900] ;  /* 0x00590000cba4783b */ /* 0x000ff00000004200 */
[----:B------:R-:W0:Y:S01]  /*11360*/  LDGDEPBAR ;  /* 0x00000000000079af */ /* 0x000e220000000000 */
[----:B-1----:R-:W-:Y:S02]  /*11370*/  FMNMX.FTZ R9, R5, R6, !PT ;  /* 0x0000000605097209 */ /* 0x002fe40007810000 */
[----:B--2---:R-:W-:Y:S05]  /*11380*/  FMNMX.FTZ R4, R7, R2, !PT ;  /* 0x0000000207047209 */ /* 0x004fea0007810000 */
        /* <DEDUP_REMOVED lines=300> */
[C---:B------:R-:W-:Y:S01]  /*12650*/  F2FP.PACK_AB R138, R176.reuse, R177 ;  /* 0x000000b1b08a723e */ /* 0x040fe200000000ff */
        /* <DEDUP_REMOVED lines=58> */
.L_x_139:
        /* <DEDUP_REMOVED lines=10> */
[----:B-1----:R-:W-:Y:S02]  /*12aa0*/  FADD.FTZ R5, R6, R5 ;  /* 0x0000000506057221 */ /* 0x002fe40000010000 */
[----:B--2---:R-:W-:-:S03]  /*12ab0*/  FADD.FTZ R0, R0, R7 ;  /* 0x0000000700007221 */ /* 0x004fc60000010000 */
[----:B------:R-:W-:Y:S02]  /*12ac0*/  FSETP.NE.FTZ.AND P1, PT, R5, RZ, PT ;  /* 0x000000ff0500720b */ /* 0x000fe40003f35000 */
[----:B------:R-:W-:-:S11]  /*12ad0*/  FSETP.NE.FTZ.AND P0, PT, R0, RZ, PT ;  /* 0x000000ff0000720b */ /* 0x000fd60003f15000 */
[----:B------:R-:W1:Y:S01]  /*12ae0*/  @P1 MUFU.RCP R4, R5 ;  /* 0x0000000500041308 */ /* 0x000e620000001000 */
[----:B------:R-:W-:Y:S02]  /*12af0*/  @P1 MOV R14, 0x3f317218 ;  /* 0x3f317218000e1802 */ /* 0x000fe40000000f00 */
[----:B------:R-:W-:-:S03]  /*12b00*/  @P0 MOV R16, 0x3f317218 ;  /* 0x3f31721800100802 */ /* 0x000fc60000000f00 */
[----:B------:R-:W-:Y:S02]  /*12b10*/  @P1 FMUL.FTZ R14, R14, c[0x0][0x2d0] ;  /* 0x0000b4000e0e1a20 */ /* 0x000fe40000410000 */
[----:B------:R-:W2:Y:S08]  /*12b20*/  @P0 MUFU.LG2 R12, R0 ;  /* 0x00000000000c0308 */ /* 0x000eb00000000c00 */
[----:B------:R-:W3:Y:S01]  /*12b30*/  @P1 MUFU.LG2 R5, R5 ;  /* 0x0000000500051308 */ /* 0x000ee20000000c00 */
[----:B-1----:R-:W-:-:S02]  /*12b40*/  FMUL.FTZ R128, R4, R128 ;  /* 0x0000008004807220 */ /* 0x002fc40000410000 */
[C---:B------:R-:W-:Y:S02]  /*12b50*/  FMUL.FTZ R129, R4.reuse, R129 ;  /* 0x0000008104817220 */ /* 0x040fe40000410000 */
[C---:B------:R-:W-:Y:S02]  /*12b60*/  FMUL.FTZ R124, R4.reuse, R124 ;  /* 0x0000007c047c7220 */ /* 0x040fe40000410000 */
[----:B------:R-:W-:Y:S01]  /*12b70*/  FMUL.FTZ R125, R4, R125 ;  /* 0x0000007d047d7220 */ /* 0x000fe20000410000 */
[----:B------:R1:W4:Y:S01]  /*12b80*/  @P0 MUFU.RCP R2, R0 ;  /* 0x0000000000020308 */ /* 0x0003220000001000 */
[----:B--2---:R-:W-:Y:S02]  /*12b90*/  @P0 FMUL.FTZ R15, R12, 0.69314718246459960938 ;  /* 0x3f3172180c0f0820 */ /* 0x004fe40000410000 */
[----:B------:R-:W-:Y:S02]  /*12ba0*/  @P0 FMUL.FTZ R12, R16, c[0x0][0x2d0] ;  /* 0x0000b400100c0a20 */ /* 0x000fe40000410000 */
[----:B------:R-:W-:-:S02]  /*12bb0*/  FMUL.FTZ R120, R4, R120 ;  /* 0x0000007804787220 */ /* 0x000fc40000410000 */
[C---:B------:R-:W-:Y:S02]  /*12bc0*/  FMUL.FTZ R121, R4.reuse, R121 ;  /* 0x0000007904797220 */ /* 0x040fe40000410000 */
[----:B---3--:R-:W-:Y:S02]  /*12bd0*/  @P1 FMUL.FTZ R5, R5, 0.69314718246459960938 ;  /* 0x3f31721805051820 */ /* 0x008fe40000410000 */
[C---:B------:R-:W-:Y:S02]  /*12be0*/  FMUL.FTZ R116, R4.reuse, R116 ;  /* 0x0000007404747220 */ /* 0x040fe40000410000 */
[C---:B------:R-:W-:Y:S02]  /*12bf0*/  FMUL.FTZ R117, R4.reuse, R117 ;  /* 0x0000007504757220 */ /* 0x040fe40000410000 */
[C---:B------:R-:W-:Y:S01]  /*12c00*/  FMUL.FTZ R112, R4.reuse, R112 ;  /* 0x0000007004707220 */ /* 0x040fe20000410000 */
[----:B-1----:R-:W-:Y:S01]  /*12c10*/  MOV R0, 0xff800000 ;  /* 0xff80000000007802 */ /* 0x002fe20000000f00 */
        /* <DEDUP_REMOVED lines=39> */
[C---:B----4-:R-:W-:Y:S02]  /*12e90*/  FMUL.FTZ R130, R2.reuse, R130 ;  /* 0x0000008202827220 */ /* 0x050fe40000410000 */
        /* <DEDUP_REMOVED lines=49> */
.L_x_91:
[----:B------:R-:W-:Y:S01]  /*131b0*/  ULDC.64 UR4, c[0x0][0x118] ;  /* 0x0000460000047ab9 */ /* 0x000fe20000000a00 */
[----:B------:R-:W-:Y:S01]  /*131c0*/  SHF.R.S32.HI R2, RZ, 0x1f, R207 ;  /* 0x0000001fff027819 */ /* 0x000fe200000114cf */
[----:B------:R-:W-:Y:S05]  /*131d0*/  @P2 BRA `(.L_x_143) ;  /* 0x0000168000002947 */ /* 0x000fea0003800000 */
[----:B------:R-:W1:Y:S01]  /*131e0*/  S2R R3, SR_TID.X ;  /* 0x0000000000037919 */ /* 0x000e620000002100 */
[----:B------:R-:W-:Y:S02]  /*131f0*/  F2FP.PACK_AB R7, R7, R6 ;  /* 0x000000060707723e */ /* 0x000fe400000000ff */
[----:B------:R-:W-:Y:S01]  /*13200*/  F2FP.PACK_AB R4, R13, R4 ;  /* 0x000000040d04723e */ /* 0x000fe200000000ff */
[----:B------:R-:W-:Y:S01]  /*13210*/  BAR.SYNC.DEFER_BLOCKING 0x1, 0x100 ;  /* 0x0044000000007b1d */ /* 0x000fe20000010000 */
[----:B------:R-:W-:-:S02]  /*13220*/  F2FP.PACK_AB R13, R9, R8 ;  /* 0x00000008090d723e */ /* 0x000fc400000000ff */
[----:B------:R-:W-:Y:S02]  /*13230*/  F2FP.PACK_AB R128, R129, R128 ;  /* 0x000000808180723e */ /* 0x000fe400000000ff */
[----:B------:R-:W-:Y:S02]  /*13240*/  F2FP.PACK_AB R130, R131, R130 ;  /* 0x000000828382723e */ /* 0x000fe400000000ff */
[----:B------:R-:W-:Y:S02]  /*13250*/  F2FP.PACK_AB R124, R125, R124 ;  /* 0x0000007c7d7c723e */ /* 0x000fe400000000ff */
[----:B------:R-:W-:Y:S02]  /*13260*/  F2FP.PACK_AB R126, R127, R126 ;  /* 0x0000007e7f7e723e */ /* 0x000fe400000000ff */
[----:B------:R-:W-:Y:S02]  /*13270*/  F2FP.PACK_AB R120, R121, R120 ;  /* 0x000000787978723e */ /* 0x000fe400000000ff */
[----:B------:R-:W-:-:S02]  /*13280*/  F2FP.PACK_AB R122, R123, R122 ;  /* 0x0000007a7b7a723e */ /* 0x000fc400000000ff */
[----:B------:R-:W-:Y:S02]  /*13290*/  F2FP.PACK_AB R116, R117, R116 ;  /* 0x000000747574723e */ /* 0x000fe400000000ff */
[----:B------:R-:W-:Y:S02]  /*132a0*/  F2FP.PACK_AB R118, R119, R118 ;  /* 0x000000767776723e */ /* 0x000fe400000000ff */
[----:B------:R-:W-:Y:S02]  /*132b0*/  F2FP.PACK_AB R112, R113, R112 ;  /* 0x000000707170723e */ /* 0x000fe400000000ff */
[----:B-1----:R-:W-:Y:S02]  /*132c0*/  SHF.R.S32.HI R12, RZ, 0x1f, R3 ;  /* 0x0000001fff0c7819 */ /* 0x002fe40000011403 */
[----:B------:R-:W-:Y:S02]  /*132d0*/  F2FP.PACK_AB R114, R115, R114 ;  /* 0x000000727372723e */ /* 0x000fe400000000ff */
[----:B------:R-:W-:-:S02]  /*132e0*/  LEA.HI R5, R12, R3, RZ, 0x2 ;  /* 0x000000030c057211 */ /* 0x000fc400078f10ff */
[----:B------:R-:W-:Y:S02]  /*132f0*/  F2FP.PACK_AB R108, R109, R108 ;  /* 0x0000006c6d6c723e */ /* 0x000fe400000000ff */
[--C-:B------:R-:W-:Y:S02]  /*13300*/  SHF.R.S32.HI R15, RZ, 0x2, R5.reuse ;  /* 0x00000002ff0f7819 */ /* 0x100fe40000011405 */
[----:B------:R-:W-:Y:S02]  /*13310*/  SHF.R.S32.HI R14, RZ, 0x1f, R5 ;  /* 0x0000001fff0e7819 */ /* 0x000fe40000011405 */
[----:B------:R-:W-:Y:S02]  /*13320*/  LOP3.LUT R16, R5, 0xfffffffc, RZ, 0xc0, !PT ;  /* 0xfffffffc05107812 */ /* 0x000fe400078ec0ff */
[----:B------:R-:W-:Y:S02]  /*13330*/  LEA.HI R14, R14, R15, RZ, 0x3 ;  /* 0x0000000f0e0e7211 */ /* 0x000fe400078f18ff */
[----:B------:R-:W-:Y:S01]  /*13340*/  F2FP.PACK_AB R110, R111, R110 ;  /* 0x0000006e6f6e723e */ /* 0x000fe200000000ff */
[----:B------:R-:W-:Y:S01]  /*13350*/  IMAD.IADD R16, R3, 0x1, -R16 ;  /* 0x0000000103107824 */ /* 0x000fe200078e0a10 */
[----:B------:R-:W-:-:S02]  /*13360*/  LOP3.LUT R14, R14, 0xfffffff8, RZ, 0xc0, !PT ;  /* 0xfffffff80e0e7812 */ /* 0x000fc400078ec0ff */
[----:B------:R-:W-:Y:S02]  /*13370*/  F2FP.PACK_AB R104, R105, R104 ;  /* 0x000000686968723e */ /* 0x000fe400000000ff */
[----:B------:R-:W-:Y:S01]  /*13380*/  F2FP.PACK_AB R106, R107, R106 ;  /* 0x0000006a6b6a723e */ /* 0x000fe200000000ff */
[----:B------:R-:W-:Y:S01]  /*13390*/  IMAD.IADD R15, R15, 0x1, -R14 ;  /* 0x000000010f0f7824 */ /* 0x000fe200078e0a0e */
[----:B------:R-:W-:Y:S02]  /*133a0*/  LEA.HI R14, R12, R3, RZ, 0x5 ;  /* 0x000000030c0e7211 */ /* 0x000fe400078f28ff */
[----:B------:R-:W-:Y:S01]  /*133b0*/  F2FP.PACK_AB R100, R101, R100 ;  /* 0x000000646564723e */ /* 0x000fe200000000ff */
[C---:B------:R-:W-:Y:S01]  /*133c0*/  IMAD.SHL.U32 R6, R15.reuse, 0x40, RZ ;  /* 0x000000400f067824 */ /* 0x040fe200078e00ff */
[----:B------:R-:W-:Y:S02]  /*133d0*/  SHF.R.S32.HI R5, RZ, 0x5, R14 ;  /* 0x00000005ff057819 */ /* 0x000fe4000001140e */
[----:B------:R-:W-:-:S02]  /*133e0*/  LOP3.LUT R9, R15, 0x1, RZ, 0xc0, !PT ;  /* 0x000000010f097812 */ /* 0x000fc400078ec0ff */
[----:B------:R-:W-:Y:S01]  /*133f0*/  LOP3.LUT R6, R6, 0x1c0, RZ, 0xc0, !PT ;  /* 0x000001c006067812 */ /* 0x000fe200078ec0ff */
[----:B------:R-:W-:Y:S01]  /*13400*/  IMAD R8, R5, 0x200, R16 ;  /* 0x0000020005087824 */ /* 0x000fe200078e0210 */
[----:B------:R-:W-:Y:S02]  /*13410*/  ISETP.NE.U32.AND P0, PT, R9, 0x1, PT ;  /* 0x000000010900780c */ /* 0x000fe40003f05070 */
[----:B------:R-:W-:Y:S02]  /*13420*/  LEA.HI R17, R6, R6, RZ, 0x1d ;  /* 0x0000000606117211 */ /* 0x000fe400078fe8ff */
[----:B------:R-:W-:Y:S02]  /*13430*/  R2P PR, R15, 0x6 ;  /* 0x000000060f007804 */ /* 0x000fe40000000000 */
[----:B------:R-:W-:Y:S01]  /*13440*/  F2FP.PACK_AB R102, R103, R102 ;  /* 0x000000666766723e */ /* 0x000fe200000000ff */
[----:B------:R-:W-:Y:S01]  /*13450*/  IMAD.U32 R8, R8, 0x2, R17 ;  /* 0x0000000208087824 */ /* 0x000fe200078e0011 */
[----:B------:R-:W-:-:S02]  /*13460*/  F2FP.PACK_AB R36, R37, R36 ;  /* 0x000000242524723e */ /* 0x000fc400000000ff */
[----:B------:R-:W-:Y:S01]  /*13470*/  F2FP.PACK_AB R38, R39, R38 ;  /* 0x000000262726723e */ /* 0x000fe200000000ff */
[----:B------:R-:W-:Y:S01]  /*13480*/  IMAD.SHL.U32 R9, R8, 0x2, RZ ;  /* 0x0000000208097824 */ /* 0x000fe200078e00ff */
[----:B------:R-:W-:Y:S01]  /*13490*/  F2FP.PACK_AB R40, R41, R40 ;  /* 0x000000282928723e */ /* 0x000fe200000000ff */
[----:B------:R-:W-:Y:S01]  /*134a0*/  IMAD.MOV.U32 R8, RZ, RZ, 0x20 ;  /* 0x00000020ff087424 */ /* 0x000fe200078e00ff */
[----:B------:R-:W-:Y:S02]  /*134b0*/  F2FP.PACK_AB R42, R43, R42 ;  /* 0x0000002a2b2a723e */ /* 0x000fe400000000ff */
[C---:B------:R-:W-:Y:S01]  /*134c0*/  IADD3 R6, R9.reuse, 0x80, RZ ;  /* 0x0000008009067810 */ /* 0x040fe20007ffe0ff */
[----:B------:R-:W-:Y:S01]  /*134d0*/  STS [R9+0x80], R128 ;  /* 0x0000808009007388 */ /* 0x000fe20000000800 */
[----:B------:R-:W-:Y:S02]  /*134e0*/  IADD3 R17, R9, 0x70, RZ ;  /* 0x0000007009117810 */ /* 0x000fe40007ffe0ff */
[----:B------:R-:W-:Y:S01]  /*134f0*/  @P0 IADD3 R17, R6, 0x10, RZ ;  /* 0x0000001006110810 */ /* 0x000fe20007ffe0ff */
[----:B------:R-:W-:Y:S01]  /*13500*/  IMAD.MOV.U32 R6, RZ, RZ, 0x40 ;  /* 0x00000040ff067424 */ /* 0x000fe200078e00ff */
[----:B------:R-:W-:Y:S01]  /*13510*/  SEL R8, R8, 0xffffffe0, !P1 ;  /* 0xffffffe008087807 */ /* 0x000fe20004800000 */
[----:B------:R-:W-:Y:S01]  /*13520*/  STS [R9+0x480], R130 ;  /* 0x0004808209007388 */ /* 0x000fe20000000800 */
[----:B------:R-:W-:-:S02]  /*13530*/  F2FP.PACK_AB R44, R45, R44 ;  /* 0x0000002c2d2c723e */ /* 0x000fc400000000ff */
[----:B------:R-:W-:Y:S01]  /*13540*/  SEL R6, R6, 0xffffffc0, !P2 ;  /* 0xffffffc006067807 */ /* 0x000fe20005000000 */
[----:B------:R-:W-:Y:S01]  /*13550*/  IMAD.IADD R15, R9, 0x1, R8 ;  /* 0x00000001090f7824 */ /* 0x000fe200078e0208 */
[----:B------:R-:W-:Y:S01]  /*13560*/  STS [R17], R124 ;  /* 0x0000007c11007388 */ /* 0x000fe20000000800 */
[--C-:B------:R-:W-:Y:S01]  /*13570*/  IMAD.IADD R19, R8, 0x1, R17.reuse ;  /* 0x0000000108137824 */ /* 0x100fe200078e0211 */
[----:B------:R-:W-:Y:S01]  /*13580*/  F2FP.PACK_AB R46, R47, R46 ;  /* 0x0000002e2f2e723e */ /* 0x000fe200000000ff */
[--C-:B------:R-:W-:Y:S01]  /*13590*/  IMAD.IADD R21, R9, 0x1, R6.reuse ;  /* 0x0000000109157824 */ /* 0x100fe200078e0206 */
[----:B------:R-:W-:Y:S01]  /*135a0*/  STS [R17+0x400], R126 ;  /* 0x0004007e11007388 */ /* 0x000fe20000000800 */
[C---:B------:R-:W-:Y:S01]  /*135b0*/  IMAD.IADD R23, R6.reuse, 0x1, R17 ;  /* 0x0000000106177824 */ /* 0x040fe200078e0211 */
[----:B------:R-:W-:Y:S01]  /*135c0*/  F2FP.PACK_AB R48, R49, R48 ;  /* 0x000000303130723e */ /* 0x000fe200000000ff */
[----:B------:R-:W-:Y:S01]  /*135d0*/  IMAD.IADD R25, R6, 0x1, R15 ;  /* 0x0000000106197824 */ /* 0x000fe200078e020f */
[----:B------:R-:W-:Y:S01]  /*135e0*/  STS [R15+0x80], R120 ;  /* 0x000080780f007388 */ /* 0x000fe20000000800 */
[----:B------:R-:W-:Y:S01]  /*135f0*/  IMAD.IADD R27, R19, 0x1, R6 ;  /* 0x00000001131b7824 */ /* 0x000fe200078e0206 */
[----:B------:R-:W-:Y:S01]  /*13600*/  F2FP.PACK_AB R50, R51, R50 ;  /* 0x000000323332723e */ /* 0x000fe200000000ff */
[----:B------:R-:W-:Y:S01]  /*13610*/  IMAD.MOV.U32 R6, RZ, RZ, 0x4 ;  /* 0x00000004ff067424 */ /* 0x000fe200078e00ff */
        /* <DEDUP_REMOVED lines=24> */
[----:B------:R-:W-:Y:S01]  /*137a0*/  STS [R25+0x480], R106 ;  /* 0x0004806a19007388 */ /* 0x000fe20000000800 */
[----:B------:R-:W-:Y:S02]  /*137b0*/  F2FP.PACK_AB R90, R91, R90 ;  /* 0x0000005a5b5a723e */ /* 0x000fe400000000ff */
[----:B------:R-:W-:Y:S01]  /*137c0*/  F2FP.PACK_AB R92, R93, R92 ;  /* 0x0000005c5d5c723e */ /* 0x000fe200000000ff */
[----:B------:R-:W-:Y:S01]  /*137d0*/  STS [R27], R100 ;  /* 0x000000641b007388 */ /* 0x000fe20000000800 */
[----:B------:R-:W-:-:S02]  /*137e0*/  F2FP.PACK_AB R94, R95, R94 ;  /* 0x0000005e5f5e723e */ /* 0x000fc400000000ff */
[----:B------:R-:W-:Y:S01]  /*137f0*/  F2FP.PACK_AB R96, R97, R96 ;  /* 0x000000606160723e */ /* 0x000fe200000000ff */
[----:B------:R-:W-:Y:S01]  /*13800*/  STS [R27+0x400], R102 ;  /* 0x000400661b007388 */ /* 0x000fe20000000800 */
[----:B------:R-:W-:Y:S02]  /*13810*/  F2FP.PACK_AB R98, R99, R98 ;  /* 0x000000626362723e */ /* 0x000fe400000000ff */
[----:B------:R-:W-:Y:S01]  /*13820*/  ISETP.NE.U32.AND P1, PT, RZ, c[0x0][0x508], PT ;  /* 0x00014200ff007a0c */ /* 0x000fe20003f25070 */
[----:B------:R-:W-:Y:S01]  /*13830*/  STS [R9+0x4080], R36 ;  /* 0x0040802409007388 */ /* 0x000fe20000000800 */
[----:B------:R-:W-:Y:S02]  /*13840*/  ISETP.NE.U32.AND P0, PT, RZ, c[0x0][0x500], PT ;  /* 0x00014000ff007a0c */ /* 0x000fe40003f05070 */
[----:B------:R-:W-:Y:S01]  /*13850*/  ISETP.NE.AND.EX P1, PT, RZ, c[0x0][0x50c], PT, P1 ;  /* 0x00014300ff007a0c */ /* 0x000fe20003f25310 */
[----:B------:R-:W-:Y:S01]  /*13860*/  STS [R9+0x4480], R38 ;  /* 0x0044802609007388 */ /* 0x000fe20000000800 */
[----:B------:R-:W-:-:S03]  /*13870*/  ISETP.NE.AND.EX P0, PT, RZ, c[0x0][0x504], PT, P0 ;  /* 0x00014100ff007a0c */ /* 0x000fc60003f05300 */
        /* <DEDUP_REMOVED lines=20> */
[----:B------:R-:W-:Y:S04]  /*139c0*/  STS [R19+0x8000], R13 ;  /* 0x0080000d13007388 */ /* 0x000fe80000000800 */
[----:B------:R3:W-:Y:S01]  /*139d0*/  STS [R19+0x8400], R82 ;  /* 0x0084005213007388 */ /* 0x0007e20000000800 */
[----:B-1----:R-:W-:-:S03]  /*139e0*/  IMAD.WIDE R8, R209, R6, c[0x0][0x500] ;  /* 0x00014000d1087625 */ /* 0x002fc600078e0206 */
[----:B------:R1:W-:Y:S04]  /*139f0*/  STS [R21+0x8080], R84 ;  /* 0x0080805415007388 */ /* 0x0003e80000000800 */
[----:B------:R1:W-:Y:S04]  /*13a00*/  STS [R21+0x8480], R86 ;  /* 0x0084805615007388 */ /* 0x0003e80000000800 */
[----:B------:R1:W-:Y:S04]  /*13a10*/  STS [R23+0x8000], R88 ;  /* 0x0080005817007388 */ /* 0x0003e80000000800 */
[----:B------:R1:W-:Y:S04]  /*13a20*/  STS [R23+0x8400], R90 ;  /* 0x0084005a17007388 */ /* 0x0003e80000000800 */
[----:B------:R1:W-:Y:S04]  /*13a30*/  STS [R25+0x8080], R92 ;  /* 0x0080805c19007388 */ /* 0x0003e80000000800 */
[----:B------:R1:W-:Y:S04]  /*13a40*/  STS [R25+0x8480], R94 ;  /* 0x0084805e19007388 */ /* 0x0003e80000000800 */
[----:B------:R1:W-:Y:S04]  /*13a50*/  STS [R27+0x8000], R96 ;  /* 0x008000601b007388 */ /* 0x0003e80000000800 */
[----:B------:R1:W-:Y:S04]  /*13a60*/  STS [R27+0x8400], R98 ;  /* 0x008400621b007388 */ /* 0x0003e80000000800 */
[----:B------:R-:W-:Y:S01]  /*13a70*/  BAR.SYNC.DEFER_BLOCKING 0x1, 0x100 ;  /* 0x0044000000007b1d */ /* 0x000fe20000010000 */
[----:B--2---:R-:W-:-:S02]  /*13a80*/  IMAD.MOV.U32 R4, RZ, RZ, c[0x0][0x388] ;  /* 0x0000e200ff047624 */ /* 0x004fc400078e00ff */
[----:B---3--:R-:W-:-:S03]  /*13a90*/  @P1 IMAD.WIDE R18, R209, R6, c[0x0][0x508] ;  /* 0x00014200d1121625 */ /* 0x008fc600078e0206 */
[----:B------:R-:W2:Y:S04]  /*13aa0*/  @P0 LDG.E R11, [R8.64] ;  /* 0x00000004080b0981 */ /* 0x000ea8000c1e1900 */
[----:B------:R1:W5:Y:S01]  /*13ab0*/  @P1 LDG.E R4, [R18.64] ;  /* 0x0000000412041981 */ /* 0x000362000c1e1900 */
[----:B------:R-:W-:Y:S02]  /*13ac0*/  CS2R R6, SRZ ;  /* 0x0000000000067805 */ /* 0x000fe4000001ff00 */
[--C-:B--2---:R-:W-:Y:S01]  /*13ad0*/  @P0 SHF.R.S32.HI R7, RZ, 0x1f, R11.reuse ;  /* 0x0000001fff070819 */ /* 0x104fe2000001140b */
[----:B------:R-:W-:Y:S01]  /*13ae0*/  @P0 IMAD.MOV.U32 R6, RZ, RZ, R11 ;  /* 0x000000ffff060224 */ /* 0x000fe200078e000b */
[----:B------:R-:W-:Y:S05]  /*13af0*/  @P1 BRA `(.L_x_144) ;  /* 0x0000004000001947 */ /* 0x000fea0003800000 */
[----:B-1----:R-:W-:Y:S05]  /*13b00*/  @!P0 BRA `(.L_x_144) ;  /* 0x0000003000008947 */ /* 0x002fea0003800000 */
[----:B-----5:R-:W2:Y:S04]  /*13b10*/  LDG.E R4, [R8.64] ;  /* 0x0000000408047981 */ /* 0x020ea8000c1e1900 */
[----:B------:R-:W2:Y:S02]  /*13b20*/  LDG.E R11, [R8.64+0x4] ;  /* 0x00000404080b7981 */ /* 0x000ea4000c1e1900 */
[----:B--2---:R-:W-:-:S02]  /*13b30*/  IADD3 R4, -R4, R11, RZ ;  /* 0x0000000b04047210 */ /* 0x004fc40007ffe1ff */
.L_x_144:
[----:B-1----:R-:W-:Y:S01]  /*13b40*/  LOP3.LUT R8, R14, 0xffffffe0, RZ, 0xc0, !PT ;  /* 0xffffffe00e087812 */ /* 0x002fe200078ec0ff */
[----:B------:R-:W1:Y:S01]  /*13b50*/  S2R R54, SR_CTAID.X ;  /* 0x0000000000367919 */ /* 0x000e620000002500 */
[----:B------:R-:W-:Y:S01]  /*13b60*/  SHF.R.S32.HI R14, RZ, 0x1f, R5 ;  /* 0x0000001fff0e7819 */ /* 0x000fe20000011405 */
[----:B------:R-:W-:Y:S01]  /*13b70*/  IMAD.MOV.U32 R11, RZ, RZ, c[0x0][0x4e8] ;  /* 0x00013a00ff0b7624 */ /* 0x000fe200078e00ff */
[----:B------:R-:W-:Y:S01]  /*13b80*/  LEA.HI R13, R16, R16, RZ, 0x1 ;  /* 0x00000010100d7211 */ /* 0x000fe200078f08ff */
[----:B------:R-:W-:Y:S01]  /*13b90*/  IMAD.IADD R9, R3, 0x1, -R8 ;  /* 0x0000000103097824 */ /* 0x000fe200078e0a08 */
[----:B------:R-:W-:Y:S01]  /*13ba0*/  LEA.HI R14, R14, R5, RZ, 0x3 ;  /* 0x000000050e0e7211 */ /* 0x000fe200078f18ff */
[----:B------:R-:W-:Y:S01]  /*13bb0*/  IMAD.MOV.U32 R19, RZ, RZ, R7 ;  /* 0x000000ffff137224 */ /* 0x000fe200078e0007 */
[----:B------:R-:W-:Y:S01]  /*13bc0*/  LOP3.LUT R13, R13, 0x1ffffffe, RZ, 0xc0, !PT ;  /* 0x1ffffffe0d0d7812 */ /* 0x000fe200078ec0ff */
[----:B------:R-:W-:Y:S01]  /*13bd0*/  IMAD R15, R7, c[0x0][0x3a0], RZ ;  /* 0x0000e800070f7a24 */ /* 0x000fe200078e02ff */
[----:B------:R-:W-:Y:S01]  /*13be0*/  SHF.R.S32.HI R8, RZ, 0x1f, R9 ;  /* 0x0000001fff087819 */ /* 0x000fe20000011409 */
[----:B------:R-:W-:Y:S01]  /*13bf0*/  BSSY B0, `(.L_x_145) ;  /* 0x000007e000007945 */ /* 0x000fe20003800000 */
[----:B------:R-:W-:Y:S01]  /*13c00*/  LOP3.LUT R14, R14, 0xffffff8, RZ, 0xc0, !PT ;  /* 0x0ffffff80e0e7812 */ /* 0x000fe200078ec0ff */
[----:B------:R-:W-:Y:S01]  /*13c10*/  IMAD.IADD R16, R16, 0x1, -R13 ;  /* 0x0000000110107824 */ /* 0x000fe200078e0a0d */
[----:B------:R-:W-:Y:S01]  /*13c20*/  LEA.HI R8, R8, R9, RZ, 0x2 ;  /* 0x0000000908087211 */ /* 0x000fe200078f10ff */
[----:B------:R-:W-:Y:S01]  /*13c30*/  IMAD R7, R6, c[0x0][0x3a4], R15 ;  /* 0x0000e90006077a24 */ /* 0x000fe200078e020f */
[----:B------:R-:W-:Y:S01]  /*13c40*/  IADD3 R5, -R14, R5, RZ ;  /* 0x000000050e057210 */ /* 0x000fe20007ffe1ff */
[----:B------:R-:W-:Y:S01]  /*13c50*/  IMAD.WIDE.U32 R14, R6, c[0x0][0x3a0], RZ ;  /* 0x0000e800060e7a25 */ /* 0x000fe200078e00ff */
[----:B------:R-:W-:-:S02]  /*13c60*/  SHF.R.S32.HI R8, RZ, 0x2, R8 ;  /* 0x00000002ff087819 */ /* 0x000fc40000011408 */
[----:B------:R-:W-:Y:S02]  /*13c70*/  ISETP.NE.AND P1, PT, R11, 0x1, PT ;  /* 0x000000010b00780c */ /* 0x000fe40003f25270 */
[----:B------:R-:W-:Y:S01]  /*13c80*/  MOV R18, R6 ;  /* 0x0000000600127202 */ /* 0x000fe20000000f00 */
[----:B------:R-:W-:Y:S01]  /*13c90*/  IMAD R5, R5, 0x10, R8 ;  /* 0x0000001005057824 */ /* 0x000fe200078e0208 */
[----:B------:R-:W-:Y:S01]  /*13ca0*/  LOP3.LUT P2, RZ, R9, 0x3, RZ, 0xc0, !PT ;  /* 0x0000000309ff7812 */ /* 0x000fe2000784c0ff */
[----:B------:R-:W-:Y:S01]  /*13cb0*/  IMAD R8, R2, c[0x0][0x490], RZ ;  /* 0x0001240002087a24 */ /* 0x000fe200078e02ff */
[----:B------:R-:W-:Y:S01]  /*13cc0*/  LEA.HI R9, R12, R3, RZ, 0x3 ;  /* 0x000000030c097211 */ /* 0x000fe200078f18ff */
[----:B------:R-:W-:Y:S01]  /*13cd0*/  IMAD R13, R16, 0x8, R5 ;  /* 0x00000008100d7824 */ /* 0x000fe200078e0205 */
[----:B------:R-:W-:Y:S01]  /*13ce0*/  IADD3 R15, R15, R7, RZ ;  /* 0x000000070f0f7210 */ /* 0x000fe20007ffe0ff */
[----:B------:R-:W-:Y:S01]  /*13cf0*/  IMAD R11, R207, c[0x0][0x494], R8 ;  /* 0x00012500cf0b7a24 */ /* 0x000fe200078e0208 */
[----:B------:R-:W-:Y:S01]  /*13d00*/  LOP3.LUT R6, R9, 0xfffffff8, RZ, 0xc0, !PT ;  /* 0xfffffff809067812 */ /* 0x000fe200078ec0ff */
[----:B------:R-:W-:Y:S01]  /*13d10*/  IMAD.WIDE.U32 R18, R207, c[0x0][0x490], R18 ;  /* 0x00012400cf127a25 */ /* 0x000fe200078e0012 */
[----:B-1----:R-:W-:-:S02]  /*13d20*/  LEA R8, R54, R13, 0x7 ;  /* 0x0000000d36087211 */ /* 0x002fc400078e38ff */
[----:B------:R-:W-:Y:S01]  /*13d30*/  LEA.HI R12, R12, R3, RZ, 0x6 ;  /* 0x000000030c0c7211 */ /* 0x000fe200078f30ff */
[----:B------:R-:W-:Y:S01]  /*13d40*/  IMAD.IADD R19, R19, 0x1, R11 ;  /* 0x0000000113137824 */ /* 0x000fe200078e020b */
[----:B------:R-:W-:Y:S01]  /*13d50*/  SHF.R.S32.HI R9, RZ, 0x3, R9 ;  /* 0x00000003ff097819 */ /* 0x000fe20000011409 */
[----:B------:R-:W-:-:S04]  /*13d60*/  @P1 IMAD.HI.U32 R11, R8, c[0x0][0x4ec], RZ ;  /* 0x00013b00080b1a27 */ /* 0x000fc800078e00ff */
[----:B------:R-:W-:Y:S01]  /*13d70*/  IMAD.IADD R6, R3, 0x1, -R6 ;  /* 0x0000000103067824 */ /* 0x000fe200078e0a06 */
[----:B------:R-:W-:Y:S01]  /*13d80*/  SHF.R.S32.HI R3, RZ, 0x1f, R209 ;  /* 0x0000001fff037819 */ /* 0x000fe200000114d1 */
[----:B------:R-:W-:Y:S01]  /*13d90*/  IMAD.MOV.U32 R7, RZ, RZ, R8 ;  /* 0x000000ffff077224 */ /* 0x000fe200078e0008 */
[----:B------:R-:W-:Y:S01]  /*13da0*/  @P1 SHF.R.U32.HI R7, RZ, c[0x0][0x4f0], R11 ;  /* 0x00013c00ff071a19 */ /* 0x000fe2000001160b */
[----:B------:R-:W-:Y:S01]  /*13db0*/  IMAD R2, R2, c[0x0][0x3e8], RZ ;  /* 0x0000fa0002027a24 */ /* 0x000fe200078e02ff */
[----:B------:R-:W-:Y:S01]  /*13dc0*/  SEL R209, R209, RZ, !P0 ;  /* 0x000000ffd1d17207 */ /* 0x000fe20004000000 */
[----:B------:R-:W-:Y:S01]  /*13dd0*/  IMAD.WIDE.U32 R14, R207, c[0x0][0x3e8], R14 ;  /* 0x0000fa00cf0e7a25 */ /* 0x000fe200078e000e */
[----:B------:R-:W-:Y:S02]  /*13de0*/  SEL R3, R3, RZ, !P0 ;  /* 0x000000ff03037207 */ /* 0x000fe40004000000 */
[----:B------:R-:W-:Y:S01]  /*13df0*/  LEA R13, R6, R9, 0x5 ;  /* 0x00000009060d7211 */ /* 0x000fe200078e28ff */
[----:B------:R-:W-:-:S02]  /*13e00*/  IMAD.MOV R11, RZ, RZ, -R7 ;  /* 0x000000ffff0b7224 */ /* 0x000fc400078e0a07 */
[----:B------:R-:W-:-:S04]  /*13e10*/  IMAD.WIDE.U32 R18, R209, c[0x0][0x498], R18 ;  /* 0x00012600d1127a25 */ /* 0x000fc800078e0012 */
[----:B------:R-:W-:Y:S01]  /*13e20*/  IMAD R11, R11, c[0x0][0x4e8], R8 ;  /* 0x00013a000b0b7a24 */ /* 0x000fe200078e0208 */
[----:B------:R-:W-:Y:S01]  /*13e30*/  IADD3 R20, P0, R7, R18, RZ ;  /* 0x0000001207147210 */ /* 0x000fe20007f1e0ff */
[----:B------:R-:W-:Y:S02]  /*13e40*/  IMAD R16, R3, c[0x0][0x498], RZ ;  /* 0x0001260003107a24 */ /* 0x000fe400078e02ff */
[----:B------:R-:W-:Y:S01]  /*13e50*/  IMAD R8, R54, 0x80, R13 ;  /* 0x0000008036087824 */ /* 0x000fe200078e020d */
[----:B------:R-:W-:Y:S01]  /*13e60*/  SHF.R.S32.HI R18, RZ, 0x1f, R11 ;  /* 0x0000001fff127819 */ /* 0x000fe2000001140b */
[----:B------:R-:W-:Y:S01]  /*13e70*/  IMAD R13, R209, c[0x0][0x49c], R16 ;  /* 0x00012700d10d7a24 */ /* 0x000fe200078e0210 */
[----:B------:R-:W-:Y:S01]  /*13e80*/  SHF.R.S32.HI R16, RZ, 0x1f, R7 ;  /* 0x0000001fff107819 */ /* 0x000fe20000011407 */
[----:B------:R-:W-:Y:S02]  /*13e90*/  IMAD R17, R207, c[0x0][0x3ec], R2 ;  /* 0x0000fb00cf117a24 */ /* 0x000fe400078e0202 */
[----:B------:R-:W-:Y:S01]  /*13ea0*/  IMAD.SHL.U32 R2, R9, 0x40, RZ ;  /* 0x0000004009027824 */ /* 0x000fe200078e00ff */
[----:B------:R-:W-:Y:S01]  /*13eb0*/  IADD3.X R21, R16, R19, R13, P0, !PT ;  /* 0x0000001310157210 */ /* 0x000fe200007fe40d */
[----:B------:R-:W-:Y:S01]  /*13ec0*/  IMAD R18, R18, c[0x0][0x488], RZ ;  /* 0x0001220012127a24 */ /* 0x000fe200078e02ff */
[----:B------:R-:W-:Y:S01]  /*13ed0*/  IADD3 R15, R15, R17, RZ ;  /* 0x000000110f0f7210 */ /* 0x000fe20007ffe0ff */
[----:B------:R-:W-:Y:S01]  /*13ee0*/  @P1 IMAD.HI.U32 R17, R8, c[0x0][0x4ec], RZ ;  /* 0x00013b0008111a27 */ /* 0x000fe200078e00ff */
[----:B------:R-:W-:-:S03]  /*13ef0*/  LOP3.LUT R13, R2, 0x1c0, RZ, 0xc0, !PT ;  /* 0x000001c0020d7812 */ /* 0x000fc600078ec0ff */
[----:B------:R-:W-:Y:S02]  /*13f00*/  IMAD.SHL.U32 R2, R6, 0x8, RZ ;  /* 0x0000000806027824 */ /* 0x000fe400078e00ff */
[----:B------:R-:W-:-:S03]  /*13f10*/  IMAD.WIDE.U32 R20, R11, c[0x0][0x488], R20 ;  /* 0x000122000b147a25 */ /* 0x000fc600078e0014 */
[----:B------:R-:W-:Y:S01]  /*13f20*/  LOP3.LUT R16, R13, 0x38, R2, 0xf8, !PT ;  /* 0x000000380d107812 */ /* 0x000fe200078ef802 */
[----:B------:R-:W-:Y:S01]  /*13f30*/  IMAD R18, R11, c[0x0][0x48c], R18 ;  /* 0x000123000b127a24 */ /* 0x000fe200078e0212 */
[C---:B------:R-:W-:Y:S01]  /*13f40*/  LEA R11, P0, R20.reuse, c[0x0][0x450], 0x2 ;  /* 0x00011400140b7a11 */ /* 0x040fe200078010ff */
[----:B------:R-:W-:Y:S01]  /*13f50*/  IMAD R6, R3, c[0x0][0x3f0], RZ ;  /* 0x0000fc0003067a24 */ /* 0x000fe200078e02ff */
[----:B------:R-:W-:Y:S01]  /*13f60*/  SHF.R.U32.HI R3, RZ, 0x3, R13 ;  /* 0x00000003ff037819 */ /* 0x000fe2000001160d */
[----:B------:R-:W-:Y:S01]  /*13f70*/  IMAD.MOV.U32 R7, RZ, RZ, R8 ;  /* 0x000000ffff077224 */ /* 0x000fe200078e0008 */
[----:B------:R-:W-:Y:S01]  /*13f80*/  IADD3 R13, R21, R18, RZ ;  /* 0x00000012150d7210 */ /* 0x000fe20007ffe0ff */
[C---:B------:R-:W-:Y:S01]  /*13f90*/  IMAD R6, R209.reuse, c[0x0][0x3f4], R6 ;  /* 0x0000fd00d1067a24 */ /* 0x040fe200078e0206 */
[----:B------:R-:W-:Y:S01]  /*13fa0*/  @P1 SHF.R.U32.HI R7, RZ, c[0x0][0x4f0], R17 ;  /* 0x00013c00ff071a19 */ /* 0x000fe20000011611 */
[----:B------:R-:W-:Y:S01]  /*13fb0*/  IMAD.WIDE.U32 R14, R209, c[0x0][0x3f0], R14 ;  /* 0x0000fc00d10e7a25 */ /* 0x000fe200078e000e */
[----:B------:R-:W-:Y:S01]  /*13fc0*/  LEA.HI.X R13, R20, c[0x0][0x454], R13, 0x2, P0 ;  /* 0x00011500140d7a11 */ /* 0x000fe200000f140d */
[----:B------:R-:W-:Y:S01]  /*13fd0*/  SHFL.IDX PT, R32, R11, RZ, 0x1c1f ;  /* 0x001c1fff0b207589 */ /* 0x000fe200000e0000 */
[----:B------:R-:W-:Y:S01]  /*13fe0*/  LOP3.LUT R16, R16, R3, RZ, 0x3c, !PT ;  /* 0x0000000310107212 */ /* 0x000fe200078e3cff */
[--C-:B------:R-:W-:Y:S01]  /*13ff0*/  IMAD.MOV R3, RZ, RZ, -R7.reuse ;  /* 0x000000ffff037224 */ /* 0x100fe200078e0a07 */
[----:B------:R-:W-:Y:S01]  /*14000*/  IADD3 R15, R15, R6, RZ ;  /* 0x000000060f0f7210 */ /* 0x000fe20007ffe0ff */
[----:B------:R-:W1:Y:S01]  /*14010*/  SHFL.IDX PT, R33, R13, RZ, 0x1c1f ;  /* 0x001c1fff0d217589 */ /* 0x000e6200000e0000 */
[----:B------:R-:W-:Y:S01]  /*14020*/  SHF.R.S32.HI R17, RZ, 0x1f, R7 ;  /* 0x0000001fff117819 */ /* 0x000fe20000011407 */
[C---:B------:R-:W-:Y:S01]  /*14030*/  IMAD R6, R54.reuse, 0x80, R5 ;  /* 0x0000008036067824 */ /* 0x040fe200078e0205 */
[----:B------:R-:W-:Y:S01]  /*14040*/  LEA R54, R54, R9, 0x7 ;  /* 0x0000000936367211 */ /* 0x000fe200078e38ff */
[----:B------:R-:W-:Y:S01]  /*14050*/  SHFL.IDX PT, R34, R11, 0x1, 0x1c1f ;  /* 0x003c1f000b227f89 */ /* 0x000fe200000e0000 */
[----:B------:R-:W-:-:S02]  /*14060*/  IMAD R56, R3, c[0x0][0x4e8], R8 ;  /* 0x00013a0003387a24 */ /* 0x000fc400078e0208 */
[----:B-----5:R-:W-:Y:S01]  /*14070*/  IMAD R3, R4, c[0x0][0x4e8], RZ ;  /* 0x00013a0004037a24 */ /* 0x020fe200078e02ff */
[----:B------:R-:W2:Y:S01]  /*14080*/  SHFL.IDX PT, R35, R13, 0x1, 0x1c1f ;  /* 0x003c1f000d237f89 */ /* 0x000ea200000e0000 */
[----:B------:R-:W-:Y:S01]  /*14090*/  IMAD R8, R17, c[0x0][0x3e0], RZ ;  /* 0x0000f80011087a24 */ /* 0x000fe200078e02ff */
[C---:B------:R-:W-:Y:S01]  /*140a0*/  IADD3 R4, R6.reuse, 0x8, RZ ;  /* 0x0000000806047810 */ /* 0x040fe20007ffe0ff */
[C---:B------:R-:W-:Y:S01]  /*140b0*/  IMAD.WIDE.U32 R14, R7.reuse, c[0x0][0x3e0], R14 ;  /* 0x0000f800070e7a25 */ /* 0x040fe200078e000e */
[-C--:B------:R-:W-:Y:S02]  /*140c0*/  ISETP.GE.OR P1, PT, R6, R3.reuse, P2 ;  /* 0x000000030600720c */ /* 0x080fe40001726670 */
[----:B------:R-:W-:Y:S01]  /*140d0*/  ISETP.GE.OR P0, PT, R4, R3, P2 ;  /* 0x000000030400720c */ /* 0x000fe20001706670 */
[----:B------:R-:W-:Y:S01]  /*140e0*/  IMAD R8, R7, c[0x0][0x3e4], R8 ;  /* 0x0000f90007087a24 */ /* 0x000fe200078e0208 */
[----:B------:R-:W-:Y:S02]  /*140f0*/  SHF.L.U32 R7, R12, 0x3, RZ ;  /* 0x000000030c077819 */ /* 0x000fe400000006ff */
[----:B------:R-:W-:Y:S01]  /*14100*/  SHF.R.S32.HI R5, RZ, 0x1f, R56 ;  /* 0x0000001fff057819 */ /* 0x000fe20000011438 */
[----:B------:R-:W-:Y:S01]  /*14110*/  IMAD.IADD R15, R15, 0x1, R8 ;  /* 0x000000010f0f7824 */ /* 0x000fe200078e0208 */
[----:B------:R-:W-:-:S03]  /*14120*/  LOP3.LUT R7, R16, 0x7ffffe00, R7, 0xf8, !PT ;  /* 0x7ffffe0010077812 */ /* 0x000fc600078ef807 */
[----:B------:R-:W-:Y:S01]  /*14130*/  IMAD R5, R5, c[0x0][0x3d8], RZ ;  /* 0x0000f60005057a24 */ /* 0x000fe200078e02ff */
[----:B------:R-:W-:Y:S01]  /*14140*/  SHF.L.U32 R58, R7, 0x1, RZ ;  /* 0x00000001073a7819 */ /* 0x000fe200000006ff */
[----:B-1----:R1:W-:Y:S02]  /*14150*/  @!P1 ST.E [R32.64], R0 ;  /* 0x0000000020009985 */ /* 0x0023e4000c101904 */
[C---:B------:R-:W-:Y:S02]  /*14160*/  IMAD R8, R56.reuse, c[0x0][0x3dc], R5 ;  /* 0x0000f70038087a24 */ /* 0x040fe400078e0205 */
[----:B------:R-:W-:Y:S01]  /*14170*/  IMAD.WIDE.U32 R56, R56, c[0x0][0x3d8], R14 ;  /* 0x0000f60038387a25 */ /* 0x000fe200078e000e */
[----:B--2---:R1:W-:Y:S03]  /*14180*/  @!P0 ST.E [R34.64], R10 ;  /* 0x0000000a22008985 */ /* 0x0043e6000c101904 */
[----:B------:R-:W-:Y:S01]  /*14190*/  IMAD.IADD R8, R57, 0x1, R8 ;  /* 0x0000000139087824 */ /* 0x000fe200078e0208 */
[C---:B------:R-:W-:Y:S01]  /*141a0*/  LEA R57, P0, R56.reuse, c[0x0][0x380], 0x1 ;  /* 0x0000e00038397a11 */ /* 0x040fe200078008ff */
[----:B------:R1:W2:Y:S03]  /*141b0*/  LDS.128 R44, [R58+0x1080] ;  /* 0x001080003a2c7984 */ /* 0x0002a60000000c00 */
[----:B------:R-:W-:Y:S01]  /*141c0*/  LEA.HI.X R56, R56, c[0x0][0x384], R8, 0x1, P0 ;  /* 0x0000e10038387a11 */ /* 0x000fe200000f0c08 */
[----:B------:R1:W3:Y:S01]  /*141d0*/  LDS.128 R40, [R58+0x2080] ;  /* 0x002080003a287984 */ /* 0x0002e20000000c00 */
[----:B------:R-:W-:-:S03]  /*141e0*/  ISETP.GE.AND P0, PT, R54, R3, PT ;  /* 0x000000033600720c */ /* 0x000fc60003f06270 */
        /* <DEDUP_REMOVED lines=10> */
[----:B--2---:R-:W2:Y:S01]  /*14290*/  LDS.128 R48, [R58+0x80] ;  /* 0x000080003a307984 */ /* 0x004ea20000000c00 */
[----:B------:R-:W-:-:S02]  /*142a0*/  IADD3 R55, R2, 0x40, RZ ;  /* 0x0000004002377810 */ /* 0x000fc40007ffe0ff */
[C---:B------:R-:W-:Y:S01]  /*142b0*/  IADD3 R53, R2.reuse, 0x80, RZ ;  /* 0x0000008002357810 */ /* 0x040fe20007ffe0ff */
[----:B-1----:R-:W1:Y:S01]  /*142c0*/  LDS.128 R32, [R58+0x4080] ;  /* 0x004080003a207984 */ /* 0x002e620000000c00 */
        /* <DEDUP_REMOVED lines=13> */
[----:B--2---:R2:W-:Y:S04]  /*143a0*/  @!P2 ST.E.128 [R58.64], R48 ;  /* 0x000000303a00a985 */ /* 0x0045e8000c101d04 */
[----:B-1----:R2:W-:Y:S04]  /*143b0*/  @!P1 ST.E.128 [R52.64], R32 ;  /* 0x0000002034009985 */ /* 0x0025e8000c101d04 */
[----:B----4-:R2:W-:Y:S02]  /*143c0*/  @!P0 ST.E.128 [R60.64], R8 ;  /* 0x000000083c008985 */ /* 0x0105e4000c101d04 */
.L_x_146:
[----:B--2---:R-:W-:Y:S05]  /*143d0*/  BSYNC B0 ;  /* 0x0000000000007941 */ /* 0x004fea0003800000 */
.L_x_145:
[----:B-1----:R-:W-:Y:S01]  /*143e0*/  IADD3 R0, R54, 0x20, RZ ;  /* 0x0000002036007810 */ /* 0x002fe20007ffe0ff */
[----:B------:R1:W2:Y:S01]  /*143f0*/  SHFL.IDX PT, R33, R56, 0x1, 0x181f ;  /* 0x00381f0038217f89 */ /* 0x0002a200000e0000 */
[----:B------:R-:W-:Y:S02]  /*14400*/  BSSY B0, `(.L_x_147) ;  /* 0x0000015000007945 */ /* 0x000fe40003800000 */
[----:B------:R-:W-:Y:S01]  /*14410*/  ISETP.GE.AND P0, PT, R0, R3, PT ;  /* 0x000000030000720c */ /* 0x000fe20003f06270 */
[----:B------:R1:W4:-:S12]  /*14420*/  SHFL.IDX PT, R32, R57, 0x1, 0x181f ;  /* 0x00381f0039207f89 */ /* 0x00031800000e0000 */
[----:B------:R-:W-:Y:S05]  /*14430*/  @P0 BRA `(.L_x_148) ;  /* 0x0000011000000947 */ /* 0x000fea0003800000 */
[C---:B------:R-:W-:Y:S02]  /*14440*/  IADD3 R11, R2.reuse, 0x40, RZ ;  /* 0x00000040020b7810 */ /* 0x040fe40007ffe0ff */
[C---:B------:R-:W-:Y:S02]  /*14450*/  IADD3 R9, R2.reuse, 0x80, RZ ;  /* 0x0000008002097810 */ /* 0x040fe40007ffe0ff */
        /* <DEDUP_REMOVED lines=15> */
.L_x_148:
[----:B------:R-:W-:Y:S05]  /*14550*/  BSYNC B0 ;  /* 0x0000000000007941 */ /* 0x000fea0003800000 */
.L_x_147:
[----:B------:R-:W-:Y:S01]  /*14560*/  IADD3 R0, R54, 0x40, RZ ;  /* 0x0000004036007810 */ /* 0x000fe20007ffe0ff */
[----:B--2---:R2:W1:Y:S01]  /*14570*/  SHFL.IDX PT, R17, R56, 0x2, 0x181f ;  /* 0x00581f0038117f89 */ /* 0x00446200000e0000 */
        /* <DEDUP_REMOVED lines=21> */
.L_x_150:
[----:B------:R-:W-:Y:S05]  /*146d0*/  BSYNC B0 ;  /* 0x0000000000007941 */ /* 0x000fea0003800000 */
.L_x_149:
[----:B------:R-:W-:Y:S01]  /*146e0*/  IADD3 R54, R54, 0x60, RZ ;  /* 0x0000006036367810 */ /* 0x000fe20007ffe0ff */
[----:B-1----:R1:W2:Y:S03]  /*146f0*/  SHFL.IDX PT, R9, R56, 0x3, 0x181f ;  /* 0x00781f0038097f89 */ /* 0x0022a600000e0000 */
[----:B------:R-:W-:Y:S01]  /*14700*/  ISETP.GE.AND P0, PT, R54, R3, PT ;  /* 0x000000033600720c */ /* 0x000fe20003f06270 */
[----:B------:R1:W4:-:S12]  /*14710*/  SHFL.IDX PT, R8, R57, 0x3, 0x181f ;  /* 0x00781f0039087f89 */ /* 0x00031800000e0000 */
[----:B------:R-:W-:Y:S05]  /*14720*/  @P0 EXIT ;  /* 0x000000000000094d */ /* 0x000fea0003800000 */
[C---:B------:R-:W-:Y:S02]  /*14730*/  IADD3 R3, R2.reuse, 0x40, RZ ;  /* 0x0000004002037810 */ /* 0x040fe40007ffe0ff */
[----:B------:R-:W-:Y:S02]  /*14740*/  ISETP.GE.AND P1, PT, R2, c[0x0][0x3c8], PT ;  /* 0x0000f20002007a0c */ /* 0x000fe40003f26270 */
[----:B------:R-:W-:-:S11]  /*14750*/  ISETP.GE.AND P0, PT, R3, c[0x0][0x3c8], PT ;  /* 0x0000f20003007a0c */ /* 0x000fd60003f06270 */
[----:B--2-4-:R-:W-:Y:S02]  /*14760*/  @!P1 IMAD.WIDE R10, R2, 0x2, R8 ;  /* 0x00000002020a9825 */ /* 0x014fe400078e0208 */
[----:B------:R-:W-:-:S03]  /*14770*/  @!P0 SHF.R.S32.HI R0, RZ, 0x1f, R3 ;  /* 0x0000001fff008819 */ /* 0x000fc60000011403 */
[----:B------:R2:W-:Y:S01]  /*14780*/  @!P1 ST.E.128 [R10.64], R36 ;  /* 0x000000240a009985 */ /* 0x0005e2000c101d04 */
[----:B------:R-:W-:Y:S02]  /*14790*/  @!P0 LEA.HI R0, R0, R3, RZ, 0x3 ;  /* 0x0000000300008211 */ /* 0x000fe400078f18ff */
[----:B------:R-:W-:Y:S02]  /*147a0*/  IADD3 R3, R2, 0x80, RZ ;  /* 0x0000008002037810 */ /* 0x000fe40007ffe0ff */
[----:B------:R-:W-:-:S05]  /*147b0*/  @!P0 LOP3.LUT R0, R0, 0xfffffff8, RZ, 0xc0, !PT ;  /* 0xfffffff800008812 */ /* 0x000fca00078ec0ff */
[----:B------:R-:W-:-:S05]  /*147c0*/  @!P0 IMAD.WIDE R12, R0, 0x2, R8 ;  /* 0x00000002000c8825 */ /* 0x000fca00078e0208 */
[----:B------:R2:W-:Y:S01]  /*147d0*/  @!P0 ST.E.128 [R12.64], R20 ;  /* 0x000000140c008985 */ /* 0x0005e2000c101d04 */
[----:B------:R-:W-:-:S13]  /*147e0*/  ISETP.GE.AND P0, PT, R3, c[0x0][0x3c8], PT ;  /* 0x0000f20003007a0c */ /* 0x000fda0003f06270 */
[----:B------:R-:W-:Y:S05]  /*147f0*/  @P0 EXIT ;  /* 0x000000000000094d */ /* 0x000fea0003800000 */
[----:B------:R-:W-:-:S04]  /*14800*/  SHF.R.S32.HI R0, RZ, 0x1f, R3 ;  /* 0x0000001fff007819 */ /* 0x000fc80000011403 */
[----:B------:R-:W-:-:S04]  /*14810*/  LEA.HI R3, R0, R3, RZ, 0x3 ;  /* 0x0000000300037211 */ /* 0x000fc800078f18ff */
[----:B------:R-:W-:-:S05]  /*14820*/  LOP3.LUT R3, R3, 0xfffffff8, RZ, 0xc0, !PT ;  /* 0xfffffff803037812 */ /* 0x000fca00078ec0ff */
[----:B------:R-:W-:-:S05]  /*14830*/  IMAD.WIDE R8, R3, 0x2, R8 ;  /* 0x0000000203087825 */ /* 0x000fca00078e0208 */
[----:B------:R-:W-:Y:S01]  /*14840*/  ST.E.128 [R8.64], R4 ;  /* 0x0000000408007985 */ /* 0x000fe2000c101d04 */
[----:B------:R-:W-:Y:S05]  /*14850*/  EXIT ;  /* 0x000000000000794d */ /* 0x000fea0003800000 */
.L_x_143:
[----:B------:R-:W-:Y:S01]  /*14860*/  ISETP.NE.U32.AND P1, PT, RZ, c[0x0][0x508], PT ;  /* 0x00014200ff007a0c */ /* 0x000fe20003f25070 */
[----:B------:R-:W-:Y:S01]  /*14870*/  IMAD.MOV.U32 R0, RZ, RZ, 0x4 ;  /* 0x00000004ff007424 */ /* 0x000fe200078e00ff */
[----:B------:R-:W-:Y:S02]  /*14880*/  ISETP.NE.U32.AND P0, PT, RZ, c[0x0][0x500], PT ;  /* 0x00014000ff007a0c */ /* 0x000fe40003f05070 */
[----:B------:R-:W-:Y:S01]  /*14890*/  ISETP.NE.AND.EX P1, PT, RZ, c[0x0][0x50c], PT, P1 ;  /* 0x00014300ff007a0c */ /* 0x000fe20003f25310 */
[----:B------:R-:W-:Y:S01]  /*148a0*/  IMAD.WIDE R6, R209, R0, c[0x0][0x500] ;  /* 0x00014000d1067625 */ /* 0x000fe200078e0200 */
[----:B------:R-:W-:-:S03]  /*148b0*/  ISETP.NE.AND.EX P0, PT, RZ, c[0x0][0x504], PT, P0 ;  /* 0x00014100ff007a0c */ /* 0x000fc60003f05300 */
[----:B------:R-:W-:-:S08]  /*148c0*/  IMAD.MOV.U32 R3, RZ, RZ, c[0x0][0x388] ;  /* 0x0000e200ff037624 */ /* 0x000fd000078e00ff */
[----:B------:R-:W-:Y:S02]  /*148d0*/  @P1 IMAD.WIDE R8, R209, R0, c[0x0][0x508] ;  /* 0x00014200d1081625 */ /* 0x000fe400078e0200 */
        /* <DEDUP_REMOVED lines=10> */
.L_x_151:
[----:B-1----:R-:W1:Y:S01]  /*14980*/  S2R R0, SR_TID.X ;  /* 0x0000000000007919 */ /* 0x002e620000002100 */
[----:B------:R-:W-:Y:S01]  /*14990*/  SHF.R.S32.HI R5, RZ, 0x1f, R209 ;  /* 0x0000001fff057819 */ /* 0x000fe200000114d1 */
[----:B------:R-:W-:Y:S01]  /*149a0*/  BSSY B0, `(.L_x_152) ;  /* 0x0000026000007945 */ /* 0x000fe20003800000 */
[----:B------:R-:W-:-:S02]  /*149b0*/  SEL R209, R209, RZ, !P0 ;  /* 0x000000ffd1d17207 */ /* 0x000fc40004000000 */
[----:B------:R-:W-:Y:S02]  /*149c0*/  SEL R5, R5, RZ, !P0 ;  /* 0x000000ff05057207 */ /* 0x000fe40004000000 */
[----:B-1----:R-:W-:-:S13]  /*149d0*/  ISETP.GE.AND P1, PT, R0, 0x80, PT ;  /* 0x000000800000780c */ /* 0x002fda0003f26270 */
[----:B------:R-:W-:Y:S05]  /*149e0*/  @P1 BRA `(.L_x_153) ;  /* 0x0000021000001947 */ /* 0x000fea0003800000 */
[----:B------:R-:W1:Y:S01]  /*149f0*/  S2R R9, SR_CTAID.X ;  /* 0x0000000000097919 */ /* 0x000e620000002500 */
[----:B-----5:R-:W-:Y:S01]  /*14a00*/  IMAD R7, R3, c[0x0][0x4e8], RZ ;  /* 0x00013a0003077a24 */ /* 0x020fe200078e02ff */
[----:B-1----:R-:W-:-:S04]  /*14a10*/  LEA R8, R9, R0, 0x7 ;  /* 0x0000000009087211 */ /* 0x002fc800078e38ff */
[----:B------:R-:W-:-:S13]  /*14a20*/  ISETP.GE.AND P0, PT, R8, R7, PT ;  /* 0x000000070800720c */ /* 0x000fda0003f06270 */
[----:B------:R-:W-:Y:S05]  /*14a30*/  @P0 BRA `(.L_x_153) ;  /* 0x000001c000000947 */ /* 0x000fea0003800000 */
[----:B------:R-:W-:Y:S01]  /*14a40*/  MOV R4, c[0x0][0x4e8] ;  /* 0x00013a0000047a02 */ /* 0x000fe20000000f00 */
[----:B------:R-:W-:Y:S01]  /*14a50*/  IMAD.MOV.U32 R13, RZ, RZ, R11 ;  /* 0x000000ffff0d7224 */ /* 0x000fe200078e000b */
[----:B------:R-:W-:Y:S02]  /*14a60*/  MOV R12, R10 ;  /* 0x0000000a000c7202 */ /* 0x000fe40000000f00 */
[----:B------:R-:W-:Y:S01]  /*14a70*/  ISETP.NE.AND P0, PT, R4, 0x1, PT ;  /* 0x000000010400780c */ /* 0x000fe20003f05270 */
[----:B------:R-:W-:Y:S01]  /*14a80*/  IMAD R4, R2, c[0x0][0x490], RZ ;  /* 0x0001240002047a24 */ /* 0x000fe200078e02ff */
[----:B------:R-:W-:Y:S01]  /*14a90*/  MOV R7, R8 ;  /* 0x0000000800077202 */ /* 0x000fe20000000f00 */
[----:B------:R-:W-:-:S04]  /*14aa0*/  IMAD.WIDE.U32 R12, R207, c[0x0][0x490], R12 ;  /* 0x00012400cf0c7a25 */ /* 0x000fc800078e000c */
[----:B------:R-:W-:-:S05]  /*14ab0*/  IMAD R4, R207, c[0x0][0x494], R4 ;  /* 0x00012500cf047a24 */ /* 0x000fca00078e0204 */
[----:B------:R-:W-:Y:S01]  /*14ac0*/  IADD3 R13, R4, R13, RZ ;  /* 0x0000000d040d7210 */ /* 0x000fe20007ffe0ff */
[----:B------:R-:W-:-:S04]  /*14ad0*/  @P0 IMAD.HI.U32 R6, R8, c[0x0][0x4ec], RZ ;  /* 0x00013b0008060a27 */ /* 0x000fc800078e00ff */
[----:B------:R-:W-:Y:S01]  /*14ae0*/  IMAD R4, R5, c[0x0][0x498], RZ ;  /* 0x0001260005047a24 */ /* 0x000fe200078e02ff */
[----:B------:R-:W-:Y:S01]  /*14af0*/  @P0 SHF.R.U32.HI R7, RZ, c[0x0][0x4f0], R6 ;  /* 0x00013c00ff070a19 */ /* 0x000fe20000011606 */
[----:B------:R-:W-:-:S04]  /*14b00*/  IMAD.WIDE.U32 R12, R209, c[0x0][0x498], R12 ;  /* 0x00012600d10c7a25 */ /* 0x000fc800078e000c */
[--C-:B------:R-:W-:Y:S01]  /*14b10*/  IMAD.MOV R9, RZ, RZ, -R7.reuse ;  /* 0x000000ffff097224 */ /* 0x100fe200078e0a07 */
[----:B------:R-:W-:Y:S01]  /*14b20*/  IADD3 R12, P0, R7, R12, RZ ;  /* 0x0000000c070c7210 */ /* 0x000fe20007f1e0ff */
[----:B------:R-:W-:Y:S01]  /*14b30*/  IMAD R15, R209, c[0x0][0x49c], R4 ;  /* 0x00012700d10f7a24 */ /* 0x000fe200078e0204 */
[----:B------:R-:W-:Y:S01]  /*14b40*/  SHF.R.S32.HI R4, RZ, 0x1f, R7 ;  /* 0x0000001fff047819 */ /* 0x000fe20000011407 */
[----:B------:R-:W-:-:S03]  /*14b50*/  IMAD R9, R9, c[0x0][0x4e8], R8 ;  /* 0x00013a0009097a24 */ /* 0x000fc600078e0208 */
[----:B------:R-:W-:Y:S02]  /*14b60*/  IADD3.X R13, R4, R13, R15, P0, !PT ;  /* 0x0000000d040d7210 */ /* 0x000fe400007fe40f */
[----:B------:R-:W-:Y:S02]  /*14b70*/  SHF.R.S32.HI R6, RZ, 0x1f, R9 ;  /* 0x0000001fff067819 */ /* 0x000fe40000011409 */
[----:B------:R-:W-:Y:S01]  /*14b80*/  MOV R4, 0xff800000 ;  /* 0xff80000000047802 */ /* 0x000fe20000000f00 */
[----:B------:R-:W-:-:S04]  /*14b90*/  IMAD.WIDE.U32 R12, R9, c[0x0][0x488], R12 ;  /* 0x00012200090c7a25 */ /* 0x000fc800078e000c */
[----:B------:R-:W-:-:S04]  /*14ba0*/  IMAD R6, R6, c[0x0][0x488], RZ ;  /* 0x0001220006067a24 */ /* 0x000fc800078e02ff */
[----:B------:R-:W-:Y:S01]  /*14bb0*/  IMAD R7, R9, c[0x0][0x48c], R6 ;  /* 0x0001230009077a24 */ /* 0x000fe200078e0206 */
[----:B------:R-:W-:-:S04]  /*14bc0*/  LEA R6, P0, R12, c[0x0][0x450], 0x2 ;  /* 0x000114000c067a11 */ /* 0x000fc800078010ff */
[----:B------:R-:W-:-:S04]  /*14bd0*/  IADD3 R7, R13, R7, RZ ;  /* 0x000000070d077210 */ /* 0x000fc80007ffe0ff */
[----:B------:R-:W-:-:S05]  /*14be0*/  LEA.HI.X R7, R12, c[0x0][0x454], R7, 0x2, P0 ;  /* 0x000115000c077a11 */ /* 0x000fca00000f1407 */
[----:B------:R1:W-:Y:S02]  /*14bf0*/  STG.E [R6.64], R4 ;  /* 0x0000000406007986 */ /* 0x0003e4000c101904 */
.L_x_153:
[----:B------:R-:W-:Y:S05]  /*14c00*/  BSYNC B0 ;  /* 0x0000000000007941 */ /* 0x000fea0003800000 */
.L_x_152:
[----:B-1----:R-:W1:Y:S01]  /*14c10*/  S2R R6, SR_CTAID.X ;  /* 0x0000000000067919 */ /* 0x002e620000002500 */
[----:B------:R-:W-:Y:S01]  /*14c20*/  SHF.R.S32.HI R9, RZ, 0x1f, R0 ;  /* 0x0000001fff097819 */ /* 0x000fe20000011400 */
[----:B------:R-:W-:Y:S01]  /*14c30*/  IMAD R7, R11, c[0x0][0x3a0], RZ ;  /* 0x0000e8000b077a24 */ /* 0x000fe200078e02ff */
[----:B------:R-:W-:Y:S01]  /*14c40*/  MOV R8, c[0x0][0x4e8] ;  /* 0x00013a0000087a02 */ /* 0x000fe20000000f00 */
[----:B------:R-:W-:Y:S01]  /*14c50*/  IMAD R2, R2, c[0x0][0x3e8], RZ ;  /* 0x0000fa0002027a24 */ /* 0x000fe200078e02ff */
[----:B------:R-:W-:Y:S01]  /*14c60*/  LEA.HI R4, R9, R0, RZ, 0x3 ;  /* 0x0000000009047211 */ /* 0x000fe200078f18ff */
[----:B------:R-:W-:Y:S01]  /*14c70*/  IMAD R7, R10, c[0x0][0x3a4], R7 ;  /* 0x0000e9000a077a24 */ /* 0x000fe200078e0207 */
[----:B------:R-:W-:Y:S01]  /*14c80*/  ISETP.NE.AND P0, PT, R8, 0x1, PT ;  /* 0x000000010800780c */ /* 0x000fe20003f05270 */
[----:B------:R-:W-:Y:S01]  /*14c90*/  IMAD.WIDE.U32 R10, R10, c[0x0][0x3a0], RZ ;  /* 0x0000e8000a0a7a25 */ /* 0x000fe200078e00ff */
[----:B------:R-:W-:Y:S01]  /*14ca0*/  LOP3.LUT R9, R4, 0xfffffff8, RZ, 0xc0, !PT ;  /* 0xfffffff804097812 */ /* 0x000fe200078ec0ff */
[----:B------:R-:W-:Y:S01]  /*14cb0*/  BSSY B0, `(.L_x_154) ;  /* 0x0000036000007945 */ /* 0x000fe20003800000 */
[----:B------:R-:W-:Y:S01]  /*14cc0*/  SHF.R.S32.HI R4, RZ, 0x3, R4 ;  /* 0x00000003ff047819 */ /* 0x000fe20000011404 */
[----:B------:R-:W-:Y:S01]  /*14cd0*/  IMAD R2, R207, c[0x0][0x3ec], R2 ;  /* 0x0000fb00cf027a24 */ /* 0x000fe200078e0202 */
[----:B------:R-:W-:Y:S01]  /*14ce0*/  IADD3 R11, R11, R7, RZ ;  /* 0x000000070b0b7210 */ /* 0x000fe20007ffe0ff */
[----:B------:R-:W-:-:S02]  /*14cf0*/  IMAD.IADD R9, R0, 0x1, -R9 ;  /* 0x0000000100097824 */ /* 0x000fc400078e0a09 */
[----:B-----5:R-:W-:Y:S02]  /*14d00*/  IMAD R3, R3, c[0x0][0x4e8], RZ ;  /* 0x00013a0003037a24 */ /* 0x020fe400078e02ff */
[----:B------:R-:W-:Y:S01]  /*14d10*/  IMAD.WIDE.U32 R10, R207, c[0x0][0x3e8], R10 ;  /* 0x0000fa00cf0a7a25 */ /* 0x000fe200078e000a */
[CC--:B------:R-:W-:Y:S02]  /*14d20*/  LEA R7, R9.reuse, R4.reuse, 0x5 ;  /* 0x0000000409077211 */ /* 0x0c0fe400078e28ff */
[----:B------:R-:W-:Y:S02]  /*14d30*/  SHF.L.U32 R9, R9, 0x3, RZ ;  /* 0x0000000309097819 */ /* 0x000fe400000006ff */
[----:B------:R-:W-:Y:S01]  /*14d40*/  IADD3 R11, R2, R11, RZ ;  /* 0x0000000b020b7210 */ /* 0x000fe20007ffe0ff */
[C---:B-1----:R-:W-:Y:S01]  /*14d50*/  IMAD R7, R6.reuse, 0x80, R7 ;  /* 0x0000008006077824 */ /* 0x042fe200078e0207 */
[----:B------:R-:W-:Y:S01]  /*14d60*/  LEA R4, R6, R4, 0x7 ;  /* 0x0000000406047211 */ /* 0x000fe200078e38ff */
[----:B------:R-:W-:Y:S01]  /*14d70*/  IMAD R2, R5, c[0x0][0x3f0], RZ ;  /* 0x0000fc0005027a24 */ /* 0x000fe200078e02ff */
[----:B------:R-:W-:Y:S01]  /*14d80*/  IADD3 R6, R9, 0x40, RZ ;  /* 0x0000004009067810 */ /* 0x000fe20007ffe0ff */
[----:B------:R-:W-:Y:S01]  /*14d90*/  @P0 IMAD.HI.U32 R0, R7, c[0x0][0x4ec], RZ ;  /* 0x00013b0007000a27 */ /* 0x000fe200078e00ff */
[----:B------:R-:W-:-:S03]  /*14da0*/  MOV R5, R7 ;  /* 0x0000000700057202 */ /* 0x000fc60000000f00 */
[C---:B------:R-:W-:Y:S01]  /*14db0*/  IMAD R2, R209.reuse, c[0x0][0x3f4], R2 ;  /* 0x0000fd00d1027a24 */ /* 0x040fe200078e0202 */
[----:B------:R-:W-:Y:S01]  /*14dc0*/  @P0 SHF.R.U32.HI R5, RZ, c[0x0][0x4f0], R0 ;  /* 0x00013c00ff050a19 */ /* 0x000fe20000011600 */
[----:B------:R-:W-:-:S03]  /*14dd0*/  IMAD.WIDE.U32 R10, R209, c[0x0][0x3f0], R10 ;  /* 0x0000fc00d10a7a25 */ /* 0x000fc600078e000a */
[--C-:B------:R-:W-:Y:S01]  /*14de0*/  SHF.R.S32.HI R8, RZ, 0x1f, R5.reuse ;  /* 0x0000001fff087819 */ /* 0x100fe20000011405 */
[----:B------:R-:W-:Y:S01]  /*14df0*/  IMAD.MOV R0, RZ, RZ, -R5 ;  /* 0x000000ffff007224 */ /* 0x000fe200078e0a05 */
[----:B------:R-:W-:-:S03]  /*14e00*/  IADD3 R11, R11, R2, RZ ;  /* 0x000000020b0b7210 */ /* 0x000fc60007ffe0ff */
[----:B------:R-:W-:Y:S02]  /*14e10*/  IMAD R8, R8, c[0x0][0x3e0], RZ ;  /* 0x0000f80008087a24 */ /* 0x000fe400078e02ff */
[----:B------:R-:W-:Y:S02]  /*14e20*/  IMAD R0, R0, c[0x0][0x4e8], R7 ;  /* 0x00013a0000007a24 */ /* 0x000fe400078e0207 */
[----:B------:R-:W-:-:S03]  /*14e30*/  IMAD.WIDE.U32 R10, R5, c[0x0][0x3e0], R10 ;  /* 0x0000f800050a7a25 */ /* 0x000fc600078e000a */
[----:B------:R-:W-:Y:S01]  /*14e40*/  SHF.R.S32.HI R2, RZ, 0x1f, R0 ;  /* 0x0000001fff027819 */ /* 0x000fe20000011400 */
[----:B------:R-:W-:-:S05]  /*14e50*/  IMAD R5, R5, c[0x0][0x3e4], R8 ;  /* 0x0000f90005057a24 */ /* 0x000fca00078e0208 */
[----:B------:R-:W-:Y:S01]  /*14e60*/  IADD3 R11, R11, R5, RZ ;  /* 0x000000050b0b7210 */ /* 0x000fe20007ffe0ff */
[----:B------:R-:W-:-:S04]  /*14e70*/  IMAD R5, R2, c[0x0][0x3d8], RZ ;  /* 0x0000f60002057a24 */ /* 0x000fc800078e02ff */
[C---:B------:R-:W-:Y:S02]  /*14e80*/  IMAD R5, R0.reuse, c[0x0][0x3dc], R5 ;  /* 0x0000f70000057a24 */ /* 0x040fe400078e0205 */
[----:B------:R-:W-:-:S04]  /*14e90*/  IMAD.WIDE.U32 R10, R0, c[0x0][0x3d8], R10 ;  /* 0x0000f600000a7a25 */ /* 0x000fc800078e000a */
[----:B------:R-:W-:Y:S01]  /*14ea0*/  IMAD.IADD R5, R11, 0x1, R5 ;  /* 0x000000010b057824 */ /* 0x000fe200078e0205 */
[----:B------:R-:W-:-:S04]  /*14eb0*/  LEA R2, P0, R10, c[0x0][0x380], 0x1 ;  /* 0x0000e0000a027a11 */ /* 0x000fc800078008ff */
[----:B------:R-:W-:Y:S02]  /*14ec0*/  LEA.HI.X R0, R10, c[0x0][0x384], R5, 0x1, P0 ;  /* 0x0000e1000a007a11 */ /* 0x000fe400000f0c05 */
[----:B------:R-:W-:Y:S01]  /*14ed0*/  ISETP.GE.AND P0, PT, R4, R3, PT ;  /* 0x000000030400720c */ /* 0x000fe20003f06270 */
[----:B------:R1:W2:Y:S01]  /*14ee0*/  SHFL.IDX PT, R10, R2, RZ, 0x181f ;  /* 0x00181fff020a7589 */ /* 0x0002a200000e0000 */
[----:B------:R-:W-:-:S03]  /*14ef0*/  IADD3 R5, R9, 0x80, RZ ;  /* 0x0000008009057810 */ /* 0x000fc60007ffe0ff */
[----:B------:R1:W3:Y:S08]  /*14f00*/  SHFL.IDX PT, R11, R0, RZ, 0x181f ;  /* 0x00181fff000b7589 */ /* 0x0002f000000e0000 */
        /* <DEDUP_REMOVED lines=16> */
.L_x_155:
[----:B------:R-:W-:Y:S05]  /*15010*/  BSYNC B0 ;  /* 0x0000000000007941 */ /* 0x000fea0003800000 */
.L_x_154:
[----:B------:R-:W-:Y:S01]  /*15020*/  IADD3 R8, R4, 0x20, RZ ;  /* 0x0000002004087810 */ /* 0x000fe20007ffe0ff */
[----:B--23--:R2:W3:Y:S01]  /*15030*/  SHFL.IDX PT, R11, R0, 0x1, 0x181f ;  /* 0x00381f00000b7f89 */ /* 0x00c4e200000e0000 */
        /* <DEDUP_REMOVED lines=14> */
[----:B------:R3:W-:Y:S01]  /*15120*/  @!P2 ST.E.128 [R12.64], RZ ;  /* 0x000000ff0c00a985 */ /* 0x0007e2000c101d04 */
[----:B------:R-:W-:-:S04]  /*15130*/  @!P1 IMAD.WIDE R14, R8, 0x2, R10 ;  /* 0x00000002080e9825 */ /* 0x000fc800078e020a */
[----:B------:R-:W-:Y:S01]  /*15140*/  @!P0 IMAD.WIDE R10, R7, 0x2, R10 ;  /* 0x00000002070a8825 */ /* 0x000fe200078e020a */
[----:B------:R3:W-:Y:S04]  /*15150*/  @!P1 ST.E.128 [R14.64], RZ ;  /* 0x000000ff0e009985 */ /* 0x0007e8000c101d04 */
[----:B------:R3:W-:Y:S02]  /*15160*/  @!P0 ST.E.128 [R10.64], RZ ;  /* 0x000000ff0a008985 */ /* 0x0007e4000c101d04 */
.L_x_157:
[----:B------:R-:W-:Y:S05]  /*15170*/  BSYNC B0 ;  /* 0x0000000000007941 */ /* 0x000fea0003800000 */
.L_x_156:
[----:B------:R-:W-:Y:S01]  /*15180*/  IADD3 R8, R4, 0x40, RZ ;  /* 0x0000004004087810 */ /* 0x000fe20007ffe0ff */
[----:B---3--:R3:W1:Y:S01]  /*15190*/  SHFL.IDX PT, R11, R0, 0x2, 0x181f ;  /* 0x00581f00000b7f89 */ /* 0x00866200000e0000 */
        /* <DEDUP_REMOVED lines=14> */
[----:B------:R1:W-:Y:S01]  /*15280*/  @!P2 ST.E.128 [R12.64], RZ ;  /* 0x000000ff0c00a985 */ /* 0x0003e2000c101d04 */
[----:B------:R-:W-:-:S04]  /*15290*/  @!P1 IMAD.WIDE R14, R8, 0x2, R10 ;  /* 0x00000002080e9825 */ /* 0x000fc800078e020a */
[----:B------:R-:W-:Y:S01]  /*152a0*/  @!P0 IMAD.WIDE R10, R7, 0x2, R10 ;  /* 0x00000002070a8825 */ /* 0x000fe200078e020a */
[----:B------:R1:W-:Y:S04]  /*152b0*/  @!P1 ST.E.128 [R14.64], RZ ;  /* 0x000000ff0e009985 */ /* 0x0003e8000c101d04 */
[----:B------:R1:W-:Y:S02]  /*152c0*/  @!P0 ST.E.128 [R10.64], RZ ;  /* 0x000000ff0a008985 */ /* 0x0003e4000c101d04 */
.L_x_159:
[----:B------:R-:W-:Y:S05]  /*152d0*/  BSYNC B0 ;  /* 0x0000000000007941 */ /* 0x000fea0003800000 */
.L_x_158:
        /* <DEDUP_REMOVED lines=12> */
[----:B-1-3--:R-:W-:-:S05]  /*153a0*/  @!P0 IMAD.WIDE R2, R3, 0x2, R10 ;  /* 0x0000000203028825 */ /* 0x00afca00078e020a */
        /* <DEDUP_REMOVED lines=9> */
.L_x_160:
        /* <DEDUP_REMOVED lines=12> */
.L_x_2990:


//--------------------- .text._ZN7cutlass13device_kernelIN5flash19enable_sm80_to_sm89INS1_16FlashAttnFwdSm80INS1_25CollectiveMainloopFwdSm80ILi8ELi1ELb0EN4cute5tupleIJNS5_1CILi128EEENS7_ILi64EEENS7_ILi192EEEEEELi192ENS_6half_tEfNS_4arch4Sm80ELb0ELb1ELb1ELb0ELb1ELb0ELb1ELb0EEENS1_21CollectiveEpilogueFwdINS6_IJS8_SA_S9_EEENS6_IJNS7_ILi1EEESI_SI_EEESC_SE_Li256ELb0ELb1ELb0ELb0EEENS1_19SingleTileSchedulerILb0ELb0ELb1ELi128EEEEEEEEEvNT_6ParamsE --------------------------
	.section	.text._ZN7cutlass13device_kernelIN5flash19enable_sm80_to_sm89INS1_16FlashAttnFwdSm80INS1_25CollectiveMainloopFwdSm80ILi8ELi1ELb0EN4cute5tupleIJNS5_1CILi128EEENS7_ILi64EEENS7_ILi192EEEEEELi192ENS_6half_tEfNS_4arch4Sm80ELb0ELb1ELb1ELb0ELb1ELb0ELb1ELb0EEENS1_21CollectiveEpilogueFwdINS6_IJS8_SA_S9_EEENS6_IJNS7_ILi1EEESI_SI_EEESC_SE_Li256ELb0ELb1ELb0ELb0EEENS1_19SingleTileSchedulerILb0ELb0ELb1ELi128EEEEEEEEEvNT_6ParamsE,"ax",@progbits
	.sectioninfo	@"SHI_REGISTERS=255"
	.align	128
.text._ZN7cutlass13device_kernelIN5flash19enable_sm80_to_sm89INS1_16FlashAttnFwdSm80INS1_25CollectiveMainloopFwdSm80ILi8ELi1ELb0EN4cute5tupleIJNS5_1CILi128EEENS7_ILi64EEENS7_ILi192EEEEEELi192ENS_6half_tEfNS_4arch4Sm80ELb0ELb1ELb1ELb0ELb1ELb0ELb1ELb0EEENS1_21CollectiveEpilogueFwdINS6_IJS8_SA_S9_EEENS6_IJNS7_ILi1EEESI_SI_EEESC_SE_Li256ELb0ELb1ELb0ELb0EEENS1_19SingleTileSchedulerILb0ELb0ELb1ELi128EEEEEEEEEvNT_6ParamsE:
        .type           _ZN7cutlass13device_kernelIN5flash19enable_sm80_to_sm89INS1_16FlashAttnFwdSm80INS1_25CollectiveMainloopFwdSm80ILi8ELi1ELb0EN4cute5tupleIJNS5_1CILi128EEENS7_ILi64EEENS7_ILi192EEEEEELi192ENS_6half_tEfNS_4arch4Sm80ELb0ELb1ELb1ELb0ELb1ELb0ELb1ELb0EEENS1_21CollectiveEpilogueFwdINS6_IJS8_SA_S9_EEENS6_IJNS7_ILi1EEESI_SI_EEESC_SE_Li256ELb0ELb1ELb0ELb0EEENS1_19SingleTileSchedulerILb0ELb0ELb1ELi128EEEEEEEEEvNT_6ParamsE,@function
        .size           _ZN7cutlass13device_kernelIN5flash19enable_sm80_to_sm89INS1_16FlashAttnFwdSm80INS1_25CollectiveMainloopFwdSm80ILi8ELi1ELb0EN4cute5tupleIJNS5_1CILi128EEENS7_ILi64EEENS7_ILi192EEEEEELi192ENS_6half_tEfNS_4arch4Sm80ELb0ELb1ELb1ELb0ELb1ELb0ELb1ELb0EEENS1_21CollectiveEpilogueFwdINS6_IJS8_SA_S9_EEENS6_IJNS7_ILi1EEESI_SI_EEESC_SE_Li256ELb0ELb1ELb0ELb0EEENS1_19SingleTileSchedulerILb0ELb0ELb1ELi128EEEEEEEEEvNT_6ParamsE,(.L_x_2991 - _ZN7cutlass13device_kernelIN5flash19enable_sm80_to_sm89INS1_16FlashAttnFwdSm80INS1_25CollectiveMainloopFwdSm80ILi8ELi1ELb0EN4cute5tupleIJNS5_1CILi128EEENS7_ILi64EEENS7_ILi192EEEEEELi192ENS_6half_tEfNS_4arch4Sm80ELb0ELb1ELb1ELb0ELb1ELb0ELb1ELb0EEENS1_21CollectiveEpilogueFwdINS6_IJS8_SA_S9_EEENS6_IJNS7_ILi1EEESI_SI_EEESC_SE_Li256ELb0ELb1ELb0ELb0EEENS1_19SingleTileSchedulerILb0ELb0ELb1ELi128EEEEEEEEEvNT_6ParamsE)
        .other          _ZN7cutlass13device_kernelIN5flash19enable_sm80_to_sm89INS1_16FlashAttnFwdSm80INS1_25CollectiveMainloopFwdSm80ILi8ELi1ELb0EN4cute5tupleIJNS5_1CILi128EEENS7_ILi64EEENS7_ILi192EEEEEELi192ENS_6half_tEfNS_4arch4Sm80ELb0ELb1ELb1ELb0ELb1ELb0ELb1ELb0EEENS1_21CollectiveEpilogueFwdINS6_IJS8_SA_S9_EEENS6_IJNS7_ILi1EEESI_SI_EEESC_SE_Li256ELb0ELb1ELb0ELb0EEENS1_19SingleTileSchedulerILb0ELb0ELb1ELi128EEEEEEEEEvNT_6ParamsE,@"STO_CUDA_ENTRY STV_DEFAULT"
_ZN7cutlass13device_kernelIN5flash19enable_sm80_to_sm89INS1_16FlashAttnFwdSm80INS1_25CollectiveMainloopFwdSm80ILi8ELi1ELb0EN4cute5tupleIJNS5_1CILi128EEENS7_ILi64EEENS7_ILi192EEEEEELi192ENS_6half_tEfNS_4arch4Sm80ELb0ELb1ELb1ELb0ELb1ELb0ELb1ELb0EEENS1_21CollectiveEpilogueFwdINS6_IJS8_SA_S9_EEENS6_IJNS7_ILi1EEESI_SI_EEESC_SE_Li256ELb0ELb1ELb0ELb0EEENS1_19SingleTileSchedulerILb0ELb0ELb1ELi128EEEEEEEEEvNT_6ParamsE:
        /* <DEDUP_REMOVED lines=8> */
[----:B------:R-:W-:-:S04]  /*0080*/  ULDC.64 UR22, c[0x0][0x118] ;  /* 0x0000460000167ab9 */ /* 0x000fc80000000a00 */
[----:B------:R-:W-:-:S05]  /*0090*/  PLOP3.LUT P0, PT, PT, PT, UP0, 0x80, 0x0 ;  /* 0x000000000000781c */ /* 0x000fca0003f0f008 */
[----:B------:R-:W-:Y:S02]  /*00a0*/  @UP0 UMOV UR4, 0x4 ;  /* 0x0000000400040882 */ /* 0x000fe40000000000 */
[----:B------:R-:W-:-:S06]  /*00b0*/  @UP0 UIMAD.WIDE UR4, UR6, UR4, UR8 ;  /* 0x00000004060402a5 */ /* 0x000fcc000f8e0208 */
[----:B------:R-:W-:Y:S02]  /*00c0*/  IMAD.U32 R2, RZ, RZ, UR4 ;  /* 0x00000004ff027e24 */ /* 0x000fe4000f8e00ff */
[----:B------:R-:W-:Y:S01]  /*00d0*/  IMAD.U32 R3, RZ, RZ, UR5 ;  /* 0x00000005ff037e24 */ /* 0x000fe2000f8e00ff */
[----:B------:R-:W1:Y:S01]  /*00e0*/  S2UR UR25, SR_CTAID.X ;  /* 0x00000000001979c3 */ /* 0x000e620000002500 */
[----:B------:R-:W-:Y:S02]  /*00f0*/  ULDC UR9, c[0x0][0x2c4] ;  /* 0x0000b10000097ab9 */ /* 0x000fe40000000800 */
[----:B------:R-:W-:Y:S01]  /*0100*/  ULDC.64 UR4, c[0x0][0x2c8] ;  /* 0x0000b20000047ab9 */ /* 0x000fe20000000a00 */
[----:B------:R-:W2:Y:S01]  /*0110*/  @P0 LDG.E R2, [R2.64] ;  /* 0x0000001602020981 */ /* 0x000ea2000c1e1900 */
[----:B------:R-:W-:Y:S02]  /*0120*/  UISETP.NE.AND UP2, UPT, UR9, 0x1, UPT ;  /* 0x000000010900788c */ /* 0x000fe4000bf45270 */
[----:B------:R-:W-:Y:S01]  /*0130*/  ULDC UR20, c[0x0][0x2ac] ;  /* 0x0000ab0000147ab9 */ /* 0x000fe20000000800 */
[----:B------:R-:W3:Y:S01]  /*0140*/  S2UR UR11, SR_CTAID.Y ;  /* 0x00000000000b79c3 */ /* 0x000ee20000002600 */
[----:B------:R-:W4:Y:S01]  /*0150*/  S2R R82, SR_TID.X ;  /* 0x0000000000527919 */ /* 0x000f220000002100 */
[----:B------:R-:W-:-:S02]  /*0160*/  ULDC UR10, c[0x0][0x1d0] ;  /* 0x00007400000a7ab9 */ /* 0x000fc40000000800 */
[----:B------:R-:W-:Y:S02]  /*0170*/  UIMAD UR10, UR20, UR10, URZ ;  /* 0x0000000a140a72a4 */ /* 0x000fe4000f8e023f */
[----:B------:R-:W-:Y:S02]  /*0180*/  ULDC UR8, c[0x0][0x168] ;  /* 0x00005a0000087ab9 */ /* 0x000fe40000000800 */
[----:B-1----:R-:W-:-:S04]  /*0190*/  USHF.L.U32 UR25, UR25, 0x7, URZ ;  /* 0x0000000719197899 */ /* 0x002fc8000800063f */
[----:B------:R-:W-:Y:S02]  /*01a0*/  @UP2 UIADD3 UR12, UR25, 0x7f, URZ ;  /* 0x0000007f190c2890 */ /* 0x000fe4000fffe03f */
[----:B------:R-:W-:Y:S02]  /*01b0*/  UIADD3 UR7, UR25, 0x7f, URZ ;  /* 0x0000007f19077890 */ /* 0x000fe4000fffe03f */
[----:B------:R-:W-:-:S04]  /*01c0*/  UIMAD.WIDE.U32 UR12, UR12, UR4, URZ ;  /* 0x000000040c0c72a5 */ /* 0x000fc8000f8e003f */
[----:B------:R-:W-:-:S03]  /*01d0*/  @UP2 USHF.R.U32.HI UR7, URZ, UR5, UR13 ;  /* 0x000000053f072299 */ /* 0x000fc6000801160d */
[----:B------:R-:W-:Y:S02]  /*01e0*/  UMOV UR12, 0x1 ;  /* 0x00000001000c7882 */ /* 0x000fe40000000000 */
[----:B------:R-:W-:Y:S02]  /*01f0*/  ULDC.64 UR4, c[0x0][0x328] ;  /* 0x0000ca0000047ab9 */ /* 0x000fe40000000a00 */
[----:B------:R-:W-:Y:S02]  /*0200*/  UISETP.LE.AND UP1, UPT, UR12, UR5, UPT ;  /* 0x000000050c00728c */ /* 0x000fe4000bf23270 */
[----:B------:R-:W-:Y:S02]  /*0210*/  UMOV UR13, URZ ;  /* 0x0000003f000d7c82 */ /* 0x000fe40008000000 */
[----:B------:R-:W-:-:S04]  /*0220*/  UIADD3 UR8, UR10, -UR8, UR12 ;  /* 0x800000080a087290 */ /* 0x000fc8000fffe00c */
[----:B------:R-:W-:Y:S02]  /*0230*/  UIADD3 UR5, UR8, UR7, URZ ;  /* 0x0000000708057290 */ /* 0x000fe4000fffe03f */
[----:B---3--:R-:W-:Y:S02]  /*0240*/  USHF.R.S32.HI UR8, URZ, 0x1f, UR11 ;  /* 0x0000001f3f087899 */ /* 0x008fe4000801140b */
[----:B------:R-:W-:Y:S01]  /*0250*/  UIADD3 UR7, UR5, UR4, URZ ;  /* 0x0000000405077290 */ /* 0x000fe2000fffe03f */
[----:B--2---:R1:W2:Y:S01]  /*0260*/  @P0 R2UR UR13, R2 ;  /* 0x00000000020d03c2 */ /* 0x0042a200000e0000 */
[----:B------:R-:W-:-:S13]  /*0270*/  PLOP3.LUT P0, PT, PT, PT, UP1, 0x40, 0x0 ;  /* 0x000000000000781c */ /* 0x000fda0003f0e818 */
[----:B------:R-:W-:Y:S05]  /*0280*/  @P0 BRA `(.L_x_161) ;  /* 0x0000016000000947 */ /* 0x000fea0003800000 */
[----:B----4-:R-:W-:Y:S01]  /*0290*/  ISETP.LT.AND P0, PT, RZ, UR5, PT ;  /* 0x00000005ff007c0c */ /* 0x010fe2000bf01270 */
[----:B------:R-:W-:-:S12]  /*02a0*/  UIADD3 UR14, UR5, -0x1, URZ ;  /* 0xffffffff050e7890 */ /* 0x000fd8000fffe03f */
[----:B------:R-:W-:Y:S05]  /*02b0*/  @P0 BRA `(.L_x_162) ;  /* 0x0000009000000947 */ /* 0x000fea0003800000 */
[----:B------:R-:W-:Y:S02]  /*02c0*/  ULDC UR4, c[0x0][0x32c] ;  /* 0x0000cb0000047ab9 */ /* 0x000fe40000000800 */
[----:B------:R-:W-:Y:S02]  /*02d0*/  UISETP.NE.AND UP0, UPT, UR12, UR4, UPT ;  /* 0x000000040c00728c */ /* 0x000fe4000bf05270 */
[----:B------:R-:W-:-:S03]  /*02e0*/  UIADD3 UR14, -UR5, URZ, URZ ;  /* 0x0000003f050e7290 */ /* 0x000fc6000fffe13f */
[----:B------:R-:W-:Y:S02]  /*02f0*/  ULDC.64 UR4, c[0x0][0x330] ;  /* 0x0000cc0000047ab9 */ /* 0x000fe40000000a00 */
[----:B------:R-:W-:-:S07]  /*0300*/  UIMAD.WIDE.U32 UR16, UR14, UR4, URZ ;  /* 0x000000040e1072a5 */ /* 0x000fce000f8e003f */
[----:B------:R-:W-:Y:S02]  /*0310*/  @UP0 UMOV UR15, UR17 ;  /* 0x00000011000f0c82 */ /* 0x000fe40008000000 */
[----:B------:R-:W-:-:S04]  /*0320*/  @UP0 USHF.R.U32.HI UR14, URZ, UR5, UR15 ;  /* 0x000000053f0e0299 */ /* 0x000fc8000801160f */
[----:B------:R-:W-:Y:S01]  /*0330*/  ULOP3.LUT UR14, URZ, UR14, URZ, 0x33, !UPT ;  /* 0x0000000e3f0e7292 */ /* 0x000fe2000f8e333f */
[----:B------:R-:W-:Y:S05]  /*0340*/  BRA `(.L_x_163) ;  /* 0x0000006000007947 */ /* 0x000fea0003800000 */
.L_x_162:
[----:B------:R-:W-:Y:S02]  /*0350*/  ULDC UR4, c[0x0][0x32c] ;  /* 0x0000cb0000047ab9 */ /* 0x000fe40000000800 */
[----:B------:R-:W-:-:S03]  /*0360*/  UISETP.NE.AND UP0, UPT, UR12, UR4, UPT ;  /* 0x000000040c00728c */ /* 0x000fc6000bf05270 */
[----:B------:R-:W-:Y:S02]  /*0370*/  ULDC.64 UR4, c[0x0][0x330] ;  /* 0x0000cc0000047ab9 */ /* 0x000fe40000000a00 */
[----:B------:R-:W-:-:S07]  /*0380*/  UIMAD.WIDE.U32 UR16, UR14, UR4, URZ ;  /* 0x000000040e1072a5 */ /* 0x000fce000f8e003f */
[----:B------:R-:W-:Y:S02]  /*0390*/  @UP0 UMOV UR15, UR17 ;  /* 0x00000011000f0c82 */ /* 0x000fe40008000000 */
[----:B------:R-:W-:Y:S02]  /*03a0*/  @UP0 USHF.R.U32.HI UR14, URZ, UR5, UR15 ;  /* 0x000000053f0e0299 */ /* 0x000fe4000801160f */
.L_x_163:
[----:B------:R-:W-:Y:S02]  /*03b0*/  ULDC UR4, c[0x0][0x32c] ;  /* 0x0000cb0000047ab9 */ /* 0x000fe40000000800 */
[----:B------:R-:W-:-:S04]  /*03c0*/  UIMAD UR4, UR14, UR4, UR4 ;  /* 0x000000040e0472a4 */ /* 0x000fc8000f8e0204 */
[----:B------:R-:W-:-:S04]  /*03d0*/  UISETP.LT.AND UP0, UPT, UR7, UR4, UPT ;  /* 0x000000040700728c */ /* 0x000fc8000bf01270 */
[----:B------:R-:W-:Y:S02]  /*03e0*/  USEL UR7, UR7, UR4, UP0 ;  /* 0x0000000407077287 */ /* 0x000fe40008000000 */
.L_x_161:
[----:B----4-:R-:W-:Y:S01]  /*03f0*/  UIADD3 UR12, UR10, 0x3f, URZ ;  /* 0x0000003f0a0c7890 */ /* 0x010fe2000fffe03f */
[----:B------:R-:W-:Y:S01]  /*0400*/  PLOP3.LUT P0, PT, PT, PT, UP1, 0x40, 0x0 ;  /* 0x000000000000781c */ /* 0x000fe20003f0e818 */
[----:B------:R-:W-:Y:S02]  /*0410*/  UIADD3 UR14, UR7, 0x3f, URZ ;  /* 0x0000003f070e7890 */ /* 0x000fe4000fffe03f */
[----:B------:R-:W-:Y:S02]  /*0420*/  ULDC.64 UR4, c[0x0][0x2c8] ;  /* 0x0000b20000047ab9 */ /* 0x000fe40000000a00 */
[----:B------:R-:W-:Y:S02]  /*0430*/  UIMAD.WIDE.U32 UR16, UR25, UR4, URZ ;  /* 0x00000004191072a5 */ /* 0x000fe4000f8e003f */
[----:B------:R-:W-:Y:S02]  /*0440*/  USHF.R.S32.HI UR15, URZ, 0x1f, UR12 ;  /* 0x0000001f3f0f7899 */ /* 0x000fe4000801140c */
[----:B------:R-:W-:-:S02]  /*0450*/  USHF.R.S32.HI UR7, URZ, 0x1f, UR14 ;  /* 0x0000001f3f077899 */ /* 0x000fc4000801140e */
[----:B------:R-:W-:Y:S02]  /*0460*/  UMOV UR4, UR25 ;  /* 0x0000001900047c82 */ /* 0x000fe40008000000 */
[----:B------:R-:W-:Y:S02]  /*0470*/  @UP2 USHF.R.U32.HI UR4, URZ, UR5, UR17 ;  /* 0x000000053f042299 */ /* 0x000fe40008011611 */
[----:B------:R-:W-:Y:S02]  /*0480*/  ULEA.HI UR5, UR15, UR12, URZ, 0x6 ;  /* 0x0000000c0f057291 */ /* 0x000fe4000f8f303f */
[----:B------:R-:W-:Y:S02]  /*0490*/  ULEA.HI UR21, UR7, UR14, URZ, 0x6 ;  /* 0x0000000e07157291 */ /* 0x000fe4000f8f303f */
[----:B------:R-:W-:Y:S02]  /*04a0*/  ULDC UR24, c[0x0][0x168] ;  /* 0x00005a0000187ab9 */ /* 0x000fe40000000800 */
[----:B------:R-:W-:-:S02]  /*04b0*/  USHF.R.S32.HI UR5, URZ, 0x6, UR5 ;  /* 0x000000063f057899 */ /* 0x000fc40008011405 */
[----:B------:R-:W-:Y:S02]  /*04c0*/  USHF.R.S32.HI UR21, URZ, 0x6, UR21 ;  /* 0x000000063f157899 */ /* 0x000fe40008011415 */
[----:B------:R-:W-:Y:S02]  /*04d0*/  UIADD3 UR24, UR10, -UR24, URZ ;  /* 0x800000180a187290 */ /* 0x000fe4000fffe03f */
[----:B------:R-:W-:Y:S02]  /*04e0*/  UISETP.LT.AND UP0, UPT, UR5, UR21, UPT ;  /* 0x000000150500728c */ /* 0x000fe4000bf01270 */
[----:B------:R-:W-:Y:S02]  /*04f0*/  UIADD3 UR4, UR24, UR4, URZ ;  /* 0x0000000418047290 */ /* 0x000fe4000fffe03f */
[----:B------:R-:W-:Y:S02]  /*0500*/  ULDC UR7, c[0x0][0x324] ;  /* 0x0000c90000077ab9 */ /* 0x000fe40000000800 */
[----:B------:R-:W-:-:S02]  /*0510*/  USEL UR21, UR5, UR21, UP0 ;  /* 0x0000001505157287 */ /* 0x000fc40008000000 */
[----:B------:R-:W-:Y:S01]  /*0520*/  UIADD3 UR7, UR4, -UR7, URZ ;  /* 0x8000000704077290 */ /* 0x000fe2000fffe03f */
[----:B------:R-:W-:Y:S05]  /*0530*/  @P0 BRA `(.L_x_164) ;  /* 0x0000015000000947 */ /* 0x000fea0003800000 */
[----:B------:R-:W-:Y:S02]  /*0540*/  UMOV UR12, UR4 ;  /* 0x00000004000c7c82 */ /* 0x000fe40008000000 */
[----:B------:R-:W-:-:S06]  /*0550*/  UISETP.GT.AND UP0, UPT, UR12, -0x1, UPT ;  /* 0xffffffff0c00788c */ /* 0x000fcc000bf04270 */
[----:B------:R-:W-:-:S13]  /*0560*/  PLOP3.LUT P0, PT, PT, PT, UP0, 0x80, 0x0 ;  /* 0x000000000000781c */ /* 0x000fda0003f0f008 */
[----:B------:R-:W-:Y:S05]  /*0570*/  @P0 BRA `(.L_x_165) ;  /* 0x0000008000000947 */ /* 0x000fea0003800000 */
[----:B------:R-:W-:Y:S02]  /*0580*/  ULDC UR4, c[0x0][0x32c] ;  /* 0x0000cb0000047ab9 */ /* 0x000fe40000000800 */
[----:B------:R-:W-:Y:S02]  /*0590*/  UISETP.NE.AND UP0, UPT, UR4, 0x1, UPT ;  /* 0x000000010400788c */ /* 0x000fe4000bf05270 */
[----:B------:R-:W-:Y:S02]  /*05a0*/  ULOP3.LUT UR12, URZ, UR12, URZ, 0x33, !UPT ;  /* 0x0000000c3f0c7292 */ /* 0x000fe4000f8e333f */
[----:B------:R-:W-:Y:S02]  /*05b0*/  ULDC.64 UR4, c[0x0][0x330] ;  /* 0x0000cc0000047ab9 */ /* 0x000fe40000000a00 */
[----:B------:R-:W-:-:S05]  /*05c0*/  UIMAD.WIDE.U32 UR14, UR12, UR4, URZ ;  /* 0x000000040c0e72a5 */ /* 0x000fca000f8e003f */
[----:B------:R-:W-:-:S04]  /*05d0*/  @UP0 USHF.R.U32.HI UR12, URZ, UR5, UR15 ;  /* 0x000000053f0c0299 */ /* 0x000fc8000801160f */
[----:B------:R-:W-:Y:S01]  /*05e0*/  ULOP3.LUT UR12, URZ, UR12, URZ, 0x33, !UPT ;  /* 0x0000000c3f0c7292 */ /* 0x000fe2000f8e333f */
[----:B------:R-:W-:Y:S05]  /*05f0*/  BRA `(.L_x_166) ;  /* 0x0000005000007947 */ /* 0x000fea0003800000 */
.L_x_165:
[----:B------:R-:W-:Y:S02]  /*0600*/  ULDC UR4, c[0x0][0x32c] ;  /* 0x0000cb0000047ab9 */ /* 0x000fe40000000800 */
[----:B------:R-:W-:-:S03]  /*0610*/  UISETP.NE.AND UP0, UPT, UR4, 0x1, UPT ;  /* 0x000000010400788c */ /* 0x000fc6000bf05270 */
[----:B------:R-:W-:Y:S02]  /*0620*/  ULDC.64 UR4, c[0x0][0x330] ;  /* 0x0000cc0000047ab9 */ /* 0x000fe40000000a00 */
[----:B------:R-:W-:-:S06]  /*0630*/  UIMAD.WIDE.U32 UR14, UR12, UR4, URZ ;  /* 0x000000040c0e72a5 */ /* 0x000fcc000f8e003f */
[----:B------:R-:W-:Y:S02]  /*0640*/  @UP0 USHF.R.U32.HI UR12, URZ, UR5, UR15 ;  /* 0x000000053f0c0299 */ /* 0x000fe4000801160f */
.L_x_166:
[----:B------:R-:W-:Y:S02]  /*0650*/  ULDC UR4, c[0x0][0x32c] ;  /* 0x0000cb0000047ab9 */ /* 0x000fe40000000800 */
[----:B------:R-:W-:-:S04]  /*0660*/  UIMAD UR4, UR12, UR4, URZ ;  /* 0x000000040c0472a4 */ /* 0x000fc8000f8e023f */
[----:B------:R-:W-:-:S04]  /*0670*/  UISETP.LT.AND UP0, UPT, UR7, UR4, UPT ;  /* 0x000000040700728c */ /* 0x000fc8000bf01270 */
[----:B------:R-:W-:-:S04]  /*0680*/  USEL UR7, UR7, UR4, !UP0 ;  /* 0x0000000407077287 */ /* 0x000fc8000c000000 */
.L_x_164:
[----:B------:R-:W-:Y:S01]  /*0690*/  USHF.R.S32.HI UR4, URZ, 0x1f, UR7 ;  /* 0x0000001f3f047899 */ /* 0x000fe20008011407 */
[----:B------:R-:W-:Y:S01]  /*06a0*/  PLOP3.LUT P2, PT, PT, PT, PT, 0x80, 0x0 ;  /* 0x000000000000781c */ /* 0x000fe20003f4f070 */
[----:B------:R-:W-:Y:S01]  /*06b0*/  CS2R R98, SRZ ;  /* 0x0000000000627805 */ /* 0x000fe2000001ff00 */
[----:B------:R-:W-:Y:S01]  /*06c0*/  IMAD.MOV.U32 R5, RZ, RZ, RZ ;  /* 0x000000ffff057224 */ /* 0x000fe200078e00ff */
[----:B------:R-:W-:Y:S01]  /*06d0*/  ULEA.HI UR7, UR4, UR7, URZ, 0x6 ;  /* 0x0000000704077291 */ /* 0x000fe2000f8f303f */
[----:B------:R-:W-:Y:S01]  /*06e0*/  IMAD.MOV.U32 R96, RZ, RZ, RZ ;  /* 0x000000ffff607224 */ /* 0x000fe200078e00ff */
[----:B------:R-:W-:Y:S01]  /*06f0*/  CS2R R94, SRZ ;  /* 0x00000000005e7805 */ /* 0x000fe2000001ff00 */
[----:B------:R-:W-:Y:S01]  /*0700*/  CS2R R92, SRZ ;  /* 0x00000000005c7805 */ /* 0x000fe2000001ff00 */
[----:B------:R-:W-:Y:S01]  /*0710*/  USHF.R.S32.HI UR7, URZ, 0x6, UR7 ;  /* 0x000000063f077899 */ /* 0x000fe20008011407 */
[----:B------:R-:W-:Y:S01]  /*0720*/  CS2R R90, SRZ ;  /* 0x00000000005a7805 */ /* 0x000fe2000001ff00 */
[----:B------:R-:W-:Y:S01]  /*0730*/  CS2R R88, SRZ ;  /* 0x0000000000587805 */ /* 0x000fe2000001ff00 */
[----:B------:R-:W-:Y:S01]  /*0740*/  CS2R R86, SRZ ;  /* 0x0000000000567805 */ /* 0x000fe2000001ff00 */
[----:B------:R-:W-:Y:S01]  /*0750*/  UISETP.LT.AND UP0, UPT, URZ, UR7, UPT ;  /* 0x000000073f00728c */ /* 0x000fe2000bf01270 */
[----:B------:R-:W-:Y:S01]  /*0760*/  CS2R R84, SRZ ;  /* 0x0000000000547805 */ /* 0x000fe2000001ff00 */
[----:B------:R-:W-:Y:S01]  /*0770*/  MOV R83, RZ ;  /* 0x000000ff00537202 */ /* 0x000fe20000000f00 */
[----:B------:R-:W-:Y:S01]  /*0780*/  CS2R R6, SRZ ;  /* 0x0000000000067805 */ /* 0x000fe2000001ff00 */
[----:B------:R-:W-:Y:S01]  /*0790*/  USEL UR7, URZ, UR7, !UP0 ;  /* 0x000000073f077287 */ /* 0x000fe2000c000000 */
[----:B------:R-:W-:Y:S01]  /*07a0*/  CS2R R80, SRZ ;  /* 0x0000000000507805 */ /* 0x000fe2000001ff00 */
[----:B------:R-:W-:Y:S01]  /*07b0*/  CS2R R78, SRZ ;  /* 0x00000000004e7805 */ /* 0x000fe2000001ff00 */
[----:B------:R-:W-:Y:S01]  /*07c0*/  CS2R R76, SRZ ;  /* 0x00000000004c7805 */ /* 0x000fe2000001ff00 */
[----:B------:R-:W-:Y:S01]  /*07d0*/  UISETP.GT.AND UP0, UPT, UR21, UR7, UPT ;  /* 0x000000071500728c */ /* 0x000fe2000bf04270 */
[----:B------:R-:W-:Y:S01]  /*07e0*/  CS2R R74, SRZ ;  /* 0x00000000004a7805 */ /* 0x000fe2000001ff00 */
[----:B------:R-:W-:Y:S01]  /*07f0*/  CS2R R72, SRZ ;  /* 0x0000000000487805 */ /* 0x000fe2000001ff00 */
[----:B------:R-:W-:Y:S01]  /*0800*/  CS2R R70, SRZ ;  /* 0x0000000000467805 */ /* 0x000fe2000001ff00 */
[----:B------:R-:W-:Y:S01]  /*0810*/  CS2R R68, SRZ ;  /* 0x0000000000447805 */ /* 0x000fe2000001ff00 */
[----:B------:R-:W-:Y:S01]  /*0820*/  CS2R R66, SRZ ;  /* 0x0000000000427805 */ /* 0x000fe2000001ff00 */
[----:B------:R-:W-:Y:S01]  /*0830*/  PLOP3.LUT P0, PT, PT, PT, UP0, 0x80, 0x0 ;  /* 0x000000000000781c */ /* 0x000fe20003f0f008 */
        /* <DEDUP_REMOVED lines=33> */
[----:B------:R-:W-:Y:S02]  /*0a50*/  ULDC.64 UR4, c[0x0][0x340] ;  /* 0x0000d00000047ab9 */ /* 0x000fe40000000a00 */
[----:B------:R-:W-:-:S02]  /*0a60*/  UISETP.NE.U32.AND UP0, UPT, URZ, UR4, UPT ;  /* 0x000000043f00728c */ /* 0x000fc4000bf05070 */
[----:B------:R-:W-:Y:S02]  /*0a70*/  ULDC.64 UR14, c[0x0][0x340] ;  /* 0x0000d000000e7ab9 */ /* 0x000fe40000000a00 */
[----:B------:R-:W-:-:S06]  /*0a80*/  UISETP.NE.AND.EX UP0, UPT, URZ, UR5, UPT, UP0 ;  /* 0x000000053f00728c */ /* 0x000fcc000bf05300 */
[----:B------:R-:W-:-:S05]  /*0a90*/  PLOP3.LUT P0, PT, PT, PT, UP0, 0x80, 0x0 ;  /* 0x000000000000781c */ /* 0x000fca0003f0f008 */
[----:B------:R-:W-:Y:S02]  /*0aa0*/  @UP0 UMOV UR4, 0x4 ;  /* 0x0000000400040882 */ /* 0x000fe40000000000 */
[----:B------:R-:W-:-:S06]  /*0ab0*/  @UP0 UIMAD.WIDE UR4, UR6, UR4, UR14 ;  /* 0x00000004060402a5 */ /* 0x000fcc000f8e020e */
[----:B------:R-:W-:Y:S02]  /*0ac0*/  IMAD.U32 R14, RZ, RZ, UR4 ;  /* 0x00000004ff0e7e24 */ /* 0x000fe4000f8e00ff */
[----:B------:R-:W-:Y:S01]  /*0ad0*/  IMAD.U32 R15, RZ, RZ, UR5 ;  /* 0x00000005ff0f7e24 */ /* 0x000fe2000f8e00ff */
[----:B------:R-:W-:Y:S01]  /*0ae0*/  SHF.R.S32.HI R85, RZ, 0x1f, R82 ;  /* 0x0000001fff557819 */ /* 0x000fe20000011452 */
[----:B------:R-:W-:-:S03]  /*0af0*/  ULDC.64 UR4, c[0x0][0x1b8] ;  /* 0x00006e0000047ab9 */ /* 0x000fc60000000a00 */
[----:B------:R-:W-:Y:S01]  /*0b00*/  LEA.HI R0, R85, R82, RZ, 0x3 ;  /* 0x0000005255007211 */ /* 0x000fe200078f18ff */
[----:B------:R-:W3:Y:S01]  /*0b10*/  @P0 LDG.E R14, [R14.64] ;  /* 0x000000160e0e0981 */ /* 0x000ee2000c1e1900 */
[----:B------:R-:W-:Y:S01]  /*0b20*/  PLOP3.LUT P2, PT, PT, PT, UP2, 0x80, 0x0 ;  /* 0x000000000000781c */ /* 0x000fe20003f4f028 */
[----:B------:R-:W-:Y:S01]  /*0b30*/  UIMAD UR12, UR8, UR4, URZ ;  /* 0x00000004080c72a4 */ /* 0x000fe2000f8e023f */
[----:B------:R-:W-:Y:S01]  /*0b40*/  LOP3.LUT R5, R0, 0xfffffff8, RZ, 0xc0, !PT ;  /* 0xfffffff800057812 */ /* 0x000fe200078ec0ff */
[----:B------:R-:W-:Y:S01]  /*0b50*/  UIMAD.WIDE.U32 UR16, UR11, UR4, URZ ;  /* 0x000000040b1072a5 */ /* 0x000fe2000f8e003f */
[----:B------:R-:W-:Y:S01]  /*0b60*/  SHF.R.S32.HI R0, RZ, 0x3, R0 ;  /* 0x00000003ff007819 */ /* 0x000fe20000011400 */
[----:B------:R-:W-:Y:S01]  /*0b70*/  UIMAD UR12, UR11, UR5, UR12 ;  /* 0x000000050b0c72a4 */ /* 0x000fe2000f8e020c */
[----:B------:R-:W-:Y:S01]  /*0b80*/  PLOP3.LUT P1, PT, PT, PT, UP2, 0x80, 0x0 ;  /* 0x000000000000781c */ /* 0x000fe20003f2f028 */
[----:B------:R-:W-:Y:S01]  /*0b90*/  IMAD.IADD R5, R82, 0x1, -R5 ;  /* 0x0000000152057824 */ /* 0x000fe200078e0a05 */
[----:B------:R-:W-:Y:S01]  /*0ba0*/  USHF.R.S32.HI UR14, URZ, 0x1f, UR6 ;  /* 0x0000001f3f0e7899 */ /* 0x000fe20008011406 */
[----:B------:R-:W-:Y:S01]  /*0bb0*/  IMAD.SHL.U32 R209, R0, 0x40, RZ ;  /* 0x0000004000d17824 */ /* 0x000fe200078e00ff */
[----:B------:R-:W-:Y:S01]  /*0bc0*/  ULDC.64 UR4, c[0x0][0x1c0] ;  /* 0x0000700000047ab9 */ /* 0x000fe20000000a00 */
[C---:B------:R-:W-:Y:S01]  /*0bd0*/  IMAD R210, R5.reuse, 0x20, R0 ;  /* 0x0000002005d27824 */ /* 0x040fe200078e0200 */
[----:B------:R-:W-:Y:S01]  /*0be0*/  UIADD3 UR17, UR17, UR12, URZ ;  /* 0x0000000c11117290 */ /* 0x000fe2000fffe03f */
[----:B------:R-:W-:Y:S01]  /*0bf0*/  IMAD.SHL.U32 R218, R5, 0x8, RZ ;  /* 0x0000000805da7824 */ /* 0x000fe200078e00ff */
[----:B------:R-:W-:Y:S01]  /*0c00*/  UIMAD UR14, UR14, UR4, URZ ;  /* 0x000000040e0e72a4 */ /* 0x000fe2000f8e023f */
[----:B------:R-:W-:Y:S01]  /*0c10*/  LOP3.LUT R209, R209, 0x1c0, RZ, 0xc0, !PT ;  /* 0x000001c0d1d17812 */ /* 0x000fe200078ec0ff */
[----:B------:R-:W-:Y:S01]  /*0c20*/  UIMAD.WIDE.U32 UR16, UR6, UR4, UR16 ;  /* 0x00000004061072a5 */ /* 0x000fe2000f8e0010 */
[----:B-1----:R-:W-:Y:S01]  /*0c30*/  IADD3 R2, R210, UR25, RZ ;  /* 0x00000019d2027c10 */ /* 0x002fe2000fffe0ff */
[----:B------:R-:W-:Y:S01]  /*0c40*/  UIMAD UR5, UR6, UR5, UR14 ;  /* 0x00000005060572a4 */ /* 0x000fe2000f8e020e */
[----:B------:R-:W-:Y:S01]  /*0c50*/  SHF.R.U32.HI R10, RZ, 0x3, R209 ;  /* 0x00000003ff0a7819 */ /* 0x000fe200000116d1 */
[----:B------:R-:W-:Y:S01]  /*0c60*/  ULDC UR4, c[0x0][0x168] ;  /* 0x00005a0000047ab9 */ /* 0x000fe20000000800 */
[----:B------:R-:W-:Y:S01]  /*0c70*/  LOP3.LUT R209, R209, 0x38, R218, 0xf8, !PT ;  /* 0x00000038d1d17812 */ /* 0x000fe200078ef8da */
[----:B------:R-:W-:Y:S01]  /*0c80*/  @P2 IMAD.HI.U32 R3, R2, c[0x0][0x2c8], RZ ;  /* 0x0000b20002032a27 */ /* 0x000fe200078e00ff */
[----:B------:R-:W-:Y:S01]  /*0c90*/  UIADD3 UR5, UR17, UR5, URZ ;  /* 0x0000000511057290 */ /* 0x000fe2000fffe03f */
[----:B------:R-:W-:Y:S01]  /*0ca0*/  ISETP.GE.AND P4, PT, R218, c[0x0][0x198], PT ;  /* 0x00006600da007a0c */ /* 0x000fe20003f86270 */
[----:B------:R-:W-:Y:S01]  /*0cb0*/  UIMAD UR4, UR9, UR4, URZ ;  /* 0x00000004090472a4 */ /* 0x000fe2000f8e023f */
[----:B------:R-:W-:Y:S01]  /*0cc0*/  IMAD.MOV.U32 R7, RZ, RZ, R2 ;  /* 0x000000ffff077224 */ /* 0x000fe200078e0002 */
[----:B------:R-:W-:Y:S01]  /*0cd0*/  @P1 SHF.R.U32.HI R7, RZ, c[0x0][0x2cc], R3 ;  /* 0x0000b300ff071a19 */ /* 0x000fe20000011603 */
[----:B------:R-:W-:Y:S01]  /*0ce0*/  IMAD.U32 R9, RZ, RZ, UR17 ;  /* 0x00000011ff097e24 */ /* 0x000fe2000f8e00ff */
[----:B------:R-:W-:Y:S01]  /*0cf0*/  LOP3.LUT R209, R209, R10, RZ, 0x3c, !PT ;  /* 0x0000000ad1d17212 */ /* 0x000fe200078e3cff */
[----:B------:R-:W-:Y:S01]  /*0d00*/  IMAD.U32 R8, RZ, RZ, UR16 ;  /* 0x00000010ff087e24 */ /* 0x000fe2000f8e00ff */
[--C-:B------:R-:W-:Y:S01]  /*0d10*/  SHF.R.S32.HI R4, RZ, 0x1f, R7.reuse ;  /* 0x0000001fff047819 */ /* 0x100fe20000011407 */
[----:B------:R-:W-:Y:S01]  /*0d20*/  IMAD.MOV R3, RZ, RZ, -R7 ;  /* 0x000000ffff037224 */ /* 0x000fe200078e0a07 */
[----:B------:R-:W-:Y:S01]  /*0d30*/  UIADD3 UR26, UR21, -0x1, URZ ;  /* 0xffffffff151a7890 */ /* 0x000fe2000fffe03f */
[----:B------:R-:W-:-:S02]  /*0d40*/  IMAD.U32 R9, RZ, RZ, UR5 ;  /* 0x00000005ff097e24 */ /* 0x000fc4000f8e00ff */
[----:B------:R-:W-:Y:S01]  /*0d50*/  IMAD R3, R3, c[0x0][0x2c4], R2 ;  /* 0x0000b10003037a24 */ /* 0x000fe200078e0202 */
[----:B------:R-:W-:Y:S01]  /*0d60*/  USHF.L.U32 UR12, UR26, 0x6, URZ ;  /* 0x000000061a0c7899 */ /* 0x000fe2000800063f */
[----:B------:R-:W-:Y:S02]  /*0d70*/  IMAD R4, R4, c[0x0][0x1b0], RZ ;  /* 0x00006c0004047a24 */ /* 0x000fe400078e02ff */
[C---:B------:R-:W-:Y:S01]  /*0d80*/  IMAD.WIDE.U32 R8, R7.reuse, c[0x0][0x1b0], R8 ;  /* 0x00006c0007087a25 */ /* 0x040fe200078e0008 */
[----:B------:R-:W-:Y:S02]  /*0d90*/  SHF.R.S32.HI R2, RZ, 0x1f, R3 ;  /* 0x0000001fff027819 */ /* 0x000fe40000011403 */
[----:B------:R-:W-:Y:S01]  /*0da0*/  IADD3 R208, R210, UR12, RZ ;  /* 0x0000000cd2d07c10 */ /* 0x000fe2000fffe0ff */
[----:B------:R-:W-:Y:S02]  /*0db0*/  IMAD R7, R7, c[0x0][0x1b4], R4 ;  /* 0x00006d0007077a24 */ /* 0x000fe400078e0204 */
[----:B------:R-:W-:-:S02]  /*0dc0*/  IMAD R2, R2, c[0x0][0x1a8], RZ ;  /* 0x00006a0002027a24 */ /* 0x000fc400078e02ff */
[----:B------:R-:W-:Y:S02]  /*0dd0*/  IMAD.IADD R9, R9, 0x1, R7 ;  /* 0x0000000109097824 */ /* 0x000fe400078e0207 */
[C---:B------:R-:W-:Y:S02]  /*0de0*/  IMAD R2, R3.reuse, c[0x0][0x1ac], R2 ;  /* 0x00006b0003027a24 */ /* 0x040fe400078e0202 */
[----:B------:R-:W-:Y:S01]  /*0df0*/  IMAD.WIDE.U32 R6, R3, c[0x0][0x1a8], R8 ;  /* 0x00006a0003067a25 */ /* 0x000fe200078e0008 */
[----:B------:R-:W-:-:S03]  /*0e00*/  LEA.HI R8, R85, R82, RZ, 0x6 ;  /* 0x0000005255087211 */ /* 0x000fc600078f30ff */
[----:B------:R-:W-:Y:S01]  /*0e10*/  IMAD.IADD R3, R7, 0x1, R2 ;  /* 0x0000000107037824 */ /* 0x000fe200078e0202 */
[----:B------:R-:W-:Y:S01]  /*0e20*/  LEA R7, P1, R6, c[0x0][0x160], 0x1 ;  /* 0x0000580006077a11 */ /* 0x000fe200078208ff */
[----:B------:R-:W-:Y:S01]  /*0e30*/  IMAD.SHL.U32 R8, R8, 0x8, RZ ;  /* 0x0000000808087824 */ /* 0x000fe200078e00ff */
[----:B------:R-:W-:Y:S01]  /*0e40*/  IADD3 R2, R0, UR25, RZ ;  /* 0x0000001900027c10 */ /* 0x000fe2000fffe0ff */
[----:B------:R-:W-:Y:S01]  /*0e50*/  IMAD.MOV.U32 R207, RZ, RZ, RZ ;  /* 0x000000ffffcf7224 */ /* 0x000fe200078e00ff */
[----:B------:R-:W-:Y:S01]  /*0e60*/  LEA.HI.X R6, R6, c[0x0][0x164], R3, 0x1, P1 ;  /* 0x0000590006067a11 */ /* 0x000fe200008f0c03 */
[----:B------:R-:W-:Y:S01]  /*0e70*/  SHFL.IDX PT, R12, R7, RZ, 0x181f ;  /* 0x00181fff070c7589 */ /* 0x000fe200000e0000 */
[----:B------:R-:W-:Y:S01]  /*0e80*/  LOP3.LUT R209, R209, 0xfffffe00, R8, 0xf8, !PT ;  /* 0xfffffe00d1d17812 */ /* 0x000fe200078ef808 */
[----:B------:R-:W-:Y:S01]  /*0e90*/  IMAD.MOV.U32 R3, RZ, RZ, c[0x0][0x2b8] ;  /* 0x0000ae00ff037624 */ /* 0x000fe200078e00ff */
[C---:B------:R-:W-:Y:S01]  /*0ea0*/  IADD3 R4, R2.reuse, 0x20, RZ ;  /* 0x0000002002047810 */ /* 0x040fe20007ffe0ff */
[----:B------:R-:W1:Y:S01]  /*0eb0*/  SHFL.IDX PT, R13, R6, RZ, 0x181f ;  /* 0x00181fff060d7589 */ /* 0x000e6200000e0000 */
[----:B------:R-:W-:Y:S01]  /*0ec0*/  ISETP.GE.AND P1, PT, R2, UR4, PT ;  /* 0x0000000402007c0c */ /* 0x000fe2000bf26270 */
[----:B------:R-:W-:Y:S01]  /*0ed0*/  IMAD.SHL.U32 R209, R209, 0x2, RZ ;  /* 0x00000002d1d17824 */ /* 0x000fe200078e00ff */
[----:B------:R-:W-:Y:S01]  /*0ee0*/  ISETP.NE.AND P3, PT, R3, 0x1, PT ;  /* 0x000000010300780c */ /* 0x000fe20003f65270 */
[----:B------:R-:W-:Y:S01]  /*0ef0*/  SHFL.IDX PT, R8, R7, 0x1, 0x181f ;  /* 0x00381f0007087f89 */ /* 0x000fe200000e0000 */
[----:B------:R-:W-:-:S02]  /*0f00*/  ISETP.GE.AND P6, PT, R4, UR4, PT ;  /* 0x0000000404007c0c */ /* 0x000fc4000bfc6270 */
[C---:B------:R-:W-:Y:S01]  /*0f10*/  IADD3 R3, R218.reuse, 0x40, RZ ;  /* 0x00000040da037810 */ /* 0x040fe20007ffe0ff */
[----:B------:R-:W4:Y:S01]  /*0f20*/  SHFL.IDX PT, R9, R6, 0x1, 0x181f ;  /* 0x00381f0006097f89 */ /* 0x000f2200000e0000 */
[----:B------:R-:W-:Y:S02]  /*0f30*/  IADD3 R4, R218, 0x80, RZ ;  /* 0x00000080da047810 */ /* 0x000fe40007ffe0ff */
[----:B------:R-:W-:Y:S02]  /*0f40*/  SHF.R.S32.HI R10, RZ, 0x1f, R3 ;  /* 0x0000001fff0a7819 */ /* 0x000fe40000011403 */
[----:B------:R-:W-:Y:S02]  /*0f50*/  SHF.R.S32.HI R11, RZ, 0x1f, R4 ;  /* 0x0000001fff0b7819 */ /* 0x000fe40000011404 */
[----:B------:R-:W-:Y:S02]  /*0f60*/  LEA.HI R217, R10, R3, RZ, 0x3 ;  /* 0x000000030ad97211 */ /* 0x000fe400078f18ff */
[----:B------:R-:W-:-:S02]  /*0f70*/  LEA.HI R216, R11, R4, RZ, 0x3 ;  /* 0x000000040bd87211 */ /* 0x000fc400078f18ff */
[----:B------:R-:W-:Y:S01]  /*0f80*/  IADD3 R10, R2, 0x40, RZ ;  /* 0x00000040020a7810 */ /* 0x000fe20007ffe0ff */
[----:B------:R-:W-:Y:S01]  /*0f90*/  SHFL.IDX PT, R11, R6, 0x2, 0x181f ;  /* 0x00581f00060b7f89 */ /* 0x000fe200000e0000 */
[----:B------:R-:W-:Y:S02]  /*0fa0*/  LOP3.LUT R217, R217, 0xfffffff8, RZ, 0xc0, !PT ;  /* 0xfffffff8d9d97812 */ /* 0x000fe400078ec0ff */
[----:B------:R-:W-:Y:S01]  /*0fb0*/  LOP3.LUT R216, R216, 0xfffffff8, RZ, 0xc0, !PT ;  /* 0xfffffff8d8d87812 */ /* 0x000fe200078ec0ff */
[--C-:B-1----:R-:W-:Y:S01]  /*0fc0*/  @!P1 IMAD.WIDE R16, R218, 0x2, R12.reuse ;  /* 0x00000002da109825 */ /* 0x102fe200078e020c */
[----:B------:R-:W-:Y:S02]  /*0fd0*/  ISETP.GE.AND P5, PT, R3, c[0x0][0x198], PT ;  /* 0x0000660003007a0c */ /* 0x000fe40003fa6270 */
[----:B------:R-:W-:Y:S01]  /*0fe0*/  ISETP.GE.AND P2, PT, R4, c[0x0][0x198], PT ;  /* 0x0000660004007a0c */ /* 0x000fe20003f46270 */
[----:B------:R-:W-:Y:S01]  /*0ff0*/  @!P1 IMAD.WIDE R22, R216, 0x2, R12 ;  /* 0x00000002d8169825 */ /* 0x000fe200078e020c */
[----:B------:R1:W-:Y:S01]  /*1000*/  @!P1 LDGSTS.E.BYPASS.LTC128B.128 [R209+0xc100], [R16.64], !P4 ;  /* 0x0c10000010d19fae */ /* 0x0003e2000e101d56 */
[----:B------:R-:W-:-:S02]  /*1010*/  IADD3 R2, R2, 0x60, RZ ;  /* 0x0000006002027810 */ /* 0x000fc40007ffe0ff */
[----:B----4-:R-:W-:-:S04]  /*1020*/  @!P6 IMAD.WIDE R20, R218, 0x2, R8 ;  /* 0x00000002da14e825 */ /* 0x010fc800078e0208 */
[----:B------:R-:W-:Y:S01]  /*1030*/  @!P6 IMAD.WIDE R18, R216, 0x2, R8 ;  /* 0x00000002d812e825 */ /* 0x000fe200078e0208 */
[----:B---3--:R3:W4:Y:S01]  /*1040*/  @P0 R2UR UR9, R14 ;  /* 0x000000000e0903c2 */ /* 0x00872200000e0000 */
[----:B------:R-:W-:Y:S01]  /*1050*/  ISETP.GE.AND P0, PT, R10, UR4, PT ;  /* 0x000000040a007c0c */ /* 0x000fe2000bf06270 */
[----:B----4-:R-:W-:Y:S01]  /*1060*/  @!UP0 UMOV UR9, UR6 ;  /* 0x0000000600098c82 */ /* 0x010fe20008000000 */
[----:B------:R-:W1:Y:S01]  /*1070*/  SHFL.IDX PT, R10, R7, 0x2, 0x181f ;  /* 0x00581f00070a7f89 */ /* 0x000e6200000e0000 */
[----:B------:R-:W-:Y:S01]  /*1080*/  USHF.R.S32.HI UR6, URZ, 0x1f, UR9 ;  /* 0x0000001f3f067899 */ /* 0x000fe20008011409 */
[----:B---3--:R-:W-:-:S04]  /*1090*/  @!P1 IMAD.WIDE R14, R217, 0x2, R12 ;  /* 0x00000002d90e9825 */ /* 0x008fc800078e020c */
[C---:B------:R-:W-:Y:S01]  /*10a0*/  @!P6 IMAD.WIDE R12, R217.reuse, 0x2, R8 ;  /* 0x00000002d90ce825 */ /* 0x040fe200078e0208 */
[----:B------:R3:W-:Y:S04]  /*10b0*/  @!P1 LDGSTS.E.BYPASS.LTC128B.128 [R209+0x10100], [R14.64], !P5 ;  /* 0x101000000ed19fae */ /* 0x0007e8000e901d56 */
[----:B-1----:R-:W-:Y:S01]  /*10c0*/  @!P0 IMAD.WIDE R16, R217, 0x2, R10 ;  /* 0x00000002d9108825 */ /* 0x002fe200078e020a */
[----:B------:R-:W-:Y:S04]  /*10d0*/  SHFL.IDX PT, R8, R7, 0x3, 0x181f ;  /* 0x00781f0007087f89 */ /* 0x000fe800000e0000 */
[----:B------:R-:W3:Y:S04]  /*10e0*/  SHFL.IDX PT, R9, R6, 0x3, 0x181f ;  /* 0x00781f0006097f89 */ /* 0x000ee800000e0000 */
[----:B------:R1:W-:Y:S01]  /*10f0*/  @!P1 LDGSTS.E.BYPASS.LTC128B.128 [R209+0x14100], [R22.64], !P2 ;  /* 0x1410000016d19fae */ /* 0x0003e2000d101d56 */
[----:B------:R-:W-:Y:S01]  /*1100*/  ISETP.GE.AND P1, PT, R2, UR4, PT ;  /* 0x0000000402007c0c */ /* 0x000fe2000bf26270 */
[----:B------:R-:W-:-:S02]  /*1110*/  ULDC.64 UR4, c[0x0][0x2b0] ;  /* 0x0000ac0000047ab9 */ /* 0x000fc40000000a00 */
[----:B------:R4:W-:Y:S01]  /*1120*/  @!P6 LDGSTS.E.BYPASS.LTC128B.128 [R209+0xd100], [R20.64], !P4 ;  /* 0x0d10000014d1efae */ /* 0x0009e2000e101d56 */
[----:B------:R-:W-:Y:S02]  /*1130*/  UIMAD UR6, UR6, UR4, URZ ;  /* 0x00000004060672a4 */ /* 0x000fe4000f8e023f */
[----:B------:R-:W-:Y:S01]  /*1140*/  UIMAD.WIDE.U32 UR14, UR9, UR4, URZ ;  /* 0x00000004090e72a5 */ /* 0x000fe2000f8e003f */
[----:B------:R5:W-:Y:S01]  /*1150*/  @!P6 LDGSTS.E.BYPASS.LTC128B.128 [R209+0x11100], [R12.64], !P5 ;  /* 0x111000000cd1efae */ /* 0x000be2000e901d56 */
[----:B------:R-:W-:-:S03]  /*1160*/  UIMAD UR6, UR9, UR5, UR6 ;  /* 0x00000005090672a4 */ /* 0x000fc6000f8e0206 */
[----:B------:R2:W-:Y:S01]  /*1170*/  @!P6 LDGSTS.E.BYPASS.LTC128B.128 [R209+0x15100], [R18.64], !P2 ;  /* 0x1510000012d1efae */ /* 0x0005e2000d101d56 */
[C---:B------:R-:W-:Y:S01]  /*1180*/  ISETP.GE.AND P6, PT, R208.reuse, UR10, PT ;  /* 0x0000000ad0007c0c */ /* 0x040fe2000bfc6270 */
[----:B------:R-:W-:Y:S01]  /*1190*/  UIADD3 UR6, UR15, UR6, URZ ;  /* 0x000000060f067290 */ /* 0x000fe2000fffe03f */
[----:B--2---:R-:W-:Y:S01]  /*11a0*/  IADD3 R208, R208, UR13, RZ ;  /* 0x0000000dd0d07c10 */ /* 0x004fe2000fffe0ff */
[----:B------:R-:W-:Y:S01]  /*11b0*/  ULDC.64 UR4, c[0x0][0x210] ;  /* 0x0000840000047ab9 */ /* 0x000fe20000000a00 */
[----:B------:R-:W-:-:S03]  /*11c0*/  ISETP.GT.OR P6, PT, R210, 0x3f, P6 ;  /* 0x0000003fd200780c */ /* 0x000fc600037c4670 */
[----:B------:R-:W-:Y:S02]  /*11d0*/  IMAD.MOV.U32 R2, RZ, RZ, R208 ;  /* 0x000000ffff027224 */ /* 0x000fe400078e00d0 */
[----:B---3--:R-:W-:-:S04]  /*11e0*/  @!P1 IMAD.WIDE R14, R218, 0x2, R8 ;  /* 0x00000002da0e9825 */ /* 0x008fc800078e0208 */
[----:B----4-:R-:W-:-:S04]  /*11f0*/  @!P0 IMAD.WIDE R20, R216, 0x2, R10 ;  /* 0x00000002d8148825 */ /* 0x010fc800078e020a */
[----:B-----5:R-:W-:-:S04]  /*1200*/  @P3 IMAD.HI.U32 R12, R208, c[0x0][0x2bc], RZ ;  /* 0x0000af00d00c3a27 */ /* 0x020fc800078e00ff */
[----:B------:R-:W-:Y:S01]  /*1210*/  @!P0 IMAD.WIDE R18, R218, 0x2, R10 ;  /* 0x00000002da128825 */ /* 0x000fe200078e020a */
[----:B------:R-:W-:-:S03]  /*1220*/  @P3 SHF.R.U32.HI R2, RZ, c[0x0][0x2c0], R12 ;  /* 0x0000b000ff023a19 */ /* 0x000fc6000001160c */
[--C-:B------:R-:W-:Y:S01]  /*1230*/  @!P1 IMAD.WIDE R12, R217, 0x2, R8.reuse ;  /* 0x00000002d90c9825 */ /* 0x100fe200078e0208 */
[----:B------:R2:W-:Y:S03]  /*1240*/  @!P0 LDGSTS.E.BYPASS.LTC128B.128 [R209+0xe100], [R18.64], !P4 ;  /* 0x0e10000012d18fae */ /* 0x0005e6000e101d56 */
[----:B------:R-:W-:Y:S01]  /*1250*/  @!P1 IMAD.WIDE R8, R216, 0x2, R8 ;  /* 0x00000002d8089825 */ /* 0x000fe200078e0208 */
[----:B------:R3:W-:Y:S04]  /*1260*/  @!P0 LDGSTS.E.BYPASS.LTC128B.128 [R209+0x12100], [R16.64], !P5 ;  /* 0x1210000010d18fae */ /* 0x0007e8000e901d56 */
[----:B------:R4:W-:Y:S01]  /*1270*/  @!P0 LDGSTS.E.BYPASS.LTC128B.128 [R209+0x16100], [R20.64], !P2 ;  /* 0x1610000014d18fae */ /* 0x0009e2000d101d56 */
[----:B------:R-:W-:-:S03]  /*1280*/  @!P6 IADD3 R7, P0, R2, UR14, RZ ;  /* 0x0000000e0207ec10 */ /* 0x000fc6000ff1e0ff */
[----:B------:R5:W-:Y:S01]  /*1290*/  @!P1 LDGSTS.E.BYPASS.LTC128B.128 [R209+0xf100], [R14.64], !P4 ;  /* 0x0f1000000ed19fae */ /* 0x000be2000e101d56 */
[----:B------:R-:W-:Y:S02]  /*12a0*/  @!P6 LEA.HI.X.SX32 R6, R2, UR6, 0x1, P0 ;  /* 0x000000060206ec11 */ /* 0x000fe400080f0eff */
[C---:B------:R-:W-:Y:S01]  /*12b0*/  @!P6 LEA R10, P0, R7.reuse, c[0x0][0x2a0], 0x2 ;  /* 0x0000a800070aea11 */ /* 0x040fe200078010ff */
[----:B------:R1:W-:Y:S03]  /*12c0*/  @!P1 LDGSTS.E.BYPASS.LTC128B.128 [R209+0x13100], [R12.64], !P5 ;  /* 0x131000000cd19fae */ /* 0x0003e6000e901d56 */
[----:B------:R-:W-:Y:S01]  /*12d0*/  @!P6 LEA.HI.X R11, R7, c[0x0][0x2a4], R6, 0x2, P0 ;  /* 0x0000a900070bea11 */ /* 0x000fe200000f1406 */
[----:B------:R1:W-:Y:S04]  /*12e0*/  @!P1 LDGSTS.E.BYPASS.LTC128B.128 [R209+0x17100], [R8.64], !P2 ;  /* 0x1710000008d19fae */ /* 0x0003e8000d101d56 */
[----:B------:R-:W0:Y:S04]  /*12f0*/  LDGDEPBAR ;  /* 0x00000000000079af */ /* 0x000e280000000000 */
[----:B------:R-:W-:Y:S06]  /*1300*/  BAR.SYNC.DEFER_BLOCKING 0x0 ;  /* 0x0000000000007b1d */ /* 0x000fec0000010000 */
[----:B------:R-:W2:Y:S01]  /*1310*/  @!P6 LDG.E R207, [R10.64] ;  /* 0x000000160acfe981 */ /* 0x000ea2000c1e1900 */
[----:B------:R-:W-:Y:S01]  /*1320*/  IMAD.MOV R7, RZ, RZ, -R2 ;  /* 0x000000ffff077224 */ /* 0x000fe200078e0a02 */
[----:B------:R-:W-:Y:S01]  /*1330*/  UIMAD UR9, UR8, UR4, URZ ;  /* 0x00000004080972a4 */ /* 0x000fe2000f8e023f */
[-C--:B------:R-:W-:Y:S01]  /*1340*/  LEA.HI R2, R85, R82.reuse, RZ, 0x4 ;  /* 0x0000005255027211 */ /* 0x080fe200078f20ff */
[----:B------:R-:W-:Y:S01]  /*1350*/  UIMAD.WIDE.U32 UR16, UR11, UR4, URZ ;  /* 0x000000040b1072a5 */ /* 0x000fe2000f8e003f */
[----:B------:R-:W-:Y:S01]  /*1360*/  IMAD R208, R7, c[0x0][0x2b8], R208 ;  /* 0x0000ae0007d07a24 */ /* 0x000fe200078e02d0 */
[----:B------:R-:W-:Y:S01]  /*1370*/  UIMAD UR9, UR11, UR5, UR9 ;  /* 0x000000050b0972a4 */ /* 0x000fe2000f8e0209 */
[----:B------:R-:W-:Y:S01]  /*1380*/  IMAD.SHL.U32 R6, R5, 0x40, RZ ;  /* 0x0000004005067824 */ /* 0x000fe200078e00ff */
[----:B------:R-:W-:Y:S01]  /*1390*/  ISETP.GE.AND P6, PT, R218, c[0x0][0x1d4], PT ;  /* 0x00007500da007a0c */ /* 0x000fe20003fc6270 */
[----:B-----5:R-:W-:Y:S01]  /*13a0*/  IMAD.WIDE.U32 R14, R208, c[0x0][0x208], RZ ;  /* 0x00008200d00e7a25 */ /* 0x020fe200078e00ff */
[----:B------:R-:W-:Y:S01]  /*13b0*/  SHF.R.S32.HI R7, RZ, 0x1f, R208 ;  /* 0x0000001fff077819 */ /* 0x000fe200000114d0 */
[----:B------:R-:W-:Y:S01]  /*13c0*/  ULDC.64 UR4, c[0x0][0x1e8] ;  /* 0x00007a0000047ab9 */ /* 0x000fe20000000a00 */
[----:B------:R-:W-:Y:S01]  /*13d0*/  LOP3.LUT R6, R6, 0x1c0, RZ, 0xc0, !PT ;  /* 0x000001c006067812 */ /* 0x000fe200078ec0ff */
[----:B-1----:R-:W-:Y:S01]  /*13e0*/  IMAD.MOV.U32 R12, RZ, RZ, R14 ;  /* 0x000000ffff0c7224 */ /* 0x002fe200078e000e */
[----:B------:R-:W-:Y:S01]  /*13f0*/  UIADD3 UR9, UR17, UR9, URZ ;  /* 0x0000000911097290 */ /* 0x000fe2000fffe03f */
[C---:B---3--:R-:W-:Y:S01]  /*1400*/  IMAD R17, R7.reuse, c[0x0][0x208], RZ ;  /* 0x0000820007117a24 */ /* 0x048fe200078e02ff */
[----:B------:R-:W-:Y:S01]  /*1410*/  UIMAD.WIDE.U32 UR18, UR11, UR4, URZ ;  /* 0x000000040b1272a5 */ /* 0x000fe2000f8e003f */
[----:B------:R-:W-:Y:S01]  /*1420*/  IMAD R7, R7, c[0x0][0x1e0], RZ ;  /* 0x0000780007077a24 */ /* 0x000fe200078e02ff */
[----:B------:R-:W-:Y:S01]  /*1430*/  UIMAD UR4, UR8, UR4, URZ ;  /* 0x00000004080472a4 */ /* 0x000fe2000f8e023f */
[C---:B------:R-:W-:Y:S01]  /*1440*/  IMAD R13, R208.reuse, c[0x0][0x20c], R17 ;  /* 0x00008300d00d7a24 */ /* 0x040fe200078e0211 */
[----:B------:R-:W-:Y:S01]  /*1450*/  ISETP.GE.AND P5, PT, R3, c[0x0][0x1d4], PT ;  /* 0x0000750003007a0c */ /* 0x000fe20003fa6270 */
[----:B------:R-:W-:Y:S01]  /*1460*/  IMAD.WIDE.U32 R8, R208, c[0x0][0x1e0], RZ ;  /* 0x00007800d0087a25 */ /* 0x000fe200078e00ff */
[----:B------:R-:W-:Y:S01]  /*1470*/  UIMAD UR4, UR11, UR5, UR4 ;  /* 0x000000050b0472a4 */ /* 0x000fe2000f8e0204 */
[----:B------:R-:W-:Y:S01]  /*1480*/  ISETP.GE.AND P4, PT, R4, c[0x0][0x1d4], PT ;  /* 0x0000750004007a0c */ /* 0x000fe20003f86270 */
[----:B------:R-:W-:Y:S01]  /*1490*/  UISETP.GT.AND UP0, UPT, UR26, UR7, UPT ;  /* 0x000000071a00728c */ /* 0x000fe2000bf04270 */
[----:B------:R-:W-:Y:S01]  /*14a0*/  IMAD.IADD R13, R15, 0x1, R13 ;  /* 0x000000010f0d7824 */ /* 0x000fe200078e020d */
[----:B------:R-:W-:Y:S01]  /*14b0*/  UIADD3 UR8, UR19, UR4, URZ ;  /* 0x0000000413087290 */ /* 0x000fe2000fffe03f */
[----:B------:R-:W-:Y:S01]  /*14c0*/  IMAD R7, R208, c[0x0][0x1e4], R7 ;  /* 0x00007900d0077a24 */ /* 0x000fe200078e0207 */
[----:B------:R-:W-:Y:S01]  /*14d0*/  LEA.HI R83, R85, R82, RZ, 0x5 ;  /* 0x0000005255537211 */ /* 0x000fe200078f28ff */
[----:B------:R-:W-:Y:S01]  /*14e0*/  IMAD.SHL.U32 R205, R0, 0x8, RZ ;  /* 0x0000000800cd7824 */ /* 0x000fe200078e00ff */
[----:B------:R-:W-:Y:S01]  /*14f0*/  SHF.R.S32.HI R133, RZ, 0x1f, R218 ;  /* 0x0000001fff857819 */ /* 0x000fe200000114da */
[----:B------:R-:W-:Y:S01]  /*1500*/  IMAD.IADD R9, R9, 0x1, R7 ;  /* 0x0000000109097824 */ /* 0x000fe200078e0207 */
[----:B------:R-:W-:Y:S01]  /*1510*/  SHF.R.S32.HI R80, RZ, 0x5, R83 ;  /* 0x00000005ff507819 */ /* 0x000fe20000011453 */
[----:B------:R-:W-:Y:S01]  /*1520*/  IMAD.WIDE R16, R218, 0x2, RZ ;  /* 0x00000002da107825 */ /* 0x000fe200078e02ff */
[----:B------:R-:W-:-:S02]  /*1530*/  LOP3.LUT R205, R6, 0x8, R205, 0xf8, !PT ;  /* 0x0000000806cd7812 */ /* 0x000fc400078ef8cd */
[----:B------:R-:W-:Y:S01]  /*1540*/  SHF.R.U32.HI R6, RZ, 0x3, R6 ;  /* 0x00000003ff067819 */ /* 0x000fe20000011606 */
[----:B------:R-:W-:Y:S01]  /*1550*/  IMAD.U32 R81, RZ, RZ, UR12 ;  /* 0x0000000cff517e24 */ /* 0x000fe2000f8e00ff */
[----:B------:R-:W-:Y:S02]  /*1560*/  SEL R221, RZ, 0x10, P4 ;  /* 0x00000010ffdd7807 */ /* 0x000fe40002000000 */
[----:B------:R-:W-:Y:S02]  /*1570*/  LOP3.LUT R205, R205, R6, RZ, 0x3c, !PT ;  /* 0x00000006cdcd7212 */ /* 0x000fe400078e3cff */
[----:B------:R-:W-:Y:S02]  /*1580*/  IADD3 R0, -R0, UR10, -R81 ;  /* 0x0000000a00007c10 */ /* 0x000fe4000fffe951 */
[----:B------:R-:W-:Y:S02]  /*1590*/  SHF.R.S32.HI R220, RZ, 0x1f, R217 ;  /* 0x0000001fffdc7819 */ /* 0x000fe400000114d9 */
[----:B------:R-:W-:-:S02]  /*15a0*/  ISETP.GE.AND P2, PT, R0, 0x1, PT ;  /* 0x000000010000780c */ /* 0x000fc40003f46270 */
[----:B------:R-:W-:Y:S02]  /*15b0*/  SHF.R.S32.HI R219, RZ, 0x1f, R216 ;  /* 0x0000001fffdb7819 */ /* 0x000fe400000114d8 */
[----:B------:R-:W-:Y:S02]  /*15c0*/  IADD3 R213, R209, 0x100, RZ ;  /* 0x00000100d1d57810 */ /* 0x000fe40007ffe0ff */
[----:B--2---:R-:W-:Y:S01]  /*15d0*/  SHF.R.S32.HI R18, RZ, 0x1f, R207 ;  /* 0x0000001fff127819 */ /* 0x004fe200000114cf */
[----:B------:R-:W-:Y:S01]  /*15e0*/  IMAD.WIDE.U32 R10, R207, c[0x0][0x218], R12 ;  /* 0x00008600cf0a7a25 */ /* 0x000fe200078e000c */
[----:B------:R-:W-:-:S03]  /*15f0*/  SHF.R.S32.HI R13, RZ, 0x4, R2 ;  /* 0x00000004ff0d7819 */ /* 0x000fc60000011402 */
[----:B------:R-:W-:Y:S01]  /*1600*/  IMAD R12, R18, c[0x0][0x218], RZ ;  /* 0x00008600120c7a24 */ /* 0x000fe200078e02ff */
[----:B------:R-:W-:Y:S01]  /*1610*/  IADD3 R7, P0, R10, UR16, RZ ;  /* 0x000000100a077c10 */ /* 0x000fe2000ff1e0ff */
[----:B------:R-:W-:Y:S01]  /*1620*/  IMAD.WIDE.U32 R8, R207, c[0x0][0x1f0], R8 ;  /* 0x00007c00cf087a25 */ /* 0x000fe200078e0008 */
[----:B------:R-:W-:-:S03]  /*1630*/  LEA.HI R10, R2, R13, RZ, 0x1 ;  /* 0x0000000d020a7211 */ /* 0x000fc600078f08ff */
[----:B------:R-:W-:Y:S01]  /*1640*/  IMAD R12, R207, c[0x0][0x21c], R12 ;  /* 0x00008700cf0c7a24 */ /* 0x000fe200078e020c */
[----:B------:R-:W-:Y:S01]  /*1650*/  LOP3.LUT R10, R10, 0xfffffffe, RZ, 0xc0, !PT ;  /* 0xfffffffe0a0a7812 */ /* 0x000fe200078ec0ff */
[----:B------:R-:W-:-:S03]  /*1660*/  IMAD R18, R18, c[0x0][0x1f0], RZ ;  /* 0x00007c0012127a24 */ /* 0x000fc600078e02ff */
[----:B------:R-:W-:Y:S01]  /*1670*/  IADD3.X R12, R11, UR9, R12, P0, !PT ;  /* 0x000000090b0c7c10 */ /* 0x000fe200087fe40c */
[----:B------:R-:W-:Y:S01]  /*1680*/  IMAD R18, R207, c[0x0][0x1f4], R18 ;  /* 0x00007d00cf127a24 */ /* 0x000fe200078e0212 */
[----:B------:R-:W-:Y:S01]  /*1690*/  LEA R14, P0, R7, c[0x0][0x1f8], 0x1 ;  /* 0x00007e00070e7a11 */ /* 0x000fe200078008ff */
[----:B------:R-:W-:Y:S01]  /*16a0*/  IMAD.IADD R10, R13, 0x1, -R10 ;  /* 0x000000010d0a7824 */ /* 0x000fe200078e0a0a */
[----:B------:R-:W-:Y:S02]  /*16b0*/  IADD3 R11, P1, R8, UR18, RZ ;  /* 0x00000012080b7c10 */ /* 0x000fe4000ff3e0ff */
[----:B------:R-:W-:Y:S01]  /*16c0*/  LEA.HI.X R12, R7, c[0x0][0x1fc], R12, 0x1, P0 ;  /* 0x00007f00070c7a11 */ /* 0x000fe200000f0c0c */
[----:B------:R-:W1:Y:S01]  /*16d0*/  SHFL.IDX PT, R24, R14, RZ, 0x181f ;  /* 0x00181fff0e187589 */ /* 0x000e6200000e0000 */
[----:B------:R-:W-:Y:S01]  /*16e0*/  IADD3.X R18, R9, UR8, R18, P1, !PT ;  /* 0x0000000809127c10 */ /* 0x000fe20008ffe412 */
[----:B------:R-:W-:Y:S01]  /*16f0*/  IMAD.SHL.U32 R84, R10, 0x8, RZ ;  /* 0x000000080a547824 */ /* 0x000fe200078e00ff */
[----:B------:R-:W-:Y:S01]  /*1700*/  LOP3.LUT R7, R2, 0xfffffff0, RZ, 0xc0, !PT ;  /* 0xfffffff002077812 */ /* 0x000fe200078ec0ff */
[----:B------:R-:W2:Y:S01]  /*1710*/  SHFL.IDX PT, R76, R14, 0x1, 0x181f ;  /* 0x00381f000e4c7f89 */ /* 0x000ea200000e0000 */
[----:B------:R-:W-:Y:S01]  /*1720*/  LEA R19, P0, R11, c[0x0][0x1c8], 0x1 ;  /* 0x000072000b137a11 */ /* 0x000fe200078008ff */
[----:B------:R-:W-:-:S02]  /*1730*/  IMAD R205, R10, 0x200, R205 ;  /* 0x000002000acd7824 */ /* 0x000fc400078e02cd */
[----:B------:R-:W3:Y:S01]  /*1740*/  SHFL.IDX PT, R9, R12, RZ, 0x181f ;  /* 0x00181fff0c097589 */ /* 0x000ee200000e0000 */
[----:B------:R-:W-:Y:S01]  /*1750*/  IMAD.IADD R7, R82, 0x1, -R7 ;  /* 0x0000000152077824 */ /* 0x000fe200078e0a07 */
[----:B------:R-:W-:Y:S01]  /*1760*/  LEA.HI.X R18, R11, c[0x0][0x1cc], R18, 0x1, P0 ;  /* 0x000073000b127a11 */ /* 0x000fe200000f0c12 */
[----:B------:R-:W-:Y:S01]  /*1770*/  IMAD.SHL.U32 R205, R205, 0x2, RZ ;  /* 0x00000002cdcd7824 */ /* 0x000fe200078e00ff */
[----:B------:R-:W5:Y:S02]  /*1780*/  SHFL.IDX PT, R8, R12, 0x1, 0x181f ;  /* 0x00381f000c087f89 */ /* 0x000f6400000e0000 */
[----:B------:R-:W-:Y:S02]  /*1790*/  SHF.R.S32.HI R2, RZ, 0x1f, R7 ;  /* 0x0000001fff027819 */ /* 0x000fe40000011407 */
[----:B------:R-:W-:Y:S01]  /*17a0*/  SHFL.IDX PT, R14, R19, RZ, 0x181f ;  /* 0x00181fff130e7589 */ /* 0x000fe200000e0000 */
[----:B------:R-:W-:Y:S02]  /*17b0*/  IADD3 R204, R205, 0x6120, RZ ;  /* 0x00006120cdcc7810 */ /* 0x000fe40007ffe0ff */
[----:B------:R-:W-:Y:S01]  /*17c0*/  LEA.HI R87, R2, R7, RZ, 0x3 ;  /* 0x0000000702577211 */ /* 0x000fe200078f18ff */
[----:B------:R-:W4:Y:S03]  /*17d0*/  SHFL.IDX PT, R15, R18, RZ, 0x181f ;  /* 0x00181fff120f7589 */ /* 0x000f2600000e0000 */
[C---:B------:R-:W-:Y:S01]  /*17e0*/  LOP3.LUT R2, R87.reuse, 0xfffffff8, RZ, 0xc0, !PT ;  /* 0xfffffff857027812 */ /* 0x040fe200078ec0ff */
[----:B------:R-:W-:Y:S01]  /*17f0*/  SHFL.IDX PT, R12, R19, 0x1, 0x181f ;  /* 0x00381f00130c7f89 */ /* 0x000fe200000e0000 */
[----:B-1----:R-:W-:Y:S01]  /*1800*/  IADD3 R6, P1, R24, R16, RZ ;  /* 0x0000001018067210 */ /* 0x002fe20007f3e0ff */
[----:B------:R-:W-:-:S02]  /*1810*/  IMAD.SHL.U32 R87, R87, 0x40, RZ ;  /* 0x0000004057577824 */ /* 0x000fc400078e00ff */
[----:B------:R1:W1:Y:S01]  /*1820*/  SHFL.IDX PT, R13, R18, 0x1, 0x181f ;  /* 0x00381f00120d7f89 */ /* 0x00026200000e0000 */
[----:B--2---:R-:W-:Y:S01]  /*1830*/  IADD3 R26, P0, R16, R76, RZ ;  /* 0x0000004c101a7210 */ /* 0x004fe20007f1e0ff */
[----:B------:R-:W-:Y:S01]  /*1840*/  IMAD.IADD R2, R7, 0x1, -R2 ;  /* 0x0000000107027824 */ /* 0x000fe200078e0a02 */
[----:B------:R-:W-:Y:S01]  /*1850*/  LOP3.LUT R87, R87, 0xfffffe00, RZ, 0xc0, !PT ;  /* 0xfffffe0057577812 */ /* 0x000fe200078ec0ff */
[----:B---3--:R-:W-:Y:S01]  /*1860*/  IMAD.X R7, R9, 0x1, R17, P1 ;  /* 0x0000000109077824 */ /* 0x008fe200008e0611 */
[----:B------:R-:W-:Y:S01]  /*1870*/  ISETP.GT.AND P1, PT, R0, 0x20, PT ;  /* 0x000000200000780c */ /* 0x000fe20003f24270 */
[----:B------:R-:W-:Y:S02]  /*1880*/  IMAD.SHL.U32 R11, R2, 0x40, RZ ;  /* 0x00000040020b7824 */ /* 0x000fe400078e00ff */
[----:B-----5:R-:W-:Y:S02]  /*1890*/  IMAD.X R27, R17, 0x1, R8, P0 ;  /* 0x00000001111b7824 */ /* 0x020fe400000e0608 */
[----:B------:R-:W-:Y:S01]  /*18a0*/  IMAD.WIDE R16, R217, 0x2, RZ ;  /* 0x00000002d9107825 */ /* 0x000fe200078e02ff */
[----:B------:R-:W-:-:S04]  /*18b0*/  LOP3.LUT R11, R11, 0x1c0, RZ, 0xc0, !PT ;  /* 0x000001c00b0b7812 */ /* 0x000fc800078ec0ff */
[----:B------:R-:W-:Y:S01]  /*18c0*/  IADD3 R28, P0, R24, R16, RZ ;  /* 0x00000010181c7210 */ /* 0x000fe20007f1e0ff */
[----:B----4-:R-:W-:Y:S01]  /*18d0*/  @P2 IMAD.WIDE R20, R217, 0x2, R14 ;  /* 0x00000002d9142825 */ /* 0x010fe200078e020e */
[----:B------:R-:W-:Y:S02]  /*18e0*/  LOP3.LUT R84, R11, 0x8, R84, 0xf8, !PT ;  /* 0x000000080b547812 */ /* 0x000fe400078ef854 */
[----:B------:R-:W-:Y:S01]  /*18f0*/  SHF.R.U32.HI R11, RZ, 0x3, R11 ;  /* 0x00000003ff0b7819 */ /* 0x000fe2000001160b */
[----:B------:R-:W-:Y:S01]  /*1900*/  IMAD.X R29, R9, 0x1, R17, P0 ;  /* 0x00000001091d7824 */ /* 0x000fe200000e0611 */
[----:B------:R-:W-:Y:S01]  /*1910*/  IADD3 R78, P0, R16, R76, RZ ;  /* 0x0000004c104e7210 */ /* 0x000fe20007f1e0ff */
[----:B------:R-:W-:Y:S01]  /*1920*/  @P2 IMAD.WIDE R22, R216, 0x2, R14 ;  /* 0x00000002d8162825 */ /* 0x000fe200078e020e */
[----:B------:R-:W-:-:S03]  /*1930*/  LOP3.LUT R84, R84, R11, RZ, 0x3c, !PT ;  /* 0x0000000b54547212 */ /* 0x000fc600078e3cff */
[----:B-1----:R-:W-:-:S04]  /*1940*/  @P2 IMAD.WIDE R18, R218, 0x2, R14 ;  /* 0x00000002da122825 */ /* 0x002fc800078e020e */
[----:B------:R-:W-:Y:S01]  /*1950*/  IMAD.X R79, R17, 0x1, R8, P0 ;  /* 0x00000001114f7824 */ /* 0x000fe200000e0608 */
[----:B------:R1:W-:Y:S01]  /*1960*/  @P2 LDGSTS.E.BYPASS.LTC128B.128 [R209+0x6100], [R18.64], !P6 ;  /* 0x0610000012d12fae */ /* 0x0003e2000f101d56 */
[--C-:B------:R-:W-:Y:S01]  /*1970*/  @P1 IMAD.WIDE R16, R218, 0x2, R12.reuse ;  /* 0x00000002da101825 */ /* 0x100fe200078e020c */
[----:B------:R-:W-:Y:S02]  /*1980*/  LOP3.LUT P0, RZ, R5, 0x2, RZ, 0xc0, !PT ;  /* 0x0000000205ff7812 */ /* 0x000fe4000780c0ff */
[----:B------:R2:W-:Y:S01]  /*1990*/  @P2 LDGSTS.E.BYPASS.LTC128B.128 [R209+0x8100], [R20.64], !P5 ;  /* 0x0810000014d12fae */ /* 0x0005e2000e901d56 */
[----:B------:R-:W-:-:S03]  /*19a0*/  @P1 IMAD.WIDE R14, R217, 0x2, R12 ;  /* 0x00000002d90e1825 */ /* 0x000fc600078e020c */
[----:B------:R2:W-:Y:S01]  /*19b0*/  @P2 LDGSTS.E.BYPASS.LTC128B.128 [R209+0xa100], [R22.64], !P4 ;  /* 0x0a10000016d12fae */ /* 0x0005e2000e101d56 */
[----:B------:R-:W-:-:S03]  /*19c0*/  @P1 IMAD.WIDE R12, R216, 0x2, R12 ;  /* 0x00000002d80c1825 */ /* 0x000fc600078e020c */
[----:B------:R1:W-:Y:S01]  /*19d0*/  @P1 LDGSTS.E.BYPASS.LTC128B.128 [R209+0x7100], [R16.64], !P6 ;  /* 0x0710000010d11fae */ /* 0x0003e2000f101d56 */
[----:B------:R-:W-:-:S03]  /*19e0*/  IMAD.WIDE R10, R216, 0x2, RZ ;  /* 0x00000002d80a7825 */ /* 0x000fc600078e02ff */
[----:B------:R3:W-:Y:S02]  /*19f0*/  @P1 LDGSTS.E.BYPASS.LTC128B.128 [R209+0x9100], [R14.64], !P5 ;  /* 0x091000000ed11fae */ /* 0x0007e4000e901d56 */
[----:B------:R-:W-:Y:S02]  /*1a00*/  IADD3 R24, P2, R24, R10, RZ ;  /* 0x0000000a18187210 */ /* 0x000fe40007f5e0ff */
[----:B------:R3:W-:Y:S01]  /*1a10*/  @P1 LDGSTS.E.BYPASS.LTC128B.128 [R209+0xb100], [R12.64], !P4 ;  /* 0x0b1000000cd11fae */ /* 0x0007e2000e101d56 */
[----:B------:R-:W-:Y:S02]  /*1a20*/  IADD3 R76, P1, R10, R76, RZ ;  /* 0x0000004c0a4c7210 */ /* 0x000fe40007f3e0ff */
[----:B------:R-:W-:Y:S01]  /*1a30*/  IMAD.X R25, R9, 0x1, R11, P2 ;  /* 0x0000000109197824 */ /* 0x000fe200010e060b */
[----:B------:R-:W0:Y:S01]  /*1a40*/  LDGDEPBAR ;  /* 0x00000000000079af */ /* 0x000e220000000000 */
[----:B------:R-:W-:Y:S02]  /*1a50*/  IMAD R9, R80, 0x400, R87 ;  /* 0x0000040050097824 */ /* 0x000fe400078e0257 */
[----:B------:R-:W-:Y:S01]  /*1a60*/  IMAD.X R77, R11, 0x1, R8, P1 ;  /* 0x000000010b4d7824 */ /* 0x000fe200008e0608 */
[----:B------:R-:W-:Y:S01]  /*1a70*/  IADD3 R8, R205, 0x6100, RZ ;  /* 0x00006100cd087810 */ /* 0x000fe20007ffe0ff */
[----:B------:R-:W-:Y:S01]  /*1a80*/  IMAD.IADD R206, R84, 0x1, R9 ;  /* 0x0000000154ce7824 */ /* 0x000fe200078e0209 */
[----:B------:R-:W-:Y:S01]  /*1a90*/  R2P PR, R2, 0x6 ;  /* 0x0000000602007804 */ /* 0x000fe20000000000 */
[----:B------:R-:W-:Y:S01]  /*1aa0*/  IMAD.MOV.U32 R2, RZ, RZ, 0x10 ;  /* 0x00000010ff027424 */ /* 0x000fe200078e00ff */
[----:B------:R-:W-:Y:S01]  /*1ab0*/  @P0 IADD3 R204, R8, -0x20, RZ ;  /* 0xffffffe008cc0810 */ /* 0x000fe20007ffe0ff */
[----:B------:R-:W-:Y:S01]  /*1ac0*/  IMAD.SHL.U32 R206, R206, 0x2, RZ ;  /* 0x00000002cece7824 */ /* 0x000fe200078e00ff */
[----:B------:R-:W-:-:S02]  /*1ad0*/  ISETP.GE.AND P0, PT, R218, c[0x0][0x1d4], PT ;  /* 0x00007500da007a0c */ /* 0x000fc40003f06270 */
[----:B------:R-:W-:Y:S02]  /*1ae0*/  SEL R2, R2, 0xfffffff0, !P1 ;  /* 0xfffffff002027807 */ /* 0x000fe40004800000 */
[C---:B------:R-:W-:Y:S02]  /*1af0*/  ISETP.LT.OR P1, PT, R0.reuse, 0x1, P0 ;  /* 0x000000010000780c */ /* 0x040fe40000721670 */
[----:B------:R-:W-:Y:S01]  /*1b00*/  ISETP.LT.OR P0, PT, R0, 0x21, P0 ;  /* 0x000000210000780c */ /* 0x000fe20000701670 */
[----:B------:R-:W-:Y:S01]  /*1b10*/  IMAD R202, R2, 0x2, R206 ;  /* 0x0000000202ca7824 */ /* 0x000fe200078e02ce */
[C---:B------:R-:W-:Y:S02]  /*1b20*/  IADD3 R195, R204.reuse, 0x800, RZ ;  /* 0x00000800ccc37810 */ /* 0x040fe40007ffe0ff */
[C---:B------:R-:W-:Y:S02]  /*1b30*/  IADD3 R194, R204.reuse, 0x1000, RZ ;  /* 0x00001000ccc27810 */ /* 0x040fe40007ffe0ff */
[----:B------:R-:W-:Y:S01]  /*1b40*/  IADD3 R193, R204, 0x1800, RZ ;  /* 0x00001800ccc17810 */ /* 0x000fe20007ffe0ff */
[----:B------:R-:W-:-:S04]  /*1b50*/  DEPBAR.LE SB0, 0x1 ;  /* 0x000080400000791a */ /* 0x000fc80000000000 */
[----:B------:R-:W-:-:S04]  /*1b60*/  DEPBAR.LE SB0, 0x0 ;  /* 0x000080000000791a */ /* 0x000fc80000000000 */
[----:B------:R-:W-:Y:S01]  /*1b70*/  BAR.SYNC.DEFER_BLOCKING 0x0 ;  /* 0x0000000000007b1d */ /* 0x000fe20000010000 */
[C---:B------:R-:W-:Y:S02]  /*1b80*/  IADD3 R191, R204.reuse, 0x2000, RZ ;  /* 0x00002000ccbf7810 */ /* 0x040fe40007ffe0ff */
[C---:B------:R-:W-:Y:S02]  /*1b90*/  IADD3 R190, R204.reuse, 0x2800, RZ ;  /* 0x00002800ccbe7810 */ /* 0x040fe40007ffe0ff */
[C---:B------:R-:W-:Y:S02]  /*1ba0*/  IADD3 R189, R204.reuse, 0x3000, RZ ;  /* 0x00003000ccbd7810 */ /* 0x040fe40007ffe0ff */
[C---:B------:R-:W-:Y:S02]  /*1bb0*/  IADD3 R188, R204.reuse, 0x3800, RZ ;  /* 0x00003800ccbc7810 */ /* 0x040fe40007ffe0ff */
[C---:B------:R-:W-:Y:S02]  /*1bc0*/  IADD3 R187, R204.reuse, 0x4000, RZ ;  /* 0x00004000ccbb7810 */ /* 0x040fe40007ffe0ff */
[----:B------:R-:W-:-:S02]  /*1bd0*/  IADD3 R186, R204, 0x4800, RZ ;  /* 0x00004800ccba7810 */ /* 0x000fc40007ffe0ff */
[C---:B------:R-:W-:Y:S02]  /*1be0*/  IADD3 R185, R204.reuse, 0x5000, RZ ;  /* 0x00005000ccb97810 */ /* 0x040fe40007ffe0ff */
[----:B------:R-:W-:Y:S01]  /*1bf0*/  IADD3 R184, R204, 0x5800, RZ ;  /* 0x00005800ccb87810 */ /* 0x000fe20007ffe0ff */
[----:B------:R-:W-:Y:S04]  /*1c00*/  LDSM.16.M88.4 R40, [R206+0xc100] ;  /* 0x00c10000ce28783b */ /* 0x000fe80000000200 */
[----:B------:R-:W-:Y:S04]  /*1c10*/  LDSM.16.M88.4 R52, [R202+0xc100] ;  /* 0x00c10000ca34783b */ /* 0x000fe80000000200 */
[----:B-1----:R-:W2:Y:S04]  /*1c20*/  LDSM.16.M88.4 R16, [R205+0x6100] ;  /* 0x00610000cd10783b */ /* 0x002ea80000000200 */
[----:B------:R-:W3:Y:S04]  /*1c30*/  LDSM.16.M88.4 R8, [R205+0x6900] ;  /* 0x00690000cd08783b */ /* 0x000ee80000000200 */
[----:B------:R-:W-:Y:S04]  /*1c40*/  LDSM.16.M88.4 R72, [R205+0x7100] ;  /* 0x00710000cd48783b */ /* 0x000fe80000000200 */
[----:B------:R-:W1:Y:S04]  /*1c50*/  LDSM.16.M88.4 R68, [R205+0x7900] ;  /* 0x00790000cd44783b */ /* 0x000e680000000200 */
[----:B------:R-:W4:Y:S04]  /*1c60*/  LDSM.16.M88.4 R64, [R204] ;  /* 0x00000000cc40783b */ /* 0x000f280000000200 */
[----:B------:R-:W5:Y:S04]  /*1c70*/  LDSM.16.M88.4 R60, [R204+0x800] ;  /* 0x00080000cc3c783b */ /* 0x000f680000000200 */
[----:B------:R-:W1:Y:S04]  /*1c80*/  LDSM.16.M88.4 R56, [R204+0x1000] ;  /* 0x00100000cc38783b */ /* 0x000e680000000200 */
[----:B------:R-:W1:Y:S04]  /*1c90*/  LDSM.16.M88.4 R48, [R204+0x1800] ;  /* 0x00180000cc30783b */ /* 0x000e680000000200 */
[----:B------:R-:W-:Y:S01]  /*1ca0*/  @!PT LDS RZ, [RZ] ;  /* 0x00000000fffff984 */ /* 0x000fe20000000800 */
[----:B------:R-:W-:Y:S01]  /*1cb0*/  @!PT LDS RZ, [RZ] ;  /* 0x00000000fffff984 */ /* 0x000fe20000000800 */
[----:B------:R-:W-:Y:S01]  /*1cc0*/  @!PT LDS RZ, [RZ] ;  /* 0x00000000fffff984 */ /* 0x000fe20000000800 */
[----:B------:R4:W-:Y:S01]  /*1cd0*/  LDGSTS.E.BYPASS.LTC128B.128 [R209+0x100], [R6.64], !P1 ;  /* 0x0010000006d17fae */ /* 0x0009e2000c901d56 */
[----:B------:R-:W-:-:S04]  /*1ce0*/  ISETP.GE.AND P1, PT, R3, c[0x0][0x1d4], PT ;  /* 0x0000750003007a0c */ /* 0x000fc80003f26270 */
[----:B------:R-:W-:Y:S01]  /*1cf0*/  ISETP.LT.OR P1, PT, R0, 0x1, P1 ;  /* 0x000000010000780c */ /* 0x000fe20000f21670 */
[C---:B--2---:R-:W-:Y:S08]  /*1d00*/  HMMA.16816.F32 R20, R40.reuse, R16, RZ ;  /* 0x000000102814723c */ /* 0x044ff000000018ff */
[----:B------:R-:W-:Y:S04]  /*1d10*/  HMMA.16816.F32 R16, R40, R18, RZ ;  /* 0x000000122810723c */ /* 0x000fe800000018ff */
[----:B------:R2:W-:Y:S01]  /*1d20*/  LDGSTS.E.BYPASS.LTC128B.128 [R209+0x2100], [R28.64], !P1 ;  /* 0x021000001cd17fae */ /* 0x0005e2000c901d56 */
[----:B------:R-:W-:-:S04]  /*1d30*/  ISETP.GE.AND P1, PT, R4, c[0x0][0x1d4], PT ;  /* 0x0000750004007a0c */ /* 0x000fc80003f26270 */
[----:B------:R-:W-:Y:S01]  /*1d40*/  ISETP.LT.OR P1, PT, R0, 0x1, P1 ;  /* 0x000000010000780c */ /* 0x000fe20000f21670 */
[----:B---3--:R-:W-:Y:S01]  /*1d50*/  HMMA.16816.F32 R12, R40, R8, RZ ;  /* 0x00000008280c723c */ /* 0x008fe200000018ff */
[----:B----4-:R-:W-:-:S07]  /*1d60*/  IMAD.MOV.U32 R6, RZ, RZ, 0x20 ;  /* 0x00000020ff067424 */ /* 0x010fce00078e00ff */
[C---:B------:R-:W-:Y:S04]  /*1d70*/  HMMA.16816.F32 R8, R40.reuse, R10, RZ ;  /* 0x0000000a2808723c */ /* 0x040fe800000018ff */
[----:B------:R3:W-:Y:S01]  /*1d80*/  LDGSTS.E.BYPASS.LTC128B.128 [R209+0x4100], [R24.64], !P1 ;  /* 0x0410000018d17fae */ /* 0x0007e2000c901d56 */
[----:B------:R-:W-:Y:S02]  /*1d90*/  ISETP.GE.AND P1, PT, R3, c[0x0][0x1d4], PT ;  /* 0x0000750003007a0c */ /* 0x000fe40003f26270 */
[----:B------:R-:W-:Y:S01]  /*1da0*/  SEL R3, R6, 0xffffffe0, !P2 ;  /* 0xffffffe006037807 */ /* 0x000fe20005000000 */
[----:B------:R4:W-:Y:S01]  /*1db0*/  LDGSTS.E.BYPASS.LTC128B.128 [R209+0x1100], [R26.64], !P0 ;  /* 0x011000001ad17fae */ /* 0x0009e2000c101d56 */
[----:B------:R-:W-:Y:S01]  /*1dc0*/  ISETP.GE.AND P2, PT, R4, c[0x0][0x1d4], PT ;  /* 0x0000750004007a0c */ /* 0x000fe20003f46270 */
[----:B-1----:R-:W-:Y:S01]  /*1dd0*/  HMMA.16816.F32 R44, R40, R68, RZ ;  /* 0x00000044282c723c */ /* 0x002fe200000018ff */
[C---:B------:R-:W-:Y:S01]  /*1de0*/  ISETP.LT.OR P1, PT, R0.reuse, 0x21, P1 ;  /* 0x000000210000780c */ /* 0x040fe20000f21670 */
[----:B------:R-:W-:Y:S01]  /*1df0*/  IMAD R201, R3, 0x2, R206 ;  /* 0x0000000203c97824 */ /* 0x000fe200078e02ce */
[----:B------:R-:W-:Y:S01]  /*1e00*/  LOP3.LUT P0, RZ, R5, 0x4, RZ, 0xc0, !PT ;  /* 0x0000000405ff7812 */ /* 0x000fe2000780c0ff */
[----:B------:R-:W-:Y:S01]  /*1e10*/  IMAD R199, R3, 0x2, R202 ;  /* 0x0000000203c77824 */ /* 0x000fe200078e02ca */
[----:B------:R-:W-:-:S03]  /*1e20*/  ISETP.LT.OR P2, PT, R0, 0x21, P2 ;  /* 0x000000210000780c */ /* 0x000fc60001741670 */
[C---:B------:R-:W-:Y:S06]  /*1e30*/  HMMA.16816.F32 R4, R40.reuse, R72, RZ ;  /* 0x000000482804723c */ /* 0x040fec00000018ff */
[----:B------:R1:W-:Y:S01]  /*1e40*/  LDGSTS.E.BYPASS.LTC128B.128 [R209+0x3100], [R78.64], !P1 ;  /* 0x031000004ed17fae */ /* 0x0003e2000c901d56 */
[----:B------:R-:W-:Y:S01]  /*1e50*/  ISETP.GT.AND P1, PT, R210, 0x3f, PT ;  /* 0x0000003fd200780c */ /* 0x000fe20003f24270 */
[----:B------:R-:W-:Y:S02]  /*1e60*/  HMMA.16816.F32 R72, R40, R74, RZ ;  /* 0x0000004a2848723c */ /* 0x000fe400000018ff */
[----:B------:R1:W-:Y:S01]  /*1e70*/  LDGSTS.E.BYPASS.LTC128B.128 [R209+0x5100], [R76.64], !P2 ;  /* 0x051000004cd17fae */ /* 0x0003e2000d101d56 */
[----:B---3--:R-:W-:-:S03]  /*1e80*/  IMAD.MOV.U32 R24, RZ, RZ, 0x40 ;  /* 0x00000040ff187424 */ /* 0x008fc600078e00ff */
[----:B------:R-:W-:Y:S02]  /*1e90*/  LDSM.16.M88.4 R36, [R201+0xc100] ;  /* 0x00c10000c924783b */ /* 0x000fe40000000200 */
[----:B------:R-:W-:Y:S01]  /*1ea0*/  HMMA.16816.F32 R40, R40, R70, RZ ;  /* 0x000000462828723c */ /* 0x000fe200000018ff */
[----:B------:R-:W-:Y:S01]  /*1eb0*/  SEL R0, R24, 0xffffffc0, !P0 ;  /* 0xffffffc018007807 */ /* 0x000fe20004000000 */
[----:B------:R-:W-:Y:S01]  /*1ec0*/  LDSM.16.M88.4 R68, [R199+0xc100] ;  /* 0x00c10000c744783b */ /* 0x000fe20000000200 */
[----:B------:R-:W-:-:S03]  /*1ed0*/  PLOP3.LUT P0, PT, PT, PT, UP0, 0x40, 0x0 ;  /* 0x000000000000781c */ /* 0x000fc60003f0e808 */
[----:B------:R-:W-:Y:S02]  /*1ee0*/  IMAD.IADD R200, R205, 0x1, R0 ;  /* 0x00000001cdc87824 */ /* 0x000fe400078e0200 */
[C---:B------:R-:W-:Y:S01]  /*1ef0*/  HMMA.16816.F32 R20, R52.reuse, R64, R20 ;  /* 0x000000403414723c */ /* 0x040fe20000001814 */
[----:B------:R-:W-:Y:S01]  /*1f00*/  IMAD.IADD R192, R0, 0x1, R204 ;  /* 0x0000000100c07824 */ /* 0x000fe200078e02cc */
[----:B------:R-:W0:Y:S04]  /*1f10*/  LDGDEPBAR ;  /* 0x00000000000079af */ /* 0x000e280000000000 */
[----:B------:R-:W3:Y:S02]  /*1f20*/  LDSM.16.M88.4 R32, [R200+0x6100] ;  /* 0x00610000c820783b */ /* 0x000ee40000000200 */
[C---:B------:R-:W-:Y:S02]  /*1f30*/  HMMA.16816.F32 R16, R52.reuse, R66, R16 ;  /* 0x000000423410723c */ /* 0x040fe40000001810 */
[----:B--2---:R-:W2:Y:S04]  /*1f40*/  LDSM.16.M88.4 R28, [R200+0x6900] ;  /* 0x00690000c81c783b */ /* 0x004ea80000000200 */
[----:B----4-:R-:W4:Y:S02]  /*1f50*/  LDSM.16.M88.4 R24, [R200+0x7100] ;  /* 0x00710000c818783b */ /* 0x010f240000000200 */
[C---:B-----5:R-:W-:Y:S02]  /*1f60*/  HMMA.16816.F32 R12, R52.reuse, R60, R12 ;  /* 0x0000003c340c723c */ /* 0x060fe4000000180c */
[----:B-1----:R-:W1:Y:S04]  /*1f70*/  LDSM.16.M88.4 R76, [R200+0x7900] ;  /* 0x00790000c84c783b */ /* 0x002e680000000200 */
[----:B------:R-:W5:Y:S02]  /*1f80*/  LDSM.16.M88.4 R64, [R192] ;  /* 0x00000000c040783b */ /* 0x000f640000000200 */
[C---:B------:R-:W-:Y:S02]  /*1f90*/  HMMA.16816.F32 R8, R52.reuse, R62, R8 ;  /* 0x0000003e3408723c */ /* 0x040fe40000001808 */
[----:B------:R-:W1:Y:S06]  /*1fa0*/  LDSM.16.M88.4 R60, [R192+0x800] ;  /* 0x00080000c03c783b */ /* 0x000e6c0000000200 */
[C---:B------:R-:W-:Y:S08]  /*1fb0*/  HMMA.16816.F32 R4, R52.reuse, R56, R4 ;  /* 0x000000383404723c */ /* 0x040ff00000001804 */
[C---:B------:R-:W-:Y:S01]  /*1fc0*/  HMMA.16816.F32 R72, R52.reuse, R58, R72 ;  /* 0x0000003a3448723c */ /* 0x040fe20000001848 */
[----:B------:R-:W1:Y:S07]  /*1fd0*/  LDSM.16.M88.4 R56, [R192+0x1000] ;  /* 0x00100000c038783b */ /* 0x000e6e0000000200 */
[C---:B------:R-:W-:Y:S08]  /*1fe0*/  HMMA.16816.F32 R44, R52.reuse, R48, R44 ;  /* 0x00000030342c723c */ /* 0x040ff0000000182c */
[----:B------:R-:W-:Y:S01]  /*1ff0*/  HMMA.16816.F32 R40, R52, R50, R40 ;  /* 0x000000323428723c */ /* 0x000fe20000001828 */
[----:B------:R-:W1:Y:S07]  /*2000*/  LDSM.16.M88.4 R52, [R192+0x1800] ;  /* 0x00180000c034783b */ /* 0x000e6e0000000200 */
[C---:B---3--:R-:W-:Y:S08]  /*2010*/  HMMA.16816.F32 R20, R36.reuse, R32, R20 ;  /* 0x000000202414723c */ /* 0x048ff00000001814 */
[C---:B------:R-:W-:Y:S01]  /*2020*/  HMMA.16816.F32 R16, R36.reuse, R34, R16 ;  /* 0x000000222410723c */ /* 0x040fe20000001810 */
[----:B------:R-:W-:Y:S07]  /*2030*/  LDSM.16.M88.4 R32, [R206+0x10100] ;  /* 0x01010000ce20783b */ /* 0x000fee0000000200 */
[C---:B--2---:R-:W-:Y:S08]  /*2040*/  HMMA.16816.F32 R12, R36.reuse, R28, R12 ;  /* 0x0000001c240c723c */ /* 0x044ff0000000180c */
[C---:B------:R-:W-:Y:S01]  /*2050*/  HMMA.16816.F32 R8, R36.reuse, R30, R8 ;  /* 0x0000001e2408723c */ /* 0x040fe20000001808 */
[----:B------:R-:W2:Y:S07]  /*2060*/  LDSM.16.M88.4 R28, [R205+0x8100] ;  /* 0x00810000cd1c783b */ /* 0x000eae0000000200 */
[C---:B----4-:R-:W-:Y:S01]  /*2070*/  HMMA.16816.F32 R48, R36.reuse, R24, R4 ;  /* 0x000000182430723c */ /* 0x050fe20000001804 */
[----:B------:R-:W3:Y:S07]  /*2080*/  LDSM.16.M88.4 R4, [R205+0x8900] ;  /* 0x00890000cd04783b */ /* 0x000eee0000000200 */
[C---:B-1----:R-:W-:Y:S08]  /*2090*/  HMMA.16816.F32 R44, R36.reuse, R76, R44 ;  /* 0x0000004c242c723c */ /* 0x042ff0000000182c */
[C---:B------:R-:W-:Y:S01]  /*20a0*/  HMMA.16816.F32 R40, R36.reuse, R78, R40 ;  /* 0x0000004e2428723c */ /* 0x040fe20000001828 */
[----:B------:R-:W1:Y:S07]  /*20b0*/  LDSM.16.M88.4 R76, [R205+0x9900] ;  /* 0x00990000cd4c783b */ /* 0x000e6e0000000200 */
[----:B------:R-:W-:Y:S01]  /*20c0*/  HMMA.16816.F32 R72, R36, R26, R72 ;  /* 0x0000001a2448723c */ /* 0x000fe20000001848 */
[----:B------:R-:W4:Y:S04]  /*20d0*/  LDSM.16.M88.4 R24, [R205+0x9100] ;  /* 0x00910000cd18783b */ /* 0x000f280000000200 */
[----:B------:R-:W-:Y:S03]  /*20e0*/  LDSM.16.M88.4 R36, [R204+0x2800] ;  /* 0x00280000cc24783b */ /* 0x000fe60000000200 */
[C---:B-----5:R-:W-:Y:S08]  /*20f0*/  HMMA.16816.F32 R20, R68.reuse, R64, R20 ;  /* 0x000000404414723c */ /* 0x060ff00000001814 */
[C---:B------:R-:W-:Y:S08]  /*2100*/  HMMA.16816.F32 R16, R68.reuse, R66, R16 ;  /* 0x000000424410723c */ /* 0x040ff00000001810 */
[C---:B------:R-:W-:Y:S08]  /*2110*/  HMMA.16816.F32 R12, R68.reuse, R60, R12 ;  /* 0x0000003c440c723c */ /* 0x040ff0000000180c */
[C---:B------:R-:W-:Y:S01]  /*2120*/  HMMA.16816.F32 R8, R68.reuse, R62, R8 ;  /* 0x0000003e4408723c */ /* 0x040fe20000001808 */
[----:B------:R-:W-:Y:S07]  /*2130*/  LDSM.16.M88.4 R60, [R202+0x10100] ;  /* 0x01010000ca3c783b */ /* 0x000fee0000000200 */
[C---:B------:R-:W-:Y:S01]  /*2140*/  HMMA.16816.F32 R64, R68.reuse, R56, R48 ;  /* 0x000000384440723c */ /* 0x040fe20000001830 */
[----:B------:R-:W5:Y:S07]  /*2150*/  LDSM.16.M88.4 R48, [R204+0x2000] ;  /* 0x00200000cc30783b */ /* 0x000f6e0000000200 */
[C---:B------:R-:W-:Y:S08]  /*2160*/  HMMA.16816.F32 R44, R68.reuse, R52, R44 ;  /* 0x00000034442c723c */ /* 0x040ff0000000182c */
[C---:B------:R-:W-:Y:S01]  /*2170*/  HMMA.16816.F32 R40, R68.reuse, R54, R40 ;  /* 0x000000364428723c */ /* 0x040fe20000001828 */
[----:B------:R-:W-:Y:S07]  /*2180*/  LDSM.16.M88.4 R52, [R201+0x10100] ;  /* 0x01010000c934783b */ /* 0x000fee0000000200 */
[----:B------:R-:W-:Y:S01]  /*2190*/  HMMA.16816.F32 R72, R68, R58, R72 ;  /* 0x0000003a4448723c */ /* 0x000fe20000001848 */
[----:B------:R-:W4:Y:S04]  /*21a0*/  LDSM.16.M88.4 R68, [R204+0x3800] ;  /* 0x00380000cc44783b */ /* 0x000f280000000200 */
[----:B------:R-:W4:Y:S03]  /*21b0*/  LDSM.16.M88.4 R56, [R204+0x3000] ;  /* 0x00300000cc38783b */ /* 0x000f260000000200 */
[C---:B--2---:R-:W-:Y:S08]  /*21c0*/  HMMA.16816.F32 R20, R32.reuse, R28, R20 ;  /* 0x0000001c2014723c */ /* 0x044ff00000001814 */
[C---:B------:R-:W-:Y:S01]  /*21d0*/  HMMA.16816.F32 R16, R32.reuse, R30, R16 ;  /* 0x0000001e2010723c */ /* 0x040fe20000001810 */
[----:B------:R-:W2:Y:S07]  /*21e0*/  LDSM.16.M88.4 R28, [R200+0x8100] ;  /* 0x00810000c81c783b */ /* 0x000eae0000000200 */
[C---:B---3--:R-:W-:Y:S08]  /*21f0*/  HMMA.16816.F32 R12, R32.reuse, R4, R12 ;  /* 0x00000004200c723c */ /* 0x048ff0000000180c */
[C---:B------:R-:W-:Y:S01]  /*2200*/  HMMA.16816.F32 R8, R32.reuse, R6, R8 ;  /* 0x000000062008723c */ /* 0x040fe20000001808 */
[----:B------:R-:W3:Y:S07]  /*2210*/  LDSM.16.M88.4 R4, [R200+0x8900] ;  /* 0x00890000c804783b */ /* 0x000eee0000000200 */
[C---:B-1----:R-:W-:Y:S08]  /*2220*/  HMMA.16816.F32 R44, R32.reuse, R76, R44 ;  /* 0x0000004c202c723c */ /* 0x042ff0000000182c */
[C---:B------:R-:W-:Y:S01]  /*2230*/  HMMA.16816.F32 R40, R32.reuse, R78, R40 ;  /* 0x0000004e2028723c */ /* 0x040fe20000001828 */
[----:B------:R-:W1:Y:S07]  /*2240*/  LDSM.16.M88.4 R76, [R200+0x9900] ;  /* 0x00990000c84c783b */ /* 0x000e6e0000000200 */
[C---:B----4-:R-:W-:Y:S08]  /*2250*/  HMMA.16816.F32 R64, R32.reuse, R24, R64 ;  /* 0x000000182040723c */ /* 0x050ff00000001840 */
[----:B------:R-:W-:Y:S01]  /*2260*/  HMMA.16816.F32 R72, R32, R26, R72 ;  /* 0x0000001a2048723c */ /* 0x000fe20000001848 */
[----:B------:R-:W4:Y:S04]  /*2270*/  LDSM.16.M88.4 R24, [R200+0x9100] ;  /* 0x00910000c818783b */ /* 0x000f280000000200 */
[----:B------:R-:W-:Y:S03]  /*2280*/  LDSM.16.M88.4 R32, [R192+0x2800] ;  /* 0x00280000c020783b */ /* 0x000fe60000000200 */
[C---:B-----5:R-:W-:Y:S08]  /*2290*/  HMMA.16816.F32 R20, R60.reuse, R48, R20 ;  /* 0x000000303c14723c */ /* 0x060ff00000001814 */
[C---:B------:R-:W-:Y:S01]  /*22a0*/  HMMA.16816.F32 R16, R60.reuse, R50, R16 ;  /* 0x000000323c10723c */ /* 0x040fe20000001810 */
[----:B------:R-:W-:Y:S07]  /*22b0*/  LDSM.16.M88.4 R48, [R199+0x10100] ;  /* 0x01010000c730783b */ /* 0x000fee0000000200 */
[C---:B------:R-:W-:Y:S08]  /*22c0*/  HMMA.16816.F32 R12, R60.reuse, R36, R12 ;  /* 0x000000243c0c723c */ /* 0x040ff0000000180c */
[C---:B------:R-:W-:Y:S01]  /*22d0*/  HMMA.16816.F32 R8, R60.reuse, R38, R8 ;  /* 0x000000263c08723c */ /* 0x040fe20000001808 */
[----:B------:R-:W5:Y:S07]  /*22e0*/  LDSM.16.M88.4 R36, [R192+0x2000] ;  /* 0x00200000c024783b */ /* 0x000f6e0000000200 */
[C---:B------:R-:W-:Y:S08]  /*22f0*/  HMMA.16816.F32 R44, R60.reuse, R68, R44 ;  /* 0x000000443c2c723c */ /* 0x040ff0000000182c */
[C---:B------:R-:W-:Y:S01]  /*2300*/  HMMA.16816.F32 R40, R60.reuse, R70, R40 ;  /* 0x000000463c28723c */ /* 0x040fe20000001828 */
[----:B------:R-:W1:Y:S07]  /*2310*/  LDSM.16.M88.4 R68, [R192+0x3800] ;  /* 0x00380000c044783b */ /* 0x000e6e0000000200 */
[C---:B------:R-:W-:Y:S08]  /*2320*/  HMMA.16816.F32 R64, R60.reuse, R56, R64 ;  /* 0x000000383c40723c */ /* 0x040ff00000001840 */
[----:B------:R-:W-:Y:S01]  /*2330*/  HMMA.16816.F32 R72, R60, R58, R72 ;  /* 0x0000003a3c48723c */ /* 0x000fe20000001848 */
[----:B------:R-:W4:Y:S04]  /*2340*/  LDSM.16.M88.4 R56, [R192+0x3000] ;  /* 0x00300000c038783b */ /* 0x000f280000000200 */
[----:B------:R-:W-:Y:S03]  /*2350*/  LDSM.16.M88.4 R60, [R206+0x14100] ;  /* 0x01410000ce3c783b */ /* 0x000fe60000000200 */
        /* <DEDUP_REMOVED lines=15> */
[----:B------:R-:W5:Y:S07]  /*2450*/  LDSM.16.M88.4 R36, [R204+0x4000] ;  /* 0x00400000cc24783b */ /* 0x000f6e0000000200 */
[C---:B------:R-:W-:Y:S08]  /*2460*/  HMMA.16816.F32 R12, R48.reuse, R32, R12 ;  /* 0x00000020300c723c */ /* 0x040ff0000000180c */
[C---:B------:R-:W-:Y:S01]  /*2470*/  HMMA.16816.F32 R8, R48.reuse, R34, R8 ;  /* 0x000000223008723c */ /* 0x040fe20000001808 */
[----:B------:R-:W1:Y:S07]  /*2480*/  LDSM.16.M88.4 R32, [R204+0x4800] ;  /* 0x00480000cc20783b */ /* 0x000e6e0000000200 */
[C---:B------:R-:W-:Y:S08]  /*2490*/  HMMA.16816.F32 R44, R48.reuse, R68, R44 ;  /* 0x00000044302c723c */ /* 0x040ff0000000182c */
[C---:B------:R-:W-:Y:S08]  /*24a0*/  HMMA.16816.F32 R40, R48.reuse, R70, R40 ;  /* 0x000000463028723c */ /* 0x040ff00000001828 */
[C---:B------:R-:W-:Y:S08]  /*24b0*/  HMMA.16816.F32 R64, R48.reuse, R56, R64 ;  /* 0x000000383040723c */ /* 0x040ff00000001840 */
[----:B------:R-:W-:Y:S01]  /*24c0*/  HMMA.16816.F32 R72, R48, R58, R72 ;  /* 0x0000003a3048723c */ /* 0x000fe20000001848 */
[----:B------:R-:W4:Y:S04]  /*24d0*/  LDSM.16.M88.4 R48, [R204+0x5800] ;  /* 0x00580000cc30783b */ /* 0x000f280000000200 */
[----:B------:R-:W4:Y:S03]  /*24e0*/  LDSM.16.M88.4 R56, [R204+0x5000] ;  /* 0x00500000cc38783b */ /* 0x000f260000000200 */
[C---:B--2---:R-:W-:Y:S08]  /*24f0*/  HMMA.16816.F32 R20, R60.reuse, R28, R20 ;  /* 0x0000001c3c14723c */ /* 0x044ff00000001814 */
[C---:B------:R-:W-:Y:S01]  /*2500*/  HMMA.16816.F32 R16, R60.reuse, R30, R16 ;  /* 0x0000001e3c10723c */ /* 0x040fe20000001810 */
[----:B------:R-:W-:Y:S07]  /*2510*/  LDSM.16.M88.4 R28, [R201+0x14100] ;  /* 0x01410000c91c783b */ /* 0x000fee0000000200 */
[C---:B---3--:R-:W-:Y:S08]  /*2520*/  HMMA.16816.F32 R12, R60.reuse, R4, R12 ;  /* 0x000000043c0c723c */ /* 0x048ff0000000180c */
[C---:B------:R-:W-:Y:S01]  /*2530*/  HMMA.16816.F32 R8, R60.reuse, R6, R8 ;  /* 0x000000063c08723c */ /* 0x040fe20000001808 */
[----:B------:R-:W2:Y:S07]  /*2540*/  LDSM.16.M88.4 R4, [R200+0xa100] ;  /* 0x00a10000c804783b */ /* 0x000eae0000000200 */
[C---:B-1----:R-:W-:Y:S08]  /*2550*/  HMMA.16816.F32 R44, R60.reuse, R76, R44 ;  /* 0x0000004c3c2c723c */ /* 0x042ff0000000182c */
[C---:B------:R-:W-:Y:S08]  /*2560*/  HMMA.16816.F32 R40, R60.reuse, R78, R40 ;  /* 0x0000004e3c28723c */ /* 0x040ff00000001828 */
[C---:B----4-:R-:W-:Y:S08]  /*2570*/  HMMA.16816.F32 R64, R60.reuse, R24, R64 ;  /* 0x000000183c40723c */ /* 0x050ff00000001840 */
[----:B------:R-:W-:Y:S01]  /*2580*/  HMMA.16816.F32 R72, R60, R26, R72 ;  /* 0x0000001a3c48723c */ /* 0x000fe20000001848 */
[----:B------:R-:W1:Y:S07]  /*2590*/  LDSM.16.M88.4 R24, [R200+0xa900] ;  /* 0x00a90000c818783b */ /* 0x000e6e0000000200 */
[C---:B-----5:R-:W-:Y:S08]  /*25a0*/  HMMA.16816.F32 R20, R52.reuse, R36, R20 ;  /* 0x000000243414723c */ /* 0x060ff00000001814 */
[C---:B------:R-:W-:Y:S08]  /*25b0*/  HMMA.16816.F32 R12, R52.reuse, R32, R12 ;  /* 0x00000020340c723c */ /* 0x040ff0000000180c */
[C---:B------:R-:W-:Y:S01]  /*25c0*/  HMMA.16816.F32 R16, R52.reuse, R38, R16 ;  /* 0x000000263410723c */ /* 0x040fe20000001810 */
[----:B------:R-:W-:Y:S07]  /*25d0*/  LDSM.16.M88.4 R36, [R200+0xb900] ;  /* 0x00b90000c824783b */ /* 0x000fee0000000200 */
[C---:B------:R-:W-:Y:S01]  /*25e0*/  HMMA.16816.F32 R8, R52.reuse, R34, R8 ;  /* 0x000000223408723c */ /* 0x040fe20000001808 */
[----:B------:R-:W3:Y:S07]  /*25f0*/  LDSM.16.M88.4 R32, [R200+0xb100] ;  /* 0x00b10000c820783b */ /* 0x000eee0000000200 */
[C---:B------:R-:W-:Y:S08]  /*2600*/  HMMA.16816.F32 R44, R52.reuse, R48, R44 ;  /* 0x00000030342c723c */ /* 0x040ff0000000182c */
[C---:B------:R-:W-:Y:S08]  /*2610*/  HMMA.16816.F32 R40, R52.reuse, R50, R40 ;  /* 0x000000323428723c */ /* 0x040ff00000001828 */
[C---:B------:R-:W-:Y:S08]  /*2620*/  HMMA.16816.F32 R64, R52.reuse, R56, R64 ;  /* 0x000000383440723c */ /* 0x040ff00000001840 */
[----:B------:R-:W-:Y:S01]  /*2630*/  HMMA.16816.F32 R72, R52, R58, R72 ;  /* 0x0000003a3448723c */ /* 0x000fe20000001848 */
[----:B------:R-:W-:Y:S04]  /*2640*/  LDSM.16.M88.4 R56, [R192+0x4000] ;  /* 0x00400000c038783b */ /* 0x000fe80000000200 */
[----:B------:R-:W-:Y:S03]  /*2650*/  LDSM.16.M88.4 R52, [R192+0x4800] ;  /* 0x00480000c034783b */ /* 0x000fe60000000200 */
[C---:B--2---:R-:W-:Y:S01]  /*2660*/  HMMA.16816.F32 R48, R28.reuse, R4, R20 ;  /* 0x000000041c30723c */ /* 0x044fe20000001814 */
[----:B------:R-:W2:Y:S07]  /*2670*/  LDSM.16.M88.4 R20, [R199+0x14100] ;  /* 0x01410000c714783b */ /* 0x000eae0000000200 */
[C---:B-1----:R-:W-:Y:S08]  /*2680*/  HMMA.16816.F32 R12, R28.reuse, R24, R12 ;  /* 0x000000181c0c723c */ /* 0x042ff0000000180c */
[C---:B------:R-:W-:Y:S01]  /*2690*/  HMMA.16816.F32 R16, R28.reuse, R6, R16 ;  /* 0x000000061c10723c */ /* 0x040fe20000001810 */
[----:B------:R-:W1:Y:S07]  /*26a0*/  LDSM.16.M88.4 R4, [R192+0x5000] ;  /* 0x00500000c004783b */ /* 0x000e6e0000000200 */
[----:B------:R-:W-:Y:S01]  /*26b0*/  HMMA.16816.F32 R24, R28, R26, R8 ;  /* 0x0000001a1c18723c */ /* 0x000fe20000001808 */
[----:B------:R-:W4:Y:S01]  /*26c0*/  LDSM.16.M88.4 R8, [R192+0x5800] ;  /* 0x00580000c008783b */ /* 0x000f220000000200 */
[----:B------:R-:W-:-:S06]  /*26d0*/  DEPBAR.LE SB0, 0x0 ;  /* 0x000080000000791a */ /* 0x000fcc0000000000 */
[C---:B---3--:R-:W-:Y:S08]  /*26e0*/  HMMA.16816.F32 R64, R28.reuse, R32, R64 ;  /* 0x000000201c40723c */ /* 0x048ff00000001840 */
[C---:B------:R-:W-:Y:S08]  /*26f0*/  HMMA.16816.F32 R72, R28.reuse, R34, R72 ;  /* 0x000000221c48723c */ /* 0x040ff00000001848 */
[C---:B------:R-:W-:Y:S08]  /*2700*/  HMMA.16816.F32 R44, R28.reuse, R36, R44 ;  /* 0x000000241c2c723c */ /* 0x040ff0000000182c */
[----:B------:R-:W-:Y:S08]  /*2710*/  HMMA.16816.F32 R40, R28, R38, R40 ;  /* 0x000000261c28723c */ /* 0x000ff00000001828 */
[C---:B--2---:R-:W-:Y:S08]  /*2720*/  HMMA.16816.F32 R48, R20.reuse, R56, R48 ;  /* 0x000000381430723c */ /* 0x044ff00000001830 */
[C---:B------:R-:W-:Y:S08]  /*2730*/  HMMA.16816.F32 R16, R20.reuse, R58, R16 ;  /* 0x0000003a1410723c */ /* 0x040ff00000001810 */
[C---:B------:R-:W-:Y:S08]  /*2740*/  HMMA.16816.F32 R12, R20.reuse, R52, R12 ;  /* 0x00000034140c723c */ /* 0x040ff0000000180c */
[----:B------:R-:W-:Y:S01]  /*2750*/  HMMA.16816.F32 R24, R20, R54, R24 ;  /* 0x000000361418723c */ /* 0x000fe20000001818 */
[----:B------:R-:W-:-:S06]  /*2760*/  FMUL.FTZ R0, R50, c[0x0][0x320] ;  /* 0x0000c80032007a20 */ /* 0x000fcc0000410000 */
[----:B------:R-:W2:Y:S01]  /*2770*/  MUFU.TANH R0, R0 ;  /* 0x0000000000007308 */ /* 0x000ea20000002400 */
[C---:B-1----:R-:W-:Y:S07]  /*2780*/  HMMA.16816.F32 R64, R20.reuse, R4, R64 ;  /* 0x000000041440723c */ /* 0x042fee0000001840 */
[----:B------:R-:W-:Y:S01]  /*2790*/  LOP3.LUT R4, R84, R87, RZ, 0xfc, !PT ;  /* 0x0000005754047212 */ /* 0x000fe200078efcff */
[C---:B------:R-:W-:Y:S07]  /*27a0*/  HMMA.16816.F32 R72, R20.reuse, R6, R72 ;  /* 0x000000061448723c */ /* 0x040fee0000001848 */
[----:B------:R-:W-:Y:S01]  /*27b0*/  FMUL.FTZ R7, R48, c[0x0][0x320] ;  /* 0x0000c80030077a20 */ /* 0x000fe20000410000 */
[C---:B----4-:R-:W-:Y:S05]  /*27c0*/  HMMA.16816.F32 R44, R20.reuse, R8, R44 ;  /* 0x00000008142c723c */ /* 0x050fea000000182c */
[----:B------:R-:W1:Y:S03]  /*27d0*/  MUFU.TANH R7, R7 ;  /* 0x0000000700077308 */ /* 0x000e660000002400 */
[----:B------:R-:W-:Y:S07]  /*27e0*/  HMMA.16816.F32 R40, R20, R10, R40 ;  /* 0x0000000a1428723c */ /* 0x000fee0000001828 */
[----:B------:R-:W-:-:S06]  /*27f0*/  FMUL.FTZ R20, R49, c[0x0][0x320] ;  /* 0x0000c80031147a20 */ /* 0x000fcc0000410000 */
[----:B------:R-:W3:Y:S01]  /*2800*/  MUFU.TANH R20, R20 ;  /* 0x0000001400147308 */ /* 0x000ee20000002400 */
[----:B------:R-:W-:Y:S06]  /*2810*/  BAR.SYNC.DEFER_BLOCKING 0x0 ;  /* 0x0000000000007b1d */ /* 0x000fec0000010000 */
[----:B------:R-:W-:Y:S05]  /*2820*/  @P0 BRA `(.L_x_168) ;  /* 0x0000041000000947 */ /* 0x000fea0003800000 */
[----:B-12---:R-:W-:Y:S01]  /*2830*/  IADD3 R208, R210, UR13, R81 ;  /* 0x0000000dd2d07c10 */ /* 0x006fe2000fffe051 */
[----:B------:R-:W-:-:S03]  /*2840*/  IMAD.MOV.U32 R207, RZ, RZ, RZ ;  /* 0x000000ffffcf7224 */ /* 0x000fc600078e00ff */
[----:B------:R-:W-:-:S05]  /*2850*/  IADD3 R208, R208, -0x40, RZ ;  /* 0xffffffc0d0d07810 */ /* 0x000fca0007ffe0ff */
        /* <DEDUP_REMOVED lines=10> */
[----:B------:R-:W-:Y:S01]  /*2900*/  SEL R23, RZ, 0x10, P5 ;  /* 0x00000010ff177807 */ /* 0x000fe20002800000 */
[----:B------:R-:W-:Y:S01]  /*2910*/  IMAD R208, R5, c[0x0][0x2b8], R208 ;  /* 0x0000ae0005d07a24 */ /* 0x000fe200078e02d0 */
[----:B------:R-:W-:Y:S02]  /*2920*/  IADD3 R34, -R28, 0x10, RZ ;  /* 0x000000101c227810 */ /* 0x000fe40007ffe1ff */
[----:B------:R-:W-:Y:S01]  /*2930*/  IADD3 R32, -R23, 0x10, RZ ;  /* 0x0000001017207810 */ /* 0x000fe20007ffe1ff */
[----:B------:R-:W-:Y:S01]  /*2940*/  IMAD.WIDE.U32 R10, R208, c[0x0][0x1e0], RZ ;  /* 0x00007800d00a7a25 */ /* 0x000fe200078e00ff */
[----:B------:R-:W-:-:S02]  /*2950*/  SHF.R.S32.HI R5, RZ, 0x1f, R208 ;  /* 0x0000001fff057819 */ /* 0x000fc400000114d0 */
[----:B------:R-:W-:Y:S02]  /*2960*/  LOP3.LUT R34, R34, 0xf, RZ, 0xc0, !PT ;  /* 0x0000000f22227812 */ /* 0x000fe400078ec0ff */
[----:B------:R-:W-:Y:S01]  /*2970*/  LOP3.LUT R32, R32, 0xf, RZ, 0xc0, !PT ;  /* 0x0000000f20207812 */ /* 0x000fe200078ec0ff */
[----:B------:R-:W-:-:S04]  /*2980*/  IMAD R5, R5, c[0x0][0x1e0], RZ ;  /* 0x0000780005057a24 */ /* 0x000fc800078e02ff */
[----:B------:R-:W-:-:S04]  /*2990*/  IMAD R5, R208, c[0x0][0x1e4], R5 ;  /* 0x00007900d0057a24 */ /* 0x000fc800078e0205 */
[----:B------:R-:W-:Y:S01]  /*29a0*/  IMAD.IADD R11, R11, 0x1, R5 ;  /* 0x000000010b0b7824 */ /* 0x000fe200078e0205 */
[----:B--2---:R-:W-:-:S03]  /*29b0*/  SHF.R.S32.HI R6, RZ, 0x1f, R207 ;  /* 0x0000001fff067819 */ /* 0x004fc600000114cf */
[----:B------:R-:W-:Y:S01]  /*29c0*/  IMAD.WIDE.U32 R8, R207, c[0x0][0x1f0], R10 ;  /* 0x00007c00cf087a25 */ /* 0x000fe200078e000a */
[----:B------:R-:W-:-:S03]  /*29d0*/  IADD3 R11, -R221, 0x10, RZ ;  /* 0x00000010dd0b7810 */ /* 0x000fc60007ffe1ff */
[----:B------:R-:W-:Y:S01]  /*29e0*/  IMAD R6, R6, c[0x0][0x1f0], RZ ;  /* 0x00007c0006067a24 */ /* 0x000fe200078e02ff */
[----:B------:R-:W-:Y:S02]  /*29f0*/  IADD3 R31, P0, R8, UR18, RZ ;  /* 0x00000012081f7c10 */ /* 0x000fe4000ff1e0ff */
[----:B------:R-:W-:Y:S01]  /*2a00*/  LOP3.LUT R11, R11, 0xf, RZ, 0xc0, !PT ;  /* 0x0000000f0b0b7812 */ /* 0x000fe200078ec0ff */
[----:B------:R-:W-:Y:S02]  /*2a10*/  IMAD R5, R207, c[0x0][0x1f4], R6 ;  /* 0x00007d00cf057a24 */ /* 0x000fe400078e0206 */
[----:B------:R-:W-:-:S03]  /*2a20*/  IMAD.SHL.U32 R6, R218, 0x2, RZ ;  /* 0x00000002da067824 */ /* 0x000fc600078e00ff */
[----:B------:R-:W-:Y:S01]  /*2a30*/  IADD3.X R8, R9, UR8, R5, P0, !PT ;  /* 0x0000000809087c10 */ /* 0x000fe200087fe405 */
[----:B------:R-:W-:Y:S01]  /*2a40*/  IMAD.SHL.U32 R9, R217, 0x2, RZ ;  /* 0x00000002d9097824 */ /* 0x000fe200078e00ff */
[C---:B------:R-:W-:Y:S02]  /*2a50*/  LEA R10, P0, R31.reuse, c[0x0][0x1c8], 0x1 ;  /* 0x000072001f0a7a11 */ /* 0x040fe400078008ff */
[----:B------:R-:W-:Y:S02]  /*2a60*/  SHF.L.U64.HI R5, R218, 0x1, R133 ;  /* 0x00000001da057819 */ /* 0x000fe40000010285 */
[----:B------:R-:W-:Y:S01]  /*2a70*/  LEA.HI.X R31, R31, c[0x0][0x1cc], R8, 0x1, P0 ;  /* 0x000073001f1f7a11 */ /* 0x000fe200000f0c08 */
[----:B------:R-:W1:Y:S01]  /*2a80*/  SHFL.IDX PT, R21, R10, 0x1, 0x181f ;  /* 0x00381f000a157f89 */ /* 0x000e6200000e0000 */
[----:B------:R-:W-:-:S03]  /*2a90*/  SHF.L.U64.HI R8, R217, 0x1, R220 ;  /* 0x00000001d9087819 */ /* 0x000fc600000102dc */
[----:B------:R-:W2:Y:S04]  /*2aa0*/  SHFL.IDX PT, R22, R31, 0x1, 0x181f ;  /* 0x00381f001f167f89 */ /* 0x000ea800000e0000 */
[----:B------:R4:W5:Y:S04]  /*2ab0*/  SHFL.IDX PT, R29, R10, RZ, 0x181f ;  /* 0x00181fff0a1d7589 */ /* 0x00096800000e0000 */
[----:B------:R-:W3:Y:S01]  /*2ac0*/  SHFL.IDX PT, R30, R31, RZ, 0x181f ;  /* 0x00181fff1f1e7589 */ /* 0x000ee200000e0000 */
[----:B-1----:R-:W-:-:S04]  /*2ad0*/  IADD3 R34, P2, P0, R34, R21, R6 ;  /* 0x0000001522227210 */ /* 0x002fc8000785e006 */
[----:B--2---:R-:W-:Y:S02]  /*2ae0*/  IADD3.X R35, RZ, R22, R5, P2, P0 ;  /* 0x00000016ff237210 */ /* 0x004fe400017e0405 */
[----:B------:R-:W-:Y:S01]  /*2af0*/  IADD3 R32, P2, P0, R32, R21, R9 ;  /* 0x0000001520207210 */ /* 0x000fe2000785e009 */
[----:B----4-:R-:W-:-:S03]  /*2b00*/  IMAD.SHL.U32 R10, R216, 0x2, RZ ;  /* 0x00000002d80a7824 */ /* 0x010fc600078e00ff */
[----:B------:R-:W-:Y:S02]  /*2b10*/  IADD3.X R33, RZ, R22, R8, P2, P0 ;  /* 0x00000016ff217210 */ /* 0x000fe400017e0408 */
[----:B------:R-:W-:Y:S02]  /*2b20*/  IADD3 R36, P2, P0, R11, R21, R10 ;  /* 0x000000150b247210 */ /* 0x000fe4000785e00a */
[----:B------:R-:W-:-:S04]  /*2b30*/  SHF.L.U64.HI R11, R216, 0x1, R219 ;  /* 0x00000001d80b7819 */ /* 0x000fc800000102db */
[----:B------:R-:W-:Y:S02]  /*2b40*/  IADD3.X R37, RZ, R22, R11, P2, P0 ;  /* 0x00000016ff257210 */ /* 0x000fe400017e040b */
[C---:B-----5:R-:W-:Y:S02]  /*2b50*/  IADD3 R38, P2, R29.reuse, R6, RZ ;  /* 0x000000061d267210 */ /* 0x060fe40007f5e0ff */
[----:B------:R-:W-:-:S03]  /*2b60*/  IADD3 R48, P0, R29, R9, RZ ;  /* 0x000000091d307210 */ /* 0x000fc60007f1e0ff */
[----:B---3--:R-:W-:Y:S01]  /*2b70*/  IMAD.X R39, R30, 0x1, R5, P2 ;  /* 0x000000011e277824 */ /* 0x008fe200010e0605 */
[----:B------:R-:W-:Y:S01]  /*2b80*/  ISETP.NE.U32.AND P2, PT, R28, RZ, PT ;  /* 0x000000ff1c00720c */ /* 0x000fe20003f45070 */
[C---:B------:R-:W-:Y:S01]  /*2b90*/  IMAD.X R49, R30.reuse, 0x1, R8, P0 ;  /* 0x000000011e317824 */ /* 0x040fe200000e0608 */
[----:B------:R-:W-:Y:S02]  /*2ba0*/  IADD3 R10, P0, R29, R10, RZ ;  /* 0x0000000a1d0a7210 */ /* 0x000fe40007f1e0ff */
[----:B------:R1:W-:Y:S03]  /*2bb0*/  LDGSTS.E.BYPASS.LTC128B.128 [R209+0x6100], [R38.64], !P6 ;  /* 0x0610000026d17fae */ /* 0x0003e6000f101d56 */
[----:B------:R-:W-:Y:S01]  /*2bc0*/  IMAD.X R11, R30, 0x1, R11, P0 ;  /* 0x000000011e0b7824 */ /* 0x000fe200000e060b */
[----:B------:R1:W-:Y:S01]  /*2bd0*/  LDGSTS.E.BYPASS.LTC128B.128 [R209+0x8100], [R48.64], !P5 ;  /* 0x0810000030d17fae */ /* 0x0003e2000e901d56 */
[----:B------:R-:W-:-:S03]  /*2be0*/  ISETP.NE.U32.AND P0, PT, R23, RZ, PT ;  /* 0x000000ff1700720c */ /* 0x000fc60003f05070 */
[----:B------:R1:W-:Y:S04]  /*2bf0*/  LDGSTS.E.BYPASS.LTC128B.128 [R209+0xa100], [R10.64], !P4 ;  /* 0x0a1000000ad17fae */ /* 0x0003e8000e101d56 */
[----:B------:R1:W-:Y:S01]  /*2c00*/  LDGSTS.E.BYPASS.LTC128B.128.ZFILL [R209+0x7100], [R34.64], P2 ;  /* 0x0710000022d17fae */ /* 0x0003e20009141d56 */
[----:B------:R-:W-:-:S05]  /*2c10*/  ISETP.NE.U32.AND P2, PT, R221, RZ, PT ;  /* 0x000000ffdd00720c */ /* 0x000fca0003f45070 */
[----:B------:R1:W-:Y:S08]  /*2c20*/  LDGSTS.E.BYPASS.LTC128B.128.ZFILL [R209+0x9100], [R32.64], P0 ;  /* 0x0910000020d17fae */ /* 0x0003f00008141d56 */
[----:B------:R1:W-:Y:S02]  /*2c30*/  LDGSTS.E.BYPASS.LTC128B.128.ZFILL [R209+0xb100], [R36.64], P2 ;  /* 0x0b10000024d17fae */ /* 0x0003e40009141d56 */
.L_x_168:
[----:B-12---:R-:W-:Y:S01]  /*2c40*/  FMUL.FTZ R10, R13, c[0x0][0x320] ;  /* 0x0000c8000d0a7a20 */ /* 0x006fe20000410000 */
[----:B------:R-:W-:Y:S01]  /*2c50*/  SHF.R.S32.HI R11, RZ, 0x1f, R80 ;  /* 0x0000001fff0b7819 */ /* 0x000fe20000011450 */
[----:B------:R-:W-:Y:S01]  /*2c60*/  FMUL.FTZ R5, R17, c[0x0][0x320] ;  /* 0x0000c80011057a20 */ /* 0x000fe20000410000 */
[----:B------:R-:W-:Y:S01]  /*2c70*/  LOP3.LUT R9, R83, 0xffffffe0, RZ, 0xc0, !PT ;  /* 0xffffffe053097812 */ /* 0x000fe200078ec0ff */
[----:B------:R-:W-:Y:S01]  /*2c80*/  FMUL.FTZ R8, R24, c[0x0][0x320] ;  /* 0x0000c80018087a20 */ /* 0x000fe20000410000 */
[----:B------:R-:W-:Y:S01]  /*2c90*/  LEA.HI R13, R85, R82, RZ, 0x2 ;  /* 0x00000052550d7211 */ /* 0x000fe200078f10ff */
[----:B------:R-:W-:Y:S01]  /*2ca0*/  UIADD3 UR4, UR10, 0x1, -UR12 ;  /* 0x000000010a047890 */ /* 0x000fe2000fffe80c */
[----:B------:R-:W-:Y:S01]  /*2cb0*/  LEA.HI R11, R11, R80, RZ, 0x3 ;  /* 0x000000500b0b7211 */ /* 0x000fe200078f18ff */
[----:B------:R-:W-:Y:S01]  /*2cc0*/  IMAD.IADD R9, R82, 0x1, -R9 ;  /* 0x0000000152097824 */ /* 0x000fe200078e0a09 */
[----:B------:R-:W-:Y:S01]  /*2cd0*/  LOP3.LUT R13, R13, 0xfffffffc, RZ, 0xc0, !PT ;  /* 0xfffffffc0d0d7812 */ /* 0x000fe200078ec0ff */
[----:B------:R-:W-:Y:S01]  /*2ce0*/  FMUL.FTZ R16, R16, c[0x0][0x320] ;  /* 0x0000c80010107a20 */ /* 0x000fe20000410000 */
[----:B------:R-:W-:Y:S01]  /*2cf0*/  LOP3.LUT R11, R11, 0xffffff8, RZ, 0xc0, !PT ;  /* 0x0ffffff80b0b7812 */ /* 0x000fe200078ec0ff */
[----:B------:R-:W-:Y:S01]  /*2d00*/  FMUL.FTZ R12, R12, c[0x0][0x320] ;  /* 0x0000c8000c0c7a20 */ /* 0x000fe20000410000 */
[----:B------:R-:W-:Y:S01]  /*2d10*/  SHF.R.S32.HI R22, RZ, 0x1f, R9 ;  /* 0x0000001fff167819 */ /* 0x000fe20000011409 */
[----:B------:R-:W-:Y:S01]  /*2d20*/  IMAD.IADD R82, R82, 0x1, -R13 ;  /* 0x0000000152527824 */ /* 0x000fe200078e0a0d */
[----:B------:R-:W-:Y:S01]  /*2d30*/  PLOP3.LUT P2, PT, PT, PT, UP2, 0x80, 0x0 ;  /* 0x000000000000781c */ /* 0x000fe20003f4f028 */
[----:B------:R-:W-:Y:S01]  /*2d40*/  IMAD.IADD R80, R80, 0x1, -R11 ;  /* 0x0000000150507824 */ /* 0x000fe200078e0a0b */
[----:B------:R-:W-:Y:S01]  /*2d50*/  LEA.HI R11, R22, R9, RZ, 0x2 ;  /* 0x00000009160b7211 */ /* 0x000fe200078f10ff */
[----:B------:R-:W-:Y:S01]  /*2d60*/  FMUL.FTZ R6, R25, c[0x0][0x320] ;  /* 0x0000c80019067a20 */ /* 0x000fe20000410000 */
[----:B------:R-:W-:Y:S01]  /*2d70*/  LEA.HI R13, R82, R82, RZ, 0x1 ;  /* 0x00000052520d7211 */ /* 0x000fe200078f08ff */
[----:B------:R-:W-:Y:S01]  /*2d80*/  FMUL.FTZ R64, R64, c[0x0][0x320] ;  /* 0x0000c80040407a20 */ /* 0x000fe20000410000 */
[----:B------:R-:W-:Y:S01]  /*2d90*/  LEA.HI.SX32 R17, R11, UR25, 0x1e ;  /* 0x000000190b117c11 */ /* 0x000fe2000f8ff2ff */
[----:B------:R-:W-:Y:S01]  /*2da0*/  FMUL.FTZ R72, R72, c[0x0][0x320] ;  /* 0x0000c80048487a20 */ /* 0x000fe20000410000 */
[----:B------:R-:W-:Y:S01]  /*2db0*/  LOP3.LUT R13, R13, 0x1ffffffe, RZ, 0xc0, !PT ;  /* 0x1ffffffe0d0d7812 */ /* 0x000fe200078ec0ff */
[----:B------:R-:W-:Y:S01]  /*2dc0*/  FMUL.FTZ R73, R73, c[0x0][0x320] ;  /* 0x0000c80049497a20 */ /* 0x000fe20000410000 */
[----:B------:R-:W-:Y:S01]  /*2dd0*/  LEA R17, R80, R17, 0x4 ;  /* 0x0000001150117211 */ /* 0x000fe200078e20ff */
[----:B------:R-:W-:Y:S01]  /*2de0*/  FMUL.FTZ R44, R44, c[0x0][0x320] ;  /* 0x0000c8002c2c7a20 */ /* 0x000fe20000410000 */
[----:B------:R-:W-:Y:S01]  /*2df0*/  PLOP3.LUT P0, PT, PT, PT, UP2, 0x80, 0x0 ;  /* 0x000000000000781c */ /* 0x000fe20003f0f028 */
[----:B------:R-:W-:Y:S01]  /*2e00*/  IMAD.IADD R82, R82, 0x1, -R13 ;  /* 0x0000000152527824 */ /* 0x000fe200078e0a0d */
[----:B------:R-:W-:Y:S01]  /*2e10*/  LOP3.LUT R212, R11, 0x7ffffffc, RZ, 0xc0, !PT ;  /* 0x7ffffffc0bd47812 */ /* 0x000fe200078ec0ff */
[----:B------:R-:W-:Y:S01]  /*2e20*/  IMAD.U32 R11, RZ, RZ, UR4 ;  /* 0x00000004ff0b7e24 */ /* 0x000fe2000f8e00ff */
[----:B------:R-:W-:Y:S01]  /*2e30*/  ULDC UR4, c[0x0][0x1d0] ;  /* 0x0000740000047ab9 */ /* 0x000fe20000000800 */
[----:B------:R-:W-:Y:S01]  /*2e40*/  IMAD R211, R82, 0x8, R17 ;  /* 0x0000000852d37824 */ /* 0x000fe200078e0211 */
[----:B------:R-:W1:Y:S01]  /*2e50*/  MUFU.TANH R16, R16 ;  /* 0x0000001000107308 */ /* 0x000e620000002400 */
[----:B------:R-:W-:Y:S01]  /*2e60*/  IMAD.IADD R212, R9, 0x1, -R212 ;  /* 0x0000000109d47824 */ /* 0x000fe200078e0ad4 */
[----:B------:R-:W-:Y:S01]  /*2e70*/  ULDC UR5, c[0x0][0x324] ;  /* 0x0000c90000057ab9 */ /* 0x000fe20000000800 */
[----:B------:R-:W-:Y:S01]  /*2e80*/  @P2 IMAD.HI.U32 R13, R211, c[0x0][0x2c8], RZ ;  /* 0x0000b200d30d2a27 */ /* 0x000fe200078e00ff */
[----:B------:R-:W-:Y:S01]  /*2e90*/  MOV R21, R211 ;  /* 0x000000d300157202 */ /* 0x000fe20000000f00 */
[----:B------:R-:W-:Y:S01]  /*2ea0*/  UIMAD UR4, UR20, UR4, -UR12 ;  /* 0x00000004140472a4 */ /* 0x000fe2000f8e0a0c */
[----:B------:R-:W-:Y:S01]  /*2eb0*/  SHF.L.U32 R212, R212, 0x1, RZ ;  /* 0x00000001d4d47819 */ /* 0x000fe200000006ff */
[----:B------:R-:W-:Y:S01]  /*2ec0*/  FMUL.FTZ R45, R45, c[0x0][0x320] ;  /* 0x0000c8002d2d7a20 */ /* 0x000fe20000410000 */
[----:B------:R-:W-:Y:S01]  /*2ed0*/  @P0 SHF.R.U32.HI R21, RZ, c[0x0][0x2cc], R13 ;  /* 0x0000b300ff150a19 */ /* 0x000fe2000001160d */
[----:B------:R-:W-:Y:S01]  /*2ee0*/  FMUL.FTZ R40, R40, c[0x0][0x320] ;  /* 0x0000c80028287a20 */ /* 0x000fe20000410000 */
[----:B------:R-:W-:Y:S01]  /*2ef0*/  PLOP3.LUT P0, PT, PT, PT, UP1, 0x40, 0x0 ;  /* 0x000000000000781c */ /* 0x000fe20003f0e818 */
[----:B------:R-:W-:Y:S01]  /*2f00*/  FMUL.FTZ R41, R41, c[0x0][0x320] ;  /* 0x0000c80029297a20 */ /* 0x000fe20000410000 */
[----:B------:R-:W-:Y:S01]  /*2f10*/  IADD3 R11, R11, -c[0x0][0x168], -R212 ;  /* 0x80005a000b0b7a10 */ /* 0x000fe20007ffe8d4 */
[----:B------:R-:W2:Y:S01]  /*2f20*/  SHFL.IDX PT, R24, R21, RZ, 0x1c1f ;  /* 0x001c1fff15187589 */ /* 0x000ea200000e0000 */
[----:B------:R-:W-:Y:S01]  /*2f30*/  FMUL.FTZ R65, R65, c[0x0][0x320] ;  /* 0x0000c80041417a20 */ /* 0x000fe20000410000 */
[----:B------:R-:W4:Y:S01]  /*2f40*/  MUFU.TANH R5, R5 ;  /* 0x0000000500057308 */ /* 0x000f220000002400 */
[----:B------:R-:W-:Y:S01]  /*2f50*/  ULOP3.LUT UR12, URZ, UR5, URZ, 0x33, !UPT ;  /* 0x000000053f0c7292 */ /* 0x000fe2000f8e333f */
[----:B------:R-:W-:Y:S01]  /*2f60*/  IADD3 R13, R11, c[0x0][0x328], RZ ;  /* 0x0000ca000b0d7a10 */ /* 0x000fe20007ffe0ff */
[----:B------:R-:W0:Y:S01]  /*2f70*/  LDGDEPBAR ;  /* 0x00000000000079af */ /* 0x000e220000000000 */
[----:B------:R-:W-:-:S03]  /*2f80*/  IADD3 R9, -R212, UR4, RZ ;  /* 0x00000004d4097c10 */ /* 0x000fc6000fffe1ff */
[----:B------:R-:W-:Y:S01]  /*2f90*/  IADD3 R11, R11, UR12, RZ ;  /* 0x0000000c0b0b7c10 */ /* 0x000fe2000fffe0ff */
[----:B------:R-:W3:Y:S08]  /*2fa0*/  MUFU.TANH R12, R12 ;  /* 0x0000000c000c7308 */ /* 0x000ef00000002400 */
[----:B------:R-:W1:Y:S01]  /*2fb0*/  MUFU.TANH R10, R10 ;  /* 0x0000000a000a7308 */ /* 0x000e620000002400 */
[----:B--2---:R-:W-:Y:S01]  /*2fc0*/  IMAD.IADD R28, R13, 0x1, R24 ;  /* 0x000000010d1c7824 */ /* 0x004fe200078e0218 */
[----:B------:R-:W-:-:S06]  /*2fd0*/  IADD3 R22, R11, R24, RZ ;  /* 0x000000180b167210 */ /* 0x000fcc0007ffe0ff */
[----:B------:R-:W2:Y:S01]  /*2fe0*/  MUFU.TANH R8, R8 ;  /* 0x0000000800087308 */ /* 0x000ea20000002400 */
[----:B------:R-:W-:-:S07]  /*2ff0*/  IMNMX R23, R28, R9, PT ;  /* 0x000000091c177217 */ /* 0x000fce0003800200 */
        /* <DEDUP_REMOVED lines=9> */
[----:B------:R-:W-:Y:S05]  /*3090*/  @P0 BRA `(.L_x_169) ;  /* 0x0000016000000947 */ /* 0x000fea0003800000 */
[----:B--234-:R-:W-:Y:S01]  /*30a0*/  IMAD.U32 R17, RZ, RZ, UR10 ;  /* 0x0000000aff117e24 */ /* 0x01cfe2000f8e00ff */
[----:B------:R-:W-:Y:S04]  /*30b0*/  BSSY B0, `(.L_x_170) ;  /* 0x000000f000007945 */ /* 0x000fe80003800000 */
[----:B------:R-:W-:-:S04]  /*30c0*/  IADD3 R24, R17, -c[0x0][0x168], R24 ;  /* 0x80005a0011187a10 */ /* 0x000fc80007ffe018 */
[----:B------:R-:W-:-:S13]  /*30d0*/  ISETP.GT.AND P0, PT, R24, -0x1, PT ;  /* 0xffffffff1800780c */ /* 0x000fda0003f04270 */
[----:B------:R-:W-:Y:S05]  /*30e0*/  @P0 BRA `(.L_x_171) ;  /* 0x0000007000000947 */ /* 0x000fea0003800000 */
[----:B------:R-:W-:Y:S01]  /*30f0*/  IMAD.MOV.U32 R17, RZ, RZ, c[0x0][0x32c] ;  /* 0x0000cb00ff117624 */ /* 0x000fe200078e00ff */
[----:B------:R-:W-:-:S04]  /*3100*/  LOP3.LUT R24, RZ, R24, RZ, 0x33, !PT ;  /* 0x00000018ff187212 */ /* 0x000fc800078e33ff */
[----:B------:R-:W-:-:S13]  /*3110*/  ISETP.NE.AND P0, PT, R17, 0x1, PT ;  /* 0x000000011100780c */ /* 0x000fda0003f05270 */
[----:B------:R-:W-:-:S05]  /*3120*/  @P0 IMAD.HI.U32 R17, R24, c[0x0][0x330], RZ ;  /* 0x0000cc0018110a27 */ /* 0x000fca00078e00ff */
[----:B------:R-:W-:-:S04]  /*3130*/  @P0 SHF.R.U32.HI R24, RZ, c[0x0][0x334], R17 ;  /* 0x0000cd00ff180a19 */ /* 0x000fc80000011611 */
[----:B------:R-:W-:Y:S01]  /*3140*/  LOP3.LUT R24, RZ, R24, RZ, 0x33, !PT ;  /* 0x00000018ff187212 */ /* 0x000fe200078e33ff */
[----:B------:R-:W-:Y:S05]  /*3150*/  BRA `(.L_x_172) ;  /* 0x0000004000007947 */ /* 0x000fea0003800000 */
.L_x_171:
[----:B------:R-:W-:-:S04]  /*3160*/  MOV R17, c[0x0][0x32c] ;  /* 0x0000cb0000117a02 */ /* 0x000fc80000000f00 */
[----:B------:R-:W-:-:S13]  /*3170*/  ISETP.NE.AND P0, PT, R17, 0x1, PT ;  /* 0x000000011100780c */ /* 0x000fda0003f05270 */
[----:B------:R-:W-:-:S05]  /*3180*/  @P0 IMAD.HI.U32 R17, R24, c[0x0][0x330], RZ ;  /* 0x0000cc0018110a27 */ /* 0x000fca00078e00ff */
[----:B------:R-:W-:Y:S02]  /*3190*/  @P0 SHF.R.U32.HI R24, RZ, c[0x0][0x334], R17 ;  /* 0x0000cd00ff180a19 */ /* 0x000fe40000011611 */
.L_x_172:
[----:B------:R-:W-:Y:S05]  /*31a0*/  BSYNC B0 ;  /* 0x0000000000007941 */ /* 0x000fea0003800000 */
.L_x_170:
[----:B------:R-:W-:-:S04]  /*31b0*/  IMAD R17, R24, c[0x0][0x32c], -R81 ;  /* 0x0000cb0018117a24 */ /* 0x000fc800078e0a51 */
[----:B------:R-:W-:-:S05]  /*31c0*/  IMAD.IADD R17, R17, 0x1, -R212 ;  /* 0x0000000111117824 */ /* 0x000fca00078e0ad4 */
[----:B------:R-:W-:Y:S02]  /*31d0*/  IADD3 R24, R17, c[0x0][0x32c], RZ ;  /* 0x0000cb0011187a10 */ /* 0x000fe40007ffe0ff */
[----:B------:R-:W-:Y:S02]  /*31e0*/  IMNMX R22, R22, R17, !PT ;  /* 0x0000001116167217 */ /* 0x000fe40007800200 */
[----:B------:R-:W-:Y:S02]  /*31f0*/  IMNMX R23, R23, R24, PT ;  /* 0x0000001817177217 */ /* 0x000fe40003800200 */
.L_x_169:
[----:B--234-:R-:W-:Y:S01]  /*3200*/  ISETP.LT.AND P2, PT, RZ, UR21, PT ;  /* 0x00000015ff007c0c */ /* 0x01cfe2000bf41270 */
[----:B------:R-:W-:Y:S01]  /*3210*/  FMUL.FTZ R24, R14, c[0x0][0x320] ;  /* 0x0000c8000e187a20 */ /* 0x000fe20000410000 */
[----:B------:R-:W2:Y:S01]  /*3220*/  SHFL.IDX PT, R28, R21, 0x1, 0x1c1f ;  /* 0x003c1f00151c7f89 */ /* 0x000ea200000e0000 */
[----:B------:R-:W-:Y:S01]  /*3230*/  FMUL.FTZ R26, R26, c[0x0][0x320] ;  /* 0x0000c8001a1a7a20 */ /* 0x000fe20000410000 */
[----:B------:R-:W-:Y:S01]  /*3240*/  ISETP.GT.AND P0, PT, R22, RZ, P2 ;  /* 0x000000ff1600720c */ /* 0x000fe20001704270 */
[----:B------:R-:W-:Y:S02]  /*3250*/  FMUL.FTZ R27, R27, c[0x0][0x320] ;  /* 0x0000c8001b1b7a20 */ /* 0x000fe40000410000 */
[----:B------:R-:W-:Y:S01]  /*3260*/  FMUL.FTZ R67, R67, c[0x0][0x320] ;  /* 0x0000c80043437a20 */ /* 0x000fe20000410000 */
[----:B------:R-:W-:Y:S01]  /*3270*/  ISETP.LT.OR P0, PT, R23, 0x1, P0 ;  /* 0x000000011700780c */ /* 0x000fe20000701670 */
[----:B------:R-:W-:Y:S01]  /*3280*/  FMUL.FTZ R15, R15, c[0x0][0x320] ;  /* 0x0000c8000f0f7a20 */ /* 0x000fe20000410000 */
[----:B------:R-:W3:Y:S01]  /*3290*/  MUFU.TANH R24, R24 ;  /* 0x0000001800187308 */ /* 0x000ee20000002400 */
[----:B------:R-:W-:Y:S01]  /*32a0*/  FMUL.FTZ R74, R74, c[0x0][0x320] ;  /* 0x0000c8004a4a7a20 */ /* 0x000fe20000410000 */
[----:B------:R-:W-:Y:S01]  /*32b0*/  FSEL R17, R7, -INF , !P0 ;  /* 0xff80000007117808 */ /* 0x000fe20004000000 */
[----:B------:R-:W-:Y:S01]  /*32c0*/  FMUL.FTZ R7, R18, c[0x0][0x320] ;  /* 0x0000c80012077a20 */ /* 0x000fe20000410000 */
[----:B------:R-:W-:Y:S01]  /*32d0*/  ISETP.GT.AND P0, PT, R22, 0x1, P2 ;  /* 0x000000011600780c */ /* 0x000fe20001704270 */
[----:B------:R-:W-:-:S02]  /*32e0*/  FMUL.FTZ R75, R75, c[0x0][0x320] ;  /* 0x0000c8004b4b7a20 */ /* 0x000fc40000410000 */
[----:B------:R-:W-:Y:S01]  /*32f0*/  FMUL.FTZ R46, R46, c[0x0][0x320] ;  /* 0x0000c8002e2e7a20 */ /* 0x000fe20000410000 */
[----:B------:R-:W-:Y:S01]  /*3300*/  ISETP.LT.OR P0, PT, R23, 0x2, P0 ;  /* 0x000000021700780c */ /* 0x000fe20000701670 */
[----:B------:R-:W-:Y:S01]  /*3310*/  FMUL.FTZ R47, R47, c[0x0][0x320] ;  /* 0x0000c8002f2f7a20 */ /* 0x000fe20000410000 */
[----:B------:R4:W1:Y:S01]  /*3320*/  MUFU.TANH R163, R67 ;  /* 0x0000004300a37308 */ /* 0x0008620000002400 */
[----:B------:R-:W-:Y:S01]  /*3330*/  FMUL.FTZ R42, R42, c[0x0][0x320] ;  /* 0x0000c8002a2a7a20 */ /* 0x000fe20000410000 */
[----:B------:R-:W-:Y:S01]  /*3340*/  FSEL R20, R20, -INF , !P0 ;  /* 0xff80000014147808 */ /* 0x000fe20004000000 */
[----:B------:R-:W-:Y:S01]  /*3350*/  FMUL.FTZ R43, R43, c[0x0][0x320] ;  /* 0x0000c8002b2b7a20 */ /* 0x000fe20000410000 */
[----:B------:R-:W-:Y:S01]  /*3360*/  ISETP.GT.AND P0, PT, R22, 0x8, P2 ;  /* 0x000000081600780c */ /* 0x000fe20001704270 */
[----:B------:R-:W-:Y:S02]  /*3370*/  FMUL.FTZ R66, R66, c[0x0][0x320] ;  /* 0x0000c80042427a20 */ /* 0x000fe40000410000 */
[----:B--2---:R-:W-:Y:S01]  /*3380*/  IMAD.IADD R18, R13, 0x1, R28 ;  /* 0x000000010d127824 */ /* 0x004fe200078e021c */
[----:B------:R-:W-:Y:S01]  /*3390*/  ISETP.LT.OR P0, PT, R23, 0x9, P0 ;  /* 0x000000091700780c */ /* 0x000fe20000701670 */
[----:B------:R4:W2:Y:S03]  /*33a0*/  MUFU.TANH R25, R15 ;  /* 0x0000000f00197308 */ /* 0x0008a60000002400 */
[----:B-1----:R-:W-:-:S02]  /*33b0*/  FSEL R16, R16, -INF , !P0 ;  /* 0xff80000010107808 */ /* 0x002fc40004000000 */
[----:B------:R-:W-:Y:S02]  /*33c0*/  ISETP.GT.AND P0, PT, R22, 0x9, P2 ;  /* 0x000000091600780c */ /* 0x000fe40001704270 */
[----:B------:R-:W-:Y:S01]  /*33d0*/  IMNMX R21, R18, R9, PT ;  /* 0x0000000912157217 */ /* 0x000fe20003800200 */
[----:B------:R4:W1:Y:S01]  /*33e0*/  MUFU.TANH R171, R74 ;  /* 0x0000004a00ab7308 */ /* 0x0008620000002400 */
[----:B------:R-:W-:-:S04]  /*33f0*/  ISETP.LT.OR P0, PT, R23, 0xa, P0 ;  /* 0x0000000a1700780c */ /* 0x000fc80000701670 */
[----:B------:R-:W-:Y:S01]  /*3400*/  FSEL R14, R5, -INF , !P0 ;  /* 0xff800000050e7808 */ /* 0x000fe20004000000 */
[----:B------:R-:W-:Y:S01]  /*3410*/  FMUL.FTZ R5, R19, c[0x0][0x320] ;  /* 0x0000c80013057a20 */ /* 0x000fe20000410000 */
[----:B------:R-:W-:Y:S01]  /*3420*/  ISETP.GT.AND P0, PT, R22, 0x10, P2 ;  /* 0x000000101600780c */ /* 0x000fe20001704270 */
[----:B------:R-:W-:Y:S01]  /*3430*/  FMUL.FTZ R19, R51, c[0x0][0x320] ;  /* 0x0000c80033137a20 */ /* 0x000fe20000410000 */
[----:B------:R4:W1:Y:S02]  /*3440*/  MUFU.TANH R165, R75 ;  /* 0x0000004b00a57308 */ /* 0x0008640000002400 */
[----:B------:R-:W-:-:S04]  /*3450*/  ISETP.LT.OR P0, PT, R23, 0x11, P0 ;  /* 0x000000111700780c */ /* 0x000fc80000701670 */
[----:B------:R-:W-:Y:S02]  /*3460*/  FSEL R12, R12, -INF , !P0 ;  /* 0xff8000000c0c7808 */ /* 0x000fe40004000000 */
[----:B------:R-:W-:Y:S01]  /*3470*/  ISETP.GT.AND P0, PT, R22, 0x11, P2 ;  /* 0x000000111600780c */ /* 0x000fe20001704270 */
[----:B------:R-:W1:Y:S03]  /*3480*/  MUFU.TANH R5, R5 ;  /* 0x0000000500057308 */ /* 0x000e660000002400 */
[----:B------:R-:W-:-:S04]  /*3490*/  ISETP.LT.OR P0, PT, R23, 0x12, P0 ;  /* 0x000000121700780c */ /* 0x000fc80000701670 */
[----:B------:R-:W-:Y:S01]  /*34a0*/  FSEL R10, R10, -INF , !P0 ;  /* 0xff8000000a0a7808 */ /* 0x000fe20004000000 */
[----:B------:R-:W1:Y:S01]  /*34b0*/  MUFU.TANH R19, R19 ;  /* 0x0000001300137308 */ /* 0x000e620000002400 */
[----:B------:R-:W-:-:S04]  /*34c0*/  ISETP.GT.AND P0, PT, R22, 0x18, P2 ;  /* 0x000000181600780c */ /* 0x000fc80001704270 */
[----:B------:R-:W-:-:S03]  /*34d0*/  ISETP.LT.OR P0, PT, R23, 0x19, P0 ;  /* 0x000000191700780c */ /* 0x000fc60000701670 */
[----:B------:R4:W1:Y:S01]  /*34e0*/  MUFU.TANH R167, R46 ;  /* 0x0000002e00a77308 */ /* 0x0008620000002400 */
[----:B------:R-:W-:Y:S02]  /*34f0*/  FSEL R8, R8, -INF , !P0 ;  /* 0xff80000008087808 */ /* 0x000fe40004000000 */
[----:B------:R-:W-:-:S04]  /*3500*/  ISETP.GT.AND P0, PT, R22, 0x19, P2 ;  /* 0x000000191600780c */ /* 0x000fc80001704270 */
[----:B------:R-:W-:Y:S01]  /*3510*/  ISETP.LT.OR P0, PT, R23, 0x1a, P0 ;  /* 0x0000001a1700780c */ /* 0x000fe20000701670 */
[----:B------:R4:W1:Y:S03]  /*3520*/  MUFU.TANH R143, R47 ;  /* 0x0000002f008f7308 */ /* 0x0008660000002400 */
[----:B------:R-:W-:Y:S02]  /*3530*/  FSEL R6, R6, -INF , !P0 ;  /* 0xff80000006067808 */ /* 0x000fe40004000000 */
[----:B------:R-:W-:-:S03]  /*3540*/  ISETP.GT.AND P0, PT, R22, 0x20, P2 ;  /* 0x000000201600780c */ /* 0x000fc60001704270 */
[----:B------:R-:W1:Y:S01]  /*3550*/  MUFU.TANH R26, R26 ;  /* 0x0000001a001a7308 */ /* 0x000e620000002400 */
[----:B------:R-:W-:-:S04]  /*3560*/  ISETP.LT.OR P0, PT, R23, 0x21, P0 ;  /* 0x000000211700780c */ /* 0x000fc80000701670 */
[----:B------:R-:W-:Y:S02]  /*3570*/  FSEL R156, R156, -INF , !P0 ;  /* 0xff8000009c9c7808 */ /* 0x000fe40004000000 */
[----:B------:R-:W-:Y:S01]  /*3580*/  ISETP.GT.AND P0, PT, R22, 0x21, P2 ;  /* 0x000000211600780c */ /* 0x000fe20001704270 */
[----:B------:R-:W1:Y:S03]  /*3590*/  MUFU.TANH R27, R27 ;  /* 0x0000001b001b7308 */ /* 0x000e660000002400 */
[----:B------:R-:W-:-:S04]  /*35a0*/  ISETP.LT.OR P0, PT, R23, 0x22, P0 ;  /* 0x000000221700780c */ /* 0x000fc80000701670 */
[----:B------:R-:W-:Y:S01]  /*35b0*/  FSEL R164, R164, -INF , !P0 ;  /* 0xff800000a4a47808 */ /* 0x000fe20004000000 */
[----:B------:R4:W1:Y:S01]  /*35c0*/  MUFU.TANH R141, R42 ;  /* 0x0000002a008d7308 */ /* 0x0008620000002400 */
[----:B------:R-:W-:-:S04]  /*35d0*/  ISETP.GT.AND P0, PT, R22, 0x28, P2 ;  /* 0x000000281600780c */ /* 0x000fc80001704270 */
[----:B------:R-:W-:-:S03]  /*35e0*/  ISETP.LT.OR P0, PT, R23, 0x29, P0 ;  /* 0x000000291700780c */ /* 0x000fc60000701670 */
[----:B------:R4:W1:Y:S01]  /*35f0*/  MUFU.TANH R161, R43 ;  /* 0x0000002b00a17308 */ /* 0x0008620000002400 */
[----:B------:R-:W-:Y:S02]  /*3600*/  FSEL R162, R162, -INF , !P0 ;  /* 0xff800000a2a27808 */ /* 0x000fe40004000000 */
[----:B------:R-:W-:-:S04]  /*3610*/  ISETP.GT.AND P0, PT, R22, 0x29, P2 ;  /* 0x000000291600780c */ /* 0x000fc80001704270 */
[----:B------:R-:W-:Y:S01]  /*3620*/  ISETP.LT.OR P0, PT, R23, 0x2a, P0 ;  /* 0x0000002a1700780c */ /* 0x000fe20000701670 */
[----:B------:R-:W1:Y:S03]  /*3630*/  MUFU.TANH R7, R7 ;  /* 0x0000000700077308 */ /* 0x000e660000002400 */
[----:B------:R-:W-:Y:S02]  /*3640*/  FSEL R158, R158, -INF , !P0 ;  /* 0xff8000009e9e7808 */ /* 0x000fe40004000000 */
[----:B------:R-:W-:-:S03]  /*3650*/  ISETP.GT.AND P0, PT, R22, 0x30, P2 ;  /* 0x000000301600780c */ /* 0x000fc60001704270 */
[----:B------:R4:W1:Y:S01]  /*3660*/  MUFU.TANH R173, R66 ;  /* 0x0000004200ad7308 */ /* 0x0008620000002400 */
[----:B------:R-:W-:-:S04]  /*3670*/  ISETP.LT.OR P0, PT, R23, 0x31, P0 ;  /* 0x000000311700780c */ /* 0x000fc80000701670 */
[----:B------:R-:W-:Y:S02]  /*3680*/  FSEL R168, R168, -INF , !P0 ;  /* 0xff800000a8a87808 */ /* 0x000fe40004000000 */
[----:B------:R-:W-:-:S04]  /*3690*/  ISETP.GT.AND P0, PT, R22, 0x31, P2 ;  /* 0x000000311600780c */ /* 0x000fc80001704270 */
[----:B------:R-:W-:-:S04]  /*36a0*/  ISETP.LT.OR P0, PT, R23, 0x32, P0 ;  /* 0x000000321700780c */ /* 0x000fc80000701670 */
[----:B------:R-:W-:Y:S02]  /*36b0*/  FSEL R166, R166, -INF , !P0 ;  /* 0xff800000a6a67808 */ /* 0x000fe40004000000 */
[----:B------:R-:W-:-:S04]  /*36c0*/  ISETP.GT.AND P0, PT, R22, 0x38, P2 ;  /* 0x000000381600780c */ /* 0x000fc80001704270 */
[----:B------:R-:W-:-:S04]  /*36d0*/  ISETP.LT.OR P0, PT, R23, 0x39, P0 ;  /* 0x000000391700780c */ /* 0x000fc80000701670 */
[----:B------:R-:W-:Y:S02]  /*36e0*/  FSEL R142, R142, -INF , !P0 ;  /* 0xff8000008e8e7808 */ /* 0x000fe40004000000 */
[----:B------:R-:W-:Y:S01]  /*36f0*/  ISETP.GT.AND P0, PT, R22, 0x39, P2 ;  /* 0x000000391600780c */ /* 0x000fe20001704270 */
[----:B------:R-:W-:-:S03]  /*3700*/  IMAD.IADD R22, R11, 0x1, R28 ;  /* 0x000000010b167824 */ /* 0x000fc600078e021c */
[----:B------:R-:W-:-:S04]  /*3710*/  ISETP.LT.OR P0, PT, R23, 0x3a, P0 ;  /* 0x0000003a1700780c */ /* 0x000fc80000701670 */
[----:B------:R-:W-:Y:S02]  /*3720*/  FSEL R140, R140, -INF , !P0 ;  /* 0xff8000008c8c7808 */ /* 0x000fe40004000000 */
[----:B------:R-:W-:-:S13]  /*3730*/  PLOP3.LUT P0, PT, PT, PT, UP1, 0x40, 0x0 ;  /* 0x000000000000781c */ /* 0x000fda0003f0e818 */
[----:B------:R-:W-:Y:S05]  /*3740*/  @P0 BRA `(.L_x_173) ;  /* 0x0000016000000947 */ /* 0x000fea0003800000 */
[----:B-1234-:R-:W-:Y:S01]  /*3750*/  IMAD.U32 R9, RZ, RZ, UR10 ;  /* 0x0000000aff097e24 */ /* 0x01efe2000f8e00ff */
        /* <DEDUP_REMOVED lines=11> */
.L_x_175:
[----:B------:R-:W-:-:S04]  /*3810*/  MOV R9, c[0x0][0x32c] ;  /* 0x0000cb0000097a02 */ /* 0x000fc80000000f00 */
[----:B------:R-:W-:-:S13]  /*3820*/  ISETP.NE.AND P0, PT, R9, 0x1, PT ;  /* 0x000000010900780c */ /* 0x000fda0003f05270 */
[----:B------:R-:W-:-:S05]  /*3830*/  @P0 IMAD.HI.U32 R9, R28, c[0x0][0x330], RZ ;  /* 0x0000cc001c090a27 */ /* 0x000fca00078e00ff */
[----:B------:R-:W-:Y:S02]  /*3840*/  @P0 SHF.R.U32.HI R28, RZ, c[0x0][0x334], R9 ;  /* 0x0000cd00ff1c0a19 */ /* 0x000fe40000011609 */
.L_x_176:
[----:B------:R-:W-:Y:S05]  /*3850*/  BSYNC B0 ;  /* 0x0000000000007941 */ /* 0x000fea0003800000 */
.L_x_174:
[----:B------:R-:W-:-:S04]  /*3860*/  IMAD R9, R28, c[0x0][0x32c], -R81 ;  /* 0x0000cb001c097a24 */ /* 0x000fc800078e0a51 */
[----:B------:R-:W-:-:S05]  /*3870*/  IMAD.IADD R9, R9, 0x1, -R212 ;  /* 0x0000000109097824 */ /* 0x000fca00078e0ad4 */
[----:B------:R-:W-:Y:S02]  /*3880*/  IADD3 R18, R9, c[0x0][0x32c], RZ ;  /* 0x0000cb0009127a10 */ /* 0x000fe40007ffe0ff */
[----:B------:R-:W-:Y:S02]  /*3890*/  IMNMX R22, R22, R9, !PT ;  /* 0x0000000916167217 */ /* 0x000fe40007800200 */
[----:B------:R-:W-:Y:S02]  /*38a0*/  IMNMX R21, R21, R18, PT ;  /* 0x0000001215157217 */ /* 0x000fe40003800200 */
.L_x_173:
[----:B-1234-:R-:W-:Y:S01]  /*38b0*/  ISETP.GT.AND P0, PT, R22, 0x1, P2 ;  /* 0x000000011600780c */ /* 0x01efe20001704270 */
[----:B------:R-:W-:Y:S01]  /*38c0*/  IMAD.SHL.U32 R203, R4, 0x2, RZ ;  /* 0x0000000204cb7824 */ /* 0x000fe200078e00ff */
[----:B------:R-:W-:Y:S01]  /*38d0*/  FMNMX.FTZ R23, R17, R20, !PT ;  /* 0x0000001411177209 */ /* 0x000fe20007810000 */
[----:B------:R-:W-:Y:S01]  /*38e0*/  ULDC.64 UR4, c[0x0][0x2c8] ;  /* 0x0000b20000047ab9 */ /* 0x000fe20000000a00 */
[----:B------:R-:W-:Y:S01]  /*38f0*/  ISETP.LT.OR P0, PT, R21, 0x2, P0 ;  /* 0x000000021500780c */ /* 0x000fe20000701670 */
[--C-:B------:R-:W-:Y:S01]  /*3900*/  IMAD R197, R3, 0x2, R203.reuse ;  /* 0x0000000203c57824 */ /* 0x100fe200078e02cb */
[----:B------:R-:W-:Y:S01]  /*3910*/  FMNMX.FTZ R23, R16, R23, !PT ;  /* 0x0000001710177209 */ /* 0x000fe20007810000 */
[----:B------:R-:W-:Y:S01]  /*3920*/  LDSM.16.MT88.4 R40, [R203+0x2100] ;  /* 0x00210000cb28783b */ /* 0x000fe20000004200 */
[----:B------:R-:W-:Y:S01]  /*3930*/  FSEL R19, R19, -INF , !P0 ;  /* 0xff80000013137808 */ /* 0x000fe20004000000 */
[----:B------:R-:W-:Y:S01]  /*3940*/  IMAD R198, R2, 0x2, R203 ;  /* 0x0000000202c67824 */ /* 0x000fe200078e02cb */
[----:B------:R-:W-:Y:S01]  /*3950*/  ISETP.GT.AND P0, PT, R22, 0x8, P2 ;  /* 0x000000081600780c */ /* 0x000fe20001704270 */
[----:B------:R-:W-:Y:S01]  /*3960*/  LDSM.16.MT88.4 R56, [R197+0x2100] ;  /* 0x00210000c538783b */ /* 0x000fe20000004200 */
[----:B------:R-:W-:Y:S01]  /*3970*/  FMNMX.FTZ R23, R14, R23, !PT ;  /* 0x000000170e177209 */ /* 0x000fe20007810000 */
[----:B------:R-:W-:Y:S01]  /*3980*/  IMAD R196, R3, 0x2, R198 ;  /* 0x0000000203c47824 */ /* 0x000fe200078e02c6 */
[----:B------:R-:W-:Y:S01]  /*3990*/  ISETP.LT.OR P0, PT, R21, 0x9, P0 ;  /* 0x000000091500780c */ /* 0x000fe20000701670 */
[----:B------:R-:W-:Y:S01]  /*39a0*/  LDSM.16.MT88.4 R124, [R203+0x100] ;  /* 0x00010000cb7c783b */ /* 0x000fe20000004200 */
[----:B------:R-:W-:Y:S01]  /*39b0*/  FMNMX.FTZ R23, R12, R23, !PT ;  /* 0x000000170c177209 */ /* 0x000fe20007810000 */
[----:B------:R-:W-:Y:S01]  /*39c0*/  UIMAD.WIDE.U32 UR26, UR25, UR4, URZ ;  /* 0x00000004191a72a5 */ /* 0x000fe2000f8e003f */
[----:B------:R-:W-:Y:S01]  /*39d0*/  FSEL R7, R7, -INF , !P0 ;  /* 0xff80000007077808 */ /* 0x000fe20004000000 */
[----:B------:R-:W-:Y:S01]  /*39e0*/  LDSM.16.MT88.4 R116, [R198+0x100] ;  /* 0x00010000c674783b */ /* 0x000fe20000004200 */
[----:B------:R-:W-:Y:S01]  /*39f0*/  ISETP.GT.AND P0, PT, R22, 0x9, P2 ;  /* 0x000000091600780c */ /* 0x000fe20001704270 */
[----:B------:R-:W-:Y:S01]  /*3a00*/  @UP2 USHF.R.U32.HI UR25, URZ, UR5, UR27 ;  /* 0x000000053f192299 */ /* 0x000fe2000801161b */
[----:B------:R-:W-:Y:S01]  /*3a10*/  FMNMX.FTZ R23, R10, R23, !PT ;  /* 0x000000170a177209 */ /* 0x000fe20007810000 */
[----:B------:R-:W-:Y:S01]  /*3a20*/  LDSM.16.MT88.4 R108, [R197+0x100] ;  /* 0x00010000c56c783b */ /* 0x000fe20000004200 */
[----:B------:R-:W-:Y:S01]  /*3a30*/  ISETP.LT.OR P0, PT, R21, 0xa, P0 ;  /* 0x0000000a1500780c */ /* 0x000fe20000701670 */
[----:B------:R-:W-:Y:S01]  /*3a40*/  UIADD3 UR4, UR24, UR25, URZ ;  /* 0x0000001918047290 */ /* 0x000fe2000fffe03f */
[----:B------:R-:W-:Y:S01]  /*3a50*/  FMNMX.FTZ R23, R8, R23, !PT ;  /* 0x0000001708177209 */ /* 0x000fe20007810000 */
[----:B------:R-:W-:Y:S01]  /*3a60*/  LDSM.16.MT88.4 R100, [R196+0x100] ;  /* 0x00010000c464783b */ /* 0x000fe20000004200 */
[----:B------:R-:W-:Y:S01]  /*3a70*/  FSEL R5, R5, -INF , !P0 ;  /* 0xff80000005057808 */ /* 0x000fe20004000000 */
[----:B------:R-:W-:Y:S01]  /*3a80*/  ULDC UR25, c[0x0][0x328] ;  /* 0x0000ca0000197ab9 */ /* 0x000fe20000000800 */
[----:B------:R-:W-:Y:S01]  /*3a90*/  ISETP.GT.AND P0, PT, R22, 0x10, P2 ;  /* 0x000000101600780c */ /* 0x000fe20001704270 */
[----:B------:R-:W-:Y:S01]  /*3aa0*/  LDSM.16.MT88.4 R48, [R198+0x2100] ;  /* 0x00210000c630783b */ /* 0x000fe20000004200 */
[----:B------:R-:W-:Y:S01]  /*3ab0*/  FMNMX.FTZ R23, R6, R23, !PT ;  /* 0x0000001706177209 */ /* 0x000fe20007810000 */
[----:B------:R-:W-:Y:S01]  /*3ac0*/  UIADD3 UR21, UR21, -0x2, URZ ;  /* 0xfffffffe15157890 */ /* 0x000fe2000fffe03f */
[----:B------:R-:W-:Y:S01]  /*3ad0*/  ISETP.LT.OR P0, PT, R21, 0x11, P0 ;  /* 0x000000111500780c */ /* 0x000fe20000701670 */
[----:B------:R-:W-:Y:S01]  /*3ae0*/  LDSM.16.MT88.4 R64, [R196+0x2100] ;  /* 0x00210000c440783b */ /* 0x000fe20000004200 */
[----:B------:R-:W-:Y:S01]  /*3af0*/  FMNMX.FTZ R23, R156, R23, !PT ;  /* 0x000000179c177209 */ /* 0x000fe20007810000 */
[----:B------:R-:W-:Y:S01]  /*3b00*/  UIADD3 UR25, UR4, UR25, URZ ;  /* 0x0000001904197290 */ /* 0x000fe2000fffe03f */
[----:B------:R-:W-:Y:S01]  /*3b10*/  FSEL R15, R24, -INF , !P0 ;  /* 0xff800000180f7808 */ /* 0x000fe20004000000 */
[----:B------:R-:W-:Y:S01]  /*3b20*/  LDSM.16.MT88.4 R72, [R203+0x4100] ;  /* 0x00410000cb48783b */ /* 0x000fe20000004200 */
[----:B------:R-:W-:-:S02]  /*3b30*/  ISETP.GT.AND P0, PT, R22, 0x11, P2 ;  /* 0x000000111600780c */ /* 0x000fc40001704270 */
[----:B------:R-:W-:Y:S01]  /*3b40*/  FMNMX.FTZ R23, R164, R23, !PT ;  /* 0x00000017a4177209 */ /* 0x000fe20007810000 */
[----:B------:R-:W-:Y:S01]  /*3b50*/  LDSM.16.MT88.4 R80, [R198+0x4100] ;  /* 0x00410000c650783b */ /* 0x000fe20000004200 */
[----:B------:R-:W-:Y:S02]  /*3b60*/  ISETP.LT.OR P0, PT, R21, 0x12, P0 ;  /* 0x000000121500780c */ /* 0x000fe40000701670 */
[----:B------:R-:W-:Y:S01]  /*3b70*/  FMNMX.FTZ R23, R162, R23, !PT ;  /* 0x00000017a2177209 */ /* 0x000fe20007810000 */
[----:B------:R-:W-:Y:S01]  /*3b80*/  LDSM.16.MT88.4 R88, [R197+0x4100] ;  /* 0x00410000c558783b */ /* 0x000fe20000004200 */
[----:B------:R-:W-:Y:S02]  /*3b90*/  FSEL R13, R25, -INF , !P0 ;  /* 0xff800000190d7808 */ /* 0x000fe40004000000 */
[----:B------:R-:W-:Y:S01]  /*3ba0*/  ISETP.GT.AND P0, PT, R22, 0x18, P2 ;  /* 0x000000181600780c */ /* 0x000fe20001704270 */
[----:B------:R-:W-:Y:S01]  /*3bb0*/  LDSM.16.MT88.4 R136, [R198+0x900] ;  /* 0x00090000c688783b */ /* 0x000fe20000004200 */
[----:B------:R-:W-:-:S02]  /*3bc0*/  FMNMX.FTZ R23, R158, R23, !PT ;  /* 0x000000179e177209 */ /* 0x000fc40007810000 */
[C---:B------:R-:W-:Y:S01]  /*3bd0*/  ISETP.LT.OR P0, PT, R21.reuse, 0x19, P0 ;  /* 0x000000191500780c */ /* 0x040fe20000701670 */
[----:B------:R-:W-:Y:S01]  /*3be0*/  LDSM.16.MT88.4 R32, [R197+0x900] ;  /* 0x00090000c520783b */ /* 0x000fe20000004200 */
[----:B------:R-:W-:Y:S02]  /*3bf0*/  FMNMX.FTZ R23, R168, R23, !PT ;  /* 0x00000017a8177209 */ /* 0x000fe40007810000 */
[----:B------:R-:W-:Y:S01]  /*3c00*/  FSEL R11, R26, -INF , !P0 ;  /* 0xff8000001a0b7808 */ /* 0x000fe20004000000 */
[----:B------:R-:W-:Y:S01]  /*3c10*/  LDSM.16.MT88.4 R28, [R196+0x900] ;  /* 0x00090000c41c783b */ /* 0x000fe20000004200 */
[----:B------:R-:W-:Y:S02]  /*3c20*/  ISETP.GT.AND P0, PT, R22, 0x19, P2 ;  /* 0x000000191600780c */ /* 0x000fe40001704270 */
[----:B------:R-:W-:Y:S02]  /*3c30*/  FMNMX.FTZ R23, R166, R23, !PT ;  /* 0x00000017a6177209 */ /* 0x000fe40007810000 */
[----:B------:R-:W-:-:S02]  /*3c40*/  ISETP.LT.OR P0, PT, R21, 0x1a, P0 ;  /* 0x0000001a1500780c */ /* 0x000fc40000701670 */
[----:B------:R-:W-:Y:S02]  /*3c50*/  FMNMX.FTZ R23, R142, R23, !PT ;  /* 0x000000178e177209 */ /* 0x000fe40007810000 */
[----:B------:R-:W-:Y:S02]  /*3c60*/  FSEL R9, R27, -INF , !P0 ;  /* 0xff8000001b097808 */ /* 0x000fe40004000000 */
[----:B------:R-:W-:Y:S02]  /*3c70*/  ISETP.GT.AND P0, PT, R22, 0x20, P2 ;  /* 0x000000201600780c */ /* 0x000fe40001704270 */
[----:B------:R-:W-:Y:S02]  /*3c80*/  FMNMX.FTZ R23, R140, R23, !PT ;  /* 0x000000178c177209 */ /* 0x000fe40007810000 */
[----:B------:R-:W-:-:S04]  /*3c90*/  ISETP.LT.OR P0, PT, R21, 0x21, P0 ;  /* 0x000000211500780c */ /* 0x000fc80000701670 */
[----:B------:R-:W-:Y:S02]  /*3ca0*/  FSEL R173, R173, -INF , !P0 ;  /* 0xff800000adad7808 */ /* 0x000fe40004000000 */
[----:B------:R-:W-:-:S04]  /*3cb0*/  ISETP.GT.AND P0, PT, R22, 0x21, P2 ;  /* 0x000000211600780c */ /* 0x000fc80001704270 */
[----:B------:R-:W-:-:S04]  /*3cc0*/  ISETP.LT.OR P0, PT, R21, 0x22, P0 ;  /* 0x000000221500780c */ /* 0x000fc80000701670 */
[----:B------:R-:W-:Y:S02]  /*3cd0*/  FSEL R163, R163, -INF , !P0 ;  /* 0xff800000a3a37808 */ /* 0x000fe40004000000 */
[----:B------:R-:W-:-:S04]  /*3ce0*/  ISETP.GT.AND P0, PT, R22, RZ, P2 ;  /* 0x000000ff1600720c */ /* 0x000fc80001704270 */
[----:B------:R-:W-:-:S04]  /*3cf0*/  ISETP.LT.OR P0, PT, R21, 0x1, P0 ;  /* 0x000000011500780c */ /* 0x000fc80000701670 */
[----:B------:R-:W-:Y:S02]  /*3d00*/  FSEL R18, R0, -INF , !P0 ;  /* 0xff80000000127808 */ /* 0x000fe40004000000 */
[----:B------:R-:W-:Y:S01]  /*3d10*/  ISETP.GT.AND P0, PT, R22, 0x28, P2 ;  /* 0x000000281600780c */ /* 0x000fe20001704270 */
[----:B------:R-:W1:Y:S01]  /*3d20*/  SHFL.BFLY PT, R0, R23, 0x2, 0x1f ;  /* 0x0c401f0017007f89 */ /* 0x000e6200000e0000 */
[----:B------:R-:W-:Y:S02]  /*3d30*/  FMNMX.FTZ R24, R18, R19, !PT ;  /* 0x0000001312187209 */ /* 0x000fe40007810000 */
[----:B------:R-:W-:Y:S02]  /*3d40*/  ISETP.LT.OR P0, PT, R21, 0x29, P0 ;  /* 0x000000291500780c */ /* 0x000fe40000701670 */
[----:B------:R-:W-:Y:S02]  /*3d50*/  FMNMX.FTZ R24, R7, R24, !PT ;  /* 0x0000001807187209 */ /* 0x000fe40007810000 */
[----:B------:R-:W-:-:S02]  /*3d60*/  FSEL R171, R171, -INF , !P0 ;  /* 0xff800000abab7808 */ /* 0x000fc40004000000 */
[----:B------:R-:W-:Y:S02]  /*3d70*/  FMNMX.FTZ R24, R5, R24, !PT ;  /* 0x0000001805187209 */ /* 0x000fe40007810000 */
[----:B------:R-:W-:Y:S02]  /*3d80*/  ISETP.GT.AND P0, PT, R22, 0x29, P2 ;  /* 0x000000291600780c */ /* 0x000fe40001704270 */
        /* <DEDUP_REMOVED lines=10> */
[C---:B------:R-:W-:Y:S02]  /*3e30*/  ISETP.GT.AND P0, PT, R22.reuse, 0x31, P2 ;  /* 0x000000311600780c */ /* 0x040fe40001704270 */
[----:B------:R-:W-:Y:S02]  /*3e40*/  FMNMX.FTZ R24, R163, R24, !PT ;  /* 0x00000018a3187209 */ /* 0x000fe40007810000 */
[----:B------:R-:W-:Y:S02]  /*3e50*/  ISETP.LT.OR P0, PT, R21, 0x32, P0 ;  /* 0x000000321500780c */ /* 0x000fe40000701670 */
[----:B------:R-:W-:Y:S02]  /*3e60*/  FMNMX.FTZ R24, R171, R24, !PT ;  /* 0x00000018ab187209 */ /* 0x000fe40007810000 */
[----:B------:R-:W-:Y:S02]  /*3e70*/  FSEL R143, R143, -INF , !P0 ;  /* 0xff8000008f8f7808 */ /* 0x000fe40004000000 */
[----:B------:R-:W-:-:S02]  /*3e80*/  ISETP.GT.AND P0, PT, R22, 0x38, P2 ;  /* 0x000000381600780c */ /* 0x000fc40001704270 */
[----:B------:R-:W-:Y:S02]  /*3e90*/  FMNMX.FTZ R24, R165, R24, !PT ;  /* 0x00000018a5187209 */ /* 0x000fe40007810000 */
[----:B------:R-:W-:Y:S02]  /*3ea0*/  ISETP.GT.AND P2, PT, R22, 0x39, P2 ;  /* 0x000000391600780c */ /* 0x000fe40001744270 */
[----:B------:R-:W-:Y:S02]  /*3eb0*/  ISETP.LT.OR P0, PT, R21, 0x39, P0 ;  /* 0x000000391500780c */ /* 0x000fe40000701670 */
[----:B------:R-:W-:Y:S02]  /*3ec0*/  FMNMX.FTZ R22, R167, R24, !PT ;  /* 0x00000018a7167209 */ /* 0x000fe40007810000 */
[----:B------:R-:W-:Y:S01]  /*3ed0*/  ISETP.LT.OR P2, PT, R21, 0x3a, P2 ;  /* 0x0000003a1500780c */ /* 0x000fe20001741670 */
[----:B------:R-:W-:Y:S01]  /*3ee0*/  LDSM.16.MT88.4 R24, [R198+0x2900] ;  /* 0x00290000c618783b */ /* 0x000fe20000004200 */
[----:B------:R-:W-:-:S02]  /*3ef0*/  FSEL R141, R141, -INF , !P0 ;  /* 0xff8000008d8d7808 */ /* 0x000fc40004000000 */
[----:B------:R-:W-:Y:S02]  /*3f00*/  FMNMX.FTZ R22, R143, R22, !PT ;  /* 0x000000168f167209 */ /* 0x000fe40007810000 */
[----:B------:R-:W-:Y:S02]  /*3f10*/  FSEL R161, R161, -INF , !P2 ;  /* 0xff800000a1a17808 */ /* 0x000fe40005000000 */
[----:B------:R-:W-:Y:S02]  /*3f20*/  FMNMX.FTZ R22, R141, R22, !PT ;  /* 0x000000168d167209 */ /* 0x000fe40007810000 */
[----:B-1----:R-:W-:Y:S02]  /*3f30*/  FMNMX.FTZ R23, R23, R0, !PT ;  /* 0x0000000017177209 */ /* 0x002fe40007810000 */
[----:B------:R-:W-:-:S03]  /*3f40*/  FMNMX.FTZ R22, R161, R22, !PT ;  /* 0x00000016a1167209 */ /* 0x000fc60007810000 */
[----:B------:R-:W1:Y:S04]  /*3f50*/  SHFL.BFLY PT, R0, R23, 0x1, 0x1f ;  /* 0x0c201f0017007f89 */ /* 0x000e6800000e0000 */
[----:B------:R-:W2:Y:S01]  /*3f60*/  SHFL.BFLY PT, R21, R22, 0x2, 0x1f ;  /* 0x0c401f0016157f89 */ /* 0x000ea200000e0000 */
[----:B-1----:R-:W-:Y:S02]  /*3f70*/  FMNMX.FTZ R0, R23, R0, !PT ;  /* 0x0000000017007209 */ /* 0x002fe40007810000 */
[----:B--2---:R-:W-:-:S03]  /*3f80*/  FMNMX.FTZ R21, R22, R21, !PT ;  /* 0x0000001516157209 */ /* 0x004fc60007810000 */
[C---:B------:R-:W-:Y:S01]  /*3f90*/  FMUL.FTZ R169, R0.reuse, c[0x0][0x2d0] ;  /* 0x0000b40000a97a20 */ /* 0x040fe20000410000 */
[----:B------:R-:W-:Y:S01]  /*3fa0*/  FSETP.NEU.FTZ.AND P0, PT, R0, -INF , PT ;  /* 0xff8000000000780b */ /* 0x000fe20003f1d000 */
[----:B------:R-:W1:Y:S03]  /*3fb0*/  SHFL.BFLY PT, R132, R21, 0x1, 0x1f ;  /* 0x0c201f0015847f89 */ /* 0x000e6600000e0000 */
[----:B------:R-:W-:-:S05]  /*3fc0*/  FSEL R169, R169, RZ, P0 ;  /* 0x000000ffa9a97208 */ /* 0x000fca0000000000 */
[--C-:B------:R-:W-:Y:S02]  /*3fd0*/  FFMA.FTZ R155, R17, c[0x0][0x2d0], -R169.reuse ;  /* 0x0000b400119b7a23 */ /* 0x100fe400000108a9 */
[--C-:B------:R-:W-:Y:S02]  /*3fe0*/  FFMA.FTZ R154, R20, c[0x0][0x2d0], -R169.reuse ;  /* 0x0000b400149a7a23 */ /* 0x100fe400000108a9 */
[--C-:B------:R-:W-:Y:S02]  /*3ff0*/  FFMA.FTZ R153, R16, c[0x0][0x2d0], -R169.reuse ;  /* 0x0000b40010997a23 */ /* 0x100fe400000108a9 */
[--C-:B------:R-:W-:Y:S01]  /*4000*/  FFMA.FTZ R148, R14, c[0x0][0x2d0], -R169.reuse ;  /* 0x0000b4000e947a23 */ /* 0x100fe200000108a9 */
[----:B------:R-:W-:Y:S01]  /*4010*/  MUFU.EX2 R155, R155 ;  /* 0x0000009b009b7308 */ /* 0x000fe20000000800 */
[--C-:B------:R-:W-:Y:S02]  /*4020*/  FFMA.FTZ R135, R6, c[0x0][0x2d0], -R169.reuse ;  /* 0x0000b40006877a23 */ /* 0x100fe400000108a9 */
[----:B------:R-:W-:-:S02]  /*4030*/  FFMA.FTZ R147, R10, c[0x0][0x2d0], -R169 ;  /* 0x0000b4000a937a23 */ /* 0x000fc400000108a9 */
[--C-:B------:R-:W-:Y:S02]  /*4040*/  FFMA.FTZ R146, R8, c[0x0][0x2d0], -R169.reuse ;  /* 0x0000b40008927a23 */ /* 0x100fe400000108a9 */
[--C-:B------:R-:W-:Y:S01]  /*4050*/  FFMA.FTZ R152, R12, c[0x0][0x2d0], -R169.reuse ;  /* 0x0000b4000c987a23 */ /* 0x100fe200000108a9 */
[----:B------:R-:W2:Y:S01]  /*4060*/  MUFU.EX2 R154, R154 ;  /* 0x0000009a009a7308 */ /* 0x000ea20000000800 */
[--C-:B------:R-:W-:Y:S01]  /*4070*/  FFMA.FTZ R159, R164, c[0x0][0x2d0], -R169.reuse ;  /* 0x0000b400a49f7a23 */ /* 0x100fe200000108a9 */
[----:B-1----:R-:W-:Y:S01]  /*4080*/  FMNMX.FTZ R132, R21, R132, !PT ;  /* 0x0000008415847209 */ /* 0x002fe20007810000 */
[--C-:B------:R-:W-:Y:S01]  /*4090*/  FFMA.FTZ R157, R162, c[0x0][0x2d0], -R169.reuse ;  /* 0x0000b400a29d7a23 */ /* 0x100fe200000108a9 */
[----:B------:R-:W-:Y:S01]  /*40a0*/  LDSM.16.MT88.4 R20, [R203+0x900] ;  /* 0x00090000cb14783b */ /* 0x000fe20000004200 */
[--C-:B------:R-:W-:Y:S01]  /*40b0*/  FFMA.FTZ R156, R156, c[0x0][0x2d0], -R169.reuse ;  /* 0x0000b4009c9c7a23 */ /* 0x100fe200000108a9 */
[C---:B------:R-:W-:Y:S01]  /*40c0*/  FSETP.NEU.FTZ.AND P0, PT, R132.reuse, -INF , PT ;  /* 0xff8000008400780b */ /* 0x040fe20003f1d000 */
[----:B------:R-:W-:Y:S01]  /*40d0*/  FMUL.FTZ R160, R132, c[0x0][0x2d0] ;  /* 0x0000b40084a07a20 */ /* 0x000fe20000410000 */
[----:B------:R-:W-:Y:S01]  /*40e0*/  MUFU.EX2 R153, R153 ;  /* 0x0000009900997308 */ /* 0x000fe20000000800 */
[----:B------:R-:W-:-:S02]  /*40f0*/  FFMA.FTZ R158, R158, c[0x0][0x2d0], -R169 ;  /* 0x0000b4009e9e7a23 */ /* 0x000fc400000108a9 */
[----:B------:R-:W-:Y:S01]  /*4100*/  FFMA.FTZ R168, R168, c[0x0][0x2d0], -R169 ;  /* 0x0000b400a8a87a23 */ /* 0x000fe200000108a9 */
[----:B------:R-:W-:Y:S02]  /*4110*/  FSEL R160, R160, RZ, P0 ;  /* 0x000000ffa0a07208 */ /* 0x000fe40000000000 */
[----:B------:R-:W-:Y:S02]  /*4120*/  PLOP3.LUT P0, PT, PT, PT, UP1, 0x40, 0x0 ;  /* 0x000000000000781c */ /* 0x000fe40003f0e818 */
[----:B------:R-:W1:Y:S01]  /*4130*/  MUFU.EX2 R148, R148 ;  /* 0x0000009400947308 */ /* 0x000e620000000800 */
[--C-:B------:R-:W-:Y:S01]  /*4140*/  FFMA.FTZ R149, R18, c[0x0][0x2d0], -R160.reuse ;  /* 0x0000b40012957a23 */ /* 0x100fe200000108a0 */
[----:B--2---:R-:W-:Y:S01]  /*4150*/  F2FP.PACK_AB R96, R154, R155 ;  /* 0x0000009b9a60723e */ /* 0x004fe200000000ff */
[--C-:B------:R-:W-:Y:S02]  /*4160*/  FFMA.FTZ R150, R19, c[0x0][0x2d0], -R160.reuse ;  /* 0x0000b40013967a23 */ /* 0x100fe400000108a0 */
[--C-:B------:R-:W-:Y:S01]  /*4170*/  FFMA.FTZ R151, R7, c[0x0][0x2d0], -R160.reuse ;  /* 0x0000b40007977a23 */ /* 0x100fe200000108a0 */
[----:B------:R-:W-:Y:S01]  /*4180*/  LDSM.16.MT88.4 R16, [R197+0x2900] ;  /* 0x00290000c510783b */ /* 0x000fe20000004200 */
[--C-:B------:R-:W-:Y:S01]  /*4190*/  FFMA.FTZ R144, R5, c[0x0][0x2d0], -R160.reuse ;  /* 0x0000b40005907a23 */ /* 0x100fe200000108a0 */
[----:B------:R-:W-:Y:S01]  /*41a0*/  MUFU.EX2 R149, R149 ;  /* 0x0000009500957308 */ /* 0x000fe20000000800 */
[--C-:B------:R-:W-:Y:S01]  /*41b0*/  FFMA.FTZ R3, R11, c[0x0][0x2d0], -R160.reuse ;  /* 0x0000b4000b037a23 */ /* 0x100fe200000108a0 */
[----:B------:R-:W2:Y:S01]  /*41c0*/  LDSM.16.MT88.4 R4, [R196+0x4100] ;  /* 0x00410000c404783b */ /* 0x000ea20000004200 */
[----:B------:R-:W-:-:S02]  /*41d0*/  FFMA.FTZ R2, R9, c[0x0][0x2d0], -R160 ;  /* 0x0000b40009027a23 */ /* 0x000fc400000108a0 */
[--C-:B------:R-:W-:Y:S01]  /*41e0*/  FFMA.FTZ R145, R15, c[0x0][0x2d0], -R160.reuse ;  /* 0x0000b4000f917a23 */ /* 0x100fe200000108a0 */
[----:B------:R-:W3:Y:S01]  /*41f0*/  LDSM.16.MT88.4 R8, [R203+0x2900] ;  /* 0x00290000cb08783b */ /* 0x000ee20000004200 */
[--C-:B------:R-:W-:Y:S01]  /*4200*/  FFMA.FTZ R134, R13, c[0x0][0x2d0], -R160.reuse ;  /* 0x0000b4000d867a23 */ /* 0x100fe200000108a0 */
[----:B------:R-:W4:Y:S01]  /*4210*/  MUFU.EX2 R150, R150 ;  /* 0x0000009600967308 */ /* 0x000f220000000800 */
[----:B-1----:R-:W-:Y:S01]  /*4220*/  F2FP.PACK_AB R98, R148, R153 ;  /* 0x000000999462723e */ /* 0x002fe200000000ff */
[----:B------:R-:W1:Y:S01]  /*4230*/  LDSM.16.MT88.4 R12, [R196+0x2900] ;  /* 0x00290000c40c783b */ /* 0x000e620000004200 */
[--C-:B------:R-:W-:Y:S02]  /*4240*/  FFMA.FTZ R162, R173, c[0x0][0x2d0], -R160.reuse ;  /* 0x0000b400ada27a23 */ /* 0x100fe400000108a0 */
[--C-:B------:R-:W-:Y:S02]  /*4250*/  FFMA.FTZ R163, R163, c[0x0][0x2d0], -R160.reuse ;  /* 0x0000b400a3a37a23 */ /* 0x100fe400000108a0 */
[--C-:B------:R-:W-:Y:S01]  /*4260*/  FFMA.FTZ R164, R171, c[0x0][0x2d0], -R160.reuse ;  /* 0x0000b400aba47a23 */ /* 0x100fe200000108a0 */
[----:B------:R-:W-:Y:S01]  /*4270*/  MUFU.EX2 R151, R151 ;  /* 0x0000009700977308 */ /* 0x000fe20000000800 */
[----:B------:R-:W-:-:S02]  /*4280*/  FFMA.FTZ R165, R165, c[0x0][0x2d0], -R160 ;  /* 0x0000b400a5a57a23 */ /* 0x000fc400000108a0 */
[--C-:B------:R-:W-:Y:S02]  /*4290*/  FFMA.FTZ R171, R166, c[0x0][0x2d0], -R169.reuse ;  /* 0x0000b400a6ab7a23 */ /* 0x100fe400000108a9 */
[--C-:B------:R-:W-:Y:S02]  /*42a0*/  FFMA.FTZ R166, R142, c[0x0][0x2d0], -R169.reuse ;  /* 0x0000b4008ea67a23 */ /* 0x100fe400000108a9 */
[----:B------:R-:W-:Y:S01]  /*42b0*/  FFMA.FTZ R169, R140, c[0x0][0x2d0], -R169 ;  /* 0x0000b4008ca97a23 */ /* 0x000fe200000108a9 */
[----:B------:R-:W5:Y:S01]  /*42c0*/  MUFU.EX2 R144, R144 ;  /* 0x0000009000907308 */ /* 0x000f620000000800 */
[----:B----4-:R-:W-:Y:S01]  /*42d0*/  F2FP.PACK_AB R97, R150, R149 ;  /* 0x000000959661723e */ /* 0x010fe200000000ff */
[--C-:B------:R-:W-:Y:S02]  /*42e0*/  FFMA.FTZ R167, R167, c[0x0][0x2d0], -R160.reuse ;  /* 0x0000b400a7a77a23 */ /* 0x100fe400000108a0 */
[--C-:B------:R-:W-:Y:S02]  /*42f0*/  FFMA.FTZ R170, R143, c[0x0][0x2d0], -R160.reuse ;  /* 0x0000b4008faa7a23 */ /* 0x100fe400000108a0 */
[----:B------:R-:W-:-:S02]  /*4300*/  FFMA.FTZ R172, R141, c[0x0][0x2d0], -R160 ;  /* 0x0000b4008dac7a23 */ /* 0x000fc400000108a0 */
[----:B------:R-:W-:Y:S01]  /*4310*/  MUFU.EX2 R152, R152 ;  /* 0x0000009800987308 */ /* 0x000fe20000000800 */
[----:B------:R-:W-:Y:S01]  /*4320*/  FFMA.FTZ R215, R161, c[0x0][0x2d0], -R160 ;  /* 0x0000b400a1d77a23 */ /* 0x000fe200000108a0 */
[----:B------:R-:W-:Y:S01]  /*4330*/  LDSM.16.MT88.4 R140, [R198+0x1900] ;  /* 0x00190000c68c783b */ /* 0x000fe20000004200 */
[----:B------:R-:W-:Y:S02]  /*4340*/  FADD.FTZ R154, R155, R154 ;  /* 0x0000009a9b9a7221 */ /* 0x000fe40000010000 */
[----:B------:R-:W-:Y:S02]  /*4350*/  FADD.FTZ R150, R149, R150 ;  /* 0x0000009695967221 */ /* 0x000fe40000010000 */
[----:B------:R-:W-:Y:S01]  /*4360*/  FADD.FTZ R153, R153, R154 ;  /* 0x0000009a99997221 */ /* 0x000fe20000010000 */
[----:B-----5:R-:W-:Y:S01]  /*4370*/  F2FP.PACK_AB R99, R144, R151 ;  /* 0x000000979063723e */ /* 0x020fe200000000ff */
[----:B------:R-:W4:Y:S01]  /*4380*/  MUFU.EX2 R147, R147 ;  /* 0x0000009300937308 */ /* 0x000f220000000800 */
[----:B------:R-:W-:-:S02]  /*4390*/  FADD.FTZ R151, R151, R150 ;  /* 0x0000009697977221 */ /* 0x000fc40000010000 */
        /* <DEDUP_REMOVED lines=46> */
[C---:B--2---:R-:W-:Y:S07]  /*4680*/  HMMA.16816.F32 R92, R96.reuse, R4, RZ ;  /* 0x00000004605c723c */ /* 0x044fee00000018ff */
[----:B----4-:R-:W-:Y:S01]  /*4690*/  F2FP.PACK_AB R4, R147, R152 ;  /* 0x000000989304723e */ /* 0x010fe200000000ff */
[----:B------:R-:W-:Y:S01]  /*46a0*/  HMMA.16816.F32 R96, R96, R6, RZ ;  /* 0x000000066060723c */ /* 0x000fe200000018ff */
[----:B-----5:R-:W-:Y:S01]  /*46b0*/  F2FP.PACK_AB R5, R134, R145 ;  /* 0x000000918605723e */ /* 0x020fe200000000ff */
[----:B------:R-:W-:-:S02]  /*46c0*/  FADD.FTZ R152, R152, R153 ;  /* 0x0000009998987221 */ /* 0x000fc40000010000 */
[----:B------:R-:W-:Y:S02]  /*46d0*/  FADD.FTZ R145, R145, R144 ;  /* 0x0000009091917221 */ /* 0x000fe40000010000 */
[----:B------:R-:W-:Y:S01]  /*46e0*/  FADD.FTZ R147, R147, R152 ;  /* 0x0000009893937221 */ /* 0x000fe20000010000 */
[----:B------:R-:W-:Y:S01]  /*46f0*/  F2FP.PACK_AB R6, R135, R146 ;  /* 0x000000928706723e */ /* 0x000fe200000000ff */
[----:B------:R-:W-:Y:S01]  /*4700*/  FADD.FTZ R134, R134, R145 ;  /* 0x0000009186867221 */ /* 0x000fe20000010000 */
[----:B-1----:R-:W-:Y:S01]  /*4710*/  F2FP.PACK_AB R7, R2, R3 ;  /* 0x000000030207723e */ /* 0x002fe200000000ff */
        /* <DEDUP_REMOVED lines=13> */
[C---:B------:R-:W-:Y:S08]  /*47f0*/  HMMA.16816.F32 R60, R4.reuse, R12, R60 ;  /* 0x0000000c043c723c */ /* 0x040ff0000000183c */
        /* <DEDUP_REMOVED lines=77> */
[C---:B------:R-:W-:Y:S01]  /*4cd0*/  F2FP.PACK_AB R5, R170.reuse, R167 ;  /* 0x000000a7aa05723e */ /* 0x040fe200000000ff */
        /* <DEDUP_REMOVED lines=35> */
[----:B------:R-:W-:Y:S07]  /*4f10*/  @P0 BRA `(.L_x_177) ;  /* 0x0000015000000947 */ /* 0x000fee0003800000 */
[----:B------:R-:W-:Y:S01]  /*4f20*/  ISETP.LT.AND P0, PT, RZ, UR4, PT ;  /* 0x00000004ff007c0c */ /* 0x000fe2000bf01270 */
[----:B------:R-:W-:-:S02]  /*4f30*/  UIADD3 UR26, UR4, -0x1, URZ ;  /* 0xffffffff041a7890 */ /* 0x000fc4000fffe03f */
[----:B------:R-:W-:-:S10]  /*4f40*/  ULDC UR24, c[0x0][0x32c] ;  /* 0x0000cb0000187ab9 */ /* 0x000fd40000000800 */
[----:B------:R-:W-:Y:S05]  /*4f50*/  @P0 BRA `(.L_x_178) ;  /* 0x0000008000000947 */ /* 0x000fea0003800000 */
[----:B------:R-:W-:Y:S02]  /*4f60*/  UISETP.NE.AND UP0, UPT, UR24, 0x1, UPT ;  /* 0x000000011800788c */ /* 0x000fe4000bf05270 */
[----:B------:R-:W-:-:S03]  /*4f70*/  UIADD3 UR26, -UR4, URZ, URZ ;  /* 0x0000003f041a7290 */ /* 0x000fc6000fffe13f */
[----:B------:R-:W-:Y:S02]  /*4f80*/  ULDC.64 UR4, c[0x0][0x330] ;  /* 0x0000cc0000047ab9 */ /* 0x000fe40000000a00 */
[----:B------:R-:W-:-:S07]  /*4f90*/  UIMAD.WIDE.U32 UR28, UR26, UR4, URZ ;  /* 0x000000041a1c72a5 */ /* 0x000fce000f8e003f */
[----:B------:R-:W-:Y:S02]  /*4fa0*/  @UP0 UMOV UR27, UR29 ;  /* 0x0000001d001b0c82 */ /* 0x000fe40008000000 */
[----:B------:R-:W-:-:S04]  /*4fb0*/  @UP0 USHF.R.U32.HI UR26, URZ, UR5, UR27 ;  /* 0x000000053f1a0299 */ /* 0x000fc8000801161b */
[----:B------:R-:W-:Y:S01]  /*4fc0*/  ULOP3.LUT UR26, URZ, UR26, URZ, 0x33, !UPT ;  /* 0x0000001a3f1a7292 */ /* 0x000fe2000f8e333f */
[----:B------:R-:W-:Y:S05]  /*4fd0*/  BRA `(.L_x_179) ;  /* 0x0000005000007947 */ /* 0x000fea0003800000 */
.L_x_178:
[----:B------:R-:W-:Y:S02]  /*4fe0*/  UISETP.NE.AND UP0, UPT, UR24, 0x1, UPT ;  /* 0x000000011800788c */ /* 0x000fe4000bf05270 */
[----:B------:R-:W-:Y:S02]  /*4ff0*/  ULDC.64 UR4, c[0x0][0x330] ;  /* 0x0000cc0000047ab9 */ /* 0x000fe40000000a00 */
[----:B------:R-:W-:-:S07]  /*5000*/  UIMAD.WIDE.U32 UR28, UR26, UR4, URZ ;  /* 0x000000041a1c72a5 */ /* 0x000fce000f8e003f */
[----:B------:R-:W-:Y:S02]  /*5010*/  @UP0 UMOV UR27, UR29 ;  /* 0x0000001d001b0c82 */ /* 0x000fe40008000000 */
[----:B------:R-:W-:Y:S02]  /*5020*/  @UP0 USHF.R.U32.HI UR26, URZ, UR5, UR27 ;  /* 0x000000053f1a0299 */ /* 0x000fe4000801161b */
.L_x_179:
[----:B------:R-:W-:Y:S02]  /*5030*/  ULDC UR4, c[0x0][0x32c] ;  /* 0x0000cb0000047ab9 */ /* 0x000fe40000000800 */
[----:B------:R-:W-:-:S04]  /*5040*/  UIMAD UR4, UR26, UR24, UR4 ;  /* 0x000000181a0472a4 */ /* 0x000fc8000f8e0204 */
[----:B------:R-:W-:-:S04]  /*5050*/  UISETP.LT.AND UP0, UPT, UR25, UR4, UPT ;  /* 0x000000041900728c */ /* 0x000fc8000bf01270 */
[----:B------:R-:W-:-:S04]  /*5060*/  USEL UR25, UR25, UR4, UP0 ;  /* 0x0000000419197287 */ /* 0x000fc80008000000 */
.L_x_177:
[----:B------:R-:W-:-:S04]  /*5070*/  USHF.R.S32.HI UR4, URZ, 0x1f, UR25 ;  /* 0x0000001f3f047899 */ /* 0x000fc80008011419 */
[----:B------:R-:W-:-:S04]  /*5080*/  ULEA.HI UR4, UR4, UR25, URZ, 0x6 ;  /* 0x0000001904047291 */ /* 0x000fc8000f8f303f */
[----:B------:R-:W-:-:S04]  /*5090*/  USHF.R.S32.HI UR4, URZ, 0x6, UR4 ;  /* 0x000000063f047899 */ /* 0x000fc80008011404 */
[----:B------:R-:W-:-:S04]  /*50a0*/  UISETP.LT.AND UP0, UPT, UR7, UR4, UPT ;  /* 0x000000040700728c */ /* 0x000fc8000bf01270 */
[----:B------:R-:W-:-:S04]  /*50b0*/  USEL UR4, UR7, UR4, !UP0 ;  /* 0x0000000407047287 */ /* 0x000fc8000c000000 */
[----:B------:R-:W-:-:S06]  /*50c0*/  UISETP.GE.AND UP0, UPT, UR21, UR4, UPT ;  /* 0x000000041500728c */ /* 0x000fcc000bf06270 */
[----:B------:R-:W-:-:S13]  /*50d0*/  PLOP3.LUT P0, PT, PT, PT, UP0, 0x40, 0x0 ;  /* 0x000000000000781c */ /* 0x000fda0003f0e808 */
[----:B------:R-:W-:Y:S05]  /*50e0*/  @P0 BRA `(.L_x_180) ;  /* 0x00003bb000000947 */ /* 0x000fea0003800000 */
[C---:B------:R-:W-:Y:S01]  /*50f0*/  SHF.L.U64.HI R224, R218.reuse, 0x1, R133 ;  /* 0x00000001dae07819 */ /* 0x040fe20000010285 */
[----:B------:R-:W-:Y:S01]  /*5100*/  IMAD.MOV.U32 R2, RZ, RZ, R132 ;  /* 0x000000ffff027224 */ /* 0x000fe200078e0084 */
[----:B------:R-:W-:Y:S01]  /*5110*/  SHF.L.U32 R223, R218, 0x1, RZ ;  /* 0x00000001dadf7819 */ /* 0x000fe200000006ff */
[----:B------:R-:W-:Y:S01]  /*5120*/  IMAD.MOV.U32 R3, RZ, RZ, R0 ;  /* 0x000000ffff037224 */ /* 0x000fe200078e0000 */
[C---:B------:R-:W-:Y:S01]  /*5130*/  SHF.L.U64.HI R222, R217.reuse, 0x1, R220 ;  /* 0x00000001d9de7819 */ /* 0x040fe200000102dc */
[----:B------:R-:W-:Y:S01]  /*5140*/  IMAD.SHL.U32 R183, R217, 0x2, RZ ;  /* 0x00000002d9b77824 */ /* 0x000fe200078e00ff */
[----:B------:R-:W-:Y:S02]  /*5150*/  SEL R182, RZ, 0x10, P5 ;  /* 0x00000010ffb67807 */ /* 0x000fe40002800000 */
[C---:B------:R-:W-:Y:S02]  /*5160*/  SHF.L.U64.HI R181, R216.reuse, 0x1, R219 ;  /* 0x00000001d8b57819 */ /* 0x040fe400000102db */
[----:B------:R-:W-:-:S02]  /*5170*/  SHF.L.U32 R180, R216, 0x1, RZ ;  /* 0x00000001d8b47819 */ /* 0x000fc400000006ff */
.L_x_191:
[----:B------:R-:W-:Y:S04]  /*5180*/  DEPBAR.LE SB0, 0x0 ;  /* 0x000080000000791a */ /* 0x000fe80000000000 */
[----:B------:R-:W-:Y:S01]  /*5190*/  BAR.SYNC.DEFER_BLOCKING 0x0 ;  /* 0x0000000000007b1d */ /* 0x000fe20000010000 */
[----:B------:R-:W-:Y:S06]  /*51a0*/  UISETP.GT.AND UP0, UPT, UR7, UR21, UPT ;  /* 0x000000150700728c */ /* 0x000fec000bf04270 */
[----:B------:R-:W-:Y:S01]  /*51b0*/  PLOP3.LUT P0, PT, PT, PT, UP0, 0x80, 0x0 ;  /* 0x000000000000781c */ /* 0x000fe20003f0f008 */
[----:B------:R1:W2:Y:S04]  /*51c0*/  LDSM.16.M88.4 R132, [R206+0xc100] ;  /* 0x00c10000ce84783b */ /* 0x0002a80000000200 */
[----:B------:R1:W3:Y:S04]  /*51d0*/  LDSM.16.M88.4 R136, [R205+0x6100] ;  /* 0x00610000cd88783b */ /* 0x0002e80000000200 */
[----:B------:R1:W4:Y:S04]  /*51e0*/  LDSM.16.M88.4 R140, [R205+0x6900] ;  /* 0x00690000cd8c783b */ /* 0x0003280000000200 */
[----:B------:R1:W1:Y:S04]  /*51f0*/  LDSM.16.M88.4 R144, [R205+0x7100] ;  /* 0x00710000cd90783b */ /* 0x0002680000000200 */
[----:B------:R1:W1:Y:S04]  /*5200*/  LDSM.16.M88.4 R148, [R205+0x7900] ;  /* 0x00790000cd94783b */ /* 0x0002680000000200 */
[----:B------:R1:W1:Y:S04]  /*5210*/  LDSM.16.M88.4 R152, [R202+0xc100] ;  /* 0x00c10000ca98783b */ /* 0x0002680000000200 */
[----:B------:R1:W1:Y:S04]  /*5220*/  LDSM.16.M88.4 R156, [R204] ;  /* 0x00000000cc9c783b */ /* 0x0002680000000200 */
[----:B------:R1:W1:Y:S04]  /*5230*/  LDSM.16.M88.4 R160, [R195] ;  /* 0x00000000c3a0783b */ /* 0x0002680000000200 */
[----:B------:R1:W1:Y:S04]  /*5240*/  LDSM.16.M88.4 R164, [R194] ;  /* 0x00000000c2a4783b */ /* 0x0002680000000200 */
[----:B------:R1:W1:Y:S01]  /*5250*/  LDSM.16.M88.4 R168, [R193] ;  /* 0x00000000c1a8783b */ /* 0x0002620000000200 */
[----:B------:R-:W-:-:S05]  /*5260*/  @P0 BRA `(.L_x_181) ;  /* 0x0000029000000947 */ /* 0x000fca0003800000 */
[----:B------:R-:W-:Y:S01]  /*5270*/  SHF.R.S32.HI R5, RZ, 0x1f, R208 ;  /* 0x0000001fff057819 */ /* 0x000fe200000114d0 */
[----:B------:R-:W-:Y:S01]  /*5280*/  IMAD.WIDE.U32 R8, R208, c[0x0][0x208], RZ ;  /* 0x00008200d0087a25 */ /* 0x000fe200078e00ff */
[----:B------:R-:W-:Y:S02]  /*5290*/  SHF.R.S32.HI R4, RZ, 0x1f, R207 ;  /* 0x0000001fff047819 */ /* 0x000fe400000114cf */
[----:B------:R-:W-:Y:S01]  /*52a0*/  IADD3 R10, -R182, 0x10, RZ ;  /* 0x00000010b60a7810 */ /* 0x000fe20007ffe1ff */
[----:B------:R-:W-:Y:S02]  /*52b0*/  IMAD R5, R5, c[0x0][0x208], RZ ;  /* 0x0000820005057a24 */ /* 0x000fe400078e02ff */
[----:B------:R-:W-:Y:S01]  /*52c0*/  IMAD R4, R4, c[0x0][0x218], RZ ;  /* 0x0000860004047a24 */ /* 0x000fe200078e02ff */
[----:B------:R-:W-:Y:S01]  /*52d0*/  LOP3.LUT R10, R10, 0xf, RZ, 0xc0, !PT ;  /* 0x0000000f0a0a7812 */ /* 0x000fe200078ec0ff */
[----:B------:R-:W-:Y:S02]  /*52e0*/  IMAD R5, R208, c[0x0][0x20c], R5 ;  /* 0x00008300d0057a24 */ /* 0x000fe400078e0205 */
[----:B------:R-:W-:Y:S02]  /*52f0*/  IMAD R4, R207, c[0x0][0x21c], R4 ;  /* 0x00008700cf047a24 */ /* 0x000fe400078e0204 */
[----:B------:R-:W-:Y:S04]  /*5300*/  IMAD.IADD R9, R9, 0x1, R5 ;  /* 0x0000000109097824 */ /* 0x000fe800078e0205 */
[----:B------:R-:W-:Y:S05]  /*5310*/  IMAD.WIDE.U32 R8, R207, c[0x0][0x218], R8 ;  /* 0x00008600cf087a25 */ /* 0x000fea00078e0008 */
[----:B------:R-:W-:Y:S04]  /*5320*/  IADD3 R0, P0, R8, UR16, RZ ;  /* 0x0000001008007c10 */ /* 0x000fe8000ff1e0ff */
[----:B------:R-:W-:Y:S02]  /*5330*/  IADD3.X R9, R9, UR9, R4, P0, !PT ;  /* 0x0000000909097c10 */ /* 0x000fe400087fe404 */
[C---:B------:R-:W-:Y:S04]  /*5340*/  LEA R12, P0, R0.reuse, c[0x0][0x1f8], 0x1 ;  /* 0x00007e00000c7a11 */ /* 0x040fe800078008ff */
[----:B------:R-:W-:Y:S01]  /*5350*/  LEA.HI.X R6, R0, c[0x0][0x1fc], R9, 0x1, P0 ;  /* 0x00007f0000067a11 */ /* 0x000fe200000f0c09 */
[----:B------:R-:W-:Y:S01]  /*5360*/  SHFL.IDX PT, R4, R12, RZ, 0x181f ;  /* 0x00181fff0c047589 */ /* 0x000fe200000e0000 */
[----:B------:R-:W-:Y:S03]  /*5370*/  IADD3 R9, -R221, 0x10, RZ ;  /* 0x00000010dd097810 */ /* 0x000fe60007ffe1ff */
[----:B------:R-:W5:Y:S01]  /*5380*/  SHFL.IDX PT, R0, R12, 0x1, 0x181f ;  /* 0x00381f000c007f89 */ /* 0x000f6200000e0000 */
[----:B------:R-:W-:Y:S03]  /*5390*/  LOP3.LUT R9, R9, 0xf, RZ, 0xc0, !PT ;  /* 0x0000000f09097812 */ /* 0x000fe600078ec0ff */
[----:B------:R-:W4:Y:S04]  /*53a0*/  SHFL.IDX PT, R5, R6, 0x1, 0x181f ;  /* 0x00381f0006057f89 */ /* 0x000f2800000e0000 */
[----:B------:R-:W3:Y:S01]  /*53b0*/  SHFL.IDX PT, R7, R6, RZ, 0x181f ;  /* 0x00181fff06077589 */ /* 0x000ee200000e0000 */
[-C--:B-----5:R-:W-:Y:S04]  /*53c0*/  IADD3 R10, P2, P0, R10, R0.reuse, R183 ;  /* 0x000000000a0a7210 */ /* 0x0a0fe8000785e0b7 */
[-C--:B----4-:R-:W-:Y:S02]  /*53d0*/  IADD3.X R11, RZ, R5.reuse, R222, P2, P0 ;  /* 0x00000005ff0b7210 */ /* 0x090fe400017e04de */
[----:B------:R-:W-:Y:S04]  /*53e0*/  IADD3 R8, P2, P0, R9, R0, R180 ;  /* 0x0000000009087210 */ /* 0x000fe8000785e0b4 */
[--C-:B------:R-:W-:Y:S02]  /*53f0*/  IADD3.X R9, RZ, R5, R181.reuse, P2, P0 ;  /* 0x00000005ff097210 */ /* 0x100fe400017e04b5 */
[C---:B------:R-:W-:Y:S02]  /*5400*/  IADD3 R14, P2, R4.reuse, R223, RZ ;  /* 0x000000df040e7210 */ /* 0x040fe40007f5e0ff */
[C---:B------:R-:W-:Y:S03]  /*5410*/  IADD3 R12, P0, R4.reuse, R183, RZ ;  /* 0x000000b7040c7210 */ /* 0x040fe60007f1e0ff */
[C---:B---3--:R-:W-:Y:S01]  /*5420*/  IMAD.X R15, R7.reuse, 0x1, R224, P2 ;  /* 0x00000001070f7824 */ /* 0x048fe200010e06e0 */
[----:B------:R-:W-:Y:S01]  /*5430*/  IADD3 R6, P2, R4, R180, RZ ;  /* 0x000000b404067210 */ /* 0x000fe20007f5e0ff */
[C---:B------:R-:W-:Y:S01]  /*5440*/  IMAD.X R13, R7.reuse, 0x1, R222, P0 ;  /* 0x00000001070d7824 */ /* 0x040fe200000e06de */
[----:B------:R-:W-:Y:S02]  /*5450*/  IADD3 R4, P0, R0, R223, RZ ;  /* 0x000000df00047210 */ /* 0x000fe40007f1e0ff */
[----:B------:R3:W-:Y:S01]  /*5460*/  LDGSTS.E.BYPASS.LTC128B.128 [R213], [R14.64], !P6 ;  /* 0x000000000ed57fae */ /* 0x0007e2000f101d56 */
[----:B------:R-:W-:Y:S01]  /*5470*/  IMAD.X R7, R7, 0x1, R181, P2 ;  /* 0x0000000107077824 */ /* 0x000fe200010e06b5 */
[----:B------:R-:W-:Y:S01]  /*5480*/  ISETP.NE.U32.AND P2, PT, R182, RZ, PT ;  /* 0x000000ffb600720c */ /* 0x000fe20003f45070 */
[----:B------:R-:W-:Y:S01]  /*5490*/  IMAD.X R5, R5, 0x1, R224, P0 ;  /* 0x0000000105057824 */ /* 0x000fe200000e06e0 */
[----:B------:R3:W-:Y:S01]  /*54a0*/  LDGSTS.E.BYPASS.LTC128B.128 [R213+0x2000], [R12.64], !P5 ;  /* 0x020000000cd57fae */ /* 0x0007e2000e901d56 */
[----:B------:R-:W-:Y:S03]  /*54b0*/  ISETP.NE.U32.AND P0, PT, R221, RZ, PT ;  /* 0x000000ffdd00720c */ /* 0x000fe60003f05070 */
[----:B------:R3:W-:Y:S04]  /*54c0*/  LDGSTS.E.BYPASS.LTC128B.128 [R213+0x4000], [R6.64], !P4 ;  /* 0x0400000006d57fae */ /* 0x0007e8000e101d56 */
[----:B------:R3:W-:Y:S04]  /*54d0*/  LDGSTS.E.BYPASS.LTC128B.128 [R213+0x1000], [R4.64], !P6 ;  /* 0x0100000004d57fae */ /* 0x0007e8000f101d56 */
[----:B------:R3:W-:Y:S04]  /*54e0*/  LDGSTS.E.BYPASS.LTC128B.128.ZFILL [R213+0x3000], [R10.64], P2 ;  /* 0x030000000ad57fae */ /* 0x0007e80009141d56 */
[----:B------:R3:W-:Y:S02]  /*54f0*/  LDGSTS.E.BYPASS.LTC128B.128.ZFILL [R213+0x5000], [R8.64], P0 ;  /* 0x0500000008d57fae */ /* 0x0007e40008141d56 */
.L_x_181:
[C---:B--23--:R-:W-:Y:S01]  /*5500*/  HMMA.16816.F32 R4, R132.reuse, R136, RZ ;  /* 0x000000888404723c */ /* 0x04cfe200000018ff */
[----:B------:R-:W-:Y:S01]  /*5510*/  LDSM.16.M88.4 R172, [R201+0xc100] ;  /* 0x00c10000c9ac783b */ /* 0x000fe20000000200 */
[----:B------:R-:W-:Y:S06]  /*5520*/  UISETP.GT.AND UP0, UPT, UR21, UR7, UPT ;  /* 0x000000071500728c */ /* 0x000fec000bf04270 */
[C---:B------:R-:W-:Y:S01]  /*5530*/  HMMA.16816.F32 R8, R132.reuse, R138, RZ ;  /* 0x0000008a8408723c */ /* 0x040fe200000018ff */
[----:B------:R-:W0:Y:S01]  /*5540*/  LDGDEPBAR ;  /* 0x00000000000079af */ /* 0x000e220000000000 */
[----:B------:R-:W-:Y:S06]  /*5550*/  PLOP3.LUT P0, PT, PT, PT, UP0, 0x40, 0x0 ;  /* 0x000000000000781c */ /* 0x000fec0003f0e808 */
[C---:B----4-:R-:W-:Y:S01]  /*5560*/  HMMA.16816.F32 R12, R132.reuse, R140, RZ ;  /* 0x0000008c840c723c */ /* 0x050fe200000018ff */
[----:B------:R-:W2:Y:S07]  /*5570*/  LDSM.16.M88.4 R176, [R200+0x6100] ;  /* 0x00610000c8b0783b */ /* 0x000eae0000000200 */
[C---:B------:R-:W-:Y:S01]  /*5580*/  HMMA.16816.F32 R16, R132.reuse, R142, RZ ;  /* 0x0000008e8410723c */ /* 0x040fe200000018ff */
[----:B------:R-:W-:Y:S07]  /*5590*/  LDSM.16.M88.4 R136, [R200+0x7100] ;  /* 0x00710000c888783b */ /* 0x000fee0000000200 */
[C---:B-1----:R-:W-:Y:S01]  /*55a0*/  HMMA.16816.F32 R20, R132.reuse, R144, RZ ;  /* 0x000000908414723c */ /* 0x042fe200000018ff */
[----:B------:R-:W-:Y:S07]  /*55b0*/  LDSM.16.M88.4 R140, [R200+0x7900] ;  /* 0x00790000c88c783b */ /* 0x000fee0000000200 */
[C---:B------:R-:W-:Y:S01]  /*55c0*/  HMMA.16816.F32 R24, R132.reuse, R146, RZ ;  /* 0x000000928418723c */ /* 0x040fe200000018ff */
[----:B------:R-:W-:Y:S07]  /*55d0*/  LDSM.16.M88.4 R144, [R199+0xc100] ;  /* 0x00c10000c790783b */ /* 0x000fee0000000200 */
[C---:B------:R-:W-:Y:S08]  /*55e0*/  HMMA.16816.F32 R28, R132.reuse, R148, RZ ;  /* 0x00000094841c723c */ /* 0x040ff000000018ff */
[----:B------:R-:W-:Y:S01]  /*55f0*/  HMMA.16816.F32 R32, R132, R150, RZ ;  /* 0x000000968420723c */ /* 0x000fe200000018ff */
[----:B------:R-:W1:Y:S07]  /*5600*/  LDSM.16.M88.4 R132, [R200+0x6900] ;  /* 0x00690000c884783b */ /* 0x000e6e0000000200 */
[C---:B------:R-:W-:Y:S01]  /*5610*/  HMMA.16816.F32 R4, R152.reuse, R156, R4 ;  /* 0x0000009c9804723c */ /* 0x040fe20000001804 */
[----:B------:R-:W3:Y:S07]  /*5620*/  LDSM.16.M88.4 R148, [R192] ;  /* 0x00000000c094783b */ /* 0x000eee0000000200 */
[C---:B------:R-:W-:Y:S01]  /*5630*/  HMMA.16816.F32 R8, R152.reuse, R158, R8 ;  /* 0x0000009e9808723c */ /* 0x040fe20000001808 */
[----:B------:R-:W-:Y:S07]  /*5640*/  LDSM.16.M88.4 R156, [R192+0x1000] ;  /* 0x00100000c09c783b */ /* 0x000fee0000000200 */
[C---:B------:R-:W-:Y:S08]  /*5650*/  HMMA.16816.F32 R12, R152.reuse, R160, R12 ;  /* 0x000000a0980c723c */ /* 0x040ff0000000180c */
[C---:B------:R-:W-:Y:S01]  /*5660*/  HMMA.16816.F32 R16, R152.reuse, R162, R16 ;  /* 0x000000a29810723c */ /* 0x040fe20000001810 */
[----:B------:R-:W-:Y:S07]  /*5670*/  LDSM.16.M88.4 R160, [R192+0x1800] ;  /* 0x00180000c0a0783b */ /* 0x000fee0000000200 */
[C---:B------:R-:W-:Y:S08]  /*5680*/  HMMA.16816.F32 R20, R152.reuse, R164, R20 ;  /* 0x000000a49814723c */ /* 0x040ff00000001814 */
[C---:B------:R-:W-:Y:S01]  /*5690*/  HMMA.16816.F32 R24, R152.reuse, R166, R24 ;  /* 0x000000a69818723c */ /* 0x040fe20000001818 */
[----:B------:R-:W-:Y:S07]  /*56a0*/  LDSM.16.M88.4 R164, [R206+0x10100] ;  /* 0x01010000cea4783b */ /* 0x000fee0000000200 */
[C---:B------:R-:W-:Y:S08]  /*56b0*/  HMMA.16816.F32 R28, R152.reuse, R168, R28 ;  /* 0x000000a8981c723c */ /* 0x040ff0000000181c */
[----:B------:R-:W-:Y:S01]  /*56c0*/  HMMA.16816.F32 R32, R152, R170, R32 ;  /* 0x000000aa9820723c */ /* 0x000fe20000001820 */
[----:B------:R-:W4:Y:S07]  /*56d0*/  LDSM.16.M88.4 R152, [R192+0x800] ;  /* 0x00080000c098783b */ /* 0x000f2e0000000200 */
[C---:B--2---:R-:W-:Y:S01]  /*56e0*/  HMMA.16816.F32 R4, R172.reuse, R176, R4 ;  /* 0x000000b0ac04723c */ /* 0x044fe20000001804 */
[----:B------:R-:W2:Y:S07]  /*56f0*/  LDSM.16.M88.4 R168, [R205+0x8100] ;  /* 0x00810000cda8783b */ /* 0x000eae0000000200 */
[C---:B------:R-:W-:Y:S01]  /*5700*/  HMMA.16816.F32 R8, R172.reuse, R178, R8 ;  /* 0x000000b2ac08723c */ /* 0x040fe20000001808 */
[----:B------:R-:W-:Y:S07]  /*5710*/  LDSM.16.M88.4 R176, [R191] ;  /* 0x00000000bfb0783b */ /* 0x000fee0000000200 */
[C---:B-1----:R-:W-:Y:S08]  /*5720*/  HMMA.16816.F32 R12, R172.reuse, R132, R12 ;  /* 0x00000084ac0c723c */ /* 0x042ff0000000180c */
[C---:B------:R-:W-:Y:S01]  /*5730*/  HMMA.16816.F32 R16, R172.reuse, R134, R16 ;  /* 0x00000086ac10723c */ /* 0x040fe20000001810 */
[----:B------:R-:W1:Y:S07]  /*5740*/  LDSM.16.M88.4 R132, [R205+0x8900] ;  /* 0x00890000cd84783b */ /* 0x000e6e0000000200 */
[C---:B------:R-:W-:Y:S08]  /*5750*/  HMMA.16816.F32 R20, R172.reuse, R136, R20 ;  /* 0x00000088ac14723c */ /* 0x040ff00000001814 */
[C---:B------:R-:W-:Y:S01]  /*5760*/  HMMA.16816.F32 R24, R172.reuse, R138, R24 ;  /* 0x0000008aac18723c */ /* 0x040fe20000001818 */
[----:B------:R-:W5:Y:S07]  /*5770*/  LDSM.16.M88.4 R136, [R205+0x9100] ;  /* 0x00910000cd88783b */ /* 0x000f6e0000000200 */
[C---:B------:R-:W-:Y:S08]  /*5780*/  HMMA.16816.F32 R28, R172.reuse, R140, R28 ;  /* 0x0000008cac1c723c */ /* 0x040ff0000000181c */
[----:B------:R-:W-:Y:S01]  /*5790*/  HMMA.16816.F32 R32, R172, R142, R32 ;  /* 0x0000008eac20723c */ /* 0x000fe20000001820 */
[----:B------:R-:W1:Y:S07]  /*57a0*/  LDSM.16.M88.4 R140, [R205+0x9900] ;  /* 0x00990000cd8c783b */ /* 0x000e6e0000000200 */
[C---:B---3--:R-:W-:Y:S01]  /*57b0*/  HMMA.16816.F32 R4, R144.reuse, R148, R4 ;  /* 0x000000949004723c */ /* 0x048fe20000001804 */
[----:B------:R-:W3:Y:S07]  /*57c0*/  LDSM.16.M88.4 R172, [R202+0x10100] ;  /* 0x01010000caac783b */ /* 0x000eee0000000200 */
[C---:B------:R-:W-:Y:S01]  /*57d0*/  HMMA.16816.F32 R8, R144.reuse, R150, R8 ;  /* 0x000000969008723c */ /* 0x040fe20000001808 */
[----:B------:R-:W-:Y:S07]  /*57e0*/  LDSM.16.M88.4 R148, [R189] ;  /* 0x00000000bd94783b */ /* 0x000fee0000000200 */
[C---:B----4-:R-:W-:Y:S08]  /*57f0*/  HMMA.16816.F32 R12, R144.reuse, R152, R12 ;  /* 0x00000098900c723c */ /* 0x050ff0000000180c */
[C---:B------:R-:W-:Y:S01]  /*5800*/  HMMA.16816.F32 R16, R144.reuse, R154, R16 ;  /* 0x0000009a9010723c */ /* 0x040fe20000001810 */
[----:B------:R-:W-:Y:S07]  /*5810*/  LDSM.16.M88.4 R152, [R188] ;  /* 0x00000000bc98783b */ /* 0x000fee0000000200 */
[C---:B------:R-:W-:Y:S08]  /*5820*/  HMMA.16816.F32 R20, R144.reuse, R156, R20 ;  /* 0x0000009c9014723c */ /* 0x040ff00000001814 */
[C---:B------:R-:W-:Y:S01]  /*5830*/  HMMA.16816.F32 R24, R144.reuse, R158, R24 ;  /* 0x0000009e9018723c */ /* 0x040fe20000001818 */
[----:B------:R-:W-:Y:S07]  /*5840*/  LDSM.16.M88.4 R156, [R201+0x10100] ;  /* 0x01010000c99c783b */ /* 0x000fee0000000200 */
[C---:B------:R-:W-:Y:S08]  /*5850*/  HMMA.16816.F32 R28, R144.reuse, R160, R28 ;  /* 0x000000a0901c723c */ /* 0x040ff0000000181c */
[----:B------:R-:W-:Y:S01]  /*5860*/  HMMA.16816.F32 R32, R144, R162, R32 ;  /* 0x000000a29020723c */ /* 0x000fe20000001820 */
[----:B------:R-:W4:Y:S07]  /*5870*/  LDSM.16.M88.4 R144, [R190] ;  /* 0x00000000be90783b */ /* 0x000f2e0000000200 */
[C---:B--2---:R-:W-:Y:S01]  /*5880*/  HMMA.16816.F32 R4, R164.reuse, R168, R4 ;  /* 0x000000a8a404723c */ /* 0x044fe20000001804 */
[----:B------:R-:W2:Y:S07]  /*5890*/  LDSM.16.M88.4 R160, [R200+0x8100] ;  /* 0x00810000c8a0783b */ /* 0x000eae0000000200 */
[C---:B------:R-:W-:Y:S01]  /*58a0*/  HMMA.16816.F32 R8, R164.reuse, R170, R8 ;  /* 0x000000aaa408723c */ /* 0x040fe20000001808 */
[----:B------:R-:W-:Y:S07]  /*58b0*/  LDSM.16.M88.4 R168, [R192+0x2000] ;  /* 0x00200000c0a8783b */ /* 0x000fee0000000200 */
[C---:B-1----:R-:W-:Y:S08]  /*58c0*/  HMMA.16816.F32 R12, R164.reuse, R132, R12 ;  /* 0x00000084a40c723c */ /* 0x042ff0000000180c */
[C---:B------:R-:W-:Y:S01]  /*58d0*/  HMMA.16816.F32 R16, R164.reuse, R134, R16 ;  /* 0x00000086a410723c */ /* 0x040fe20000001810 */
[----:B------:R-:W1:Y:S07]  /*58e0*/  LDSM.16.M88.4 R132, [R200+0x8900] ;  /* 0x00890000c884783b */ /* 0x000e6e0000000200 */
[C---:B-----5:R-:W-:Y:S08]  /*58f0*/  HMMA.16816.F32 R20, R164.reuse, R136, R20 ;  /* 0x00000088a414723c */ /* 0x060ff00000001814 */
        /* <DEDUP_REMOVED lines=8> */
[----:B------:R-:W-:Y:S07]  /*5980*/  LDSM.16.M88.4 R176, [R205+0xa100] ;  /* 0x00a10000cdb0783b */ /* 0x000fee0000000200 */
[C---:B----4-:R-:W-:Y:S08]  /*5990*/  HMMA.16816.F32 R12, R172.reuse, R144, R12 ;  /* 0x00000090ac0c723c */ /* 0x050ff0000000180c */
[C---:B------:R-:W-:Y:S01]  /*59a0*/  HMMA.16816.F32 R16, R172.reuse, R146, R16 ;  /* 0x00000092ac10723c */ /* 0x040fe20000001810 */
[----:B------:R-:W4:Y:S07]  /*59b0*/  LDSM.16.M88.4 R144, [R192+0x2800] ;  /* 0x00280000c090783b */ /* 0x000f2e0000000200 */
[C---:B------:R-:W-:Y:S08]  /*59c0*/  HMMA.16816.F32 R20, R172.reuse, R148, R20 ;  /* 0x00000094ac14723c */ /* 0x040ff00000001814 */
[C---:B------:R-:W-:Y:S01]  /*59d0*/  HMMA.16816.F32 R24, R172.reuse, R150, R24 ;  /* 0x00000096ac18723c */ /* 0x040fe20000001818 */
[----:B------:R-:W3:Y:S07]  /*59e0*/  LDSM.16.M88.4 R148, [R192+0x3000] ;  /* 0x00300000c094783b */ /* 0x000eee0000000200 */
[C---:B------:R-:W-:Y:S08]  /*59f0*/  HMMA.16816.F32 R28, R172.reuse, R152, R28 ;  /* 0x00000098ac1c723c */ /* 0x040ff0000000181c */
[----:B------:R-:W-:Y:S01]  /*5a00*/  HMMA.16816.F32 R32, R172, R154, R32 ;  /* 0x0000009aac20723c */ /* 0x000fe20000001820 */
[----:B------:R-:W3:Y:S07]  /*5a10*/  LDSM.16.M88.4 R152, [R192+0x3800] ;  /* 0x00380000c098783b */ /* 0x000eee0000000200 */
[C---:B--2---:R-:W-:Y:S01]  /*5a20*/  HMMA.16816.F32 R4, R156.reuse, R160, R4 ;  /* 0x000000a09c04723c */ /* 0x044fe20000001804 */
[----:B------:R-:W2:Y:S07]  /*5a30*/  LDSM.16.M88.4 R172, [R206+0x14100] ;  /* 0x01410000ceac783b */ /* 0x000eae0000000200 */
[C---:B------:R-:W-:Y:S01]  /*5a40*/  HMMA.16816.F32 R8, R156.reuse, R162, R8 ;  /* 0x000000a29c08723c */ /* 0x040fe20000001808 */
[----:B------:R-:W-:Y:S07]  /*5a50*/  LDSM.16.M88.4 R160, [R187] ;  /* 0x00000000bba0783b */ /* 0x000fee0000000200 */
        /* <DEDUP_REMOVED lines=15> */
[----:B------:R-:W4:Y:S07]  /*5b50*/  LDSM.16.M88.4 R144, [R186] ;  /* 0x00000000ba90783b */ /* 0x000f2e0000000200 */
[C---:B------:R-:W-:Y:S08]  /*5b60*/  HMMA.16816.F32 R20, R164.reuse, R148, R20 ;  /* 0x00000094a414723c */ /* 0x040ff00000001814 */
[C---:B------:R-:W-:Y:S01]  /*5b70*/  HMMA.16816.F32 R24, R164.reuse, R150, R24 ;  /* 0x00000096a418723c */ /* 0x040fe20000001818 */
[----:B------:R-:W3:Y:S07]  /*5b80*/  LDSM.16.M88.4 R148, [R185] ;  /* 0x00000000b994783b */ /* 0x000eee0000000200 */
[C---:B------:R-:W-:Y:S08]  /*5b90*/  HMMA.16816.F32 R28, R164.reuse, R152, R28 ;  /* 0x00000098a41c723c */ /* 0x040ff0000000181c */
[----:B------:R-:W-:Y:S01]  /*5ba0*/  HMMA.16816.F32 R32, R164, R154, R32 ;  /* 0x0000009aa420723c */ /* 0x000fe20000001820 */
[----:B------:R-:W3:Y:S07]  /*5bb0*/  LDSM.16.M88.4 R152, [R184] ;  /* 0x00000000b898783b */ /* 0x000eee0000000200 */
        /* <DEDUP_REMOVED lines=15> */
[C---:B------:R-:W-:Y:S08]  /*5cb0*/  HMMA.16816.F32 R8, R156.reuse, R162, R8 ;  /* 0x000000a29c08723c */ /* 0x040ff00000001808 */
[C---:B----4-:R-:W-:Y:S08]  /*5cc0*/  HMMA.16816.F32 R12, R156.reuse, R144, R12 ;  /* 0x000000909c0c723c */ /* 0x050ff0000000180c */
[C---:B------:R-:W-:Y:S08]  /*5cd0*/  HMMA.16816.F32 R16, R156.reuse, R146, R16 ;  /* 0x000000929c10723c */ /* 0x040ff00000001810 */
[C---:B------:R-:W-:Y:S08]  /*5ce0*/  HMMA.16816.F32 R20, R156.reuse, R148, R20 ;  /* 0x000000949c14723c */ /* 0x040ff00000001814 */
[C---:B------:R-:W-:Y:S08]  /*5cf0*/  HMMA.16816.F32 R24, R156.reuse, R150, R24 ;  /* 0x000000969c18723c */ /* 0x040ff00000001818 */
[C---:B------:R-:W-:Y:S08]  /*5d00*/  HMMA.16816.F32 R28, R156.reuse, R152, R28 ;  /* 0x000000989c1c723c */ /* 0x040ff0000000181c */
[----:B------:R-:W-:Y:S08]  /*5d10*/  HMMA.16816.F32 R32, R156, R154, R32 ;  /* 0x0000009a9c20723c */ /* 0x000ff00000001820 */
[C---:B--2---:R-:W-:Y:S08]  /*5d20*/  HMMA.16816.F32 R4, R164.reuse, R168, R4 ;  /* 0x000000a8a404723c */ /* 0x044ff00000001804 */
[C---:B------:R-:W-:Y:S08]  /*5d30*/  HMMA.16816.F32 R8, R164.reuse, R170, R8 ;  /* 0x000000aaa408723c */ /* 0x040ff00000001808 */
[C---:B-1----:R-:W-:Y:S08]  /*5d40*/  HMMA.16816.F32 R12, R164.reuse, R132, R12 ;  /* 0x00000084a40c723c */ /* 0x042ff0000000180c */
[C---:B------:R-:W-:Y:S01]  /*5d50*/  HMMA.16816.F32 R16, R164.reuse, R134, R16 ;  /* 0x00000086a410723c */ /* 0x040fe20000001810 */
[----:B------:R-:W1:Y:S07]  /*5d60*/  LDSM.16.M88.4 R132, [R192+0x4800] ;  /* 0x00480000c084783b */ /* 0x000e6e0000000200 */
[C---:B-----5:R-:W-:Y:S08]  /*5d70*/  HMMA.16816.F32 R20, R164.reuse, R136, R20 ;  /* 0x00000088a414723c */ /* 0x060ff00000001814 */
[C---:B------:R-:W-:Y:S01]  /*5d80*/  HMMA.16816.F32 R24, R164.reuse, R138, R24 ;  /* 0x0000008aa418723c */ /* 0x040fe20000001818 */
[----:B------:R-:W2:Y:S07]  /*5d90*/  LDSM.16.M88.4 R136, [R192+0x5000] ;  /* 0x00500000c088783b */ /* 0x000eae0000000200 */
[C---:B------:R-:W-:Y:S08]  /*5da0*/  HMMA.16816.F32 R28, R164.reuse, R140, R28 ;  /* 0x0000008ca41c723c */ /* 0x040ff0000000181c */
[----:B------:R-:W-:Y:S08]  /*5db0*/  HMMA.16816.F32 R32, R164, R142, R32 ;  /* 0x0000008ea420723c */ /* 0x000ff00000001820 */
[C---:B---3--:R-:W-:Y:S08]  /*5dc0*/  HMMA.16816.F32 R4, R172.reuse, R176, R4 ;  /* 0x000000b0ac04723c */ /* 0x048ff00000001804 */
[C---:B------:R-:W-:Y:S08]  /*5dd0*/  HMMA.16816.F32 R8, R172.reuse, R178, R8 ;  /* 0x000000b2ac08723c */ /* 0x040ff00000001808 */
[C---:B-1----:R-:W-:Y:S08]  /*5de0*/  HMMA.16816.F32 R12, R172.reuse, R132, R12 ;  /* 0x00000084ac0c723c */ /* 0x042ff0000000180c */
[C---:B------:R-:W-:Y:S01]  /*5df0*/  HMMA.16816.F32 R16, R172.reuse, R134, R16 ;  /* 0x00000086ac10723c */ /* 0x040fe20000001810 */
[----:B------:R-:W1:Y:S01]  /*5e00*/  LDSM.16.M88.4 R132, [R192+0x5800] ;  /* 0x00580000c084783b */ /* 0x000e620000000200 */
[----:B------:R-:W-:Y:S04]  /*5e10*/  DEPBAR.LE SB0, 0x0 ;  /* 0x000080000000791a */ /* 0x000fe80000000000 */
[----:B------:R-:W-:Y:S02]  /*5e20*/  FMUL.FTZ R227, R4, c[0x0][0x320] ;  /* 0x0000c80004e37a20 */ /* 0x000fe40000410000 */
[C---:B--2---:R-:W-:Y:S04]  /*5e30*/  HMMA.16816.F32 R20, R172.reuse, R136, R20 ;  /* 0x00000088ac14723c */ /* 0x044fe80000001814 */
        /* <DEDUP_REMOVED lines=10> */
[----:B------:R-:W4:Y:S01]  /*5ee0*/  MUFU.TANH R0, R0 ;  /* 0x0000000000007308 */ /* 0x000f220000002400 */
        /* <DEDUP_REMOVED lines=14> */
[----:B------:R-:W-:Y:S02]  /*5fd0*/  FMUL.FTZ R245, R21, c[0x0][0x320] ;  /* 0x0000c80015f57a20 */ /* 0x000fe40000410000 */
        /* <DEDUP_REMOVED lines=15> */
[----:B------:R-:W-:Y:S05]  /*60d0*/  FMUL.FTZ R249, R34, c[0x0][0x320] ;  /* 0x0000c80022f97a20 */ /* 0x000fea0000410000 */
[----:B------:R-:W1:Y:S01]  /*60e0*/  MUFU.TANH R228, R228 ;  /* 0x000000e400e47308 */ /* 0x000e620000002400 */
[----:B-----5:R-:W-:Y:S09]  /*60f0*/  FMUL.FTZ R248, R35, c[0x0][0x320] ;  /* 0x0000c80023f87a20 */ /* 0x020ff20000410000 */
        /* <DEDUP_REMOVED lines=22> */
[----:B------:R-:W1:Y:S01]  /*6260*/  MUFU.TANH R248, R248 ;  /* 0x000000f800f87308 */ /* 0x000e620000002400 */
[----:B------:R-:W-:-:S05]  /*6270*/  @P0 BRA `(.L_x_182) ;  /* 0x0000037000000947 */ /* 0x000fca0003800000 */
[----:B--234-:R-:W-:Y:S01]  /*6280*/  IADD3 R10, -R182, 0x10, RZ ;  /* 0x00000010b60a7810 */ /* 0x01cfe20007ffe1ff */
[----:B------:R-:W-:Y:S01]  /*6290*/  ULEA UR5, UR21, UR13, 0x6 ;  /* 0x0000000d15057291 */ /* 0x000fe2000f8e303f */
[----:B------:R-:W-:Y:S01]  /*62a0*/  IADD3 R9, -R221, 0x10, RZ ;  /* 0x00000010dd097810 */ /* 0x000fe20007ffe1ff */
[----:B------:R-:W-:Y:S01]  /*62b0*/  IMAD.MOV.U32 R207, RZ, RZ, RZ ;  /* 0x000000ffffcf7224 */ /* 0x000fe200078e00ff */
[----:B------:R-:W-:Y:S02]  /*62c0*/  LOP3.LUT R10, R10, 0xf, RZ, 0xc0, !PT ;  /* 0x0000000f0a0a7812 */ /* 0x000fe400078ec0ff */
[----:B------:R-:W-:Y:S01]  /*62d0*/  LOP3.LUT R9, R9, 0xf, RZ, 0xc0, !PT ;  /* 0x0000000f09097812 */ /* 0x000fe200078ec0ff */
[----:B------:R-:W-:Y:S05]  /*62e0*/  IMAD.U32 R5, RZ, RZ, UR5 ;  /* 0x00000005ff057e24 */ /* 0x000fea000f8e00ff */
[----:B------:R-:W-:Y:S05]  /*62f0*/  IADD3 R208, R5, -0x40, R210 ;  /* 0xffffffc005d07810 */ /* 0x000fea0007ffe0d2 */
[----:B------:R-:W-:Y:S04]  /*6300*/  @P3 IMAD.HI.U32 R5, R208, c[0x0][0x2bc], RZ ;  /* 0x0000af00d0053a27 */ /* 0x000fe800078e00ff */
[----:B------:R-:W-:Y:S01]  /*6310*/  IMAD.MOV.U32 R4, RZ, RZ, R208 ;  /* 0x000000ffff047224 */ /* 0x000fe200078e00d0 */
[----:B------:R-:W-:Y:S04]  /*6320*/  @P3 SHF.R.U32.HI R4, RZ, c[0x0][0x2c0], R5 ;  /* 0x0000b000ff043a19 */ /* 0x000fe80000011605 */
[C---:B------:R-:W-:Y:S04]  /*6330*/  @!P1 IADD3 R8, P0, R4.reuse, UR14, RZ ;  /* 0x0000000e04089c10 */ /* 0x040fe8000ff1e0ff */
[----:B------:R-:W-:Y:S02]  /*6340*/  @!P1 LEA.HI.X.SX32 R5, R4, UR6, 0x1, P0 ;  /* 0x0000000604059c11 */ /* 0x000fe400080f0eff */
[C---:B------:R-:W-:Y:S04]  /*6350*/  @!P1 LEA R6, P0, R8.reuse, c[0x0][0x2a0], 0x2 ;  /* 0x0000a80008069a11 */ /* 0x040fe800078010ff */
[----:B------:R-:W-:Y:S01]  /*6360*/  @!P1 LEA.HI.X R7, R8, c[0x0][0x2a4], R5, 0x2, P0 ;  /* 0x0000a90008079a11 */ /* 0x000fe200000f1405 */
[----:B------:R-:W-:Y:S04]  /*6370*/  IMAD.MOV R5, RZ, RZ, -R4 ;  /* 0x000000ffff057224 */ /* 0x000fe800078e0a04 */
[----:B------:R2:W3:Y:S01]  /*6380*/  @!P1 LDG.E R207, [R6.64] ;  /* 0x0000001606cf9981 */ /* 0x0004e2000c1e1900 */
[----:B------:R-:W-:Y:S05]  /*6390*/  IMAD R208, R5, c[0x0][0x2b8], R208 ;  /* 0x0000ae0005d07a24 */ /* 0x000fea00078e02d0 */
[----:B------:R-:W-:Y:S05]  /*63a0*/  SHF.R.S32.HI R5, RZ, 0x1f, R208 ;  /* 0x0000001fff057819 */ /* 0x000fea00000114d0 */
[----:B------:R-:W-:Y:S04]  /*63b0*/  IMAD R5, R5, c[0x0][0x1e0], RZ ;  /* 0x0000780005057a24 */ /* 0x000fe800078e02ff */
[C---:B------:R-:W-:Y:S02]  /*63c0*/  IMAD R5, R208.reuse, c[0x0][0x1e4], R5 ;  /* 0x00007900d0057a24 */ /* 0x040fe400078e0205 */
[----:B--2---:R-:W-:Y:S04]  /*63d0*/  IMAD.WIDE.U32 R6, R208, c[0x0][0x1e0], RZ ;  /* 0x00007800d0067a25 */ /* 0x004fe800078e00ff */
[----:B------:R-:W-:Y:S01]  /*63e0*/  IMAD.IADD R7, R7, 0x1, R5 ;  /* 0x0000000107077824 */ /* 0x000fe200078e0205 */
[----:B---3--:R-:W-:Y:S03]  /*63f0*/  SHF.R.S32.HI R4, RZ, 0x1f, R207 ;  /* 0x0000001fff047819 */ /* 0x008fe600000114cf */
[C---:B------:R-:W-:Y:S04]  /*6400*/  IMAD.WIDE.U32 R6, R207.reuse, c[0x0][0x1f0], R6 ;  /* 0x00007c00cf067a25 */ /* 0x040fe800078e0006 */
[----:B------:R-:W-:Y:S01]  /*6410*/  IMAD R4, R4, c[0x0][0x1f0], RZ ;  /* 0x00007c0004047a24 */ /* 0x000fe200078e02ff */
[----:B------:R-:W-:Y:S03]  /*6420*/  IADD3 R5, P0, R6, UR18, RZ ;  /* 0x0000001206057c10 */ /* 0x000fe6000ff1e0ff */
[----:B------:R-:W-:Y:S05]  /*6430*/  IMAD R4, R207, c[0x0][0x1f4], R4 ;  /* 0x00007d00cf047a24 */ /* 0x000fea00078e0204 */
[----:B------:R-:W-:Y:S02]  /*6440*/  IADD3.X R4, R7, UR8, R4, P0, !PT ;  /* 0x0000000807047c10 */ /* 0x000fe400087fe404 */
[C---:B------:R-:W-:Y:S04]  /*6450*/  LEA R12, P0, R5.reuse, c[0x0][0x1c8], 0x1 ;  /* 0x00007200050c7a11 */ /* 0x040fe800078008ff */
[----:B------:R-:W-:Y:S01]  /*6460*/  LEA.HI.X R16, R5, c[0x0][0x1cc], R4, 0x1, P0 ;  /* 0x0000730005107a11 */ /* 0x000fe200000f0c04 */
[----:B------:R-:W-:Y:S04]  /*6470*/  SHFL.IDX PT, R6, R12, RZ, 0x181f ;  /* 0x00181fff0c067589 */ /* 0x000fe800000e0000 */
[----:B------:R-:W2:Y:S04]  /*6480*/  SHFL.IDX PT, R4, R12, 0x1, 0x181f ;  /* 0x00381f000c047f89 */ /* 0x000ea800000e0000 */
[----:B------:R-:W3:Y:S04]  /*6490*/  SHFL.IDX PT, R5, R16, 0x1, 0x181f ;  /* 0x00381f0010057f89 */ /* 0x000ee800000e0000 */
[----:B------:R-:W4:Y:S01]  /*64a0*/  SHFL.IDX PT, R7, R16, RZ, 0x181f ;  /* 0x00181fff10077589 */ /* 0x000f2200000e0000 */
[-C--:B--2---:R-:W-:Y:S04]  /*64b0*/  IADD3 R10, P2, P0, R10, R4.reuse, R183 ;  /* 0x000000040a0a7210 */ /* 0x084fe8000785e0b7 */
[-C--:B---3--:R-:W-:Y:S02]  /*64c0*/  IADD3.X R11, RZ, R5.reuse, R222, P2, P0 ;  /* 0x00000005ff0b7210 */ /* 0x088fe400017e04de */
[----:B------:R-:W-:Y:S04]  /*64d0*/  IADD3 R8, P2, P0, R9, R4, R180 ;  /* 0x0000000409087210 */ /* 0x000fe8000785e0b4 */
[--C-:B------:R-:W-:Y:S02]  /*64e0*/  IADD3.X R9, RZ, R5, R181.reuse, P2, P0 ;  /* 0x00000005ff097210 */ /* 0x100fe400017e04b5 */
[C---:B------:R-:W-:Y:S02]  /*64f0*/  IADD3 R14, P2, R6.reuse, R223, RZ ;  /* 0x000000df060e7210 */ /* 0x040fe40007f5e0ff */
[C---:B------:R-:W-:Y:S03]  /*6500*/  IADD3 R12, P0, R6.reuse, R183, RZ ;  /* 0x000000b7060c7210 */ /* 0x040fe60007f1e0ff */
[C---:B----4-:R-:W-:Y:S01]  /*6510*/  IMAD.X R15, R7.reuse, 0x1, R224, P2 ;  /* 0x00000001070f7824 */ /* 0x050fe200010e06e0 */
[----:B------:R-:W-:Y:S01]  /*6520*/  IADD3 R6, P2, R6, R180, RZ ;  /* 0x000000b406067210 */ /* 0x000fe20007f5e0ff */
[C---:B------:R-:W-:Y:S01]  /*6530*/  IMAD.X R13, R7.reuse, 0x1, R222, P0 ;  /* 0x00000001070d7824 */ /* 0x040fe200000e06de */
[----:B------:R-:W-:Y:S02]  /*6540*/  IADD3 R4, P0, R4, R223, RZ ;  /* 0x000000df04047210 */ /* 0x000fe40007f1e0ff */
[----:B------:R2:W-:Y:S01]  /*6550*/  LDGSTS.E.BYPASS.LTC128B.128 [R209+0x6100], [R14.64], !P6 ;  /* 0x061000000ed17fae */ /* 0x0005e2000f101d56 */
        /* <DEDUP_REMOVED lines=9> */
.L_x_182:
[----:B--234-:R-:W-:Y:S01]  /*65f0*/  IMAD.MOV.U32 R11, RZ, RZ, R211 ;  /* 0x000000ffff0b7224 */ /* 0x01cfe200078e00d3 */
[----:B------:R-:W-:Y:S01]  /*6600*/  PLOP3.LUT P2, PT, PT, PT, UP2, 0x80, 0x0 ;  /* 0x000000000000781c */ /* 0x000fe20003f4f028 */
[----:B------:R-:W0:Y:S01]  /*6610*/  LDGDEPBAR ;  /* 0x00000000000079af */ /* 0x000e220000000000 */
[----:B------:R-:W-:Y:S01]  /*6620*/  PLOP3.LUT P0, PT, PT, PT, UP2, 0x80, 0x0 ;  /* 0x000000000000781c */ /* 0x000fe20003f0f028 */
[----:B------:R-:W-:Y:S06]  /*6630*/  USHF.L.U32 UR5, UR21, 0x6, URZ ;  /* 0x0000000615057899 */ /* 0x000fec000800063f */
[----:B------:R-:W-:Y:S04]  /*6640*/  IMAD.U32 R5, RZ, RZ, UR5 ;  /* 0x00000005ff057e24 */ /* 0x000fe8000f8e00ff */
[----:B------:R-:W-:Y:S01]  /*6650*/  @P2 IMAD.HI.U32 R4, R211, c[0x0][0x2c8], RZ ;  /* 0x0000b200d3042a27 */ /* 0x000fe200078e00ff */
[----:B------:R-:W-:Y:S04]  /*6660*/  IADD3 R5, -R212, 0x1, -R5 ;  /* 0x00000001d4057810 */ /* 0x000fe80007ffe905 */
[----:B------:R-:W-:Y:S01]  /*6670*/  @P0 SHF.R.U32.HI R11, RZ, c[0x0][0x2cc], R4 ;  /* 0x0000b300ff0b0a19 */ /* 0x000fe20000011604 */
[----:B------:R-:W-:Y:S01]  /*6680*/  IMAD.U32 R4, RZ, RZ, UR20 ;  /* 0x00000014ff047e24 */ /* 0x000fe2000f8e00ff */
[----:B------:R-:W-:Y:S03]  /*6690*/  PLOP3.LUT P0, PT, PT, PT, UP1, 0x40, 0x0 ;  /* 0x000000000000781c */ /* 0x000fe60003f0e818 */
[----:B------:R-:W2:Y:S01]  /*66a0*/  SHFL.IDX PT, R13, R11, RZ, 0x1c1f ;  /* 0x001c1fff0b0d7589 */ /* 0x000ea200000e0000 */
[----:B------:R-:W-:Y:S05]  /*66b0*/  IMAD R5, R4, c[0x0][0x1d0], R5 ;  /* 0x0000740004057a24 */ /* 0x000fea00078e0205 */
[----:B------:R-:W-:Y:S04]  /*66c0*/  IADD3 R4, R5, -c[0x0][0x168], RZ ;  /* 0x80005a0005047a10 */ /* 0x000fe80007ffe0ff */
[C---:B------:R-:W-:Y:S02]  /*66d0*/  IADD3 R5, R4.reuse, c[0x0][0x328], RZ ;  /* 0x0000ca0004057a10 */ /* 0x040fe40007ffe0ff */
[----:B------:R-:W-:Y:S03]  /*66e0*/  IADD3 R4, R4, UR12, RZ ;  /* 0x0000000c04047c10 */ /* 0x000fe6000fffe0ff */
[--C-:B--2---:R-:W-:Y:S02]  /*66f0*/  IMAD.IADD R9, R5, 0x1, R13.reuse ;  /* 0x0000000105097824 */ /* 0x104fe400078e020d */
[----:B------:R-:W-:Y:S01]  /*6700*/  IMAD.IADD R7, R4, 0x1, R13 ;  /* 0x0000000104077824 */ /* 0x000fe200078e020d */
[----:B------:R-:W-:-:S05]  /*6710*/  @P0 BRA `(.L_x_183) ;  /* 0x000001b000000947 */ /* 0x000fca0003800000 */
[----:B------:R-:W-:Y:S01]  /*6720*/  MOV R6, UR20 ;  /* 0x0000001400067c02 */ /* 0x000fe20008000f00 */
[----:B------:R-:W-:Y:S04]  /*6730*/  BSSY B0, `(.L_x_184) ;  /* 0x0000013000007945 */ /* 0x000fe80003800000 */
[----:B------:R-:W-:Y:S05]  /*6740*/  IMAD R13, R6, c[0x0][0x1d0], R13 ;  /* 0x00007400060d7a24 */ /* 0x000fea00078e020d */
[----:B------:R-:W-:Y:S04]  /*6750*/  IADD3 R13, R13, -c[0x0][0x168], RZ ;  /* 0x80005a000d0d7a10 */ /* 0x000fe80007ffe0ff */
[----:B------:R-:W-:Y:S11]  /*6760*/  ISETP.GT.AND P0, PT, R13, -0x1, PT ;  /* 0xffffffff0d00780c */ /* 0x000ff60003f04270 */
[----:B------:R-:W-:Y:S02]  /*6770*/  @!UPT UIADD3 URZ, URZ, URZ, URZ ;  /* 0x0000003f3f3ff290 */ /* 0x000fe4000fffe03f */
[----:B------:R-:W-:-:S05]  /*6780*/  @P0 BRA `(.L_x_185) ;  /* 0x0000008000000947 */ /* 0x000fca0003800000 */
[----:B------:R-:W-:Y:S01]  /*6790*/  LOP3.LUT R13, RZ, R13, RZ, 0x33, !PT ;  /* 0x0000000dff0d7212 */ /* 0x000fe200078e33ff */
[----:B------:R-:W-:Y:S05]  /*67a0*/  IMAD.MOV.U32 R6, RZ, RZ, c[0x0][0x32c] ;  /* 0x0000cb00ff067624 */ /* 0x000fea00078e00ff */
[----:B------:R-:W-:Y:S11]  /*67b0*/  ISETP.NE.AND P0, PT, R6, 0x1, PT ;  /* 0x000000010600780c */ /* 0x000ff60003f05270 */
[----:B------:R-:W-:Y:S02]  /*67c0*/  @!UPT UIADD3 URZ, URZ, URZ, URZ ;  /* 0x0000003f3f3ff290 */ /* 0x000fe4000fffe03f */
[----:B------:R-:W-:Y:S05]  /*67d0*/  @P0 IMAD.HI.U32 R6, R13, c[0x0][0x330], RZ ;  /* 0x0000cc000d060a27 */ /* 0x000fea00078e00ff */
[----:B------:R-:W-:Y:S04]  /*67e0*/  @P0 SHF.R.U32.HI R13, RZ, c[0x0][0x334], R6 ;  /* 0x0000cd00ff0d0a19 */ /* 0x000fe80000011606 */
[----:B------:R-:W-:Y:S01]  /*67f0*/  LOP3.LUT R13, RZ, R13, RZ, 0x33, !PT ;  /* 0x0000000dff0d7212 */ /* 0x000fe200078e33ff */
[----:B------:R-:W-:-:S05]  /*6800*/  BRA `(.L_x_186) ;  /* 0x0000005000007947 */ /* 0x000fca0003800000 */
.L_x_185:
[----:B------:R-:W-:Y:S04]  /*6810*/  MOV R6, c[0x0][0x32c] ;  /* 0x0000cb0000067a02 */ /* 0x000fe80000000f00 */
[----:B------:R-:W-:Y:S11]  /*6820*/  ISETP.NE.AND P0, PT, R6, 0x1, PT ;  /* 0x000000010600780c */ /* 0x000ff60003f05270 */
[----:B------:R-:W-:Y:S02]  /*6830*/  @!UPT UIADD3 URZ, URZ, URZ, URZ ;  /* 0x0000003f3f3ff290 */ /* 0x000fe4000fffe03f */
[----:B------:R-:W-:Y:S05]  /*6840*/  @P0 IMAD.HI.U32 R6, R13, c[0x0][0x330], RZ ;  /* 0x0000cc000d060a27 */ /* 0x000fea00078e00ff */
[----:B------:R-:W-:Y:S02]  /*6850*/  @P0 SHF.R.U32.HI R13, RZ, c[0x0][0x334], R6 ;  /* 0x0000cd00ff0d0a19 */ /* 0x000fe40000011606 */
.L_x_186:
[----:B------:R-:W-:Y:S05]  /*6860*/  BSYNC B0 ;  /* 0x0000000000007941 */ /* 0x000fea0003800000 */
.L_x_184:
[----:B------:R-:W-:Y:S04]  /*6870*/  IMAD.MOV.U32 R6, RZ, RZ, c[0x0][0x32c] ;  /* 0x0000cb00ff067624 */ /* 0x000fe800078e00ff */
[----:B------:R-:W-:Y:S04]  /*6880*/  IMAD R13, R13, R6, -UR5 ;  /* 0x800000050d0d7e24 */ /* 0x000fe8000f8e0206 */
[----:B------:R-:W-:Y:S05]  /*6890*/  IMAD.IADD R8, R13, 0x1, -R212 ;  /* 0x000000010d087824 */ /* 0x000fea00078e0ad4 */
[----:B------:R-:W-:Y:S02]  /*68a0*/  IADD3 R6, R8, c[0x0][0x32c], RZ ;  /* 0x0000cb0008067a10 */ /* 0x000fe40007ffe0ff */
[----:B------:R-:W-:Y:S02]  /*68b0*/  IMNMX R7, R7, R8, !PT ;  /* 0x0000000807077217 */ /* 0x000fe40007800200 */
[----:B------:R-:W-:Y:S02]  /*68c0*/  IMNMX R9, R9, R6, PT ;  /* 0x0000000609097217 */ /* 0x000fe40003800200 */
.L_x_183:
[----:B------:R-:W-:Y:S01]  /*68d0*/  UISETP.GT.AND UP0, UPT, UR21, -0x1, UPT ;  /* 0xffffffff1500788c */ /* 0x000fe2000bf04270 */
[----:B------:R-:W2:Y:S05]  /*68e0*/  SHFL.IDX PT, R11, R11, 0x1, 0x1c1f ;  /* 0x003c1f000b0b7f89 */ /* 0x000eaa00000e0000 */
[----:B------:R-:W-:Y:S02]  /*68f0*/  PLOP3.LUT P0, PT, PT, PT, UP0, 0x80, 0x0 ;  /* 0x000000000000781c */ /* 0x000fe40003f0f008 */
[----:B------:R-:W-:Y:S02]  /*6900*/  PLOP3.LUT P2, PT, PT, PT, UP0, 0x80, 0x0 ;  /* 0x000000000000781c */ /* 0x000fe40003f4f008 */
[C---:B------:R-:W-:Y:S02]  /*6910*/  ISETP.GT.AND P0, PT, R7.reuse, RZ, P0 ;  /* 0x000000ff0700720c */ /* 0x040fe40000704270 */
[----:B------:R-:W-:Y:S02]  /*6920*/  ISETP.GT.AND P2, PT, R7, 0x1, P2 ;  /* 0x000000010700780c */ /* 0x000fe40001744270 */
[C---:B------:R-:W-:Y:S02]  /*6930*/  ISETP.LT.OR P0, PT, R9.reuse, 0x1, P0 ;  /* 0x000000010900780c */ /* 0x040fe40000701670 */
[----:B------:R-:W-:Y:S02]  /*6940*/  ISETP.LT.OR P2, PT, R9, 0x2, P2 ;  /* 0x000000020900780c */ /* 0x000fe40001741670 */
[----:B------:R-:W-:Y:S02]  /*6950*/  FSEL R10, R227, -INF , !P0 ;  /* 0xff800000e30a7808 */ /* 0x000fe40004000000 */
[----:B------:R-:W-:Y:S02]  /*6960*/  PLOP3.LUT P0, PT, PT, PT, UP0, 0x80, 0x0 ;  /* 0x000000000000781c */ /* 0x000fe40003f0f008 */
[----:B------:R-:W-:Y:S02]  /*6970*/  FSEL R8, R229, -INF , !P2 ;  /* 0xff800000e5087808 */ /* 0x000fe40005000000 */
[----:B------:R-:W-:Y:S01]  /*6980*/  ISETP.GT.AND P0, PT, R7, 0x8, P0 ;  /* 0x000000080700780c */ /* 0x000fe20000704270 */
[--C-:B--2---:R-:W-:Y:S01]  /*6990*/  IMAD.IADD R5, R5, 0x1, R11.reuse ;  /* 0x0000000105057824 */ /* 0x104fe200078e020b */
[----:B------:R-:W-:Y:S01]  /*69a0*/  PLOP3.LUT P2, PT, PT, PT, UP0, 0x80, 0x0 ;  /* 0x000000000000781c */ /* 0x000fe20003f4f008 */
[----:B------:R-:W-:Y:S01]  /*69b0*/  IMAD.IADD R4, R4, 0x1, R11 ;  /* 0x0000000104047824 */ /* 0x000fe200078e020b */
[----:B------:R-:W-:Y:S02]  /*69c0*/  ISETP.LT.OR P0, PT, R9, 0x9, P0 ;  /* 0x000000090900780c */ /* 0x000fe40000701670 */
[----:B------:R-:W-:Y:S02]  /*69d0*/  ISETP.GT.AND P2, PT, R7, 0x9, P2 ;  /* 0x000000090700780c */ /* 0x000fe40001744270 */
[----:B-1----:R-:W-:Y:S02]  /*69e0*/  FSEL R230, R230, -INF , !P0 ;  /* 0xff800000e6e67808 */ /* 0x002fe40004000000 */
[----:B------:R-:W-:Y:S02]  /*69f0*/  PLOP3.LUT P0, PT, PT, PT, UP0, 0x80, 0x0 ;  /* 0x000000000000781c */ /* 0x000fe40003f0f008 */
[----:B------:R-:W-:Y:S02]  /*6a00*/  ISETP.LT.OR P2, PT, R9, 0xa, P2 ;  /* 0x0000000a0900780c */ /* 0x000fe40001741670 */
[----:B------:R-:W-:Y:S02]  /*6a10*/  ISETP.GT.AND P0, PT, R7, 0x10, P0 ;  /* 0x000000100700780c */ /* 0x000fe40000704270 */
[----:B------:R-:W-:Y:S02]  /*6a20*/  FSEL R6, R233, -INF , !P2 ;  /* 0xff800000e9067808 */ /* 0x000fe40005000000 */
[----:B------:R-:W-:Y:S02]  /*6a30*/  ISETP.LT.OR P0, PT, R9, 0x11, P0 ;  /* 0x000000110900780c */ /* 0x000fe40000701670 */
[----:B------:R-:W-:Y:S02]  /*6a40*/  PLOP3.LUT P2, PT, PT, PT, UP0, 0x80, 0x0 ;  /* 0x000000000000781c */ /* 0x000fe40003f4f008 */
[----:B------:R-:W-:Y:S02]  /*6a50*/  FSEL R164, R237, -INF , !P0 ;  /* 0xff800000eda47808 */ /* 0x000fe40004000000 */
[----:B------:R-:W-:Y:S02]  /*6a60*/  PLOP3.LUT P0, PT, PT, PT, UP0, 0x80, 0x0 ;  /* 0x000000000000781c */ /* 0x000fe40003f0f008 */
[C---:B------:R-:W-:Y:S02]  /*6a70*/  ISETP.GT.AND P2, PT, R7.reuse, 0x11, P2 ;  /* 0x000000110700780c */ /* 0x040fe40001744270 */
[----:B------:R-:W-:Y:S02]  /*6a80*/  ISETP.GT.AND P0, PT, R7, 0x18, P0 ;  /* 0x000000180700780c */ /* 0x000fe40000704270 */
[C---:B------:R-:W-:Y:S02]  /*6a90*/  ISETP.LT.OR P2, PT, R9.reuse, 0x12, P2 ;  /* 0x000000120900780c */ /* 0x040fe40001741670 */
[----:B------:R-:W-:Y:S02]  /*6aa0*/  ISETP.LT.OR P0, PT, R9, 0x19, P0 ;  /* 0x000000190900780c */ /* 0x000fe40000701670 */
[----:B------:R-:W-:Y:S02]  /*6ab0*/  FSEL R162, R236, -INF , !P2 ;  /* 0xff800000eca27808 */ /* 0x000fe40005000000 */
[----:B------:R-:W-:Y:S02]  /*6ac0*/  FSEL R142, R238, -INF , !P0 ;  /* 0xff800000ee8e7808 */ /* 0x000fe40004000000 */
[----:B------:R-:W-:Y:S02]  /*6ad0*/  PLOP3.LUT P0, PT, PT, PT, UP0, 0x80, 0x0 ;  /* 0x000000000000781c */ /* 0x000fe40003f0f008 */
[----:B------:R-:W-:Y:S02]  /*6ae0*/  PLOP3.LUT P2, PT, PT, PT, UP0, 0x80, 0x0 ;  /* 0x000000000000781c */ /* 0x000fe40003f4f008 */
[C---:B------:R-:W-:Y:S02]  /*6af0*/  ISETP.GT.AND P0, PT, R7.reuse, 0x20, P0 ;  /* 0x000000200700780c */ /* 0x040fe40000704270 */
[----:B------:R-:W-:Y:S02]  /*6b00*/  ISETP.GT.AND P2, PT, R7, 0x19, P2 ;  /* 0x000000190700780c */ /* 0x000fe40001744270 */
[C---:B------:R-:W-:Y:S02]  /*6b10*/  ISETP.LT.OR P0, PT, R9.reuse, 0x21, P0 ;  /* 0x000000210900780c */ /* 0x040fe40000701670 */
[----:B------:R-:W-:Y:S02]  /*6b20*/  ISETP.LT.OR P2, PT, R9, 0x1a, P2 ;  /* 0x0000001a0900780c */ /* 0x000fe40001741670 */
[----:B------:R-:W-:Y:S02]  /*6b30*/  FSEL R160, R242, -INF , !P0 ;  /* 0xff800000f2a07808 */ /* 0x000fe40004000000 */
        /* <DEDUP_REMOVED lines=26> */
[----:B------:R-:W-:Y:S04]  /*6ce0*/  PLOP3.LUT P2, PT, PT, PT, UP0, 0x80, 0x0 ;  /* 0x000000000000781c */ /* 0x000fe80003f4f008 */
[----:B------:R-:W-:Y:S04]  /*6cf0*/  ISETP.GT.AND P2, PT, R7, 0x39, P2 ;  /* 0x000000390700780c */ /* 0x000fe80001744270 */
[----:B------:R-:W-:Y:S04]  /*6d00*/  ISETP.LT.OR P2, PT, R9, 0x3a, P2 ;  /* 0x0000003a0900780c */ /* 0x000fe80001741670 */
[----:B------:R-:W-:Y:S01]  /*6d10*/  FSEL R146, R159, -INF , !P2 ;  /* 0xff8000009f927808 */ /* 0x000fe20005000000 */
        /* <DEDUP_REMOVED lines=16> */
.L_x_189:
[----:B------:R-:W-:Y:S04]  /*6e20*/  MOV R7, c[0x0][0x32c] ;  /* 0x0000cb0000077a02 */ /* 0x000fe80000000f00 */
[----:B------:R-:W-:Y:S11]  /*6e30*/  ISETP.NE.AND P0, PT, R7, 0x1, PT ;  /* 0x000000010700780c */ /* 0x000ff60003f05270 */
[----:B------:R-:W-:Y:S02]  /*6e40*/  @!UPT UIADD3 URZ, URZ, URZ, URZ ;  /* 0x0000003f3f3ff290 */ /* 0x000fe4000fffe03f */
[----:B------:R-:W-:Y:S05]  /*6e50*/  @P0 IMAD.HI.U32 R7, R12, c[0x0][0x330], RZ ;  /* 0x0000cc000c070a27 */ /* 0x000fea00078e00ff */
[----:B------:R-:W-:Y:S02]  /*6e60*/  @P0 SHF.R.U32.HI R12, RZ, c[0x0][0x334], R7 ;  /* 0x0000cd00ff0c0a19 */ /* 0x000fe40000011607 */
.L_x_190:
[----:B------:R-:W-:Y:S05]  /*6e70*/  BSYNC B0 ;  /* 0x0000000000007941 */ /* 0x000fea0003800000 */
.L_x_188:
[----:B------:R-:W-:Y:S04]  /*6e80*/  IMAD.MOV.U32 R7, RZ, RZ, c[0x0][0x32c] ;  /* 0x0000cb00ff077624 */ /* 0x000fe800078e00ff */
[----:B------:R-:W-:Y:S04]  /*6e90*/  IMAD R7, R12, R7, -UR5 ;  /* 0x800000050c077e24 */ /* 0x000fe8000f8e0207 */
[----:B------:R-:W-:Y:S05]  /*6ea0*/  IMAD.IADD R7, R7, 0x1, -R212 ;  /* 0x0000000107077824 */ /* 0x000fea00078e0ad4 */
[----:B------:R-:W-:Y:S02]  /*6eb0*/  IADD3 R12, R7, c[0x0][0x32c], RZ ;  /* 0x0000cb00070c7a10 */ /* 0x000fe40007ffe0ff */
[----:B------:R-:W-:Y:S02]  /*6ec0*/  IMNMX R4, R4, R7, !PT ;  /* 0x0000000704047217 */ /* 0x000fe40007800200 */
[----:B------:R-:W-:Y:S02]  /*6ed0*/  IMNMX R5, R5, R12, PT ;  /* 0x0000000c05057217 */ /* 0x000fe40003800200 */
.L_x_187:
[----:B------:R-:W-:Y:S01]  /*6ee0*/  PLOP3.LUT P2, PT, PT, PT, UP0, 0x80, 0x0 ;  /* 0x000000000000781c */ /* 0x000fe20003f4f008 */
[----:B------:R-:W-:Y:S01]  /*6ef0*/  LDSM.16.MT88.4 R20, [R198+0x100] ;  /* 0x00010000c614783b */ /* 0x000fe20000004200 */
[----:B------:R-:W-:Y:S02]  /*6f00*/  PLOP3.LUT P0, PT, PT, PT, UP0, 0x80, 0x0 ;  /* 0x000000000000781c */ /* 0x000fe40003f0f008 */
[----:B------:R-:W-:Y:S02]  /*6f10*/  ISETP.GT.AND P2, PT, R4, RZ, P2 ;  /* 0x000000ff0400720c */ /* 0x000fe40001744270 */
[----:B------:R-:W-:Y:S02]  /*6f20*/  FMNMX.FTZ R7, R10, R3, !PT ;  /* 0x000000030a077209 */ /* 0x000fe40007810000 */
[----:B------:R-:W-:Y:S01]  /*6f30*/  ISETP.GT.AND P0, PT, R4, 0x1, P0 ;  /* 0x000000010400780c */ /* 0x000fe20000704270 */
[----:B------:R-:W-:Y:S01]  /*6f40*/  LDSM.16.MT88.4 R28, [R197+0x100] ;  /* 0x00010000c51c783b */ /* 0x000fe20000004200 */
[C---:B------:R-:W-:Y:S02]  /*6f50*/  ISETP.LT.OR P2, PT, R5.reuse, 0x1, P2 ;  /* 0x000000010500780c */ /* 0x040fe40001741670 */
[----:B------:R-:W-:Y:S02]  /*6f60*/  FMNMX.FTZ R7, R8, R7, !PT ;  /* 0x0000000708077209 */ /* 0x000fe40007810000 */
[----:B------:R-:W-:Y:S02]  /*6f70*/  FSEL R13, R0, -INF , !P2 ;  /* 0xff800000000d7808 */ /* 0x000fe40005000000 */
[----:B------:R-:W-:Y:S02]  /*6f80*/  ISETP.LT.OR P0, PT, R5, 0x2, P0 ;  /* 0x000000020500780c */ /* 0x000fe40000701670 */
[----:B------:R-:W-:Y:S02]  /*6f90*/  PLOP3.LUT P2, PT, PT, PT, UP0, 0x80, 0x0 ;  /* 0x000000000000781c */ /* 0x000fe40003f4f008 */
[----:B------:R-:W-:Y:S02]  /*6fa0*/  FMNMX.FTZ R7, R230, R7, !PT ;  /* 0x00000007e6077209 */ /* 0x000fe40007810000 */
[----:B------:R-:W-:Y:S02]  /*6fb0*/  FSEL R225, R225, -INF , !P0 ;  /* 0xff800000e1e17808 */ /* 0x000fe40004000000 */
[----:B------:R-:W-:Y:S02]  /*6fc0*/  ISETP.GT.AND P2, PT, R4, 0x8, P2 ;  /* 0x000000080400780c */ /* 0x000fe40001744270 */
[----:B------:R-:W-:Y:S02]  /*6fd0*/  PLOP3.LUT P0, PT, PT, PT, UP0, 0x80, 0x0 ;  /* 0x000000000000781c */ /* 0x000fe40003f0f008 */
[----:B------:R-:W-:Y:S02]  /*6fe0*/  FMNMX.FTZ R7, R6, R7, !PT ;  /* 0x0000000706077209 */ /* 0x000fe40007810000 */
[----:B------:R-:W-:Y:S02]  /*6ff0*/  ISETP.GT.AND P0, PT, R4, 0x9, P0 ;  /* 0x000000090400780c */ /* 0x000fe40000704270 */
[C---:B------:R-:W-:Y:S02]  /*7000*/  ISETP.LT.OR P2, PT, R5.reuse, 0x9, P2 ;  /* 0x000000090500780c */ /* 0x040fe40001741670 */
[----:B------:R-:W-:Y:S02]  /*7010*/  FMNMX.FTZ R7, R164, R7, !PT ;  /* 0x00000007a4077209 */ /* 0x000fe40007810000 */
[----:B------:R-:W-:Y:S02]  /*7020*/  FSEL R11, R226, -INF , !P2 ;  /* 0xff800000e20b7808 */ /* 0x000fe40005000000 */
[C---:B------:R-:W-:Y:S02]  /*7030*/  ISETP.LT.OR P0, PT, R5.reuse, 0xa, P0 ;  /* 0x0000000a0500780c */ /* 0x040fe40000701670 */
        /* <DEDUP_REMOVED lines=17> */
[----:B------:R-:W-:Y:S02]  /*7150*/  FMNMX.FTZ R0, R13, R2, !PT ;  /* 0x000000020d007209 */ /* 0x000fe40007810000 */
[----:B------:R-:W-:Y:S02]  /*7160*/  ISETP.GT.AND P0, PT, R4, 0x19, P0 ;  /* 0x000000190400780c */ /* 0x000fe40000704270 */
[----:B------:R-:W-:Y:S02]  /*7170*/  ISETP.LT.OR P2, PT, R5, 0x19, P2 ;  /* 0x000000190500780c */ /* 0x000fe40001741670 */
[----:B------:R-:W-:Y:S02]  /*7180*/  FMNMX.FTZ R7, R156, R7, !PT ;  /* 0x000000079c077209 */ /* 0x000fe40007810000 */
[----:B------:R-:W-:Y:S02]  /*7190*/  FSEL R143, R235, -INF , !P2 ;  /* 0xff800000eb8f7808 */ /* 0x000fe40005000000 */
[----:B------:R-:W-:Y:S02]  /*71a0*/  ISETP.LT.OR P0, PT, R5, 0x1a, P0 ;  /* 0x0000001a0500780c */ /* 0x000fe40000701670 */
[----:B------:R-:W-:Y:S02]  /*71b0*/  FMNMX.FTZ R0, R225, R0, !PT ;  /* 0x00000000e1007209 */ /* 0x000fe40007810000 */
[----:B------:R-:W-:Y:S02]  /*71c0*/  PLOP3.LUT P2, PT, PT, PT, UP0, 0x80, 0x0 ;  /* 0x000000000000781c */ /* 0x000fe40003f4f008 */
[----:B------:R-:W-:Y:S02]  /*71d0*/  FMNMX.FTZ R7, R154, R7, !PT ;  /* 0x000000079a077209 */ /* 0x000fe40007810000 */
[----:B------:R-:W-:Y:S02]  /*71e0*/  FSEL R141, R234, -INF , !P0 ;  /* 0xff800000ea8d7808 */ /* 0x000fe40004000000 */
[----:B------:R-:W-:Y:S02]  /*71f0*/  ISETP.GT.AND P2, PT, R4, 0x20, P2 ;  /* 0x000000200400780c */ /* 0x000fe40001744270 */
[----:B------:R-:W-:Y:S02]  /*7200*/  FMNMX.FTZ R0, R11, R0, !PT ;  /* 0x000000000b007209 */ /* 0x000fe40007810000 */
[----:B------:R-:W-:Y:S02]  /*7210*/  PLOP3.LUT P0, PT, PT, PT, UP0, 0x80, 0x0 ;  /* 0x000000000000781c */ /* 0x000fe40003f0f008 */
[----:B------:R-:W-:Y:S02]  /*7220*/  FMNMX.FTZ R7, R152, R7, !PT ;  /* 0x0000000798077209 */ /* 0x000fe40007810000 */
[----:B------:R-:W-:Y:S02]  /*7230*/  ISETP.GT.AND P0, PT, R4, 0x21, P0 ;  /* 0x000000210400780c */ /* 0x000fe40000704270 */
[----:B------:R-:W-:Y:S02]  /*7240*/  ISETP.LT.OR P2, PT, R5, 0x21, P2 ;  /* 0x000000210500780c */ /* 0x000fe40001741670 */
[----:B------:R-:W-:Y:S02]  /*7250*/  FMNMX.FTZ R0, R9, R0, !PT ;  /* 0x0000000009007209 */ /* 0x000fe40007810000 */
[----:B------:R-:W-:Y:S02]  /*7260*/  FMNMX.FTZ R7, R150, R7, !PT ;  /* 0x0000000796077209 */ /* 0x000fe40007810000 */
[----:B------:R-:W-:Y:S02]  /*7270*/  FSEL R159, R240, -INF , !P2 ;  /* 0xff800000f09f7808 */ /* 0x000fe40005000000 */
[----:B------:R-:W-:Y:S02]  /*7280*/  FMNMX.FTZ R12, R163, R0, !PT ;  /* 0x00000000a30c7209 */ /* 0x000fe40007810000 */
[----:B------:R-:W-:Y:S02]  /*7290*/  ISETP.LT.OR P0, PT, R5, 0x22, P0 ;  /* 0x000000220500780c */ /* 0x000fe40000701670 */
[----:B------:R-:W-:Y:S02]  /*72a0*/  PLOP3.LUT P2, PT, PT, PT, UP0, 0x80, 0x0 ;  /* 0x000000000000781c */ /* 0x000fe40003f4f008 */
[----:B------:R-:W-:Y:S02]  /*72b0*/  FMNMX.FTZ R7, R148, R7, !PT ;  /* 0x0000000794077209 */ /* 0x000fe40007810000 */
[----:B------:R-:W-:Y:S02]  /*72c0*/  FSEL R157, R239, -INF , !P0 ;  /* 0xff800000ef9d7808 */ /* 0x000fe40004000000 */
[----:B------:R-:W-:Y:S02]  /*72d0*/  FMNMX.FTZ R12, R161, R12, !PT ;  /* 0x0000000ca10c7209 */ /* 0x000fe40007810000 */
[----:B------:R-:W-:Y:S02]  /*72e0*/  ISETP.GT.AND P2, PT, R4, 0x28, P2 ;  /* 0x000000280400780c */ /* 0x000fe40001744270 */
[----:B------:R-:W-:Y:S02]  /*72f0*/  PLOP3.LUT P0, PT, PT, PT, UP0, 0x80, 0x0 ;  /* 0x000000000000781c */ /* 0x000fe40003f0f008 */
[----:B------:R-:W-:Y:S02]  /*7300*/  FMNMX.FTZ R0, R146, R7, !PT ;  /* 0x0000000792007209 */ /* 0x000fe40007810000 */
[----:B------:R-:W-:Y:S02]  /*7310*/  FMNMX.FTZ R12, R143, R12, !PT ;  /* 0x0000000c8f0c7209 */ /* 0x000fe40007810000 */
[----:B------:R-:W-:Y:S01]  /*7320*/  ISETP.GT.AND P0, PT, R4, 0x29, P0 ;  /* 0x000000290400780c */ /* 0x000fe20000704270 */
[----:B------:R-:W1:Y:S01]  /*7330*/  SHFL.BFLY PT, R7, R0, 0x2, 0x1f ;  /* 0x0c401f0000077f89 */ /* 0x000e6200000e0000 */
[----:B------:R-:W-:Y:S02]  /*7340*/  ISETP.LT.OR P2, PT, R5, 0x29, P2 ;  /* 0x000000290500780c */ /* 0x000fe40001741670 */
[----:B------:R-:W-:Y:S02]  /*7350*/  FMNMX.FTZ R12, R141, R12, !PT ;  /* 0x0000000c8d0c7209 */ /* 0x000fe40007810000 */
[----:B------:R-:W-:Y:S02]  /*7360*/  FSEL R155, R244, -INF , !P2 ;  /* 0xff800000f49b7808 */ /* 0x000fe40005000000 */
[----:B------:R-:W-:Y:S02]  /*7370*/  ISETP.LT.OR P0, PT, R5, 0x2a, P0 ;  /* 0x0000002a0500780c */ /* 0x000fe40000701670 */
[----:B------:R-:W-:Y:S02]  /*7380*/  PLOP3.LUT P2, PT, PT, PT, UP0, 0x80, 0x0 ;  /* 0x000000000000781c */ /* 0x000fe40003f4f008 */
[----:B------:R-:W-:Y:S02]  /*7390*/  FSEL R153, R243, -INF , !P0 ;  /* 0xff800000f3997808 */ /* 0x000fe40004000000 */
[----:B------:R-:W-:Y:S02]  /*73a0*/  FMNMX.FTZ R12, R159, R12, !PT ;  /* 0x0000000c9f0c7209 */ /* 0x000fe40007810000 */
[C---:B------:R-:W-:Y:S02]  /*73b0*/  ISETP.GT.AND P2, PT, R4.reuse, 0x30, P2 ;  /* 0x000000300400780c */ /* 0x040fe40001744270 */
[----:B------:R-:W-:Y:S02]  /*73c0*/  PLOP3.LUT P0, PT, PT, PT, UP0, 0x80, 0x0 ;  /* 0x000000000000781c */ /* 0x000fe40003f0f008 */
[----:B------:R-:W-:Y:S02]  /*73d0*/  FMNMX.FTZ R12, R157, R12, !PT ;  /* 0x0000000c9d0c7209 */ /* 0x000fe40007810000 */
[----:B------:R-:W-:Y:S02]  /*73e0*/  ISETP.GT.AND P0, PT, R4, 0x31, P0 ;  /* 0x000000310400780c */ /* 0x000fe40000704270 */
        /* <DEDUP_REMOVED lines=8> */
[----:B------:R-:W-:Y:S01]  /*7470*/  PLOP3.LUT P0, PT, PT, PT, UP0, 0x80, 0x0 ;  /* 0x000000000000781c */ /* 0x000fe20003f0f008 */
[----:B------:R-:W-:Y:S01]  /*7480*/  UISETP.GT.AND UP0, UPT, UR21, UR4, UPT ;  /* 0x000000041500728c */ /* 0x000fe2000bf04270 */
[----:B------:R-:W-:Y:S01]  /*7490*/  ISETP.LT.OR P2, PT, R5, 0x39, P2 ;  /* 0x000000390500780c */ /* 0x000fe20001741670 */
[----:B------:R-:W-:Y:S01]  /*74a0*/  UIADD3 UR21, UR21, -0x1, URZ ;  /* 0xffffffff15157890 */ /* 0x000fe2000fffe03f */
[----:B------:R-:W-:Y:S02]  /*74b0*/  ISETP.GT.AND P0, PT, R4, 0x39, P0 ;  /* 0x000000390400780c */ /* 0x000fe40000704270 */
[----:B------:R-:W-:Y:S02]  /*74c0*/  FMNMX.FTZ R4, R149, R14, !PT ;  /* 0x0000000e95047209 */ /* 0x000fe40007810000 */
[----:B-1----:R-:W-:Y:S02]  /*74d0*/  FMNMX.FTZ R12, R0, R7, !PT ;  /* 0x00000007000c7209 */ /* 0x002fe40007810000 */
[----:B------:R-:W-:Y:S02]  /*74e0*/  FSEL R145, R249, -INF , !P2 ;  /* 0xff800000f9917808 */ /* 0x000fe40005000000 */
[----:B------:R-:W-:Y:S01]  /*74f0*/  FMNMX.FTZ R0, R147, R4, !PT ;  /* 0x0000000493007209 */ /* 0x000fe20007810000 */
[----:B------:R-:W1:Y:S01]  /*7500*/  SHFL.BFLY PT, R15, R12, 0x1, 0x1f ;  /* 0x0c201f000c0f7f89 */ /* 0x000e6200000e0000 */
[----:B------:R-:W-:Y:S02]  /*7510*/  ISETP.LT.OR P0, PT, R5, 0x3a, P0 ;  /* 0x0000003a0500780c */ /* 0x000fe40000701670 */
[----:B------:R-:W-:Y:S02]  /*7520*/  FMNMX.FTZ R0, R145, R0, !PT ;  /* 0x0000000091007209 */ /* 0x000fe40007810000 */
[----:B------:R-:W-:Y:S04]  /*7530*/  FSEL R133, R248, -INF , !P0 ;  /* 0xff800000f8857808 */ /* 0x000fe80004000000 */
[----:B------:R-:W-:Y:S05]  /*7540*/  FMNMX.FTZ R7, R133, R0, !PT ;  /* 0x0000000085077209 */ /* 0x000fea0007810000 */
[----:B------:R-:W2:Y:S01]  /*7550*/  SHFL.BFLY PT, R4, R7, 0x2, 0x1f ;  /* 0x0c401f0007047f89 */ /* 0x000ea200000e0000 */
[----:B-1----:R-:W-:Y:S04]  /*7560*/  FMNMX.FTZ R0, R12, R15, !PT ;  /* 0x0000000f0c007209 */ /* 0x002fe80007810000 */
[C---:B------:R-:W-:Y:S01]  /*7570*/  FSETP.NEU.FTZ.AND P0, PT, R0.reuse, -INF , PT ;  /* 0xff8000000000780b */ /* 0x040fe20003f1d000 */
[----:B------:R-:W-:Y:S05]  /*7580*/  FMUL.FTZ R151, R0, c[0x0][0x2d0] ;  /* 0x0000b40000977a20 */ /* 0x000fea0000410000 */
[----:B------:R-:W-:Y:S02]  /*7590*/  FSEL R151, R151, RZ, P0 ;  /* 0x000000ff97977208 */ /* 0x000fe40000000000 */
[----:B--2---:R-:W-:Y:S03]  /*75a0*/  FMNMX.FTZ R5, R7, R4, !PT ;  /* 0x0000000407057209 */ /* 0x004fe60007810000 */
[--C-:B------:R-:W-:Y:S01]  /*75b0*/  FFMA.FTZ R168, R10, c[0x0][0x2d0], -R151.reuse ;  /* 0x0000b4000aa87a23 */ /* 0x100fe20000010897 */
[----:B------:R-:W-:Y:S01]  /*75c0*/  FSEL R4, R0, RZ, P0 ;  /* 0x000000ff00047208 */ /* 0x000fe20000000000 */
[--C-:B------:R-:W-:Y:S01]  /*75d0*/  FFMA.FTZ R135, R8, c[0x0][0x2d0], -R151.reuse ;  /* 0x0000b40008877a23 */ /* 0x100fe20000010897 */
[----:B------:R-:W1:Y:S01]  /*75e0*/  SHFL.BFLY PT, R132, R5, 0x1, 0x1f ;  /* 0x0c201f0005847f89 */ /* 0x000e6200000e0000 */
[----:B------:R-:W-:Y:S02]  /*75f0*/  FFMA.FTZ R134, R230, c[0x0][0x2d0], -R151 ;  /* 0x0000b400e6867a23 */ /* 0x000fe40000010897 */
[----:B------:R-:W-:Y:S01]  /*7600*/  MUFU.EX2 R168, R168 ;  /* 0x000000a800a87308 */ /* 0x000fe20000000800 */
[----:B------:R-:W-:Y:S02]  /*7610*/  FADD.FTZ R3, -R4, R3 ;  /* 0x0000000304037221 */ /* 0x000fe40000010100 */
[--C-:B------:R-:W-:Y:S02]  /*7620*/  FFMA.FTZ R169, R6, c[0x0][0x2d0], -R151.reuse ;  /* 0x0000b40006a97a23 */ /* 0x100fe40000010897 */
[----:B------:R-:W-:Y:S02]  /*7630*/  FMUL.FTZ R6, R3, c[0x0][0x2d0] ;  /* 0x0000b40003067a20 */ /* 0x000fe40000410000 */
[--C-:B------:R-:W-:Y:S02]  /*7640*/  FFMA.FTZ R174, R164, c[0x0][0x2d0], -R151.reuse ;  /* 0x0000b400a4ae7a23 */ /* 0x100fe40000010897 */
[----:B------:R-:W-:Y:S01]  /*7650*/  LDSM.16.MT88.4 R164, [R203+0x5900] ;  /* 0x00590000cba4783b */ /* 0x000fe20000004200 */
[----:B------:R-:W2:Y:S01]  /*7660*/  MUFU.EX2 R135, R135 ;  /* 0x0000008700877308 */ /* 0x000ea20000000800 */
[--C-:B------:R-:W-:Y:S02]  /*7670*/  FFMA.FTZ R175, R162, c[0x0][0x2d0], -R151.reuse ;  /* 0x0000b400a2af7a23 */ /* 0x100fe40000010897 */
[--C-:B------:R-:W-:Y:S02]  /*7680*/  FFMA.FTZ R176, R142, c[0x0][0x2d0], -R151.reuse ;  /* 0x0000b4008eb07a23 */ /* 0x100fe40000010897 */
[--C-:B------:R-:W-:Y:S02]  /*7690*/  FFMA.FTZ R177, R140, c[0x0][0x2d0], -R151.reuse ;  /* 0x0000b4008cb17a23 */ /* 0x100fe40000010897 */
[--C-:B------:R-:W-:Y:S02]  /*76a0*/  FFMA.FTZ R227, R160, c[0x0][0x2d0], -R151.reuse ;  /* 0x0000b400a0e37a23 */ /* 0x100fe40000010897 */
[--C-:B------:R-:W-:Y:S01]  /*76b0*/  FFMA.FTZ R228, R158, c[0x0][0x2d0], -R151.reuse ;  /* 0x0000b4009ee47a23 */ /* 0x100fe20000010897 */
[----:B------:R-:W-:Y:S01]  /*76c0*/  MUFU.EX2 R134, R134 ;  /* 0x0000008600867308 */ /* 0x000fe20000000800 */
[--C-:B------:R-:W-:Y:S01]  /*76d0*/  FFMA.FTZ R229, R156, c[0x0][0x2d0], -R151.reuse ;  /* 0x0000b4009ce57a23 */ /* 0x100fe20000010897 */
[----:B-1----:R-:W-:Y:S01]  /*76e0*/  FMNMX.FTZ R132, R5, R132, !PT ;  /* 0x0000008405847209 */ /* 0x002fe20007810000 */
[--C-:B------:R-:W-:Y:S02]  /*76f0*/  FFMA.FTZ R230, R154, c[0x0][0x2d0], -R151.reuse ;  /* 0x0000b4009ae67a23 */ /* 0x100fe40000010897 */
[--C-:B------:R-:W-:Y:S01]  /*7700*/  FFMA.FTZ R235, R152, c[0x0][0x2d0], -R151.reuse ;  /* 0x0000b40098eb7a23 */ /* 0x100fe20000010897 */
[C---:B------:R-:W-:Y:S01]  /*7710*/  FSETP.NEU.FTZ.AND P0, PT, R132.reuse, -INF , PT ;  /* 0xff8000008400780b */ /* 0x040fe20003f1d000 */
[----:B------:R-:W-:Y:S02]  /*7720*/  FMUL.FTZ R144, R132, c[0x0][0x2d0] ;  /* 0x0000b40084907a20 */ /* 0x000fe40000410000 */
[--C-:B------:R-:W-:Y:S01]  /*7730*/  FFMA.FTZ R236, R150, c[0x0][0x2d0], -R151.reuse ;  /* 0x0000b40096ec7a23 */ /* 0x100fe20000010897 */
[----:B------:R-:W-:Y:S01]  /*7740*/  FSEL R5, R132, RZ, P0 ;  /* 0x000000ff84057208 */ /* 0x000fe20000000000 */
[----:B------:R-:W1:Y:S01]  /*7750*/  MUFU.EX2 R169, R169 ;  /* 0x000000a900a97308 */ /* 0x000e620000000800 */
[----:B------:R-:W-:Y:S01]  /*7760*/  FSEL R144, R144, RZ, P0 ;  /* 0x000000ff90907208 */ /* 0x000fe20000000000 */
[--C-:B------:R-:W-:Y:S01]  /*7770*/  FFMA.FTZ R237, R148, c[0x0][0x2d0], -R151.reuse ;  /* 0x0000b40094ed7a23 */ /* 0x100fe20000010897 */
[----:B--2---:R-:W-:Y:S01]  /*7780*/  F2FP.PACK_AB R136, R135, R168 ;  /* 0x000000a88788723e */ /* 0x004fe200000000ff */
[----:B------:R-:W-:Y:S01]  /*7790*/  FADD.FTZ R5, -R5, R2 ;  /* 0x0000000205057221 */ /* 0x000fe20000010100 */
[----:B------:R-:W-:Y:S01]  /*77a0*/  PLOP3.LUT P0, PT, PT, PT, UP0, 0x80, 0x0 ;  /* 0x000000000000781c */ /* 0x000fe20003f0f008 */
[--C-:B------:R-:W-:Y:S02]  /*77b0*/  FFMA.FTZ R173, R13, c[0x0][0x2d0], -R144.reuse ;  /* 0x0000b4000dad7a23 */ /* 0x100fe40000010890 */
[----:B------:R-:W2:Y:S01]  /*77c0*/  LDSM.16.MT88.4 R12, [R203+0x100] ;  /* 0x00010000cb0c783b */ /* 0x000ea20000004200 */
[--C-:B------:R-:W-:Y:S01]  /*77d0*/  FFMA.FTZ R172, R225, c[0x0][0x2d0], -R144.reuse ;  /* 0x0000b400e1ac7a23 */ /* 0x100fe20000010890 */
[----:B------:R-:W3:Y:S01]  /*77e0*/  MUFU.EX2 R3, R6 ;  /* 0x0000000600037308 */ /* 0x000ee20000000800 */
[--C-:B------:R-:W-:Y:S02]  /*77f0*/  FFMA.FTZ R171, R11, c[0x0][0x2d0], -R144.reuse ;  /* 0x0000b4000bab7a23 */ /* 0x100fe40000010890 */
[--C-:B------:R-:W-:Y:S02]  /*7800*/  FFMA.FTZ R170, R9, c[0x0][0x2d0], -R144.reuse ;  /* 0x0000b40009aa7a23 */ /* 0x100fe40000010890 */
[----:B------:R-:W-:Y:S02]  /*7810*/  FMUL.FTZ R2, R5, c[0x0][0x2d0] ;  /* 0x0000b40005027a20 */ /* 0x000fe40000410000 */
[--C-:B------:R-:W-:Y:S02]  /*7820*/  FFMA.FTZ R178, R163, c[0x0][0x2d0], -R144.reuse ;  /* 0x0000b400a3b27a23 */ /* 0x100fe40000010890 */
[--C-:B------:R-:W-:Y:S01]  /*7830*/  FFMA.FTZ R179, R161, c[0x0][0x2d0], -R144.reuse ;  /* 0x0000b400a1b37a23 */ /* 0x100fe20000010890 */
[----:B------:R-:W-:Y:S01]  /*7840*/  MUFU.EX2 R173, R173 ;  /* 0x000000ad00ad7308 */ /* 0x000fe20000000800 */
[----:B------:R-:W-:Y:S01]  /*7850*/  LDSM.16.MT88.4 R160, [R196+0x3900] ;  /* 0x00390000c4a0783b */ /* 0x000fe20000004200 */
[--C-:B------:R-:W-:Y:S01]  /*7860*/  FFMA.FTZ R225, R143, c[0x0][0x2d0], -R144.reuse ;  /* 0x0000b4008fe17a23 */ /* 0x100fe20000010890 */
[----:B-1----:R-:W-:Y:S01]  /*7870*/  F2FP.PACK_AB R138, R169, R134 ;  /* 0x00000086a98a723e */ /* 0x002fe200000000ff */
[--C-:B------:R-:W-:Y:S02]  /*7880*/  FFMA.FTZ R226, R141, c[0x0][0x2d0], -R144.reuse ;  /* 0x0000b4008de27a23 */ /* 0x100fe40000010890 */
[--C-:B------:R-:W-:Y:S03]  /*7890*/  FFMA.FTZ R231, R159, c[0x0][0x2d0], -R144.reuse ;  /* 0x0000b4009fe77a23 */ /* 0x100fe60000010890 */
[----:B------:R-:W-:Y:S01]  /*78a0*/  LDSM.16.MT88.4 R140, [R197+0x2900] ;  /* 0x00290000c58c783b */ /* 0x000fe20000004200 */
[----:B------:R-:W1:Y:S01]  /*78b0*/  MUFU.EX2 R172, R172 ;  /* 0x000000ac00ac7308 */ /* 0x000e620000000800 */
[--C-:B------:R-:W-:Y:S02]  /*78c0*/  FFMA.FTZ R232, R157, c[0x0][0x2d0], -R144.reuse ;  /* 0x0000b4009de87a23 */ /* 0x100fe40000010890 */
[--C-:B------:R-:W-:Y:S02]  /*78d0*/  FFMA.FTZ R233, R155, c[0x0][0x2d0], -R144.reuse ;  /* 0x0000b4009be97a23 */ /* 0x100fe40000010890 */
[C---:B---3--:R-:W-:Y:S02]  /*78e0*/  FMUL.FTZ R4, R3.reuse, R128 ;  /* 0x0000008003047220 */ /* 0x048fe40000410000 */
[C---:B------:R-:W-:Y:S01]  /*78f0*/  FMUL.FTZ R5, R3.reuse, R129 ;  /* 0x0000008103057220 */ /* 0x040fe20000410000 */
[----:B------:R-:W-:Y:S01]  /*7900*/  LDSM.16.MT88.4 R156, [R197+0x3900] ;  /* 0x00390000c59c783b */ /* 0x000fe20000004200 */
[C---:B------:R-:W-:Y:S01]  /*7910*/  FMUL.FTZ R8, R3.reuse, R124 ;  /* 0x0000007c03087220 */ /* 0x040fe20000410000 */
[----:B------:R-:W-:Y:S01]  /*7920*/  MUFU.EX2 R171, R171 ;  /* 0x000000ab00ab7308 */ /* 0x000fe20000000800 */
[C---:B------:R-:W-:Y:S02]  /*7930*/  FMUL.FTZ R9, R3.reuse, R125 ;  /* 0x0000007d03097220 */ /* 0x040fe40000410000 */
[C---:B------:R-:W-:Y:S02]  /*7940*/  FMUL.FTZ R16, R3.reuse, R116 ;  /* 0x0000007403107220 */ /* 0x040fe40000410000 */
[C---:B------:R-:W-:Y:S02]  /*7950*/  FMUL.FTZ R17, R3.reuse, R117 ;  /* 0x0000007503117220 */ /* 0x040fe40000410000 */
[C---:B------:R-:W-:Y:S02]  /*7960*/  FMUL.FTZ R24, R3.reuse, R108 ;  /* 0x0000006c03187220 */ /* 0x040fe40000410000 */
[C---:B------:R-:W-:Y:S01]  /*7970*/  FMUL.FTZ R25, R3.reuse, R109 ;  /* 0x0000006d03197220 */ /* 0x040fe20000410000 */
[----:B------:R-:W3:Y:S01]  /*7980*/  MUFU.EX2 R170, R170 ;  /* 0x000000aa00aa7308 */ /* 0x000ee20000000800 */
[C---:B------:R-:W-:Y:S02]  /*7990*/  FMUL.FTZ R32, R3.reuse, R100 ;  /* 0x0000006403207220 */ /* 0x040fe40000410000 */
[----:B------:R-:W-:Y:S01]  /*79a0*/  FMUL.FTZ R33, R3, R101 ;  /* 0x0000006503217220 */ /* 0x000fe20000410000 */
[----:B-1----:R-:W-:Y:S01]  /*79b0*/  F2FP.PACK_AB R137, R172, R173 ;  /* 0x000000adac89723e */ /* 0x002fe200000000ff */
[--C-:B------:R-:W-:Y:S02]  /*79c0*/  FFMA.FTZ R234, R153, c[0x0][0x2d0], -R144.reuse ;  /* 0x0000b40099ea7a23 */ /* 0x100fe40000010890 */
[----:B------:R-:W-:Y:S01]  /*79d0*/  LDSM.16.MT88.4 R152, [R198+0x3900] ;  /* 0x00390000c698783b */ /* 0x000fe20000004200 */
[--C-:B------:R-:W-:Y:S02]  /*79e0*/  FFMA.FTZ R239, R149, c[0x0][0x2d0], -R144.reuse ;  /* 0x0000b40095ef7a23 */ /* 0x100fe40000010890 */
[----:B------:R-:W1:Y:S01]  /*79f0*/  MUFU.EX2 R2, R2 ;  /* 0x0000000200027308 */ /* 0x000e620000000800 */
[--C-:B------:R-:W-:Y:S02]  /*7a00*/  FFMA.FTZ R240, R147, c[0x0][0x2d0], -R144.reuse ;  /* 0x0000b40093f07a23 */ /* 0x100fe40000010890 */
[--C-:B------:R-:W-:Y:S02]  /*7a10*/  FFMA.FTZ R241, R145, c[0x0][0x2d0], -R144.reuse ;  /* 0x0000b40091f17a23 */ /* 0x100fe40000010890 */
[----:B------:R-:W-:Y:S02]  /*7a20*/  FFMA.FTZ R151, R146, c[0x0][0x2d0], -R151 ;  /* 0x0000b40092977a23 */ /* 0x000fe40000010897 */
[----:B------:R-:W-:Y:S02]  /*7a30*/  FFMA.FTZ R144, R133, c[0x0][0x2d0], -R144 ;  /* 0x0000b40085907a23 */ /* 0x000fe40000010890 */
[C---:B------:R-:W-:Y:S01]  /*7a40*/  FMUL.FTZ R36, R3.reuse, R36 ;  /* 0x0000002403247220 */ /* 0x040fe20000410000 */
[----:B------:R-:W-:Y:S01]  /*7a50*/  MUFU.EX2 R238, R151 ;  /* 0x0000009700ee7308 */ /* 0x000fe20000000800 */
[C---:B------:R-:W-:Y:S02]  /*7a60*/  FMUL.FTZ R37, R3.reuse, R37 ;  /* 0x0000002503257220 */ /* 0x040fe40000410000 */
[C---:B------:R-:W-:Y:S01]  /*7a70*/  FMUL.FTZ R40, R3.reuse, R40 ;  /* 0x0000002803287220 */ /* 0x040fe20000410000 */
[----:B---3--:R-:W-:Y:S01]  /*7a80*/  F2FP.PACK_AB R139, R170, R171 ;  /* 0x000000abaa8b723e */ /* 0x008fe200000000ff */
[C---:B------:R-:W-:Y:S02]  /*7a90*/  FMUL.FTZ R41, R3.reuse, R41 ;  /* 0x0000002903297220 */ /* 0x040fe40000410000 */
[C---:B------:R-:W-:Y:S02]  /*7aa0*/  FMUL.FTZ R44, R3.reuse, R44 ;  /* 0x0000002c032c7220 */ /* 0x040fe40000410000 */
[C---:B------:R-:W-:Y:S01]  /*7ab0*/  FMUL.FTZ R45, R3.reuse, R45 ;  /* 0x0000002d032d7220 */ /* 0x040fe20000410000 */
[----:B------:R3:W-:Y:S01]  /*7ac0*/  MUFU.EX2 R242, R144 ;  /* 0x0000009000f27308 */ /* 0x0007e20000000800 */
[C---:B------:R-:W-:Y:S02]  /*7ad0*/  FMUL.FTZ R48, R3.reuse, R48 ;  /* 0x0000003003307220 */ /* 0x040fe40000410000 */
[C---:B------:R-:W-:Y:S02]  /*7ae0*/  FMUL.FTZ R49, R3.reuse, R49 ;  /* 0x0000003103317220 */ /* 0x040fe40000410000 */
[C---:B-1----:R-:W-:Y:S02]  /*7af0*/  FMUL.FTZ R6, R2.reuse, R130 ;  /* 0x0000008202067220 */ /* 0x042fe40000410000 */
[C---:B------:R-:W-:Y:S02]  /*7b00*/  FMUL.FTZ R7, R2.reuse, R131 ;  /* 0x0000008302077220 */ /* 0x040fe40000410000 */
[----:B------:R-:W-:Y:S01]  /*7b10*/  LDSM.16.MT88.4 R128, [R198+0x2900] ;  /* 0x00290000c680783b */ /* 0x000fe20000004200 */
[C---:B------:R-:W-:Y:S01]  /*7b20*/  FMUL.FTZ R10, R2.reuse, R126 ;  /* 0x0000007e020a7220 */ /* 0x040fe20000410000 */
[----:B------:R-:W-:Y:S01]  /*7b30*/  MUFU.EX2 R174, R174 ;  /* 0x000000ae00ae7308 */ /* 0x000fe20000000800 */
[C---:B------:R-:W-:Y:S02]  /*7b40*/  FMUL.FTZ R11, R2.reuse, R127 ;  /* 0x0000007f020b7220 */ /* 0x040fe40000410000 */
[C---:B--2---:R-:W-:Y:S03]  /*7b50*/  HMMA.16816.F32 R4, R136.reuse, R12, R4 ;  /* 0x0000000c8804723c */ /* 0x044fe60000001804 */
[----:B------:R-:W-:Y:S02]  /*7b60*/  LDSM.16.MT88.4 R124, [R203+0x2900] ;  /* 0x00290000cb7c783b */ /* 0x000fe40000004200 */
[C---:B------:R-:W-:Y:S02]  /*7b70*/  FMUL.FTZ R18, R2.reuse, R118 ;  /* 0x0000007602127220 */ /* 0x040fe40000410000 */
[C---:B------:R-:W-:Y:S01]  /*7b80*/  FMUL.FTZ R12, R3.reuse, R120 ;  /* 0x00000078030c7220 */ /* 0x040fe20000410000 */
[C---:B------:R-:W-:Y:S01]  /*7b90*/  HMMA.16816.F32 R8, R136.reuse, R14, R8 ;  /* 0x0000000e8808723c */ /* 0x040fe20000001808 */
[----:B------:R-:W1:Y:S02]  /*7ba0*/  MUFU.EX2 R175, R175 ;  /* 0x000000af00af7308 */ /* 0x000e640000000800 */
[----:B---3--:R-:W-:Y:S01]  /*7bb0*/  LDSM.16.MT88.4 R144, [R196+0x1900] ;  /* 0x00190000c490783b */ /* 0x008fe20000004200 */
[C---:B------:R-:W-:Y:S02]  /*7bc0*/  FMUL.FTZ R13, R3.reuse, R121 ;  /* 0x00000079030d7220 */ /* 0x040fe40000410000 */
[C---:B------:R-:W-:Y:S02]  /*7bd0*/  FMUL.FTZ R19, R2.reuse, R119 ;  /* 0x0000007702137220 */ /* 0x040fe40000410000 */
[C---:B------:R-:W-:Y:S03]  /*7be0*/  FMUL.FTZ R14, R2.reuse, R122 ;  /* 0x0000007a020e7220 */ /* 0x040fe60000410000 */
[----:B------:R-:W-:Y:S01]  /*7bf0*/  LDSM.16.MT88.4 R116, [R198+0x900] ;  /* 0x00090000c674783b */ /* 0x000fe20000004200 */
[C---:B------:R-:W-:Y:S01]  /*7c00*/  FMUL.FTZ R15, R2.reuse, R123 ;  /* 0x0000007b020f7220 */ /* 0x040fe20000410000 */
[----:B------:R-:W-:Y:S01]  /*7c10*/  MUFU.EX2 R176, R176 ;  /* 0x000000b000b07308 */ /* 0x000fe20000000800 */
[C---:B------:R-:W-:Y:S02]  /*7c20*/  FMUL.FTZ R26, R2.reuse, R110 ;  /* 0x0000006e021a7220 */ /* 0x040fe40000410000 */
[C---:B------:R-:W-:Y:S02]  /*7c30*/  FMUL.FTZ R27, R2.reuse, R111 ;  /* 0x0000006f021b7220 */ /* 0x040fe40000410000 */
[C---:B------:R-:W-:Y:S01]  /*7c40*/  FMUL.FTZ R34, R2.reuse, R102 ;  /* 0x0000006602227220 */ /* 0x040fe20000410000 */
[C---:B------:R-:W-:Y:S01]  /*7c50*/  HMMA.16816.F32 R12, R136.reuse, R20, R12 ;  /* 0x00000014880c723c */ /* 0x040fe2000000180c */
[----:B------:R-:W2:Y:S02]  /*7c60*/  LDSM.16.MT88.4 R120, [R196+0x100] ;  /* 0x00010000c478783b */ /* 0x000ea40000004200 */
[C---:B------:R-:W-:Y:S01]  /*7c70*/  FMUL.FTZ R35, R2.reuse, R103 ;  /* 0x0000006702237220 */ /* 0x040fe20000410000 */
[----:B------:R-:W-:Y:S01]  /*7c80*/  MUFU.EX2 R177, R177 ;  /* 0x000000b100b17308 */ /* 0x000fe20000000800 */
[C---:B------:R-:W-:Y:S02]  /*7c90*/  FMUL.FTZ R38, R2.reuse, R38 ;  /* 0x0000002602267220 */ /* 0x040fe40000410000 */
[C---:B------:R-:W-:Y:S01]  /*7ca0*/  FMUL.FTZ R20, R3.reuse, R112 ;  /* 0x0000007003147220 */ /* 0x040fe20000410000 */
[C---:B------:R-:W-:Y:S01]  /*7cb0*/  HMMA.16816.F32 R16, R136.reuse, R22, R16 ;  /* 0x000000168810723c */ /* 0x040fe20000001810 */
[----:B------:R-:W-:Y:S03]  /*7cc0*/  LDSM.16.MT88.4 R100, [R197+0x2100] ;  /* 0x00210000c564783b */ /* 0x000fe60000004200 */
[C---:B------:R-:W-:Y:S02]  /*7cd0*/  FMUL.FTZ R21, R3.reuse, R113 ;  /* 0x0000007103157220 */ /* 0x040fe40000410000 */
[C---:B------:R-:W-:Y:S01]  /*7ce0*/  FMUL.FTZ R39, R2.reuse, R39 ;  /* 0x0000002702277220 */ /* 0x040fe20000410000 */
[----:B------:R-:W-:Y:S01]  /*7cf0*/  MUFU.EX2 R178, R178 ;  /* 0x000000b200b27308 */ /* 0x000fe20000000800 */
[C---:B------:R-:W-:Y:S01]  /*7d00*/  FMUL.FTZ R22, R2.reuse, R114 ;  /* 0x0000007202167220 */ /* 0x040fe20000410000 */
[----:B------:R-:W-:Y:S03]  /*7d10*/  LDSM.16.MT88.4 R108, [R196+0x2100] ;  /* 0x00210000c46c783b */ /* 0x000fe60000004200 */
[C---:B------:R-:W-:Y:S02]  /*7d20*/  FMUL.FTZ R23, R2.reuse, R115 ;  /* 0x0000007302177220 */ /* 0x040fe40000410000 */
[C---:B------:R-:W-:Y:S02]  /*7d30*/  FMUL.FTZ R42, R2.reuse, R42 ;  /* 0x0000002a022a7220 */ /* 0x040fe40000410000 */
[C---:B------:R-:W-:Y:S01]  /*7d40*/  FMUL.FTZ R43, R2.reuse, R43 ;  /* 0x0000002b022b7220 */ /* 0x040fe20000410000 */
[----:B------:R-:W3:Y:S01]  /*7d50*/  LDSM.16.MT88.4 R112, [R203+0x2100] ;  /* 0x00210000cb70783b */ /* 0x000ee20000004200 */
[C---:B------:R-:W-:Y:S01]  /*7d60*/  FMUL.FTZ R46, R2.reuse, R46 ;  /* 0x0000002e022e7220 */ /* 0x040fe20000410000 */
[C---:B------:R-:W-:Y:S01]  /*7d70*/  HMMA.16816.F32 R20, R136.reuse, R28, R20 ;  /* 0x0000001c8814723c */ /* 0x040fe20000001814 */
[----:B------:R-:W4:Y:S02]  /*7d80*/  MUFU.EX2 R179, R179 ;  /* 0x000000b300b37308 */ /* 0x000f240000000800 */
[C---:B------:R-:W-:Y:S02]  /*7d90*/  FMUL.FTZ R47, R2.reuse, R47 ;  /* 0x0000002f022f7220 */ /* 0x040fe40000410000 */
[C---:B------:R-:W-:Y:S01]  /*7da0*/  FMUL.FTZ R50, R2.reuse, R50 ;  /* 0x0000003202327220 */ /* 0x040fe20000410000 */
[----:B------:R-:W-:Y:S01]  /*7db0*/  LDSM.16.MT88.4 R148, [R203+0x3900] ;  /* 0x00390000cb94783b */ /* 0x000fe20000004200 */
[C---:B------:R-:W-:Y:S01]  /*7dc0*/  FMUL.FTZ R28, R3.reuse, R104 ;  /* 0x00000068031c7220 */ /* 0x040fe20000410000 */
[C---:B------:R-:W-:Y:S03]  /*7dd0*/  HMMA.16816.F32 R24, R136.reuse, R30, R24 ;  /* 0x0000001e8818723c */ /* 0x040fe60000001818 */
[----:B------:R-:W-:Y:S01]  /*7de0*/  MUFU.EX2 R225, R225 ;  /* 0x000000e100e17308 */ /* 0x000fe20000000800 */
[C---:B------:R-:W-:Y:S02]  /*7df0*/  FMUL.FTZ R29, R3.reuse, R105 ;  /* 0x00000069031d7220 */ /* 0x040fe40000410000 */
[C---:B------:R-:W-:Y:S02]  /*7e00*/  FMUL.FTZ R51, R2.reuse, R51 ;  /* 0x0000003302337220 */ /* 0x040fe40000410000 */
[C---:B------:R-:W-:Y:S04]  /*7e10*/  FMUL.FTZ R30, R2.reuse, R106 ;  /* 0x0000006a021e7220 */ /* 0x040fe80000410000 */
[C---:B------:R-:W-:Y:S01]  /*7e20*/  FMUL.FTZ R31, R2.reuse, R107 ;  /* 0x0000006b021f7220 */ /* 0x040fe20000410000 */
[----:B------:R-:W5:Y:S01]  /*7e30*/  MUFU.EX2 R226, R226 ;  /* 0x000000e200e27308 */ /* 0x000f620000000800 */
[----:B------:R-:W1:Y:S01]  /*7e40*/  LDSM.16.MT88.4 R104, [R198+0x2100] ;  /* 0x00210000c668783b */ /* 0x000e620000004200 */
[C---:B------:R-:W-:Y:S02]  /*7e50*/  FMUL.FTZ R52, R3.reuse, R52 ;  /* 0x0000003403347220 */ /* 0x040fe40000410000 */
[C---:B------:R-:W-:Y:S02]  /*7e60*/  FMUL.FTZ R53, R3.reuse, R53 ;  /* 0x0000003503357220 */ /* 0x040fe40000410000 */
[C---:B--2---:R-:W-:Y:S03]  /*7e70*/  HMMA.16816.F32 R28, R136.reuse, R120, R28 ;  /* 0x00000078881c723c */ /* 0x044fe6000000181c */
        /* <DEDUP_REMOVED lines=8> */
[----:B------:R-:W2:Y:S01]  /*7f00*/  MUFU.EX2 R228, R228 ;  /* 0x000000e400e47308 */ /* 0x000ea20000000800 */
[C---:B---3--:R-:W-:Y:S04]  /*7f10*/  HMMA.16816.F32 R36, R136.reuse, R112, R36 ;  /* 0x000000708824723c */ /* 0x048fe80000001824 */
[C---:B------:R-:W-:Y:S02]  /*7f20*/  FMUL.FTZ R59, R2.reuse, R59 ;  /* 0x0000003b023b7220 */ /* 0x040fe40000410000 */
[C---:B------:R-:W-:Y:S02]  /*7f30*/  FMUL.FTZ R60, R3.reuse, R60 ;  /* 0x0000003c033c7220 */ /* 0x040fe40000410000 */
[C---:B------:R-:W-:Y:S01]  /*7f40*/  HMMA.16816.F32 R40, R136.reuse, R114, R40 ;  /* 0x000000728828723c */ /* 0x040fe20000001828 */
[----:B------:R-:W-:Y:S01]  /*7f50*/  LDSM.16.MT88.4 R112, [R203+0x900] ;  /* 0x00090000cb70783b */ /* 0x000fe20000004200 */
[----:B------:R-:W-:Y:S02]  /*7f60*/  MUFU.EX2 R229, R229 ;  /* 0x000000e500e57308 */ /* 0x000fe40000000800 */
[C---:B------:R-:W-:Y:S02]  /*7f70*/  FMUL.FTZ R61, R3.reuse, R61 ;  /* 0x0000003d033d7220 */ /* 0x040fe40000410000 */
[C---:B------:R-:W-:Y:S02]  /*7f80*/  FMUL.FTZ R62, R2.reuse, R62 ;  /* 0x0000003e023e7220 */ /* 0x040fe40000410000 */
[C---:B------:R-:W-:Y:S01]  /*7f90*/  FMUL.FTZ R63, R2.reuse, R63 ;  /* 0x0000003f023f7220 */ /* 0x040fe20000410000 */
[C---:B-1----:R-:W-:Y:S03]  /*7fa0*/  HMMA.16816.F32 R44, R136.reuse, R104, R44 ;  /* 0x00000068882c723c */ /* 0x042fe6000000182c */
[----:B------:R-:W1:Y:S01]  /*7fb0*/  MUFU.EX2 R230, R230 ;  /* 0x000000e600e67308 */ /* 0x000e620000000800 */
[C---:B------:R-:W-:Y:S02]  /*7fc0*/  FMUL.FTZ R64, R3.reuse, R64 ;  /* 0x0000004003407220 */ /* 0x040fe40000410000 */
[C---:B------:R-:W-:Y:S02]  /*7fd0*/  FMUL.FTZ R65, R3.reuse, R65 ;  /* 0x0000004103417220 */ /* 0x040fe40000410000 */
[C---:B------:R-:W-:Y:S01]  /*7fe0*/  FMUL.FTZ R66, R2.reuse, R66 ;  /* 0x0000004202427220 */ /* 0x040fe20000410000 */
[C---:B------:R-:W-:Y:S01]  /*7ff0*/  HMMA.16816.F32 R48, R136.reuse, R106, R48 ;  /* 0x0000006a8830723c */ /* 0x040fe20000001830 */
[----:B------:R-:W3:Y:S03]  /*8000*/  LDSM.16.MT88.4 R104, [R203+0x4100] ;  /* 0x00410000cb68783b */ /* 0x000ee60000004200 */
[----:B------:R-:W-:Y:S01]  /*8010*/  MUFU.EX2 R231, R231 ;  /* 0x000000e700e77308 */ /* 0x000fe20000000800 */
[C---:B------:R-:W-:Y:S02]  /*8020*/  FMUL.FTZ R67, R2.reuse, R67 ;  /* 0x0000004302437220 */ /* 0x040fe40000410000 */
[C---:B------:R-:W-:Y:S01]  /*8030*/  FMUL.FTZ R68, R3.reuse, R68 ;  /* 0x0000004403447220 */ /* 0x040fe20000410000 */
[C---:B------:R-:W-:Y:S04]  /*8040*/  HMMA.16816.F32 R52, R136.reuse, R100, R52 ;  /* 0x000000648834723c */ /* 0x040fe80000001834 */
[C---:B------:R-:W-:Y:S02]  /*8050*/  FMUL.FTZ R69, R3.reuse, R69 ;  /* 0x0000004503457220 */ /* 0x040fe40000410000 */
[----:B------:R-:W1:Y:S01]  /*8060*/  MUFU.EX2 R232, R232 ;  /* 0x000000e800e87308 */ /* 0x000e620000000800 */
[C---:B------:R-:W-:Y:S01]  /*8070*/  FMUL.FTZ R70, R2.reuse, R70 ;  /* 0x0000004602467220 */ /* 0x040fe20000410000 */
[C---:B------:R-:W-:Y:S01]  /*8080*/  HMMA.16816.F32 R56, R136.reuse, R102, R56 ;  /* 0x000000668838723c */ /* 0x040fe20000001838 */
[----:B------:R-:W1:Y:S03]  /*8090*/  LDSM.16.MT88.4 R100, [R198+0x4100] ;  /* 0x00410000c664783b */ /* 0x000e660000004200 */
[C---:B------:R-:W-:Y:S02]  /*80a0*/  FMUL.FTZ R71, R2.reuse, R71 ;  /* 0x0000004702477220 */ /* 0x040fe40000410000 */
[C---:B------:R-:W-:Y:S02]  /*80b0*/  FMUL.FTZ R72, R3.reuse, R72 ;  /* 0x0000004803487220 */ /* 0x040fe40000410000 */
[----:B------:R-:W-:Y:S01]  /*80c0*/  MUFU.EX2 R233, R233 ;  /* 0x000000e900e97308 */ /* 0x000fe20000000800 */
[C---:B------:R-:W-:Y:S03]  /*80d0*/  HMMA.16816.F32 R60, R136.reuse, R108, R60 ;  /* 0x0000006c883c723c */ /* 0x040fe6000000183c */
[C---:B------:R-:W-:Y:S02]  /*80e0*/  FMUL.FTZ R73, R3.reuse, R73 ;  /* 0x0000004903497220 */ /* 0x040fe40000410000 */
[C---:B------:R-:W-:Y:S03]  /*80f0*/  FMUL.FTZ R74, R2.reuse, R74 ;  /* 0x0000004a024a7220 */ /* 0x040fe60000410000 */
[C---:B------:R-:W-:Y:S01]  /*8100*/  HMMA.16816.F32 R64, R136.reuse, R110, R64 ;  /* 0x0000006e8840723c */ /* 0x040fe20000001840 */
[----:B------:R-:W2:Y:S01]  /*8110*/  LDSM.16.MT88.4 R108, [R197+0x4100] ;  /* 0x00410000c56c783b */ /* 0x000ea20000004200 */
[----:B------:R-:W2:Y:S02]  /*8120*/  MUFU.EX2 R234, R234 ;  /* 0x000000ea00ea7308 */ /* 0x000ea40000000800 */
[C---:B------:R-:W-:Y:S02]  /*8130*/  FMUL.FTZ R75, R2.reuse, R75 ;  /* 0x0000004b024b7220 */ /* 0x040fe40000410000 */
[C---:B------:R-:W-:Y:S02]  /*8140*/  FMUL.FTZ R76, R3.reuse, R76 ;  /* 0x0000004c034c7220 */ /* 0x040fe40000410000 */
[C---:B------:R-:W-:Y:S01]  /*8150*/  FMUL.FTZ R77, R3.reuse, R77 ;  /* 0x0000004d034d7220 */ /* 0x040fe20000410000 */
[C---:B---3--:R-:W-:Y:S03]  /*8160*/  HMMA.16816.F32 R68, R136.reuse, R104, R68 ;  /* 0x000000688844723c */ /* 0x048fe60000001844 */
[C---:B------:R-:W-:Y:S01]  /*8170*/  FMUL.FTZ R78, R2.reuse, R78 ;  /* 0x0000004e024e7220 */ /* 0x040fe20000410000 */
[----:B------:R-:W-:Y:S01]  /*8180*/  MUFU.EX2 R235, R235 ;  /* 0x000000eb00eb7308 */ /* 0x000fe20000000800 */
[C---:B------:R-:W-:Y:S02]  /*8190*/  FMUL.FTZ R79, R2.reuse, R79 ;  /* 0x0000004f024f7220 */ /* 0x040fe40000410000 */
[C---:B------:R-:W-:Y:S01]  /*81a0*/  FMUL.FTZ R80, R3.reuse, R80 ;  /* 0x0000005003507220 */ /* 0x040fe20000410000 */
[C---:B------:R-:W-:Y:S01]  /*81b0*/  HMMA.16816.F32 R72, R136.reuse, R106, R72 ;  /* 0x0000006a8848723c */ /* 0x040fe20000001848 */
[----:B------:R-:W3:Y:S03]  /*81c0*/  LDSM.16.MT88.4 R104, [R196+0x4100] ;  /* 0x00410000c468783b */ /* 0x000ee60000004200 */
[C---:B------:R-:W-:Y:S02]  /*81d0*/  FMUL.FTZ R81, R3.reuse, R81 ;  /* 0x0000005103517220 */ /* 0x040fe40000410000 */
[C---:B------:R-:W-:Y:S01]  /*81e0*/  FMUL.FTZ R82, R2.reuse, R82 ;  /* 0x0000005202527220 */ /* 0x040fe20000410000 */
[----:B------:R-:W2:Y:S01]  /*81f0*/  MUFU.EX2 R236, R236 ;  /* 0x000000ec00ec7308 */ /* 0x000ea20000000800 */
[C---:B-1----:R-:W-:Y:S04]  /*8200*/  HMMA.16816.F32 R76, R136.reuse, R100, R76 ;  /* 0x00000064884c723c */ /* 0x042fe8000000184c */
[C---:B------:R-:W-:Y:S02]  /*8210*/  FMUL.FTZ R83, R2.reuse, R83 ;  /* 0x0000005302537220 */ /* 0x040fe40000410000 */
[----:B------:R-:W-:Y:S01]  /*8220*/  FMUL.FTZ R84, R3, R84 ;  /* 0x0000005403547220 */ /* 0x000fe20000410000 */
[----:B------:R-:W-:Y:S01]  /*8230*/  F2FP.PACK_AB R100, R175, R174 ;  /* 0x000000aeaf64723e */ /* 0x000fe200000000ff */
[----:B------:R-:W-:Y:S01]  /*8240*/  FMUL.FTZ R85, R3, R85 ;  /* 0x0000005503557220 */ /* 0x000fe20000410000 */
[----:B----4-:R-:W-:Y:S01]  /*8250*/  F2FP.PACK_AB R101, R179, R178 ;  /* 0x000000b2b365723e */ /* 0x010fe200000000ff */
[----:B------:R-:W-:Y:S01]  /*8260*/  MUFU.EX2 R237, R237 ;  /* 0x000000ed00ed7308 */ /* 0x000fe20000000800 */
[C---:B------:R-:W-:Y:S03]  /*8270*/  HMMA.16816.F32 R80, R136.reuse, R102, R80 ;  /* 0x000000668850723c */ /* 0x040fe60000001850 */
[C---:B------:R-:W-:Y:S02]  /*8280*/  FMUL.FTZ R86, R2.reuse, R86 ;  /* 0x0000005602567220 */ /* 0x040fe40000410000 */
[C---:B------:R-:W-:Y:S02]  /*8290*/  FMUL.FTZ R87, R2.reuse, R87 ;  /* 0x0000005702577220 */ /* 0x040fe40000410000 */
[----:B------:R-:W-:Y:S01]  /*82a0*/  FMUL.FTZ R88, R3, R88 ;  /* 0x0000005803587220 */ /* 0x000fe20000410000 */
[----:B------:R-:W-:Y:S01]  /*82b0*/  F2FP.PACK_AB R102, R177, R176 ;  /* 0x000000b0b166723e */ /* 0x000fe200000000ff */
[C---:B------:R-:W-:Y:S01]  /*82c0*/  FMUL.FTZ R89, R3.reuse, R89 ;  /* 0x0000005903597220 */ /* 0x040fe20000410000 */
[----:B------:R-:W-:Y:S02]  /*82d0*/  MUFU.EX2 R239, R239 ;  /* 0x000000ef00ef7308 */ /* 0x000fe40000000800 */
[C---:B--2---:R-:W-:Y:S03]  /*82e0*/  HMMA.16816.F32 R84, R136.reuse, R108, R84 ;  /* 0x0000006c8854723c */ /* 0x044fe60000001854 */
[----:B------:R-:W-:Y:S01]  /*82f0*/  FMUL.FTZ R90, R2, R90 ;  /* 0x0000005a025a7220 */ /* 0x000fe20000410000 */
[----:B-----5:R-:W-:Y:S01]  /*8300*/  F2FP.PACK_AB R103, R226, R225 ;  /* 0x000000e1e267723e */ /* 0x020fe200000000ff */
[C---:B------:R-:W-:Y:S02]  /*8310*/  FMUL.FTZ R91, R2.reuse, R91 ;  /* 0x0000005b025b7220 */ /* 0x040fe40000410000 */
[C---:B------:R-:W-:Y:S01]  /*8320*/  FMUL.FTZ R92, R3.reuse, R92 ;  /* 0x0000005c035c7220 */ /* 0x040fe20000410000 */
[----:B------:R-:W1:Y:S01]  /*8330*/  MUFU.EX2 R240, R240 ;  /* 0x000000f000f07308 */ /* 0x000e620000000800 */
[C---:B------:R-:W-:Y:S03]  /*8340*/  FMUL.FTZ R93, R3.reuse, R93 ;  /* 0x0000005d035d7220 */ /* 0x040fe60000410000 */
[C---:B------:R-:W-:Y:S01]  /*8350*/  HMMA.16816.F32 R88, R136.reuse, R110, R88 ;  /* 0x0000006e8858723c */ /* 0x040fe20000001858 */
[----:B------:R-:W2:Y:S02]  /*8360*/  LDSM.16.MT88.4 R108, [R197+0x900] ;  /* 0x00090000c56c783b */ /* 0x000ea40000004200 */
[C---:B------:R-:W-:Y:S02]  /*8370*/  FMUL.FTZ R94, R2.reuse, R94 ;  /* 0x0000005e025e7220 */ /* 0x040fe40000410000 */
[C---:B------:R-:W-:Y:S01]  /*8380*/  FMUL.FTZ R95, R2.reuse, R95 ;  /* 0x0000005f025f7220 */ /* 0x040fe20000410000 */
[----:B------:R-:W4:Y:S01]  /*8390*/  MUFU.EX2 R241, R241 ;  /* 0x000000f100f17308 */ /* 0x000f220000000800 */
[C---:B------:R-:W-:Y:S02]  /*83a0*/  FMUL.FTZ R96, R3.reuse, R96 ;  /* 0x0000006003607220 */ /* 0x040fe40000410000 */
[C---:B------:R-:W-:Y:S03]  /*83b0*/  FMUL.FTZ R97, R3.reuse, R97 ;  /* 0x0000006103617220 */ /* 0x040fe60000410000 */
[C---:B---3--:R-:W-:Y:S03]  /*83c0*/  HMMA.16816.F32 R92, R136.reuse, R104, R92 ;  /* 0x00000068885c723c */ /* 0x048fe6000000185c */
[C---:B------:R-:W-:Y:S02]  /*83d0*/  FMUL.FTZ R98, R2.reuse, R98 ;  /* 0x0000006202627220 */ /* 0x040fe40000410000 */
[C---:B------:R-:W-:Y:S02]  /*83e0*/  FMUL.FTZ R99, R2.reuse, R99 ;  /* 0x0000006302637220 */ /* 0x040fe40000410000 */
[----:B------:R-:W-:Y:S02]  /*83f0*/  FFMA.FTZ R168, R3, R214, R168 ;  /* 0x000000d603a87223 */ /* 0x000fe400000100a8 */
[----:B------:R-:W-:Y:S03]  /*8400*/  FFMA.FTZ R173, R2, R215, R173 ;  /* 0x000000d702ad7223 */ /* 0x000fe600000100ad */
[----:B------:R-:W-:Y:S01]  /*8410*/  HMMA.16816.F32 R96, R136, R106, R96 ;  /* 0x0000006a8860723c */ /* 0x000fe20000001860 */
[----:B------:R-:W3:Y:S02]  /*8420*/  LDSM.16.MT88.4 R104, [R196+0x2900] ;  /* 0x00290000c468783b */ /* 0x000ee40000004200 */
[----:B------:R-:W-:Y:S02]  /*8430*/  FADD.FTZ R135, R135, R168 ;  /* 0x000000a887877221 */ /* 0x000fe40000010000 */
[----:B------:R-:W-:Y:S02]  /*8440*/  FADD.FTZ R172, R172, R173 ;  /* 0x000000adacac7221 */ /* 0x000fe40000010000 */
[----:B------:R-:W-:Y:S01]  /*8450*/  FADD.FTZ R134, R134, R135 ;  /* 0x0000008786867221 */ /* 0x000fe20000010000 */
[C---:B------:R-:W-:Y:S01]  /*8460*/  HMMA.16816.F32 R4, R100.reuse, R112, R4 ;  /* 0x000000706404723c */ /* 0x040fe20000001804 */
[----:B------:R-:W-:Y:S04]  /*8470*/  LDSM.16.MT88.4 R136, [R197+0x3100] ;  /* 0x00310000c588783b */ /* 0x000fe80000004200 */
[----:B------:R-:W-:Y:S02]  /*8480*/  FADD.FTZ R3, R171, R172 ;  /* 0x000000acab037221 */ /* 0x000fe40000010000 */
[----:B------:R-:W-:Y:S01]  /*8490*/  FADD.FTZ R169, R169, R134 ;  /* 0x00000086a9a97221 */ /* 0x000fe20000010000 */
[C---:B------:R-:W-:Y:S01]  /*84a0*/  HMMA.16816.F32 R8, R100.reuse, R114, R8 ;  /* 0x000000726408723c */ /* 0x040fe20000001808 */
[----:B------:R-:W-:Y:S03]  /*84b0*/  LDSM.16.MT88.4 R112, [R198+0x4900] ;  /* 0x00490000c670783b */ /* 0x000fe60000004200 */
[----:B------:R-:W-:Y:S02]  /*84c0*/  FADD.FTZ R3, R170, R3 ;  /* 0x00000003aa037221 */ /* 0x000fe40000010000 */
[----:B------:R-:W-:Y:S02]  /*84d0*/  FADD.FTZ R174, R174, R169 ;  /* 0x000000a9aeae7221 */ /* 0x000fe40000010000 */
[C---:B------:R-:W-:Y:S04]  /*84e0*/  HMMA.16816.F32 R12, R100.reuse, R116, R12 ;  /* 0x00000074640c723c */ /* 0x040fe8000000180c */
[----:B------:R-:W-:Y:S01]  /*84f0*/  FADD.FTZ R2, R178, R3 ;  /* 0x00000003b2027221 */ /* 0x000fe20000010000 */
[----:B------:R-:W-:Y:S01]  /*8500*/  MOV R3, R0 ;  /* 0x0000000000037202 */ /* 0x000fe20000000f00 */
[----:B------:R-:W-:Y:S02]  /*8510*/  FADD.FTZ R175, R175, R174 ;  /* 0x000000aeafaf7221 */ /* 0x000fe40000010000 */
[C---:B------:R-:W-:Y:S01]  /*8520*/  HMMA.16816.F32 R16, R100.reuse, R118, R16 ;  /* 0x000000766410723c */ /* 0x040fe20000001810 */
[----:B------:R-:W-:Y:S03]  /*8530*/  LDSM.16.MT88.4 R116, [R197+0x4900] ;  /* 0x00490000c574783b */ /* 0x000fe60000004200 */
[----:B------:R-:W-:Y:S02]  /*8540*/  FADD.FTZ R2, R179, R2 ;  /* 0x00000002b3027221 */ /* 0x000fe40000010000 */
[----:B------:R-:W-:Y:S02]  /*8550*/  FADD.FTZ R176, R176, R175 ;  /* 0x000000afb0b07221 */ /* 0x000fe40000010000 */
[C---:B--2---:R-:W-:Y:S04]  /*8560*/  HMMA.16816.F32 R20, R100.reuse, R108, R20 ;  /* 0x0000006c6414723c */ /* 0x044fe80000001814 */
[----:B------:R-:W-:Y:S01]  /*8570*/  FADD.FTZ R225, R225, R2 ;  /* 0x00000002e1e17221 */ /* 0x000fe20000010000 */
[----:B------:R-:W-:Y:S01]  /*8580*/  MOV R2, R132 ;  /* 0x0000008400027202 */ /* 0x000fe20000000f00 */
[----:B------:R-:W-:Y:S02]  /*8590*/  FADD.FTZ R176, R177, R176 ;  /* 0x000000b0b1b07221 */ /* 0x000fe40000010000 */
[C---:B------:R-:W-:Y:S01]  /*85a0*/  HMMA.16816.F32 R24, R100.reuse, R110, R24 ;  /* 0x0000006e6418723c */ /* 0x040fe20000001818 */
[----:B------:R-:W2:Y:S03]  /*85b0*/  LDSM.16.MT88.4 R108, [R203+0x4900] ;  /* 0x00490000cb6c783b */ /* 0x000ea60000004200 */
[----:B------:R-:W-:Y:S04]  /*85c0*/  FADD.FTZ R226, R226, R225 ;  /* 0x000000e1e2e27221 */ /* 0x000fe80000010000 */
        /* <DEDUP_REMOVED lines=20> */
[----:B------:R-:W5:Y:S07]  /*8710*/  LDSM.16.MT88.4 R112, [R197+0x1100] ;  /* 0x00110000c570783b */ /* 0x000f6e0000004200 */
[C---:B------:R-:W-:Y:S08]  /*8720*/  HMMA.16816.F32 R84, R100.reuse, R116, R84 ;  /* 0x000000746454723c */ /* 0x040ff00000001854 */
[C---:B------:R-:W-:Y:S01]  /*8730*/  HMMA.16816.F32 R88, R100.reuse, R118, R88 ;  /* 0x000000766458723c */ /* 0x040fe20000001858 */
[----:B------:R-:W1:Y:S07]  /*8740*/  LDSM.16.MT88.4 R116, [R203+0x3100] ;  /* 0x00310000cb74783b */ /* 0x000e6e0000004200 */
[C---:B---3--:R-:W-:Y:S08]  /*8750*/  HMMA.16816.F32 R92, R100.reuse, R104, R92 ;  /* 0x00000068645c723c */ /* 0x048ff0000000185c */
[----:B------:R-:W-:Y:S01]  /*8760*/  HMMA.16816.F32 R96, R100, R106, R96 ;  /* 0x0000006a6460723c */ /* 0x000fe20000001860 */
[----:B------:R-:W3:Y:S06]  /*8770*/  LDSM.16.MT88.4 R104, [R196+0x3100] ;  /* 0x00310000c468783b */ /* 0x000eec0000004200 */
[----:B------:R-:W-:Y:S01]  /*8780*/  F2FP.PACK_AB R100, R228, R227 ;  /* 0x000000e3e464723e */ /* 0x000fe200000000ff */
[----:B------:R-:W-:Y:S01]  /*8790*/  FADD.FTZ R227, R227, R176 ;  /* 0x000000b0e3e37221 */ /* 0x000fe20000010000 */
[----:B------:R-:W-:Y:S03]  /*87a0*/  F2FP.PACK_AB R102, R230, R229 ;  /* 0x000000e5e666723e */ /* 0x000fe600000000ff */
[----:B------:R-:W-:Y:S01]  /*87b0*/  F2FP.PACK_AB R101, R232, R231 ;  /* 0x000000e7e865723e */ /* 0x000fe200000000ff */
[----:B------:R-:W-:Y:S01]  /*87c0*/  FADD.FTZ R231, R231, R226 ;  /* 0x000000e2e7e77221 */ /* 0x000fe20000010000 */
[----:B------:R-:W-:Y:S01]  /*87d0*/  F2FP.PACK_AB R103, R234, R233 ;  /* 0x000000e9ea67723e */ /* 0x000fe200000000ff */
[----:B------:R-:W-:Y:S02]  /*87e0*/  FADD.FTZ R228, R228, R227 ;  /* 0x000000e3e4e47221 */ /* 0x000fe40000010000 */
[----:B------:R-:W-:Y:S02]  /*87f0*/  FADD.FTZ R232, R232, R231 ;  /* 0x000000e7e8e87221 */ /* 0x000fe40000010000 */
[----:B------:R-:W-:Y:S02]  /*8800*/  FADD.FTZ R229, R229, R228 ;  /* 0x000000e4e5e57221 */ /* 0x000fe40000010000 */
[C---:B--2---:R-:W-:Y:S03]  /*8810*/  HMMA.16816.F32 R4, R100.reuse, R108, R4 ;  /* 0x0000006c6404723c */ /* 0x044fe60000001804 */
[----:B------:R-:W-:Y:S02]  /*8820*/  FADD.FTZ R233, R233, R232 ;  /* 0x000000e8e9e97221 */ /* 0x000fe40000010000 */
[----:B------:R-:W-:Y:S02]  /*8830*/  FADD.FTZ R230, R230, R229 ;  /* 0x000000e5e6e67221 */ /* 0x000fe40000010000 */
[----:B------:R-:W-:Y:S01]  /*8840*/  FADD.FTZ R234, R234, R233 ;  /* 0x000000e9eaea7221 */ /* 0x000fe20000010000 */
[C---:B------:R-:W-:Y:S01]  /*8850*/  HMMA.16816.F32 R8, R100.reuse, R110, R8 ;  /* 0x0000006e6408723c */ /* 0x040fe20000001808 */
[----:B------:R-:W2:Y:S07]  /*8860*/  LDSM.16.MT88.4 R108, [R203+0x5100] ;  /* 0x00510000cb6c783b */ /* 0x000eae0000004200 */
[C---:B------:R-:W-:Y:S08]  /*8870*/  HMMA.16816.F32 R12, R100.reuse, R120, R12 ;  /* 0x00000078640c723c */ /* 0x040ff0000000180c */
[C---:B------:R-:W-:Y:S08]  /*8880*/  HMMA.16816.F32 R16, R100.reuse, R122, R16 ;  /* 0x0000007a6410723c */ /* 0x040ff00000001810 */
[C---:B-----5:R-:W-:Y:S08]  /*8890*/  HMMA.16816.F32 R20, R100.reuse, R112, R20 ;  /* 0x000000706414723c */ /* 0x060ff00000001814 */
[C---:B------:R-:W-:Y:S01]  /*88a0*/  HMMA.16816.F32 R24, R100.reuse, R114, R24 ;  /* 0x000000726418723c */ /* 0x040fe20000001818 */
[----:B------:R-:W5:Y:S07]  /*88b0*/  LDSM.16.MT88.4 R112, [R198+0x5100] ;  /* 0x00510000c670783b */ /* 0x000f6e0000004200 */
[C---:B------:R-:W-:Y:S08]  /*88c0*/  HMMA.16816.F32 R28, R100.reuse, R124, R28 ;  /* 0x0000007c641c723c */ /* 0x040ff0000000181c */
[C---:B------:R-:W-:Y:S01]  /*88d0*/  HMMA.16816.F32 R32, R100.reuse, R126, R32 ;  /* 0x0000007e6420723c */ /* 0x040fe20000001820 */
[----:B------:R-:W-:Y:S07]  /*88e0*/  LDSM.16.MT88.4 R124, [R203+0x1900] ;  /* 0x00190000cb7c783b */ /* 0x000fee0000004200 */
[C---:B-1----:R-:W-:Y:S08]  /*88f0*/  HMMA.16816.F32 R36, R100.reuse, R116, R36 ;  /* 0x000000746424723c */ /* 0x042ff00000001824 */
[C---:B------:R-:W-:Y:S01]  /*8900*/  HMMA.16816.F32 R40, R100.reuse, R118, R40 ;  /* 0x000000766428723c */ /* 0x040fe20000001828 */
[----:B------:R-:W1:Y:S07]  /*8910*/  LDSM.16.MT88.4 R116, [R197+0x5100] ;  /* 0x00510000c574783b */ /* 0x000e6e0000004200 */
        /* <DEDUP_REMOVED lines=9> */
[----:B----4-:R-:W-:Y:S01]  /*89b0*/  F2FP.PACK_AB R139, R242, R241 ;  /* 0x000000f1f28b723e */ /* 0x010fe200000000ff */
[----:B------:R-:W-:Y:S02]  /*89c0*/  FADD.FTZ R239, R239, R234 ;  /* 0x000000eaefef7221 */ /* 0x000fe40000010000 */
[----:B------:R-:W-:Y:S01]  /*89d0*/  FADD.FTZ R236, R236, R235 ;  /* 0x000000ebecec7221 */ /* 0x000fe20000010000 */
[C---:B------:R-:W-:Y:S01]  /*89e0*/  HMMA.16816.F32 R64, R100.reuse, R106, R64 ;  /* 0x0000006a6440723c */ /* 0x040fe20000001840 */
[----:B------:R-:W3:Y:S03]  /*89f0*/  LDSM.16.MT88.4 R104, [R196+0x5100] ;  /* 0x00510000c468783b */ /* 0x000ee60000004200 */
[----:B------:R-:W-:Y:S02]  /*8a00*/  FADD.FTZ R240, R240, R239 ;  /* 0x000000eff0f07221 */ /* 0x000fe40000010000 */
[----:B------:R-:W-:Y:S02]  /*8a10*/  FADD.FTZ R237, R237, R236 ;  /* 0x000000eceded7221 */ /* 0x000fe40000010000 */
[C---:B--2---:R-:W-:Y:S04]  /*8a20*/  HMMA.16816.F32 R68, R100.reuse, R108, R68 ;  /* 0x0000006c6444723c */ /* 0x044fe80000001844 */
[----:B------:R-:W-:Y:S02]  /*8a30*/  FADD.FTZ R215, R241, R240 ;  /* 0x000000f0f1d77221 */ /* 0x000fe40000010000 */
[----:B------:R-:W-:Y:S02]  /*8a40*/  FADD.FTZ R214, R238, R237 ;  /* 0x000000edeed67221 */ /* 0x000fe40000010000 */
[C---:B------:R-:W-:Y:S01]  /*8a50*/  HMMA.16816.F32 R72, R100.reuse, R110, R72 ;  /* 0x0000006e6448723c */ /* 0x040fe20000001848 */
[----:B------:R-:W2:Y:S03]  /*8a60*/  LDSM.16.MT88.4 R108, [R198+0x1900] ;  /* 0x00190000c66c783b */ /* 0x000ea60000004200 */
[----:B------:R-:W-:Y:S04]  /*8a70*/  FADD.FTZ R215, R242, R215 ;  /* 0x000000d7f2d77221 */ /* 0x000fe80000010000 */
[C---:B-----5:R-:W-:Y:S08]  /*8a80*/  HMMA.16816.F32 R76, R100.reuse, R112, R76 ;  /* 0x00000070644c723c */ /* 0x060ff0000000184c */
[C---:B------:R-:W-:Y:S08]  /*8a90*/  HMMA.16816.F32 R80, R100.reuse, R114, R80 ;  /* 0x000000726450723c */ /* 0x040ff00000001850 */
[C---:B-1----:R-:W-:Y:S08]  /*8aa0*/  HMMA.16816.F32 R84, R100.reuse, R116, R84 ;  /* 0x000000746454723c */ /* 0x042ff00000001854 */
[C---:B------:R-:W-:Y:S08]  /*8ab0*/  HMMA.16816.F32 R88, R100.reuse, R118, R88 ;  /* 0x000000766458723c */ /* 0x040ff00000001858 */
[C---:B---3--:R-:W-:Y:S08]  /*8ac0*/  HMMA.16816.F32 R92, R100.reuse, R104, R92 ;  /* 0x00000068645c723c */ /* 0x048ff0000000185c */
[----:B------:R-:W-:Y:S08]  /*8ad0*/  HMMA.16816.F32 R96, R100, R106, R96 ;  /* 0x0000006a6460723c */ /* 0x000ff00000001860 */
[C---:B------:R-:W-:Y:S01]  /*8ae0*/  HMMA.16816.F32 R128, R136.reuse, R124, R4 ;  /* 0x0000007c8880723c */ /* 0x040fe20000001804 */
[----:B------:R-:W1:Y:S07]  /*8af0*/  LDSM.16.MT88.4 R4, [R198+0x5900] ;  /* 0x00590000c604783b */ /* 0x000e6e0000004200 */
[C---:B------:R-:W-:Y:S01]  /*8b00*/  HMMA.16816.F32 R124, R136.reuse, R126, R8 ;  /* 0x0000007e887c723c */ /* 0x040fe20000001808 */
[----:B------:R-:W3:Y:S07]  /*8b10*/  LDSM.16.MT88.4 R8, [R197+0x5900] ;  /* 0x00590000c508783b */ /* 0x000eee0000004200 */
[C---:B--2---:R-:W-:Y:S01]  /*8b20*/  HMMA.16816.F32 R120, R136.reuse, R108, R12 ;  /* 0x0000006c8878723c */ /* 0x044fe2000000180c */
[----:B------:R-:W2:Y:S07]  /*8b30*/  LDSM.16.MT88.4 R12, [R196+0x5900] ;  /* 0x00590000c40c783b */ /* 0x000eae0000004200 */
        /* <DEDUP_REMOVED lines=15> */
[C---:B-1----:R-:W-:Y:S08]  /*8c30*/  HMMA.16816.F32 R76, R136.reuse, R4, R76 ;  /* 0x00000004884c723c */ /* 0x042ff0000000184c */
[C---:B------:R-:W-:Y:S08]  /*8c40*/  HMMA.16816.F32 R80, R136.reuse, R6, R80 ;  /* 0x000000068850723c */ /* 0x040ff00000001850 */
[C---:B---3--:R-:W-:Y:S08]  /*8c50*/  HMMA.16816.F32 R84, R136.reuse, R8, R84 ;  /* 0x000000088854723c */ /* 0x048ff00000001854 */
[C---:B------:R-:W-:Y:S08]  /*8c60*/  HMMA.16816.F32 R88, R136.reuse, R10, R88 ;  /* 0x0000000a8858723c */ /* 0x040ff00000001858 */
[C---:B--2---:R-:W-:Y:S08]  /*8c70*/  HMMA.16816.F32 R92, R136.reuse, R12, R92 ;  /* 0x0000000c885c723c */ /* 0x044ff0000000185c */
[----:B------:R-:W-:Y:S01]  /*8c80*/  HMMA.16816.F32 R96, R136, R14, R96 ;  /* 0x0000000e8860723c */ /* 0x000fe20000001860 */
[----:B------:R-:W-:-:S07]  /*8c90*/  @P0 BRA `(.L_x_191) ;  /* 0xffffc4e000000947 */ /* 0x000fce000383ffff */
.L_x_180:
[----:B------:R-:W1:Y:S01]  /*8ca0*/  S2UR UR24, SR_CTAID.X ;  /* 0x00000000001879c3 */ /* 0x000e620000002500 */
[----:B------:R-:W-:Y:S01]  /*8cb0*/  ULDC UR25, c[0x0][0x168] ;  /* 0x00005a0000197ab9 */ /* 0x000fe20000000800 */
[----:B------:R-:W-:Y:S01]  /*8cc0*/  PLOP3.LUT P0, PT, PT, PT, UP1, 0x40, 0x0 ;  /* 0x000000000000781c */ /* 0x000fe20003f0e818 */
[----:B------:R-:W-:-:S02]  /*8cd0*/  ULDC.64 UR4, c[0x0][0x2c8] ;  /* 0x0000b20000047ab9 */ /* 0x000fc40000000a00 */
[----:B------:R-:W-:Y:S02]  /*8ce0*/  UIADD3 UR25, -UR25, 0x1, URZ ;  /* 0x0000000119197890 */ /* 0x000fe4000fffe13f */
[----:B-1----:R-:W-:-:S04]  /*8cf0*/  ULEA UR24, UR24, 0x7f, 0x7 ;  /* 0x0000007f18187891 */ /* 0x002fc8000f8e383f */
[----:B------:R-:W-:-:S03]  /*8d00*/  UIMAD.WIDE.U32 UR26, UR24, UR4, URZ ;  /* 0x00000004181a72a5 */ /* 0x000fc6000f8e003f */
[----:B------:R-:W-:Y:S02]  /*8d10*/  ULDC UR4, c[0x0][0x1d0] ;  /* 0x0000740000047ab9 */ /* 0x000fe40000000800 */
[----:B------:R-:W-:Y:S02]  /*8d20*/  UIMAD UR4, UR20, UR4, UR25 ;  /* 0x00000004140472a4 */ /* 0x000fe4000f8e0219 */
[----:B------:R-:W-:Y:S02]  /*8d30*/  @UP2 USHF.R.U32.HI UR24, URZ, UR5, UR27 ;  /* 0x000000053f182299 */ /* 0x000fe4000801161b */
[----:B------:R-:W-:Y:S02]  /*8d40*/  ULDC UR20, c[0x0][0x324] ;  /* 0x0000c90000147ab9 */ /* 0x000fe40000000800 */
[----:B------:R-:W-:-:S04]  /*8d50*/  UIADD3 UR24, UR4, UR24, URZ ;  /* 0x0000001804187290 */ /* 0x000fc8000fffe03f */
[----:B------:R-:W-:Y:S01]  /*8d60*/  UIADD3 UR20, UR24, -UR20, URZ ;  /* 0x8000001418147290 */ /* 0x000fe2000fffe03f */
[----:B------:R-:W-:Y:S05]  /*8d70*/  @P0 BRA `(.L_x_192) ;  /* 0x0000016000000947 */ /* 0x000fea0003800000 */
[----:B------:R-:W-:-:S06]  /*8d80*/  UISETP.GT.AND UP0, UPT, UR24, -0x1, UPT ;  /* 0xffffffff1800788c */ /* 0x000fcc000bf04270 */
[----:B------:R-:W-:-:S13]  /*8d90*/  PLOP3.LUT P0, PT, PT, PT, UP0, 0x80, 0x0 ;  /* 0x000000000000781c */ /* 0x000fda0003f0f008 */
[----:B------:R-:W-:Y:S05]  /*8da0*/  @P0 BRA `(.L_x_193) ;  /* 0x0000009000000947 */ /* 0x000fea0003800000 */
[----:B------:R-:W-:Y:S02]  /*8db0*/  ULDC UR4, c[0x0][0x32c] ;  /* 0x0000cb0000047ab9 */ /* 0x000fe40000000800 */
[----:B------:R-:W-:Y:S02]  /*8dc0*/  UISETP.NE.AND UP0, UPT, UR4, 0x1, UPT ;  /* 0x000000010400788c */ /* 0x000fe4000bf05270 */
[----:B------:R-:W-:Y:S02]  /*8dd0*/  ULOP3.LUT UR24, URZ, UR24, URZ, 0x33, !UPT ;  /* 0x000000183f187292 */ /* 0x000fe4000f8e333f */
[----:B------:R-:W-:Y:S02]  /*8de0*/  ULDC.64 UR4, c[0x0][0x330] ;  /* 0x0000cc0000047ab9 */ /* 0x000fe40000000a00 */
[----:B------:R-:W-:-:S07]  /*8df0*/  UIMAD.WIDE.U32 UR26, UR24, UR4, URZ ;  /* 0x00000004181a72a5 */ /* 0x000fce000f8e003f */
[----:B------:R-:W-:Y:S02]  /*8e00*/  @UP0 UMOV UR25, UR27 ;  /* 0x0000001b00190c82 */ /* 0x000fe40008000000 */
[----:B------:R-:W-:-:S04]  /*8e10*/  @UP0 USHF.R.U32.HI UR24, URZ, UR5, UR25 ;  /* 0x000000053f180299 */ /* 0x000fc80008011619 */
[----:B------:R-:W-:Y:S01]  /*8e20*/  ULOP3.LUT UR24, URZ, UR24, URZ, 0x33, !UPT ;  /* 0x000000183f187292 */ /* 0x000fe2000f8e333f */
[----:B------:R-:W-:Y:S05]  /*8e30*/  BRA `(.L_x_194) ;  /* 0x0000006000007947 */ /* 0x000fea0003800000 */
.L_x_193:
[----:B------:R-:W-:Y:S02]  /*8e40*/  ULDC UR4, c[0x0][0x32c] ;  /* 0x0000cb0000047ab9 */ /* 0x000fe40000000800 */
[----:B------:R-:W-:-:S03]  /*8e50*/  UISETP.NE.AND UP0, UPT, UR4, 0x1, UPT ;  /* 0x000000010400788c */ /* 0x000fc6000bf05270 */
[----:B------:R-:W-:Y:S02]  /*8e60*/  ULDC.64 UR4, c[0x0][0x330] ;  /* 0x0000cc0000047ab9 */ /* 0x000fe40000000a00 */
[----:B------:R-:W-:-:S07]  /*8e70*/  UIMAD.WIDE.U32 UR26, UR24, UR4, URZ ;  /* 0x00000004181a72a5 */ /* 0x000fce000f8e003f */
[----:B------:R-:W-:Y:S02]  /*8e80*/  @UP0 UMOV UR25, UR27 ;  /* 0x0000001b00190c82 */ /* 0x000fe40008000000 */
[----:B------:R-:W-:Y:S02]  /*8e90*/  @UP0 USHF.R.U32.HI UR24, URZ, UR5, UR25 ;  /* 0x000000053f180299 */ /* 0x000fe40008011619 */
.L_x_194:
[----:B------:R-:W-:Y:S02]  /*8ea0*/  ULDC UR4, c[0x0][0x32c] ;  /* 0x0000cb0000047ab9 */ /* 0x000fe40000000800 */
[----:B------:R-:W-:-:S04]  /*8eb0*/  UIMAD UR4, UR24, UR4, URZ ;  /* 0x00000004180472a4 */ /* 0x000fc8000f8e023f */
[----:B------:R-:W-:-:S04]  /*8ec0*/  UISETP.LT.AND UP0, UPT, UR20, UR4, UPT ;  /* 0x000000041400728c */ /* 0x000fc8000bf01270 */
[----:B------:R-:W-:-:S04]  /*8ed0*/  USEL UR20, UR20, UR4, !UP0 ;  /* 0x0000000414147287 */ /* 0x000fc8000c000000 */
.L_x_192:
[----:B------:R-:W-:-:S04]  /*8ee0*/  UIADD3 UR20, UR20, 0x3f, URZ ;  /* 0x0000003f14147890 */ /* 0x000fc8000fffe03f */
        /* <DEDUP_REMOVED lines=8> */
[----:B------:R-:W-:Y:S01]  /*8f70*/  SHF.R.S32.HI R5, RZ, 0x1f, R218 ;  /* 0x0000001fff057819 */ /* 0x000fe200000114da */
[----:B------:R-:W-:Y:S01]  /*8f80*/  IMAD.MOV.U32 R135, RZ, RZ, R132 ;  /* 0x000000ffff877224 */ /* 0x000fe200078e0084 */
[C---:B------:R-:W-:Y:S01]  /*8f90*/  SHF.L.U64.HI R226, R217.reuse, 0x1, R220 ;  /* 0x00000001d9e27819 */ /* 0x040fe200000102dc */
[----:B------:R-:W-:Y:S01]  /*8fa0*/  IMAD.MOV.U32 R3, RZ, RZ, R0 ;  /* 0x000000ffff037224 */ /* 0x000fe200078e0000 */
[----:B------:R-:W-:Y:S01]  /*8fb0*/  SEL R224, RZ, 0x10, P5 ;  /* 0x00000010ffe07807 */ /* 0x000fe20002800000 */
[----:B------:R-:W-:Y:S01]  /*8fc0*/  IMAD.SHL.U32 R227, R218, 0x2, RZ ;  /* 0x00000002dae37824 */ /* 0x000fe200078e00ff */
[----:B------:R-:W-:Y:S01]  /*8fd0*/  SHF.L.U64.HI R223, R216, 0x1, R219 ;  /* 0x00000001d8df7819 */ /* 0x000fe200000102db */
[----:B------:R-:W-:Y:S01]  /*8fe0*/  IMAD.SHL.U32 R225, R217, 0x2, RZ ;  /* 0x00000002d9e17824 */ /* 0x000fe200078e00ff */
[----:B------:R-:W-:Y:S01]  /*8ff0*/  SHF.L.U64.HI R228, R218, 0x1, R5 ;  /* 0x00000001dae47819 */ /* 0x000fe20000010205 */
[----:B------:R-:W-:Y:S02]  /*9000*/  IMAD.SHL.U32 R222, R216, 0x2, RZ ;  /* 0x00000002d8de7824 */ /* 0x000fe400078e00ff */
.L_x_198:
        /* <DEDUP_REMOVED lines=56> */
.L_x_196:
        /* <DEDUP_REMOVED lines=14> */
[C---:B------:R-:W-:Y:S01]  /*9470*/  HMMA.16816.F32 R28, R136.reuse, R32, RZ ;  /* 0x00000020881c723c */ /* 0x040fe200000018ff */
[----:B------:R-:W-:Y:S07]  /*9480*/  LDSM.16.M88.4 R180, [R192] ;  /* 0x00000000c0b4783b */ /* 0x000fee0000000200 */
[----:B------:R-:W-:Y:S01]  /*9490*/  HMMA.16816.F32 R32, R136, R34, RZ ;  /* 0x000000228820723c */ /* 0x000fe200000018ff */
[----:B------:R-:W1:Y:S07]  /*94a0*/  LDSM.16.M88.4 R136, [R200+0x6900] ;  /* 0x00690000c888783b */ /* 0x000e6e0000000200 */
[C---:B------:R-:W-:Y:S08]  /*94b0*/  HMMA.16816.F32 R4, R144.reuse, R148, R4 ;  /* 0x000000949004723c */ /* 0x040ff00000001804 */
        /* <DEDUP_REMOVED lines=10> */
[----:B------:R-:W3:Y:S07]  /*9560*/  LDSM.16.M88.4 R144, [R192+0x800] ;  /* 0x00080000c090783b */ /* 0x000eee0000000200 */
[C---:B--2---:R-:W-:Y:S01]  /*9570*/  HMMA.16816.F32 R4, R164.reuse, R168, R4 ;  /* 0x000000a8a404723c */ /* 0x044fe20000001804 */
        /* <DEDUP_REMOVED lines=8> */
[----:B------:R-:W4:Y:S07]  /*9600*/  LDSM.16.M88.4 R140, [R205+0x9100] ;  /* 0x00910000cd8c783b */ /* 0x000f2e0000000200 */
[C---:B------:R-:W-:Y:S08]  /*9610*/  HMMA.16816.F32 R28, R164.reuse, R172, R28 ;  /* 0x000000aca41c723c */ /* 0x040ff0000000181c */
[----:B------:R-:W-:Y:S01]  /*9620*/  HMMA.16816.F32 R32, R164, R174, R32 ;  /* 0x000000aea420723c */ /* 0x000fe20000001820 */
[----:B------:R-:W5:Y:S07]  /*9630*/  LDSM.16.M88.4 R164, [R205+0x9900] ;  /* 0x00990000cda4783b */ /* 0x000f6e0000000200 */
[C---:B------:R-:W-:Y:S01]  /*9640*/  HMMA.16816.F32 R4, R176.reuse, R180, R4 ;  /* 0x000000b4b004723c */ /* 0x040fe20000001804 */
[----:B------:R-:W1:Y:S07]  /*9650*/  LDSM.16.M88.4 R172, [R191] ;  /* 0x00000000bfac783b */ /* 0x000e6e0000000200 */
[C---:B------:R-:W-:Y:S01]  /*9660*/  HMMA.16816.F32 R8, R176.reuse, R182, R8 ;  /* 0x000000b6b008723c */ /* 0x040fe20000001808 */
[----:B------:R-:W-:Y:S07]  /*9670*/  LDSM.16.M88.4 R180, [R200+0x8100] ;  /* 0x00810000c8b4783b */ /* 0x000fee0000000200 */
[C---:B---3--:R-:W-:Y:S08]  /*9680*/  HMMA.16816.F32 R12, R176.reuse, R144, R12 ;  /* 0x00000090b00c723c */ /* 0x048ff0000000180c */
[C---:B------:R-:W-:Y:S01]  /*9690*/  HMMA.16816.F32 R16, R176.reuse, R146, R16 ;  /* 0x00000092b010723c */ /* 0x040fe20000001810 */
[----:B------:R-:W3:Y:S07]  /*96a0*/  LDSM.16.M88.4 R144, [R190] ;  /* 0x00000000be90783b */ /* 0x000eee0000000200 */
        /* <DEDUP_REMOVED lines=13> */
[C---:B----4-:R-:W-:Y:S08]  /*9780*/  HMMA.16816.F32 R20, R156.reuse, R140, R20 ;  /* 0x0000008c9c14723c */ /* 0x050ff00000001814 */
[C---:B------:R-:W-:Y:S01]  /*9790*/  HMMA.16816.F32 R24, R156.reuse, R142, R24 ;  /* 0x0000008e9c18723c */ /* 0x040fe20000001818 */
[----:B------:R-:W4:Y:S07]  /*97a0*/  LDSM.16.M88.4 R140, [R200+0x9100] ;  /* 0x00910000c88c783b */ /* 0x000f2e0000000200 */
[C---:B-----5:R-:W-:Y:S08]  /*97b0*/  HMMA.16816.F32 R28, R156.reuse, R164, R28 ;  /* 0x000000a49c1c723c */ /* 0x060ff0000000181c */
[----:B------:R-:W-:Y:S01]  /*97c0*/  HMMA.16816.F32 R32, R156, R166, R32 ;  /* 0x000000a69c20723c */ /* 0x000fe20000001820 */
[----:B------:R-:W5:Y:S07]  /*97d0*/  LDSM.16.M88.4 R156, [R200+0x9900] ;  /* 0x00990000c89c783b */ /* 0x000f6e0000000200 */
        /* <DEDUP_REMOVED lines=54> */
[C---:B------:R-:W-:Y:S08]  /*9b40*/  HMMA.16816.F32 R8, R176.reuse, R182, R8 ;  /* 0x000000b6b008723c */ /* 0x040ff00000001808 */
[C---:B---3--:R-:W-:Y:S08]  /*9b50*/  HMMA.16816.F32 R12, R176.reuse, R144, R12 ;  /* 0x00000090b00c723c */ /* 0x048ff0000000180c */
        /* <DEDUP_REMOVED lines=10> */
[C---:B----4-:R-:W-:Y:S08]  /*9c00*/  HMMA.16816.F32 R20, R160.reuse, R140, R20 ;  /* 0x0000008ca014723c */ /* 0x050ff00000001814 */
        /* <DEDUP_REMOVED lines=22> */
[----:B------:R-:W3:Y:S01]  /*9d70*/  MUFU.TANH R179, R10 ;  /* 0x0000000a00b37308 */ /* 0x000ee20000002400 */
        /* <DEDUP_REMOVED lines=17> */
[----:B----4-:R-:W4:Y:S01]  /*9e90*/  LDSM.16.M88.4 R8, [R192+0x5800] ;  /* 0x00580000c008783b */ /* 0x010f220000000200 */
[----:B------:R-:W-:Y:S08]  /*9ea0*/  DEPBAR.LE SB0, 0x0 ;  /* 0x000080000000791a */ /* 0x000ff00000000000 */
[----:B------:R-:W1:Y:S01]  /*9eb0*/  MUFU.TANH R175, R175 ;  /* 0x000000af00af7308 */ /* 0x000e620000002400 */
[----:B------:R-:W-:Y:S09]  /*9ec0*/  BAR.SYNC.DEFER_BLOCKING 0x0 ;  /* 0x0000000000007b1d */ /* 0x000ff20000010000 */
[----:B------:R-:W1:Y:S10]  /*9ed0*/  MUFU.TANH R178, R178 ;  /* 0x000000b200b27308 */ /* 0x000e740000002400 */
[----:B------:R-:W1:Y:S10]  /*9ee0*/  MUFU.TANH R166, R166 ;  /* 0x000000a600a67308 */ /* 0x000e740000002400 */
[----:B------:R1:W1:Y:S01]  /*9ef0*/  MUFU.TANH R164, R13 ;  /* 0x0000000d00a47308 */ /* 0x0002620000002400 */
[C---:B----4-:R-:W-:Y:S09]  /*9f00*/  HMMA.16816.F32 R28, R168.reuse, R8, R28 ;  /* 0x00000008a81c723c */ /* 0x050ff2000000181c */
        /* <DEDUP_REMOVED lines=30> */
[----:B------:R4:W1:Y:S01]  /*a0f0*/  MUFU.TANH R133, R35 ;  /* 0x0000002300857308 */ /* 0x0008620000002400 */
[----:B------:R-:W-:-:S05]  /*a100*/  @P0 BRA `(.L_x_197) ;  /* 0x0000037000000947 */ /* 0x000fca0003800000 */
[----:B--23--:R-:W-:Y:S01]  /*a110*/  IADD3 R10, -R224, 0x10, RZ ;  /* 0x00000010e00a7810 */ /* 0x00cfe20007ffe1ff */
[----:B------:R-:W-:Y:S01]  /*a120*/  ULEA UR5, UR21, UR13, 0x6 ;  /* 0x0000000d15057291 */ /* 0x000fe2000f8e303f */
[----:B------:R-:W-:Y:S02]  /*a130*/  IMAD.MOV.U32 R207, RZ, RZ, RZ ;  /* 0x000000ffffcf7224 */ /* 0x000fe400078e00ff */
[----:B------:R-:W-:Y:S03]  /*a140*/  LOP3.LUT R10, R10, 0xf, RZ, 0xc0, !PT ;  /* 0x0000000f0a0a7812 */ /* 0x000fe600078ec0ff */
        /* <DEDUP_REMOVED lines=10> */
[----:B------:R-:W2:Y:S01]  /*a1f0*/  @!P1 LDG.E R207, [R4.64] ;  /* 0x0000001604cf9981 */ /* 0x000ea2000c1e1900 */
[----:B------:R-:W-:Y:S04]  /*a200*/  IMAD R208, R7, c[0x0][0x2b8], R208 ;  /* 0x0000ae0007d07a24 */ /* 0x000fe800078e02d0 */
[C---:B------:R-:W-:Y:S01]  /*a210*/  IMAD.WIDE.U32 R8, R208.reuse, c[0x0][0x1e0], RZ ;  /* 0x00007800d0087a25 */ /* 0x040fe200078e00ff */
[----:B------:R-:W-:Y:S05]  /*a220*/  SHF.R.S32.HI R7, RZ, 0x1f, R208 ;  /* 0x0000001fff077819 */ /* 0x000fea00000114d0 */
[----:B------:R-:W-:Y:S04]  /*a230*/  IMAD R7, R7, c[0x0][0x1e0], RZ ;  /* 0x0000780007077a24 */ /* 0x000fe800078e02ff */
[----:B------:R-:W-:Y:S04]  /*a240*/  IMAD R7, R208, c[0x0][0x1e4], R7 ;  /* 0x00007900d0077a24 */ /* 0x000fe800078e0207 */
[----:B------:R-:W-:Y:S01]  /*a250*/  IMAD.IADD R9, R9, 0x1, R7 ;  /* 0x0000000109097824 */ /* 0x000fe200078e0207 */
[----:B--2---:R-:W-:Y:S03]  /*a260*/  SHF.R.S32.HI R0, RZ, 0x1f, R207 ;  /* 0x0000001fff007819 */ /* 0x004fe600000114cf */
[C---:B------:R-:W-:Y:S04]  /*a270*/  IMAD.WIDE.U32 R8, R207.reuse, c[0x0][0x1f0], R8 ;  /* 0x00007c00cf087a25 */ /* 0x040fe800078e0008 */
[----:B------:R-:W-:Y:S01]  /*a280*/  IMAD R0, R0, c[0x0][0x1f0], RZ ;  /* 0x00007c0000007a24 */ /* 0x000fe200078e02ff */
[----:B------:R-:W-:Y:S03]  /*a290*/  IADD3 R5, P0, R8, UR18, RZ ;  /* 0x0000001208057c10 */ /* 0x000fe6000ff1e0ff */
[----:B------:R-:W-:Y:S05]  /*a2a0*/  IMAD R0, R207, c[0x0][0x1f4], R0 ;  /* 0x00007d00cf007a24 */ /* 0x000fea00078e0200 */
[----:B------:R-:W-:Y:S02]  /*a2b0*/  IADD3.X R0, R9, UR8, R0, P0, !PT ;  /* 0x0000000809007c10 */ /* 0x000fe400087fe400 */
[----:B------:R-:W-:Y:S02]  /*a2c0*/  LEA R6, P0, R5, c[0x0][0x1c8], 0x1 ;  /* 0x0000720005067a11 */ /* 0x000fe400078008ff */
[----:B------:R-:W-:Y:S02]  /*a2d0*/  IADD3 R9, -R221, 0x10, RZ ;  /* 0x00000010dd097810 */ /* 0x000fe40007ffe1ff */
[----:B------:R-:W-:Y:S01]  /*a2e0*/  LEA.HI.X R4, R5, c[0x0][0x1cc], R0, 0x1, P0 ;  /* 0x0000730005047a11 */ /* 0x000fe200000f0c00 */
[----:B------:R-:W-:Y:S01]  /*a2f0*/  SHFL.IDX PT, R2, R6, RZ, 0x181f ;  /* 0x00181fff06027589 */ /* 0x000fe200000e0000 */
[----:B------:R-:W-:Y:S03]  /*a300*/  LOP3.LUT R9, R9, 0xf, RZ, 0xc0, !PT ;  /* 0x0000000f09097812 */ /* 0x000fe600078ec0ff */
[----:B------:R-:W2:Y:S04]  /*a310*/  SHFL.IDX PT, R0, R6, 0x1, 0x181f ;  /* 0x00381f0006007f89 */ /* 0x000ea800000e0000 */
[----:B------:R-:W3:Y:S04]  /*a320*/  SHFL.IDX PT, R5, R4, 0x1, 0x181f ;  /* 0x00381f0004057f89 */ /* 0x000ee800000e0000 */
[----:B------:R-:W5:Y:S01]  /*a330*/  SHFL.IDX PT, R7, R4, RZ, 0x181f ;  /* 0x00181fff04077589 */ /* 0x000f6200000e0000 */
[-C--:B--2---:R-:W-:Y:S04]  /*a340*/  IADD3 R10, P2, P0, R10, R0.reuse, R225 ;  /* 0x000000000a0a7210 */ /* 0x084fe8000785e0e1 */
[-C--:B---3--:R-:W-:Y:S02]  /*a350*/  IADD3.X R11, RZ, R5.reuse, R226, P2, P0 ;  /* 0x00000005ff0b7210 */ /* 0x088fe400017e04e2 */
[----:B------:R-:W-:Y:S04]  /*a360*/  IADD3 R8, P2, P0, R9, R0, R222 ;  /* 0x0000000009087210 */ /* 0x000fe8000785e0de */
[--C-:B------:R-:W-:Y:S02]  /*a370*/  IADD3.X R9, RZ, R5, R223.reuse, P2, P0 ;  /* 0x00000005ff097210 */ /* 0x100fe400017e04df */
[C---:B----4-:R-:W-:Y:S02]  /*a380*/  IADD3 R14, P2, R2.reuse, R227, RZ ;  /* 0x000000e3020e7210 */ /* 0x050fe40007f5e0ff */
[C---:B------:R-:W-:Y:S03]  /*a390*/  IADD3 R12, P0, R2.reuse, R225, RZ ;  /* 0x000000e1020c7210 */ /* 0x040fe60007f1e0ff */
[C---:B-----5:R-:W-:Y:S01]  /*a3a0*/  IMAD.X R15, R7.reuse, 0x1, R228, P2 ;  /* 0x00000001070f7824 */ /* 0x060fe200010e06e4 */
[----:B------:R-:W-:Y:S01]  /*a3b0*/  IADD3 R6, P2, R2, R222, RZ ;  /* 0x000000de02067210 */ /* 0x000fe20007f5e0ff */
[C---:B-1----:R-:W-:Y:S01]  /*a3c0*/  IMAD.X R13, R7.reuse, 0x1, R226, P0 ;  /* 0x00000001070d7824 */ /* 0x042fe200000e06e2 */
        /* <DEDUP_REMOVED lines=11> */
.L_x_197:
[----:B-123--:R-:W-:Y:S01]  /*a480*/  FMNMX.FTZ R5, R172, R3, !PT ;  /* 0x00000003ac057209 */ /* 0x00efe20007810000 */
[----:B----4-:R-:W-:Y:S01]  /*a490*/  LDSM.16.MT88.4 R12, [R203+0x100] ;  /* 0x00010000cb0c783b */ /* 0x010fe20000004200 */
[----:B------:R-:W-:Y:S01]  /*a4a0*/  FMNMX.FTZ R2, R176, R135, !PT ;  /* 0x00000087b0027209 */ /* 0x000fe20007810000 */
[----:B------:R-:W-:Y:S01]  /*a4b0*/  UISETP.GT.AND UP0, UPT, UR21, UR4, UPT ;  /* 0x000000041500728c */ /* 0x000fe2000bf04270 */
[----:B------:R-:W-:Y:S01]  /*a4c0*/  FMNMX.FTZ R5, R144, R5, !PT ;  /* 0x0000000590057209 */ /* 0x000fe20007810000 */
[----:B------:R-:W-:Y:S01]  /*a4d0*/  UIADD3 UR21, UR21, -0x1, URZ ;  /* 0xffffffff15157890 */ /* 0x000fe2000fffe03f */
        /* <DEDUP_REMOVED lines=22> */
[----:B------:R-:W0:Y:S01]  /*a640*/  LDGDEPBAR ;  /* 0x00000000000079af */ /* 0x000e220000000000 */
[----:B------:R-:W-:Y:S02]  /*a650*/  FMNMX.FTZ R2, R155, R2, !PT ;  /* 0x000000029b027209 */ /* 0x000fe40007810000 */
[----:B------:R-:W-:Y:S02]  /*a660*/  FMNMX.FTZ R5, R152, R5, !PT ;  /* 0x0000000598057209 */ /* 0x000fe40007810000 */
[----:B------:R-:W-:Y:S02]  /*a670*/  FMNMX.FTZ R2, R153, R2, !PT ;  /* 0x0000000299027209 */ /* 0x000fe40007810000 */
[----:B------:R-:W-:Y:S02]  /*a680*/  FMNMX.FTZ R5, R148, R5, !PT ;  /* 0x0000000594057209 */ /* 0x000fe40007810000 */
[----:B------:R-:W-:Y:S02]  /*a690*/  FMNMX.FTZ R2, R149, R2, !PT ;  /* 0x0000000295027209 */ /* 0x000fe40007810000 */
[----:B------:R-:W-:Y:S02]  /*a6a0*/  FMNMX.FTZ R5, R150, R5, !PT ;  /* 0x0000000596057209 */ /* 0x000fe40007810000 */
[----:B------:R-:W-:Y:S02]  /*a6b0*/  FMNMX.FTZ R9, R147, R2, !PT ;  /* 0x0000000293097209 */ /* 0x000fe40007810000 */
[----:B------:R-:W-:Y:S02]  /*a6c0*/  FMNMX.FTZ R0, R146, R5, !PT ;  /* 0x0000000592007209 */ /* 0x000fe40007810000 */
[----:B------:R-:W-:Y:S02]  /*a6d0*/  PLOP3.LUT P0, PT, PT, PT, UP0, 0x80, 0x0 ;  /* 0x000000000000781c */ /* 0x000fe40003f0f008 */
[----:B------:R-:W-:Y:S02]  /*a6e0*/  FMNMX.FTZ R4, R145, R0, !PT ;  /* 0x0000000091047209 */ /* 0x000fe40007810000 */
[----:B------:R-:W-:Y:S03]  /*a6f0*/  FMNMX.FTZ R0, R134, R9, !PT ;  /* 0x0000000986007209 */ /* 0x000fe60007810000 */
[----:B------:R-:W-:Y:S01]  /*a700*/  SHFL.BFLY PT, R9, R4, 0x2, 0x1f ;  /* 0x0c401f0004097f89 */ /* 0x000fe200000e0000 */
[----:B------:R-:W-:Y:S07]  /*a710*/  FMNMX.FTZ R7, R133, R0, !PT ;  /* 0x0000000085077209 */ /* 0x000fee0007810000 */
[----:B------:R-:W1:Y:S02]  /*a720*/  SHFL.BFLY PT, R0, R7, 0x2, 0x1f ;  /* 0x0c401f0007007f89 */ /* 0x000e6400000e0000 */
[----:B-1----:R-:W-:Y:S02]  /*a730*/  FMNMX.FTZ R5, R7, R0, !PT ;  /* 0x0000000007057209 */ /* 0x002fe40007810000 */
[----:B------:R-:W-:Y:S04]  /*a740*/  FMNMX.FTZ R11, R4, R9, !PT ;  /* 0x00000009040b7209 */ /* 0x000fe80007810000 */
[----:B------:R-:W1:Y:S08]  /*a750*/  SHFL.BFLY PT, R132, R5, 0x1, 0x1f ;  /* 0x0c201f0005847f89 */ /* 0x000e7000000e0000 */
[----:B------:R-:W2:Y:S01]  /*a760*/  SHFL.BFLY PT, R2, R11, 0x1, 0x1f ;  /* 0x0c201f000b027f89 */ /* 0x000ea200000e0000 */
[----:B-1----:R-:W-:Y:S02]  /*a770*/  FMNMX.FTZ R132, R5, R132, !PT ;  /* 0x0000008405847209 */ /* 0x002fe40007810000 */
[----:B--2---:R-:W-:Y:S05]  /*a780*/  FMNMX.FTZ R0, R11, R2, !PT ;  /* 0x000000020b007209 */ /* 0x004fea0007810000 */
[C---:B------:R-:W-:Y:S02]  /*a790*/  FMUL.FTZ R151, R0.reuse, c[0x0][0x2d0] ;  /* 0x0000b40000977a20 */ /* 0x040fe40000410000 */
[----:B------:R-:W-:Y:S02]  /*a7a0*/  FADD.FTZ R2, -R0, R3 ;  /* 0x0000000300027221 */ /* 0x000fe40000010100 */
[----:B------:R-:W-:Y:S02]  /*a7b0*/  FFMA.FTZ R173, R144, c[0x0][0x2d0], -R151 ;  /* 0x0000b40090ad7a23 */ /* 0x000fe40000010897 */
[----:B------:R-:W-:Y:S02]  /*a7c0*/  FMUL.FTZ R144, R132, c[0x0][0x2d0] ;  /* 0x0000b40084907a20 */ /* 0x000fe40000410000 */
[----:B------:R-:W-:Y:S02]  /*a7d0*/  FMUL.FTZ R3, R2, c[0x0][0x2d0] ;  /* 0x0000b40002037a20 */ /* 0x000fe40000410000 */
[----:B------:R-:W-:Y:S01]  /*a7e0*/  FADD.FTZ R2, -R132, R135 ;  /* 0x0000008784027221 */ /* 0x000fe20000010100 */
[----:B------:R-:W-:Y:S01]  /*a7f0*/  MUFU.EX2 R173, R173 ;  /* 0x000000ad00ad7308 */ /* 0x000fe20000000800 */
[--C-:B------:R-:W-:Y:S02]  /*a800*/  FFMA.FTZ R174, R172, c[0x0][0x2d0], -R151.reuse ;  /* 0x0000b400acae7a23 */ /* 0x100fe40000010897 */
[--C-:B------:R-:W-:Y:S02]  /*a810*/  FFMA.FTZ R172, R178, c[0x0][0x2d0], -R151.reuse ;  /* 0x0000b400b2ac7a23 */ /* 0x100fe40000010897 */
[--C-:B------:R-:W-:Y:S02]  /*a820*/  FFMA.FTZ R171, R180, c[0x0][0x2d0], -R151.reuse ;  /* 0x0000b400b4ab7a23 */ /* 0x100fe40000010897 */
[--C-:B------:R-:W-:Y:S02]  /*a830*/  FFMA.FTZ R170, R176, c[0x0][0x2d0], -R144.reuse ;  /* 0x0000b400b0aa7a23 */ /* 0x100fe40000010890 */
[--C-:B------:R-:W-:Y:S01]  /*a840*/  FFMA.FTZ R169, R175, c[0x0][0x2d0], -R144.reuse ;  /* 0x0000b400afa97a23 */ /* 0x100fe20000010890 */
[----:B------:R-:W1:Y:S01]  /*a850*/  MUFU.EX2 R3, R3 ;  /* 0x0000000300037308 */ /* 0x000e620000000800 */
[--C-:B------:R-:W-:Y:S02]  /*a860*/  FFMA.FTZ R168, R179, c[0x0][0x2d0], -R144.reuse ;  /* 0x0000b400b3a87a23 */ /* 0x100fe40000010890 */
[--C-:B------:R-:W-:Y:S02]  /*a870*/  FFMA.FTZ R135, R177, c[0x0][0x2d0], -R144.reuse ;  /* 0x0000b400b1877a23 */ /* 0x100fe40000010890 */
[----:B------:R-:W-:Y:S02]  /*a880*/  FMUL.FTZ R4, R2, c[0x0][0x2d0] ;  /* 0x0000b40002047a20 */ /* 0x000fe40000410000 */
[--C-:B------:R-:W-:Y:S02]  /*a890*/  FFMA.FTZ R175, R166, c[0x0][0x2d0], -R151.reuse ;  /* 0x0000b400a6af7a23 */ /* 0x100fe40000010897 */
[--C-:B------:R-:W-:Y:S01]  /*a8a0*/  FFMA.FTZ R176, R164, c[0x0][0x2d0], -R151.reuse ;  /* 0x0000b400a4b07a23 */ /* 0x100fe20000010897 */
[----:B------:R2:W3:Y:S01]  /*a8b0*/  MUFU.EX2 R2, R4 ;  /* 0x0000000400027308 */ /* 0x0004e20000000800 */
[--C-:B------:R-:W-:Y:S02]  /*a8c0*/  FFMA.FTZ R177, R167, c[0x0][0x2d0], -R144.reuse ;  /* 0x0000b400a7b17a23 */ /* 0x100fe40000010890 */
[--C-:B------:R-:W-:Y:S02]  /*a8d0*/  FFMA.FTZ R178, R165, c[0x0][0x2d0], -R144.reuse ;  /* 0x0000b400a5b27a23 */ /* 0x100fe40000010890 */
[----:B------:R-:W-:Y:S01]  /*a8e0*/  LDSM.16.MT88.4 R164, [R203+0x5900] ;  /* 0x00590000cba4783b */ /* 0x000fe20000004200 */
[--C-:B------:R-:W-:Y:S02]  /*a8f0*/  FFMA.FTZ R179, R162, c[0x0][0x2d0], -R151.reuse ;  /* 0x0000b400a2b37a23 */ /* 0x100fe40000010897 */
[--C-:B------:R-:W-:Y:S02]  /*a900*/  FFMA.FTZ R180, R160, c[0x0][0x2d0], -R151.reuse ;  /* 0x0000b400a0b47a23 */ /* 0x100fe40000010897 */
[----:B------:R-:W4:Y:S01]  /*a910*/  MUFU.EX2 R174, R174 ;  /* 0x000000ae00ae7308 */ /* 0x000f220000000800 */
[--C-:B------:R-:W-:Y:S02]  /*a920*/  FFMA.FTZ R181, R163, c[0x0][0x2d0], -R144.reuse ;  /* 0x0000b400a3b57a23 */ /* 0x100fe40000010890 */
[--C-:B------:R-:W-:Y:S02]  /*a930*/  FFMA.FTZ R182, R161, c[0x0][0x2d0], -R144.reuse ;  /* 0x0000b400a1b67a23 */ /* 0x100fe40000010890 */
[C---:B-1----:R-:W-:Y:S01]  /*a940*/  FMUL.FTZ R5, R3.reuse, R129 ;  /* 0x0000008103057220 */ /* 0x042fe20000410000 */
[----:B------:R-:W-:Y:S01]  /*a950*/  LDSM.16.MT88.4 R160, [R196+0x3900] ;  /* 0x00390000c4a0783b */ /* 0x000fe20000004200 */
[C---:B------:R-:W-:Y:S02]  /*a960*/  FMUL.FTZ R8, R3.reuse, R124 ;  /* 0x0000007c03087220 */ /* 0x040fe40000410000 */
[C---:B------:R-:W-:Y:S01]  /*a970*/  FMUL.FTZ R9, R3.reuse, R125 ;  /* 0x0000007d03097220 */ /* 0x040fe20000410000 */
[----:B------:R-:W-:Y:S01]  /*a980*/  MUFU.EX2 R172, R172 ;  /* 0x000000ac00ac7308 */ /* 0x000fe20000000800 */
[C---:B------:R-:W-:Y:S02]  /*a990*/  FMUL.FTZ R16, R3.reuse, R116 ;  /* 0x0000007403107220 */ /* 0x040fe40000410000 */
[C---:B------:R-:W-:Y:S02]  /*a9a0*/  FMUL.FTZ R17, R3.reuse, R117 ;  /* 0x0000007503117220 */ /* 0x040fe40000410000 */
[----:B--2---:R-:W-:Y:S02]  /*a9b0*/  FMUL.FTZ R4, R3, R128 ;  /* 0x0000008003047220 */ /* 0x004fe40000410000 */
[C---:B---3--:R-:W-:Y:S02]  /*a9c0*/  FMUL.FTZ R6, R2.reuse, R130 ;  /* 0x0000008202067220 */ /* 0x048fe40000410000 */
[C---:B------:R-:W-:Y:S01]  /*a9d0*/  FMUL.FTZ R7, R2.reuse, R131 ;  /* 0x0000008302077220 */ /* 0x040fe20000410000 */
[----:B------:R-:W1:Y:S01]  /*a9e0*/  MUFU.EX2 R171, R171 ;  /* 0x000000ab00ab7308 */ /* 0x000e620000000800 */
[C---:B------:R-:W-:Y:S02]  /*a9f0*/  FMUL.FTZ R10, R2.reuse, R126 ;  /* 0x0000007e020a7220 */ /* 0x040fe40000410000 */
[C---:B------:R-:W-:Y:S01]  /*aa00*/  FMUL.FTZ R11, R2.reuse, R127 ;  /* 0x0000007f020b7220 */ /* 0x040fe20000410000 */
[----:B----4-:R-:W-:Y:S01]  /*aa10*/  F2FP.PACK_AB R128, R173, R174 ;  /* 0x000000aead80723e */ /* 0x010fe200000000ff */
[C---:B------:R-:W-:Y:S01]  /*aa20*/  FMUL.FTZ R18, R2.reuse, R118 ;  /* 0x0000007602127220 */ /* 0x040fe20000410000 */
[----:B------:R-:W-:Y:S01]  /*aa30*/  LDSM.16.MT88.4 R124, [R203+0x2900] ;  /* 0x00290000cb7c783b */ /* 0x000fe20000004200 */
[C---:B------:R-:W-:Y:S02]  /*aa40*/  FMUL.FTZ R19, R2.reuse, R119 ;  /* 0x0000007702137220 */ /* 0x040fe40000410000 */
[C---:B------:R-:W-:Y:S01]  /*aa50*/  FMUL.FTZ R24, R3.reuse, R108 ;  /* 0x0000006c03187220 */ /* 0x040fe20000410000 */
[----:B------:R-:W-:Y:S01]  /*aa60*/  MUFU.EX2 R170, R170 ;  /* 0x000000aa00aa7308 */ /* 0x000fe20000000800 */
[C---:B------:R-:W-:Y:S02]  /*aa70*/  FMUL.FTZ R25, R3.reuse, R109 ;  /* 0x0000006d03197220 */ /* 0x040fe40000410000 */
[C---:B------:R-:W-:Y:S01]  /*aa80*/  FMUL.FTZ R26, R2.reuse, R110 ;  /* 0x0000006e021a7220 */ /* 0x040fe20000410000 */
[----:B------:R-:W-:Y:S01]  /*aa90*/  LDSM.16.MT88.4 R116, [R198+0x900] ;  /* 0x00090000c674783b */ /* 0x000fe20000004200 */
[C---:B------:R-:W-:Y:S02]  /*aaa0*/  FMUL.FTZ R27, R2.reuse, R111 ;  /* 0x0000006f021b7220 */ /* 0x040fe40000410000 */
[C---:B------:R-:W-:Y:S02]  /*aab0*/  FMUL.FTZ R32, R3.reuse, R100 ;  /* 0x0000006403207220 */ /* 0x040fe40000410000 */
[----:B------:R-:W-:Y:S01]  /*aac0*/  FMUL.FTZ R33, R3, R101 ;  /* 0x0000006503217220 */ /* 0x000fe20000410000 */
[----:B------:R-:W2:Y:S01]  /*aad0*/  MUFU.EX2 R169, R169 ;  /* 0x000000a900a97308 */ /* 0x000ea20000000800 */
[C---:B------:R-:W-:Y:S01]  /*aae0*/  FMUL.FTZ R34, R2.reuse, R102 ;  /* 0x0000006602227220 */ /* 0x040fe20000410000 */
[----:B------:R-:W-:Y:S01]  /*aaf0*/  LDSM.16.MT88.4 R108, [R196+0x2100] ;  /* 0x00210000c46c783b */ /* 0x000fe20000004200 */
[----:B------:R-:W-:Y:S01]  /*ab00*/  FMUL.FTZ R35, R2, R103 ;  /* 0x0000006702237220 */ /* 0x000fe20000410000 */
[----:B-1----:R-:W-:Y:S01]  /*ab10*/  F2FP.PACK_AB R130, R171, R172 ;  /* 0x000000acab82723e */ /* 0x002fe200000000ff */
[--C-:B------:R-:W-:Y:S02]  /*ab20*/  FFMA.FTZ R183, R158, c[0x0][0x2d0], -R151.reuse ;  /* 0x0000b4009eb77a23 */ /* 0x100fe40000010897 */
[--C-:B------:R-:W-:Y:S02]  /*ab30*/  FFMA.FTZ R230, R156, c[0x0][0x2d0], -R151.reuse ;  /* 0x0000b4009ce67a23 */ /* 0x100fe40000010897 */
[--C-:B------:R-:W-:Y:S01]  /*ab40*/  FFMA.FTZ R229, R159, c[0x0][0x2d0], -R144.reuse ;  /* 0x0000b4009fe57a23 */ /* 0x100fe20000010890 */
[----:B------:R-:W-:Y:S01]  /*ab50*/  MUFU.EX2 R168, R168 ;  /* 0x000000a800a87308 */ /* 0x000fe20000000800 */
[----:B------:R-:W-:Y:S01]  /*ab60*/  LDSM.16.MT88.4 R100, [R197+0x2100] ;  /* 0x00210000c564783b */ /* 0x000fe20000004200 */
[--C-:B------:R-:W-:Y:S02]  /*ab70*/  FFMA.FTZ R232, R157, c[0x0][0x2d0], -R144.reuse ;  /* 0x0000b4009de87a23 */ /* 0x100fe40000010890 */
[--C-:B------:R-:W-:Y:S02]  /*ab80*/  FFMA.FTZ R231, R154, c[0x0][0x2d0], -R151.reuse ;  /* 0x0000b4009ae77a23 */ /* 0x100fe40000010897 */
[--C-:B------:R-:W-:Y:S02]  /*ab90*/  FFMA.FTZ R234, R152, c[0x0][0x2d0], -R151.reuse ;  /* 0x0000b40098ea7a23 */ /* 0x100fe40000010897 */
[--C-:B------:R-:W-:Y:S01]  /*aba0*/  FFMA.FTZ R233, R155, c[0x0][0x2d0], -R144.reuse ;  /* 0x0000b4009be97a23 */ /* 0x100fe20000010890 */
[----:B------:R-:W-:Y:S01]  /*abb0*/  LDSM.16.MT88.4 R156, [R197+0x3900] ;  /* 0x00390000c59c783b */ /* 0x000fe20000004200 */
[----:B------:R-:W1:Y:S01]  /*abc0*/  MUFU.EX2 R135, R135 ;  /* 0x0000008700877308 */ /* 0x000e620000000800 */
[--C-:B------:R-:W-:Y:S02]  /*abd0*/  FFMA.FTZ R236, R153, c[0x0][0x2d0], -R144.reuse ;  /* 0x0000b40099ec7a23 */ /* 0x100fe40000010890 */
[--C-:B------:R-:W-:Y:S01]  /*abe0*/  FFMA.FTZ R235, R148, c[0x0][0x2d0], -R151.reuse ;  /* 0x0000b40094eb7a23 */ /* 0x100fe20000010897 */
[----:B--2---:R-:W-:Y:S01]  /*abf0*/  F2FP.PACK_AB R129, R169, R170 ;  /* 0x000000aaa981723e */ /* 0x004fe200000000ff */
[--C-:B------:R-:W-:Y:S02]  /*ac00*/  FFMA.FTZ R238, R150, c[0x0][0x2d0], -R151.reuse ;  /* 0x0000b40096ee7a23 */ /* 0x100fe40000010897 */
[----:B------:R-:W-:Y:S01]  /*ac10*/  LDSM.16.MT88.4 R152, [R198+0x3900] ;  /* 0x00390000c698783b */ /* 0x000fe20000004200 */
[--C-:B------:R-:W-:Y:S02]  /*ac20*/  FFMA.FTZ R237, R149, c[0x0][0x2d0], -R144.reuse ;  /* 0x0000b40095ed7a23 */ /* 0x100fe40000010890 */
[--C-:B------:R-:W-:Y:S01]  /*ac30*/  FFMA.FTZ R240, R147, c[0x0][0x2d0], -R144.reuse ;  /* 0x0000b40093f07a23 */ /* 0x100fe20000010890 */
[----:B------:R-:W-:Y:S01]  /*ac40*/  MUFU.EX2 R175, R175 ;  /* 0x000000af00af7308 */ /* 0x000fe20000000800 */
[--C-:B------:R-:W-:Y:S02]  /*ac50*/  FFMA.FTZ R239, R146, c[0x0][0x2d0], -R151.reuse ;  /* 0x0000b40092ef7a23 */ /* 0x100fe40000010897 */
[----:B------:R-:W-:Y:S02]  /*ac60*/  FFMA.FTZ R151, R145, c[0x0][0x2d0], -R151 ;  /* 0x0000b40091977a23 */ /* 0x000fe40000010897 */
[C---:B------:R-:W-:Y:S02]  /*ac70*/  FMUL.FTZ R36, R3.reuse, R36 ;  /* 0x0000002403247220 */ /* 0x040fe40000410000 */
[----:B------:R-:W-:Y:S02]  /*ac80*/  FMUL.FTZ R37, R3, R37 ;  /* 0x0000002503257220 */ /* 0x000fe40000410000 */
[C---:B------:R-:W-:Y:S01]  /*ac90*/  FMUL.FTZ R38, R2.reuse, R38 ;  /* 0x0000002602267220 */ /* 0x040fe20000410000 */
[----:B------:R2:W-:Y:S01]  /*aca0*/  MUFU.EX2 R242, R151 ;  /* 0x0000009700f27308 */ /* 0x0005e20000000800 */
[C---:B------:R-:W-:Y:S01]  /*acb0*/  FMUL.FTZ R39, R2.reuse, R39 ;  /* 0x0000002702277220 */ /* 0x040fe20000410000 */
[----:B-1----:R-:W-:Y:S01]  /*acc0*/  F2FP.PACK_AB R131, R135, R168 ;  /* 0x000000a88783723e */ /* 0x002fe200000000ff */
[C---:B------:R-:W-:Y:S02]  /*acd0*/  FMUL.FTZ R40, R3.reuse, R40 ;  /* 0x0000002803287220 */ /* 0x040fe40000410000 */
[C---:B------:R-:W-:Y:S02]  /*ace0*/  FMUL.FTZ R41, R3.reuse, R41 ;  /* 0x0000002903297220 */ /* 0x040fe40000410000 */
[C---:B------:R-:W-:Y:S02]  /*acf0*/  FMUL.FTZ R42, R2.reuse, R42 ;  /* 0x0000002a022a7220 */ /* 0x040fe40000410000 */
[C---:B------:R-:W-:Y:S01]  /*ad00*/  HMMA.16816.F32 R4, R128.reuse, R12, R4 ;  /* 0x0000000c8004723c */ /* 0x040fe20000001804 */
[----:B------:R-:W1:Y:S04]  /*ad10*/  MUFU.EX2 R176, R176 ;  /* 0x000000b000b07308 */ /* 0x000e680000000800 */
[C---:B------:R-:W-:Y:S02]  /*ad20*/  FMUL.FTZ R43, R2.reuse, R43 ;  /* 0x0000002b022b7220 */ /* 0x040fe40000410000 */
[C---:B------:R-:W-:Y:S01]  /*ad30*/  FMUL.FTZ R12, R3.reuse, R120 ;  /* 0x00000078030c7220 */ /* 0x040fe20000410000 */
[C---:B------:R-:W-:Y:S03]  /*ad40*/  HMMA.16816.F32 R8, R128.reuse, R14, R8 ;  /* 0x0000000e8008723c */ /* 0x040fe60000001808 */
[----:B------:R-:W-:Y:S01]  /*ad50*/  MUFU.EX2 R177, R177 ;  /* 0x000000b100b17308 */ /* 0x000fe20000000800 */
[C---:B------:R-:W-:Y:S01]  /*ad60*/  FMUL.FTZ R13, R3.reuse, R121 ;  /* 0x00000079030d7220 */ /* 0x040fe20000410000 */
[----:B--2---:R-:W-:Y:S02]  /*ad70*/  LDSM.16.MT88.4 R148, [R203+0x3900] ;  /* 0x00390000cb94783b */ /* 0x004fe40000004200 */
[C---:B------:R-:W-:Y:S02]  /*ad80*/  FMUL.FTZ R14, R2.reuse, R122 ;  /* 0x0000007a020e7220 */ /* 0x040fe40000410000 */
[C---:B------:R-:W-:Y:S03]  /*ad90*/  FMUL.FTZ R15, R2.reuse, R123 ;  /* 0x0000007b020f7220 */ /* 0x040fe60000410000 */
[C---:B------:R-:W-:Y:S01]  /*ada0*/  FMUL.FTZ R44, R3.reuse, R44 ;  /* 0x0000002c032c7220 */ /* 0x040fe20000410000 */
[----:B------:R-:W2:Y:S01]  /*adb0*/  MUFU.EX2 R178, R178 ;  /* 0x000000b200b27308 */ /* 0x000ea20000000800 */
[----:B------:R-:W3:Y:S01]  /*adc0*/  LDSM.16.MT88.4 R120, [R196+0x100] ;  /* 0x00010000c478783b */ /* 0x000ee20000004200 */
[C---:B------:R-:W-:Y:S01]  /*add0*/  FMUL.FTZ R45, R3.reuse, R45 ;  /* 0x0000002d032d7220 */ /* 0x040fe20000410000 */
[C---:B------:R-:W-:Y:S03]  /*ade0*/  HMMA.16816.F32 R12, R128.reuse, R20, R12 ;  /* 0x00000014800c723c */ /* 0x040fe6000000180c */
[C---:B------:R-:W-:Y:S02]  /*adf0*/  FMUL.FTZ R46, R2.reuse, R46 ;  /* 0x0000002e022e7220 */ /* 0x040fe40000410000 */
[C---:B------:R-:W-:Y:S02]  /*ae00*/  FMUL.FTZ R47, R2.reuse, R47 ;  /* 0x0000002f022f7220 */ /* 0x040fe40000410000 */
[C---:B------:R-:W-:Y:S01]  /*ae10*/  FMUL.FTZ R20, R3.reuse, R112 ;  /* 0x0000007003147220 */ /* 0x040fe20000410000 */
[C---:B------:R-:W-:Y:S01]  /*ae20*/  HMMA.16816.F32 R16, R128.reuse, R22, R16 ;  /* 0x000000168010723c */ /* 0x040fe20000001810 */
[----:B------:R-:W-:Y:S03]  /*ae30*/  MUFU.EX2 R179, R179 ;  /* 0x000000b300b37308 */ /* 0x000fe60000000800 */
[C---:B------:R-:W-:Y:S02]  /*ae40*/  FMUL.FTZ R21, R3.reuse, R113 ;  /* 0x0000007103157220 */ /* 0x040fe40000410000 */
[C---:B------:R-:W-:Y:S02]  /*ae50*/  FMUL.FTZ R48, R3.reuse, R48 ;  /* 0x0000003003307220 */ /* 0x040fe40000410000 */
[C---:B------:R-:W-:Y:S03]  /*ae60*/  FMUL.FTZ R22, R2.reuse, R114 ;  /* 0x0000007202167220 */ /* 0x040fe60000410000 */
[----:B------:R-:W4:Y:S01]  /*ae70*/  MUFU.EX2 R180, R180 ;  /* 0x000000b400b47308 */ /* 0x000f220000000800 */
[C---:B------:R-:W-:Y:S02]  /*ae80*/  FMUL.FTZ R23, R2.reuse, R115 ;  /* 0x0000007302177220 */ /* 0x040fe40000410000 */
[----:B------:R-:W5:Y:S01]  /*ae90*/  LDSM.16.MT88.4 R112, [R203+0x2100] ;  /* 0x00210000cb70783b */ /* 0x000f620000004200 */
[C---:B------:R-:W-:Y:S02]  /*aea0*/  FMUL.FTZ R49, R3.reuse, R49 ;  /* 0x0000003103317220 */ /* 0x040fe40000410000 */
[C---:B------:R-:W-:Y:S02]  /*aeb0*/  FMUL.FTZ R50, R2.reuse, R50 ;  /* 0x0000003202327220 */ /* 0x040fe40000410000 */
[C---:B------:R-:W-:Y:S02]  /*aec0*/  HMMA.16816.F32 R20, R128.reuse, R28, R20 ;  /* 0x0000001c8014723c */ /* 0x040fe40000001814 */
[----:B------:R-:W-:Y:S01]  /*aed0*/  MUFU.EX2 R181, R181 ;  /* 0x000000b500b57308 */ /* 0x000fe20000000800 */
[C---:B------:R-:W-:Y:S02]  /*aee0*/  FMUL.FTZ R51, R2.reuse, R51 ;  /* 0x0000003302337220 */ /* 0x040fe40000410000 */
[C---:B------:R-:W-:Y:S02]  /*aef0*/  FMUL.FTZ R52, R3.reuse, R52 ;  /* 0x0000003403347220 */ /* 0x040fe40000410000 */
[C---:B------:R-:W-:Y:S01]  /*af00*/  FMUL.FTZ R28, R3.reuse, R104 ;  /* 0x00000068031c7220 */ /* 0x040fe20000410000 */
[C---:B------:R-:W-:Y:S04]  /*af10*/  HMMA.16816.F32 R24, R128.reuse, R30, R24 ;  /* 0x0000001e8018723c */ /* 0x040fe80000001818 */
[C---:B------:R-:W-:Y:S01]  /*af20*/  FMUL.FTZ R29, R3.reuse, R105 ;  /* 0x00000069031d7220 */ /* 0x040fe20000410000 */
[----:B------:R-:W1:Y:S01]  /*af30*/  MUFU.EX2 R182, R182 ;  /* 0x000000b600b67308 */ /* 0x000e620000000800 */
[C---:B------:R-:W-:Y:S02]  /*af40*/  FMUL.FTZ R53, R3.reuse, R53 ;  /* 0x0000003503357220 */ /* 0x040fe40000410000 */
[C---:B------:R-:W-:Y:S04]  /*af50*/  FMUL.FTZ R30, R2.reuse, R106 ;  /* 0x0000006a021e7220 */ /* 0x040fe80000410000 */
[C---:B------:R-:W-:Y:S02]  /*af60*/  FMUL.FTZ R31, R2.reuse, R107 ;  /* 0x0000006b021f7220 */ /* 0x040fe40000410000 */
[----:B------:R-:W1:Y:S01]  /*af70*/  LDSM.16.MT88.4 R104, [R198+0x2100] ;  /* 0x00210000c668783b */ /* 0x000e620000004200 */
[C---:B------:R-:W-:Y:S01]  /*af80*/  FMUL.FTZ R54, R2.reuse, R54 ;  /* 0x0000003602367220 */ /* 0x040fe20000410000 */
[----:B------:R-:W-:Y:S01]  /*af90*/  MUFU.EX2 R183, R183 ;  /* 0x000000b700b77308 */ /* 0x000fe20000000800 */
[C---:B------:R-:W-:Y:S02]  /*afa0*/  FMUL.FTZ R55, R2.reuse, R55 ;  /* 0x0000003702377220 */ /* 0x040fe40000410000 */
[C---:B---3--:R-:W-:Y:S03]  /*afb0*/  HMMA.16816.F32 R28, R128.reuse, R120, R28 ;  /* 0x00000078801c723c */ /* 0x048fe6000000181c */
[C---:B------:R-:W-:Y:S02]  /*afc0*/  FMUL.FTZ R56, R3.reuse, R56 ;  /* 0x0000003803387220 */ /* 0x040fe40000410000 */
[C---:B------:R-:W-:Y:S02]  /*afd0*/  FMUL.FTZ R57, R3.reuse, R57 ;  /* 0x0000003903397220 */ /* 0x040fe40000410000 */
[C---:B------:R-:W-:Y:S01]  /*afe0*/  FMUL.FTZ R58, R2.reuse, R58 ;  /* 0x0000003a023a7220 */ /* 0x040fe20000410000 */
[C---:B------:R-:W-:Y:S01]  /*aff0*/  HMMA.16816.F32 R32, R128.reuse, R122, R32 ;  /* 0x0000007a8020723c */ /* 0x040fe20000001820 */
[----:B------:R-:W-:Y:S01]  /*b000*/  LDSM.16.MT88.4 R120, [R196+0x900] ;  /* 0x00090000c478783b */ /* 0x000fe20000004200 */
[----:B------:R-:W3:Y:S02]  /*b010*/  MUFU.EX2 R230, R230 ;  /* 0x000000e600e67308 */ /* 0x000ee40000000800 */
[C---:B------:R-:W-:Y:S02]  /*b020*/  FMUL.FTZ R59, R2.reuse, R59 ;  /* 0x0000003b023b7220 */ /* 0x040fe40000410000 */
[C---:B------:R-:W-:Y:S02]  /*b030*/  FMUL.FTZ R60, R3.reuse, R60 ;  /* 0x0000003c033c7220 */ /* 0x040fe40000410000 */
[C---:B-----5:R-:W-:Y:S04]  /*b040*/  HMMA.16816.F32 R36, R128.reuse, R112, R36 ;  /* 0x000000708024723c */ /* 0x060fe80000001824 */
[C---:B------:R-:W-:Y:S01]  /*b050*/  FMUL.FTZ R61, R3.reuse, R61 ;  /* 0x0000003d033d7220 */ /* 0x040fe20000410000 */
[----:B------:R-:W-:Y:S01]  /*b060*/  MUFU.EX2 R229, R229 ;  /* 0x000000e500e57308 */ /* 0x000fe20000000800 */
[C---:B------:R-:W-:Y:S02]  /*b070*/  FMUL.FTZ R62, R2.reuse, R62 ;  /* 0x0000003e023e7220 */ /* 0x040fe40000410000 */
[C---:B------:R-:W-:Y:S01]  /*b080*/  HMMA.16816.F32 R40, R128.reuse, R114, R40 ;  /* 0x000000728028723c */ /* 0x040fe20000001828 */
[----:B------:R-:W-:Y:S03]  /*b090*/  LDSM.16.MT88.4 R112, [R203+0x900] ;  /* 0x00090000cb70783b */ /* 0x000fe60000004200 */
[C---:B------:R-:W-:Y:S02]  /*b0a0*/  FMUL.FTZ R63, R2.reuse, R63 ;  /* 0x0000003f023f7220 */ /* 0x040fe40000410000 */
[C---:B------:R-:W-:Y:S01]  /*b0b0*/  FMUL.FTZ R64, R3.reuse, R64 ;  /* 0x0000004003407220 */ /* 0x040fe20000410000 */
[----:B------:R-:W5:Y:S01]  /*b0c0*/  MUFU.EX2 R232, R232 ;  /* 0x000000e800e87308 */ /* 0x000f620000000800 */
[C---:B------:R-:W-:Y:S01]  /*b0d0*/  FMUL.FTZ R65, R3.reuse, R65 ;  /* 0x0000004103417220 */ /* 0x040fe20000410000 */
[C---:B-1----:R-:W-:Y:S03]  /*b0e0*/  HMMA.16816.F32 R44, R128.reuse, R104, R44 ;  /* 0x00000068802c723c */ /* 0x042fe6000000182c */
[C---:B------:R-:W-:Y:S02]  /*b0f0*/  FMUL.FTZ R66, R2.reuse, R66 ;  /* 0x0000004202427220 */ /* 0x040fe40000410000 */
[C---:B------:R-:W-:Y:S03]  /*b100*/  FMUL.FTZ R67, R2.reuse, R67 ;  /* 0x0000004302437220 */ /* 0x040fe60000410000 */
[----:B------:R-:W-:Y:S01]  /*b110*/  MUFU.EX2 R231, R231 ;  /* 0x000000e700e77308 */ /* 0x000fe20000000800 */
[C---:B------:R-:W-:Y:S01]  /*b120*/  FMUL.FTZ R68, R3.reuse, R68 ;  /* 0x0000004403447220 */ /* 0x040fe20000410000 */
[C---:B------:R-:W-:Y:S01]  /*b130*/  HMMA.16816.F32 R48, R128.reuse, R106, R48 ;  /* 0x0000006a8030723c */ /* 0x040fe20000001830 */
[----:B------:R-:W1:Y:S02]  /*b140*/  LDSM.16.MT88.4 R104, [R203+0x4100] ;  /* 0x00410000cb68783b */ /* 0x000e640000004200 */
[C---:B------:R-:W-:Y:S02]  /*b150*/  FMUL.FTZ R69, R3.reuse, R69 ;  /* 0x0000004503457220 */ /* 0x040fe40000410000 */
[C---:B------:R-:W-:Y:S03]  /*b160*/  FMUL.FTZ R70, R2.reuse, R70 ;  /* 0x0000004602467220 */ /* 0x040fe60000410000 */
[C---:B------:R-:W-:Y:S01]  /*b170*/  HMMA.16816.F32 R52, R128.reuse, R100, R52 ;  /* 0x000000648034723c */ /* 0x040fe20000001834 */
[----:B------:R-:W1:Y:S03]  /*b180*/  MUFU.EX2 R234, R234 ;  /* 0x000000ea00ea7308 */ /* 0x000e660000000800 */
[C---:B------:R-:W-:Y:S02]  /*b190*/  FMUL.FTZ R71, R2.reuse, R71 ;  /* 0x0000004702477220 */ /* 0x040fe40000410000 */
[C---:B------:R-:W-:Y:S02]  /*b1a0*/  FMUL.FTZ R72, R3.reuse, R72 ;  /* 0x0000004803487220 */ /* 0x040fe40000410000 */
[C---:B------:R-:W-:Y:S01]  /*b1b0*/  HMMA.16816.F32 R56, R128.reuse, R102, R56 ;  /* 0x000000668038723c */ /* 0x040fe20000001838 */
[----:B------:R-:W2:Y:S02]  /*b1c0*/  LDSM.16.MT88.4 R100, [R198+0x4100] ;  /* 0x00410000c664783b */ /* 0x000ea40000004200 */
[----:B------:R-:W-:Y:S01]  /*b1d0*/  MUFU.EX2 R233, R233 ;  /* 0x000000e900e97308 */ /* 0x000fe20000000800 */
[C---:B------:R-:W-:Y:S02]  /*b1e0*/  FMUL.FTZ R73, R3.reuse, R73 ;  /* 0x0000004903497220 */ /* 0x040fe40000410000 */
[C---:B------:R-:W-:Y:S02]  /*b1f0*/  FMUL.FTZ R74, R2.reuse, R74 ;  /* 0x0000004a024a7220 */ /* 0x040fe40000410000 */
[C---:B------:R-:W-:Y:S04]  /*b200*/  HMMA.16816.F32 R60, R128.reuse, R108, R60 ;  /* 0x0000006c803c723c */ /* 0x040fe8000000183c */
[C---:B------:R-:W-:Y:S01]  /*b210*/  FMUL.FTZ R75, R2.reuse, R75 ;  /* 0x0000004b024b7220 */ /* 0x040fe20000410000 */
[----:B------:R-:W2:Y:S01]  /*b220*/  MUFU.EX2 R236, R236 ;  /* 0x000000ec00ec7308 */ /* 0x000ea20000000800 */
[C---:B------:R-:W-:Y:S02]  /*b230*/  FMUL.FTZ R76, R3.reuse, R76 ;  /* 0x0000004c034c7220 */ /* 0x040fe40000410000 */
[C---:B------:R-:W-:Y:S01]  /*b240*/  HMMA.16816.F32 R64, R128.reuse, R110, R64 ;  /* 0x0000006e8040723c */ /* 0x040fe20000001840 */
[----:B------:R-:W3:Y:S03]  /*b250*/  LDSM.16.MT88.4 R108, [R197+0x4100] ;  /* 0x00410000c56c783b */ /* 0x000ee60000004200 */
[C---:B------:R-:W-:Y:S02]  /*b260*/  FMUL.FTZ R77, R3.reuse, R77 ;  /* 0x0000004d034d7220 */ /* 0x040fe40000410000 */
[C---:B------:R-:W-:Y:S01]  /*b270*/  FMUL.FTZ R78, R2.reuse, R78 ;  /* 0x0000004e024e7220 */ /* 0x040fe20000410000 */
[----:B------:R-:W-:Y:S01]  /*b280*/  MUFU.EX2 R235, R235 ;  /* 0x000000eb00eb7308 */ /* 0x000fe20000000800 */
[C---:B------:R-:W-:Y:S01]  /*b290*/  FMUL.FTZ R79, R2.reuse, R79 ;  /* 0x0000004f024f7220 */ /* 0x040fe20000410000 */
[C---:B-1----:R-:W-:Y:S03]  /*b2a0*/  HMMA.16816.F32 R68, R128.reuse, R104, R68 ;  /* 0x000000688044723c */ /* 0x042fe60000001844 */
[C---:B------:R-:W-:Y:S02]  /*b2b0*/  FMUL.FTZ R80, R3.reuse, R80 ;  /* 0x0000005003507220 */ /* 0x040fe40000410000 */
[C---:B------:R-:W-:Y:S02]  /*b2c0*/  FMUL.FTZ R81, R3.reuse, R81 ;  /* 0x0000005103517220 */ /* 0x040fe40000410000 */
[C---:B------:R-:W-:Y:S01]  /*b2d0*/  FMUL.FTZ R82, R2.reuse, R82 ;  /* 0x0000005202527220 */ /* 0x040fe20000410000 */
[C---:B------:R-:W-:Y:S01]  /*b2e0*/  HMMA.16816.F32 R72, R128.reuse, R106, R72 ;  /* 0x0000006a8048723c */ /* 0x040fe20000001848 */
[----:B------:R-:W1:Y:S01]  /*b2f0*/  LDSM.16.MT88.4 R104, [R196+0x4100] ;  /* 0x00410000c468783b */ /* 0x000e620000004200 */
[----:B------:R-:W1:Y:S02]  /*b300*/  MUFU.EX2 R238, R238 ;  /* 0x000000ee00ee7308 */ /* 0x000e640000000800 */
[C---:B------:R-:W-:Y:S02]  /*b310*/  FMUL.FTZ R83, R2.reuse, R83 ;  /* 0x0000005302537220 */ /* 0x040fe40000410000 */
[C---:B------:R-:W-:Y:S02]  /*b320*/  FMUL.FTZ R84, R3.reuse, R84 ;  /* 0x0000005403547220 */ /* 0x040fe40000410000 */
[C---:B--2---:R-:W-:Y:S04]  /*b330*/  HMMA.16816.F32 R76, R128.reuse, R100, R76 ;  /* 0x00000064804c723c */ /* 0x044fe8000000184c */
[C---:B------:R-:W-:Y:S01]  /*b340*/  FMUL.FTZ R85, R3.reuse, R85 ;  /* 0x0000005503557220 */ /* 0x040fe20000410000 */
[----:B------:R-:W-:Y:S01]  /*b350*/  MUFU.EX2 R237, R237 ;  /* 0x000000ed00ed7308 */ /* 0x000fe20000000800 */
[----:B------:R-:W-:Y:S01]  /*b360*/  FMUL.FTZ R86, R2, R86 ;  /* 0x0000005602567220 */ /* 0x000fe20000410000 */
[----:B------:R-:W-:Y:S01]  /*b370*/  F2FP.PACK_AB R100, R176, R175 ;  /* 0x000000afb064723e */ /* 0x000fe200000000ff */
[C---:B------:R-:W-:Y:S04]  /*b380*/  HMMA.16816.F32 R80, R128.reuse, R102, R80 ;  /* 0x000000668050723c */ /* 0x040fe80000001850 */
[----:B------:R-:W-:Y:S01]  /*b390*/  FMUL.FTZ R87, R2, R87 ;  /* 0x0000005702577220 */ /* 0x000fe20000410000 */
[----:B------:R-:W-:Y:S01]  /*b3a0*/  F2FP.PACK_AB R101, R178, R177 ;  /* 0x000000b1b265723e */ /* 0x000fe200000000ff */
[C---:B------:R-:W-:Y:S01]  /*b3b0*/  FMUL.FTZ R88, R3.reuse, R88 ;  /* 0x0000005803587220 */ /* 0x040fe20000410000 */
[----:B----4-:R-:W-:Y:S01]  /*b3c0*/  F2FP.PACK_AB R102, R180, R179 ;  /* 0x000000b3b466723e */ /* 0x010fe200000000ff */
[C---:B------:R-:W-:Y:S01]  /*b3d0*/  FMUL.FTZ R89, R3.reuse, R89 ;  /* 0x0000005903597220 */ /* 0x040fe20000410000 */
[----:B------:R-:W-:Y:S01]  /*b3e0*/  F2FP.PACK_AB R103, R182, R181 ;  /* 0x000000b5b667723e */ /* 0x000fe200000000ff */
[----:B------:R-:W2:Y:S01]  /*b3f0*/  MUFU.EX2 R240, R240 ;  /* 0x000000f000f07308 */ /* 0x000ea20000000800 */
[C---:B---3--:R-:W-:Y:S03]  /*b400*/  HMMA.16816.F32 R84, R128.reuse, R108, R84 ;  /* 0x0000006c8054723c */ /* 0x048fe60000001854 */
[C---:B------:R-:W-:Y:S02]  /*b410*/  FMUL.FTZ R90, R2.reuse, R90 ;  /* 0x0000005a025a7220 */ /* 0x040fe40000410000 */
[C---:B------:R-:W-:Y:S02]  /*b420*/  FMUL.FTZ R91, R2.reuse, R91 ;  /* 0x0000005b025b7220 */ /* 0x040fe40000410000 */
[C---:B------:R-:W-:Y:S02]  /*b430*/  FMUL.FTZ R92, R3.reuse, R92 ;  /* 0x0000005c035c7220 */ /* 0x040fe40000410000 */
[C---:B------:R-:W-:Y:S01]  /*b440*/  FMUL.FTZ R93, R3.reuse, R93 ;  /* 0x0000005d035d7220 */ /* 0x040fe20000410000 */
[----:B------:R-:W3:Y:S02]  /*b450*/  MUFU.EX2 R239, R239 ;  /* 0x000000ef00ef7308 */ /* 0x000ee40000000800 */
[C---:B------:R-:W-:Y:S01]  /*b460*/  HMMA.16816.F32 R88, R128.reuse, R110, R88 ;  /* 0x0000006e8058723c */ /* 0x040fe20000001858 */
[----:B------:R-:W4:Y:S02]  /*b470*/  LDSM.16.MT88.4 R108, [R197+0x900] ;  /* 0x00090000c56c783b */ /* 0x000f240000004200 */
[C---:B------:R-:W-:Y:S02]  /*b480*/  FMUL.FTZ R94, R2.reuse, R94 ;  /* 0x0000005e025e7220 */ /* 0x040fe40000410000 */
[C---:B------:R-:W-:Y:S02]  /*b490*/  FMUL.FTZ R95, R2.reuse, R95 ;  /* 0x0000005f025f7220 */ /* 0x040fe40000410000 */
[C---:B------:R-:W-:Y:S02]  /*b4a0*/  FMUL.FTZ R96, R3.reuse, R96 ;  /* 0x0000006003607220 */ /* 0x040fe40000410000 */
[----:B------:R-:W-:Y:S03]  /*b4b0*/  FMUL.FTZ R97, R3, R97 ;  /* 0x0000006103617220 */ /* 0x000fe60000410000 */
[C---:B-1----:R-:W-:Y:S03]  /*b4c0*/  HMMA.16816.F32 R92, R128.reuse, R104, R92 ;  /* 0x00000068805c723c */ /* 0x042fe6000000185c */
[C---:B------:R-:W-:Y:S02]  /*b4d0*/  FMUL.FTZ R98, R2.reuse, R98 ;  /* 0x0000006202627220 */ /* 0x040fe40000410000 */
[----:B------:R-:W-:Y:S02]  /*b4e0*/  FMUL.FTZ R99, R2, R99 ;  /* 0x0000006302637220 */ /* 0x000fe40000410000 */
[--C-:B------:R-:W-:Y:S02]  /*b4f0*/  FFMA.FTZ R134, R134, c[0x0][0x2d0], -R144.reuse ;  /* 0x0000b40086867a23 */ /* 0x100fe40000010890 */
[----:B------:R-:W-:Y:S03]  /*b500*/  FFMA.FTZ R144, R133, c[0x0][0x2d0], -R144 ;  /* 0x0000b40085907a23 */ /* 0x000fe60000010890 */
[----:B------:R-:W-:Y:S01]  /*b510*/  HMMA.16816.F32 R96, R128, R106, R96 ;  /* 0x0000006a8060723c */ /* 0x000fe20000001860 */
[----:B------:R-:W1:Y:S01]  /*b520*/  LDSM.16.MT88.4 R104, [R196+0x2900] ;  /* 0x00290000c468783b */ /* 0x000e620000004200 */
[----:B------:R2:W-:Y:S01]  /*b530*/  MUFU.EX2 R133, R144 ;  /* 0x0000009000857308 */ /* 0x0005e20000000800 */
[----:B------:R-:W-:Y:S01]  /*b540*/  FFMA.FTZ R174, R3, R214, R174 ;  /* 0x000000d603ae7223 */ /* 0x000fe200000100ae */
[----:B------:R-:W-:Y:S01]  /*b550*/  MOV R3, R0 ;  /* 0x0000000000037202 */ /* 0x000fe20000000f00 */
[----:B------:R-:W-:Y:S02]  /*b560*/  FFMA.FTZ R170, R2, R215, R170 ;  /* 0x000000d702aa7223 */ /* 0x000fe400000100aa */
[----:B------:R-:W-:Y:S01]  /*b570*/  FADD.FTZ R173, R173, R174 ;  /* 0x000000aeadad7221 */ /* 0x000fe20000010000 */
[C---:B------:R-:W-:Y:S01]  /*b580*/  HMMA.16816.F32 R4, R100.reuse, R112, R4 ;  /* 0x000000706404723c */ /* 0x040fe20000001804 */
[----:B------:R-:W-:Y:S03]  /*b590*/  LDSM.16.MT88.4 R128, [R198+0x3100] ;  /* 0x00310000c680783b */ /* 0x000fe60000004200 */
[----:B------:R-:W1:Y:S01]  /*b5a0*/  MUFU.EX2 R134, R134 ;  /* 0x0000008600867308 */ /* 0x000e620000000800 */
[----:B------:R-:W-:Y:S02]  /*b5b0*/  FADD.FTZ R169, R169, R170 ;  /* 0x000000aaa9a97221 */ /* 0x000fe40000010000 */
[----:B------:R-:W-:Y:S01]  /*b5c0*/  FADD.FTZ R172, R172, R173 ;  /* 0x000000adacac7221 */ /* 0x000fe20000010000 */
[C---:B------:R-:W-:Y:S01]  /*b5d0*/  HMMA.16816.F32 R8, R100.reuse, R114, R8 ;  /* 0x000000726408723c */ /* 0x040fe20000001808 */
[----:B------:R-:W-:Y:S03]  /*b5e0*/  LDSM.16.MT88.4 R112, [R198+0x4900] ;  /* 0x00490000c670783b */ /* 0x000fe60000004200 */
[----:B------:R-:W-:Y:S02]  /*b5f0*/  FADD.FTZ R2, R168, R169 ;  /* 0x000000a9a8027221 */ /* 0x000fe40000010000 */
[----:B------:R-:W-:Y:S02]  /*b600*/  FADD.FTZ R172, R171, R172 ;  /* 0x000000acabac7221 */ /* 0x000fe40000010000 */
[C---:B------:R-:W-:Y:S01]  /*b610*/  HMMA.16816.F32 R12, R100.reuse, R116, R12 ;  /* 0x00000074640c723c */ /* 0x040fe2000000180c */
[----:B--2---:R-:W-:Y:S03]  /*b620*/  LDSM.16.MT88.4 R144, [R196+0x1900] ;  /* 0x00190000c490783b */ /* 0x004fe60000004200 */
[----:B------:R-:W-:Y:S01]  /*b630*/  FADD.FTZ R2, R135, R2 ;  /* 0x0000000287027221 */ /* 0x000fe20000010000 */
[----:B------:R-:W-:Y:S01]  /*b640*/  MOV R135, R132 ;  /* 0x0000008400877202 */ /* 0x000fe20000000f00 */
[----:B------:R-:W-:Y:S02]  /*b650*/  FADD.FTZ R175, R175, R172 ;  /* 0x000000acafaf7221 */ /* 0x000fe40000010000 */
[C---:B------:R-:W-:Y:S01]  /*b660*/  HMMA.16816.F32 R16, R100.reuse, R118, R16 ;  /* 0x000000766410723c */ /* 0x040fe20000001810 */
[----:B------:R-:W-:Y:S03]  /*b670*/  LDSM.16.MT88.4 R116, [R197+0x4900] ;  /* 0x00490000c574783b */ /* 0x000fe60000004200 */
[----:B------:R-:W-:Y:S02]  /*b680*/  FADD.FTZ R177, R177, R2 ;  /* 0x00000002b1b17221 */ /* 0x000fe40000010000 */
[----:B------:R-:W-:Y:S02]  /*b690*/  FADD.FTZ R176, R176, R175 ;  /* 0x000000afb0b07221 */ /* 0x000fe40000010000 */
[C---:B----4-:R-:W-:Y:S04]  /*b6a0*/  HMMA.16816.F32 R20, R100.reuse, R108, R20 ;  /* 0x0000006c6414723c */ /* 0x050fe80000001814 */
[----:B------:R-:W-:Y:S02]  /*b6b0*/  FADD.FTZ R178, R178, R177 ;  /* 0x000000b1b2b27221 */ /* 0x000fe40000010000 */
[----:B------:R-:W-:Y:S02]  /*b6c0*/  FADD.FTZ R179, R179, R176 ;  /* 0x000000b0b3b37221 */ /* 0x000fe40000010000 */
[C---:B------:R-:W-:Y:S01]  /*b6d0*/  HMMA.16816.F32 R24, R100.reuse, R110, R24 ;  /* 0x0000006e6418723c */ /* 0x040fe20000001818 */
[----:B------:R-:W2:Y:S03]  /*b6e0*/  LDSM.16.MT88.4 R108, [R203+0x4900] ;  /* 0x00490000cb6c783b */ /* 0x000ea60000004200 */
[----:B------:R-:W-:Y:S02]  /*b6f0*/  FADD.FTZ R181, R181, R178 ;  /* 0x000000b2b5b57221 */ /* 0x000fe40000010000 */
[----:B------:R-:W-:Y:S02]  /*b700*/  FADD.FTZ R180, R180, R179 ;  /* 0x000000b3b4b47221 */ /* 0x000fe40000010000 */
[C---:B------:R-:W-:Y:S04]  /*b710*/  HMMA.16816.F32 R28, R100.reuse, R120, R28 ;  /* 0x00000078641c723c */ /* 0x040fe8000000181c */
[----:B------:R-:W-:Y:S04]  /*b720*/  FADD.FTZ R182, R182, R181 ;  /* 0x000000b5b6b67221 */ /* 0x000fe80000010000 */
        /* <DEDUP_REMOVED lines=22> */
[----:B------:R-:W3:Y:S07]  /*b890*/  LDSM.16.MT88.4 R116, [R203+0x3100] ;  /* 0x00310000cb74783b */ /* 0x000eee0000004200 */
[C---:B-1----:R-:W-:Y:S08]  /*b8a0*/  HMMA.16816.F32 R92, R100.reuse, R104, R92 ;  /* 0x00000068645c723c */ /* 0x042ff0000000185c */
[----:B------:R-:W-:Y:S01]  /*b8b0*/  HMMA.16816.F32 R96, R100, R106, R96 ;  /* 0x0000006a6460723c */ /* 0x000fe20000001860 */
[----:B------:R-:W1:Y:S06]  /*b8c0*/  LDSM.16.MT88.4 R104, [R196+0x3100] ;  /* 0x00310000c468783b */ /* 0x000e6c0000004200 */
[----:B------:R-:W-:Y:S01]  /*b8d0*/  F2FP.PACK_AB R100, R230, R183 ;  /* 0x000000b7e664723e */ /* 0x000fe200000000ff */
[----:B------:R-:W-:Y:S01]  /*b8e0*/  FADD.FTZ R183, R183, R180 ;  /* 0x000000b4b7b77221 */ /* 0x000fe20000010000 */
[----:B-----5:R-:W-:Y:S03]  /*b8f0*/  F2FP.PACK_AB R101, R232, R229 ;  /* 0x000000e5e865723e */ /* 0x020fe600000000ff */
        /* <DEDUP_REMOVED lines=14> */
[C---:B----4-:R-:W-:Y:S08]  /*b9e0*/  HMMA.16816.F32 R20, R100.reuse, R112, R20 ;  /* 0x000000706414723c */ /* 0x050ff00000001814 */
[C---:B------:R-:W-:Y:S01]  /*b9f0*/  HMMA.16816.F32 R24, R100.reuse, R114, R24 ;  /* 0x000000726418723c */ /* 0x040fe20000001818 */
[----:B------:R-:W4:Y:S07]  /*ba00*/  LDSM.16.MT88.4 R112, [R198+0x5100] ;  /* 0x00510000c670783b */ /* 0x000f2e0000004200 */
[C---:B------:R-:W-:Y:S08]  /*ba10*/  HMMA.16816.F32 R28, R100.reuse, R124, R28 ;  /* 0x0000007c641c723c */ /* 0x040ff0000000181c */
[C---:B------:R-:W-:Y:S01]  /*ba20*/  HMMA.16816.F32 R32, R100.reuse, R126, R32 ;  /* 0x0000007e6420723c */ /* 0x040fe20000001820 */
[----:B------:R-:W-:Y:S07]  /*ba30*/  LDSM.16.MT88.4 R124, [R203+0x1900] ;  /* 0x00190000cb7c783b */ /* 0x000fee0000004200 */
[C---:B---3--:R-:W-:Y:S08]  /*ba40*/  HMMA.16816.F32 R36, R100.reuse, R116, R36 ;  /* 0x000000746424723c */ /* 0x048ff00000001824 */
[C---:B------:R-:W-:Y:S01]  /*ba50*/  HMMA.16816.F32 R40, R100.reuse, R118, R40 ;  /* 0x000000766428723c */ /* 0x040fe20000001828 */
[----:B------:R-:W3:Y:S07]  /*ba60*/  LDSM.16.MT88.4 R116, [R197+0x5100] ;  /* 0x00510000c574783b */ /* 0x000eee0000004200 */
        /* <DEDUP_REMOVED lines=8> */
[C---:B-1----:R-:W-:Y:S04]  /*baf0*/  HMMA.16816.F32 R60, R100.reuse, R104, R60 ;  /* 0x00000068643c723c */ /* 0x042fe8000000183c */
[----:B------:R-:W-:Y:S01]  /*bb00*/  F2FP.PACK_AB R139, R133, R134 ;  /* 0x00000086858b723e */ /* 0x000fe200000000ff */
[----:B------:R-:W-:Y:S02]  /*bb10*/  FADD.FTZ R237, R237, R236 ;  /* 0x000000eceded7221 */ /* 0x000fe40000010000 */
[----:B------:R-:W-:Y:S01]  /*bb20*/  FADD.FTZ R238, R238, R235 ;  /* 0x000000ebeeee7221 */ /* 0x000fe20000010000 */
[C---:B------:R-:W-:Y:S01]  /*bb30*/  HMMA.16816.F32 R64, R100.reuse, R106, R64 ;  /* 0x0000006a6440723c */ /* 0x040fe20000001840 */
[----:B------:R-:W1:Y:S03]  /*bb40*/  LDSM.16.MT88.4 R104, [R196+0x5100] ;  /* 0x00510000c468783b */ /* 0x000e660000004200 */
        /* <DEDUP_REMOVED lines=8> */
[C---:B----4-:R-:W-:Y:S08]  /*bbd0*/  HMMA.16816.F32 R76, R100.reuse, R112, R76 ;  /* 0x00000070644c723c */ /* 0x050ff0000000184c */
[C---:B------:R-:W-:Y:S08]  /*bbe0*/  HMMA.16816.F32 R80, R100.reuse, R114, R80 ;  /* 0x000000726450723c */ /* 0x040ff00000001850 */
[C---:B---3--:R-:W-:Y:S08]  /*bbf0*/  HMMA.16816.F32 R84, R100.reuse, R116, R84 ;  /* 0x000000746454723c */ /* 0x048ff00000001854 */
[C---:B------:R-:W-:Y:S08]  /*bc00*/  HMMA.16816.F32 R88, R100.reuse, R118, R88 ;  /* 0x000000766458723c */ /* 0x040ff00000001858 */
[C---:B-1----:R-:W-:Y:S08]  /*bc10*/  HMMA.16816.F32 R92, R100.reuse, R104, R92 ;  /* 0x00000068645c723c */ /* 0x042ff0000000185c */
        /* <DEDUP_REMOVED lines=29> */
.L_x_195:
[----:B------:R-:W-:-:S06]  /*bdf0*/  UISETP.GE.AND UP0, UPT, UR21, UR7, UPT ;  /* 0x000000071500728c */ /* 0x000fcc000bf06270 */
[----:B------:R-:W-:-:S13]  /*be00*/  PLOP3.LUT P0, PT, PT, PT, UP0, 0x40, 0x0 ;  /* 0x000000000000781c */ /* 0x000fda0003f0e808 */
[----:B------:R-:W-:Y:S05]  /*be10*/  @P0 BRA `(.L_x_199) ;  /* 0x00003ac000000947 */ /* 0x000fea0003800000 */
[----:B------:R-:W-:Y:S01]  /*be20*/  SHF.R.S32.HI R5, RZ, 0x1f, R218 ;  /* 0x0000001fff057819 */ /* 0x000fe200000114da */
[----:B------:R-:W-:Y:S01]  /*be30*/  IMAD.MOV.U32 R2, RZ, RZ, R132 ;  /* 0x000000ffff027224 */ /* 0x000fe200078e0084 */
[C---:B------:R-:W-:Y:S01]  /*be40*/  SHF.L.U64.HI R220, R217.reuse, 0x1, R220 ;  /* 0x00000001d9dc7819 */ /* 0x040fe200000102dc */
[----:B------:R-:W-:Y:S01]  /*be50*/  IMAD.MOV.U32 R3, RZ, RZ, R0 ;  /* 0x000000ffff037224 */ /* 0x000fe200078e0000 */
[----:B------:R-:W-:Y:S01]  /*be60*/  SHF.L.U64.HI R180, R218, 0x1, R5 ;  /* 0x00000001dab47819 */ /* 0x000fe20000010205 */
[----:B------:R-:W-:Y:S01]  /*be70*/  IMAD.SHL.U32 R217, R217, 0x2, RZ ;  /* 0x00000002d9d97824 */ /* 0x000fe200078e00ff */
[----:B------:R-:W-:Y:S02]  /*be80*/  SHF.L.U64.HI R219, R216, 0x1, R219 ;  /* 0x00000001d8db7819 */ /* 0x000fe400000102db */
[----:B------:R-:W-:Y:S02]  /*be90*/  SHF.L.U32 R218, R218, 0x1, RZ ;  /* 0x00000001dada7819 */ /* 0x000fe400000006ff */
[----:B------:R-:W-:-:S02]  /*bea0*/  SHF.L.U32 R216, R216, 0x1, RZ ;  /* 0x00000001d8d87819 */ /* 0x000fc400000006ff */
.L_x_209:
[----:B------:R-:W-:Y:S01]  /*beb0*/  SHF.R.S32.HI R5, RZ, 0x1f, R208 ;  /* 0x0000001fff057819 */ /* 0x000fe200000114d0 */
[----:B------:R-:W-:Y:S01]  /*bec0*/  IMAD.WIDE.U32 R8, R208, c[0x0][0x208], RZ ;  /* 0x00008200d0087a25 */ /* 0x000fe200078e00ff */
[----:B------:R-:W-:Y:S01]  /*bed0*/  SHF.R.S32.HI R6, RZ, 0x1f, R207 ;  /* 0x0000001fff067819 */ /* 0x000fe200000114cf */
[----:B------:R-:W-:Y:S04]  /*bee0*/  DEPBAR.LE SB0, 0x0 ;  /* 0x000080000000791a */ /* 0x000fe80000000000 */
[----:B------:R-:W-:Y:S01]  /*bef0*/  IMAD R5, R5, c[0x0][0x208], RZ ;  /* 0x0000820005057a24 */ /* 0x000fe200078e02ff */
[----:B------:R-:W-:Y:S01]  /*bf00*/  BAR.SYNC.DEFER_BLOCKING 0x0 ;  /* 0x0000000000007b1d */ /* 0x000fe20000010000 */
[----:B------:R-:W-:Y:S01]  /*bf10*/  IMAD R6, R6, c[0x0][0x218], RZ ;  /* 0x0000860006067a24 */ /* 0x000fe200078e02ff */
[----:B------:R-:W-:Y:S01]  /*bf20*/  UISETP.GT.AND UP0, UPT, UR21, UR7, UPT ;  /* 0x000000071500728c */ /* 0x000fe2000bf04270 */
[----:B------:R-:W-:Y:S02]  /*bf30*/  IMAD R5, R208, c[0x0][0x20c], R5 ;  /* 0x00008300d0057a24 */ /* 0x000fe400078e0205 */
[----:B------:R-:W-:Y:S03]  /*bf40*/  IMAD R6, R207, c[0x0][0x21c], R6 ;  /* 0x00008700cf067a24 */ /* 0x000fe600078e0206 */
[----:B------:R-:W-:Y:S05]  /*bf50*/  IADD3 R9, R9, R5, RZ ;  /* 0x0000000509097210 */ /* 0x000fea0007ffe0ff */
[----:B------:R-:W-:Y:S05]  /*bf60*/  IMAD.WIDE.U32 R8, R207, c[0x0][0x218], R8 ;  /* 0x00008600cf087a25 */ /* 0x000fea00078e0008 */
[----:B------:R-:W-:Y:S04]  /*bf70*/  IADD3 R5, P0, R8, UR16, RZ ;  /* 0x0000001008057c10 */ /* 0x000fe8000ff1e0ff */
[----:B------:R-:W-:Y:S02]  /*bf80*/  IADD3.X R6, R9, UR9, R6, P0, !PT ;  /* 0x0000000909067c10 */ /* 0x000fe400087fe406 */
[C---:B------:R-:W-:Y:S01]  /*bf90*/  LEA R4, P0, R5.reuse, c[0x0][0x1f8], 0x1 ;  /* 0x00007e0005047a11 */ /* 0x040fe200078008ff */
[----:B------:R-:W-:Y:S03]  /*bfa0*/  LDSM.16.M88.4 R32, [R206+0xc100] ;  /* 0x00c10000ce20783b */ /* 0x000fe60000000200 */
[----:B------:R-:W-:Y:S04]  /*bfb0*/  LEA.HI.X R0, R5, c[0x0][0x1fc], R6, 0x1, P0 ;  /* 0x00007f0005007a11 */ /* 0x000fe800000f0c06 */
[----:B------:R-:W1:Y:S07]  /*bfc0*/  SHFL.IDX PT, R21, R4, RZ, 0x181f ;  /* 0x00181fff04157589 */ /* 0x000e6e00000e0000 */
[----:B------:R-:W2:Y:S07]  /*bfd0*/  SHFL.IDX PT, R7, R0, RZ, 0x181f ;  /* 0x00181fff00077589 */ /* 0x000eae00000e0000 */
[----:B------:R-:W-:Y:S07]  /*bfe0*/  LDSM.16.M88.4 R8, [R205+0x6100] ;  /* 0x00610000cd08783b */ /* 0x000fee0000000200 */
[----:B------:R-:W3:Y:S07]  /*bff0*/  SHFL.IDX PT, R165, R4, 0x1, 0x181f ;  /* 0x00381f0004a57f89 */ /* 0x000eee00000e0000 */
[----:B------:R-:W4:Y:S07]  /*c000*/  SHFL.IDX PT, R5, R0, 0x1, 0x181f ;  /* 0x00381f0000057f89 */ /* 0x000f2e00000e0000 */
[----:B------:R-:W5:Y:S07]  /*c010*/  LDSM.16.M88.4 R16, [R205+0x6900] ;  /* 0x00690000cd10783b */ /* 0x000f6e0000000200 */
[----:B------:R-:W1:Y:S07]  /*c020*/  LDSM.16.M88.4 R24, [R205+0x7100] ;  /* 0x00710000cd18783b */ /* 0x000e6e0000000200 */
[----:B------:R-:W2:Y:S07]  /*c030*/  LDSM.16.M88.4 R132, [R205+0x7900] ;  /* 0x00790000cd84783b */ /* 0x000eae0000000200 */
[----:B------:R-:W-:Y:S07]  /*c040*/  LDSM.16.M88.4 R136, [R202+0xc100] ;  /* 0x00c10000ca88783b */ /* 0x000fee0000000200 */
[----:B------:R-:W5:Y:S07]  /*c050*/  LDSM.16.M88.4 R140, [R204] ;  /* 0x00000000cc8c783b */ /* 0x000f6e0000000200 */
[----:B------:R-:W5:Y:S07]  /*c060*/  LDSM.16.M88.4 R144, [R195] ;  /* 0x00000000c390783b */ /* 0x000f6e0000000200 */
[----:B------:R-:W5:Y:S07]  /*c070*/  LDSM.16.M88.4 R148, [R194] ;  /* 0x00000000c294783b */ /* 0x000f6e0000000200 */
[----:B------:R-:W5:Y:S01]  /*c080*/  LDSM.16.M88.4 R152, [R193] ;  /* 0x00000000c198783b */ /* 0x000f620000000200 */
[C---:B-1----:R-:W-:Y:S02]  /*c090*/  IADD3 R14, P2, R21.reuse, R218, RZ ;  /* 0x000000da150e7210 */ /* 0x042fe40007f5e0ff */
[----:B------:R-:W-:Y:S02]  /*c0a0*/  IADD3 R12, P0, R21, R217, RZ ;  /* 0x000000d9150c7210 */ /* 0x000fe40007f1e0ff */
[C---:B--2---:R-:W-:Y:S02]  /*c0b0*/  IADD3.X R15, R7.reuse, R180, RZ, P2, !PT ;  /* 0x000000b4070f7210 */ /* 0x044fe400017fe4ff */
[----:B------:R-:W-:Y:S02]  /*c0c0*/  IADD3.X R13, R7, R220, RZ, P0, !PT ;  /* 0x000000dc070d7210 */ /* 0x000fe400007fe4ff */
[----:B------:R-:W-:Y:S01]  /*c0d0*/  IADD3 R20, P2, R21, R216, RZ ;  /* 0x000000d815147210 */ /* 0x000fe20007f5e0ff */
[----:B------:R-:W-:Y:S01]  /*c0e0*/  @!PT LDS RZ, [RZ] ;  /* 0x00000000fffff984 */ /* 0x000fe20000000800 */
[----:B------:R-:W-:Y:S01]  /*c0f0*/  @!PT LDS RZ, [RZ] ;  /* 0x00000000fffff984 */ /* 0x000fe20000000800 */
[----:B------:R-:W-:Y:S01]  /*c100*/  @!PT LDS RZ, [RZ] ;  /* 0x00000000fffff984 */ /* 0x000fe20000000800 */
[----:B------:R5:W-:Y:S01]  /*c110*/  LDGSTS.E.BYPASS.LTC128B.128 [R213], [R14.64], !P6 ;  /* 0x000000000ed57fae */ /* 0x000be2000f101d56 */
[----:B---3--:R-:W-:Y:S02]  /*c120*/  IADD3 R168, P0, R165, R218, RZ ;  /* 0x000000daa5a87210 */ /* 0x008fe40007f1e0ff */
[----:B------:R-:W-:Y:S02]  /*c130*/  IADD3.X R21, R7, R219, RZ, P2, !PT ;  /* 0x000000db07157210 */ /* 0x000fe400017fe4ff */
[----:B------:R-:W-:Y:S02]  /*c140*/  IADD3 R166, P2, R165, R217, RZ ;  /* 0x000000d9a5a67210 */ /* 0x000fe40007f5e0ff */
[----:B------:R5:W-:Y:S01]  /*c150*/  LDGSTS.E.BYPASS.LTC128B.128 [R213+0x2000], [R12.64], !P5 ;  /* 0x020000000cd57fae */ /* 0x000be2000e901d56 */
[----:B----4-:R-:W-:Y:S02]  /*c160*/  IADD3.X R169, R5, R180, RZ, P0, !PT ;  /* 0x000000b405a97210 */ /* 0x010fe400007fe4ff */
[----:B------:R-:W-:Y:S02]  /*c170*/  IADD3 R164, P0, R165, R216, RZ ;  /* 0x000000d8a5a47210 */ /* 0x000fe40007f1e0ff */
[C---:B------:R-:W-:Y:S02]  /*c180*/  IADD3.X R167, R5.reuse, R220, RZ, P2, !PT ;  /* 0x000000dc05a77210 */ /* 0x040fe400017fe4ff */
[----:B------:R-:W-:Y:S01]  /*c190*/  IADD3.X R165, R5, R219, RZ, P0, !PT ;  /* 0x000000db05a57210 */ /* 0x000fe200007fe4ff */
[----:B------:R1:W-:Y:S01]  /*c1a0*/  LDGSTS.E.BYPASS.LTC128B.128 [R213+0x4000], [R20.64], !P4 ;  /* 0x0400000014d57fae */ /* 0x0003e2000e101d56 */
[C---:B------:R-:W-:Y:S01]  /*c1b0*/  HMMA.16816.F32 R4, R32.reuse, R8, RZ ;  /* 0x000000082004723c */ /* 0x040fe200000018ff */
[----:B------:R-:W-:Y:S05]  /*c1c0*/  PLOP3.LUT P0, PT, PT, PT, UP0, 0x40, 0x0 ;  /* 0x000000000000781c */ /* 0x000fea0003f0e808 */
[----:B------:R2:W-:Y:S02]  /*c1d0*/  LDGSTS.E.BYPASS.LTC128B.128 [R213+0x1000], [R168.64], !P6 ;  /* 0x01000000a8d57fae */ /* 0x0005e4000f101d56 */
[C---:B------:R-:W-:Y:S05]  /*c1e0*/  HMMA.16816.F32 R8, R32.reuse, R10, RZ ;  /* 0x0000000a2008723c */ /* 0x040fea00000018ff */
[----:B------:R3:W-:Y:S03]  /*c1f0*/  LDGSTS.E.BYPASS.LTC128B.128 [R213+0x3000], [R166.64], !P5 ;  /* 0x03000000a6d57fae */ /* 0x0007e6000e901d56 */
[C---:B-----5:R-:W-:Y:S04]  /*c200*/  HMMA.16816.F32 R12, R32.reuse, R16, RZ ;  /* 0x00000010200c723c */ /* 0x060fe800000018ff */
[----:B------:R3:W-:Y:S04]  /*c210*/  LDGSTS.E.BYPASS.LTC128B.128 [R213+0x5000], [R164.64], !P4 ;  /* 0x05000000a4d57fae */ /* 0x0007e8000e101d56 */
[C---:B------:R-:W-:Y:S03]  /*c220*/  HMMA.16816.F32 R16, R32.reuse, R18, RZ ;  /* 0x000000122010723c */ /* 0x040fe600000018ff */
[----:B------:R-:W-:Y:S05]  /*c230*/  LDSM.16.M88.4 R156, [R201+0xc100] ;  /* 0x00c10000c99c783b */ /* 0x000fea0000000200 */
[C---:B-1----:R-:W-:Y:S02]  /*c240*/  HMMA.16816.F32 R20, R32.reuse, R24, RZ ;  /* 0x000000182014723c */ /* 0x042fe400000018ff */
[----:B------:R-:W0:Y:S06]  /*c250*/  LDGDEPBAR ;  /* 0x00000000000079af */ /* 0x000e2c0000000000 */
[C---:B------:R-:W-:Y:S01]  /*c260*/  HMMA.16816.F32 R24, R32.reuse, R26, RZ ;  /* 0x0000001a2018723c */ /* 0x040fe200000018ff */
[----:B------:R-:W1:Y:S07]  /*c270*/  LDSM.16.M88.4 R160, [R200+0x6100] ;  /* 0x00610000c8a0783b */ /* 0x000e6e0000000200 */
[C---:B------:R-:W-:Y:S01]  /*c280*/  HMMA.16816.F32 R28, R32.reuse, R132, RZ ;  /* 0x00000084201c723c */ /* 0x040fe200000018ff */
[----:B---3--:R-:W-:Y:S07]  /*c290*/  LDSM.16.M88.4 R164, [R200+0x7100] ;  /* 0x00710000c8a4783b */ /* 0x008fee0000000200 */
[----:B------:R-:W-:Y:S01]  /*c2a0*/  HMMA.16816.F32 R32, R32, R134, RZ ;  /* 0x000000862020723c */ /* 0x000fe200000018ff */
[----:B------:R-:W3:Y:S07]  /*c2b0*/  LDSM.16.M88.4 R132, [R200+0x6900] ;  /* 0x00690000c884783b */ /* 0x000eee0000000200 */
[C---:B------:R-:W-:Y:S01]  /*c2c0*/  HMMA.16816.F32 R4, R136.reuse, R140, R4 ;  /* 0x0000008c8804723c */ /* 0x040fe20000001804 */
[----:B--2---:R-:W2:Y:S07]  /*c2d0*/  LDSM.16.M88.4 R168, [R200+0x7900] ;  /* 0x00790000c8a8783b */ /* 0x004eae0000000200 */
[C---:B------:R-:W-:Y:S01]  /*c2e0*/  HMMA.16816.F32 R8, R136.reuse, R142, R8 ;  /* 0x0000008e8808723c */ /* 0x040fe20000001808 */
[----:B------:R-:W-:Y:S07]  /*c2f0*/  LDSM.16.M88.4 R172, [R199+0xc100] ;  /* 0x00c10000c7ac783b */ /* 0x000fee0000000200 */
[C---:B------:R-:W-:Y:S01]  /*c300*/  HMMA.16816.F32 R12, R136.reuse, R144, R12 ;  /* 0x00000090880c723c */ /* 0x040fe2000000180c */
[----:B------:R-:W4:Y:S07]  /*c310*/  LDSM.16.M88.4 R176, [R192] ;  /* 0x00000000c0b0783b */ /* 0x000f2e0000000200 */
        /* <DEDUP_REMOVED lines=8> */
[----:B------:R-:W5:Y:S07]  /*c3a0*/  LDSM.16.M88.4 R136, [R192+0x800] ;  /* 0x00080000c088783b */ /* 0x000f6e0000000200 */
[C---:B-1----:R-:W-:Y:S01]  /*c3b0*/  HMMA.16816.F32 R4, R156.reuse, R160, R4 ;  /* 0x000000a09c04723c */ /* 0x042fe20000001804 */
        /* <DEDUP_REMOVED lines=8> */
[----:B------:R-:W-:Y:S07]  /*c440*/  LDSM.16.M88.4 R164, [R202+0x10100] ;  /* 0x01010000caa4783b */ /* 0x000fee0000000200 */
[C---:B--2---:R-:W-:Y:S08]  /*c450*/  HMMA.16816.F32 R28, R156.reuse, R168, R28 ;  /* 0x000000a89c1c723c */ /* 0x044ff0000000181c */
[----:B------:R-:W-:Y:S01]  /*c460*/  HMMA.16816.F32 R32, R156, R170, R32 ;  /* 0x000000aa9c20723c */ /* 0x000fe20000001820 */
[----:B------:R-:W2:Y:S07]  /*c470*/  LDSM.16.M88.4 R156, [R205+0x9100] ;  /* 0x00910000cd9c783b */ /* 0x000eae0000000200 */
[C---:B----4-:R-:W-:Y:S01]  /*c480*/  HMMA.16816.F32 R4, R172.reuse, R176, R4 ;  /* 0x000000b0ac04723c */ /* 0x050fe20000001804 */
[----:B------:R-:W4:Y:S07]  /*c490*/  LDSM.16.M88.4 R168, [R191] ;  /* 0x00000000bfa8783b */ /* 0x000f2e0000000200 */
[C---:B------:R-:W-:Y:S01]  /*c4a0*/  HMMA.16816.F32 R8, R172.reuse, R178, R8 ;  /* 0x000000b2ac08723c */ /* 0x040fe20000001808 */
[----:B------:R-:W-:Y:S07]  /*c4b0*/  LDSM.16.M88.4 R176, [R200+0x8100] ;  /* 0x00810000c8b0783b */ /* 0x000fee0000000200 */
[C---:B-----5:R-:W-:Y:S08]  /*c4c0*/  HMMA.16816.F32 R12, R172.reuse, R136, R12 ;  /* 0x00000088ac0c723c */ /* 0x060ff0000000180c */
[C---:B------:R-:W-:Y:S01]  /*c4d0*/  HMMA.16816.F32 R16, R172.reuse, R138, R16 ;  /* 0x0000008aac10723c */ /* 0x040fe20000001810 */
[----:B------:R-:W5:Y:S07]  /*c4e0*/  LDSM.16.M88.4 R136, [R190] ;  /* 0x00000000be88783b */ /* 0x000f6e0000000200 */
[C---:B------:R-:W-:Y:S08]  /*c4f0*/  HMMA.16816.F32 R20, R172.reuse, R140, R20 ;  /* 0x0000008cac14723c */ /* 0x040ff00000001814 */
[C---:B------:R-:W-:Y:S01]  /*c500*/  HMMA.16816.F32 R24, R172.reuse, R142, R24 ;  /* 0x0000008eac18723c */ /* 0x040fe20000001818 */
[----:B------:R-:W2:Y:S07]  /*c510*/  LDSM.16.M88.4 R140, [R189] ;  /* 0x00000000bd8c783b */ /* 0x000eae0000000200 */
[C---:B------:R-:W-:Y:S08]  /*c520*/  HMMA.16816.F32 R28, R172.reuse, R144, R28 ;  /* 0x00000090ac1c723c */ /* 0x040ff0000000181c */
[----:B------:R-:W-:Y:S01]  /*c530*/  HMMA.16816.F32 R32, R172, R146, R32 ;  /* 0x00000092ac20723c */ /* 0x000fe20000001820 */
[----:B------:R-:W4:Y:S07]  /*c540*/  LDSM.16.M88.4 R144, [R188] ;  /* 0x00000000bc90783b */ /* 0x000f2e0000000200 */
[C---:B-1----:R-:W-:Y:S01]  /*c550*/  HMMA.16816.F32 R4, R148.reuse, R152, R4 ;  /* 0x000000989404723c */ /* 0x042fe20000001804 */
[----:B------:R-:W1:Y:S07]  /*c560*/  LDSM.16.M88.4 R172, [R201+0x10100] ;  /* 0x01010000c9ac783b */ /* 0x000e6e0000000200 */
[C---:B------:R-:W-:Y:S01]  /*c570*/  HMMA.16816.F32 R8, R148.reuse, R154, R8 ;  /* 0x0000009a9408723c */ /* 0x040fe20000001808 */
[----:B------:R-:W-:Y:S07]  /*c580*/  LDSM.16.M88.4 R152, [R200+0x9900] ;  /* 0x00990000c898783b */ /* 0x000fee0000000200 */
[C---:B---3--:R-:W-:Y:S08]  /*c590*/  HMMA.16816.F32 R12, R148.reuse, R132, R12 ;  /* 0x00000084940c723c */ /* 0x048ff0000000180c */
[C---:B------:R-:W-:Y:S01]  /*c5a0*/  HMMA.16816.F32 R16, R148.reuse, R134, R16 ;  /* 0x000000869410723c */ /* 0x040fe20000001810 */
[----:B------:R-:W3:Y:S07]  /*c5b0*/  LDSM.16.M88.4 R132, [R200+0x8900] ;  /* 0x00890000c884783b */ /* 0x000eee0000000200 */
[C---:B--2---:R-:W-:Y:S08]  /*c5c0*/  HMMA.16816.F32 R20, R148.reuse, R156, R20 ;  /* 0x0000009c9414723c */ /* 0x044ff00000001814 */
[C---:B------:R-:W-:Y:S01]  /*c5d0*/  HMMA.16816.F32 R24, R148.reuse, R158, R24 ;  /* 0x0000009e9418723c */ /* 0x040fe20000001818 */
[----:B------:R-:W-:Y:S07]  /*c5e0*/  LDSM.16.M88.4 R156, [R199+0x10100] ;  /* 0x01010000c79c783b */ /* 0x000fee0000000200 */
[C---:B------:R-:W-:Y:S08]  /*c5f0*/  HMMA.16816.F32 R28, R148.reuse, R160, R28 ;  /* 0x000000a0941c723c */ /* 0x040ff0000000181c */
[----:B------:R-:W-:Y:S01]  /*c600*/  HMMA.16816.F32 R32, R148, R162, R32 ;  /* 0x000000a29420723c */ /* 0x000fe20000001820 */
[----:B------:R-:W2:Y:S07]  /*c610*/  LDSM.16.M88.4 R148, [R200+0x9100] ;  /* 0x00910000c894783b */ /* 0x000eae0000000200 */
[C---:B----4-:R-:W-:Y:S01]  /*c620*/  HMMA.16816.F32 R4, R164.reuse, R168, R4 ;  /* 0x000000a8a404723c */ /* 0x050fe20000001804 */
[----:B------:R-:W4:Y:S07]  /*c630*/  LDSM.16.M88.4 R160, [R192+0x2000] ;  /* 0x00200000c0a0783b */ /* 0x000f2e0000000200 */
[C---:B------:R-:W-:Y:S01]  /*c640*/  HMMA.16816.F32 R8, R164.reuse, R170, R8 ;  /* 0x000000aaa408723c */ /* 0x040fe20000001808 */
[----:B------:R-:W-:Y:S07]  /*c650*/  LDSM.16.M88.4 R168, [R205+0xa100] ;  /* 0x00a10000cda8783b */ /* 0x000fee0000000200 */
[C---:B-----5:R-:W-:Y:S08]  /*c660*/  HMMA.16816.F32 R12, R164.reuse, R136, R12 ;  /* 0x00000088a40c723c */ /* 0x060ff0000000180c */
[C---:B------:R-:W-:Y:S01]  /*c670*/  HMMA.16816.F32 R16, R164.reuse, R138, R16 ;  /* 0x0000008aa410723c */ /* 0x040fe20000001810 */
[----:B------:R-:W5:Y:S07]  /*c680*/  LDSM.16.M88.4 R136, [R192+0x2800] ;  /* 0x00280000c088783b */ /* 0x000f6e0000000200 */
[C---:B------:R-:W-:Y:S08]  /*c690*/  HMMA.16816.F32 R20, R164.reuse, R140, R20 ;  /* 0x0000008ca414723c */ /* 0x040ff00000001814 */
[C---:B------:R-:W-:Y:S01]  /*c6a0*/  HMMA.16816.F32 R24, R164.reuse, R142, R24 ;  /* 0x0000008ea418723c */ /* 0x040fe20000001818 */
[----:B------:R-:W2:Y:S07]  /*c6b0*/  LDSM.16.M88.4 R140, [R192+0x3000] ;  /* 0x00300000c08c783b */ /* 0x000eae0000000200 */
[C---:B------:R-:W-:Y:S08]  /*c6c0*/  HMMA.16816.F32 R28, R164.reuse, R144, R28 ;  /* 0x00000090a41c723c */ /* 0x040ff0000000181c */
[----:B------:R-:W-:Y:S01]  /*c6d0*/  HMMA.16816.F32 R32, R164, R146, R32 ;  /* 0x00000092a420723c */ /* 0x000fe20000001820 */
[----:B------:R-:W4:Y:S07]  /*c6e0*/  LDSM.16.M88.4 R144, [R192+0x3800] ;  /* 0x00380000c090783b */ /* 0x000f2e0000000200 */
[C---:B-1----:R-:W-:Y:S01]  /*c6f0*/  HMMA.16816.F32 R4, R172.reuse, R176, R4 ;  /* 0x000000b0ac04723c */ /* 0x042fe20000001804 */
[----:B------:R-:W1:Y:S07]  /*c700*/  LDSM.16.M88.4 R164, [R206+0x14100] ;  /* 0x01410000cea4783b */ /* 0x000e6e0000000200 */
[C---:B------:R-:W-:Y:S01]  /*c710*/  HMMA.16816.F32 R8, R172.reuse, R178, R8 ;  /* 0x000000b2ac08723c */ /* 0x040fe20000001808 */
[----:B------:R-:W-:Y:S07]  /*c720*/  LDSM.16.M88.4 R176, [R187] ;  /* 0x00000000bbb0783b */ /* 0x000fee0000000200 */
[C---:B---3--:R-:W-:Y:S08]  /*c730*/  HMMA.16816.F32 R12, R172.reuse, R132, R12 ;  /* 0x00000084ac0c723c */ /* 0x048ff0000000180c */
[C---:B------:R-:W-:Y:S01]  /*c740*/  HMMA.16816.F32 R16, R172.reuse, R134, R16 ;  /* 0x00000086ac10723c */ /* 0x040fe20000001810 */
[----:B------:R-:W3:Y:S07]  /*c750*/  LDSM.16.M88.4 R132, [R205+0xa900] ;  /* 0x00a90000cd84783b */ /* 0x000eee0000000200 */
[C---:B--2---:R-:W-:Y:S08]  /*c760*/  HMMA.16816.F32 R20, R172.reuse, R148, R20 ;  /* 0x00000094ac14723c */ /* 0x044ff00000001814 */
[C---:B------:R-:W-:Y:S01]  /*c770*/  HMMA.16816.F32 R24, R172.reuse, R150, R24 ;  /* 0x00000096ac18723c */ /* 0x040fe20000001818 */
[----:B------:R-:W2:Y:S07]  /*c780*/  LDSM.16.M88.4 R148, [R205+0xb100] ;  /* 0x00b10000cd94783b */ /* 0x000eae0000000200 */
[C---:B------:R-:W-:Y:S08]  /*c790*/  HMMA.16816.F32 R28, R172.reuse, R152, R28 ;  /* 0x00000098ac1c723c */ /* 0x040ff0000000181c */
[----:B------:R-:W-:Y:S01]  /*c7a0*/  HMMA.16816.F32 R32, R172, R154, R32 ;  /* 0x0000009aac20723c */ /* 0x000fe20000001820 */
[----:B------:R-:W1:Y:S07]  /*c7b0*/  LDSM.16.M88.4 R152, [R205+0xb900] ;  /* 0x00b90000cd98783b */ /* 0x000e6e0000000200 */
[C---:B----4-:R-:W-:Y:S01]  /*c7c0*/  HMMA.16816.F32 R4, R156.reuse, R160, R4 ;  /* 0x000000a09c04723c */ /* 0x050fe20000001804 */
[----:B------:R-:W4:Y:S07]  /*c7d0*/  LDSM.16.M88.4 R172, [R202+0x14100] ;  /* 0x01410000caac783b */ /* 0x000f2e0000000200 */
        /* <DEDUP_REMOVED lines=24> */
[----:B------:R-:W1:Y:S01]  /*c960*/  LDSM.16.M88.4 R164, [R199+0x14100] ;  /* 0x01410000c7a4783b */ /* 0x000e620000000200 */
[C---:B----4-:R-:W-:Y:S08]  /*c970*/  HMMA.16816.F32 R4, R172.reuse, R176, R4 ;  /* 0x000000b0ac04723c */ /* 0x050ff00000001804 */
[C---:B------:R-:W-:Y:S08]  /*c980*/  HMMA.16816.F32 R8, R172.reuse, R178, R8 ;  /* 0x000000b2ac08723c */ /* 0x040ff00000001808 */
[C---:B-----5:R-:W-:Y:S08]  /*c990*/  HMMA.16816.F32 R12, R172.reuse, R136, R12 ;  /* 0x00000088ac0c723c */ /* 0x060ff0000000180c */
[C---:B------:R-:W-:Y:S08]  /*c9a0*/  HMMA.16816.F32 R16, R172.reuse, R138, R16 ;  /* 0x0000008aac10723c */ /* 0x040ff00000001810 */
[C---:B------:R-:W-:Y:S08]  /*c9b0*/  HMMA.16816.F32 R20, R172.reuse, R140, R20 ;  /* 0x0000008cac14723c */ /* 0x040ff00000001814 */
[C---:B------:R-:W-:Y:S08]  /*c9c0*/  HMMA.16816.F32 R24, R172.reuse, R142, R24 ;  /* 0x0000008eac18723c */ /* 0x040ff00000001818 */
[C---:B------:R-:W-:Y:S08]  /*c9d0*/  HMMA.16816.F32 R28, R172.reuse, R144, R28 ;  /* 0x00000090ac1c723c */ /* 0x040ff0000000181c */
[----:B------:R-:W-:Y:S08]  /*c9e0*/  HMMA.16816.F32 R32, R172, R146, R32 ;  /* 0x00000092ac20723c */ /* 0x000ff00000001820 */
[C---:B-1----:R-:W-:Y:S08]  /*c9f0*/  HMMA.16816.F32 R4, R156.reuse, R160, R4 ;  /* 0x000000a09c04723c */ /* 0x042ff00000001804 */
[C---:B------:R-:W-:Y:S08]  /*ca00*/  HMMA.16816.F32 R8, R156.reuse, R162, R8 ;  /* 0x000000a29c08723c */ /* 0x040ff00000001808 */
[C---:B---3--:R-:W-:Y:S08]  /*ca10*/  HMMA.16816.F32 R12, R156.reuse, R132, R12 ;  /* 0x000000849c0c723c */ /* 0x048ff0000000180c */
[C---:B------:R-:W-:Y:S01]  /*ca20*/  HMMA.16816.F32 R16, R156.reuse, R134, R16 ;  /* 0x000000869c10723c */ /* 0x040fe20000001810 */
[----:B------:R-:W1:Y:S07]  /*ca30*/  LDSM.16.M88.4 R132, [R192+0x4800] ;  /* 0x00480000c084783b */ /* 0x000e6e0000000200 */
[C---:B--2---:R-:W-:Y:S08]  /*ca40*/  HMMA.16816.F32 R20, R156.reuse, R148, R20 ;  /* 0x000000949c14723c */ /* 0x044ff00000001814 */
[C---:B------:R-:W-:Y:S08]  /*ca50*/  HMMA.16816.F32 R24, R156.reuse, R150, R24 ;  /* 0x000000969c18723c */ /* 0x040ff00000001818 */
[C---:B------:R-:W-:Y:S08]  /*ca60*/  HMMA.16816.F32 R28, R156.reuse, R152, R28 ;  /* 0x000000989c1c723c */ /* 0x040ff0000000181c */
[----:B------:R-:W-:Y:S08]  /*ca70*/  HMMA.16816.F32 R32, R156, R154, R32 ;  /* 0x0000009a9c20723c */ /* 0x000ff00000001820 */
[C---:B------:R-:W-:Y:S08]  /*ca80*/  HMMA.16816.F32 R4, R164.reuse, R168, R4 ;  /* 0x000000a8a404723c */ /* 0x040ff00000001804 */
[C---:B------:R-:W-:Y:S08]  /*ca90*/  HMMA.16816.F32 R8, R164.reuse, R170, R8 ;  /* 0x000000aaa408723c */ /* 0x040ff00000001808 */
[C---:B-1----:R-:W-:Y:S08]  /*caa0*/  HMMA.16816.F32 R12, R164.reuse, R132, R12 ;  /* 0x00000084a40c723c */ /* 0x042ff0000000180c */
[----:B------:R-:W-:Y:S01]  /*cab0*/  FMUL.FTZ R137, R4, c[0x0][0x320] ;  /* 0x0000c80004897a20 */ /* 0x000fe20000410000 */
[C---:B------:R-:W-:Y:S03]  /*cac0*/  HMMA.16816.F32 R16, R164.reuse, R134, R16 ;  /* 0x00000086a410723c */ /* 0x040fe60000001810 */
[----:B------:R-:W-:Y:S02]  /*cad0*/  FMUL.FTZ R138, R5, c[0x0][0x320] ;  /* 0x0000c800058a7a20 */ /* 0x000fe40000410000 */
[----:B------:R-:W1:Y:S01]  /*cae0*/  MUFU.TANH R137, R137 ;  /* 0x0000008900897308 */ /* 0x000e620000002400 */
[----:B------:R-:W-:Y:S02]  /*caf0*/  FMUL.FTZ R0, R6, c[0x0][0x320] ;  /* 0x0000c80006007a20 */ /* 0x000fe40000410000 */
[----:B------:R-:W-:Y:S04]  /*cb00*/  FMUL.FTZ R9, R9, c[0x0][0x320] ;  /* 0x0000c80009097a20 */ /* 0x000fe80000410000 */
[----:B------:R-:W-:Y:S02]  /*cb10*/  FMUL.FTZ R10, R10, c[0x0][0x320] ;  /* 0x0000c8000a0a7a20 */ /* 0x000fe40000410000 */
[----:B------:R-:W-:Y:S01]  /*cb20*/  FMUL.FTZ R11, R11, c[0x0][0x320] ;  /* 0x0000c8000b0b7a20 */ /* 0x000fe20000410000 */
[----:B------:R-:W2:Y:S01]  /*cb30*/  MUFU.TANH R140, R9 ;  /* 0x00000009008c7308 */ /* 0x000ea20000002400 */
[----:B------:R-:W-:Y:S02]  /*cb40*/  FMUL.FTZ R136, R7, c[0x0][0x320] ;  /* 0x0000c80007887a20 */ /* 0x000fe40000410000 */
[----:B------:R-:W3:Y:S01]  /*cb50*/  LDSM.16.M88.4 R4, [R192+0x5000] ;  /* 0x00500000c004783b */ /* 0x000ee20000000200 */
[----:B------:R-:W-:Y:S02]  /*cb60*/  FMUL.FTZ R139, R8, c[0x0][0x320] ;  /* 0x0000c800088b7a20 */ /* 0x000fe40000410000 */
[----:B------:R-:W-:Y:S02]  /*cb70*/  FMUL.FTZ R8, R12, c[0x0][0x320] ;  /* 0x0000c8000c087a20 */ /* 0x000fe40000410000 */
[----:B------:R-:W-:Y:S02]  /*cb80*/  FMUL.FTZ R13, R13, c[0x0][0x320] ;  /* 0x0000c8000d0d7a20 */ /* 0x000fe40000410000 */
[----:B------:R-:W4:Y:S01]  /*cb90*/  MUFU.TANH R132, R10 ;  /* 0x0000000a00847308 */ /* 0x000f220000002400 */
[----:B------:R-:W-:Y:S02]  /*cba0*/  FMUL.FTZ R142, R16, c[0x0][0x320] ;  /* 0x0000c800108e7a20 */ /* 0x000fe40000410000 */
[----:B------:R-:W-:Y:S02]  /*cbb0*/  FMUL.FTZ R14, R14, c[0x0][0x320] ;  /* 0x0000c8000e0e7a20 */ /* 0x000fe40000410000 */
[----:B------:R-:W-:Y:S02]  /*cbc0*/  FMUL.FTZ R15, R15, c[0x0][0x320] ;  /* 0x0000c8000f0f7a20 */ /* 0x000fe40000410000 */
[----:B------:R-:W-:Y:S02]  /*cbd0*/  FMUL.FTZ R18, R18, c[0x0][0x320] ;  /* 0x0000c80012127a20 */ /* 0x000fe40000410000 */
[----:B------:R-:W-:Y:S01]  /*cbe0*/  FMUL.FTZ R19, R19, c[0x0][0x320] ;  /* 0x0000c80013137a20 */ /* 0x000fe20000410000 */
[----:B------:R-:W1:Y:S10]  /*cbf0*/  MUFU.TANH R133, R11 ;  /* 0x0000000b00857308 */ /* 0x000e740000002400 */
[----:B------:R5:W1:Y:S10]  /*cc00*/  MUFU.TANH R12, R8 ;  /* 0x00000008000c7308 */ /* 0x000a740000002400 */
[----:B------:R-:W1:Y:S01]  /*cc10*/  MUFU.TANH R138, R138 ;  /* 0x0000008a008a7308 */ /* 0x000e620000002400 */
[C---:B---3--:R-:W-:Y:S09]  /*cc20*/  HMMA.16816.F32 R20, R164.reuse, R4, R20 ;  /* 0x00000004a414723c */ /* 0x048ff20000001814 */
[----:B------:R-:W3:Y:S01]  /*cc30*/  MUFU.TANH R0, R0 ;  /* 0x0000000000007308 */ /* 0x000ee20000002400 */
[C---:B------:R-:W-:Y:S01]  /*cc40*/  HMMA.16816.F32 R24, R164.reuse, R6, R24 ;  /* 0x00000006a418723c */ /* 0x040fe20000001818 */
[----:B-----5:R-:W5:Y:S01]  /*cc50*/  LDSM.16.M88.4 R8, [R192+0x5800] ;  /* 0x00580000c008783b */ /* 0x020f620000000200 */
[----:B------:R-:W-:Y:S04]  /*cc60*/  DEPBAR.LE SB0, 0x0 ;  /* 0x000080000000791a */ /* 0x000fe80000000000 */
[----:B------:R-:W-:Y:S03]  /*cc70*/  FMUL.FTZ R4, R17, c[0x0][0x320] ;  /* 0x0000c80011047a20 */ /* 0x000fe60000410000 */
[----:B------:R-:W1:Y:S01]  /*cc80*/  MUFU.TANH R136, R136 ;  /* 0x0000008800887308 */ /* 0x000e620000002400 */
[----:B------:R-:W-:Y:S04]  /*cc90*/  BAR.SYNC.DEFER_BLOCKING 0x0 ;  /* 0x0000000000007b1d */ /* 0x000fe80000010000 */
[----:B------:R-:W-:Y:S02]  /*cca0*/  FMUL.FTZ R160, R20, c[0x0][0x320] ;  /* 0x0000c80014a07a20 */ /* 0x000fe40000410000 */
[----:B------:R-:W-:Y:S03]  /*ccb0*/  FMUL.FTZ R21, R21, c[0x0][0x320] ;  /* 0x0000c80015157a20 */ /* 0x000fe60000410000 */
[----:B------:R-:W1:Y:S01]  /*ccc0*/  MUFU.TANH R139, R139 ;  /* 0x0000008b008b7308 */ /* 0x000e620000002400 */
[----:B------:R-:W-:Y:S02]  /*ccd0*/  FMUL.FTZ R22, R22, c[0x0][0x320] ;  /* 0x0000c80016167a20 */ /* 0x000fe40000410000 */
[----:B------:R-:W-:Y:S02]  /*cce0*/  FMUL.FTZ R23, R23, c[0x0][0x320] ;  /* 0x0000c80017177a20 */ /* 0x000fe40000410000 */
[----:B------:R-:W-:Y:S02]  /*ccf0*/  FMUL.FTZ R156, R24, c[0x0][0x320] ;  /* 0x0000c800189c7a20 */ /* 0x000fe40000410000 */
[----:B------:R-:W-:Y:S02]  /*cd00*/  FMUL.FTZ R25, R25, c[0x0][0x320] ;  /* 0x0000c80019197a20 */ /* 0x000fe40000410000 */
[----:B------:R-:W-:Y:S01]  /*cd10*/  FMUL.FTZ R26, R26, c[0x0][0x320] ;  /* 0x0000c8001a1a7a20 */ /* 0x000fe20000410000 */
[----:B------:R1:W1:Y:S01]  /*cd20*/  MUFU.TANH R162, R13 ;  /* 0x0000000d00a27308 */ /* 0x0002620000002400 */
[----:B------:R-:W-:Y:S09]  /*cd30*/  FMUL.FTZ R27, R27, c[0x0][0x320] ;  /* 0x0000c8001b1b7a20 */ /* 0x000ff20000410000 */
[----:B------:R1:W1:Y:S01]  /*cd40*/  MUFU.TANH R163, R14 ;  /* 0x0000000e00a37308 */ /* 0x0002620000002400 */
[C---:B-----5:R-:W-:Y:S09]  /*cd50*/  HMMA.16816.F32 R28, R164.reuse, R8, R28 ;  /* 0x00000008a41c723c */ /* 0x060ff2000000181c */
[----:B------:R1:W1:Y:S01]  /*cd60*/  MUFU.TANH R161, R15 ;  /* 0x0000000f00a17308 */ /* 0x0002620000002400 */
[----:B------:R-:W-:Y:S09]  /*cd70*/  HMMA.16816.F32 R32, R164, R10, R32 ;  /* 0x0000000aa420723c */ /* 0x000ff20000001820 */
[----:B------:R-:W1:Y:S05]  /*cd80*/  MUFU.TANH R142, R142 ;  /* 0x0000008e008e7308 */ /* 0x000e6a0000002400 */
        /* <DEDUP_REMOVED lines=26> */
[----:B------:R-:W1:Y:S01]  /*cf30*/  MUFU.TANH R5, R5 ;  /* 0x0000000500057308 */ /* 0x000e620000002400 */
[----:B------:R-:W-:-:S05]  /*cf40*/  @P0 BRA `(.L_x_200) ;  /* 0x0000031000000947 */ /* 0x000fca0003800000 */
[----:B--234-:R-:W-:Y:S01]  /*cf50*/  ULEA UR4, UR21, UR13, 0x6 ;  /* 0x0000000d15047291 */ /* 0x01cfe2000f8e303f */
[----:B------:R-:W-:Y:S05]  /*cf60*/  IMAD.MOV.U32 R207, RZ, RZ, RZ ;  /* 0x000000ffffcf7224 */ /* 0x000fea00078e00ff */
        /* <DEDUP_REMOVED lines=25> */
[----:B------:R-:W2:Y:S04]  /*d100*/  SHFL.IDX PT, R11, R20, RZ, 0x181f ;  /* 0x00181fff140b7589 */ /* 0x000ea800000e0000 */
[----:B-1----:R-:W1:Y:S04]  /*d110*/  SHFL.IDX PT, R13, R8, RZ, 0x181f ;  /* 0x00181fff080d7589 */ /* 0x002e6800000e0000 */
[----:B------:R-:W3:Y:S04]  /*d120*/  SHFL.IDX PT, R7, R20, 0x1, 0x181f ;  /* 0x00381f0014077f89 */ /* 0x000ee800000e0000 */
[----:B------:R-:W4:Y:S01]  /*d130*/  SHFL.IDX PT, R9, R8, 0x1, 0x181f ;  /* 0x00381f0008097f89 */ /* 0x000f2200000e0000 */
[C---:B--2---:R-:W-:Y:S02]  /*d140*/  IADD3 R14, P2, R11.reuse, R218, RZ ;  /* 0x000000da0b0e7210 */ /* 0x044fe40007f5e0ff */
[-C--:B------:R-:W-:Y:S02]  /*d150*/  IADD3 R10, P0, R11, R217.reuse, RZ ;  /* 0x000000d90b0a7210 */ /* 0x080fe40007f1e0ff */
[----:B-1----:R-:W-:Y:S02]  /*d160*/  IADD3.X R15, R13, R180, RZ, P2, !PT ;  /* 0x000000b40d0f7210 */ /* 0x002fe400017fe4ff */
[----:B------:R-:W-:Y:S01]  /*d170*/  IADD3 R18, P2, R11, R216, RZ ;  /* 0x000000d80b127210 */ /* 0x000fe20007f5e0ff */
[----:B------:R-:W-:Y:S01]  /*d180*/  IMAD.X R11, R13, 0x1, R220, P0 ;  /* 0x000000010d0b7824 */ /* 0x000fe200000e06dc */
[----:B---3--:R-:W-:Y:S01]  /*d190*/  IADD3 R16, P0, R7, R218, RZ ;  /* 0x000000da07107210 */ /* 0x008fe20007f1e0ff */
[----:B------:R1:W-:Y:S02]  /*d1a0*/  LDGSTS.E.BYPASS.LTC128B.128 [R209+0x6100], [R14.64], !P6 ;  /* 0x061000000ed17fae */ /* 0x0003e4000f101d56 */
[--C-:B------:R-:W-:Y:S01]  /*d1b0*/  IMAD.X R19, R13, 0x1, R219.reuse, P2 ;  /* 0x000000010d137824 */ /* 0x100fe200010e06db */
[----:B------:R-:W-:Y:S01]  /*d1c0*/  IADD3 R6, P2, R7, R217, RZ ;  /* 0x000000d907067210 */ /* 0x000fe20007f5e0ff */
[----:B------:R1:W-:Y:S01]  /*d1d0*/  LDGSTS.E.BYPASS.LTC128B.128 [R209+0x8100], [R10.64], !P5 ;  /* 0x081000000ad17fae */ /* 0x0003e2000e901d56 */
[----:B----4-:R-:W-:Y:S01]  /*d1e0*/  IMAD.X R17, R9, 0x1, R180, P0 ;  /* 0x0000000109117824 */ /* 0x010fe200000e06b4 */
[----:B------:R-:W-:Y:S02]  /*d1f0*/  IADD3 R8, P0, R7, R216, RZ ;  /* 0x000000d807087210 */ /* 0x000fe40007f1e0ff */
[----:B------:R1:W-:Y:S01]  /*d200*/  LDGSTS.E.BYPASS.LTC128B.128 [R209+0xa100], [R18.64], !P4 ;  /* 0x0a10000012d17fae */ /* 0x0003e2000e101d56 */
[C---:B------:R-:W-:Y:S02]  /*d210*/  IADD3.X R7, R9.reuse, R220, RZ, P2, !PT ;  /* 0x000000dc09077210 */ /* 0x040fe400017fe4ff */
[----:B------:R-:W-:Y:S01]  /*d220*/  IMAD.X R9, R9, 0x1, R219, P0 ;  /* 0x0000000109097824 */ /* 0x000fe200000e06db */
[----:B------:R1:W-:Y:S04]  /*d230*/  LDGSTS.E.BYPASS.LTC128B.128 [R209+0x7100], [R16.64], !P6 ;  /* 0x0710000010d17fae */ /* 0x0003e8000f101d56 */
[----:B------:R1:W-:Y:S04]  /*d240*/  LDGSTS.E.BYPASS.LTC128B.128 [R209+0x9100], [R6.64], !P5 ;  /* 0x0910000006d17fae */ /* 0x0003e8000e901d56 */
[----:B------:R1:W-:Y:S02]  /*d250*/  LDGSTS.E.BYPASS.LTC128B.128 [R209+0xb100], [R8.64], !P4 ;  /* 0x0b10000008d17fae */ /* 0x0003e4000e101d56 */
.L_x_200:
[----:B--234-:R-:W-:Y:S01]  /*d260*/  PLOP3.LUT P2, PT, PT, PT, UP2, 0x80, 0x0 ;  /* 0x000000000000781c */ /* 0x01cfe20003f4f028 */
[----:B------:R-:W0:Y:S01]  /*d270*/  LDGDEPBAR ;  /* 0x00000000000079af */ /* 0x000e220000000000 */
[----:B------:R-:W-:Y:S01]  /*d280*/  PLOP3.LUT P0, PT, PT, PT, UP2, 0x80, 0x0 ;  /* 0x000000000000781c */ /* 0x000fe20003f0f028 */
[----:B-1----:R-:W-:Y:S01]  /*d290*/  IMAD.MOV.U32 R15, RZ, RZ, R211 ;  /* 0x000000ffff0f7224 */ /* 0x002fe200078e00d3 */
[----:B------:R-:W-:Y:S01]  /*d2a0*/  USHF.L.U32 UR4, UR21, 0x6, URZ ;  /* 0x0000000615047899 */ /* 0x000fe2000800063f */
[----:B------:R-:W-:Y:S05]  /*d2b0*/  IMAD.U32 R9, RZ, RZ, UR10 ;  /* 0x0000000aff097e24 */ /* 0x000fea000f8e00ff */
[----:B------:R-:W-:Y:S03]  /*d2c0*/  IMAD.U32 R7, RZ, RZ, UR4 ;  /* 0x00000004ff077e24 */ /* 0x000fe6000f8e00ff */
[----:B------:R-:W-:Y:S05]  /*d2d0*/  @P2 IMAD.HI.U32 R6, R211, c[0x0][0x2c8], RZ ;  /* 0x0000b200d3062a27 */ /* 0x000fea00078e00ff */
[----:B------:R-:W-:Y:S02]  /*d2e0*/  @P0 SHF.R.U32.HI R15, RZ, c[0x0][0x2cc], R6 ;  /* 0x0000b300ff0f0a19 */ /* 0x000fe40000011606 */
[----:B------:R-:W-:Y:S02]  /*d2f0*/  PLOP3.LUT P0, PT, PT, PT, UP1, 0x40, 0x0 ;  /* 0x000000000000781c */ /* 0x000fe40003f0e818 */
[----:B------:R-:W-:Y:S01]  /*d300*/  IADD3 R6, -R212, 0x1, -R7 ;  /* 0x00000001d4067810 */ /* 0x000fe20007ffe907 */
[----:B------:R-:W1:Y:S03]  /*d310*/  SHFL.IDX PT, R8, R15, RZ, 0x1c1f ;  /* 0x001c1fff0f087589 */ /* 0x000e6600000e0000 */
[----:B------:R-:W-:Y:S04]  /*d320*/  IADD3 R9, R6, -c[0x0][0x168], R9 ;  /* 0x80005a0006097a10 */ /* 0x000fe80007ffe009 */
[C---:B------:R-:W-:Y:S02]  /*d330*/  IADD3 R11, R9.reuse, c[0x0][0x328], RZ ;  /* 0x0000ca00090b7a10 */ /* 0x040fe40007ffe0ff */
[----:B------:R-:W-:Y:S03]  /*d340*/  IADD3 R9, R9, UR12, RZ ;  /* 0x0000000c09097c10 */ /* 0x000fe6000fffe0ff */
[--C-:B-1----:R-:W-:Y:S02]  /*d350*/  IMAD.IADD R14, R11, 0x1, R8.reuse ;  /* 0x000000010b0e7824 */ /* 0x102fe400078e0208 */
[----:B------:R-:W-:Y:S01]  /*d360*/  IMAD.IADD R13, R9, 0x1, R8 ;  /* 0x00000001090d7824 */ /* 0x000fe200078e0208 */
[----:B------:R-:W-:-:S05]  /*d370*/  @P0 BRA `(.L_x_201) ;  /* 0x000001a000000947 */ /* 0x000fca0003800000 */
[----:B------:R-:W-:Y:S01]  /*d380*/  MOV R6, c[0x0][0x2ac] ;  /* 0x0000ab0000067a02 */ /* 0x000fe20000000f00 */
        /* <DEDUP_REMOVED lines=14> */
.L_x_203:
[----:B------:R-:W-:Y:S04]  /*d470*/  MOV R6, c[0x0][0x32c] ;  /* 0x0000cb0000067a02 */ /* 0x000fe80000000f00 */
[----:B------:R-:W-:Y:S11]  /*d480*/  ISETP.NE.AND P0, PT, R6, 0x1, PT ;  /* 0x000000010600780c */ /* 0x000ff60003f05270 */
[----:B------:R-:W-:Y:S02]  /*d490*/  @!UPT UIADD3 URZ, URZ, URZ, URZ ;  /* 0x0000003f3f3ff290 */ /* 0x000fe4000fffe03f */
[----:B------:R-:W-:Y:S05]  /*d4a0*/  @P0 IMAD.HI.U32 R6, R8, c[0x0][0x330], RZ ;  /* 0x0000cc0008060a27 */ /* 0x000fea00078e00ff */
[----:B------:R-:W-:Y:S02]  /*d4b0*/  @P0 SHF.R.U32.HI R8, RZ, c[0x0][0x334], R6 ;  /* 0x0000cd00ff080a19 */ /* 0x000fe40000011606 */
.L_x_204:
[----:B------:R-:W-:Y:S05]  /*d4c0*/  BSYNC B0 ;  /* 0x0000000000007941 */ /* 0x000fea0003800000 */
.L_x_202:
[----:B------:R-:W-:Y:S04]  /*d4d0*/  IMAD R17, R8, c[0x0][0x32c], -R7 ;  /* 0x0000cb0008117a24 */ /* 0x000fe800078e0a07 */
[----:B------:R-:W-:Y:S05]  /*d4e0*/  IMAD.IADD R6, R17, 0x1, -R212 ;  /* 0x0000000111067824 */ /* 0x000fea00078e0ad4 */
[----:B------:R-:W-:Y:S02]  /*d4f0*/  IADD3 R17, R6, c[0x0][0x32c], RZ ;  /* 0x0000cb0006117a10 */ /* 0x000fe40007ffe0ff */
[----:B------:R-:W-:Y:S02]  /*d500*/  IMNMX R13, R13, R6, !PT ;  /* 0x000000060d0d7217 */ /* 0x000fe40007800200 */
[----:B------:R-:W-:Y:S02]  /*d510*/  IMNMX R14, R14, R17, PT ;  /* 0x000000110e0e7217 */ /* 0x000fe40003800200 */
.L_x_201:
[----:B------:R-:W-:Y:S01]  /*d520*/  UISETP.GT.AND UP0, UPT, UR21, -0x1, UPT ;  /* 0xffffffff1500788c */ /* 0x000fe2000bf04270 */
[----:B------:R-:W1:Y:S05]  /*d530*/  SHFL.IDX PT, R16, R15, 0x1, 0x1c1f ;  /* 0x003c1f000f107f89 */ /* 0x000e6a00000e0000 */
        /* <DEDUP_REMOVED lines=9> */
[C---:B------:R-:W-:Y:S02]  /*d5d0*/  ISETP.GT.AND P0, PT, R13.reuse, 0x8, P0 ;  /* 0x000000080d00780c */ /* 0x040fe40000704270 */
[----:B------:R-:W-:Y:S02]  /*d5e0*/  PLOP3.LUT P2, PT, PT, PT, UP0, 0x80, 0x0 ;  /* 0x000000000000781c */ /* 0x000fe40003f4f008 */
[C---:B------:R-:W-:Y:S02]  /*d5f0*/  ISETP.LT.OR P0, PT, R14.reuse, 0x9, P0 ;  /* 0x000000090e00780c */ /* 0x040fe40000701670 */
[----:B------:R-:W-:Y:S02]  /*d600*/  ISETP.GT.AND P2, PT, R13, 0x9, P2 ;  /* 0x000000090d00780c */ /* 0x000fe40001744270 */
[----:B------:R-:W-:Y:S02]  /*d610*/  FSEL R8, R139, -INF , !P0 ;  /* 0xff8000008b087808 */ /* 0x000fe40004000000 */
[----:B------:R-:W-:Y:S02]  /*d620*/  PLOP3.LUT P0, PT, PT, PT, UP0, 0x80, 0x0 ;  /* 0x000000000000781c */ /* 0x000fe40003f0f008 */
[----:B------:R-:W-:Y:S02]  /*d630*/  ISETP.LT.OR P2, PT, R14, 0xa, P2 ;  /* 0x0000000a0e00780c */ /* 0x000fe40001741670 */
[----:B------:R-:W-:Y:S02]  /*d640*/  ISETP.GT.AND P0, PT, R13, 0x10, P0 ;  /* 0x000000100d00780c */ /* 0x000fe40000704270 */
[----:B------:R-:W-:Y:S02]  /*d650*/  FSEL R6, R140, -INF , !P2 ;  /* 0xff8000008c067808 */ /* 0x000fe40005000000 */
[----:B------:R-:W-:Y:S02]  /*d660*/  ISETP.LT.OR P0, PT, R14, 0x11, P0 ;  /* 0x000000110e00780c */ /* 0x000fe40000701670 */
[----:B------:R-:W-:Y:S02]  /*d670*/  PLOP3.LUT P2, PT, PT, PT, UP0, 0x80, 0x0 ;  /* 0x000000000000781c */ /* 0x000fe40003f4f008 */
[----:B------:R-:W-:Y:S01]  /*d680*/  FSEL R164, R12, -INF , !P0 ;  /* 0xff8000000ca47808 */ /* 0x000fe20004000000 */
[--C-:B-1----:R-:W-:Y:S01]  /*d690*/  IMAD.IADD R12, R9, 0x1, R16.reuse ;  /* 0x00000001090c7824 */ /* 0x102fe200078e0210 */
[----:B------:R-:W-:Y:S02]  /*d6a0*/  PLOP3.LUT P0, PT, PT, PT, UP0, 0x80, 0x0 ;  /* 0x000000000000781c */ /* 0x000fe40003f0f008 */
[C---:B------:R-:W-:Y:S02]  /*d6b0*/  ISETP.GT.AND P2, PT, R13.reuse, 0x11, P2 ;  /* 0x000000110d00780c */ /* 0x040fe40001744270 */
[C---:B------:R-:W-:Y:S02]  /*d6c0*/  ISETP.GT.AND P0, PT, R13.reuse, 0x18, P0 ;  /* 0x000000180d00780c */ /* 0x040fe40000704270 */
        /* <DEDUP_REMOVED lines=12> */
[----:B------:R-:W-:Y:S01]  /*d790*/  FSEL R140, R4, -INF , !P2 ;  /* 0xff800000048c7808 */ /* 0x000fe20005000000 */
[----:B------:R-:W-:Y:S01]  /*d7a0*/  IMAD.IADD R4, R11, 0x1, R16 ;  /* 0x000000010b047824 */ /* 0x000fe200078e0210 */
[----:B------:R-:W-:Y:S02]  /*d7b0*/  PLOP3.LUT P2, PT, PT, PT, UP0, 0x80, 0x0 ;  /* 0x000000000000781c */ /* 0x000fe40003f4f008 */
[C---:B------:R-:W-:Y:S02]  /*d7c0*/  ISETP.GT.AND P0, PT, R13.reuse, 0x28, P0 ;  /* 0x000000280d00780c */ /* 0x040fe40000704270 */
[C---:B------:R-:W-:Y:S02]  /*d7d0*/  ISETP.GT.AND P2, PT, R13.reuse, 0x21, P2 ;  /* 0x000000210d00780c */ /* 0x040fe40001744270 */
[C---:B------:R-:W-:Y:S02]  /*d7e0*/  ISETP.LT.OR P0, PT, R14.reuse, 0x29, P0 ;  /* 0x000000290e00780c */ /* 0x040fe40000701670 */
[----:B------:R-:W-:Y:S02]  /*d7f0*/  ISETP.LT.OR P2, PT, R14, 0x22, P2 ;  /* 0x000000220e00780c */ /* 0x000fe40001741670 */
[----:B------:R-:W-:Y:S02]  /*d800*/  FSEL R156, R156, -INF , !P0 ;  /* 0xff8000009c9c7808 */ /* 0x000fe40004000000 */
[----:B------:R-:W-:Y:S02]  /*d810*/  PLOP3.LUT P0, PT, PT, PT, UP0, 0x80, 0x0 ;  /* 0x000000000000781c */ /* 0x000fe40003f0f008 */
[----:B------:R-:W-:Y:S02]  /*d820*/  FSEL R158, R158, -INF , !P2 ;  /* 0xff8000009e9e7808 */ /* 0x000fe40005000000 */
        /* <DEDUP_REMOVED lines=36> */
.L_x_207:
[----:B------:R-:W-:Y:S04]  /*da70*/  MOV R9, c[0x0][0x32c] ;  /* 0x0000cb0000097a02 */ /* 0x000fe80000000f00 */
[----:B------:R-:W-:Y:S11]  /*da80*/  ISETP.NE.AND P0, PT, R9, 0x1, PT ;  /* 0x000000010900780c */ /* 0x000ff60003f05270 */
[----:B------:R-:W-:Y:S02]  /*da90*/  @!UPT UIADD3 URZ, URZ, URZ, URZ ;  /* 0x0000003f3f3ff290 */ /* 0x000fe4000fffe03f */
[----:B------:R-:W-:Y:S05]  /*daa0*/  @P0 IMAD.HI.U32 R9, R16, c[0x0][0x330], RZ ;  /* 0x0000cc0010090a27 */ /* 0x000fea00078e00ff */
[----:B------:R-:W-:Y:S02]  /*dab0*/  @P0 SHF.R.U32.HI R16, RZ, c[0x0][0x334], R9 ;  /* 0x0000cd00ff100a19 */ /* 0x000fe40000011609 */
.L_x_208:
[----:B------:R-:W-:Y:S05]  /*dac0*/  BSYNC B0 ;  /* 0x0000000000007941 */ /* 0x000fea0003800000 */
.L_x_206:
[----:B------:R-:W-:Y:S04]  /*dad0*/  IMAD R7, R16, c[0x0][0x32c], -R7 ;  /* 0x0000cb0010077a24 */ /* 0x000fe800078e0a07 */
[----:B------:R-:W-:Y:S05]  /*dae0*/  IMAD.IADD R9, R7, 0x1, -R212 ;  /* 0x0000000107097824 */ /* 0x000fea00078e0ad4 */
[----:B------:R-:W-:Y:S02]  /*daf0*/  IADD3 R7, R9, c[0x0][0x32c], RZ ;  /* 0x0000cb0009077a10 */ /* 0x000fe40007ffe0ff */
[----:B------:R-:W-:Y:S02]  /*db00*/  IMNMX R12, R12, R9, !PT ;  /* 0x000000090c0c7217 */ /* 0x000fe40007800200 */
[----:B------:R-:W-:Y:S02]  /*db10*/  IMNMX R4, R4, R7, PT ;  /* 0x0000000704047217 */ /* 0x000fe40003800200 */
.L_x_205:
[----:B------:R-:W-:Y:S01]  /*db20*/  PLOP3.LUT P2, PT, PT, PT, UP0, 0x80, 0x0 ;  /* 0x000000000000781c */ /* 0x000fe20003f4f008 */
[----:B------:R-:W-:Y:S01]  /*db30*/  LDSM.16.MT88.4 R20, [R198+0x100] ;  /* 0x00010000c614783b */ /* 0x000fe20000004200 */
[----:B------:R-:W-:Y:S02]  /*db40*/  PLOP3.LUT P0, PT, PT, PT, UP0, 0x80, 0x0 ;  /* 0x000000000000781c */ /* 0x000fe40003f0f008 */
[----:B------:R-:W-:Y:S02]  /*db50*/  ISETP.GT.AND P2, PT, R12, RZ, P2 ;  /* 0x000000ff0c00720c */ /* 0x000fe40001744270 */
[----:B------:R-:W-:Y:S02]  /*db60*/  FMNMX.FTZ R7, R10, R3, !PT ;  /* 0x000000030a077209 */ /* 0x000fe40007810000 */
[----:B------:R-:W-:Y:S01]  /*db70*/  ISETP.GT.AND P0, PT, R12, 0x1, P0 ;  /* 0x000000010c00780c */ /* 0x000fe20000704270 */
[----:B------:R-:W-:Y:S01]  /*db80*/  LDSM.16.MT88.4 R28, [R197+0x100] ;  /* 0x00010000c51c783b */ /* 0x000fe20000004200 */
[----:B------:R-:W-:Y:S02]  /*db90*/  ISETP.LT.OR P2, PT, R4, 0x1, P2 ;  /* 0x000000010400780c */ /* 0x000fe40001741670 */
        /* <DEDUP_REMOVED lines=36> */
[----:B------:R-:W-:Y:S02]  /*dde0*/  FMNMX.FTZ R0, R13, R0, !PT ;  /* 0x000000000d007209 */ /* 0x000fe40007810000 */
[----:B------:R-:W-:Y:S02]  /*ddf0*/  ISETP.LT.OR P0, PT, R4, 0x1a, P0 ;  /* 0x0000001a0400780c */ /* 0x000fe40000701670 */
        /* <DEDUP_REMOVED lines=24> */
[C---:B------:R-:W-:Y:S02]  /*df80*/  ISETP.LT.OR P2, PT, R4.reuse, 0x29, P2 ;  /* 0x000000290400780c */ /* 0x040fe40001741670 */
        /* <DEDUP_REMOVED lines=20> */
[----:B------:R-:W-:Y:S01]  /*e0d0*/  FMNMX.FTZ R14, R149, R14, !PT ;  /* 0x0000000e950e7209 */ /* 0x000fe20007810000 */
[----:B------:R-:W-:Y:S01]  /*e0e0*/  UIADD3 UR21, UR21, -0x1, URZ ;  /* 0xffffffff15157890 */ /* 0x000fe2000fffe03f */
[----:B------:R-:W-:Y:S02]  /*e0f0*/  ISETP.GT.AND P0, PT, R12, 0x39, P0 ;  /* 0x000000390c00780c */ /* 0x000fe40000704270 */
[----:B------:R-:W-:Y:S02]  /*e100*/  ISETP.LT.OR P2, PT, R4, 0x39, P2 ;  /* 0x000000390400780c */ /* 0x000fe40001741670 */
        /* <DEDUP_REMOVED lines=47> */
[--C-:B------:R-:W-:Y:S02]  /*e400*/  FFMA.FTZ R172, R13, c[0x0][0x2d0], -R144.reuse ;  /* 0x0000b4000dac7a23 */ /* 0x100fe40000010890 */
[----:B------:R-:W2:Y:S01]  /*e410*/  LDSM.16.MT88.4 R12, [R203+0x100] ;  /* 0x00010000cb0c783b */ /* 0x000ea20000004200 */
[--C-:B------:R-:W-:Y:S01]  /*e420*/  FFMA.FTZ R171, R11, c[0x0][0x2d0], -R144.reuse ;  /* 0x0000b4000bab7a23 */ /* 0x100fe20000010890 */
[----:B------:R-:W3:Y:S01]  /*e430*/  MUFU.EX2 R3, R6 ;  /* 0x0000000600037308 */ /* 0x000ee20000000800 */
[--C-:B------:R-:W-:Y:S02]  /*e440*/  FFMA.FTZ R170, R9, c[0x0][0x2d0], -R144.reuse ;  /* 0x0000b40009aa7a23 */ /* 0x100fe40000010890 */
[----:B------:R-:W-:Y:S02]  /*e450*/  FMUL.FTZ R2, R5, c[0x0][0x2d0] ;  /* 0x0000b40005027a20 */ /* 0x000fe40000410000 */
[--C-:B------:R-:W-:Y:S02]  /*e460*/  FFMA.FTZ R178, R163, c[0x0][0x2d0], -R144.reuse ;  /* 0x0000b400a3b27a23 */ /* 0x100fe40000010890 */
[--C-:B------:R-:W-:Y:S02]  /*e470*/  FFMA.FTZ R179, R161, c[0x0][0x2d0], -R144.reuse ;  /* 0x0000b400a1b37a23 */ /* 0x100fe40000010890 */
[----:B------:R-:W-:Y:S01]  /*e480*/  LDSM.16.MT88.4 R160, [R196+0x3900] ;  /* 0x00390000c4a0783b */ /* 0x000fe20000004200 */
[----:B------:R-:W-:Y:S01]  /*e490*/  MUFU.EX2 R173, R173 ;  /* 0x000000ad00ad7308 */ /* 0x000fe20000000800 */
[--C-:B------:R-:W-:Y:S01]  /*e4a0*/  FFMA.FTZ R181, R143, c[0x0][0x2d0], -R144.reuse ;  /* 0x0000b4008fb57a23 */ /* 0x100fe20000010890 */
[----:B-1----:R-:W-:Y:S01]  /*e4b0*/  F2FP.PACK_AB R138, R169, R134 ;  /* 0x00000086a98a723e */ /* 0x002fe200000000ff */
[--C-:B------:R-:W-:Y:S02]  /*e4c0*/  FFMA.FTZ R182, R141, c[0x0][0x2d0], -R144.reuse ;  /* 0x0000b4008db67a23 */ /* 0x100fe40000010890 */
[--C-:B------:R-:W-:Y:S02]  /*e4d0*/  FFMA.FTZ R223, R159, c[0x0][0x2d0], -R144.reuse ;  /* 0x0000b4009fdf7a23 */ /* 0x100fe40000010890 */
[----:B------:R-:W-:Y:S01]  /*e4e0*/  LDSM.16.MT88.4 R140, [R197+0x2900] ;  /* 0x00290000c58c783b */ /* 0x000fe20000004200 */
[--C-:B------:R-:W-:Y:S02]  /*e4f0*/  FFMA.FTZ R226, R157, c[0x0][0x2d0], -R144.reuse ;  /* 0x0000b4009de27a23 */ /* 0x100fe40000010890 */
[----:B------:R-:W1:Y:S01]  /*e500*/  MUFU.EX2 R172, R172 ;  /* 0x000000ac00ac7308 */ /* 0x000e620000000800 */
[--C-:B------:R-:W-:Y:S02]  /*e510*/  FFMA.FTZ R225, R155, c[0x0][0x2d0], -R144.reuse ;  /* 0x0000b4009be17a23 */ /* 0x100fe40000010890 */
[--C-:B------:R-:W-:Y:S02]  /*e520*/  FFMA.FTZ R228, R153, c[0x0][0x2d0], -R144.reuse ;  /* 0x0000b40099e47a23 */ /* 0x100fe40000010890 */
[C---:B---3--:R-:W-:Y:S01]  /*e530*/  FMUL.FTZ R4, R3.reuse, R128 ;  /* 0x0000008003047220 */ /* 0x048fe20000410000 */
        /* <DEDUP_REMOVED lines=15> */
[--C-:B------:R-:W-:Y:S02]  /*e630*/  FFMA.FTZ R234, R147, c[0x0][0x2d0], -R144.reuse ;  /* 0x0000b40093ea7a23 */ /* 0x100fe40000010890 */
[--C-:B------:R-:W-:Y:S01]  /*e640*/  FFMA.FTZ R233, R145, c[0x0][0x2d0], -R144.reuse ;  /* 0x0000b40091e97a23 */ /* 0x100fe20000010890 */
[----:B------:R-:W1:Y:S01]  /*e650*/  MUFU.EX2 R2, R2 ;  /* 0x0000000200027308 */ /* 0x000e620000000800 */
[----:B------:R-:W-:Y:S02]  /*e660*/  FFMA.FTZ R151, R146, c[0x0][0x2d0], -R151 ;  /* 0x0000b40092977a23 */ /* 0x000fe40000010897 */
[----:B------:R-:W-:Y:S02]  /*e670*/  FFMA.FTZ R144, R133, c[0x0][0x2d0], -R144 ;  /* 0x0000b40085907a23 */ /* 0x000fe40000010890 */
[C---:B------:R-:W-:Y:S02]  /*e680*/  FMUL.FTZ R36, R3.reuse, R36 ;  /* 0x0000002403247220 */ /* 0x040fe40000410000 */
[C---:B------:R-:W-:Y:S02]  /*e690*/  FMUL.FTZ R37, R3.reuse, R37 ;  /* 0x0000002503257220 */ /* 0x040fe40000410000 */
        /* <DEDUP_REMOVED lines=123> */
[----:B------:R-:W3:Y:S01]  /*ee50*/  MUFU.EX2 R230, R230 ;  /* 0x000000e600e67308 */ /* 0x000ee20000000800 */
[C---:B-1----:R-:W-:Y:S04]  /*ee60*/  HMMA.16816.F32 R76, R136.reuse, R100, R76 ;  /* 0x00000064884c723c */ /* 0x042fe8000000184c */
[----:B------:R-:W-:Y:S02]  /*ee70*/  FMUL.FTZ R85, R3, R85 ;  /* 0x0000005503557220 */ /* 0x000fe40000410000 */
[C---:B------:R-:W-:Y:S01]  /*ee80*/  FMUL.FTZ R86, R2.reuse, R86 ;  /* 0x0000005602567220 */ /* 0x040fe20000410000 */
[----:B------:R-:W-:Y:S01]  /*ee90*/  F2FP.PACK_AB R100, R175, R174 ;  /* 0x000000aeaf64723e */ /* 0x000fe200000000ff */
[C---:B------:R-:W-:Y:S01]  /*eea0*/  HMMA.16816.F32 R80, R136.reuse, R102, R80 ;  /* 0x000000668850723c */ /* 0x040fe20000001850 */
[----:B------:R-:W-:Y:S03]  /*eeb0*/  MUFU.EX2 R229, R229 ;  /* 0x000000e500e57308 */ /* 0x000fe60000000800 */
[----:B------:R-:W-:Y:S01]  /*eec0*/  FMUL.FTZ R87, R2, R87 ;  /* 0x0000005702577220 */ /* 0x000fe20000410000 */
[----:B----4-:R-:W-:Y:S01]  /*eed0*/  F2FP.PACK_AB R101, R179, R178 ;  /* 0x000000b2b365723e */ /* 0x010fe200000000ff */
[----:B------:R-:W-:Y:S01]  /*eee0*/  FMUL.FTZ R88, R3, R88 ;  /* 0x0000005803587220 */ /* 0x000fe20000410000 */
[----:B------:R-:W-:Y:S01]  /*eef0*/  F2FP.PACK_AB R102, R177, R176 ;  /* 0x000000b0b166723e */ /* 0x000fe200000000ff */
[C---:B------:R-:W-:Y:S01]  /*ef00*/  FMUL.FTZ R89, R3.reuse, R89 ;  /* 0x0000005903597220 */ /* 0x040fe20000410000 */
[----:B-----5:R-:W-:Y:S02]  /*ef10*/  F2FP.PACK_AB R103, R182, R181 ;  /* 0x000000b5b667723e */ /* 0x020fe400000000ff */
[C---:B--2---:R-:W-:Y:S01]  /*ef20*/  HMMA.16816.F32 R84, R136.reuse, R108, R84 ;  /* 0x0000006c8854723c */ /* 0x044fe20000001854 */
[----:B------:R-:W-:Y:S02]  /*ef30*/  MUFU.EX2 R231, R231 ;  /* 0x000000e700e77308 */ /* 0x000fe40000000800 */
[C---:B------:R-:W-:Y:S02]  /*ef40*/  FMUL.FTZ R90, R2.reuse, R90 ;  /* 0x0000005a025a7220 */ /* 0x040fe40000410000 */
[C---:B------:R-:W-:Y:S02]  /*ef50*/  FMUL.FTZ R91, R2.reuse, R91 ;  /* 0x0000005b025b7220 */ /* 0x040fe40000410000 */
[C---:B------:R-:W-:Y:S02]  /*ef60*/  FMUL.FTZ R92, R3.reuse, R92 ;  /* 0x0000005c035c7220 */ /* 0x040fe40000410000 */
[C---:B------:R-:W-:Y:S02]  /*ef70*/  FMUL.FTZ R93, R3.reuse, R93 ;  /* 0x0000005d035d7220 */ /* 0x040fe40000410000 */
[----:B------:R-:W1:Y:S01]  /*ef80*/  MUFU.EX2 R234, R234 ;  /* 0x000000ea00ea7308 */ /* 0x000e620000000800 */
[C---:B------:R-:W-:Y:S01]  /*ef90*/  HMMA.16816.F32 R88, R136.reuse, R110, R88 ;  /* 0x0000006e8858723c */ /* 0x040fe20000001858 */
[----:B------:R-:W2:Y:S02]  /*efa0*/  LDSM.16.MT88.4 R108, [R197+0x900] ;  /* 0x00090000c56c783b */ /* 0x000ea40000004200 */
[C---:B------:R-:W-:Y:S02]  /*efb0*/  FMUL.FTZ R94, R2.reuse, R94 ;  /* 0x0000005e025e7220 */ /* 0x040fe40000410000 */
[C---:B------:R-:W-:Y:S02]  /*efc0*/  FMUL.FTZ R95, R2.reuse, R95 ;  /* 0x0000005f025f7220 */ /* 0x040fe40000410000 */
[C---:B------:R-:W-:Y:S02]  /*efd0*/  FMUL.FTZ R96, R3.reuse, R96 ;  /* 0x0000006003607220 */ /* 0x040fe40000410000 */
[C---:B------:R-:W-:Y:S01]  /*efe0*/  FMUL.FTZ R97, R3.reuse, R97 ;  /* 0x0000006103617220 */ /* 0x040fe20000410000 */
[----:B------:R-:W4:Y:S02]  /*eff0*/  MUFU.EX2 R233, R233 ;  /* 0x000000e900e97308 */ /* 0x000f240000000800 */
        /* <DEDUP_REMOVED lines=142> */
.L_x_199:
[----:B------:R-:W1:Y:S01]  /*f8e0*/  SHFL.BFLY PT, R3, R214, 0x2, 0x1f ;  /* 0x0c401f00d6037f89 */ /* 0x000e6200000e0000 */
[----:B------:R-:W-:Y:S01]  /*f8f0*/  CS2R R4, SRZ ;  /* 0x0000000000047805 */ /* 0x000fe2000001ff00 */
[----:B------:R-:W-:-:S02]  /*f900*/  MOV R8, 0xff800000 ;  /* 0xff80000000087802 */ /* 0x000fc40000000f00 */
[----:B------:R-:W2:Y:S01]  /*f910*/  SHFL.BFLY PT, R2, R215, 0x2, 0x1f ;  /* 0x0c401f00d7027f89 */ /* 0x000ea200000e0000 */
        /* <DEDUP_REMOVED lines=8> */
[----:B------:R-:W-:Y:S02]  /*f9a0*/  MOV R7, 0xff800000 ;  /* 0xff80000000077802 */ /* 0x000fe40000000f00 */
[----:B------:R-:W-:-:S09]  /*f9b0*/  FSETP.NE.FTZ.AND P0, PT, R2, RZ, PT ;  /* 0x000000ff0200720b */ /* 0x000fd20003f15000 */
[----:B------:R-:W1:Y:S01]  /*f9c0*/  @P1 MUFU.RCP R5, R3 ;  /* 0x0000000300051308 */ /* 0x000e620000001000 */
[----:B------:R-:W-:-:S03]  /*f9d0*/  @P1 MOV R10, 0x3f317218 ;  /* 0x3f317218000a1802 */ /* 0x000fc60000000f00 */
[----:B------:R-:W-:Y:S02]  /*f9e0*/  @P0 MOV R9, 0x3f317218 ;  /* 0x3f31721800090802 */ /* 0x000fe40000000f00 */
[----:B------:R-:W-:Y:S02]  /*f9f0*/  @P1 FMUL.FTZ R10, R10, c[0x0][0x2d0] ;  /* 0x0000b4000a0a1a20 */ /* 0x000fe40000410000 */
[----:B------:R-:W-:Y:S01]  /*fa00*/  @P0 MUFU.RCP R4, R2 ;  /* 0x0000000200040308 */ /* 0x000fe20000001000 */
[----:B------:R-:W-:-:S07]  /*fa10*/  @P0 FMUL.FTZ R9, R9, c[0x0][0x2d0] ;  /* 0x0000b40009090a20 */ /* 0x000fce0000410000 */
[----:B------:R-:W2:Y:S01]  /*fa20*/  @P1 MUFU.LG2 R3, R3 ;  /* 0x0000000300031308 */ /* 0x000ea20000000c00 */
[C---:B-1----:R-:W-:Y:S02]  /*fa30*/  FMUL.FTZ R128, R5.reuse, R128 ;  /* 0x0000008005807220 */ /* 0x042fe40000410000 */
[C---:B------:R-:W-:Y:S02]  /*fa40*/  FMUL.FTZ R129, R5.reuse, R129 ;  /* 0x0000008105817220 */ /* 0x040fe40000410000 */
[C---:B------:R-:W-:Y:S02]  /*fa50*/  FMUL.FTZ R124, R5.reuse, R124 ;  /* 0x0000007c057c7220 */ /* 0x040fe40000410000 */
[C---:B------:R-:W-:Y:S01]  /*fa60*/  FMUL.FTZ R125, R5.reuse, R125 ;  /* 0x0000007d057d7220 */ /* 0x040fe20000410000 */
[----:B------:R-:W1:Y:S01]  /*fa70*/  @P0 MUFU.LG2 R2, R2 ;  /* 0x0000000200020308 */ /* 0x000e620000000c00 */
[C---:B------:R-:W-:Y:S02]  /*fa80*/  FMUL.FTZ R120, R5.reuse, R120 ;  /* 0x0000007805787220 */ /* 0x040fe40000410000 */
[----:B------:R-:W-:-:S02]  /*fa90*/  FMUL.FTZ R121, R5, R121 ;  /* 0x0000007905797220 */ /* 0x000fc40000410000 */
[C---:B------:R-:W-:Y:S02]  /*faa0*/  FMUL.FTZ R116, R5.reuse, R116 ;  /* 0x0000007405747220 */ /* 0x040fe40000410000 */
[----:B------:R-:W-:Y:S02]  /*fab0*/  FMUL.FTZ R117, R5, R117 ;  /* 0x0000007505757220 */ /* 0x000fe40000410000 */
[----:B--2---:R-:W-:Y:S02]  /*fac0*/  @P1 FMUL.FTZ R3, R3, 0.69314718246459960938 ;  /* 0x3f31721803031820 */ /* 0x004fe40000410000 */
[C---:B------:R-:W-:Y:S02]  /*fad0*/  FMUL.FTZ R112, R5.reuse, R112 ;  /* 0x0000007005707220 */ /* 0x040fe40000410000 */
[C---:B------:R-:W-:Y:S02]  /*fae0*/  FMUL.FTZ R113, R5.reuse, R113 ;  /* 0x0000007105717220 */ /* 0x040fe40000410000 */
[----:B------:R-:W-:-:S02]  /*faf0*/  FMUL.FTZ R108, R5, R108 ;  /* 0x0000006c056c7220 */ /* 0x000fc40000410000 */
[----:B-1----:R-:W-:Y:S02]  /*fb00*/  @P0 FMUL.FTZ R11, R2, 0.69314718246459960938 ;  /* 0x3f317218020b0820 */ /* 0x002fe40000410000 */
        /* <DEDUP_REMOVED lines=87> */
.L_x_167:
[----:B------:R-:W-:Y:S01]  /*10080*/  USHF.R.S32.HI UR6, URZ, 0x1f, UR11 ;  /* 0x0000001f3f067899 */ /* 0x000fe2000801140b */
[----:B------:R-:W-:Y:S05]  /*10090*/  @P2 BRA `(.L_x_210) ;  /* 0x0000157000002947 */ /* 0x000fea0003800000 */
[----:B------:R-:W3:Y:S01]  /*100a0*/  S2R R0, SR_TID.X ;  /* 0x0000000000007919 */ /* 0x000ee20000002100 */
[----:B------:R-:W-:Y:S01]  /*100b0*/  ULDC.64 UR4, c[0x0][0x490] ;  /* 0x0001240000047ab9 */ /* 0x000fe20000000a00 */
[----:B------:R-:W-:Y:S01]  /*100c0*/  IMAD.MOV.U32 R12, RZ, RZ, c[0x0][0x4e8] ;  /* 0x00013a00ff0c7624 */ /* 0x000fe200078e00ff */
[----:B------:R-:W-:Y:S01]  /*100d0*/  UIMAD UR7, UR6, UR4, URZ ;  /* 0x00000004060772a4 */ /* 0x000fe2000f8e023f */
[----:B------:R-:W4:Y:S01]  /*100e0*/  S2R R22, SR_CTAID.Z ;  /* 0x0000000000167919 */ /* 0x000f220000002700 */
[----:B------:R-:W-:Y:S01]  /*100f0*/  UIMAD.WIDE.U32 UR8, UR11, UR4, URZ ;  /* 0x000000040b0872a5 */ /* 0x000fe2000f8e003f */
[----:B------:R-:W-:Y:S01]  /*10100*/  F2FP.PACK_AB R128, R129, R128 ;  /* 0x000000808180723e */ /* 0x000fe200000000ff */
[----:B------:R-:W-:Y:S01]  /*10110*/  UIMAD UR7, UR11, UR5, UR7 ;  /* 0x000000050b0772a4 */ /* 0x000fe2000f8e0207 */
[C---:B------:R-:W-:Y:S01]  /*10120*/  ISETP.NE.AND P0, PT, R12.reuse, 0x1, PT ;  /* 0x000000010c00780c */ /* 0x040fe20003f05270 */
[----:B------:R-:W-:Y:S01]  /*10130*/  IMAD R12, R12, c[0x0][0x388], RZ ;  /* 0x0000e2000c0c7a24 */ /* 0x000fe200078e02ff */
[----:B------:R-:W-:Y:S01]  /*10140*/  ULDC.64 UR4, c[0x0][0x3e8] ;  /* 0x0000fa0000047ab9 */ /* 0x000fe20000000a00 */
[----:B------:R-:W-:Y:S01]  /*10150*/  IMAD.U32 R25, RZ, RZ, UR9 ;  /* 0x00000009ff197e24 */ /* 0x000fe2000f8e00ff */
[----:B------:R-:W-:Y:S01]  /*10160*/  UIMAD UR6, UR6, UR4, URZ ;  /* 0x00000004060672a4 */ /* 0x000fe2000f8e023f */
[----:B------:R-:W-:Y:S01]  /*10170*/  IMAD.U32 R24, RZ, RZ, UR8 ;  /* 0x00000008ff187e24 */ /* 0x000fe2000f8e00ff */
[----:B--2---:R-:W-:Y:S01]  /*10180*/  UIMAD.WIDE.U32 UR12, UR11, UR4, URZ ;  /* 0x000000040b0c72a5 */ /* 0x004fe2000f8e003f */
[----:B------:R-:W-:Y:S01]  /*10190*/  F2FP.PACK_AB R130, R131, R130 ;  /* 0x000000828382723e */ /* 0x000fe200000000ff */
[----:B------:R-:W-:Y:S01]  /*101a0*/  UIMAD UR5, UR11, UR5, UR6 ;  /* 0x000000050b0572a4 */ /* 0x000fe2000f8e0206 */
[----:B------:R-:W-:Y:S01]  /*101b0*/  F2FP.PACK_AB R124, R125, R124 ;  /* 0x0000007c7d7c723e */ /* 0x000fe200000000ff */
[----:B------:R-:W-:Y:S01]  /*101c0*/  UIADD3 UR7, UR9, UR7, URZ ;  /* 0x0000000709077290 */ /* 0x000fe2000fffe03f */
[----:B------:R-:W-:Y:S01]  /*101d0*/  F2FP.PACK_AB R126, R127, R126 ;  /* 0x0000007e7f7e723e */ /* 0x000fe200000000ff */
[----:B------:R-:W-:Y:S01]  /*101e0*/  UIADD3 UR5, UR13, UR5, URZ ;  /* 0x000000050d057290 */ /* 0x000fe2000fffe03f */
[----:B------:R-:W-:Y:S01]  /*101f0*/  IMAD.U32 R17, RZ, RZ, UR13 ;  /* 0x0000000dff117e24 */ /* 0x000fe2000f8e00ff */
[----:B------:R-:W-:Y:S01]  /*10200*/  F2FP.PACK_AB R120, R121, R120 ;  /* 0x000000787978723e */ /* 0x000fe200000000ff */
[----:B------:R-:W-:Y:S01]  /*10210*/  IMAD.U32 R16, RZ, RZ, UR12 ;  /* 0x0000000cff107e24 */ /* 0x000fe2000f8e00ff */
[----:B---3--:R-:W-:Y:S01]  /*10220*/  SHF.R.S32.HI R3, RZ, 0x1f, R0 ;  /* 0x0000001fff037819 */ /* 0x008fe20000011400 */
[----:B------:R-:W-:Y:S01]  /*10230*/  IMAD.U32 R25, RZ, RZ, UR7 ;  /* 0x00000007ff197e24 */ /* 0x000fe2000f8e00ff */
[----:B------:R-:W-:Y:S01]  /*10240*/  F2FP.PACK_AB R122, R123, R122 ;  /* 0x0000007a7b7a723e */ /* 0x000fe200000000ff */
[----:B------:R-:W-:Y:S01]  /*10250*/  IMAD.U32 R17, RZ, RZ, UR5 ;  /* 0x00000005ff117e24 */ /* 0x000fe2000f8e00ff */
[CC--:B------:R-:W-:Y:S01]  /*10260*/  LEA.HI R9, R3.reuse, R0.reuse, RZ, 0x2 ;  /* 0x0000000003097211 */ /* 0x0c0fe200078f10ff */
[----:B----4-:R-:W-:Y:S01]  /*10270*/  IMAD.WIDE.U32 R24, R22, c[0x0][0x498], R24 ;  /* 0x0001260016187a25 */ /* 0x010fe200078e0018 */
[----:B------:R-:W-:Y:S01]  /*10280*/  LEA.HI R19, R3, R0, RZ, 0x5 ;  /* 0x0000000003137211 */ /* 0x000fe200078f28ff */
[----:B------:R-:W-:Y:S01]  /*10290*/  BSSY B0, `(.L_x_211) ;  /* 0x00000ef000007945 */ /* 0x000fe20003800000 */
[----:B------:R-:W-:-:S02]  /*102a0*/  SHF.R.S32.HI R21, RZ, 0x2, R9 ;  /* 0x00000002ff157819 */ /* 0x000fc40000011409 */
[----:B------:R-:W-:Y:S02]  /*102b0*/  SHF.R.S32.HI R10, RZ, 0x1f, R9 ;  /* 0x0000001fff0a7819 */ /* 0x000fe40000011409 */
[----:B------:R-:W-:Y:S02]  /*102c0*/  LOP3.LUT R11, R19, 0xffffffe0, RZ, 0xc0, !PT ;  /* 0xffffffe0130b7812 */ /* 0x000fe400078ec0ff */
[CC--:B------:R-:W-:Y:S02]  /*102d0*/  LEA.HI R4, R3.reuse, R0.reuse, RZ, 0x3 ;  /* 0x0000000003047211 */ /* 0x0c0fe400078f18ff */
[----:B-1----:R-:W-:Y:S02]  /*102e0*/  LEA.HI R2, R3, R0, RZ, 0x6 ;  /* 0x0000000003027211 */ /* 0x002fe400078f30ff */
[----:B------:R-:W-:Y:S01]  /*102f0*/  LEA.HI R3, R10, R21, RZ, 0x3 ;  /* 0x000000150a037211 */ /* 0x000fe200078f18ff */
[----:B------:R-:W-:Y:S01]  /*10300*/  IMAD.IADD R10, R0, 0x1, -R11 ;  /* 0x00000001000a7824 */ /* 0x000fe200078e0a0b */
[----:B------:R-:W-:Y:S01]  /*10310*/  LOP3.LUT R9, R9, 0xfffffffc, RZ, 0xc0, !PT ;  /* 0xfffffffc09097812 */ /* 0x000fe200078ec0ff */
[----:B------:R-:W1:Y:S01]  /*10320*/  S2R R11, SR_CTAID.X ;  /* 0x00000000000b7919 */ /* 0x000e620000002500 */
[----:B------:R-:W-:-:S02]  /*10330*/  LOP3.LUT R15, R4, 0xfffffff8, RZ, 0xc0, !PT ;  /* 0xfffffff8040f7812 */ /* 0x000fc400078ec0ff */
[----:B------:R-:W-:Y:S01]  /*10340*/  SHF.R.S32.HI R13, RZ, 0x1f, R22 ;  /* 0x0000001fff0d7819 */ /* 0x000fe20000011416 */
[----:B------:R-:W-:Y:S01]  /*10350*/  IMAD.IADD R9, R0, 0x1, -R9 ;  /* 0x0000000100097824 */ /* 0x000fe200078e0a09 */
[----:B------:R-:W-:Y:S01]  /*10360*/  LOP3.LUT P4, RZ, R10, 0x3, RZ, 0xc0, !PT ;  /* 0x000000030aff7812 */ /* 0x000fe2000788c0ff */
[----:B------:R-:W-:Y:S01]  /*10370*/  IMAD.IADD R15, R0, 0x1, -R15 ;  /* 0x00000001000f7824 */ /* 0x000fe200078e0a0f */
[----:B------:R-:W-:Y:S02]  /*10380*/  LOP3.LUT R0, R3, 0xfffffff8, RZ, 0xc0, !PT ;  /* 0xfffffff803007812 */ /* 0x000fe400078ec0ff */
[----:B------:R-:W-:Y:S02]  /*10390*/  SHF.R.S32.HI R3, RZ, 0x1f, R10 ;  /* 0x0000001fff037819 */ /* 0x000fe4000001140a */
[----:B------:R-:W-:Y:S01]  /*103a0*/  SHF.R.S32.HI R4, RZ, 0x3, R4 ;  /* 0x00000003ff047819 */ /* 0x000fe20000011404 */
[----:B------:R-:W-:Y:S01]  /*103b0*/  IMAD.IADD R21, R21, 0x1, -R0 ;  /* 0x0000000115157824 */ /* 0x000fe200078e0a00 */
[----:B------:R-:W-:Y:S01]  /*103c0*/  LEA.HI R10, R3, R10, RZ, 0x2 ;  /* 0x0000000a030a7211 */ /* 0x000fe200078f10ff */
[C---:B------:R-:W-:Y:S01]  /*103d0*/  IMAD R3, R13.reuse, c[0x0][0x498], RZ ;  /* 0x000126000d037a24 */ /* 0x040fe200078e02ff */
[--C-:B------:R-:W-:Y:S01]  /*103e0*/  SHF.R.S32.HI R20, RZ, 0x5, R19.reuse ;  /* 0x00000005ff147819 */ /* 0x100fe20000011413 */
[----:B------:R-:W-:Y:S01]  /*103f0*/  IMAD R13, R13, c[0x0][0x3f0], RZ ;  /* 0x0000fc000d0d7a24 */ /* 0x000fe200078e02ff */
[----:B------:R-:W-:Y:S01]  /*10400*/  SHF.R.S32.HI R19, RZ, 0x1f, R19 ;  /* 0x0000001fff137819 */ /* 0x000fe20000011413 */
[C---:B------:R-:W-:Y:S01]  /*10410*/  IMAD R14, R22.reuse, c[0x0][0x49c], R3 ;  /* 0x00012700160e7a24 */ /* 0x040fe200078e0203 */
[----:B------:R-:W-:Y:S01]  /*10420*/  SHF.R.S32.HI R10, RZ, 0x2, R10 ;  /* 0x00000002ff0a7819 */ /* 0x000fe2000001140a */
[C---:B------:R-:W-:Y:S01]  /*10430*/  IMAD R13, R22.reuse, c[0x0][0x3f4], R13 ;  /* 0x0000fd00160d7a24 */ /* 0x040fe200078e020d */
[----:B------:R-:W-:Y:S01]  /*10440*/  LEA.HI R19, R19, R20, RZ, 0x3 ;  /* 0x0000001413137211 */ /* 0x000fe200078f18ff */
[----:B------:R-:W-:Y:S01]  /*10450*/  IMAD.WIDE.U32 R22, R22, c[0x0][0x3f0], R16 ;  /* 0x0000fc0016167a25 */ /* 0x000fe200078e0010 */
[----:B------:R-:W-:-:S02]  /*10460*/  LEA.HI R16, R9, R9, RZ, 0x1 ;  /* 0x0000000909107211 */ /* 0x000fc400078f08ff */
[----:B------:R-:W-:Y:S01]  /*10470*/  LOP3.LUT R19, R19, 0xffffff8, RZ, 0xc0, !PT ;  /* 0x0ffffff813137812 */ /* 0x000fe200078ec0ff */
[----:B------:R-:W-:Y:S01]  /*10480*/  IMAD.SHL.U32 R26, R4, 0x40, RZ ;  /* 0x00000040041a7824 */ /* 0x000fe200078e00ff */
[----:B------:R-:W-:Y:S01]  /*10490*/  LOP3.LUT R16, R16, 0x1ffffffe, RZ, 0xc0, !PT ;  /* 0x1ffffffe10107812 */ /* 0x000fe200078ec0ff */
[----:B------:R-:W-:Y:S01]  /*104a0*/  IMAD R18, R15, 0x20, R4 ;  /* 0x000000200f127824 */ /* 0x000fe200078e0204 */
[----:B------:R-:W-:Y:S01]  /*104b0*/  R2P PR, R21, 0x6 ;  /* 0x0000000615007804 */ /* 0x000fe20000000000 */
[----:B------:R-:W-:Y:S01]  /*104c0*/  IMAD.SHL.U32 R3, R15, 0x8, RZ ;  /* 0x000000080f037824 */ /* 0x000fe200078e00ff */
[----:B------:R-:W-:Y:S01]  /*104d0*/  LOP3.LUT R26, R26, 0x1c0, RZ, 0xc0, !PT ;  /* 0x000001c01a1a7812 */ /* 0x000fe200078ec0ff */
[----:B-1----:R-:W-:Y:S01]  /*104e0*/  IMAD R18, R11, 0x80, R18 ;  /* 0x000000800b127824 */ /* 0x002fe200078e0212 */
[----:B------:R-:W-:Y:S01]  /*104f0*/  F2FP.PACK_AB R116, R117, R116 ;  /* 0x000000747574723e */ /* 0x000fe200000000ff */
[----:B------:R-:W-:Y:S01]  /*10500*/  IMAD R15, R20, 0x200, R9 ;  /* 0x00000200140f7824 */ /* 0x000fe200078e0209 */
[----:B------:R-:W-:Y:S01]  /*10510*/  SHF.R.U32.HI R0, RZ, 0x3, R26 ;  /* 0x00000003ff007819 */ /* 0x000fe2000001161a */
[----:B------:R-:W-:Y:S01]  /*10520*/  IMAD.IADD R9, R9, 0x1, -R16 ;  /* 0x0000000109097824 */ /* 0x000fe200078e0a10 */
[----:B------:R-:W-:Y:S01]  /*10530*/  LOP3.LUT R17, R26, 0x38, R3, 0xf8, !PT ;  /* 0x000000381a117812 */ /* 0x000fe200078ef803 */
[----:B------:R-:W-:Y:S01]  /*10540*/  @P0 IMAD.HI.U32 R16, R18, c[0x0][0x4ec], RZ ;  /* 0x00013b0012100a27 */ /* 0x000fe200078e00ff */
[----:B------:R-:W-:-:S02]  /*10550*/  F2FP.PACK_AB R118, R119, R118 ;  /* 0x000000767776723e */ /* 0x000fc400000000ff */
[----:B------:R-:W-:Y:S01]  /*10560*/  LOP3.LUT R0, R17, R0, RZ, 0x3c, !PT ;  /* 0x0000000011007212 */ /* 0x000fe200078e3cff */
[----:B------:R-:W-:Y:S01]  /*10570*/  IMAD.IADD R23, R23, 0x1, R13 ;  /* 0x0000000117177824 */ /* 0x000fe200078e020d */
[----:B------:R-:W-:Y:S01]  /*10580*/  F2FP.PACK_AB R112, R113, R112 ;  /* 0x000000707170723e */ /* 0x000fe200000000ff */
[----:B------:R-:W-:Y:S01]  /*10590*/  IMAD.IADD R19, R20, 0x1, -R19 ;  /* 0x0000000114137824 */ /* 0x000fe200078e0a13 */
[----:B------:R-:W-:Y:S01]  /*105a0*/  LOP3.LUT R20, R21, 0x1, RZ, 0xc0, !PT ;  /* 0x0000000115147812 */ /* 0x000fe200078ec0ff */
[----:B------:R-:W-:Y:S01]  /*105b0*/  IMAD.SHL.U32 R13, R2, 0x8, RZ ;  /* 0x00000008020d7824 */ /* 0x000fe200078e00ff */
[----:B------:R-:W-:Y:S01]  /*105c0*/  F2FP.PACK_AB R114, R115, R114 ;  /* 0x000000727372723e */ /* 0x000fe200000000ff */
[----:B------:R-:W-:Y:S01]  /*105d0*/  IMAD.MOV.U32 R17, RZ, RZ, R18 ;  /* 0x000000ffff117224 */ /* 0x000fe200078e0012 */
[----:B------:R-:W-:Y:S01]  /*105e0*/  @P0 SHF.R.U32.HI R17, RZ, c[0x0][0x4f0], R16 ;  /* 0x00013c00ff110a19 */ /* 0x000fe20000011610 */
[----:B------:R-:W-:Y:S01]  /*105f0*/  IMAD.SHL.U32 R21, R21, 0x40, RZ ;  /* 0x0000004015157824 */ /* 0x000fe200078e00ff */
[----:B------:R-:W-:Y:S01]  /*10600*/  LOP3.LUT R13, R0, 0x7ffffe00, R13, 0xf8, !PT ;  /* 0x7ffffe00000d7812 */ /* 0x000fe200078ef80d */
[----:B------:R-:W-:Y:S01]  /*10610*/  IMAD R10, R19, 0x10, R10 ;  /* 0x00000010130a7824 */ /* 0x000fe200078e020a */
[--C-:B------:R-:W-:Y:S01]  /*10620*/  SHF.R.S32.HI R0, RZ, 0x1f, R17.reuse ;  /* 0x0000001fff007819 */ /* 0x100fe20000011411 */
[----:B------:R-:W-:Y:S01]  /*10630*/  IMAD.MOV R19, RZ, RZ, -R17 ;  /* 0x000000ffff137224 */ /* 0x000fe200078e0a11 */
[----:B------:R-:W-:Y:S01]  /*10640*/  LOP3.LUT R21, R21, 0x1c0, RZ, 0xc0, !PT ;  /* 0x000001c015157812 */ /* 0x000fe200078ec0ff */
[----:B------:R-:W-:Y:S01]  /*10650*/  IMAD R16, R9, 0x8, R10 ;  /* 0x0000000809107824 */ /* 0x000fe200078e020a */
[----:B------:R-:W-:Y:S01]  /*10660*/  ISETP.NE.U32.AND P3, PT, R20, 0x1, PT ;  /* 0x000000011400780c */ /* 0x000fe20003f65070 */
[----:B------:R-:W-:Y:S01]  /*10670*/  IMAD R0, R0, c[0x0][0x3e0], RZ ;  /* 0x0000f80000007a24 */ /* 0x000fe200078e02ff */
[----:B------:R-:W-:Y:S01]  /*10680*/  LEA.HI R2, R21, R21, RZ, 0x1d ;  /* 0x0000001515027211 */ /* 0x000fe200078fe8ff */
[----:B------:R-:W-:Y:S01]  /*10690*/  IMAD R16, R11, 0x80, R16 ;  /* 0x000000800b107824 */ /* 0x000fe200078e0210 */
[----:B------:R-:W-:Y:S01]  /*106a0*/  F2FP.PACK_AB R108, R109, R108 ;  /* 0x0000006c6d6c723e */ /* 0x000fe200000000ff */
[----:B------:R-:W-:Y:S01]  /*106b0*/  IMAD R9, R11, 0x80, R10 ;  /* 0x000000800b097824 */ /* 0x000fe200078e020a */
[----:B------:R-:W-:Y:S01]  /*106c0*/  F2FP.PACK_AB R110, R111, R110 ;  /* 0x0000006e6f6e723e */ /* 0x000fe200000000ff */
[----:B------:R-:W-:Y:S01]  /*106d0*/  IMAD.WIDE.U32 R22, R17, c[0x0][0x3e0], R22 ;  /* 0x0000f80011167a25 */ /* 0x000fe200078e0016 */
[----:B------:R-:W-:-:S02]  /*106e0*/  F2FP.PACK_AB R104, R105, R104 ;  /* 0x000000686968723e */ /* 0x000fc400000000ff */
[----:B------:R-:W-:Y:S01]  /*106f0*/  ISETP.GE.OR P5, PT, R9, R12, P4 ;  /* 0x0000000c0900720c */ /* 0x000fe200027a6670 */
[----:B------:R-:W-:Y:S01]  /*10700*/  IMAD R17, R17, c[0x0][0x3e4], R0 ;  /* 0x0000f90011117a24 */ /* 0x000fe200078e0200 */
[----:B------:R-:W-:Y:S01]  /*10710*/  IADD3 R9, R9, 0x8, RZ ;  /* 0x0000000809097810 */ /* 0x000fe20007ffe0ff */
[----:B------:R-:W-:Y:S01]  /*10720*/  @P0 IMAD.HI.U32 R0, R16, c[0x0][0x4ec], RZ ;  /* 0x00013b0010000a27 */ /* 0x000fe200078e00ff */
[----:B------:R-:W-:Y:S02]  /*10730*/  F2FP.PACK_AB R106, R107, R106 ;  /* 0x0000006a6b6a723e */ /* 0x000fe400000000ff */
[----:B------:R-:W-:Y:S01]  /*10740*/  ISETP.GE.OR P4, PT, R9, R12, P4 ;  /* 0x0000000c0900720c */ /* 0x000fe20002786670 */
[----:B------:R-:W-:Y:S01]  /*10750*/  IMAD.U32 R2, R15, 0x2, R2 ;  /* 0x000000020f027824 */ /* 0x000fe200078e0002 */
[----:B------:R-:W-:Y:S01]  /*10760*/  F2FP.PACK_AB R100, R101, R100 ;  /* 0x000000646564723e */ /* 0x000fe200000000ff */
[----:B------:R-:W-:Y:S01]  /*10770*/  IMAD.MOV.U32 R15, RZ, RZ, R16 ;  /* 0x000000ffff0f7224 */ /* 0x000fe200078e0010 */
[----:B------:R-:W-:Y:S01]  /*10780*/  @P0 SHF.R.U32.HI R15, RZ, c[0x0][0x4f0], R0 ;  /* 0x00013c00ff0f0a19 */ /* 0x000fe20000011600 */
[----:B------:R-:W-:Y:S01]  /*10790*/  IMAD.SHL.U32 R21, R2, 0x2, RZ ;  /* 0x0000000202157824 */ /* 0x000fe200078e00ff */
[----:B------:R-:W-:Y:S01]  /*107a0*/  BAR.SYNC.DEFER_BLOCKING 0x1, 0x100 ;  /* 0x0044000000007b1d */ /* 0x000fe20000010000 */
[----:B------:R-:W-:Y:S01]  /*107b0*/  IMAD.IADD R23, R23, 0x1, R17 ;  /* 0x0000000117177824 */ /* 0x000fe200078e0211 */
[----:B------:R-:W-:Y:S01]  /*107c0*/  SHF.R.S32.HI R9, RZ, 0x1f, R15 ;  /* 0x0000001fff097819 */ /* 0x000fe2000001140f */
[----:B------:R-:W-:Y:S01]  /*107d0*/  IMAD R19, R19, c[0x0][0x4e8], R18 ;  /* 0x00013a0013137a24 */ /* 0x000fe200078e0212 */
[----:B------:R-:W-:-:S02]  /*107e0*/  IADD3 R24, P0, R15, R24, RZ ;  /* 0x000000180f187210 */ /* 0x000fc40007f1e0ff */
[C---:B------:R-:W-:Y:S02]  /*107f0*/  IADD3 R0, R21.reuse, 0x80, RZ ;  /* 0x0000008015007810 */ /* 0x040fe40007ffe0ff */
[----:B------:R-:W-:Y:S02]  /*10800*/  IADD3 R17, R21, 0x70, RZ ;  /* 0x0000007015117810 */ /* 0x000fe40007ffe0ff */
[----:B------:R-:W-:Y:S01]  /*10810*/  IADD3.X R25, R9, R25, R14, P0, !PT ;  /* 0x0000001909197210 */ /* 0x000fe200007fe40e */
[----:B------:R-:W-:Y:S01]  /*10820*/  IMAD.MOV R9, RZ, RZ, -R15 ;  /* 0x000000ffff097224 */ /* 0x000fe200078e0a0f */
[----:B------:R-:W-:Y:S01]  /*10830*/  @P3 IADD3 R17, R0, 0x10, RZ ;  /* 0x0000001000113810 */ /* 0x000fe20007ffe0ff */
[----:B------:R-:W-:Y:S01]  /*10840*/  IMAD.MOV.U32 R0, RZ, RZ, 0x20 ;  /* 0x00000020ff007424 */ /* 0x000fe200078e00ff */
[----:B------:R-:W-:Y:S01]  /*10850*/  SHF.R.S32.HI R2, RZ, 0x1f, R19 ;  /* 0x0000001fff027819 */ /* 0x000fe20000011413 */
[----:B------:R-:W-:Y:S01]  /*10860*/  IMAD R27, R9, c[0x0][0x4e8], R16 ;  /* 0x00013a00091b7a24 */ /* 0x000fe200078e0210 */
[----:B------:R-:W-:Y:S01]  /*10870*/  F2FP.PACK_AB R102, R103, R102 ;  /* 0x000000666766723e */ /* 0x000fe200000000ff */
[----:B------:R-:W-:Y:S01]  /*10880*/  IMAD.MOV.U32 R9, RZ, RZ, 0x40 ;  /* 0x00000040ff097424 */ /* 0x000fe200078e00ff */
[----:B------:R-:W-:Y:S01]  /*10890*/  SEL R0, R0, 0xffffffe0, !P1 ;  /* 0xffffffe000007807 */ /* 0x000fe20004800000 */
[----:B------:R-:W-:Y:S01]  /*108a0*/  IMAD R2, R2, c[0x0][0x3d8], RZ ;  /* 0x0000f60002027a24 */ /* 0x000fe200078e02ff */
[----:B------:R-:W-:Y:S01]  /*108b0*/  F2FP.PACK_AB R36, R37, R36 ;  /* 0x000000242524723e */ /* 0x000fe200000000ff */
[----:B------:R-:W-:Y:S01]  /*108c0*/  IMAD.WIDE.U32 R24, R27, c[0x0][0x488], R24 ;  /* 0x000122001b187a25 */ /* 0x000fe200078e0018 */
[----:B------:R-:W-:Y:S01]  /*108d0*/  SEL R10, R9, 0xffffffc0, !P2 ;  /* 0xffffffc0090a7807 */ /* 0x000fe20005000000 */
[----:B------:R-:W-:Y:S02]  /*108e0*/  STS [R21+0x80], R128 ;  /* 0x0000808015007388 */ /* 0x000fe40000000800 */
[----:B------:R-:W-:Y:S01]  /*108f0*/  IMAD.IADD R15, R21, 0x1, R0 ;  /* 0x00000001150f7824 */ /* 0x000fe200078e0200 */
[----:B------:R-:W-:Y:S01]  /*10900*/  F2FP.PACK_AB R38, R39, R38 ;  /* 0x000000262726723e */ /* 0x000fe200000000ff */
[----:B------:R-:W-:Y:S01]  /*10910*/  IMAD.IADD R9, R0, 0x1, R17 ;  /* 0x0000000100097824 */ /* 0x000fe200078e0211 */
[----:B------:R-:W-:Y:S01]  /*10920*/  SHF.R.S32.HI R0, RZ, 0x1f, R27 ;  /* 0x0000001fff007819 */ /* 0x000fe2000001141b */
[C---:B------:R-:W-:Y:S01]  /*10930*/  IMAD R2, R19.reuse, c[0x0][0x3dc], R2 ;  /* 0x0000f70013027a24 */ /* 0x040fe200078e0202 */
[----:B------:R-:W-:Y:S01]  /*10940*/  STS [R21+0x480], R130 ;  /* 0x0004808215007388 */ /* 0x000fe20000000800 */
[----:B------:R-:W-:Y:S01]  /*10950*/  IMAD.WIDE.U32 R18, R19, c[0x0][0x3d8], R22 ;  /* 0x0000f60013127a25 */ /* 0x000fe200078e0016 */
[----:B------:R-:W-:-:S02]  /*10960*/  F2FP.PACK_AB R40, R41, R40 ;  /* 0x000000282928723e */ /* 0x000fc400000000ff */
[----:B------:R-:W-:Y:S01]  /*10970*/  STS [R17], R124 ;  /* 0x0000007c11007388 */ /* 0x000fe20000000800 */
[----:B------:R-:W-:Y:S01]  /*10980*/  IMAD R0, R0, c[0x0][0x488], RZ ;  /* 0x0001220000007a24 */ /* 0x000fe200078e02ff */
[----:B------:R-:W-:Y:S01]  /*10990*/  F2FP.PACK_AB R42, R43, R42 ;  /* 0x0000002a2b2a723e */ /* 0x000fe200000000ff */
[----:B------:R-:W-:Y:S01]  /*109a0*/  IMAD.IADD R23, R21, 0x1, R10 ;  /* 0x0000000115177824 */ /* 0x000fe200078e020a */
[----:B------:R-:W-:Y:S01]  /*109b0*/  STS [R17+0x400], R126 ;  /* 0x0004007e11007388 */ /* 0x000fe20000000800 */
[----:B------:R-:W-:Y:S01]  /*109c0*/  IMAD R0, R27, c[0x0][0x48c], R0 ;  /* 0x000123001b007a24 */ /* 0x000fe200078e0200 */
[----:B------:R-:W-:Y:S01]  /*109d0*/  F2FP.PACK_AB R44, R45, R44 ;  /* 0x0000002c2d2c723e */ /* 0x000fe200000000ff */
[C---:B------:R-:W-:Y:S01]  /*109e0*/  IMAD.IADD R27, R10.reuse, 0x1, R17 ;  /* 0x000000010a1b7824 */ /* 0x040fe200078e0211 */
[----:B------:R-:W-:Y:S01]  /*109f0*/  STS [R15+0x80], R120 ;  /* 0x000080780f007388 */ /* 0x000fe20000000800 */
[----:B------:R-:W-:Y:S01]  /*10a00*/  IMAD.IADD R29, R10, 0x1, R15 ;  /* 0x000000010a1d7824 */ /* 0x000fe200078e020f */
[----:B------:R-:W-:Y:S01]  /*10a10*/  F2FP.PACK_AB R46, R47, R46 ;  /* 0x0000002e2f2e723e */ /* 0x000fe200000000ff */
[----:B------:R-:W-:Y:S01]  /*10a20*/  IMAD.IADD R31, R9, 0x1, R10 ;  /* 0x00000001091f7824 */ /* 0x000fe200078e020a */
[----:B------:R-:W-:Y:S01]  /*10a30*/  STS [R15+0x480], R122 ;  /* 0x0004807a0f007388 */ /* 0x000fe20000000800 */
[----:B------:R-:W-:Y:S01]  /*10a40*/  F2FP.PACK_AB R48, R49, R48 ;  /* 0x000000303130723e */ /* 0x000fe200000000ff */
[----:B------:R-:W-:Y:S01]  /*10a50*/  IMAD.IADD R25, R25, 0x1, R0 ;  /* 0x0000000119197824 */ /* 0x000fe200078e0200 */
[----:B------:R-:W-:Y:S01]  /*10a60*/  F2FP.PACK_AB R50, R51, R50 ;  /* 0x000000323332723e */ /* 0x000fe200000000ff */
[----:B------:R-:W-:Y:S01]  /*10a70*/  STS [R9], R116 ;  /* 0x0000007409007388 */ /* 0x000fe20000000800 */
[----:B------:R-:W-:-:S02]  /*10a80*/  F2FP.PACK_AB R52, R53, R52 ;  /* 0x000000343534723e */ /* 0x000fc400000000ff */
[----:B------:R-:W-:Y:S01]  /*10a90*/  F2FP.PACK_AB R54, R55, R54 ;  /* 0x000000363736723e */ /* 0x000fe200000000ff */
[----:B------:R-:W-:Y:S01]  /*10aa0*/  STS [R9+0x400], R118 ;  /* 0x0004007609007388 */ /* 0x000fe20000000800 */
[----:B------:R-:W-:Y:S01]  /*10ab0*/  F2FP.PACK_AB R56, R57, R56 ;  /* 0x000000383938723e */ /* 0x000fe200000000ff */
[----:B------:R-:W-:Y:S01]  /*10ac0*/  IMAD R57, R11, 0x80, R4 ;  /* 0x000000800b397824 */ /* 0x000fe200078e0204 */
        /* <DEDUP_REMOVED lines=23> */
[----:B------:R-:W-:-:S02]  /*10c40*/  LEA R14, P0, R24, c[0x0][0x450], 0x2 ;  /* 0x00011400180e7a11 */ /* 0x000fc400078010ff */
        /* <DEDUP_REMOVED lines=9> */
[----:B------:R-:W-:Y:S01]  /*10ce0*/  LEA.HI.X R25, R24, c[0x0][0x454], R25, 0x2, P0 ;  /* 0x0001150018197a11 */ /* 0x000fe200000f1419 */
[----:B------:R-:W-:Y:S01]  /*10cf0*/  STS [R17+0x4400], R42 ;  /* 0x0044002a11007388 */ /* 0x000fe20000000800 */
[----:B------:R-:W-:-:S03]  /*10d00*/  LEA R0, P0, R18, c[0x0][0x380], 0x1 ;  /* 0x0000e00012007a11 */ /* 0x000fc600078008ff */
        /* <DEDUP_REMOVED lines=14> */
[----:B-1----:R-:W-:-:S03]  /*10df0*/  IMAD.SHL.U32 R58, R13, 0x2, RZ ;  /* 0x000000020d3a7824 */ /* 0x002fc600078e00ff */
        /* <DEDUP_REMOVED lines=14> */
[----:B------:R-:W-:Y:S04]  /*10ee0*/  SHFL.IDX PT, R82, R14, RZ, 0x1c1f ;  /* 0x001c1fff0e527589 */ /* 0x000fe800000e0000 */
[----:B------:R-:W2:Y:S04]  /*10ef0*/  SHFL.IDX PT, R83, R25, RZ, 0x1c1f ;  /* 0x001c1fff19537589 */ /* 0x000ea800000e0000 */
[----:B------:R-:W-:Y:S06]  /*10f00*/  BAR.SYNC.DEFER_BLOCKING 0x1, 0x100 ;  /* 0x0044000000007b1d */ /* 0x000fec0000010000 */
[----:B------:R-:W-:Y:S01]  /*10f10*/  SHFL.IDX PT, R96, R14, 0x1, 0x1c1f ;  /* 0x003c1f000e607f89 */ /* 0x000fe200000e0000 */
[----:B-1----:R-:W-:-:S03]  /*10f20*/  IMAD.IADD R5, R19, 0x1, R2 ;  /* 0x0000000113057824 */ /* 0x002fc600078e0202 */
[----:B------:R-:W1:Y:S02]  /*10f30*/  SHFL.IDX PT, R97, R25, 0x1, 0x1c1f ;  /* 0x003c1f0019617f89 */ /* 0x000e6400000e0000 */
[----:B------:R-:W-:Y:S02]  /*10f40*/  LEA.HI.X R2, R18, c[0x0][0x384], R5, 0x1, P0 ;  /* 0x0000e10012027a11 */ /* 0x000fe400000f0c05 */
[----:B------:R3:W4:Y:S01]  /*10f50*/  SHFL.IDX PT, R60, R0, RZ, 0x181f ;  /* 0x00181fff003c7589 */ /* 0x00072200000e0000 */
[----:B------:R-:W-:-:S03]  /*10f60*/  ISETP.GE.AND P0, PT, R57, R12, PT ;  /* 0x0000000c3900720c */ /* 0x000fc60003f06270 */
[----:B------:R3:W3:Y:S04]  /*10f70*/  SHFL.IDX PT, R61, R2, RZ, 0x181f ;  /* 0x00181fff023d7589 */ /* 0x0006e800000e0000 */
[----:B--2---:R2:W-:Y:S04]  /*10f80*/  @!P5 ST.E [R82.64], R7 ;  /* 0x000000075200d985 */ /* 0x0045e8000c101916 */
[----:B-1----:R2:W-:Y:S04]  /*10f90*/  @!P4 ST.E [R96.64], R8 ;  /* 0x000000086000c985 */ /* 0x0025e8000c101916 */
[----:B------:R2:W1:Y:S04]  /*10fa0*/  LDS.128 R52, [R58+0x1080] ;  /* 0x001080003a347984 */ /* 0x0004680000000c00 */
[----:B------:R2:W1:Y:S04]  /*10fb0*/  LDS.128 R48, [R58+0x2080] ;  /* 0x002080003a307984 */ /* 0x0004680000000c00 */
[----:B------:R2:W1:Y:S04]  /*10fc0*/  LDS.128 R44, [R58+0x3080] ;  /* 0x003080003a2c7984 */ /* 0x0004680000000c00 */
[----:B------:R2:W1:Y:S04]  /*10fd0*/  LDS.128 R40, [R58+0x5080] ;  /* 0x005080003a287984 */ /* 0x0004680000000c00 */
[----:B------:R2:W1:Y:S04]  /*10fe0*/  LDS.128 R36, [R58+0x6080] ;  /* 0x006080003a247984 */ /* 0x0004680000000c00 */
[----:B------:R2:W1:Y:S04]  /*10ff0*/  LDS.128 R32, [R58+0x7080] ;  /* 0x007080003a207984 */ /* 0x0004680000000c00 */
[----:B------:R2:W1:Y:S04]  /*11000*/  LDS.128 R28, [R58+0x9080] ;  /* 0x009080003a1c7984 */ /* 0x0004680000000c00 */
[----:B------:R2:W1:Y:S04]  /*11010*/  LDS.128 R24, [R58+0xa080] ;  /* 0x00a080003a187984 */ /* 0x0004680000000c00 */
[----:B------:R2:W1:Y:S01]  /*11020*/  LDS.128 R20, [R58+0xb080] ;  /* 0x00b080003a147984 */ /* 0x0004620000000c00 */
[----:B------:R-:W-:Y:S05]  /*11030*/  @P0 BRA `(.L_x_212) ;  /* 0x0000014000000947 */ /* 0x000fea0003800000 */
[----:B---34-:R-:W3:Y:S01]  /*11040*/  LDS.128 R16, [R58+0x80] ;  /* 0x000080003a107984 */ /* 0x018ee20000000c00 */
[----:B------:R-:W-:-:S02]  /*11050*/  IADD3 R56, R3, 0x40, RZ ;  /* 0x0000004003387810 */ /* 0x000fc40007ffe0ff */
[C---:B------:R-:W-:Y:S01]  /*11060*/  IADD3 R14, R3.reuse, 0x80, RZ ;  /* 0x00000080030e7810 */ /* 0x040fe20007ffe0ff */
[----:B--2---:R-:W2:Y:S01]  /*11070*/  LDS.128 R8, [R58+0x4080] ;  /* 0x004080003a087984 */ /* 0x004ea20000000c00 */
[----:B------:R-:W-:Y:S02]  /*11080*/  ISETP.GE.AND P1, PT, R56, c[0x0][0x3c8], PT ;  /* 0x0000f20038007a0c */ /* 0x000fe40003f26270 */
[----:B------:R-:W-:Y:S01]  /*11090*/  ISETP.GE.AND P0, PT, R14, c[0x0][0x3c8], PT ;  /* 0x0000f2000e007a0c */ /* 0x000fe20003f06270 */
[----:B------:R4:W5:Y:S01]  /*110a0*/  LDS.128 R4, [R58+0x8080] ;  /* 0x008080003a047984 */ /* 0x0009620000000c00 */
[----:B------:R-:W-:-:S09]  /*110b0*/  ISETP.GE.AND P2, PT, R3, c[0x0][0x3c8], PT ;  /* 0x0000f20003007a0c */ /* 0x000fd20003f46270 */
[----:B------:R-:W-:Y:S02]  /*110c0*/  @!P1 SHF.R.S32.HI R15, RZ, 0x1f, R56 ;  /* 0x0000001fff0f9819 */ /* 0x000fe40000011438 */
[----:B------:R-:W-:Y:S02]  /*110d0*/  @!P0 SHF.R.S32.HI R13, RZ, 0x1f, R14 ;  /* 0x0000001fff0d8819 */ /* 0x000fe4000001140e */
[----:B------:R-:W-:Y:S02]  /*110e0*/  @!P1 LEA.HI R15, R15, R56, RZ, 0x3 ;  /* 0x000000380f0f9211 */ /* 0x000fe400078f18ff */
[----:B------:R-:W-:Y:S02]  /*110f0*/  @!P0 LEA.HI R13, R13, R14, RZ, 0x3 ;  /* 0x0000000e0d0d8211 */ /* 0x000fe400078f18ff */
[----:B------:R-:W-:Y:S02]  /*11100*/  @!P1 LOP3.LUT R15, R15, 0xfffffff8, RZ, 0xc0, !PT ;  /* 0xfffffff80f0f9812 */ /* 0x000fe400078ec0ff */
[----:B------:R-:W-:Y:S01]  /*11110*/  @!P0 LOP3.LUT R13, R13, 0xfffffff8, RZ, 0xc0, !PT ;  /* 0xfffffff80d0d8812 */ /* 0x000fe200078ec0ff */
[----:B----4-:R-:W-:-:S04]  /*11120*/  @!P2 IMAD.WIDE R58, R3, 0x2, R60 ;  /* 0x00000002033aa825 */ /* 0x010fc800078e023c */
[----:B------:R-:W-:-:S04]  /*11130*/  @!P1 IMAD.WIDE R14, R15, 0x2, R60 ;  /* 0x000000020f0e9825 */ /* 0x000fc800078e023c */
[----:B------:R-:W-:Y:S01]  /*11140*/  @!P0 IMAD.WIDE R60, R13, 0x2, R60 ;  /* 0x000000020d3c8825 */ /* 0x000fe200078e023c */
[----:B---3--:R3:W-:Y:S04]  /*11150*/  @!P2 ST.E.128 [R58.64], R16 ;  /* 0x000000103a00a985 */ /* 0x0087e8000c101d16 */
[----:B--2---:R3:W-:Y:S04]  /*11160*/  @!P1 ST.E.128 [R14.64], R8 ;  /* 0x000000080e009985 */ /* 0x0047e8000c101d16 */
[----:B-----5:R3:W-:Y:S02]  /*11170*/  @!P0 ST.E.128 [R60.64], R4 ;  /* 0x000000043c008985 */ /* 0x0207e4000c101d16 */
.L_x_212:
[----:B---34-:R-:W-:Y:S05]  /*11180*/  BSYNC B0 ;  /* 0x0000000000007941 */ /* 0x018fea0003800000 */
.L_x_211:
[----:B------:R-:W-:Y:S01]  /*11190*/  IADD3 R5, R57, 0x20, RZ ;  /* 0x0000002039057810 */ /* 0x000fe20007ffe0ff */
[----:B------:R3:W4:Y:S01]  /*111a0*/  SHFL.IDX PT, R9, R2, 0x1, 0x181f ;  /* 0x00381f0002097f89 */ /* 0x00072200000e0000 */
[----:B------:R-:W-:Y:S02]  /*111b0*/  BSSY B0, `(.L_x_213) ;  /* 0x0000015000007945 */ /* 0x000fe40003800000 */
[----:B------:R-:W-:Y:S01]  /*111c0*/  ISETP.GE.AND P0, PT, R5, R12, PT ;  /* 0x0000000c0500720c */ /* 0x000fe20003f06270 */
[----:B--2---:R3:W2:-:S12]  /*111d0*/  SHFL.IDX PT, R8, R0, 0x1, 0x181f ;  /* 0x00381f0000087f89 */ /* 0x00469800000e0000 */
        /* <DEDUP_REMOVED lines=13> */
[----:B-1----:R1:W-:Y:S02]  /*112b0*/  @!P2 ST.E.128 [R10.64], R52 ;  /* 0x000000340a00a985 */ /* 0x0023e4000c101d16 */
[----:B------:R-:W-:-:S04]  /*112c0*/  @!P1 IMAD.WIDE R6, R6, 0x2, R8 ;  /* 0x0000000206069825 */ /* 0x000fc800078e0208 */
[----:B------:R-:W-:Y:S01]  /*112d0*/  @!P0 IMAD.WIDE R4, R4, 0x2, R8 ;  /* 0x0000000204048825 */ /* 0x000fe200078e0208 */
[----:B------:R1:W-:Y:S04]  /*112e0*/  @!P1 ST.E.128 [R6.64], R40 ;  /* 0x0000002806009985 */ /* 0x0003e8000c101d16 */
[----:B------:R1:W-:Y:S02]  /*112f0*/  @!P0 ST.E.128 [R4.64], R28 ;  /* 0x0000001c04008985 */ /* 0x0003e4000c101d16 */
.L_x_214:
[----:B------:R-:W-:Y:S05]  /*11300*/  BSYNC B0 ;  /* 0x0000000000007941 */ /* 0x000fea0003800000 */
.L_x_213:
[----:B-1----:R-:W-:Y:S01]  /*11310*/  IADD3 R5, R57, 0x40, RZ ;  /* 0x0000004039057810 */ /* 0x002fe20007ffe0ff */
[----:B----4-:R1:W4:Y:S01]  /*11320*/  SHFL.IDX PT, R9, R2, 0x2, 0x181f ;  /* 0x00581f0002097f89 */ /* 0x01032200000e0000 */
        /* <DEDUP_REMOVED lines=21> */
.L_x_216:
[----:B------:R-:W-:Y:S05]  /*11480*/  BSYNC B0 ;  /* 0x0000000000007941 */ /* 0x000fea0003800000 */
.L_x_215:
[----:B------:R-:W-:Y:S01]  /*11490*/  IADD3 R57, R57, 0x60, RZ ;  /* 0x0000006039397810 */ /* 0x000fe20007ffe0ff */
[----:B--2---:R2:W1:Y:S03]  /*114a0*/  SHFL.IDX PT, R7, R2, 0x3, 0x181f ;  /* 0x00781f0002077f89 */ /* 0x00446600000e0000 */
[----:B------:R-:W-:Y:S01]  /*114b0*/  ISETP.GE.AND P0, PT, R57, R12, PT ;  /* 0x0000000c3900720c */ /* 0x000fe20003f06270 */
[----:B------:R2:W3:-:S12]  /*114c0*/  SHFL.IDX PT, R6, R0, 0x3, 0x181f ;  /* 0x00781f0000067f89 */ /* 0x0004d800000e0000 */
[----:B------:R-:W-:Y:S05]  /*114d0*/  @P0 EXIT ;  /* 0x000000000000094d */ /* 0x000fea0003800000 */
[C---:B------:R-:W-:Y:S02]  /*114e0*/  IADD3 R5, R3.reuse, 0x40, RZ ;  /* 0x0000004003057810 */ /* 0x040fe40007ffe0ff */
[----:B------:R-:W-:Y:S02]  /*114f0*/  ISETP.GE.AND P1, PT, R3, c[0x0][0x3c8], PT ;  /* 0x0000f20003007a0c */ /* 0x000fe40003f26270 */
[----:B------:R-:W-:-:S13]  /*11500*/  ISETP.GE.AND P0, PT, R5, c[0x0][0x3c8], PT ;  /* 0x0000f20005007a0c */ /* 0x000fda0003f06270 */
[----:B-123--:R-:W-:-:S04]  /*11510*/  @!P0 SHF.R.S32.HI R0, RZ, 0x1f, R5 ;  /* 0x0000001fff008819 */ /* 0x00efc80000011405 */
[----:B------:R-:W-:Y:S01]  /*11520*/  @!P0 LEA.HI R0, R0, R5, RZ, 0x3 ;  /* 0x0000000500008211 */ /* 0x000fe200078f18ff */
[C-C-:B------:R-:W-:Y:S01]  /*11530*/  @!P1 IMAD.WIDE R4, R3.reuse, 0x2, R6.reuse ;  /* 0x0000000203049825 */ /* 0x140fe200078e0206 */
[----:B------:R-:W-:Y:S02]  /*11540*/  IADD3 R3, R3, 0x80, RZ ;  /* 0x0000008003037810 */ /* 0x000fe40007ffe0ff */
[----:B------:R-:W-:Y:S02]  /*11550*/  @!P0 LOP3.LUT R0, R0, 0xfffffff8, RZ, 0xc0, !PT ;  /* 0xfffffff800008812 */ /* 0x000fe400078ec0ff */
[----:B------:R1:W-:Y:S03]  /*11560*/  @!P1 ST.E.128 [R4.64], R44 ;  /* 0x0000002c04009985 */ /* 0x0003e6000c101d16 */
[----:B----4-:R-:W-:-:S05]  /*11570*/  @!P0 IMAD.WIDE R8, R0, 0x2, R6 ;  /* 0x0000000200088825 */ /* 0x010fca00078e0206 */
        /* <DEDUP_REMOVED lines=9> */
.L_x_210:
[----:B------:R-:W3:Y:S01]  /*11610*/  S2R R7, SR_TID.X ;  /* 0x0000000000077919 */ /* 0x000ee20000002100 */
[----:B------:R-:W-:Y:S03]  /*11620*/  BSSY B0, `(.L_x_217) ;  /* 0x0000029000007945 */ /* 0x000fe60003800000 */
[----:B------:R-:W4:Y:S01]  /*11630*/  S2R R8, SR_CTAID.Z ;  /* 0x0000000000087919 */ /* 0x000f220000002700 */
[----:B---3--:R-:W-:Y:S02]  /*11640*/  ISETP.GT.AND P0, PT, R7, 0x7f, PT ;  /* 0x0000007f0700780c */ /* 0x008fe40003f04270 */
[----:B----4-:R-:W-:-:S11]  /*11650*/  SHF.R.S32.HI R11, RZ, 0x1f, R8 ;  /* 0x0000001fff0b7819 */ /* 0x010fd60000011408 */
[----:B------:R-:W-:Y:S05]  /*11660*/  @P0 BRA `(.L_x_218) ;  /* 0x0000024000000947 */ /* 0x000fea0003800000 */
[----:B------:R-:W3:Y:S01]  /*11670*/  S2R R4, SR_CTAID.X ;  /* 0x0000000000047919 */ /* 0x000ee20000002500 */
[----:B-1----:R-:W-:-:S05]  /*11680*/  MOV R2, c[0x0][0x4e8] ;  /* 0x00013a0000027a02 */ /* 0x002fca0000000f00 */
[----:B------:R-:W-:Y:S01]  /*11690*/  IMAD R0, R2, c[0x0][0x388], RZ ;  /* 0x0000e20002007a24 */ /* 0x000fe200078e02ff */
[----:B---3--:R-:W-:-:S04]  /*116a0*/  LEA R9, R4, R7, 0x7 ;  /* 0x0000000704097211 */ /* 0x008fc800078e38ff */
[----:B------:R-:W-:-:S13]  /*116b0*/  ISETP.GE.AND P0, PT, R9, R0, PT ;  /* 0x000000000900720c */ /* 0x000fda0003f06270 */
[----:B------:R-:W-:Y:S05]  /*116c0*/  @P0 BRA `(.L_x_218) ;  /* 0x000001e000000947 */ /* 0x000fea0003800000 */
[----:B------:R-:W-:Y:S01]  /*116d0*/  ISETP.NE.AND P0, PT, R2, 0x1, PT ;  /* 0x000000010200780c */ /* 0x000fe20003f05270 */
[----:B------:R-:W-:Y:S01]  /*116e0*/  ULDC.64 UR4, c[0x0][0x490] ;  /* 0x0001240000047ab9 */ /* 0x000fe20000000a00 */
[----:B------:R-:W-:Y:S01]  /*116f0*/  IMAD.MOV.U32 R5, RZ, RZ, R9 ;  /* 0x000000ffff057224 */ /* 0x000fe200078e0009 */
[----:B------:R-:W-:Y:S02]  /*11700*/  UIMAD UR7, UR6, UR4, URZ ;  /* 0x00000004060772a4 */ /* 0x000fe4000f8e023f */
[----:B------:R-:W-:Y:S02]  /*11710*/  UIMAD.WIDE.U32 UR8, UR11, UR4, URZ ;  /* 0x000000040b0872a5 */ /* 0x000fe4000f8e003f */
[----:B------:R-:W-:-:S04]  /*11720*/  UIMAD UR4, UR11, UR5, UR7 ;  /* 0x000000050b0472a4 */ /* 0x000fc8000f8e0207 */
[----:B------:R-:W-:Y:S01]  /*11730*/  UIADD3 UR4, UR9, UR4, URZ ;  /* 0x0000000409047290 */ /* 0x000fe2000fffe03f */
[----:B------:R-:W-:Y:S01]  /*11740*/  MOV R2, UR8 ;  /* 0x0000000800027c02 */ /* 0x000fe20008000f00 */
[----:B------:R-:W-:-:S04]  /*11750*/  @P0 IMAD.HI.U32 R0, R9, c[0x0][0x4ec], RZ ;  /* 0x00013b0009000a27 */ /* 0x000fc800078e00ff */
[----:B------:R-:W-:Y:S01]  /*11760*/  MOV R13, UR4 ;  /* 0x00000004000d7c02 */ /* 0x000fe20008000f00 */
[----:B------:R-:W-:Y:S01]  /*11770*/  IMAD.MOV.U32 R12, RZ, RZ, R2 ;  /* 0x000000ffff0c7224 */ /* 0x000fe200078e0002 */
[----:B------:R-:W-:Y:S01]  /*11780*/  @P0 SHF.R.U32.HI R5, RZ, c[0x0][0x4f0], R0 ;  /* 0x00013c00ff050a19 */ /* 0x000fe20000011600 */
[----:B------:R-:W-:Y:S02]  /*11790*/  IMAD.U32 R3, RZ, RZ, UR9 ;  /* 0x00000009ff037e24 */ /* 0x000fe4000f8e00ff */
[----:B------:R-:W-:Y:S02]  /*117a0*/  IMAD R3, R11, c[0x0][0x498], RZ ;  /* 0x000126000b037a24 */ /* 0x000fe400078e02ff */
[----:B------:R-:W-:Y:S02]  /*117b0*/  IMAD.MOV R4, RZ, RZ, -R5 ;  /* 0x000000ffff047224 */ /* 0x000fe400078e0a05 */
[----:B------:R-:W-:-:S04]  /*117c0*/  IMAD.WIDE.U32 R12, R8, c[0x0][0x498], R12 ;  /* 0x00012600080c7a25 */ /* 0x000fc800078e000c */
[----:B------:R-:W-:Y:S01]  /*117d0*/  IMAD R4, R4, c[0x0][0x4e8], R9 ;  /* 0x00013a0004047a24 */ /* 0x000fe200078e0209 */
[----:B------:R-:W-:Y:S01]  /*117e0*/  IADD3 R12, P0, R5, R12, RZ ;  /* 0x0000000c050c7210 */ /* 0x000fe20007f1e0ff */
[----:B------:R-:W-:Y:S01]  /*117f0*/  IMAD R0, R8, c[0x0][0x49c], R3 ;  /* 0x0001270008007a24 */ /* 0x000fe200078e0203 */
[----:B------:R-:W-:Y:S02]  /*11800*/  SHF.R.S32.HI R3, RZ, 0x1f, R5 ;  /* 0x0000001fff037819 */ /* 0x000fe40000011405 */
[----:B------:R-:W-:Y:S02]  /*11810*/  SHF.R.S32.HI R2, RZ, 0x1f, R4 ;  /* 0x0000001fff027819 */ /* 0x000fe40000011404 */
[----:B------:R-:W-:-:S03]  /*11820*/  IADD3.X R13, R3, R13, R0, P0, !PT ;  /* 0x0000000d030d7210 */ /* 0x000fc600007fe400 */
[----:B------:R-:W-:Y:S02]  /*11830*/  IMAD R5, R2, c[0x0][0x488], RZ ;  /* 0x0001220002057a24 */ /* 0x000fe400078e02ff */
[----:B------:R-:W-:-:S04]  /*11840*/  IMAD.WIDE.U32 R12, R4, c[0x0][0x488], R12 ;  /* 0x00012200040c7a25 */ /* 0x000fc800078e000c */
[----:B------:R-:W-:Y:S01]  /*11850*/  IMAD R5, R4, c[0x0][0x48c], R5 ;  /* 0x0001230004057a24 */ /* 0x000fe200078e0205 */
[----:B------:R-:W-:-:S04]  /*11860*/  LEA R2, P0, R12, c[0x0][0x450], 0x2 ;  /* 0x000114000c027a11 */ /* 0x000fc800078010ff */
[----:B------:R-:W-:-:S04]  /*11870*/  IADD3 R5, R13, R5, RZ ;  /* 0x000000050d057210 */ /* 0x000fc80007ffe0ff */
[----:B------:R-:W-:Y:S02]  /*11880*/  LEA.HI.X R3, R12, c[0x0][0x454], R5, 0x2, P0 ;  /* 0x000115000c037a11 */ /* 0x000fe400000f1405 */
[----:B------:R-:W-:-:S05]  /*11890*/  MOV R5, 0xff800000 ;  /* 0xff80000000057802 */ /* 0x000fca0000000f00 */
[----:B------:R1:W-:Y:S02]  /*118a0*/  STG.E [R2.64], R5 ;  /* 0x0000000502007986 */ /* 0x0003e4000c101916 */
.L_x_218:
[----:B------:R-:W-:Y:S05]  /*118b0*/  BSYNC B0 ;  /* 0x0000000000007941 */ /* 0x000fea0003800000 */
.L_x_217:
[----:B-1----:R-:W1:Y:S01]  /*118c0*/  S2R R5, SR_CTAID.X ;  /* 0x0000000000057919 */ /* 0x002e620000002500 */
[----:B------:R-:W-:Y:S01]  /*118d0*/  SHF.R.S32.HI R4, RZ, 0x1f, R7 ;  /* 0x0000001fff047819 */ /* 0x000fe20000011407 */
[----:B------:R-:W-:Y:S01]  /*118e0*/  IMAD.MOV.U32 R3, RZ, RZ, c[0x0][0x4e8] ;  /* 0x00013a00ff037624 */ /* 0x000fe200078e00ff */
[----:B------:R-:W-:Y:S01]  /*118f0*/  ULDC.64 UR4, c[0x0][0x3e8] ;  /* 0x0000fa0000047ab9 */ /* 0x000fe20000000a00 */
[----:B------:R-:W-:Y:S01]  /*11900*/  IMAD R11, R11, c[0x0][0x3f0], RZ ;  /* 0x0000fc000b0b7a24 */ /* 0x000fe200078e02ff */
[----:B------:R-:W-:Y:S01]  /*11910*/  LEA.HI R4, R4, R7, RZ, 0x3 ;  /* 0x0000000704047211 */ /* 0x000fe200078f18ff */
[----:B------:R-:W-:Y:S01]  /*11920*/  UIMAD UR6, UR6, UR4, URZ ;  /* 0x00000004060672a4 */ /* 0x000fe2000f8e023f */
[C---:B------:R-:W-:Y:S01]  /*11930*/  ISETP.NE.AND P0, PT, R3.reuse, 0x1, PT ;  /* 0x000000010300780c */ /* 0x040fe20003f05270 */
[----:B------:R-:W-:Y:S01]  /*11940*/  UIMAD.WIDE.U32 UR8, UR11, UR4, URZ ;  /* 0x000000040b0872a5 */ /* 0x000fe2000f8e003f */
[----:B------:R-:W-:Y:S01]  /*11950*/  LOP3.LUT R0, R4, 0xfffffff8, RZ, 0xc0, !PT ;  /* 0xfffffff804007812 */ /* 0x000fe200078ec0ff */
[----:B------:R-:W-:Y:S01]  /*11960*/  UIMAD UR4, UR11, UR5, UR6 ;  /* 0x000000050b0472a4 */ /* 0x000fe2000f8e0206 */
[----:B------:R-:W-:Y:S01]  /*11970*/  SHF.R.S32.HI R4, RZ, 0x3, R4 ;  /* 0x00000003ff047819 */ /* 0x000fe20000011404 */
[----:B------:R-:W-:Y:S01]  /*11980*/  IMAD R3, R3, c[0x0][0x388], RZ ;  /* 0x0000e20003037a24 */ /* 0x000fe200078e02ff */
[----:B------:R-:W-:Y:S01]  /*11990*/  BSSY B0, `(.L_x_219) ;  /* 0x0000033000007945 */ /* 0x000fe20003800000 */
[----:B------:R-:W-:Y:S01]  /*119a0*/  IMAD.IADD R7, R7, 0x1, -R0 ;  /* 0x0000000107077824 */ /* 0x000fe200078e0a00 */
[----:B------:R-:W-:Y:S01]  /*119b0*/  UIADD3 UR4, UR9, UR4, URZ ;  /* 0x0000000409047290 */ /* 0x000fe2000fffe03f */
[----:B------:R-:W-:Y:S01]  /*119c0*/  IMAD.U32 R13, RZ, RZ, UR9 ;  /* 0x00000009ff0d7e24 */ /* 0x000fe2000f8e00ff */
[----:B------:R-:W-:Y:S01]  /*119d0*/  MOV R12, UR8 ;  /* 0x00000008000c7c02 */ /* 0x000fe20008000f00 */
[----:B------:R-:W-:Y:S01]  /*119e0*/  IMAD R0, R8, c[0x0][0x3f4], R11 ;  /* 0x0000fd0008007a24 */ /* 0x000fe200078e020b */
[----:B------:R-:W-:-:S02]  /*119f0*/  LEA R6, R7, R4, 0x5 ;  /* 0x0000000407067211 */ /* 0x000fc400078e28ff */
[----:B------:R-:W-:Y:S02]  /*11a00*/  MOV R13, UR4 ;  /* 0x00000004000d7c02 */ /* 0x000fe40008000f00 */
[----:B------:R-:W-:Y:S01]  /*11a10*/  SHF.L.U32 R7, R7, 0x3, RZ ;  /* 0x0000000307077819 */ /* 0x000fe200000006ff */
[C---:B-1----:R-:W-:Y:S01]  /*11a20*/  IMAD R6, R5.reuse, 0x80, R6 ;  /* 0x0000008005067824 */ /* 0x042fe200078e0206 */
[----:B------:R-:W-:Y:S01]  /*11a30*/  LEA R4, R5, R4, 0x7 ;  /* 0x0000000405047211 */ /* 0x000fe200078e38ff */
[----:B------:R-:W-:Y:S01]  /*11a40*/  IMAD.WIDE.U32 R12, R8, c[0x0][0x3f0], R12 ;  /* 0x0000fc00080c7a25 */ /* 0x000fe200078e000c */
[----:B------:R-:W-:-:S03]  /*11a50*/  IADD3 R5, R7, 0x80, RZ ;  /* 0x0000008007057810 */ /* 0x000fc60007ffe0ff */
[----:B------:R-:W-:-:S04]  /*11a60*/  @P0 IMAD.HI.U32 R2, R6, c[0x0][0x4ec], RZ ;  /* 0x00013b0006020a27 */ /* 0x000fc800078e00ff */
[----:B------:R-:W-:Y:S01]  /*11a70*/  IMAD.MOV.U32 R9, RZ, RZ, R6 ;  /* 0x000000ffff097224 */ /* 0x000fe200078e0006 */
[----:B------:R-:W-:Y:S01]  /*11a80*/  @P0 SHF.R.U32.HI R9, RZ, c[0x0][0x4f0], R2 ;  /* 0x00013c00ff090a19 */ /* 0x000fe20000011602 */
[----:B------:R-:W-:-:S03]  /*11a90*/  IMAD.IADD R13, R13, 0x1, R0 ;  /* 0x000000010d0d7824 */ /* 0x000fc600078e0200 */
[----:B------:R-:W-:Y:S01]  /*11aa0*/  SHF.R.S32.HI R2, RZ, 0x1f, R9 ;  /* 0x0000001fff027819 */ /* 0x000fe20000011409 */
[C---:B------:R-:W-:Y:S01]  /*11ab0*/  IMAD.WIDE.U32 R12, R9.reuse, c[0x0][0x3e0], R12 ;  /* 0x0000f800090c7a25 */ /* 0x040fe200078e000c */
[----:B------:R-:W-:-:S03]  /*11ac0*/  IADD3 R11, -R9, RZ, RZ ;  /* 0x000000ff090b7210 */ /* 0x000fc60007ffe1ff */
[----:B------:R-:W-:Y:S02]  /*11ad0*/  IMAD R2, R2, c[0x0][0x3e0], RZ ;  /* 0x0000f80002027a24 */ /* 0x000fe400078e02ff */
[----:B------:R-:W-:Y:S01]  /*11ae0*/  IMAD R11, R11, c[0x0][0x4e8], R6 ;  /* 0x00013a000b0b7a24 */ /* 0x000fe200078e0206 */
[----:B------:R-:W-:Y:S01]  /*11af0*/  IADD3 R6, R7, 0x40, RZ ;  /* 0x0000004007067810 */ /* 0x000fe20007ffe0ff */
[----:B------:R-:W-:-:S03]  /*11b00*/  IMAD R9, R9, c[0x0][0x3e4], R2 ;  /* 0x0000f90009097a24 */ /* 0x000fc600078e0202 */
[----:B------:R-:W-:Y:S02]  /*11b10*/  SHF.R.S32.HI R0, RZ, 0x1f, R11 ;  /* 0x0000001fff007819 */ /* 0x000fe4000001140b */
[----:B------:R-:W-:-:S03]  /*11b20*/  IADD3 R13, R13, R9, RZ ;  /* 0x000000090d0d7210 */ /* 0x000fc60007ffe0ff */
[----:B------:R-:W-:Y:S02]  /*11b30*/  IMAD R0, R0, c[0x0][0x3d8], RZ ;  /* 0x0000f60000007a24 */ /* 0x000fe400078e02ff */
[----:B------:R-:W-:-:S04]  /*11b40*/  IMAD.WIDE.U32 R8, R11, c[0x0][0x3d8], R12 ;  /* 0x0000f6000b087a25 */ /* 0x000fc800078e000c */
[----:B------:R-:W-:-:S04]  /*11b50*/  IMAD R0, R11, c[0x0][0x3dc], R0 ;  /* 0x0000f7000b007a24 */ /* 0x000fc800078e0200 */
[----:B------:R-:W-:Y:S01]  /*11b60*/  IMAD.IADD R11, R9, 0x1, R0 ;  /* 0x00000001090b7824 */ /* 0x000fe200078e0200 */
[----:B------:R-:W-:-:S04]  /*11b70*/  LEA R9, P0, R8, c[0x0][0x380], 0x1 ;  /* 0x0000e00008097a11 */ /* 0x000fc800078008ff */
[----:B------:R-:W-:Y:S01]  /*11b80*/  LEA.HI.X R8, R8, c[0x0][0x384], R11, 0x1, P0 ;  /* 0x0000e10008087a11 */ /* 0x000fe200000f0c0b */
[----:B------:R1:W3:Y:S01]  /*11b90*/  SHFL.IDX PT, R10, R9, RZ, 0x181f ;  /* 0x00181fff090a7589 */ /* 0x0002e200000e0000 */
[----:B------:R-:W-:-:S03]  /*11ba0*/  ISETP.GE.AND P0, PT, R4, R3, PT ;  /* 0x000000030400720c */ /* 0x000fc60003f06270 */
[----:B------:R1:W4:Y:S10]  /*11bb0*/  SHFL.IDX PT, R11, R8, RZ, 0x181f ;  /* 0x00181fff080b7589 */ /* 0x00033400000e0000 */
[----:B------:R-:W-:Y:S05]  /*11bc0*/  @P0 BRA `(.L_x_220) ;  /* 0x000000f000000947 */ /* 0x000fea0003800000 */
[----:B------:R-:W-:Y:S02]  /*11bd0*/  ISETP.GE.AND P1, PT, R6, c[0x0][0x3c8], PT ;  /* 0x0000f20006007a0c */ /* 0x000fe40003f26270 */
[----:B------:R-:W-:-:S02]  /*11be0*/  ISETP.GE.AND P0, PT, R5, c[0x0][0x3c8], PT ;  /* 0x0000f20005007a0c */ /* 0x000fc40003f06270 */
        /* <DEDUP_REMOVED lines=13> */
.L_x_220:
[----:B------:R-:W-:Y:S05]  /*11cc0*/  BSYNC B0 ;  /* 0x0000000000007941 */ /* 0x000fea0003800000 */
.L_x_219:
[----:B------:R-:W-:Y:S01]  /*11cd0*/  IADD3 R0, R4, 0x20, RZ ;  /* 0x0000002004007810 */ /* 0x000fe20007ffe0ff */
[----:B---34-:R3:W4:Y:S01]  /*11ce0*/  SHFL.IDX PT, R11, R8, 0x1, 0x181f ;  /* 0x00381f00080b7f89 */ /* 0x01872200000e0000 */
[----:B------:R-:W-:Y:S02]  /*11cf0*/  BSSY B0, `(.L_x_221) ;  /* 0x0000013000007945 */ /* 0x000fe40003800000 */
[----:B------:R-:W-:Y:S01]  /*11d00*/  ISETP.GE.AND P0, PT, R0, R3, PT ;  /* 0x000000030000720c */ /* 0x000fe20003f06270 */
[----:B------:R3:W1:-:S12]  /*11d10*/  SHFL.IDX PT, R10, R9, 0x1, 0x181f ;  /* 0x00381f00090a7f89 */ /* 0x00065800000e0000 */
        /* <DEDUP_REMOVED lines=16> */
.L_x_222:
[----:B------:R-:W-:Y:S05]  /*11e20*/  BSYNC B0 ;  /* 0x0000000000007941 */ /* 0x000fea0003800000 */
.L_x_221:
[----:B------:R-:W-:Y:S01]  /*11e30*/  IADD3 R0, R4, 0x40, RZ ;  /* 0x0000004004007810 */ /* 0x000fe20007ffe0ff */
[----:B-1--4-:R1:W4:Y:S01]  /*11e40*/  SHFL.IDX PT, R11, R8, 0x2, 0x181f ;  /* 0x00581f00080b7f89 */ /* 0x01232200000e0000 */
[----:B------:R-:W-:Y:S02]  /*11e50*/  BSSY B0, `(.L_x_223) ;  /* 0x0000013000007945 */ /* 0x000fe40003800000 */
[----:B------:R-:W-:Y:S01]  /*11e60*/  ISETP.GE.AND P0, PT, R0, R3, PT ;  /* 0x000000030000720c */ /* 0x000fe20003f06270 */
[----:B------:R1:W3:-:S12]  /*11e70*/  SHFL.IDX PT, R10, R9, 0x2, 0x181f ;  /* 0x00581f00090a7f89 */ /* 0x0002d800000e0000 */
        /* <DEDUP_REMOVED lines=16> */
.L_x_224:
[----:B------:R-:W-:Y:S05]  /*11f80*/  BSYNC B0 ;  /* 0x0000000000007941 */ /* 0x000fea0003800000 */
.L_x_223:
[----:B------:R-:W-:Y:S01]  /*11f90*/  IADD3 R4, R4, 0x60, RZ ;  /* 0x0000006004047810 */ /* 0x000fe20007ffe0ff */
[----:B---34-:R3:W4:Y:S03]  /*11fa0*/  SHFL.IDX PT, R11, R8, 0x3, 0x181f ;  /* 0x00781f00080b7f89 */ /* 0x01872600000e0000 */
[----:B------:R-:W-:Y:S01]  /*11fb0*/  ISETP.GE.AND P0, PT, R4, R3, PT ;  /* 0x000000030400720c */ /* 0x000fe20003f06270 */
[----:B------:R3:W1:-:S12]  /*11fc0*/  SHFL.IDX PT, R10, R9, 0x3, 0x181f ;  /* 0x00781f00090a7f89 */ /* 0x00065800000e0000 */
[----:B------:R-:W-:Y:S05]  /*11fd0*/  @P0 EXIT ;  /* 0x000000000000094d */ /* 0x000fea0003800000 */
[----:B------:R-:W-:Y:S02]  /*11fe0*/  ISETP.GE.AND P0, PT, R6, c[0x0][0x3c8], PT ;  /* 0x0000f20006007a0c */ /* 0x000fe40003f06270 */
[----:B------:R-:W-:-:S11]  /*11ff0*/  ISETP.GE.AND P1, PT, R7, c[0x0][0x3c8], PT ;  /* 0x0000f20007007a0c */ /* 0x000fd60003f26270 */
[----:B------:R-:W-:-:S04]  /*12000*/  @!P0 SHF.R.S32.HI R3, RZ, 0x1f, R6 ;  /* 0x0000001fff038819 */ /* 0x000fc80000011406 */
[----:B------:R-:W-:Y:S01]  /*12010*/  @!P0 LEA.HI R3, R3, R6, RZ, 0x3 ;  /* 0x0000000603038211 */ /* 0x000fe200078f18ff */
[----:B-1--4-:R-:W-:-:S03]  /*12020*/  @!P1 IMAD.WIDE R6, R7, 0x2, R10 ;  /* 0x0000000207069825 */ /* 0x012fc600078e020a */
        /* <DEDUP_REMOVED lines=8> */
[----:B-1----:R-:W-:-:S05]  /*120b0*/  LOP3.LUT R3, R0, 0xfffffff8, RZ, 0xc0, !PT ;  /* 0xfffffff800037812 */ /* 0x002fca00078ec0ff */
[----:B------:R-:W-:-:S05]  /*120c0*/  IMAD.WIDE R10, R3, 0x2, R10 ;  /* 0x00000002030a7825 */ /* 0x000fca00078e020a */
[----:B------:R-:W-:Y:S01]  /*120d0*/  ST.E.128 [R10.64], RZ ;  /* 0x000000ff0a007985 */ /* 0x000fe2000c101d16 */
[----:B------:R-:W-:Y:S05]  /*120e0*/  EXIT ;  /* 0x000000000000794d */ /* 0x000fea0003800000 */
.L_x_225:
        /* <DEDUP_REMOVED lines=9> */
.L_x_2991:


//--------------------- .text._ZN7cutlass13device_kernelIN5flash19enable_sm80_to_sm89INS1_16FlashAttnFwdSm80INS1_25CollectiveMainloopFwdSm80ILi8ELi1ELb0EN4cute5tupleIJNS5_1CILi128EEENS7_ILi64EEENS7_ILi192EEEEEELi192ENS_6half_tEfNS_4arch4Sm80ELb0ELb1ELb1ELb1ELb1ELb0ELb1ELb0EEENS1_21CollectiveEpilogueFwdINS6_IJS8_SA_S9_EEENS6_IJNS7_ILi1EEESI_SI_EEESC_SE_Li256ELb1ELb1ELb0ELb0EEENS1_19SingleTileSchedulerILb1ELb0ELb1ELi128EEEEEEEEEvNT_6ParamsE --------------------------
	.section	.text._ZN7cutlass13device_kernelIN5flash19enable_sm80_to_sm89INS1_16FlashAttnFwdSm80INS1_25CollectiveMainloopFwdSm80ILi8ELi1ELb0EN4cute5tupleIJNS5_1CILi128EEENS7_ILi64EEENS7_ILi192EEEEEELi192ENS_6half_tEfNS_4arch4Sm80ELb0ELb1ELb1ELb1ELb1ELb0ELb1ELb0EEENS1_21CollectiveEpilogueFwdINS6_IJS8_SA_S9_EEENS6_IJNS7_ILi1EEESI_SI_EEESC_SE_Li256ELb1ELb1ELb0ELb0EEENS1_19SingleTileSchedulerILb1ELb0ELb1ELi128EEEEEEEEEvNT_6ParamsE,"ax",@progbits
	.sectioninfo	@"SHI_REGISTERS=255"
	.align	128
.text._ZN7cutlass13device_kernelIN5flash19enable_sm80_to_sm89INS1_16FlashAttnFwdSm80INS1_25CollectiveMainloopFwdSm80ILi8ELi1ELb0EN4cute5tupleIJNS5_1CILi128EEENS7_ILi64EEENS7_ILi192EEEEEELi192ENS_6half_tEfNS_4arch4Sm80ELb0ELb1ELb1ELb1ELb1ELb0ELb1ELb0EEENS1_21CollectiveEpilogueFwdINS6_IJS8_SA_S9_EEENS6_IJNS7_ILi1EEESI_SI_EEESC_SE_Li256ELb1ELb1ELb0ELb0EEENS1_19SingleTileSchedulerILb1ELb0ELb1ELi128EEEEEEEEEvNT_6ParamsE:
        .type           _ZN7cutlass13device_kernelIN5flash19enable_sm80_to_sm89INS1_16FlashAttnFwdSm80INS1_25CollectiveMainloopFwdSm80ILi8ELi1ELb0EN4cute5tupleIJNS5_1CILi128EEENS7_ILi64EEENS7_ILi192EEEEEELi192ENS_6half_tEfNS_4arch4Sm80ELb0ELb1ELb1ELb1ELb1ELb0ELb1ELb0EEENS1_21CollectiveEpilogueFwdINS6_IJS8_SA_S9_EEENS6_IJNS7_ILi1EEESI_SI_EEESC_SE_Li256ELb1ELb1ELb0ELb0EEENS1_19SingleTileSchedulerILb1ELb0ELb1ELi128EEEEEEEEEvNT_6ParamsE,@function
        .size           _ZN7cutlass13device_kernelIN5flash19enable_sm80_to_sm89INS1_16FlashAttnFwdSm80INS1_25CollectiveMainloopFwdSm80ILi8ELi1ELb0EN4cute5tupleIJNS5_1CILi128EEENS7_ILi64EEENS7_ILi192EEEEEELi192ENS_6half_tEfNS_4arch4Sm80ELb0ELb1ELb1ELb1ELb1ELb0ELb1ELb0EEENS1_21CollectiveEpilogueFwdINS6_IJS8_SA_S9_EEENS6_IJNS7_ILi1EEESI_SI_EEESC_SE_Li256ELb1ELb1ELb0ELb0EEENS1_19SingleTileSchedulerILb1ELb0ELb1ELi128EEEEEEEEEvNT_6ParamsE,(.L_x_2992 - _ZN7cutlass13device_kernelIN5flash19enable_sm80_to_sm89INS1_16FlashAttnFwdSm80INS1_25CollectiveMainloopFwdSm80ILi8ELi1ELb0EN4cute5tupleIJNS5_1CILi128EEENS7_ILi64EEENS7_ILi192EEEEEELi192ENS_6half_tEfNS_4arch4Sm80ELb0ELb1ELb1ELb1ELb1ELb0ELb1ELb0EEENS1_21CollectiveEpilogueFwdINS6_IJS8_SA_S9_EEENS6_IJNS7_ILi1EEESI_SI_EEESC_SE_Li256ELb1ELb1ELb0ELb0EEENS1_19SingleTileSchedulerILb1ELb0ELb1ELi128EEEEEEEEEvNT_6ParamsE)
        .other          _ZN7cutlass13device_kernelIN5flash19enable_sm80_to_sm89INS1_16FlashAttnFwdSm80INS1_25CollectiveMainloopFwdSm80ILi8ELi1ELb0EN4cute5tupleIJNS5_1CILi128EEENS7_ILi64EEENS7_ILi192EEEEEELi192ENS_6half_tEfNS_4arch4Sm80ELb0ELb1ELb1ELb1ELb1ELb0ELb1ELb0EEENS1_21CollectiveEpilogueFwdINS6_IJS8_SA_S9_EEENS6_IJNS7_ILi1EEESI_SI_EEESC_SE_Li256ELb1ELb1ELb0ELb0EEENS1_19SingleTileSchedulerILb1ELb0ELb1ELi128EEEEEEEEEvNT_6ParamsE,@"STO_CUDA_ENTRY STV_DEFAULT"
_ZN7cutlass13device_kernelIN5flash19enable_sm80_to_sm89INS1_16FlashAttnFwdSm80INS1_25CollectiveMainloopFwdSm80ILi8ELi1ELb0EN4cute5tupleIJNS5_1CILi128EEENS7_ILi64EEENS7_ILi192EEEEEELi192ENS_6half_tEfNS_4arch4Sm80ELb0ELb1ELb1ELb1ELb1ELb0ELb1ELb0EEENS1_21CollectiveEpilogueFwdINS6_IJS8_SA_S9_EEENS6_IJNS7_ILi1EEESI_SI_EEESC_SE_Li256ELb1ELb1ELb0ELb0EEENS1_19SingleTileSchedulerILb1ELb0ELb1ELi128EEEEEEEEEvNT_6ParamsE:
        /* <DEDUP_REMOVED lines=11> */
[----:B------:R-:W-:Y:S05]  /*00b0*/  @!P0 BRA `(.L_x_226) ;  /* 0x000001c000008947 */ /* 0x000fea0003800000 */
[----:B---3--:R-:W-:-:S04]  /*00c0*/  ISETP.NE.U32.AND P0, PT, RZ, c[0x0][0x568], PT ;  /* 0x00015a00ff007a0c */ /* 0x008fc80003f05070 */
[----:B------:R-:W-:-:S13]  /*00d0*/  ISETP.NE.AND.EX P0, PT, RZ, c[0x0][0x56c], PT, P0 ;  /* 0x00015b00ff007a0c */ /* 0x000fda0003f05300 */
[----:B------:R-:W-:Y:S05]  /*00e0*/  @!P0 BRA `(.L_x_227) ;  /* 0x0000005000008947 */ /* 0x000fea0003800000 */
[----:B------:R-:W-:Y:S02]  /*00f0*/  MOV R2, UR4 ;  /* 0x0000000400027c02 */ /* 0x000fe40008000f00 */
[----:B------:R-:W-:-:S05]  /*0100*/  MOV R3, UR5 ;  /* 0x0000000500037c02 */ /* 0x000fca0008000f00 */
[----:B------:R-:W2:Y:S02]  /*0110*/  LDG.E R2, [R2.64] ;  /* 0x0000001402027981 */ /* 0x000ea4000c1e1900 */
[----:B--2---:R1:W2:Y:S02]  /*0120*/  R2UR UR5, R2 ;  /* 0x00000000020573c2 */ /* 0x0042a400000e0000 */
[----:B-12---:R-:W-:Y:S05]  /*0130*/  BRA `(.L_x_228) ;  /* 0x000000e000007947 */ /* 0x006fea0003800000 */
.L_x_227:
        /* <DEDUP_REMOVED lines=13> */
.L_x_229:
[----:B------:R-:W-:Y:S02]  /*0210*/  ULDC UR5, c[0x0][0x54c] ;  /* 0x0001530000057ab9 */ /* 0x000fe40000000800 */
.L_x_228:
[----:B------:R-:W-:Y:S02]  /*0220*/  ULDC UR4, c[0x0][0x548] ;  /* 0x0001520000047ab9 */ /* 0x000fe40000000800 */
[----:B------:R-:W-:-:S02]  /*0230*/  USHF.L.U32 UR26, UR27, 0x7, URZ ;  /* 0x000000071b1a7899 */ /* 0x000fc4000800063f */
[----:B------:R-:W-:-:S04]  /*0240*/  UIMAD UR4, UR5, UR4, URZ ;  /* 0x00000004050472a4 */ /* 0x000fc8000f8e023f */
[----:B------:R-:W-:-:S04]  /*0250*/  UISETP.GE.AND UP0, UPT, UR26, UR4, UPT ;  /* 0x000000041a00728c */ /* 0x000fc8000bf06270 */
[----:B------:R-:W-:Y:S01]  /*0260*/  USEL UR13, UR13, 0xffffffff, !UP0 ;  /* 0xffffffff0d0d7887 */ /* 0x000fe2000c000000 */
[----:B------:R-:W-:Y:S05]  /*0270*/  BRA `(.L_x_230) ;  /* 0x000001b000007947 */ /* 0x000fea0003800000 */
.L_x_226:
        /* <DEDUP_REMOVED lines=8> */
.L_x_231:
        /* <DEDUP_REMOVED lines=13> */
.L_x_233:
[----:B------:R-:W-:Y:S02]  /*03d0*/  ULDC UR5, c[0x0][0x54c] ;  /* 0x0001530000057ab9 */ /* 0x000fe40000000800 */
.L_x_232:
[----:B------:R-:W-:Y:S02]  /*03e0*/  ULDC UR4, c[0x0][0x548] ;  /* 0x0001520000047ab9 */ /* 0x000fe40000000800 */
[----:B------:R-:W-:-:S02]  /*03f0*/  USHF.L.U32 UR26, UR27, 0x7, URZ ;  /* 0x000000071b1a7899 */ /* 0x000fc4000800063f */
[----:B------:R-:W-:-:S04]  /*0400*/  UIMAD UR4, UR5, UR4, URZ ;  /* 0x00000004050472a4 */ /* 0x000fc8000f8e023f */
[----:B------:R-:W-:-:S04]  /*0410*/  UISETP.GE.AND UP0, UPT, UR26, UR4, UPT ;  /* 0x000000041a00728c */ /* 0x000fc8000bf06270 */
[----:B------:R-:W-:-:S06]  /*0420*/  USEL UR13, UR13, 0xffffffff, !UP0 ;  /* 0xffffffff0d0d7887 */ /* 0x000fcc000c000000 */
.L_x_230:
[----:B------:R-:W-:-:S13]  /*0430*/  ISETP.LE.AND P0, PT, RZ, UR13, PT ;  /* 0x0000000dff007c0c */ /* 0x000fda000bf03270 */
[----:B------:R-:W-:Y:S05]  /*0440*/  @!P0 EXIT ;  /* 0x000000000000894d */ /* 0x000fea0003800000 */
[----:B------:R-:W-:Y:S02]  /*0450*/  ULDC.64 UR8, c[0x0][0x370] ;  /* 0x0000dc0000087ab9 */ /* 0x000fe40000000a00 */
[----:B------:R-:W-:Y:S02]  /*0460*/  ULDC.64 UR4, c[0x0][0x360] ;  /* 0x0000d80000047ab9 */ /* 0x000fe40000000a00 */
[----:B------:R-:W-:Y:S02]  /*0470*/  UISETP.NE.U32.AND UP1, UPT, URZ, UR8, UPT ;  /* 0x000000083f00728c */ /* 0x000fe4000bf25070 */
[----:B------:R-:W-:Y:S02]  /*0480*/  UISETP.NE.U32.AND UP0, UPT, URZ, UR4, UPT ;  /* 0x000000043f00728c */ /* 0x000fe4000bf05070 */
[----:B------:R-:W-:Y:S02]  /*0490*/  ULDC.64 UR6, c[0x0][0x348] ;  /* 0x0000d20000067ab9 */ /* 0x000fe40000000a00 */
[----:B------:R-:W-:-:S02]  /*04a0*/  UISETP.NE.U32.AND UP3, UPT, URZ, UR6, UPT ;  /* 0x000000063f00728c */ /* 0x000fc4000bf65070 */
[----:B------:R-:W-:Y:S02]  /*04b0*/  UISETP.NE.AND.EX UP1, UPT, URZ, UR9, UPT, UP1 ;  /* 0x000000093f00728c */ /* 0x000fe4000bf25310 */
[----:B------:R-:W-:Y:S02]  /*04c0*/  UISETP.NE.AND.EX UP0, UPT, URZ, UR5, UPT, UP0 ;  /* 0x000000053f00728c */ /* 0x000fe4000bf05300 */
[----:B------:R-:W-:Y:S02]  /*04d0*/  UISETP.NE.AND.EX UP3, UPT, URZ, UR7, UPT, UP3 ;  /* 0x000000073f00728c */ /* 0x000fe4000bf65330 */
[----:B------:R-:W-:Y:S01]  /*04e0*/  ULDC.64 UR8, c[0x0][0x370] ;  /* 0x0000dc0000087ab9 */ /* 0x000fe20000000a00 */
[----:B------:R-:W-:Y:S01]  /*04f0*/  PLOP3.LUT P2, PT, PT, PT, UP1, 0x80, 0x0 ;  /* 0x000000000000781c */ /* 0x000fe20003f4f018 */
[----:B------:R-:W-:Y:S01]  /*0500*/  ULDC.64 UR6, c[0x0][0x348] ;  /* 0x0000d20000067ab9 */ /* 0x000fe20000000a00 */
[----:B------:R-:W-:Y:S01]  /*0510*/  PLOP3.LUT P0, PT, PT, PT, UP0, 0x80, 0x0 ;  /* 0x000000000000781c */ /* 0x000fe20003f0f008 */
[----:B------:R-:W-:Y:S01]  /*0520*/  ULDC.64 UR4, c[0x0][0x360] ;  /* 0x0000d80000047ab9 */ /* 0x000fe20000000a00 */
[----:B------:R-:W-:Y:S01]  /*0530*/  PLOP3.LUT P1, PT, PT, PT, UP3, 0x80, 0x0 ;  /* 0x000000000000781c */ /* 0x000fe20003f2f038 */
[----:B------:R-:W-:-:S02]  /*0540*/  @UP1 UIMAD.WIDE UR8, UR13, UR14, UR8 ;  /* 0x0000000e0d0812a5 */ /* 0x000fc4000f8e0208 */
[----:B------:R-:W-:Y:S02]  /*0550*/  @UP0 UIMAD.WIDE UR4, UR13, UR14, UR4 ;  /* 0x0000000e0d0402a5 */ /* 0x000fe4000f8e0204 */
[----:B------:R-:W-:Y:S02]  /*0560*/  UIMAD.WIDE UR6, UR13, UR14, UR6 ;  /* 0x0000000e0d0672a5 */ /* 0x000fe4000f8e0206 */
[----:B------:R-:W-:Y:S02]  /*0570*/  IMAD.U32 R8, RZ, RZ, UR8 ;  /* 0x00000008ff087e24 */ /* 0x000fe4000f8e00ff */
[----:B------:R-:W-:Y:S01]  /*0580*/  IMAD.U32 R9, RZ, RZ, UR9 ;  /* 0x00000009ff097e24 */ /* 0x000fe2000f8e00ff */
[----:B------:R-:W-:Y:S01]  /*0590*/  MOV R6, UR4 ;  /* 0x0000000400067c02 */ /* 0x000fe20008000f00 */
[----:B------:R-:W-:Y:S01]  /*05a0*/  IMAD.U32 R7, RZ, RZ, UR5 ;  /* 0x00000005ff077e24 */ /* 0x000fe2000f8e00ff */
[----:B------:R-:W-:Y:S01]  /*05b0*/  MOV R4, UR6 ;  /* 0x0000000600047c02 */ /* 0x000fe20008000f00 */
[----:B------:R-:W-:Y:S01]  /*05c0*/  IMAD.U32 R5, RZ, RZ, UR7 ;  /* 0x00000007ff057e24 */ /* 0x000fe2000f8e00ff */
[----:B------:R-:W2:Y:S04]  /*05d0*/  @P2 LDG.E R3, [R8.64] ;  /* 0x0000001408032981 */ /* 0x000ea8000c1e1900 */
[----:B------:R-:W3:Y:S04]  /*05e0*/  @P0 LDG.E R0, [R6.64] ;  /* 0x0000001406000981 */ /* 0x000ee8000c1e1900 */
[----:B------:R-:W4:Y:S01]  /*05f0*/  @P1 LDG.E R2, [R4.64] ;  /* 0x0000001404021981 */ /* 0x000f22000c1e1900 */
[----:B------:R-:W1:Y:S01]  /*0600*/  S2UR UR10, SR_CTAID.Y ;  /* 0x00000000000a79c3 */ /* 0x000e620000002600 */
[----:B------:R-:W-:-:S02]  /*0610*/  UMOV UR11, URZ ;  /* 0x0000003f000b7c82 */ /* 0x000fc40008000000 */
[----:B------:R-:W-:Y:S02]  /*0620*/  ULDC UR12, c[0x0][0x168] ;  /* 0x00005a00000c7ab9 */ /* 0x000fe40000000800 */
[----:B------:R-:W-:Y:S02]  /*0630*/  UMOV UR9, URZ ;  /* 0x0000003f00097c82 */ /* 0x000fe40008000000 */
[----:B------:R-:W-:Y:S02]  /*0640*/  ULDC UR4, c[0x0][0x2ac] ;  /* 0x0000ab0000047ab9 */ /* 0x000fe40000000800 */
[----:B------:R-:W-:Y:S02]  /*0650*/  ULDC UR8, c[0x0][0x1d0] ;  /* 0x0000740000087ab9 */ /* 0x000fe40000000800 */
[----:B------:R-:W-:Y:S02]  /*0660*/  UIMAD UR8, UR4, UR8, URZ ;  /* 0x00000008040872a4 */ /* 0x000fe4000f8e023f */
[----:B-1----:R-:W-:Y:S01]  /*0670*/  USHF.R.S32.HI UR18, URZ, 0x1f, UR10 ;  /* 0x0000001f3f127899 */ /* 0x002fe2000801140a */
[----:B--2---:R1:W2:Y:S08]  /*0680*/  @P2 R2UR UR11, R3 ;  /* 0x00000000030b23c2 */ /* 0x0042b000000e0000 */
[----:B---3--:R1:W3:Y:S08]  /*0690*/  @P0 R2UR UR12, R0 ;  /* 0x00000000000c03c2 */ /* 0x0082f000000e0000 */
[----:B----4-:R1:W4:Y:S02]  /*06a0*/  @P1 R2UR UR9, R2 ;  /* 0x00000000020913c2 */ /* 0x01032400000e0000 */
[----:B-1--4-:R-:W-:Y:S05]  /*06b0*/  @P0 BRA `(.L_x_234) ;  /* 0x0000006000000947 */ /* 0x012fea0003800000 */
[----:B------:R-:W-:Y:S05]  /*06c0*/  @!P1 BRA `(.L_x_234) ;  /* 0x0000005000009947 */ /* 0x000fea0003800000 */
[----:B------:R-:W4:Y:S04]  /*06d0*/  LDG.E R0, [R4.64] ;  /* 0x0000001404007981 */ /* 0x000f28000c1e1900 */
[----:B------:R-:W5:Y:S01]  /*06e0*/  LDG.E R2, [R4.64+0x4] ;  /* 0x0000041404027981 */ /* 0x000f62000c1e1900 */
[----:B---34-:R-:W1:Y:S08]  /*06f0*/  R2UR UR12, R0 ;  /* 0x00000000000c73c2 */ /* 0x018e7000000e0000 */
[----:B-----5:R-:W1:Y:S02]  /*0700*/  R2UR UR4, R2 ;  /* 0x00000000020473c2 */ /* 0x020e6400000e0000 */
[----:B-1----:R-:W-:-:S06]  /*0710*/  UIADD3 UR12, -UR12, UR4, URZ ;  /* 0x000000040c0c7290 */ /* 0x002fcc000fffe13f */
.L_x_234:
[----:B------:R-:W-:-:S04]  /*0720*/  ISETP.NE.U32.AND P0, PT, RZ, c[0x0][0x368], PT ;  /* 0x0000da00ff007a0c */ /* 0x000fc80003f05070 */
[----:B------:R-:W-:-:S13]  /*0730*/  ISETP.NE.AND.EX P0, PT, RZ, c[0x0][0x36c], PT, P0 ;  /* 0x0000db00ff007a0c */ /* 0x000fda0003f05300 */
[----:B------:R-:W-:Y:S05]  /*0740*/  @!P0 BRA `(.L_x_235) ;  /* 0x0000007000008947 */ /* 0x000fea0003800000 */
[----:B------:R-:W-:Y:S02]  /*0750*/  ULDC.64 UR4, c[0x0][0x368] ;  /* 0x0000da0000047ab9 */ /* 0x000fe40000000a00 */
[----:B------:R-:W-:-:S06]  /*0760*/  UIMAD.WIDE UR4, UR13, UR14, UR4 ;  /* 0x0000000e0d0472a5 */ /* 0x000fcc000f8e0204 */
[----:B------:R-:W-:Y:S02]  /*0770*/  MOV R2, UR4 ;  /* 0x0000000400027c02 */ /* 0x000fe40008000f00 */
[----:B------:R-:W-:-:S05]  /*0780*/  MOV R3, UR5 ;  /* 0x0000000500037c02 */ /* 0x000fca0008000f00 */
[----:B------:R-:W4:Y:S02]  /*0790*/  LDG.E R2, [R2.64] ;  /* 0x0000001402027981 */ /* 0x000f24000c1e1900 */
[----:B----4-:R1:W4:Y:S02]  /*07a0*/  R2UR UR8, R2 ;  /* 0x00000000020873c2 */ /* 0x01032400000e0000 */
[----:B-1--4-:R-:W-:Y:S05]  /*07b0*/  BRA `(.L_x_236) ;  /* 0x000000c000007947 */ /* 0x012fea0003800000 */
.L_x_235:
[----:B------:R-:W-:-:S04]  /*07c0*/  ISETP.NE.U32.AND P0, PT, RZ, c[0x0][0x350], PT ;  /* 0x0000d400ff007a0c */ /* 0x000fc80003f05070 */
[----:B------:R-:W-:-:S13]  /*07d0*/  ISETP.NE.AND.EX P0, PT, RZ, c[0x0][0x354], PT, P0 ;  /* 0x0000d500ff007a0c */ /* 0x000fda0003f05300 */
[----:B------:R-:W-:Y:S05]  /*07e0*/  @!P0 BRA `(.L_x_236) ;  /* 0x0000009000008947 */ /* 0x000fea0003800000 */
[----:B------:R-:W-:Y:S02]  /*07f0*/  ULDC.64 UR4, c[0x0][0x350] ;  /* 0x0000d40000047ab9 */ /* 0x000fe40000000a00 */
[----:B------:R-:W-:-:S06]  /*0800*/  UIMAD.WIDE UR4, UR13, UR14, UR4 ;  /* 0x0000000e0d0472a5 */ /* 0x000fcc000f8e0204 */
[----:B------:R-:W-:Y:S02]  /*0810*/  MOV R4, UR4 ;  /* 0x0000000400047c02 */ /* 0x000fe40008000f00 */
[----:B------:R-:W-:-:S05]  /*0820*/  MOV R5, UR5 ;  /* 0x0000000500057c02 */ /* 0x000fca0008000f00 */
[----:B------:R-:W4:Y:S04]  /*0830*/  LDG.E R2, [R4.64] ;  /* 0x0000001404027981 */ /* 0x000f28000c1e1900 */
[----:B------:R-:W5:Y:S01]  /*0840*/  LDG.E R0, [R4.64+0x4] ;  /* 0x0000041404007981 */ /* 0x000f62000c1e1900 */
[----:B----4-:R-:W1:Y:S08]  /*0850*/  R2UR UR4, R2 ;  /* 0x00000000020473c2 */ /* 0x010e7000000e0000 */
[----:B-----5:R-:W1:Y:S02]  /*0860*/  R2UR UR8, R0 ;  /* 0x00000000000873c2 */ /* 0x020e6400000e0000 */
[----:B-1----:R-:W-:-:S06]  /*0870*/  UIADD3 UR8, -UR4, UR8, URZ ;  /* 0x0000000804087290 */ /* 0x002fcc000fffe13f */
.L_x_236:
[----:B------:R-:W-:Y:S02]  /*0880*/  ULDC UR4, c[0x0][0x2c4] ;  /* 0x0000b10000047ab9 */ /* 0x000fe40000000800 */
[----:B------:R-:W-:-:S02]  /*0890*/  UISETP.NE.AND UP2, UPT, UR4, 0x1, UPT ;  /* 0x000000010400788c */ /* 0x000fc4000bf45270 */
[----:B------:R-:W-:Y:S02]  /*08a0*/  ULDC.64 UR6, c[0x0][0x2c8] ;  /* 0x0000b20000067ab9 */ /* 0x000fe40000000a00 */
[----:B------:R-:W-:Y:S02]  /*08b0*/  ULDC.64 UR4, c[0x0][0x328] ;  /* 0x0000ca0000047ab9 */ /* 0x000fe40000000a00 */
[----:B------:R-:W-:Y:S02]  /*08c0*/  UISETP.GE.AND UP1, UPT, UR5, 0x1, UPT ;  /* 0x000000010500788c */ /* 0x000fe4000bf26270 */
[----:B--2---:R-:W-:Y:S02]  /*08d0*/  UIADD3 UR8, -UR11, UR8, URZ ;  /* 0x000000080b087290 */ /* 0x004fe4000fffe13f */
[----:B------:R-:W-:Y:S02]  /*08e0*/  UIADD3 UR15, UR26, 0x7f, URZ ;  /* 0x0000007f1a0f7890 */ /* 0x000fe4000fffe03f */
[----:B------:R-:W-:Y:S01]  /*08f0*/  @UP2 UIADD3 UR16, UR26, 0x7f, URZ ;  /* 0x0000007f1a102890 */ /* 0x000fe2000fffe03f */
[----:B------:R-:W-:-:S03]  /*0900*/  PLOP3.LUT P0, PT, PT, PT, UP1, 0x40, 0x0 ;  /* 0x000000000000781c */ /* 0x000fc60003f0e818 */
[----:B------:R-:W-:Y:S02]  /*0910*/  UIMAD.WIDE.U32 UR16, UR16, UR6, URZ ;  /* 0x00000006101072a5 */ /* 0x000fe4000f8e003f */
[----:B---3--:R-:W-:Y:S02]  /*0920*/  UIADD3 UR6, UR8, 0x1, -UR12 ;  /* 0x0000000108067890 */ /* 0x008fe4000fffe80c */
[----:B------:R-:W-:-:S04]  /*0930*/  @UP2 USHF.R.U32.HI UR15, URZ, UR7, UR17 ;  /* 0x000000073f0f2299 */ /* 0x000fc80008011611 */
[----:B------:R-:W-:-:S04]  /*0940*/  UIADD3 UR6, UR6, UR15, URZ ;  /* 0x0000000f06067290 */ /* 0x000fc8000fffe03f */
[----:B------:R-:W-:Y:S01]  /*0950*/  UIADD3 UR4, UR6, UR4, URZ ;  /* 0x0000000406047290 */ /* 0x000fe2000fffe03f */
[----:B------:R-:W-:Y:S05]  /*0960*/  @P0 BRA `(.L_x_237) ;  /* 0x0000012000000947 */ /* 0x000fea0003800000 */
[----:B------:R-:W-:Y:S01]  /*0970*/  ISETP.LT.AND P0, PT, RZ, UR6, PT ;  /* 0x00000006ff007c0c */ /* 0x000fe2000bf01270 */
[----:B------:R-:W-:-:S12]  /*0980*/  UIADD3 UR15, UR6, -0x1, URZ ;  /* 0xffffffff060f7890 */ /* 0x000fd8000fffe03f */
[----:B------:R-:W-:Y:S05]  /*0990*/  @P0 BRA `(.L_x_238) ;  /* 0x0000007000000947 */ /* 0x000fea0003800000 */
[----:B------:R-:W-:Y:S02]  /*09a0*/  UISETP.NE.AND UP0, UPT, UR5, 0x1, UPT ;  /* 0x000000010500788c */ /* 0x000fe4000bf05270 */
[----:B------:R-:W-:-:S03]  /*09b0*/  UIADD3 UR15, -UR6, URZ, URZ ;  /* 0x0000003f060f7290 */ /* 0x000fc6000fffe13f */
[----:B------:R-:W-:Y:S02]  /*09c0*/  ULDC.64 UR6, c[0x0][0x330] ;  /* 0x0000cc0000067ab9 */ /* 0x000fe40000000a00 */
[----:B------:R-:W-:-:S04]  /*09d0*/  UIMAD.WIDE.U32 UR16, UR15, UR6, URZ ;  /* 0x000000060f1072a5 */ /* 0x000fc8000f8e003f */
[----:B------:R-:W-:-:S04]  /*09e0*/  @UP0 USHF.R.U32.HI UR15, URZ, UR7, UR17 ;  /* 0x000000073f0f0299 */ /* 0x000fc80008011611 */
[----:B------:R-:W-:Y:S01]  /*09f0*/  ULOP3.LUT UR15, URZ, UR15, URZ, 0x33, !UPT ;  /* 0x0000000f3f0f7292 */ /* 0x000fe2000f8e333f */
[----:B------:R-:W-:Y:S05]  /*0a00*/  BRA `(.L_x_239) ;  /* 0x0000004000007947 */ /* 0x000fea0003800000 */
.L_x_238:
[----:B------:R-:W-:Y:S02]  /*0a10*/  UISETP.NE.AND UP0, UPT, UR5, 0x1, UPT ;  /* 0x000000010500788c */ /* 0x000fe4000bf05270 */
[----:B------:R-:W-:Y:S02]  /*0a20*/  ULDC.64 UR6, c[0x0][0x330] ;  /* 0x0000cc0000067ab9 */ /* 0x000fe40000000a00 */
[----:B------:R-:W-:-:S07]  /*0a30*/  UIMAD.WIDE.U32 UR16, UR15, UR6, URZ ;  /* 0x000000060f1072a5 */ /* 0x000fce000f8e003f */
[----:B------:R-:W-:Y:S02]  /*0a40*/  @UP0 USHF.R.U32.HI UR15, URZ, UR7, UR17 ;  /* 0x000000073f0f0299 */ /* 0x000fe40008011611 */
.L_x_239:
[----:B------:R-:W-:Y:S02]  /*0a50*/  ULDC UR6, c[0x0][0x32c] ;  /* 0x0000cb0000067ab9 */ /* 0x000fe40000000800 */
[----:B------:R-:W-:-:S04]  /*0a60*/  UIMAD UR6, UR15, UR5, UR6 ;  /* 0x000000050f0672a4 */ /* 0x000fc8000f8e0206 */
[----:B------:R-:W-:-:S04]  /*0a70*/  UISETP.LT.AND UP0, UPT, UR4, UR6, UPT ;  /* 0x000000060400728c */ /* 0x000fc8000bf01270 */
[----:B------:R-:W-:Y:S02]  /*0a80*/  USEL UR4, UR4, UR6, UP0 ;  /* 0x0000000604047287 */ /* 0x000fe40008000000 */
.L_x_237:
[----:B------:R-:W-:Y:S01]  /*0a90*/  UIADD3 UR17, UR8, 0x3f, URZ ;  /* 0x0000003f08117890 */ /* 0x000fe2000fffe03f */
[----:B------:R-:W-:Y:S01]  /*0aa0*/  PLOP3.LUT P0, PT, PT, PT, UP1, 0x40, 0x0 ;  /* 0x000000000000781c */ /* 0x000fe20003f0e818 */
[----:B------:R-:W-:Y:S02]  /*0ab0*/  UIADD3 UR15, UR4, 0x3f, URZ ;  /* 0x0000003f040f7890 */ /* 0x000fe4000fffe03f */
[----:B------:R-:W-:Y:S02]  /*0ac0*/  ULDC.64 UR6, c[0x0][0x2c8] ;  /* 0x0000b20000067ab9 */ /* 0x000fe40000000a00 */
[----:B------:R-:W-:Y:S02]  /*0ad0*/  UIMAD.WIDE.U32 UR22, UR26, UR6, URZ ;  /* 0x000000061a1672a5 */ /* 0x000fe4000f8e003f */
[----:B------:R-:W-:Y:S02]  /*0ae0*/  USHF.R.S32.HI UR16, URZ, 0x1f, UR17 ;  /* 0x0000001f3f107899 */ /* 0x000fe40008011411 */
[----:B------:R-:W-:-:S02]  /*0af0*/  USHF.R.S32.HI UR6, URZ, 0x1f, UR15 ;  /* 0x0000001f3f067899 */ /* 0x000fc4000801140f */
[----:B------:R-:W-:Y:S02]  /*0b00*/  ULEA.HI UR16, UR16, UR17, URZ, 0x6 ;  /* 0x0000001110107291 */ /* 0x000fe4000f8f303f */
[----:B------:R-:W-:Y:S02]  /*0b10*/  ULEA.HI UR6, UR6, UR15, URZ, 0x6 ;  /* 0x0000000f06067291 */ /* 0x000fe4000f8f303f */
[----:B------:R-:W-:Y:S02]  /*0b20*/  UMOV UR4, UR26 ;  /* 0x0000001a00047c82 */ /* 0x000fe40008000000 */
[----:B------:R-:W-:Y:S02]  /*0b30*/  @UP2 USHF.R.U32.HI UR4, URZ, UR7, UR23 ;  /* 0x000000073f042299 */ /* 0x000fe40008011617 */
[----:B------:R-:W-:Y:S02]  /*0b40*/  USHF.R.S32.HI UR16, URZ, 0x6, UR16 ;  /* 0x000000063f107899 */ /* 0x000fe40008011410 */
[----:B------:R-:W-:-:S02]  /*0b50*/  USHF.R.S32.HI UR22, URZ, 0x6, UR6 ;  /* 0x000000063f167899 */ /* 0x000fc40008011406 */
[----:B------:R-:W-:Y:S02]  /*0b60*/  UIADD3 UR23, UR8, -UR12, URZ ;  /* 0x8000000c08177290 */ /* 0x000fe4000fffe03f */
[----:B------:R-:W-:Y:S02]  /*0b70*/  UISETP.LT.AND UP0, UPT, UR16, UR22, UPT ;  /* 0x000000161000728c */ /* 0x000fe4000bf01270 */
[----:B------:R-:W-:Y:S02]  /*0b80*/  UIADD3 UR7, UR23, UR4, URZ ;  /* 0x0000000417077290 */ /* 0x000fe4000fffe03f */
[----:B------:R-:W-:Y:S02]  /*0b90*/  ULDC UR6, c[0x0][0x324] ;  /* 0x0000c90000067ab9 */ /* 0x000fe40000000800 */
[----:B------:R-:W-:Y:S02]  /*0ba0*/  USEL UR22, UR16, UR22, UP0 ;  /* 0x0000001610167287 */ /* 0x000fe40008000000 */
[----:B------:R-:W-:Y:S01]  /*0bb0*/  UIADD3 UR6, UR7, -UR6, URZ ;  /* 0x8000000607067290 */ /* 0x000fe2000fffe03f */
[----:B------:R-:W-:Y:S05]  /*0bc0*/  @P0 BRA `(.L_x_240) ;  /* 0x0000014000000947 */ /* 0x000fea0003800000 */
[----:B------:R-:W-:-:S06]  /*0bd0*/  UISETP.GT.AND UP0, UPT, UR7, -0x1, UPT ;  /* 0xffffffff0700788c */ /* 0x000fcc000bf04270 */
[----:B------:R-:W-:-:S13]  /*0be0*/  PLOP3.LUT P0, PT, PT, PT, UP0, 0x80, 0x0 ;  /* 0x000000000000781c */ /* 0x000fda0003f0f008 */
[----:B------:R-:W-:Y:S05]  /*0bf0*/  @P0 BRA `(.L_x_241) ;  /* 0x0000008000000947 */ /* 0x000fea0003800000 */
        /* <DEDUP_REMOVED lines=8> */
.L_x_241:
[----:B------:R-:W-:-:S03]  /*0c80*/  UISETP.NE.AND UP0, UPT, UR5, 0x1, UPT ;  /* 0x000000010500788c */ /* 0x000fc6000bf05270 */
[----:B------:R-:W-:Y:S02]  /*0c90*/  ULDC.64 UR4, c[0x0][0x330] ;  /* 0x0000cc0000047ab9 */ /* 0x000fe40000000a00 */
[----:B------:R-:W-:-:S07]  /*0ca0*/  UIMAD.WIDE.U32 UR16, UR7, UR4, URZ ;  /* 0x00000004071072a5 */ /* 0x000fce000f8e003f */
[----:B------:R-:W-:Y:S02]  /*0cb0*/  @UP0 UMOV UR15, UR17 ;  /* 0x00000011000f0c82 */ /* 0x000fe40008000000 */
[----:B------:R-:W-:Y:S02]  /*0cc0*/  @UP0 USHF.R.U32.HI UR7, URZ, UR5, UR15 ;  /* 0x000000053f070299 */ /* 0x000fe4000801160f */
.L_x_242:
[----:B------:R-:W-:Y:S02]  /*0cd0*/  ULDC UR4, c[0x0][0x32c] ;  /* 0x0000cb0000047ab9 */ /* 0x000fe40000000800 */
[----:B------:R-:W-:-:S04]  /*0ce0*/  UIMAD UR4, UR7, UR4, URZ ;  /* 0x00000004070472a4 */ /* 0x000fc8000f8e023f */
[----:B------:R-:W-:-:S04]  /*0cf0*/  UISETP.LT.AND UP0, UPT, UR6, UR4, UPT ;  /* 0x000000040600728c */ /* 0x000fc8000bf01270 */
[----:B------:R-:W-:-:S04]  /*0d00*/  USEL UR6, UR6, UR4, !UP0 ;  /* 0x0000000406067287 */ /* 0x000fc8000c000000 */
.L_x_240:
[----:B------:R-:W-:Y:S01]  /*0d10*/  USHF.R.S32.HI UR4, URZ, 0x1f, UR6 ;  /* 0x0000001f3f047899 */ /* 0x000fe20008011406 */
[----:B------:R-:W-:Y:S01]  /*0d20*/  PLOP3.LUT P2, PT, PT, PT, PT, 0x80, 0x0 ;  /* 0x000000000000781c */ /* 0x000fe20003f4f070 */
[----:B------:R-:W-:Y:S01]  /*0d30*/  IMAD.MOV.U32 R3, RZ, RZ, RZ ;  /* 0x000000ffff037224 */ /* 0x000fe200078e00ff */
[----:B------:R-:W-:Y:S01]  /*0d40*/  CS2R R96, SRZ ;  /* 0x0000000000607805 */ /* 0x000fe2000001ff00 */
[----:B------:R-:W-:Y:S01]  /*0d50*/  ULEA.HI UR4, UR4, UR6, URZ, 0x6 ;  /* 0x0000000604047291 */ /* 0x000fe2000f8f303f */
[----:B------:R-:W-:Y:S01]  /*0d60*/  IMAD.MOV.U32 R98, RZ, RZ, RZ ;  /* 0x000000ffff627224 */ /* 0x000fe200078e00ff */
[----:B------:R-:W-:Y:S01]  /*0d70*/  CS2R R94, SRZ ;  /* 0x00000000005e7805 */ /* 0x000fe2000001ff00 */
[----:B------:R-:W-:Y:S01]  /*0d80*/  CS2R R92, SRZ ;  /* 0x00000000005c7805 */ /* 0x000fe2000001ff00 */
[----:B------:R-:W-:Y:S01]  /*0d90*/  USHF.R.S32.HI UR7, URZ, 0x6, UR4 ;  /* 0x000000063f077899 */ /* 0x000fe20008011404 */
[----:B------:R-:W-:Y:S01]  /*0da0*/  CS2R R90, SRZ ;  /* 0x00000000005a7805 */ /* 0x000fe2000001ff00 */
[----:B------:R-:W-:Y:S01]  /*0db0*/  CS2R R88, SRZ ;  /* 0x0000000000587805 */ /* 0x000fe2000001ff00 */
[----:B------:R-:W-:Y:S01]  /*0dc0*/  MOV R87, RZ ;  /* 0x000000ff00577202 */ /* 0x000fe20000000f00 */
[----:B------:R-:W-:Y:S01]  /*0dd0*/  UISETP.LT.AND UP0, UPT, URZ, UR7, UPT ;  /* 0x000000073f00728c */ /* 0x000fe2000bf01270 */
[----:B------:R-:W-:Y:S01]  /*0de0*/  IMAD.MOV.U32 R4, RZ, RZ, RZ ;  /* 0x000000ffff047224 */ /* 0x000fe200078e00ff */
[----:B------:R-:W-:Y:S01]  /*0df0*/  CS2R R84, SRZ ;  /* 0x0000000000547805 */ /* 0x000fe2000001ff00 */
        /* <DEDUP_REMOVED lines=44> */
[----:B------:R-:W-:Y:S05]  /*10c0*/  @!P0 BRA `(.L_x_243) ;  /* 0x0000f8e000008947 */ /* 0x000fea0003800000 */
[----:B------:R-:W-:Y:S02]  /*10d0*/  ULDC.64 UR4, c[0x0][0x340] ;  /* 0x0000d00000047ab9 */ /* 0x000fe40000000a00 */
[----:B------:R-:W-:-:S04]  /*10e0*/  UISETP.NE.U32.AND UP0, UPT, URZ, UR4, UPT ;  /* 0x000000043f00728c */ /* 0x000fc8000bf05070 */
[----:B------:R-:W-:-:S03]  /*10f0*/  UISETP.NE.AND.EX UP0, UPT, URZ, UR5, UPT, UP0 ;  /* 0x000000053f00728c */ /* 0x000fc6000bf05300 */
[----:B------:R-:W-:-:S03]  /*1100*/  ULDC.64 UR4, c[0x0][0x340] ;  /* 0x0000d00000047ab9 */ /* 0x000fc60000000a00 */
[----:B------:R-:W-:-:S05]  /*1110*/  PLOP3.LUT P2, PT, PT, PT, UP0, 0x80, 0x0 ;  /* 0x000000000000781c */ /* 0x000fca0003f4f008 */
[----:B------:R-:W-:-:S06]  /*1120*/  @UP0 UIMAD.WIDE UR4, UR13, UR14, UR4 ;  /* 0x0000000e0d0402a5 */ /* 0x000fcc000f8e0204 */
[----:B------:R-:W-:Y:S02]  /*1130*/  IMAD.U32 R3, RZ, RZ, UR5 ;  /* 0x00000005ff037e24 */ /* 0x000fe4000f8e00ff */
[----:B------:R-:W-:Y:S01]  /*1140*/  IMAD.U32 R2, RZ, RZ, UR4 ;  /* 0x00000004ff027e24 */ /* 0x000fe2000f8e00ff */
[----:B------:R-:W-:Y:S01]  /*1150*/  SHF.R.S32.HI R89, RZ, 0x1f, R86 ;  /* 0x0000001fff597819 */ /* 0x000fe20000011456 */
[----:B------:R-:W-:Y:S02]  /*1160*/  USHF.R.S32.HI UR6, URZ, 0x1f, UR9 ;  /* 0x0000001f3f067899 */ /* 0x000fe40008011409 */
[----:B------:R-:W-:Y:S01]  /*1170*/  ULDC.64 UR4, c[0x0][0x178] ;  /* 0x00005e0000047ab9 */ /* 0x000fe20000000a00 */
[----:B------:R1:W2:Y:S01]  /*1180*/  @P2 LDG.E R3, [R2.64] ;  /* 0x0000001402032981 */ /* 0x0002a2000c1e1900 */
[-C--:B------:R-:W-:Y:S01]  /*1190*/  LEA.HI R13, R89, R86.reuse, RZ, 0x3 ;  /* 0x00000056590d7211 */ /* 0x080fe200078f18ff */
[----:B------:R-:W-:Y:S01]  /*11a0*/  UIMAD UR6, UR6, UR4, URZ ;  /* 0x00000004060672a4 */ /* 0x000fe2000f8e023f */
[----:B------:R-:W-:Y:S01]  /*11b0*/  PLOP3.LUT P1, PT, PT, PT, UP2, 0x80, 0x0 ;  /* 0x000000000000781c */ /* 0x000fe20003f2f028 */
[----:B------:R-:W-:Y:S01]  /*11c0*/  UIMAD.WIDE.U32 UR14, UR9, UR4, URZ ;  /* 0x00000004090e72a5 */ /* 0x000fe2000f8e003f */
[----:B------:R-:W-:Y:S01]  /*11d0*/  LOP3.LUT R5, R13, 0xfffffff8, RZ, 0xc0, !PT ;  /* 0xfffffff80d057812 */ /* 0x000fe200078ec0ff */
[----:B------:R-:W-:Y:S01]  /*11e0*/  UIMAD UR6, UR9, UR5, UR6 ;  /* 0x00000005090672a4 */ /* 0x000fe2000f8e0206 */
[----:B------:R-:W-:Y:S01]  /*11f0*/  SHF.R.S32.HI R13, RZ, 0x3, R13 ;  /* 0x00000003ff0d7819 */ /* 0x000fe2000001140d */
[----:B------:R-:W-:Y:S01]  /*1200*/  USHF.R.S32.HI UR9, URZ, 0x1f, UR13 ;  /* 0x0000001f3f097899 */ /* 0x000fe2000801140d */
[----:B------:R-:W-:Y:S01]  /*1210*/  PLOP3.LUT P0, PT, PT, PT, UP2, 0x80, 0x0 ;  /* 0x000000000000781c */ /* 0x000fe20003f0f028 */
[----:B------:R-:W-:Y:S01]  /*1220*/  IMAD.IADD R12, R86, 0x1, -R5 ;  /* 0x00000001560c7824 */ /* 0x000fe200078e0a05 */
[----:B------:R-:W-:Y:S01]  /*1230*/  ULDC.64 UR4, c[0x0][0x1b8] ;  /* 0x00006e0000047ab9 */ /* 0x000fe20000000a00 */
[----:B------:R-:W-:Y:S01]  /*1240*/  IMAD.SHL.U32 R207, R13, 0x40, RZ ;  /* 0x000000400dcf7824 */ /* 0x000fe200078e00ff */
[----:B------:R-:W-:Y:S01]  /*1250*/  UIADD3 UR15, UR15, UR6, URZ ;  /* 0x000000060f0f7290 */ /* 0x000fe2000fffe03f */
[C---:B------:R-:W-:Y:S01]  /*1260*/  IMAD R210, R12.reuse, 0x20, R13 ;  /* 0x000000200cd27824 */ /* 0x040fe200078e020d */
[----:B------:R-:W-:Y:S01]  /*1270*/  UIMAD UR6, UR18, UR4, URZ ;  /* 0x00000004120672a4 */ /* 0x000fe2000f8e023f */
[----:B------:R-:W-:Y:S01]  /*1280*/  IMAD.SHL.U32 R218, R12, 0x8, RZ ;  /* 0x000000080cda7824 */ /* 0x000fe200078e00ff */
[----:B------:R-:W-:Y:S01]  /*1290*/  USEL UR9, UR9, URZ, !UP3 ;  /* 0x0000003f09097287 */ /* 0x000fe2000d800000 */
[----:B------:R-:W-:Y:S01]  /*12a0*/  LOP3.LUT R207, R207, 0x1c0, RZ, 0xc0, !PT ;  /* 0x000001c0cfcf7812 */ /* 0x000fe200078ec0ff */
[----:B------:R-:W-:Y:S01]  /*12b0*/  UIMAD UR6, UR10, UR5, UR6 ;  /* 0x000000050a0672a4 */ /* 0x000fe2000f8e0206 */
[----:B------:R-:W-:Y:S01]  /*12c0*/  IADD3 R0, R210, UR26, RZ ;  /* 0x0000001ad2007c10 */ /* 0x000fe2000fffe0ff */
[----:B------:R-:W-:Y:S01]  /*12d0*/  UIMAD.WIDE.U32 UR16, UR10, UR4, UR14 ;  /* 0x000000040a1072a5 */ /* 0x000fe2000f8e000e */
[----:B------:R-:W-:Y:S01]  /*12e0*/  IADD3 R4, R218, 0x40, RZ ;  /* 0x00000040da047810 */ /* 0x000fe20007ffe0ff */
[----:B------:R-:W-:Y:S01]  /*12f0*/  USEL UR14, UR13, URZ, !UP3 ;  /* 0x0000003f0d0e7287 */ /* 0x000fe2000d800000 */
[-C--:B------:R-:W-:Y:S01]  /*1300*/  LEA.HI R10, R89, R86.reuse, RZ, 0x6 ;  /* 0x00000056590a7211 */ /* 0x080fe200078f30ff */
[----:B------:R-:W-:Y:S01]  /*1310*/  ULDC.64 UR4, c[0x0][0x1c0] ;  /* 0x0000700000047ab9 */ /* 0x000fe20000000a00 */
[----:B-1----:R-:W-:Y:S01]  /*1320*/  @P1 IMAD.HI.U32 R2, R0, c[0x0][0x2c8], RZ ;  /* 0x0000b20000021a27 */ /* 0x002fe200078e00ff */
[----:B------:R-:W-:Y:S01]  /*1330*/  UIMAD UR9, UR9, UR4, URZ ;  /* 0x00000004090972a4 */ /* 0x000fe2000f8e023f */
[----:B------:R-:W-:Y:S01]  /*1340*/  ISETP.GE.AND P4, PT, R218, c[0x0][0x198], PT ;  /* 0x00006600da007a0c */ /* 0x000fe20003f86270 */
[----:B------:R-:W-:Y:S01]  /*1350*/  UIADD3 UR17, UR17, UR6, URZ ;  /* 0x0000000611117290 */ /* 0x000fe2000fffe03f */
[----:B------:R-:W-:Y:S01]  /*1360*/  IMAD.MOV.U32 R7, RZ, RZ, R0 ;  /* 0x000000ffff077224 */ /* 0x000fe200078e0000 */
[----:B------:R-:W-:Y:S01]  /*1370*/  UIMAD UR5, UR14, UR5, UR9 ;  /* 0x000000050e0572a4 */ /* 0x000fe2000f8e0209 */
[----:B------:R-:W-:Y:S01]  /*1380*/  @P0 SHF.R.U32.HI R7, RZ, c[0x0][0x2cc], R2 ;  /* 0x0000b300ff070a19 */ /* 0x000fe20000011602 */
[----:B------:R-:W-:Y:S01]  /*1390*/  UIMAD.WIDE.U32 UR14, UR14, UR4, UR16 ;  /* 0x000000040e0e72a5 */ /* 0x000fe2000f8e0010 */
[----:B------:R-:W-:Y:S01]  /*13a0*/  ISETP.GE.AND P3, PT, R4, c[0x0][0x198], PT ;  /* 0x0000660004007a0c */ /* 0x000fe20003f66270 */
[----:B------:R-:W-:Y:S01]  /*13b0*/  IMAD.SHL.U32 R10, R10, 0x8, RZ ;  /* 0x000000080a0a7824 */ /* 0x000fe200078e00ff */
[--C-:B------:R-:W-:Y:S01]  /*13c0*/  SHF.R.S32.HI R2, RZ, 0x1f, R7.reuse ;  /* 0x0000001fff027819 */ /* 0x100fe20000011407 */
[----:B------:R-:W-:Y:S01]  /*13d0*/  UIADD3 UR5, UR15, UR5, URZ ;  /* 0x000000050f057290 */ /* 0x000fe2000fffe03f */
[----:B------:R-:W-:Y:S01]  /*13e0*/  IMAD.MOV R5, RZ, RZ, -R7 ;  /* 0x000000ffff057224 */ /* 0x000fe200078e0a07 */
[----:B------:R-:W-:Y:S01]  /*13f0*/  ULDC UR4, c[0x0][0x2c4] ;  /* 0x0000b10000047ab9 */ /* 0x000fe20000000800 */
[----:B------:R-:W-:Y:S01]  /*1400*/  IMAD.U32 R9, RZ, RZ, UR15 ;  /* 0x0000000fff097e24 */ /* 0x000fe2000f8e00ff */
[----:B------:R-:W-:Y:S01]  /*1410*/  UIMAD UR4, UR12, UR4, URZ ;  /* 0x000000040c0472a4 */ /* 0x000fe2000f8e023f */
[----:B------:R-:W-:Y:S01]  /*1420*/  IMAD R0, R5, c[0x0][0x2c4], R0 ;  /* 0x0000b10005007a24 */ /* 0x000fe200078e0200 */
[----:B------:R-:W-:Y:S01]  /*1430*/  LEA.HI R5, R89, R86, RZ, 0x4 ;  /* 0x0000005659057211 */ /* 0x000fe200078f20ff */
[----:B------:R-:W-:Y:S01]  /*1440*/  IMAD R2, R2, c[0x0][0x1b0], RZ ;  /* 0x00006c0002027a24 */ /* 0x000fe200078e02ff */
[----:B------:R-:W-:Y:S01]  /*1450*/  BSSY B0, `(.L_x_244) ;  /* 0x0000033000007945 */ /* 0x000fe20003800000 */
[----:B------:R-:W-:Y:S01]  /*1460*/  IMAD.U32 R8, RZ, RZ, UR14 ;  /* 0x0000000eff087e24 */ /* 0x000fe2000f8e00ff */
[----:B------:R-:W-:Y:S01]  /*1470*/  SHF.R.S32.HI R11, RZ, 0x1f, R0 ;  /* 0x0000001fff0b7819 */ /* 0x000fe20000011400 */
[----:B------:R-:W-:-:S02]  /*1480*/  IMAD.U32 R9, RZ, RZ, UR5 ;  /* 0x00000005ff097e24 */ /* 0x000fc4000f8e00ff */
[C---:B------:R-:W-:Y:S02]  /*1490*/  IMAD R2, R7.reuse, c[0x0][0x1b4], R2 ;  /* 0x00006d0007027a24 */ /* 0x040fe400078e0202 */
[----:B------:R-:W-:Y:S01]  /*14a0*/  IMAD.WIDE.U32 R6, R7, c[0x0][0x1b0], R8 ;  /* 0x00006c0007067a25 */ /* 0x000fe200078e0008 */
[----:B------:R-:W-:-:S03]  /*14b0*/  LOP3.LUT R9, R5, 0xfffffff0, RZ, 0xc0, !PT ;  /* 0xfffffff005097812 */ /* 0x000fc600078ec0ff */
[----:B------:R-:W-:Y:S01]  /*14c0*/  IMAD.IADD R7, R7, 0x1, R2 ;  /* 0x0000000107077824 */ /* 0x000fe200078e0202 */
[----:B------:R-:W-:Y:S01]  /*14d0*/  SHF.R.U32.HI R2, RZ, 0x3, R207 ;  /* 0x00000003ff027819 */ /* 0x000fe200000116cf */
[----:B------:R-:W-:Y:S01]  /*14e0*/  IMAD R11, R11, c[0x0][0x1a8], RZ ;  /* 0x00006a000b0b7a24 */ /* 0x000fe200078e02ff */
[----:B------:R-:W-:Y:S01]  /*14f0*/  LOP3.LUT R207, R207, 0x38, R218, 0xf8, !PT ;  /* 0x00000038cfcf7812 */ /* 0x000fe200078ef8da */
[----:B------:R-:W-:-:S03]  /*1500*/  IMAD.WIDE.U32 R6, R0, c[0x0][0x1a8], R6 ;  /* 0x00006a0000067a25 */ /* 0x000fc600078e0006 */
[----:B------:R-:W-:Y:S01]  /*1510*/  LOP3.LUT R207, R207, R2, RZ, 0x3c, !PT ;  /* 0x00000002cfcf7212 */ /* 0x000fe200078e3cff */
[----:B------:R-:W-:Y:S01]  /*1520*/  IMAD R11, R0, c[0x0][0x1ac], R11 ;  /* 0x00006b00000b7a24 */ /* 0x000fe200078e020b */
[----:B------:R-:W-:Y:S01]  /*1530*/  LEA R15, P0, R6, c[0x0][0x160], 0x1 ;  /* 0x00005800060f7a11 */ /* 0x000fe200078008ff */
[----:B------:R-:W-:Y:S01]  /*1540*/  IMAD.IADD R0, R86, 0x1, -R9 ;  /* 0x0000000156007824 */ /* 0x000fe200078e0a09 */
[----:B------:R-:W-:Y:S01]  /*1550*/  LOP3.LUT R207, R207, 0xfffffe00, R10, 0xf8, !PT ;  /* 0xfffffe00cfcf7812 */ /* 0x000fe200078ef80a */
[----:B------:R-:W-:Y:S02]  /*1560*/  IMAD.IADD R8, R7, 0x1, R11 ;  /* 0x0000000107087824 */ /* 0x000fe400078e020b */
[----:B------:R-:W-:Y:S01]  /*1570*/  IMAD.MOV.U32 R2, RZ, RZ, 0x10 ;  /* 0x00000010ff027424 */ /* 0x000fe200078e00ff */
[----:B------:R-:W-:Y:S01]  /*1580*/  SHF.R.S32.HI R7, RZ, 0x1f, R0 ;  /* 0x0000001fff077819 */ /* 0x000fe20000011400 */
[----:B------:R1:W3:Y:S01]  /*1590*/  SHFL.IDX PT, R16, R15, RZ, 0x181f ;  /* 0x00181fff0f107589 */ /* 0x0002e200000e0000 */
[----:B------:R-:W-:-:S02]  /*15a0*/  LEA.HI.X R8, R6, c[0x0][0x164], R8, 0x1, P0 ;  /* 0x0000590006087a11 */ /* 0x000fc400000f0c08 */
[----:B------:R-:W-:Y:S02]  /*15b0*/  LEA.HI R7, R7, R0, RZ, 0x3 ;  /* 0x0000000007077211 */ /* 0x000fe400078f18ff */
[----:B------:R-:W-:Y:S01]  /*15c0*/  IADD3 R6, R13, UR26, RZ ;  /* 0x0000001a0d067c10 */ /* 0x000fe2000fffe0ff */
[----:B------:R1:W4:Y:S01]  /*15d0*/  SHFL.IDX PT, R17, R8, RZ, 0x181f ;  /* 0x00181fff08117589 */ /* 0x00032200000e0000 */
[----:B------:R-:W-:Y:S02]  /*15e0*/  LOP3.LUT R9, R7, 0xfffffff8, RZ, 0xc0, !PT ;  /* 0xfffffff807097812 */ /* 0x000fe400078ec0ff */
[----:B------:R-:W-:-:S03]  /*15f0*/  ISETP.GE.AND P5, PT, R6, UR4, PT ;  /* 0x0000000406007c0c */ /* 0x000fc6000bfa6270 */
[----:B------:R-:W-:Y:S01]  /*1600*/  IMAD.IADD R9, R0, 0x1, -R9 ;  /* 0x0000000100097824 */ /* 0x000fe200078e0a09 */
[----:B------:R-:W-:-:S04]  /*1610*/  IADD3 R0, R218, 0x80, RZ ;  /* 0x00000080da007810 */ /* 0x000fc80007ffe0ff */
[----:B------:R-:W-:Y:S01]  /*1620*/  ISETP.GE.AND P0, PT, R0, c[0x0][0x198], PT ;  /* 0x0000660000007a0c */ /* 0x000fe20003f06270 */
[----:B--2---:R2:W5:Y:S03]  /*1630*/  @P2 R2UR UR9, R3 ;  /* 0x00000000030923c2 */ /* 0x00456600000e0000 */
[----:B------:R-:W-:Y:S01]  /*1640*/  R2P PR, R9, 0x6 ;  /* 0x0000000609007804 */ /* 0x000fe20000000000 */
[----:B-----5:R-:W-:-:S04]  /*1650*/  @!UP0 UMOV UR9, UR13 ;  /* 0x0000000d00098c82 */ /* 0x020fc80008000000 */
[----:B------:R-:W-:Y:S01]  /*1660*/  SEL R2, R2, 0xfffffff0, !P1 ;  /* 0xfffffff002027807 */ /* 0x000fe20004800000 */
[----:B--2---:R-:W-:-:S05]  /*1670*/  IMAD.MOV.U32 R3, RZ, RZ, 0x20 ;  /* 0x00000020ff037424 */ /* 0x004fca00078e00ff */
[----:B------:R-:W-:Y:S01]  /*1680*/  SEL R3, R3, 0xffffffe0, !P2 ;  /* 0xffffffe003037807 */ /* 0x000fe20005000000 */
[----:B------:R-:W-:Y:S05]  /*1690*/  @P5 BRA `(.L_x_245) ;  /* 0x000000e000005947 */ /* 0x000fea0003800000 */
[----:B-1-34-:R-:W-:Y:S01]  /*16a0*/  SHF.R.S32.HI R11, RZ, 0x1f, R4 ;  /* 0x0000001fff0b7819 */ /* 0x01afe20000011404 */
[----:B------:R-:W-:Y:S01]  /*16b0*/  IMAD.SHL.U32 R14, R207, 0x2, RZ ;  /* 0x00000002cf0e7824 */ /* 0x000fe200078e00ff */
[----:B------:R-:W-:Y:S02]  /*16c0*/  SHF.R.S32.HI R19, RZ, 0x1f, R0 ;  /* 0x0000001fff137819 */ /* 0x000fe40000011400 */
[----:B------:R-:W-:Y:S02]  /*16d0*/  LEA.HI R11, R11, R4, RZ, 0x3 ;  /* 0x000000040b0b7211 */ /* 0x000fe400078f18ff */
[----:B------:R-:W-:Y:S01]  /*16e0*/  LEA.HI R10, R19, R0, RZ, 0x3 ;  /* 0x00000000130a7211 */ /* 0x000fe200078f18ff */
[----:B------:R-:W-:Y:S01]  /*16f0*/  IMAD.WIDE R18, R218, 0x2, R16 ;  /* 0x00000002da127825 */ /* 0x000fe200078e0210 */
        /* <DEDUP_REMOVED lines=8> */
.L_x_245:
[----:B-1-34-:R-:W-:Y:S05]  /*1780*/  BSYNC B0 ;  /* 0x0000000000007941 */ /* 0x01afea0003800000 */
.L_x_244:
[----:B------:R-:W-:Y:S01]  /*1790*/  IADD3 R10, R6, 0x20, RZ ;  /* 0x00000020060a7810 */ /* 0x000fe20007ffe0ff */
[----:B------:R1:W2:Y:S01]  /*17a0*/  SHFL.IDX PT, R17, R8, 0x1, 0x181f ;  /* 0x00381f0008117f89 */ /* 0x0002a200000e0000 */
[----:B------:R-:W-:Y:S02]  /*17b0*/  BSSY B0, `(.L_x_246) ;  /* 0x0000012000007945 */ /* 0x000fe40003800000 */
[----:B------:R-:W-:Y:S01]  /*17c0*/  ISETP.GE.AND P1, PT, R10, UR4, PT ;  /* 0x000000040a007c0c */ /* 0x000fe2000bf26270 */
[----:B------:R1:W3:-:S12]  /*17d0*/  SHFL.IDX PT, R16, R15, 0x1, 0x181f ;  /* 0x00381f000f107f89 */ /* 0x0002d800000e0000 */
[----:B------:R-:W-:Y:S05]  /*17e0*/  @P1 BRA `(.L_x_247) ;  /* 0x000000e000001947 */ /* 0x000fea0003800000 */
[----:B------:R-:W-:Y:S01]  /*17f0*/  SHF.R.S32.HI R11, RZ, 0x1f, R4 ;  /* 0x0000001fff0b7819 */ /* 0x000fe20000011404 */
[----:B------:R-:W-:Y:S01]  /*1800*/  IMAD.SHL.U32 R14, R207, 0x2, RZ ;  /* 0x00000002cf0e7824 */ /* 0x000fe200078e00ff */
[----:B------:R-:W-:Y:S02]  /*1810*/  SHF.R.S32.HI R19, RZ, 0x1f, R0 ;  /* 0x0000001fff137819 */ /* 0x000fe40000011400 */
[----:B------:R-:W-:Y:S02]  /*1820*/  LEA.HI R11, R11, R4, RZ, 0x3 ;  /* 0x000000040b0b7211 */ /* 0x000fe400078f18ff */
[----:B------:R-:W-:Y:S01]  /*1830*/  LEA.HI R10, R19, R0, RZ, 0x3 ;  /* 0x00000000130a7211 */ /* 0x000fe200078f18ff */
[----:B--23--:R-:W-:Y:S01]  /*1840*/  IMAD.WIDE R18, R218, 0x2, R16 ;  /* 0x00000002da127825 */ /* 0x00cfe200078e0210 */
        /* <DEDUP_REMOVED lines=8> */
.L_x_247:
[----:B------:R-:W-:Y:S05]  /*18d0*/  BSYNC B0 ;  /* 0x0000000000007941 */ /* 0x000fea0003800000 */
.L_x_246:
[----:B--2---:R-:W-:Y:S01]  /*18e0*/  IADD3 R10, R6, 0x40, RZ ;  /* 0x00000040060a7810 */ /* 0x004fe20007ffe0ff */
[----:B------:R2:W4:Y:S01]  /*18f0*/  SHFL.IDX PT, R17, R8, 0x2, 0x181f ;  /* 0x00581f0008117f89 */ /* 0x00052200000e0000 */
[----:B------:R-:W-:Y:S02]  /*1900*/  BSSY B0, `(.L_x_248) ;  /* 0x0000012000007945 */ /* 0x000fe40003800000 */
[----:B------:R-:W-:Y:S01]  /*1910*/  ISETP.GE.AND P1, PT, R10, UR4, PT ;  /* 0x000000040a007c0c */ /* 0x000fe2000bf26270 */
[----:B---3--:R2:W3:-:S12]  /*1920*/  SHFL.IDX PT, R16, R15, 0x2, 0x181f ;  /* 0x00581f000f107f89 */ /* 0x0084d800000e0000 */
[----:B------:R-:W-:Y:S05]  /*1930*/  @P1 BRA `(.L_x_249) ;  /* 0x000000e000001947 */ /* 0x000fea0003800000 */
[----:B------:R-:W-:Y:S01]  /*1940*/  SHF.R.S32.HI R11, RZ, 0x1f, R4 ;  /* 0x0000001fff0b7819 */ /* 0x000fe20000011404 */
[----:B------:R-:W-:Y:S01]  /*1950*/  IMAD.SHL.U32 R14, R207, 0x2, RZ ;  /* 0x00000002cf0e7824 */ /* 0x000fe200078e00ff */
[----:B------:R-:W-:Y:S02]  /*1960*/  SHF.R.S32.HI R19, RZ, 0x1f, R0 ;  /* 0x0000001fff137819 */ /* 0x000fe40000011400 */
[----:B------:R-:W-:Y:S02]  /*1970*/  LEA.HI R11, R11, R4, RZ, 0x3 ;  /* 0x000000040b0b7211 */ /* 0x000fe400078f18ff */
[----:B------:R-:W-:Y:S01]  /*1980*/  LEA.HI R10, R19, R0, RZ, 0x3 ;  /* 0x00000000130a7211 */ /* 0x000fe200078f18ff */
[----:B---34-:R-:W-:Y:S01]  /*1990*/  IMAD.WIDE R18, R218, 0x2, R16 ;  /* 0x00000002da127825 */ /* 0x018fe200078e0210 */
        /* <DEDUP_REMOVED lines=8> */
.L_x_249:
[----:B------:R-:W-:Y:S05]  /*1a20*/  BSYNC B0 ;  /* 0x0000000000007941 */ /* 0x000fea0003800000 */
.L_x_248:
[----:B---3--:R-:W-:Y:S01]  /*1a30*/  SHFL.IDX PT, R18, R15, 0x3, 0x181f ;  /* 0x00781f000f127f89 */ /* 0x008fe200000e0000 */
[----:B------:R-:W-:Y:S01]  /*1a40*/  IMAD.MOV.U32 R10, RZ, RZ, c[0x0][0x2b8] ;  /* 0x0000ae00ff0a7624 */ /* 0x000fe200078e00ff */
[----:B------:R-:W-:Y:S01]  /*1a50*/  UIADD3 UR28, UR22, -0x1, URZ ;  /* 0xffffffff161c7890 */ /* 0x000fe2000fffe03f */
[----:B------:R-:W-:Y:S01]  /*1a60*/  SHF.R.S32.HI R217, RZ, 0x1f, R4 ;  /* 0x0000001fffd97819 */ /* 0x000fe20000011404 */
[----:B------:R-:W3:Y:S01]  /*1a70*/  SHFL.IDX PT, R19, R8, 0x3, 0x181f ;  /* 0x00781f0008137f89 */ /* 0x000ee200000e0000 */
[----:B------:R-:W-:Y:S01]  /*1a80*/  SHF.R.S32.HI R11, RZ, 0x1f, R0 ;  /* 0x0000001fff0b7819 */ /* 0x000fe20000011400 */
[----:B------:R-:W-:Y:S01]  /*1a90*/  USHF.L.U32 UR19, UR28, 0x6, URZ ;  /* 0x000000061c137899 */ /* 0x000fe2000800063f */
[----:B------:R-:W-:Y:S01]  /*1aa0*/  ISETP.NE.AND P2, PT, R10, 0x1, PT ;  /* 0x000000010a00780c */ /* 0x000fe20003f45270 */
[----:B------:R-:W-:Y:S01]  /*1ab0*/  IMAD.SHL.U32 R207, R207, 0x2, RZ ;  /* 0x00000002cfcf7824 */ /* 0x000fe200078e00ff */
[----:B------:R-:W-:Y:S01]  /*1ac0*/  IADD3 R10, R6, 0x60, RZ ;  /* 0x00000060060a7810 */ /* 0x000fe20007ffe0ff */
[----:B------:R-:W-:Y:S01]  /*1ad0*/  USHF.R.S32.HI UR6, URZ, 0x1f, UR9 ;  /* 0x0000001f3f067899 */ /* 0x000fe20008011409 */
[----:B------:R-:W-:Y:S01]  /*1ae0*/  LEA.HI R217, R217, R4, RZ, 0x3 ;  /* 0x00000004d9d97211 */ /* 0x000fe200078f18ff */
[----:B------:R-:W-:Y:S01]  /*1af0*/  IMAD.MOV.U32 R208, RZ, RZ, RZ ;  /* 0x000000ffffd07224 */ /* 0x000fe200078e00ff */
[----:B------:R-:W-:Y:S01]  /*1b00*/  ISETP.GE.AND P5, PT, R10, UR4, PT ;  /* 0x000000040a007c0c */ /* 0x000fe2000bfa6270 */
[----:B------:R-:W-:Y:S01]  /*1b10*/  ULDC.64 UR4, c[0x0][0x2b0] ;  /* 0x0000ac0000047ab9 */ /* 0x000fe20000000a00 */
[----:B------:R-:W-:Y:S01]  /*1b20*/  LEA.HI R216, R11, R0, RZ, 0x3 ;  /* 0x000000000bd87211 */ /* 0x000fe200078f18ff */
[----:B------:R-:W-:Y:S01]  /*1b30*/  UIMAD UR6, UR6, UR4, URZ ;  /* 0x00000004060672a4 */ /* 0x000fe2000f8e023f */
[----:B------:R-:W-:Y:S01]  /*1b40*/  LOP3.LUT R217, R217, 0xfffffff8, RZ, 0xc0, !PT ;  /* 0xfffffff8d9d97812 */ /* 0x000fe200078ec0ff */
[----:B------:R-:W-:Y:S01]  /*1b50*/  UIMAD.WIDE.U32 UR14, UR9, UR4, URZ ;  /* 0x00000004090e72a5 */ /* 0x000fe2000f8e003f */
[----:B------:R-:W-:Y:S01]  /*1b60*/  LOP3.LUT R216, R216, 0xfffffff8, RZ, 0xc0, !PT ;  /* 0xfffffff8d8d87812 */ /* 0x000fe200078ec0ff */
[----:B------:R-:W-:Y:S01]  /*1b70*/  UIMAD UR6, UR9, UR5, UR6 ;  /* 0x00000005090672a4 */ /* 0x000fe2000f8e0206 */
[----:B------:R-:W-:-:S02]  /*1b80*/  IADD3 R6, R210, UR19, RZ ;  /* 0x00000013d2067c10 */ /* 0x000fc4000fffe0ff */
[----:B------:R-:W-:Y:S02]  /*1b90*/  ULDC.64 UR4, c[0x0][0x1e8] ;  /* 0x00007a0000047ab9 */ /* 0x000fe40000000a00 */
[C---:B------:R-:W-:Y:S01]  /*1ba0*/  ISETP.GE.AND P6, PT, R6.reuse, UR8, PT ;  /* 0x0000000806007c0c */ /* 0x040fe2000bfc6270 */
[----:B------:R-:W-:Y:S01]  /*1bb0*/  UIADD3 UR6, UR15, UR6, URZ ;  /* 0x000000060f067290 */ /* 0x000fe2000fffe03f */
[----:B------:R-:W-:Y:S01]  /*1bc0*/  IADD3 R209, R6, UR11, RZ ;  /* 0x0000000b06d17c10 */ /* 0x000fe2000fffe0ff */
[----:B-123--:R-:W-:Y:S01]  /*1bd0*/  @!P5 IMAD.WIDE R14, R218, 0x2, R18 ;  /* 0x00000002da0ed825 */ /* 0x00efe200078e0212 */
[----:B------:R-:W-:-:S03]  /*1be0*/  ISETP.GT.OR P6, PT, R210, 0x3f, P6 ;  /* 0x0000003fd200780c */ /* 0x000fc600037c4670 */
[--C-:B----4-:R-:W-:Y:S01]  /*1bf0*/  @!P5 IMAD.WIDE R16, R217, 0x2, R18.reuse ;  /* 0x00000002d910d825 */ /* 0x110fe200078e0212 */
        /* <DEDUP_REMOVED lines=12> */
[----:B------:R-:W-:Y:S01]  /*1cc0*/  @!P6 LEA.HI.X R11, R11, c[0x0][0x2a4], R8, 0x2, P1 ;  /* 0x0000a9000b0bea11 */ /* 0x000fe200008f1408 */
[----:B------:R-:W-:Y:S06]  /*1cd0*/  BAR.SYNC.DEFER_BLOCKING 0x0 ;  /* 0x0000000000007b1d */ /* 0x000fec0000010000 */
[----:B------:R4:W5:Y:S01]  /*1ce0*/  @!P6 LDG.E R208, [R10.64] ;  /* 0x000000140ad0e981 */ /* 0x000962000c1e1900 */
[----:B------:R-:W-:Y:S01]  /*1cf0*/  IMAD.MOV R6, RZ, RZ, -R6 ;  /* 0x000000ffff067224 */ /* 0x000fe200078e0a06 */
[----:B------:R-:W-:Y:S01]  /*1d00*/  UIMAD UR9, UR18, UR4, URZ ;  /* 0x00000004120972a4 */ /* 0x000fe2000f8e023f */
[----:B-1----:R-:W-:Y:S01]  /*1d10*/  IMAD.SHL.U32 R15, R12, 0x40, RZ ;  /* 0x000000400c0f7824 */ /* 0x002fe200078e00ff */
[----:B------:R-:W-:Y:S01]  /*1d20*/  UIMAD.WIDE.U32 UR16, UR10, UR4, URZ ;  /* 0x000000040a1072a5 */ /* 0x000fe2000f8e003f */
[----:B------:R-:W-:Y:S01]  /*1d30*/  IMAD R209, R6, c[0x0][0x2b8], R209 ;  /* 0x0000ae0006d17a24 */ /* 0x000fe200078e02d1 */
[----:B------:R-:W-:Y:S01]  /*1d40*/  UIMAD UR9, UR10, UR5, UR9 ;  /* 0x000000050a0972a4 */ /* 0x000fe2000f8e0209 */
[----:B------:R-:W-:Y:S01]  /*1d50*/  IMAD.SHL.U32 R8, R13, 0x8, RZ ;  /* 0x000000080d087824 */ /* 0x000fe200078e00ff */
[----:B------:R-:W-:Y:S01]  /*1d60*/  LOP3.LUT R15, R15, 0x1c0, RZ, 0xc0, !PT ;  /* 0x000001c00f0f7812 */ /* 0x000fe200078ec0ff */
[----:B------:R-:W-:Y:S01]  /*1d70*/  IMAD.WIDE.U32 R20, R209, c[0x0][0x1e0], RZ ;  /* 0x00007800d1147a25 */ /* 0x000fe200078e00ff */
[----:B------:R-:W-:Y:S01]  /*1d80*/  SHF.R.S32.HI R14, RZ, 0x1f, R209 ;  /* 0x0000001fff0e7819 */ /* 0x000fe200000114d1 */
[----:B------:R-:W-:Y:S01]  /*1d90*/  UIADD3 UR9, UR17, UR9, URZ ;  /* 0x0000000911097290 */ /* 0x000fe2000fffe03f */
[----:B------:R-:W-:Y:S01]  /*1da0*/  LOP3.LUT R8, R15, 0x8, R8, 0xf8, !PT ;  /* 0x000000080f087812 */ /* 0x000fe200078ef808 */
[C---:B---3--:R-:W-:Y:S01]  /*1db0*/  IMAD.WIDE.U32 R18, R209.reuse, c[0x0][0x208], RZ ;  /* 0x00008200d1127a25 */ /* 0x048fe200078e00ff */
[----:B------:R-:W-:Y:S01]  /*1dc0*/  SHF.R.U32.HI R15, RZ, 0x3, R15 ;  /* 0x00000003ff0f7819 */ /* 0x000fe2000001160f */
[----:B------:R-:W-:Y:S01]  /*1dd0*/  ULDC.64 UR4, c[0x0][0x210] ;  /* 0x0000840000047ab9 */ /* 0x000fe20000000a00 */
[----:B------:R-:W-:Y:S01]  /*1de0*/  LOP3.LUT P3, RZ, R12, 0x2, RZ, 0xc0, !PT ;  /* 0x000000020cff7812 */ /* 0x000fe2000786c0ff */
[C---:B------:R-:W-:Y:S01]  /*1df0*/  IMAD R6, R14.reuse, c[0x0][0x1e0], RZ ;  /* 0x000078000e067a24 */ /* 0x040fe200078e02ff */
[----:B------:R-:W-:Y:S01]  /*1e00*/  UIMAD UR18, UR18, UR4, URZ ;  /* 0x00000004121272a4 */ /* 0x000fe2000f8e023f */
[----:B------:R-:W-:Y:S01]  /*1e10*/  IMAD R14, R14, c[0x0][0x208], RZ ;  /* 0x000082000e0e7a24 */ /* 0x000fe200078e02ff */
[----:B------:R-:W-:Y:S01]  /*1e20*/  LOP3.LUT R8, R8, R15, RZ, 0x3c, !PT ;  /* 0x0000000f08087212 */ /* 0x000fe200078e3cff */
[----:B--2---:R-:W-:Y:S01]  /*1e30*/  IMAD R16, R209, c[0x0][0x1e4], R6 ;  /* 0x00007900d1107a24 */ /* 0x004fe200078e0206 */
[----:B------:R-:W-:Y:S01]  /*1e40*/  UIMAD.WIDE.U32 UR24, UR10, UR4, URZ ;  /* 0x000000040a1872a5 */ /* 0x000fe2000f8e003f */
[----:B------:R-:W-:Y:S01]  /*1e50*/  IMAD.SHL.U32 R9, R9, 0x40, RZ ;  /* 0x0000004009097824 */ /* 0x000fe200078e00ff */
[----:B------:R-:W-:Y:S01]  /*1e60*/  UIMAD UR18, UR10, UR5, UR18 ;  /* 0x000000050a1272a4 */ /* 0x000fe2000f8e0212 */
[----:B------:R-:W-:Y:S01]  /*1e70*/  IMAD.IADD R17, R21, 0x1, R16 ;  /* 0x0000000115117824 */ /* 0x000fe200078e0210 */
[----:B----4-:R-:W-:Y:S01]  /*1e80*/  SHF.R.S32.HI R10, RZ, 0x4, R5 ;  /* 0x00000004ff0a7819 */ /* 0x010fe20000011405 */
[----:B------:R-:W-:Y:S01]  /*1e90*/  IMAD.MOV.U32 R16, RZ, RZ, R20 ;  /* 0x000000ffff107224 */ /* 0x000fe200078e0014 */
[----:B------:R-:W-:Y:S01]  /*1ea0*/  UIADD3 UR18, UR25, UR18, URZ ;  /* 0x0000001219127290 */ /* 0x000fe2000fffe03f */
[----:B------:R-:W-:Y:S01]  /*1eb0*/  IMAD R11, R209, c[0x0][0x20c], R14 ;  /* 0x00008300d10b7a24 */ /* 0x000fe200078e020e */
[----:B------:R-:W-:Y:S01]  /*1ec0*/  LEA.HI R5, R5, R10, RZ, 0x1 ;  /* 0x0000000a05057211 */ /* 0x000fe200078f08ff */
[----:B------:R-:W-:Y:S01]  /*1ed0*/  IMAD.U32 R85, RZ, RZ, UR19 ;  /* 0x00000013ff557e24 */ /* 0x000fe2000f8e00ff */
[----:B------:R-:W-:Y:S01]  /*1ee0*/  ISETP.GE.AND P5, PT, R218, c[0x0][0x1d4], PT ;  /* 0x00007500da007a0c */ /* 0x000fe20003fa6270 */
[----:B------:R-:W-:Y:S01]  /*1ef0*/  IMAD.IADD R11, R19, 0x1, R11 ;  /* 0x00000001130b7824 */ /* 0x000fe200078e020b */
[----:B------:R-:W-:Y:S01]  /*1f00*/  LOP3.LUT R5, R5, 0xfffffffe, RZ, 0xc0, !PT ;  /* 0xfffffffe05057812 */ /* 0x000fe200078ec0ff */
[----:B------:R-:W-:Y:S01]  /*1f10*/  IMAD.SHL.U32 R87, R7, 0x40, RZ ;  /* 0x0000004007577824 */ /* 0x000fe200078e00ff */
[----:B------:R-:W-:Y:S01]  /*1f20*/  IADD3 R13, -R13, UR8, -R85 ;  /* 0x000000080d0d7c10 */ /* 0x000fe2000fffe955 */
[----:B------:R-:W-:Y:S01]  /*1f30*/  UISETP.GT.AND UP0, UPT, UR28, UR7, UPT ;  /* 0x000000071c00728c */ /* 0x000fe2000bf04270 */
[----:B------:R-:W-:Y:S01]  /*1f40*/  ISETP.GE.AND P4, PT, R4, c[0x0][0x1d4], PT ;  /* 0x0000750004007a0c */ /* 0x000fe20003f86270 */
[----:B------:R-:W-:Y:S01]  /*1f50*/  IMAD.IADD R5, R10, 0x1, -R5 ;  /* 0x000000010a057824 */ /* 0x000fe200078e0a05 */
[----:B------:R-:W-:Y:S01]  /*1f60*/  ISETP.GE.AND P1, PT, R13, 0x1, PT ;  /* 0x000000010d00780c */ /* 0x000fe20003f26270 */
[----:B------:R-:W-:Y:S01]  /*1f70*/  IMAD.MOV.U32 R10, RZ, RZ, R18 ;  /* 0x000000ffff0a7224 */ /* 0x000fe200078e0012 */
[----:B------:R-:W-:Y:S01]  /*1f80*/  LEA.HI R90, R89, R86, RZ, 0x5 ;  /* 0x00000056595a7211 */ /* 0x000fe200078f28ff */
[----:B------:R-:W-:Y:S01]  /*1f90*/  IMAD R205, R5, 0x200, R8 ;  /* 0x0000020005cd7824 */ /* 0x000fe200078e0208 */
[----:B------:R-:W-:Y:S01]  /*1fa0*/  LOP3.LUT R87, R87, 0xfffffe00, RZ, 0xc0, !PT ;  /* 0xfffffe0057577812 */ /* 0x000fe200078ec0ff */
[----:B------:R-:W-:Y:S01]  /*1fb0*/  IMAD.SHL.U32 R84, R5, 0x8, RZ ;  /* 0x0000000805547824 */ /* 0x000fe200078e00ff */
[----:B------:R-:W-:Y:S01]  /*1fc0*/  SHF.R.S32.HI R88, RZ, 0x5, R90 ;  /* 0x00000005ff587819 */ /* 0x000fe2000001145a */
[----:B------:R-:W-:Y:S01]  /*1fd0*/  IMAD.SHL.U32 R205, R205, 0x2, RZ ;  /* 0x00000002cdcd7824 */ /* 0x000fe200078e00ff */
[----:B------:R-:W-:-:S02]  /*1fe0*/  SHF.R.S32.HI R133, RZ, 0x1f, R218 ;  /* 0x0000001fff857819 */ /* 0x000fc400000114da */
[----:B------:R-:W-:Y:S01]  /*1ff0*/  IADD3 R213, R207, 0x100, RZ ;  /* 0x00000100cfd57810 */ /* 0x000fe20007ffe0ff */
[----:B------:R-:W-:Y:S01]  /*2000*/  IMAD R7, R88, 0x400, R87 ;  /* 0x0000040058077824 */ /* 0x000fe200078e0257 */
[----:B------:R-:W-:Y:S02]  /*2010*/  IADD3 R204, R205, 0x6120, RZ ;  /* 0x00006120cdcc7810 */ /* 0x000fe40007ffe0ff */
[----:B------:R-:W-:Y:S02]  /*2020*/  SHF.R.S32.HI R220, RZ, 0x1f, R217 ;  /* 0x0000001fffdc7819 */ /* 0x000fe400000114d9 */
[----:B------:R-:W-:Y:S02]  /*2030*/  SHF.R.S32.HI R219, RZ, 0x1f, R216 ;  /* 0x0000001fffdb7819 */ /* 0x000fe400000114d8 */
[----:B-----5:R-:W-:Y:S01]  /*2040*/  SHF.R.S32.HI R6, RZ, 0x1f, R208 ;  /* 0x0000001fff067819 */ /* 0x020fe200000114d0 */
[----:B------:R-:W-:-:S04]  /*2050*/  IMAD.WIDE.U32 R16, R208, c[0x0][0x1f0], R16 ;  /* 0x00007c00d0107a25 */ /* 0x000fc800078e0010 */
[----:B------:R-:W-:Y:S01]  /*2060*/  IMAD R21, R6, c[0x0][0x1f0], RZ ;  /* 0x00007c0006157a24 */ /* 0x000fe200078e02ff */
[----:B------:R-:W-:-:S03]  /*2070*/  IADD3 R16, P0, R16, UR16, RZ ;  /* 0x0000001010107c10 */ /* 0x000fc6000ff1e0ff */
[----:B------:R-:W-:-:S05]  /*2080*/  IMAD R14, R208, c[0x0][0x1f4], R21 ;  /* 0x00007d00d00e7a24 */ /* 0x000fca00078e0215 */
[----:B------:R-:W-:Y:S01]  /*2090*/  IADD3.X R17, R17, UR9, R14, P0, !PT ;  /* 0x0000000911117c10 */ /* 0x000fe200087fe40e */
[----:B------:R-:W-:Y:S01]  /*20a0*/  IMAD.WIDE.U32 R14, R208, c[0x0][0x218], R10 ;  /* 0x00008600d00e7a25 */ /* 0x000fe200078e000a */
[----:B------:R-:W-:-:S04]  /*20b0*/  LEA R18, P0, R16, c[0x0][0x1c8], 0x1 ;  /* 0x0000720010127a11 */ /* 0x000fc800078008ff */
[----:B------:R-:W-:Y:S01]  /*20c0*/  LEA.HI.X R16, R16, c[0x0][0x1cc], R17, 0x1, P0 ;  /* 0x0000730010107a11 */ /* 0x000fe200000f0c11 */
[----:B------:R-:W-:Y:S01]  /*20d0*/  SHFL.IDX PT, R10, R18, RZ, 0x181f ;  /* 0x00181fff120a7589 */ /* 0x000fe200000e0000 */
[----:B------:R-:W-:Y:S01]  /*20e0*/  LOP3.LUT R17, R9, 0x1c0, RZ, 0xc0, !PT ;  /* 0x000001c009117812 */ /* 0x000fe200078ec0ff */
[----:B------:R-:W-:Y:S01]  /*20f0*/  IMAD R9, R6, c[0x0][0x218], RZ ;  /* 0x0000860006097a24 */ /* 0x000fe200078e02ff */
[----:B------:R-:W-:Y:S01]  /*2100*/  IADD3 R6, P0, R14, UR24, RZ ;  /* 0x000000180e067c10 */ /* 0x000fe2000ff1e0ff */
[----:B------:R-:W1:Y:S01]  /*2110*/  SHFL.IDX PT, R11, R16, RZ, 0x181f ;  /* 0x00181fff100b7589 */ /* 0x000e6200000e0000 */
[----:B------:R-:W-:Y:S01]  /*2120*/  LOP3.LUT R84, R17, 0x8, R84, 0xf8, !PT ;  /* 0x0000000811547812 */ /* 0x000fe200078ef854 */
[----:B------:R-:W-:Y:S01]  /*2130*/  IMAD R5, R208, c[0x0][0x21c], R9 ;  /* 0x00008700d0057a24 */ /* 0x000fe200078e0209 */
[----:B------:R-:W-:Y:S01]  /*2140*/  SHF.R.U32.HI R17, RZ, 0x3, R17 ;  /* 0x00000003ff117819 */ /* 0x000fe20000011611 */
[----:B------:R2:W-:Y:S03]  /*2150*/  SHFL.IDX PT, R8, R18, 0x1, 0x181f ;  /* 0x00381f0012087f89 */ /* 0x0005e600000e0000 */
[----:B------:R-:W-:Y:S01]  /*2160*/  IADD3.X R5, R15, UR18, R5, P0, !PT ;  /* 0x000000120f057c10 */ /* 0x000fe200087fe405 */
[----:B------:R3:W4:Y:S01]  /*2170*/  SHFL.IDX PT, R9, R16, 0x1, 0x181f ;  /* 0x00381f0010097f89 */ /* 0x00072200000e0000 */
[----:B------:R-:W-:-:S02]  /*2180*/  IADD3 R15, R205, 0x6100, RZ ;  /* 0x00006100cd0f7810 */ /* 0x000fc40007ffe0ff */
[C---:B------:R-:W-:Y:S02]  /*2190*/  LEA R14, P0, R6.reuse, c[0x0][0x1f8], 0x1 ;  /* 0x00007e00060e7a11 */ /* 0x040fe400078008ff */
[----:B------:R-:W-:Y:S02]  /*21a0*/  @P3 IADD3 R204, R15, -0x20, RZ ;  /* 0xffffffe00fcc3810 */ /* 0x000fe40007ffe0ff */
[----:B------:R-:W-:Y:S01]  /*21b0*/  LEA.HI.X R15, R6, c[0x0][0x1fc], R5, 0x1, P0 ;  /* 0x00007f00060f7a11 */ /* 0x000fe200000f0c05 */
[----:B------:R-:W5:Y:S01]  /*21c0*/  SHFL.IDX PT, R30, R14, RZ, 0x181f ;  /* 0x00181fff0e1e7589 */ /* 0x000f6200000e0000 */
[----:B------:R-:W-:Y:S02]  /*21d0*/  ISETP.GT.AND P0, PT, R13, 0x20, PT ;  /* 0x000000200d00780c */ /* 0x000fe40003f04270 */
[----:B------:R-:W-:Y:S01]  /*21e0*/  ISETP.GE.AND P3, PT, R0, c[0x0][0x1d4], PT ;  /* 0x0000750000007a0c */ /* 0x000fe20003f66270 */
[----:B------:R-:W5:Y:S01]  /*21f0*/  SHFL.IDX PT, R20, R14, 0x1, 0x181f ;  /* 0x00381f000e147f89 */ /* 0x000f6200000e0000 */
[----:B------:R-:W-:-:S02]  /*2200*/  LOP3.LUT R84, R84, R17, RZ, 0x3c, !PT ;  /* 0x0000001154547212 */ /* 0x000fc400078e3cff */
[----:B------:R-:W-:Y:S01]  /*2210*/  SEL R221, RZ, 0x10, P3 ;  /* 0x00000010ffdd7807 */ /* 0x000fe20001800000 */
[--C-:B-1----:R-:W-:Y:S01]  /*2220*/  @P1 IMAD.WIDE R24, R216, 0x2, R10.reuse ;  /* 0x00000002d8181825 */ /* 0x102fe200078e020a */
[----:B------:R-:W1:Y:S01]  /*2230*/  SHFL.IDX PT, R6, R15, RZ, 0x181f ;  /* 0x00181fff0f067589 */ /* 0x000e6200000e0000 */
[----:B------:R-:W-:Y:S02]  /*2240*/  IADD3 R195, R204, 0x800, RZ ;  /* 0x00000800ccc37810 */ /* 0x000fe40007ffe0ff */
[--C-:B--2---:R-:W-:Y:S01]  /*2250*/  @P1 IMAD.WIDE R18, R218, 0x2, R10.reuse ;  /* 0x00000002da121825 */ /* 0x104fe200078e020a */
[----:B------:R2:W1:Y:S01]  /*2260*/  SHFL.IDX PT, R5, R15, 0x1, 0x181f ;  /* 0x00381f000f057f89 */ /* 0x00046200000e0000 */
[C---:B------:R-:W-:Y:S02]  /*2270*/  IADD3 R194, R204.reuse, 0x1000, RZ ;  /* 0x00001000ccc27810 */ /* 0x040fe40007ffe0ff */
[----:B---3--:R-:W-:Y:S01]  /*2280*/  @P1 IMAD.WIDE R16, R217, 0x2, R10 ;  /* 0x00000002d9101825 */ /* 0x008fe200078e020a */
[----:B------:R3:W-:Y:S01]  /*2290*/  @P1 LDGSTS.E.BYPASS.LTC128B.128 [R207+0x6100], [R18.64], !P5 ;  /* 0x0610000012cf1fae */ /* 0x0007e2000e901d54 */
[----:B------:R-:W-:-:S02]  /*22a0*/  IADD3 R193, R204, 0x1800, RZ ;  /* 0x00001800ccc17810 */ /* 0x000fc40007ffe0ff */
[--C-:B----4-:R-:W-:Y:S01]  /*22b0*/  @P0 IMAD.WIDE R22, R218, 0x2, R8.reuse ;  /* 0x00000002da160825 */ /* 0x110fe200078e0208 */
[----:B------:R3:W-:Y:S01]  /*22c0*/  @P1 LDGSTS.E.BYPASS.LTC128B.128 [R207+0x8100], [R16.64], !P4 ;  /* 0x0810000010cf1fae */ /* 0x0007e2000e101d54 */
[C---:B------:R-:W-:Y:S02]  /*22d0*/  IADD3 R191, R204.reuse, 0x2000, RZ ;  /* 0x00002000ccbf7810 */ /* 0x040fe40007ffe0ff */
[--C-:B------:R-:W-:Y:S01]  /*22e0*/  @P0 IMAD.WIDE R26, R217, 0x2, R8.reuse ;  /* 0x00000002d91a0825 */ /* 0x100fe200078e0208 */
[----:B------:R4:W-:Y:S01]  /*22f0*/  @P1 LDGSTS.E.BYPASS.LTC128B.128 [R207+0xa100], [R24.64], !P3 ;  /* 0x0a10000018cf1fae */ /* 0x0009e2000d901d54 */
[----:B------:R-:W-:Y:S02]  /*2300*/  IADD3 R190, R204, 0x2800, RZ ;  /* 0x00002800ccbe7810 */ /* 0x000fe40007ffe0ff */
[----:B------:R-:W-:Y:S01]  /*2310*/  @P0 IMAD.WIDE R8, R216, 0x2, R8 ;  /* 0x00000002d8080825 */ /* 0x000fe200078e0208 */
[----:B------:R3:W-:Y:S01]  /*2320*/  @P0 LDGSTS.E.BYPASS.LTC128B.128 [R207+0x7100], [R22.64], !P5 ;  /* 0x0710000016cf0fae */ /* 0x0007e2000e901d54 */
[----:B------:R-:W-:-:S02]  /*2330*/  IADD3 R189, R204, 0x3000, RZ ;  /* 0x00003000ccbd7810 */ /* 0x000fc40007ffe0ff */
[----:B------:R-:W-:Y:S01]  /*2340*/  IMAD.WIDE R10, R217, 0x2, RZ ;  /* 0x00000002d90a7825 */ /* 0x000fe200078e02ff */
[----:B------:R4:W-:Y:S01]  /*2350*/  @P0 LDGSTS.E.BYPASS.LTC128B.128 [R207+0x9100], [R26.64], !P4 ;  /* 0x091000001acf0fae */ /* 0x0009e2000e101d54 */
[----:B------:R-:W-:Y:S02]  /*2360*/  IADD3 R188, R204, 0x3800, RZ ;  /* 0x00003800ccbc7810 */ /* 0x000fe40007ffe0ff */
[----:B--2---:R-:W-:Y:S01]  /*2370*/  IMAD.WIDE R14, R218, 0x2, RZ ;  /* 0x00000002da0e7825 */ /* 0x004fe200078e02ff */
[----:B------:R2:W-:Y:S01]  /*2380*/  @P0 LDGSTS.E.BYPASS.LTC128B.128 [R207+0xb100], [R8.64], !P3 ;  /* 0x0b10000008cf0fae */ /* 0x0005e2000d901d54 */
[----:B------:R-:W-:Y:S02]  /*2390*/  IADD3 R187, R204, 0x4000, RZ ;  /* 0x00004000ccbb7810 */ /* 0x000fe40007ffe0ff */
[----:B------:R-:W-:Y:S01]  /*23a0*/  IMAD.IADD R206, R84, 0x1, R7 ;  /* 0x0000000154ce7824 */ /* 0x000fe200078e0207 */
[----:B------:R-:W0:Y:S01]  /*23b0*/  LDGDEPBAR ;  /* 0x00000000000079af */ /* 0x000e220000000000 */
[----:B-----5:R-:W-:-:S02]  /*23c0*/  IADD3 R36, P0, R30, R14, RZ ;  /* 0x0000000e1e247210 */ /* 0x020fc40007f1e0ff */
[----:B------:R-:W-:Y:S01]  /*23d0*/  IADD3 R28, P1, R14, R20, RZ ;  /* 0x000000140e1c7210 */ /* 0x000fe20007f3e0ff */
[----:B------:R-:W-:Y:S01]  /*23e0*/  IMAD.SHL.U32 R206, R206, 0x2, RZ ;  /* 0x00000002cece7824 */ /* 0x000fe200078e00ff */
[----:B------:R-:W-:Y:S01]  /*23f0*/  IADD3 R14, P6, R30, R10, RZ ;  /* 0x0000000a1e0e7210 */ /* 0x000fe20007fde0ff */
[----:B-1----:R-:W-:Y:S01]  /*2400*/  IMAD.X R37, R6, 0x1, R15, P0 ;  /* 0x0000000106257824 */ /* 0x002fe200000e060f */
[C---:B------:R-:W-:Y:S01]  /*2410*/  IADD3 R186, R204.reuse, 0x4800, RZ ;  /* 0x00004800ccba7810 */ /* 0x040fe20007ffe0ff */
[----:B------:R-:W-:Y:S01]  /*2420*/  IMAD.X R29, R15, 0x1, R5, P1 ;  /* 0x000000010f1d7824 */ /* 0x000fe200008e0605 */
[----:B------:R-:W-:Y:S01]  /*2430*/  IADD3 R185, R204, 0x5000, RZ ;  /* 0x00005000ccb97810 */ /* 0x000fe20007ffe0ff */
[--C-:B------:R-:W-:Y:S01]  /*2440*/  IMAD R202, R2, 0x2, R206.reuse ;  /* 0x0000000202ca7824 */ /* 0x100fe200078e02ce */
[----:B------:R-:W-:Y:S01]  /*2450*/  IADD3 R184, R204, 0x5800, RZ ;  /* 0x00005800ccb87810 */ /* 0x000fe20007ffe0ff */
[----:B------:R-:W-:Y:S01]  /*2460*/  IMAD.X R15, R6, 0x1, R11, P6 ;  /* 0x00000001060f7824 */ /* 0x000fe200030e060b */
[----:B------:R-:W-:Y:S01]  /*2470*/  ISETP.GE.AND P6, PT, R4, c[0x0][0x1d4], PT ;  /* 0x0000750004007a0c */ /* 0x000fe20003fc6270 */
[C---:B------:R-:W-:Y:S01]  /*2480*/  IMAD R201, R3.reuse, 0x2, R206 ;  /* 0x0000000203c97824 */ /* 0x040fe200078e02ce */
[----:B---3--:R-:W-:Y:S01]  /*2490*/  IADD3 R22, P0, R10, R20, RZ ;  /* 0x000000140a167210 */ /* 0x008fe20007f1e0ff */
[----:B------:R-:W-:-:S04]  /*24a0*/  IMAD R199, R3, 0x2, R202 ;  /* 0x0000000203c77824 */ /* 0x000fc800078e02ca */
[----:B------:R-:W-:Y:S02]  /*24b0*/  IMAD.X R23, R11, 0x1, R5, P0 ;  /* 0x000000010b177824 */ /* 0x000fe400000e0605 */
[----:B--2---:R-:W-:Y:S01]  /*24c0*/  IMAD.WIDE R8, R216, 0x2, RZ ;  /* 0x00000002d8087825 */ /* 0x004fe200078e02ff */
[----:B------:R-:W-:-:S04]  /*24d0*/  DEPBAR.LE SB0, 0x1 ;  /* 0x000080400000791a */ /* 0x000fc80000000000 */
[----:B------:R-:W-:-:S04]  /*24e0*/  DEPBAR.LE SB0, 0x0 ;  /* 0x000080000000791a */ /* 0x000fc80000000000 */
[----:B------:R-:W-:Y:S01]  /*24f0*/  BAR.SYNC.DEFER_BLOCKING 0x0 ;  /* 0x0000000000007b1d */ /* 0x000fe20000010000 */
[----:B------:R-:W-:Y:S02]  /*2500*/  IADD3 R30, P1, R30, R8, RZ ;  /* 0x000000081e1e7210 */ /* 0x000fe40007f3e0ff */
[----:B------:R-:W-:-:S03]  /*2510*/  IADD3 R20, P0, R8, R20, RZ ;  /* 0x0000001408147210 */ /* 0x000fc60007f1e0ff */
[----:B------:R-:W-:Y:S01]  /*2520*/  IMAD.X R31, R6, 0x1, R9, P1 ;  /* 0x00000001061f7824 */ /* 0x000fe200008e0609 */
[----:B------:R-:W-:Y:S01]  /*2530*/  ISETP.GE.AND P1, PT, R218, c[0x0][0x1d4], PT ;  /* 0x00007500da007a0c */ /* 0x000fe20003f26270 */
[----:B------:R-:W-:-:S03]  /*2540*/  IMAD.X R21, R9, 0x1, R5, P0 ;  /* 0x0000000109157824 */ /* 0x000fc600000e0605 */
[C---:B------:R-:W-:Y:S02]  /*2550*/  ISETP.LT.OR P0, PT, R13.reuse, 0x1, P1 ;  /* 0x000000010d00780c */ /* 0x040fe40000f01670 */
[----:B------:R-:W-:Y:S01]  /*2560*/  ISETP.GE.AND P1, PT, R0, c[0x0][0x1d4], PT ;  /* 0x0000750000007a0c */ /* 0x000fe20003f26270 */
[----:B------:R-:W-:Y:S01]  /*2570*/  IMAD.MOV.U32 R0, RZ, RZ, 0x40 ;  /* 0x00000040ff007424 */ /* 0x000fe200078e00ff */
[----:B------:R-:W-:Y:S04]  /*2580*/  LDSM.16.M88.4 R4, [R206+0xc100] ;  /* 0x00c10000ce04783b */ /* 0x000fe80000000200 */
[----:B------:R-:W-:Y:S04]  /*2590*/  LDSM.16.M88.4 R16, [R202+0xc100] ;  /* 0x00c10000ca10783b */ /* 0x000fe80000000200 */
[----:B------:R-:W-:Y:S04]  /*25a0*/  LDSM.16.M88.4 R60, [R205+0x6100] ;  /* 0x00610000cd3c783b */ /* 0x000fe80000000200 */
[----:B------:R-:W1:Y:S04]  /*25b0*/  LDSM.16.M88.4 R52, [R205+0x6900] ;  /* 0x00690000cd34783b */ /* 0x000e680000000200 */
[----:B------:R-:W2:Y:S04]  /*25c0*/  LDSM.16.M88.4 R44, [R205+0x7100] ;  /* 0x00710000cd2c783b */ /* 0x000ea80000000200 */
[----:B------:R-:W3:Y:S04]  /*25d0*/  LDSM.16.M88.4 R8, [R205+0x7900] ;  /* 0x00790000cd08783b */ /* 0x000ee80000000200 */
[----:B------:R-:W5:Y:S04]  /*25e0*/  LDSM.16.M88.4 R76, [R204] ;  /* 0x00000000cc4c783b */ /* 0x000f680000000200 */
[----:B------:R-:W3:Y:S04]  /*25f0*/  LDSM.16.M88.4 R64, [R204+0x800] ;  /* 0x00080000cc40783b */ /* 0x000ee80000000200 */
[----:B------:R-:W-:Y:S04]  /*2600*/  LDSM.16.M88.4 R32, [R204+0x1000] ;  /* 0x00100000cc20783b */ /* 0x000fe80000000200 */
[----:B----4-:R-:W-:Y:S04]  /*2610*/  LDSM.16.M88.4 R24, [R204+0x1800] ;  /* 0x00180000cc18783b */ /* 0x010fe80000000200 */
[----:B------:R-:W-:Y:S01]  /*2620*/  @!PT LDS RZ, [RZ] ;  /* 0x00000000fffff984 */ /* 0x000fe20000000800 */
[----:B------:R-:W-:Y:S01]  /*2630*/  @!PT LDS RZ, [RZ] ;  /* 0x00000000fffff984 */ /* 0x000fe20000000800 */
[----:B------:R-:W-:Y:S01]  /*2640*/  @!PT LDS RZ, [RZ] ;  /* 0x00000000fffff984 */ /* 0x000fe20000000800 */
[----:B------:R4:W-:Y:S01]  /*2650*/  LDGSTS.E.BYPASS.LTC128B.128 [R207+0x100], [R36.64], !P0 ;  /* 0x0010000024cf7fae */ /* 0x0009e2000c101d54 */
[----:B------:R-:W-:-:S02]  /*2660*/  ISETP.LT.OR P0, PT, R13, 0x1, P6 ;  /* 0x000000010d00780c */ /* 0x000fc40003701670 */
[C---:B------:R-:W-:Y:S01]  /*2670*/  ISETP.LT.OR P6, PT, R13.reuse, 0x21, P6 ;  /* 0x000000210d00780c */ /* 0x040fe200037c1670 */
[----:B-1----:R-:W-:Y:S10]  /*2680*/  HMMA.16816.F32 R56, R4, R52, RZ ;  /* 0x000000340438723c */ /* 0x002ff400000018ff */
[----:B------:R1:W-:Y:S01]  /*2690*/  LDGSTS.E.BYPASS.LTC128B.128 [R207+0x2100], [R14.64], !P0 ;  /* 0x021000000ecf7fae */ /* 0x0003e2000c101d54 */
[----:B------:R-:W-:-:S02]  /*26a0*/  ISETP.LT.OR P0, PT, R13, 0x1, P1 ;  /* 0x000000010d00780c */ /* 0x000fc40000f01670 */
[C---:B------:R-:W-:Y:S01]  /*26b0*/  ISETP.LT.OR P1, PT, R13.reuse, 0x21, P1 ;  /* 0x000000210d00780c */ /* 0x040fe20000f21670 */
[C---:B--2---:R-:W-:Y:S10]  /*26c0*/  HMMA.16816.F32 R48, R4.reuse, R44, RZ ;  /* 0x0000002c0430723c */ /* 0x044ff400000018ff */
[----:B------:R2:W-:Y:S01]  /*26d0*/  LDGSTS.E.BYPASS.LTC128B.128 [R207+0x4100], [R30.64], !P0 ;  /* 0x041000001ecf7fae */ /* 0x0005e2000c101d54 */
[----:B------:R-:W-:Y:S01]  /*26e0*/  ISETP.GE.AND P0, PT, R218, c[0x0][0x1d4], PT ;  /* 0x00007500da007a0c */ /* 0x000fe20003f06270 */
[----:B------:R-:W-:Y:S03]  /*26f0*/  HMMA.16816.F32 R52, R4, R54, RZ ;  /* 0x000000360434723c */ /* 0x000fe600000018ff */
[----:B------:R-:W-:-:S05]  /*2700*/  ISETP.LT.OR P0, PT, R13, 0x21, P0 ;  /* 0x000000210d00780c */ /* 0x000fca0000701670 */
[C---:B------:R-:W-:Y:S08]  /*2710*/  HMMA.16816.F32 R44, R4.reuse, R46, RZ ;  /* 0x0000002e042c723c */ /* 0x040ff000000018ff */
[----:B------:R2:W-:Y:S01]  /*2720*/  LDGSTS.E.BYPASS.LTC128B.128 [R207+0x1100], [R28.64], !P0 ;  /* 0x011000001ccf7fae */ /* 0x0005e2000c101d54 */
[----:B------:R-:W-:Y:S01]  /*2730*/  LOP3.LUT P0, RZ, R12, 0x4, RZ, 0xc0, !PT ;  /* 0x000000040cff7812 */ /* 0x000fe2000780c0ff */
[----:B---3--:R-:W-:Y:S02]  /*2740*/  HMMA.16816.F32 R40, R4, R8, RZ ;  /* 0x000000080428723c */ /* 0x008fe400000018ff */
[----:B------:R3:W-:Y:S01]  /*2750*/  LDGSTS.E.BYPASS.LTC128B.128 [R207+0x3100], [R22.64], !P6 ;  /* 0x0310000016cf7fae */ /* 0x0007e2000f101d54 */
[----:B------:R-:W-:-:S02]  /*2760*/  SEL R0, R0, 0xffffffc0, !P0 ;  /* 0xffffffc000007807 */ /* 0x000fc40004000000 */
[----:B------:R-:W-:Y:S01]  /*2770*/  PLOP3.LUT P0, PT, PT, PT, UP0, 0x40, 0x0 ;  /* 0x000000000000781c */ /* 0x000fe20003f0e808 */
[----:B------:R3:W-:Y:S01]  /*2780*/  LDGSTS.E.BYPASS.LTC128B.128 [R207+0x5100], [R20.64], !P1 ;  /* 0x0510000014cf7fae */ /* 0x0007e2000c901d54 */
[----:B------:R-:W-:Y:S01]  /*2790*/  ISETP.GT.AND P1, PT, R210, 0x3f, PT ;  /* 0x0000003fd200780c */ /* 0x000fe20003f24270 */
[----:B-1----:R-:W-:Y:S01]  /*27a0*/  HMMA.16816.F32 R12, R4, R60, RZ ;  /* 0x0000003c040c723c */ /* 0x002fe200000018ff */
[----:B------:R-:W-:Y:S01]  /*27b0*/  IMAD.IADD R200, R205, 0x1, R0 ;  /* 0x00000001cdc87824 */ /* 0x000fe200078e0200 */
[----:B----4-:R-:W-:Y:S01]  /*27c0*/  LDSM.16.M88.4 R36, [R201+0xc100] ;  /* 0x00c10000c924783b */ /* 0x010fe20000000200 */
[----:B------:R-:W-:-:S03]  /*27d0*/  IMAD.IADD R192, R0, 0x1, R204 ;  /* 0x0000000100c07824 */ /* 0x000fc600078e02cc */
[----:B------:R-:W1:Y:S02]  /*27e0*/  LDSM.16.M88.4 R72, [R200+0x6100] ;  /* 0x00610000c848783b */ /* 0x000e640000000200 */
[C---:B------:R-:W-:Y:S02]  /*27f0*/  HMMA.16816.F32 R60, R4.reuse, R62, RZ ;  /* 0x0000003e043c723c */ /* 0x040fe400000018ff */
[----:B------:R-:W-:Y:S04]  /*2800*/  LDSM.16.M88.4 R80, [R192] ;  /* 0x00000000c050783b */ /* 0x000fe80000000200 */
[----:B------:R-:W-:Y:S02]  /*2810*/  LDSM.16.M88.4 R68, [R200+0x6900] ;  /* 0x00690000c844783b */ /* 0x000fe40000000200 */
[----:B------:R-:W-:Y:S02]  /*2820*/  HMMA.16816.F32 R4, R4, R10, RZ ;  /* 0x0000000a0404723c */ /* 0x000fe400000018ff */
[----:B------:R-:W4:Y:S04]  /*2830*/  LDSM.16.M88.4 R8, [R199+0xc100] ;  /* 0x00c10000c708783b */ /* 0x000f280000000200 */
[----:B--2---:R-:W2:Y:S02]  /*2840*/  LDSM.16.M88.4 R28, [R200+0x7100] ;  /* 0x00710000c81c783b */ /* 0x004ea40000000200 */
[C---:B-----5:R-:W-:Y:S02]  /*2850*/  HMMA.16816.F32 R12, R16.reuse, R76, R12 ;  /* 0x0000004c100c723c */ /* 0x060fe4000000180c */
[----:B---3--:R-:W3:Y:S04]  /*2860*/  LDSM.16.M88.4 R20, [R200+0x7900] ;  /* 0x00790000c814783b */ /* 0x008ee80000000200 */
[----:B------:R-:W0:Y:S02]  /*2870*/  LDGDEPBAR ;  /* 0x00000000000079af */ /* 0x000e240000000000 */
[C---:B------:R-:W-:Y:S02]  /*2880*/  HMMA.16816.F32 R60, R16.reuse, R78, R60 ;  /* 0x0000004e103c723c */ /* 0x040fe4000000183c */
[----:B------:R-:W-:Y:S06]  /*2890*/  LDSM.16.M88.4 R76, [R205+0x8100] ;  /* 0x00810000cd4c783b */ /* 0x000fec0000000200 */
[----:B------:R-:W-:Y:S08]  /*28a0*/  HMMA.16816.F32 R56, R16, R64, R56 ;  /* 0x000000401038723c */ /* 0x000ff00000001838 */
[----:B-1----:R-:W-:Y:S08]  /*28b0*/  HMMA.16816.F32 R12, R36, R72, R12 ;  /* 0x00000048240c723c */ /* 0x002ff0000000180c */
[C---:B------:R-:W-:Y:S01]  /*28c0*/  HMMA.16816.F32 R52, R16.reuse, R66, R52 ;  /* 0x000000421034723c */ /* 0x040fe20000001834 */
[----:B------:R-:W-:Y:S07]  /*28d0*/  LDSM.16.M88.4 R64, [R192+0x800] ;  /* 0x00080000c040783b */ /* 0x000fee0000000200 */
[C---:B------:R-:W-:Y:S08]  /*28e0*/  HMMA.16816.F32 R48, R16.reuse, R32, R48 ;  /* 0x000000201030723c */ /* 0x040ff00000001830 */
[C---:B------:R-:W-:Y:S01]  /*28f0*/  HMMA.16816.F32 R44, R16.reuse, R34, R44 ;  /* 0x00000022102c723c */ /* 0x040fe2000000182c */
[----:B------:R-:W-:Y:S07]  /*2900*/  LDSM.16.M88.4 R32, [R192+0x1000] ;  /* 0x00100000c020783b */ /* 0x000fee0000000200 */
[C---:B------:R-:W-:Y:S08]  /*2910*/  HMMA.16816.F32 R40, R16.reuse, R24, R40 ;  /* 0x000000181028723c */ /* 0x040ff00000001828 */
[----:B------:R-:W-:Y:S01]  /*2920*/  HMMA.16816.F32 R4, R16, R26, R4 ;  /* 0x0000001a1004723c */ /* 0x000fe20000001804 */
[----:B------:R-:W1:Y:S04]  /*2930*/  LDSM.16.M88.4 R16, [R206+0x10100] ;  /* 0x01010000ce10783b */ /* 0x000e680000000200 */
[----:B------:R-:W5:Y:S03]  /*2940*/  LDSM.16.M88.4 R24, [R192+0x1800] ;  /* 0x00180000c018783b */ /* 0x000f660000000200 */
[----:B------:R-:W-:Y:S01]  /*2950*/  HMMA.16816.F32 R60, R36, R74, R60 ;  /* 0x0000004a243c723c */ /* 0x000fe2000000183c */
[----:B------:R-:W-:Y:S07]  /*2960*/  LDSM.16.M88.4 R72, [R205+0x8900] ;  /* 0x00890000cd48783b */ /* 0x000fee0000000200 */
[----:B----4-:R-:W-:Y:S08]  /*2970*/  HMMA.16816.F32 R12, R8, R80, R12 ;  /* 0x00000050080c723c */ /* 0x010ff0000000180c */
[C---:B------:R-:W-:Y:S08]  /*2980*/  HMMA.16816.F32 R56, R36.reuse, R68, R56 ;  /* 0x000000442438723c */ /* 0x040ff00000001838 */
[C---:B------:R-:W-:Y:S01]  /*2990*/  HMMA.16816.F32 R52, R36.reuse, R70, R52 ;  /* 0x000000462434723c */ /* 0x040fe20000001834 */
[----:B------:R-:W-:Y:S07]  /*29a0*/  LDSM.16.M88.4 R68, [R204+0x2000] ;  /* 0x00200000cc44783b */ /* 0x000fee0000000200 */
[C---:B--2---:R-:W-:Y:S08]  /*29b0*/  HMMA.16816.F32 R48, R36.reuse, R28, R48 ;  /* 0x0000001c2430723c */ /* 0x044ff00000001830 */
[C---:B------:R-:W-:Y:S01]  /*29c0*/  HMMA.16816.F32 R44, R36.reuse, R30, R44 ;  /* 0x0000001e242c723c */ /* 0x040fe2000000182c */
[----:B------:R-:W-:Y:S07]  /*29d0*/  LDSM.16.M88.4 R28, [R205+0x9100] ;  /* 0x00910000cd1c783b */ /* 0x000fee0000000200 */
[C---:B---3--:R-:W-:Y:S08]  /*29e0*/  HMMA.16816.F32 R40, R36.reuse, R20, R40 ;  /* 0x000000142428723c */ /* 0x048ff00000001828 */
[----:B------:R-:W-:Y:S01]  /*29f0*/  HMMA.16816.F32 R36, R36, R22, R4 ;  /* 0x000000162424723c */ /* 0x000fe20000001804 */
[----:B------:R-:W2:Y:S04]  /*2a00*/  LDSM.16.M88.4 R4, [R202+0x10100] ;  /* 0x01010000ca04783b */ /* 0x000ea80000000200 */
[----:B------:R-:W3:Y:S03]  /*2a10*/  LDSM.16.M88.4 R20, [R205+0x9900] ;  /* 0x00990000cd14783b */ /* 0x000ee60000000200 */
[----:B------:R-:W-:Y:S01]  /*2a20*/  HMMA.16816.F32 R60, R8, R82, R60 ;  /* 0x00000052083c723c */ /* 0x000fe2000000183c */
[----:B------:R-:W-:Y:S07]  /*2a30*/  LDSM.16.M88.4 R80, [R200+0x8100] ;  /* 0x00810000c850783b */ /* 0x000fee0000000200 */
[----:B-1----:R-:W-:Y:S08]  /*2a40*/  HMMA.16816.F32 R12, R16, R76, R12 ;  /* 0x0000004c100c723c */ /* 0x002ff0000000180c */
[C---:B------:R-:W-:Y:S08]  /*2a50*/  HMMA.16816.F32 R56, R8.reuse, R64, R56 ;  /* 0x000000400838723c */ /* 0x040ff00000001838 */
[C---:B------:R-:W-:Y:S01]  /*2a60*/  HMMA.16816.F32 R52, R8.reuse, R66, R52 ;  /* 0x000000420834723c */ /* 0x040fe20000001834 */
[----:B------:R-:W-:Y:S07]  /*2a70*/  LDSM.16.M88.4 R64, [R204+0x2800] ;  /* 0x00280000cc40783b */ /* 0x000fee0000000200 */
[C---:B------:R-:W-:Y:S08]  /*2a80*/  HMMA.16816.F32 R48, R8.reuse, R32, R48 ;  /* 0x000000200830723c */ /* 0x040ff00000001830 */
[C---:B------:R-:W-:Y:S01]  /*2a90*/  HMMA.16816.F32 R44, R8.reuse, R34, R44 ;  /* 0x00000022082c723c */ /* 0x040fe2000000182c */
[----:B------:R-:W-:Y:S07]  /*2aa0*/  LDSM.16.M88.4 R32, [R204+0x3000] ;  /* 0x00300000cc20783b */ /* 0x000fee0000000200 */
[C---:B-----5:R-:W-:Y:S08]  /*2ab0*/  HMMA.16816.F32 R40, R8.reuse, R24, R40 ;  /* 0x000000180828723c */ /* 0x060ff00000001828 */
[----:B------:R-:W-:Y:S01]  /*2ac0*/  HMMA.16816.F32 R36, R8, R26, R36 ;  /* 0x0000001a0824723c */ /* 0x000fe20000001824 */
[----:B------:R-:W1:Y:S04]  /*2ad0*/  LDSM.16.M88.4 R8, [R201+0x10100] ;  /* 0x01010000c908783b */ /* 0x000e680000000200 */
[----:B------:R-:W4:Y:S03]  /*2ae0*/  LDSM.16.M88.4 R24, [R204+0x3800] ;  /* 0x00380000cc18783b */ /* 0x000f260000000200 */
[----:B------:R-:W-:Y:S01]  /*2af0*/  HMMA.16816.F32 R60, R16, R78, R60 ;  /* 0x0000004e103c723c */ /* 0x000fe2000000183c */
[----:B------:R-:W-:Y:S07]  /*2b00*/  LDSM.16.M88.4 R76, [R200+0x8900] ;  /* 0x00890000c84c783b */ /* 0x000fee0000000200 */
[----:B--2---:R-:W-:Y:S08]  /*2b10*/  HMMA.16816.F32 R12, R4, R68, R12 ;  /* 0x00000044040c723c */ /* 0x004ff0000000180c */
[C---:B------:R-:W-:Y:S08]  /*2b20*/  HMMA.16816.F32 R56, R16.reuse, R72, R56 ;  /* 0x000000481038723c */ /* 0x040ff00000001838 */
[C---:B------:R-:W-:Y:S01]  /*2b30*/  HMMA.16816.F32 R52, R16.reuse, R74, R52 ;  /* 0x0000004a1034723c */ /* 0x040fe20000001834 */
[----:B------:R-:W-:Y:S07]  /*2b40*/  LDSM.16.M88.4 R72, [R192+0x2000] ;  /* 0x00200000c048783b */ /* 0x000fee0000000200 */
[C---:B------:R-:W-:Y:S08]  /*2b50*/  HMMA.16816.F32 R48, R16.reuse, R28, R48 ;  /* 0x0000001c1030723c */ /* 0x040ff00000001830 */
[C---:B------:R-:W-:Y:S01]  /*2b60*/  HMMA.16816.F32 R44, R16.reuse, R30, R44 ;  /* 0x0000001e102c723c */ /* 0x040fe2000000182c */
[----:B------:R-:W2:Y:S07]  /*2b70*/  LDSM.16.M88.4 R28, [R199+0x10100] ;  /* 0x01010000c71c783b */ /* 0x000eae0000000200 */
[C---:B---3--:R-:W-:Y:S08]  /*2b80*/  HMMA.16816.F32 R40, R16.reuse, R20, R40 ;  /* 0x000000141028723c */ /* 0x048ff00000001828 */
[----:B------:R-:W-:Y:S01]  /*2b90*/  HMMA.16816.F32 R36, R16, R22, R36 ;  /* 0x000000161024723c */ /* 0x000fe20000001824 */
[----:B------:R-:W3:Y:S04]  /*2ba0*/  LDSM.16.M88.4 R20, [R200+0x9100] ;  /* 0x00910000c814783b */ /* 0x000ee80000000200 */
[----:B------:R-:W5:Y:S03]  /*2bb0*/  LDSM.16.M88.4 R16, [R200+0x9900] ;  /* 0x00990000c810783b */ /* 0x000f660000000200 */
        /* <DEDUP_REMOVED lines=9> */
[C---:B----4-:R-:W-:Y:S08]  /*2c50*/  HMMA.16816.F32 R40, R4.reuse, R24, R40 ;  /* 0x000000180428723c */ /* 0x050ff00000001828 */
[----:B------:R-:W-:Y:S01]  /*2c60*/  HMMA.16816.F32 R36, R4, R26, R36 ;  /* 0x0000001a0424723c */ /* 0x000fe20000001824 */
[----:B------:R-:W-:Y:S04]  /*2c70*/  LDSM.16.M88.4 R4, [R206+0x14100] ;  /* 0x01410000ce04783b */ /* 0x000fe80000000200 */
[----:B------:R-:W1:Y:S03]  /*2c80*/  LDSM.16.M88.4 R24, [R205+0xa100] ;  /* 0x00a10000cd18783b */ /* 0x000e660000000200 */
[----:B------:R-:W-:Y:S01]  /*2c90*/  HMMA.16816.F32 R60, R8, R82, R60 ;  /* 0x00000052083c723c */ /* 0x000fe2000000183c */
[----:B------:R-:W-:Y:S07]  /*2ca0*/  LDSM.16.M88.4 R80, [R204+0x4000] ;  /* 0x00400000cc50783b */ /* 0x000fee0000000200 */
[----:B--2---:R-:W-:Y:S08]  /*2cb0*/  HMMA.16816.F32 R12, R28, R72, R12 ;  /* 0x000000481c0c723c */ /* 0x004ff0000000180c */
[C---:B------:R-:W-:Y:S08]  /*2cc0*/  HMMA.16816.F32 R56, R8.reuse, R76, R56 ;  /* 0x0000004c0838723c */ /* 0x040ff00000001838 */
[C---:B------:R-:W-:Y:S01]  /*2cd0*/  HMMA.16816.F32 R52, R8.reuse, R78, R52 ;  /* 0x0000004e0834723c */ /* 0x040fe20000001834 */
[----:B------:R-:W2:Y:S07]  /*2ce0*/  LDSM.16.M88.4 R76, [R202+0x14100] ;  /* 0x01410000ca4c783b */ /* 0x000eae0000000200 */
[C---:B---3--:R-:W-:Y:S08]  /*2cf0*/  HMMA.16816.F32 R48, R8.reuse, R20, R48 ;  /* 0x000000140830723c */ /* 0x048ff00000001830 */
[C---:B------:R-:W-:Y:S01]  /*2d00*/  HMMA.16816.F32 R44, R8.reuse, R22, R44 ;  /* 0x00000016082c723c */ /* 0x040fe2000000182c */
[----:B------:R-:W3:Y:S07]  /*2d10*/  LDSM.16.M88.4 R20, [R205+0xa900] ;  /* 0x00a90000cd14783b */ /* 0x000eee0000000200 */
[C---:B-----5:R-:W-:Y:S08]  /*2d20*/  HMMA.16816.F32 R40, R8.reuse, R16, R40 ;  /* 0x000000100828723c */ /* 0x060ff00000001828 */
[----:B------:R-:W-:Y:S01]  /*2d30*/  HMMA.16816.F32 R36, R8, R18, R36 ;  /* 0x000000120824723c */ /* 0x000fe20000001824 */
[----:B------:R-:W4:Y:S04]  /*2d40*/  LDSM.16.M88.4 R16, [R205+0xb100] ;  /* 0x00b10000cd10783b */ /* 0x000f280000000200 */
        /* <DEDUP_REMOVED lines=12> */
[----:B------:R-:W-:Y:S04]  /*2e10*/  LDSM.16.M88.4 R32, [R201+0x14100] ;  /* 0x01410000c920783b */ /* 0x000fe80000000200 */
[----:B------:R-:W1:Y:S03]  /*2e20*/  LDSM.16.M88.4 R28, [R200+0xa100] ;  /* 0x00a10000c81c783b */ /* 0x000e660000000200 */
[----:B------:R-:W-:Y:S01]  /*2e30*/  HMMA.16816.F32 R60, R4, R26, R60 ;  /* 0x0000001a043c723c */ /* 0x000fe2000000183c */
[----:B------:R-:W-:Y:S07]  /*2e40*/  LDSM.16.M88.4 R24, [R200+0xa900] ;  /* 0x00a90000c818783b */ /* 0x000fee0000000200 */
[----:B--2---:R-:W-:Y:S08]  /*2e50*/  HMMA.16816.F32 R12, R76, R80, R12 ;  /* 0x000000504c0c723c */ /* 0x004ff0000000180c */
[C---:B---3--:R-:W-:Y:S08]  /*2e60*/  HMMA.16816.F32 R56, R4.reuse, R20, R56 ;  /* 0x000000140438723c */ /* 0x048ff00000001838 */
[C---:B------:R-:W-:Y:S01]  /*2e70*/  HMMA.16816.F32 R52, R4.reuse, R22, R52 ;  /* 0x000000160434723c */ /* 0x040fe20000001834 */
[----:B------:R-:W-:Y:S07]  /*2e80*/  LDSM.16.M88.4 R20, [R200+0xb100] ;  /* 0x00b10000c814783b */ /* 0x000fee0000000200 */
[C---:B----4-:R-:W-:Y:S08]  /*2e90*/  HMMA.16816.F32 R48, R4.reuse, R16, R48 ;  /* 0x000000100430723c */ /* 0x050ff00000001830 */
[C---:B------:R-:W-:Y:S01]  /*2ea0*/  HMMA.16816.F32 R44, R4.reuse, R18, R44 ;  /* 0x00000012042c723c */ /* 0x040fe2000000182c */
[----:B------:R-:W-:Y:S07]  /*2eb0*/  LDSM.16.M88.4 R16, [R200+0xb900] ;  /* 0x00b90000c810783b */ /* 0x000fee0000000200 */
[C---:B-----5:R-:W-:Y:S08]  /*2ec0*/  HMMA.16816.F32 R40, R4.reuse, R8, R40 ;  /* 0x000000080428723c */ /* 0x060ff00000001828 */
[----:B------:R-:W-:Y:S01]  /*2ed0*/  HMMA.16816.F32 R36, R4, R10, R36 ;  /* 0x0000000a0424723c */ /* 0x000fe20000001824 */
[----:B------:R-:W-:Y:S04]  /*2ee0*/  LDSM.16.M88.4 R8, [R199+0x14100] ;  /* 0x01410000c708783b */ /* 0x000fe80000000200 */
[----:B------:R-:W2:Y:S03]  /*2ef0*/  LDSM.16.M88.4 R4, [R192+0x4000] ;  /* 0x00400000c004783b */ /* 0x000ea60000000200 */
[----:B------:R-:W-:Y:S08]  /*2f00*/  HMMA.16816.F32 R60, R76, R82, R60 ;  /* 0x000000524c3c723c */ /* 0x000ff0000000183c */
[----:B-1----:R-:W-:Y:S08]  /*2f10*/  HMMA.16816.F32 R12, R32, R28, R12 ;  /* 0x0000001c200c723c */ /* 0x002ff0000000180c */
[C---:B------:R-:W-:Y:S08]  /*2f20*/  HMMA.16816.F32 R56, R76.reuse, R72, R56 ;  /* 0x000000484c38723c */ /* 0x040ff00000001838 */
[C---:B------:R-:W-:Y:S01]  /*2f30*/  HMMA.16816.F32 R52, R76.reuse, R74, R52 ;  /* 0x0000004a4c34723c */ /* 0x040fe20000001834 */
[----:B------:R-:W1:Y:S07]  /*2f40*/  LDSM.16.M88.4 R72, [R192+0x4800] ;  /* 0x00480000c048783b */ /* 0x000e6e0000000200 */
[C---:B------:R-:W-:Y:S08]  /*2f50*/  HMMA.16816.F32 R48, R76.reuse, R68, R48 ;  /* 0x000000444c30723c */ /* 0x040ff00000001830 */
[C---:B------:R-:W-:Y:S01]  /*2f60*/  HMMA.16816.F32 R44, R76.reuse, R70, R44 ;  /* 0x000000464c2c723c */ /* 0x040fe2000000182c */
[----:B------:R-:W3:Y:S07]  /*2f70*/  LDSM.16.M88.4 R68, [R192+0x5000] ;  /* 0x00500000c044783b */ /* 0x000eee0000000200 */
[C---:B------:R-:W-:Y:S08]  /*2f80*/  HMMA.16816.F32 R40, R76.reuse, R64, R40 ;  /* 0x000000404c28723c */ /* 0x040ff00000001828 */
[----:B------:R-:W-:Y:S01]  /*2f90*/  HMMA.16816.F32 R36, R76, R66, R36 ;  /* 0x000000424c24723c */ /* 0x000fe20000001824 */
[----:B------:R-:W4:Y:S01]  /*2fa0*/  LDSM.16.M88.4 R64, [R192+0x5800] ;  /* 0x00580000c040783b */ /* 0x000f220000000200 */
[----:B------:R-:W-:-:S06]  /*2fb0*/  DEPBAR.LE SB0, 0x0 ;  /* 0x000080000000791a */ /* 0x000fcc0000000000 */
[----:B------:R-:W-:Y:S08]  /*2fc0*/  HMMA.16816.F32 R60, R32, R30, R60 ;  /* 0x0000001e203c723c */ /* 0x000ff0000000183c */
[----:B--2---:R-:W-:Y:S08]  /*2fd0*/  HMMA.16816.F32 R12, R8, R4, R12 ;  /* 0x00000004080c723c */ /* 0x004ff0000000180c */
[C---:B------:R-:W-:Y:S08]  /*2fe0*/  HMMA.16816.F32 R56, R32.reuse, R24, R56 ;  /* 0x000000182038723c */ /* 0x040ff00000001838 */
[C---:B------:R-:W-:Y:S08]  /*2ff0*/  HMMA.16816.F32 R52, R32.reuse, R26, R52 ;  /* 0x0000001a2034723c */ /* 0x040ff00000001834 */
[----:B------:R-:W-:Y:S01]  /*3000*/  HMMA.16816.F32 R48, R32, R20, R48 ;  /* 0x000000142030723c */ /* 0x000fe20000001830 */
[----:B------:R-:W-:-:S02]  /*3010*/  FMUL.FTZ R0, R14, c[0x0][0x320] ;  /* 0x0000c8000e007a20 */ /* 0x000fc40000410000 */
[----:B------:R-:W-:-:S04]  /*3020*/  FMUL.FTZ R13, R13, c[0x0][0x320] ;  /* 0x0000c8000d0d7a20 */ /* 0x000fc80000410000 */
[----:B------:R-:W2:Y:S01]  /*3030*/  MUFU.TANH R0, R0 ;  /* 0x0000000000007308 */ /* 0x000ea20000002400 */
[C---:B------:R-:W-:Y:S08]  /*3040*/  HMMA.16816.F32 R44, R32.reuse, R22, R44 ;  /* 0x00000016202c723c */ /* 0x040ff0000000182c */
[C---:B------:R-:W-:Y:S08]  /*3050*/  HMMA.16816.F32 R40, R32.reuse, R16, R40 ;  /* 0x000000102028723c */ /* 0x040ff00000001828 */
[----:B------:R-:W-:Y:S01]  /*3060*/  HMMA.16816.F32 R36, R32, R18, R36 ;  /* 0x000000122024723c */ /* 0x000fe20000001824 */
[----:B------:R2:W2:Y:S07]  /*3070*/  MUFU.TANH R19, R13 ;  /* 0x0000000d00137308 */ /* 0x0004ae0000002400 */
[C---:B------:R-:W-:Y:S07]  /*3080*/  HMMA.16816.F32 R60, R8.reuse, R6, R60 ;  /* 0x00000006083c723c */ /* 0x040fee000000183c */
[----:B------:R-:W-:Y:S01]  /*3090*/  FMUL.FTZ R6, R12, c[0x0][0x320] ;  /* 0x0000c8000c067a20 */ /* 0x000fe20000410000 */
[C---:B-1----:R-:W-:Y:S05]  /*30a0*/  HMMA.16816.F32 R56, R8.reuse, R72, R56 ;  /* 0x000000480838723c */ /* 0x042fea0000001838 */
[----:B------:R-:W1:Y:S03]  /*30b0*/  MUFU.TANH R6, R6 ;  /* 0x0000000600067308 */ /* 0x000e660000002400 */
[C---:B------:R-:W-:Y:S08]  /*30c0*/  HMMA.16816.F32 R52, R8.reuse, R74, R52 ;  /* 0x0000004a0834723c */ /* 0x040ff00000001834 */
[C---:B---3--:R-:W-:Y:S08]  /*30d0*/  HMMA.16816.F32 R48, R8.reuse, R68, R48 ;  /* 0x000000440830723c */ /* 0x048ff00000001830 */
[C---:B------:R-:W-:Y:S08]  /*30e0*/  HMMA.16816.F32 R44, R8.reuse, R70, R44 ;  /* 0x00000046082c723c */ /* 0x040ff0000000182c */
[C---:B----4-:R-:W-:Y:S08]  /*30f0*/  HMMA.16816.F32 R40, R8.reuse, R64, R40 ;  /* 0x000000400828723c */ /* 0x050ff00000001828 */
[----:B------:R-:W-:Y:S01]  /*3100*/  HMMA.16816.F32 R36, R8, R66, R36 ;  /* 0x000000420824723c */ /* 0x000fe20000001824 */
        /* <DEDUP_REMOVED lines=14> */
[----:B------:R-:W-:Y:S01]  /*31f0*/  IADD3 R13, -R221, 0x10, RZ ;  /* 0x00000010dd0d7810 */ /* 0x000fe20007ffe1ff */
[----:B------:R-:W-:Y:S02]  /*3200*/  IMAD.SHL.U32 R7, R217, 0x2, RZ ;  /* 0x00000002d9077824 */ /* 0x000fe400078e00ff */
[----:B------:R-:W-:Y:S01]  /*3210*/  IMAD R209, R4, c[0x0][0x2b8], R209 ;  /* 0x0000ae0004d17a24 */ /* 0x000fe200078e02d1 */
[----:B------:R-:W-:-:S03]  /*3220*/  LOP3.LUT R13, R13, 0xf, RZ, 0xc0, !PT ;  /* 0x0000000f0d0d7812 */ /* 0x000fc600078ec0ff */
[----:B------:R-:W-:Y:S01]  /*3230*/  IMAD.WIDE.U32 R10, R209, c[0x0][0x1e0], RZ ;  /* 0x00007800d10a7a25 */ /* 0x000fe200078e00ff */
[----:B------:R-:W-:-:S05]  /*3240*/  SHF.R.S32.HI R4, RZ, 0x1f, R209 ;  /* 0x0000001fff047819 */ /* 0x000fca00000114d1 */
[----:B------:R-:W-:-:S04]  /*3250*/  IMAD R4, R4, c[0x0][0x1e0], RZ ;  /* 0x0000780004047a24 */ /* 0x000fc800078e02ff */
[----:B------:R-:W-:-:S04]  /*3260*/  IMAD R5, R209, c[0x0][0x1e4], R4 ;  /* 0x00007900d1057a24 */ /* 0x000fc800078e0204 */
[----:B------:R-:W-:Y:S01]  /*3270*/  IMAD.IADD R11, R11, 0x1, R5 ;  /* 0x000000010b0b7824 */ /* 0x000fe200078e0205 */
[----:B--2---:R-:W-:-:S03]  /*3280*/  SHF.R.S32.HI R5, RZ, 0x1f, R208 ;  /* 0x0000001fff057819 */ /* 0x004fc600000114d0 */
[----:B------:R-:W-:Y:S01]  /*3290*/  IMAD.WIDE.U32 R8, R208, c[0x0][0x1f0], R10 ;  /* 0x00007c00d0087a25 */ /* 0x000fe200078e000a */
[----:B------:R-:W-:-:S03]  /*32a0*/  SHF.L.U64.HI R11, R218, 0x1, R133 ;  /* 0x00000001da0b7819 */ /* 0x000fc60000010285 */
[----:B------:R-:W-:Y:S01]  /*32b0*/  IMAD R5, R5, c[0x0][0x1f0], RZ ;  /* 0x00007c0005057a24 */ /* 0x000fe200078e02ff */
[----:B------:R-:W-:Y:S01]  /*32c0*/  IADD3 R18, P0, R8, UR16, RZ ;  /* 0x0000001008127c10 */ /* 0x000fe2000ff1e0ff */
[----:B------:R-:W-:Y:S01]  /*32d0*/  IMAD.SHL.U32 R10, R218, 0x2, RZ ;  /* 0x00000002da0a7824 */ /* 0x000fe200078e00ff */
[----:B------:R-:W-:Y:S01]  /*32e0*/  SHF.L.U64.HI R8, R217, 0x1, R220 ;  /* 0x00000001d9087819 */ /* 0x000fe200000102dc */
[----:B------:R-:W-:Y:S01]  /*32f0*/  IMAD R4, R208, c[0x0][0x1f4], R5 ;  /* 0x00007d00d0047a24 */ /* 0x000fe200078e0205 */
[----:B------:R-:W-:-:S04]  /*3300*/  SEL R5, RZ, 0x10, P4 ;  /* 0x00000010ff057807 */ /* 0x000fc80002000000 */
[----:B------:R-:W-:Y:S02]  /*3310*/  IADD3.X R9, R9, UR9, R4, P0, !PT ;  /* 0x0000000909097c10 */ /* 0x000fe400087fe404 */
[C---:B------:R-:W-:Y:S02]  /*3320*/  LEA R4, P0, R18.reuse, c[0x0][0x1c8], 0x1 ;  /* 0x0000720012047a11 */ /* 0x040fe400078008ff */
[----:B------:R-:W-:Y:S02]  /*3330*/  IADD3 R20, -R5, 0x10, RZ ;  /* 0x0000001005147810 */ /* 0x000fe40007ffe1ff */
[----:B------:R-:W-:Y:S01]  /*3340*/  LEA.HI.X R18, R18, c[0x0][0x1cc], R9, 0x1, P0 ;  /* 0x0000730012127a11 */ /* 0x000fe200000f0c09 */
[----:B------:R-:W1:Y:S01]  /*3350*/  SHFL.IDX PT, R12, R4, 0x1, 0x181f ;  /* 0x00381f00040c7f89 */ /* 0x000e6200000e0000 */
[----:B------:R-:W-:Y:S02]  /*3360*/  SEL R9, RZ, 0x10, P5 ;  /* 0x00000010ff097807 */ /* 0x000fe40002800000 */
[----:B------:R-:W-:Y:S01]  /*3370*/  LOP3.LUT R20, R20, 0xf, RZ, 0xc0, !PT ;  /* 0x0000000f14147812 */ /* 0x000fe200078ec0ff */
[----:B------:R-:W2:Y:S01]  /*3380*/  SHFL.IDX PT, R14, R18, 0x1, 0x181f ;  /* 0x00381f00120e7f89 */ /* 0x000ea200000e0000 */
[----:B------:R-:W-:-:S03]  /*3390*/  IADD3 R23, -R9, 0x10, RZ ;  /* 0x0000001009177810 */ /* 0x000fc60007ffe1ff */
[----:B------:R3:W4:Y:S01]  /*33a0*/  SHFL.IDX PT, R17, R4, RZ, 0x181f ;  /* 0x00181fff04117589 */ /* 0x00072200000e0000 */
[----:B------:R-:W-:-:S03]  /*33b0*/  LOP3.LUT R23, R23, 0xf, RZ, 0xc0, !PT ;  /* 0x0000000f17177812 */ /* 0x000fc600078ec0ff */
[----:B------:R-:W5:Y:S01]  /*33c0*/  SHFL.IDX PT, R16, R18, RZ, 0x181f ;  /* 0x00181fff12107589 */ /* 0x000f6200000e0000 */
[----:B-1----:R-:W-:-:S04]  /*33d0*/  IADD3 R22, P6, P0, R23, R12, R10 ;  /* 0x0000000c17167210 */ /* 0x002fc800078de00a */
[----:B--2---:R-:W-:Y:S02]  /*33e0*/  IADD3.X R23, RZ, R14, R11, P6, P0 ;  /* 0x0000000eff177210 */ /* 0x004fe400037e040b */
[----:B------:R-:W-:Y:S01]  /*33f0*/  IADD3 R20, P6, P0, R20, R12, R7 ;  /* 0x0000000c14147210 */ /* 0x000fe200078de007 */
[----:B---3--:R-:W-:-:S03]  /*3400*/  IMAD.SHL.U32 R4, R216, 0x2, RZ ;  /* 0x00000002d8047824 */ /* 0x008fc600078e00ff */
[----:B------:R-:W-:Y:S02]  /*3410*/  IADD3.X R21, RZ, R14, R8, P6, P0 ;  /* 0x0000000eff157210 */ /* 0x000fe400037e0408 */
[----:B------:R-:W-:Y:S02]  /*3420*/  IADD3 R24, P6, P0, R13, R12, R4 ;  /* 0x0000000c0d187210 */ /* 0x000fe400078de004 */
[----:B------:R-:W-:-:S04]  /*3430*/  SHF.L.U64.HI R13, R216, 0x1, R219 ;  /* 0x00000001d80d7819 */ /* 0x000fc800000102db */
[----:B------:R-:W-:Y:S02]  /*3440*/  IADD3.X R25, RZ, R14, R13, P6, P0 ;  /* 0x0000000eff197210 */ /* 0x000fe400037e040d */
[C---:B----4-:R-:W-:Y:S02]  /*3450*/  IADD3 R10, P6, R17.reuse, R10, RZ ;  /* 0x0000000a110a7210 */ /* 0x050fe40007fde0ff */
[----:B------:R-:W-:-:S03]  /*3460*/  IADD3 R26, P0, R17, R7, RZ ;  /* 0x00000007111a7210 */ /* 0x000fc60007f1e0ff */
[C---:B-----5:R-:W-:Y:S01]  /*3470*/  IMAD.X R11, R16.reuse, 0x1, R11, P6 ;  /* 0x00000001100b7824 */ /* 0x060fe200030e060b */
        /* <DEDUP_REMOVED lines=12> */
.L_x_250:
[----:B-12---:R-:W-:Y:S01]  /*3540*/  LOP3.LUT R23, R90, 0xffffffe0, RZ, 0xc0, !PT ;  /* 0xffffffe05a177812 */ /* 0x006fe200078ec0ff */
[----:B------:R-:W-:Y:S01]  /*3550*/  UIADD3 UR19, UR8, 0x1, -UR19 ;  /* 0x0000000108137890 */ /* 0x000fe2000fffe813 */
[----:B------:R-:W-:Y:S01]  /*3560*/  LEA.HI R89, R89, R86, RZ, 0x2 ;  /* 0x0000005659597211 */ /* 0x000fe200078f10ff */
[----:B------:R-:W-:Y:S01]  /*3570*/  FMUL.FTZ R17, R60, c[0x0][0x320] ;  /* 0x0000c8003c117a20 */ /* 0x000fe20000410000 */
[----:B------:R-:W-:Y:S01]  /*3580*/  SHF.R.S32.HI R21, RZ, 0x1f, R88 ;  /* 0x0000001fff157819 */ /* 0x000fe20000011458 */
[----:B------:R-:W-:Y:S01]  /*3590*/  IMAD.IADD R8, R86, 0x1, -R23 ;  /* 0x0000000156087824 */ /* 0x000fe200078e0a17 */
[----:B------:R-:W-:Y:S01]  /*35a0*/  LOP3.LUT R89, R89, 0xfffffffc, RZ, 0xc0, !PT ;  /* 0xfffffffc59597812 */ /* 0x000fe200078ec0ff */
[----:B------:R-:W-:Y:S01]  /*35b0*/  FMUL.FTZ R13, R61, c[0x0][0x320] ;  /* 0x0000c8003d0d7a20 */ /* 0x000fe20000410000 */
        /* <DEDUP_REMOVED lines=8> */
[----:B------:R-:W-:Y:S01]  /*3640*/  LEA.HI R4, R89, R89, RZ, 0x1 ;  /* 0x0000005959047211 */ /* 0x000fe200078f08ff */
[----:B------:R-:W-:Y:S01]  /*3650*/  FMUL.FTZ R5, R53, c[0x0][0x320] ;  /* 0x0000c80035057a20 */ /* 0x000fe20000410000 */
[----:B------:R-:W-:Y:S01]  /*3660*/  IADD3 R21, -R21, R88, RZ ;  /* 0x0000005815157210 */ /* 0x000fe20007ffe1ff */
[----:B------:R-:W-:Y:S01]  /*3670*/  FMUL.FTZ R44, R44, c[0x0][0x320] ;  /* 0x0000c8002c2c7a20 */ /* 0x000fe20000410000 */
[----:B------:R-:W-:Y:S01]  /*3680*/  LEA.HI.SX32 R12, R10, UR26, 0x1e ;  /* 0x0000001a0a0c7c11 */ /* 0x000fe2000f8ff2ff */
[----:B------:R-:W-:Y:S01]  /*3690*/  FMUL.FTZ R45, R45, c[0x0][0x320] ;  /* 0x0000c8002d2d7a20 */ /* 0x000fe20000410000 */
[----:B------:R-:W-:Y:S01]  /*36a0*/  LOP3.LUT R4, R4, 0x1ffffffe, RZ, 0xc0, !PT ;  /* 0x1ffffffe04047812 */ /* 0x000fe200078ec0ff */
[----:B------:R-:W-:Y:S01]  /*36b0*/  FMUL.FTZ R40, R40, c[0x0][0x320] ;  /* 0x0000c80028287a20 */ /* 0x000fe20000410000 */
[----:B------:R-:W-:Y:S01]  /*36c0*/  PLOP3.LUT P6, PT, PT, PT, UP2, 0x80, 0x0 ;  /* 0x000000000000781c */ /* 0x000fe20003fcf028 */
[----:B------:R-:W-:Y:S01]  /*36d0*/  IMAD R12, R21, 0x10, R12 ;  /* 0x00000010150c7824 */ /* 0x000fe200078e020c */
[----:B------:R-:W-:Y:S01]  /*36e0*/  PLOP3.LUT P0, PT, PT, PT, UP2, 0x80, 0x0 ;  /* 0x000000000000781c */ /* 0x000fe20003f0f028 */
[----:B------:R-:W-:Y:S01]  /*36f0*/  IMAD.IADD R211, R89, 0x1, -R4 ;  /* 0x0000000159d37824 */ /* 0x000fe200078e0a04 */
[----:B------:R-:W-:Y:S01]  /*3700*/  LOP3.LUT R23, R10, 0x7ffffffc, RZ, 0xc0, !PT ;  /* 0x7ffffffc0a177812 */ /* 0x000fe200078ec0ff */
[----:B------:R-:W-:Y:S01]  /*3710*/  FMUL.FTZ R41, R41, c[0x0][0x320] ;  /* 0x0000c80029297a20 */ /* 0x000fe20000410000 */
[----:B------:R-:W1:Y:S01]  /*3720*/  MUFU.TANH R17, R17 ;  /* 0x0000001100117308 */ /* 0x000e620000002400 */
[----:B------:R-:W-:Y:S01]  /*3730*/  FMUL.FTZ R36, R36, c[0x0][0x320] ;  /* 0x0000c80024247a20 */ /* 0x000fe20000410000 */
[----:B------:R-:W-:Y:S01]  /*3740*/  LEA R211, R211, R12, 0x3 ;  /* 0x0000000cd3d37211 */ /* 0x000fe200078e18ff */
[----:B------:R-:W-:Y:S01]  /*3750*/  IMAD.IADD R212, R8, 0x1, -R23 ;  /* 0x0000000108d47824 */ /* 0x000fe200078e0a17 */
[----:B------:R-:W-:Y:S01]  /*3760*/  MOV R23, UR19 ;  /* 0x0000001300177c02 */ /* 0x000fe20008000f00 */
[----:B------:R-:W-:Y:S01]  /*3770*/  FMUL.FTZ R37, R37, c[0x0][0x320] ;  /* 0x0000c80025257a20 */ /* 0x000fe20000410000 */
[----:B------:R-:W-:Y:S01]  /*3780*/  ULDC UR19, c[0x0][0x324] ;  /* 0x0000c90000137ab9 */ /* 0x000fe20000000800 */
[----:B------:R-:W-:Y:S01]  /*3790*/  @P6 IMAD.HI.U32 R12, R211, c[0x0][0x2c8], RZ ;  /* 0x0000b200d30c6a27 */ /* 0x000fe200078e00ff */
[----:B------:R-:W2:Y:S01]  /*37a0*/  MUFU.TANH R13, R13 ;  /* 0x0000000d000d7308 */ /* 0x000ea20000002400 */
[----:B------:R-:W-:Y:S01]  /*37b0*/  ULOP3.LUT UR19, URZ, UR19, URZ, 0x33, !UPT ;  /* 0x000000133f137292 */ /* 0x000fe2000f8e333f */
[----:B------:R-:W0:Y:S01]  /*37c0*/  LDGDEPBAR ;  /* 0x00000000000079af */ /* 0x000e220000000000 */
[----:B------:R-:W-:Y:S01]  /*37d0*/  IMAD.MOV.U32 R4, RZ, RZ, R211 ;  /* 0x000000ffff047224 */ /* 0x000fe200078e00d3 */
[----:B------:R-:W-:Y:S01]  /*37e0*/  @P0 SHF.R.U32.HI R4, RZ, c[0x0][0x2cc], R12 ;  /* 0x0000b300ff040a19 */ /* 0x000fe2000001160c */
[----:B------:R-:W-:Y:S01]  /*37f0*/  IMAD.SHL.U32 R212, R212, 0x2, RZ ;  /* 0x00000002d4d47824 */ /* 0x000fe200078e00ff */
[----:B------:R-:W-:Y:S01]  /*3800*/  PLOP3.LUT P0, PT, PT, PT, UP1, 0x40, 0x0 ;  /* 0x000000000000781c */ /* 0x000fe20003f0e818 */
[----:B------:R-:W-:Y:S01]  /*3810*/  FMUL.FTZ R49, R49, c[0x0][0x320] ;  /* 0x0000c80031317a20 */ /* 0x000fe20000410000 */
[----:B------:R-:W3:Y:S01]  /*3820*/  MUFU.TANH R11, R11 ;  /* 0x0000000b000b7308 */ /* 0x000ee20000002400 */
[----:B------:R-:W4:Y:S01]  /*3830*/  SHFL.IDX PT, R21, R4, RZ, 0x1c1f ;  /* 0x001c1fff04157589 */ /* 0x000f2200000e0000 */
[----:B------:R-:W-:Y:S01]  /*3840*/  FMUL.FTZ R48, R48, c[0x0][0x320] ;  /* 0x0000c80030307a20 */ /* 0x000fe20000410000 */
[----:B------:R-:W-:Y:S01]  /*3850*/  IADD3 R10, R23, -UR12, -R212 ;  /* 0x8000000c170a7c10 */ /* 0x000fe2000fffe8d4 */
[----:B------:R-:W-:Y:S01]  /*3860*/  IMAD.IADD R203, R87, 0x1, R84 ;  /* 0x0000000157cb7824 */ /* 0x000fe200078e0254 */
[----:B------:R-:W-:-:S02]  /*3870*/  IADD3 R8, -R212, UR8, -R85 ;  /* 0x00000008d4087c10 */ /* 0x000fc4000fffe955 */
[C---:B------:R-:W-:Y:S01]  /*3880*/  IADD3 R12, R10.reuse, c[0x0][0x328], RZ ;  /* 0x0000ca000a0c7a10 */ /* 0x040fe20007ffe0ff */
[----:B------:R-:W1:Y:S01]  /*3890*/  MUFU.TANH R9, R9 ;  /* 0x0000000900097308 */ /* 0x000e620000002400 */
[----:B------:R-:W-:-:S07]  /*38a0*/  IADD3 R10, R10, UR19, RZ ;  /* 0x000000130a0a7c10 */ /* 0x000fce000fffe0ff */
[----:B------:R-:W1:Y:S08]  /*38b0*/  MUFU.TANH R7, R7 ;  /* 0x0000000700077308 */ /* 0x000e700000002400 */
[----:B------:R-:W1:Y:S01]  /*38c0*/  MUFU.TANH R5, R5 ;  /* 0x0000000500057308 */ /* 0x000e620000002400 */
[-C--:B----4-:R-:W-:Y:S02]  /*38d0*/  IADD3 R23, R12, R21.reuse, RZ ;  /* 0x000000150c177210 */ /* 0x090fe40007ffe0ff */
[----:B------:R-:W-:-:S02]  /*38e0*/  IADD3 R14, R10, R21, RZ ;  /* 0x000000150a0e7210 */ /* 0x000fc40007ffe0ff */
[----:B------:R-:W-:-:S03]  /*38f0*/  IMNMX R16, R23, R8, PT ;  /* 0x0000000817107217 */ /* 0x000fc60003800200 */
        /* <DEDUP_REMOVED lines=9> */
[----:B--23--:R-:W-:Y:S01]  /*3990*/  IMAD.U32 R18, RZ, RZ, UR12 ;  /* 0x0000000cff127e24 */ /* 0x00cfe2000f8e00ff */
[----:B------:R-:W-:Y:S04]  /*39a0*/  BSSY B0, `(.L_x_252) ;  /* 0x000000f000007945 */ /* 0x000fe80003800000 */
[----:B------:R-:W-:-:S04]  /*39b0*/  IADD3 R20, -R18, UR8, R21 ;  /* 0x0000000812147c10 */ /* 0x000fc8000fffe115 */
[----:B------:R-:W-:-:S13]  /*39c0*/  ISETP.GT.AND P0, PT, R20, -0x1, PT ;  /* 0xffffffff1400780c */ /* 0x000fda0003f04270 */
[----:B------:R-:W-:Y:S05]  /*39d0*/  @P0 BRA `(.L_x_253) ;  /* 0x0000007000000947 */ /* 0x000fea0003800000 */
[----:B------:R-:W-:Y:S01]  /*39e0*/  IMAD.MOV.U32 R18, RZ, RZ, 0x1 ;  /* 0x00000001ff127424 */ /* 0x000fe200078e00ff */
[----:B------:R-:W-:-:S04]  /*39f0*/  LOP3.LUT R20, RZ, R20, RZ, 0x33, !PT ;  /* 0x00000014ff147212 */ /* 0x000fc800078e33ff */
[----:B------:R-:W-:-:S13]  /*3a00*/  ISETP.NE.AND P0, PT, R18, c[0x0][0x32c], PT ;  /* 0x0000cb0012007a0c */ /* 0x000fda0003f05270 */
[----:B------:R-:W-:-:S05]  /*3a10*/  @P0 IMAD.HI.U32 R18, R20, c[0x0][0x330], RZ ;  /* 0x0000cc0014120a27 */ /* 0x000fca00078e00ff */
[----:B------:R-:W-:-:S04]  /*3a20*/  @P0 SHF.R.U32.HI R20, RZ, c[0x0][0x334], R18 ;  /* 0x0000cd00ff140a19 */ /* 0x000fc80000011612 */
[----:B------:R-:W-:Y:S01]  /*3a30*/  LOP3.LUT R20, RZ, R20, RZ, 0x33, !PT ;  /* 0x00000014ff147212 */ /* 0x000fe200078e33ff */
[----:B------:R-:W-:Y:S05]  /*3a40*/  BRA `(.L_x_254) ;  /* 0x0000004000007947 */ /* 0x000fea0003800000 */
.L_x_253:
[----:B------:R-:W-:-:S04]  /*3a50*/  MOV R18, 0x1 ;  /* 0x0000000100127802 */ /* 0x000fc80000000f00 */
[----:B------:R-:W-:-:S13]  /*3a60*/  ISETP.NE.AND P0, PT, R18, c[0x0][0x32c], PT ;  /* 0x0000cb0012007a0c */ /* 0x000fda0003f05270 */
[----:B------:R-:W-:-:S05]  /*3a70*/  @P0 IMAD.HI.U32 R18, R20, c[0x0][0x330], RZ ;  /* 0x0000cc0014120a27 */ /* 0x000fca00078e00ff */
[----:B------:R-:W-:Y:S02]  /*3a80*/  @P0 SHF.R.U32.HI R20, RZ, c[0x0][0x334], R18 ;  /* 0x0000cd00ff140a19 */ /* 0x000fe40000011612 */
.L_x_254:
[----:B------:R-:W-:Y:S05]  /*3a90*/  BSYNC B0 ;  /* 0x0000000000007941 */ /* 0x000fea0003800000 */
.L_x_252:
[----:B------:R-:W-:-:S04]  /*3aa0*/  IMAD R23, R20, c[0x0][0x32c], -R85 ;  /* 0x0000cb0014177a24 */ /* 0x000fc800078e0a55 */
[----:B------:R-:W-:-:S05]  /*3ab0*/  IMAD.IADD R23, R23, 0x1, -R212 ;  /* 0x0000000117177824 */ /* 0x000fca00078e0ad4 */
[----:B------:R-:W-:Y:S02]  /*3ac0*/  IADD3 R21, R23, c[0x0][0x32c], RZ ;  /* 0x0000cb0017157a10 */ /* 0x000fe40007ffe0ff */
[----:B------:R-:W-:Y:S02]  /*3ad0*/  IMNMX R14, R14, R23, !PT ;  /* 0x000000170e0e7217 */ /* 0x000fe40007800200 */
[----:B------:R-:W-:Y:S02]  /*3ae0*/  IMNMX R16, R16, R21, PT ;  /* 0x0000001510107217 */ /* 0x000fe40003800200 */
.L_x_251:
[----:B--23--:R-:W-:Y:S01]  /*3af0*/  ISETP.LT.AND P6, PT, RZ, UR22, PT ;  /* 0x00000016ff007c0c */ /* 0x00cfe2000bfc1270 */
[----:B------:R-:W2:Y:S01]  /*3b00*/  SHFL.IDX PT, R27, R4, 0x1, 0x1c1f ;  /* 0x003c1f00041b7f89 */ /* 0x000ea200000e0000 */
[----:B------:R-:W-:Y:S02]  /*3b10*/  FMUL.FTZ R22, R15, c[0x0][0x320] ;  /* 0x0000c8000f167a20 */ /* 0x000fe40000410000 */
        /* <DEDUP_REMOVED lines=20> */
[----:B------:R-:W-:Y:S01]  /*3c60*/  FMUL.FTZ R38, R38, c[0x0][0x320] ;  /* 0x0000c80026267a20 */ /* 0x000fe20000410000 */
[----:B------:R-:W-:Y:S01]  /*3c70*/  ISETP.LT.OR P0, PT, R16, 0x9, P0 ;  /* 0x000000091000780c */ /* 0x000fe20000701670 */
[----:B------:R-:W-:Y:S01]  /*3c80*/  FMUL.FTZ R39, R39, c[0x0][0x320] ;  /* 0x0000c80027277a20 */ /* 0x000fe20000410000 */
[----:B------:R4:W1:Y:S01]  /*3c90*/  MUFU.TANH R172, R51 ;  /* 0x0000003300ac7308 */ /* 0x0008620000002400 */
[----:B------:R-:W-:Y:S01]  /*3ca0*/  FMUL.FTZ R42, R42, c[0x0][0x320] ;  /* 0x0000c8002a2a7a20 */ /* 0x000fe20000410000 */
[----:B-1----:R-:W-:Y:S01]  /*3cb0*/  FSEL R17, R17, -INF , !P0 ;  /* 0xff80000011117808 */ /* 0x002fe20004000000 */
[----:B--2---:R-:W-:Y:S01]  /*3cc0*/  IMAD.IADD R25, R12, 0x1, R27 ;  /* 0x000000010c197824 */ /* 0x004fe200078e021b */
[----:B------:R-:W-:-:S04]  /*3cd0*/  ISETP.GT.AND P0, PT, R14, 0x9, P6 ;  /* 0x000000090e00780c */ /* 0x000fc80003704270 */
[----:B------:R-:W-:Y:S01]  /*3ce0*/  ISETP.LT.OR P0, PT, R16, 0xa, P0 ;  /* 0x0000000a1000780c */ /* 0x000fe20000701670 */
[----:B------:R-:W1:Y:S01]  /*3cf0*/  MUFU.TANH R20, R20 ;  /* 0x0000001400147308 */ /* 0x000e620000002400 */
[----:B------:R-:W-:Y:S01]  /*3d00*/  IMNMX R24, R25, R8, PT ;  /* 0x0000000819187217 */ /* 0x000fe20003800200 */
[----:B------:R-:W-:Y:S01]  /*3d10*/  IMAD.IADD R25, R10, 0x1, R27 ;  /* 0x000000010a197824 */ /* 0x000fe200078e021b */
[----:B------:R-:W-:Y:S02]  /*3d20*/  FSEL R13, R13, -INF , !P0 ;  /* 0xff8000000d0d7808 */ /* 0x000fe40004000000 */
[----:B------:R-:W-:-:S03]  /*3d30*/  ISETP.GT.AND P0, PT, R14, 0x10, P6 ;  /* 0x000000100e00780c */ /* 0x000fc60003704270 */
[----:B------:R-:W2:Y:S01]  /*3d40*/  MUFU.TANH R18, R18 ;  /* 0x0000001200127308 */ /* 0x000ea20000002400 */
[----:B------:R-:W-:-:S04]  /*3d50*/  ISETP.LT.OR P0, PT, R16, 0x11, P0 ;  /* 0x000000111000780c */ /* 0x000fc80000701670 */
[----:B------:R-:W-:Y:S02]  /*3d60*/  FSEL R11, R11, -INF , !P0 ;  /* 0xff8000000b0b7808 */ /* 0x000fe40004000000 */
[----:B------:R-:W-:Y:S01]  /*3d70*/  ISETP.GT.AND P0, PT, R14, 0x11, P6 ;  /* 0x000000110e00780c */ /* 0x000fe20003704270 */
[----:B------:R4:W1:Y:S03]  /*3d80*/  MUFU.TANH R164, R46 ;  /* 0x0000002e00a47308 */ /* 0x0008660000002400 */
[----:B------:R-:W-:-:S04]  /*3d90*/  ISETP.LT.OR P0, PT, R16, 0x12, P0 ;  /* 0x000000121000780c */ /* 0x000fc80000701670 */
[----:B------:R-:W-:Y:S01]  /*3da0*/  FSEL R9, R9, -INF , !P0 ;  /* 0xff80000009097808 */ /* 0x000fe20004000000 */
[----:B------:R4:W1:Y:S01]  /*3db0*/  MUFU.TANH R170, R47 ;  /* 0x0000002f00aa7308 */ /* 0x0008620000002400 */
[----:B------:R-:W-:-:S04]  /*3dc0*/  ISETP.GT.AND P0, PT, R14, 0x18, P6 ;  /* 0x000000180e00780c */ /* 0x000fc80003704270 */
[----:B------:R-:W-:-:S03]  /*3dd0*/  ISETP.LT.OR P0, PT, R16, 0x19, P0 ;  /* 0x000000191000780c */ /* 0x000fc60000701670 */
[----:B------:R-:W1:Y:S01]  /*3de0*/  MUFU.TANH R21, R21 ;  /* 0x0000001500157308 */ /* 0x000e620000002400 */
[----:B------:R-:W-:Y:S02]  /*3df0*/  FSEL R7, R7, -INF , !P0 ;  /* 0xff80000007077808 */ /* 0x000fe40004000000 */
[----:B------:R-:W-:-:S04]  /*3e00*/  ISETP.GT.AND P0, PT, R14, 0x19, P6 ;  /* 0x000000190e00780c */ /* 0x000fc80003704270 */
[----:B------:R-:W-:Y:S01]  /*3e10*/  ISETP.LT.OR P0, PT, R16, 0x1a, P0 ;  /* 0x0000001a1000780c */ /* 0x000fe20000701670 */
[----:B------:R4:W1:Y:S03]  /*3e20*/  MUFU.TANH R144, R63 ;  /* 0x0000003f00907308 */ /* 0x0008660000002400 */
[----:B------:R-:W-:Y:S02]  /*3e30*/  FSEL R5, R5, -INF , !P0 ;  /* 0xff80000005057808 */ /* 0x000fe40004000000 */
[----:B------:R-:W-:-:S03]  /*3e40*/  ISETP.GT.AND P0, PT, R14, 0x20, P6 ;  /* 0x000000200e00780c */ /* 0x000fc60003704270 */
[----:B------:R4:W1:Y:S01]  /*3e50*/  MUFU.TANH R142, R43 ;  /* 0x0000002b008e7308 */ /* 0x0008620000002400 */
        /* <DEDUP_REMOVED lines=28> */
[----:B------:R-:W-:-:S13]  /*4020*/  PLOP3.LUT P0, PT, PT, PT, UP1, 0x40, 0x0 ;  /* 0x000000000000781c */ /* 0x000fda0003f0e818 */
[----:B------:R-:W-:Y:S05]  /*4030*/  @P0 BRA `(.L_x_255) ;  /* 0x0000016000000947 */ /* 0x000fea0003800000 */
[----:B-1234-:R-:W-:Y:S01]  /*4040*/  IMAD.U32 R4, RZ, RZ, UR12 ;  /* 0x0000000cff047e24 */ /* 0x01efe2000f8e00ff */
        /* <DEDUP_REMOVED lines=11> */
.L_x_257:
[----:B------:R-:W-:-:S04]  /*4100*/  MOV R4, 0x1 ;  /* 0x0000000100047802 */ /* 0x000fc80000000f00 */
[----:B------:R-:W-:-:S13]  /*4110*/  ISETP.NE.AND P0, PT, R4, c[0x0][0x32c], PT ;  /* 0x0000cb0004007a0c */ /* 0x000fda0003f05270 */
[----:B------:R-:W-:-:S05]  /*4120*/  @P0 IMAD.HI.U32 R4, R8, c[0x0][0x330], RZ ;  /* 0x0000cc0008040a27 */ /* 0x000fca00078e00ff */
[----:B------:R-:W-:Y:S02]  /*4130*/  @P0 SHF.R.U32.HI R8, RZ, c[0x0][0x334], R4 ;  /* 0x0000cd00ff080a19 */ /* 0x000fe40000011604 */
.L_x_258:
[----:B------:R-:W-:Y:S05]  /*4140*/  BSYNC B0 ;  /* 0x0000000000007941 */ /* 0x000fea0003800000 */
.L_x_256:
[----:B------:R-:W-:-:S04]  /*4150*/  IMAD R85, R8, c[0x0][0x32c], -R85 ;  /* 0x0000cb0008557a24 */ /* 0x000fc800078e0a55 */
[----:B------:R-:W-:-:S05]  /*4160*/  IMAD.IADD R4, R85, 0x1, -R212 ;  /* 0x0000000155047824 */ /* 0x000fca00078e0ad4 */
[----:B------:R-:W-:Y:S02]  /*4170*/  IADD3 R27, R4, c[0x0][0x32c], RZ ;  /* 0x0000cb00041b7a10 */ /* 0x000fe40007ffe0ff */
[----:B------:R-:W-:Y:S02]  /*4180*/  IMNMX R25, R25, R4, !PT ;  /* 0x0000000419197217 */ /* 0x000fe40007800200 */
[----:B------:R-:W-:Y:S02]  /*4190*/  IMNMX R24, R24, R27, PT ;  /* 0x0000001b18187217 */ /* 0x000fe40003800200 */
.L_x_255:
[----:B-1234-:R-:W-:Y:S01]  /*41a0*/  ISETP.GT.AND P0, PT, R25, 0x1, P6 ;  /* 0x000000011900780c */ /* 0x01efe20003704270 */
[----:B------:R-:W-:Y:S01]  /*41b0*/  IMAD.SHL.U32 R203, R203, 0x2, RZ ;  /* 0x00000002cbcb7824 */ /* 0x000fe200078e00ff */
[----:B------:R-:W-:Y:S02]  /*41c0*/  @UP2 USHF.L.U32 UR27, UR27, 0x7, URZ ;  /* 0x000000071b1b2899 */ /* 0x000fe4000800063f */
[----:B------:R-:W-:Y:S01]  /*41d0*/  ISETP.LT.OR P0, PT, R24, 0x2, P0 ;  /* 0x000000021800780c */ /* 0x000fe20000701670 */
[--C-:B------:R-:W-:Y:S01]  /*41e0*/  IMAD R197, R3, 0x2, R203.reuse ;  /* 0x0000000203c57824 */ /* 0x100fe200078e02cb */
[----:B------:R-:W-:Y:S01]  /*41f0*/  LDSM.16.MT88.4 R40, [R203+0x2100] ;  /* 0x00210000cb28783b */ /* 0x000fe20000004200 */
[----:B------:R-:W-:Y:S01]  /*4200*/  IMAD R198, R2, 0x2, R203 ;  /* 0x0000000202c67824 */ /* 0x000fe200078e02cb */
[----:B------:R-:W-:Y:S01]  /*4210*/  FSEL R16, R22, -INF , !P0 ;  /* 0xff80000016107808 */ /* 0x000fe20004000000 */
[----:B------:R-:W-:Y:S01]  /*4220*/  ULDC.64 UR4, c[0x0][0x2c8] ;  /* 0x0000b20000047ab9 */ /* 0x000fe20000000a00 */
[----:B------:R-:W-:Y:S01]  /*4230*/  ISETP.GT.AND P0, PT, R25, 0x8, P6 ;  /* 0x000000081900780c */ /* 0x000fe20003704270 */
[----:B------:R-:W-:Y:S01]  /*4240*/  LDSM.16.MT88.4 R56, [R197+0x2100] ;  /* 0x00210000c538783b */ /* 0x000fe20000004200 */
[----:B------:R-:W-:Y:S01]  /*4250*/  IMAD R196, R3, 0x2, R198 ;  /* 0x0000000203c47824 */ /* 0x000fe200078e02c6 */
[----:B------:R-:W-:Y:S01]  /*4260*/  UIMAD.WIDE.U32 UR28, UR27, UR4, URZ ;  /* 0x000000041b1c72a5 */ /* 0x000fe2000f8e003f */
[----:B------:R-:W-:Y:S01]  /*4270*/  ISETP.LT.OR P0, PT, R24, 0x9, P0 ;  /* 0x000000091800780c */ /* 0x000fe20000701670 */
[----:B------:R-:W-:Y:S01]  /*4280*/  LDSM.16.MT88.4 R124, [R203+0x100] ;  /* 0x00010000cb7c783b */ /* 0x000fe20000004200 */
[----:B------:R-:W-:-:S02]  /*4290*/  UIADD3 UR22, UR22, -0x2, URZ ;  /* 0xfffffffe16167890 */ /* 0x000fc4000fffe03f */
[----:B------:R-:W-:Y:S01]  /*42a0*/  FSEL R4, R20, -INF , !P0 ;  /* 0xff80000014047808 */ /* 0x000fe20004000000 */
[----:B------:R-:W-:Y:S01]  /*42b0*/  LDSM.16.MT88.4 R116, [R198+0x100] ;  /* 0x00010000c674783b */ /* 0x000fe20000004200 */
[C---:B------:R-:W-:Y:S01]  /*42c0*/  ISETP.GT.AND P0, PT, R25.reuse, 0x9, P6 ;  /* 0x000000091900780c */ /* 0x040fe20003704270 */
[----:B------:R-:W-:Y:S02]  /*42d0*/  @UP2 UMOV UR27, UR29 ;  /* 0x0000001d001b2c82 */ /* 0x000fe40008000000 */
[----:B------:R-:W-:Y:S01]  /*42e0*/  LDSM.16.MT88.4 R108, [R197+0x100] ;  /* 0x00010000c56c783b */ /* 0x000fe20000004200 */
[----:B------:R-:W-:Y:S01]  /*42f0*/  ISETP.LT.OR P0, PT, R24, 0xa, P0 ;  /* 0x0000000a1800780c */ /* 0x000fe20000701670 */
[----:B------:R-:W-:Y:S02]  /*4300*/  @UP2 USHF.R.U32.HI UR26, URZ, UR5, UR27 ;  /* 0x000000053f1a2299 */ /* 0x000fe4000801161b */
[----:B------:R-:W-:Y:S01]  /*4310*/  LDSM.16.MT88.4 R100, [R196+0x100] ;  /* 0x00010000c464783b */ /* 0x000fe20000004200 */
[----:B------:R-:W-:Y:S01]  /*4320*/  FSEL R144, R144, -INF , !P0 ;  /* 0xff80000090907808 */ /* 0x000fe20004000000 */
[----:B------:R-:W-:Y:S01]  /*4330*/  UIADD3 UR4, UR23, UR26, URZ ;  /* 0x0000001a17047290 */ /* 0x000fe2000fffe03f */
[----:B------:R-:W-:Y:S01]  /*4340*/  ISETP.GT.AND P0, PT, R25, 0x10, P6 ;  /* 0x000000101900780c */ /* 0x000fe20003704270 */
[----:B------:R-:W-:Y:S01]  /*4350*/  LDSM.16.MT88.4 R48, [R198+0x2100] ;  /* 0x00210000c630783b */ /* 0x000fe20000004200 */
[----:B------:R-:W-:-:S02]  /*4360*/  ULDC UR23, c[0x0][0x328] ;  /* 0x0000ca0000177ab9 */ /* 0x000fc40000000800 */
[----:B------:R-:W-:Y:S01]  /*4370*/  ISETP.LT.OR P0, PT, R24, 0x11, P0 ;  /* 0x000000111800780c */ /* 0x000fe20000701670 */
[----:B------:R-:W-:Y:S01]  /*4380*/  LDSM.16.MT88.4 R64, [R196+0x2100] ;  /* 0x00210000c440783b */ /* 0x000fe20000004200 */
[----:B------:R-:W-:Y:S02]  /*4390*/  UIADD3 UR23, UR4, UR23, URZ ;  /* 0x0000001704177290 */ /* 0x000fe4000fffe03f */
[----:B------:R-:W-:Y:S01]  /*43a0*/  FSEL R14, R18, -INF , !P0 ;  /* 0xff800000120e7808 */ /* 0x000fe20004000000 */
[----:B------:R-:W-:Y:S01]  /*43b0*/  LDSM.16.MT88.4 R72, [R203+0x4100] ;  /* 0x00410000cb48783b */ /* 0x000fe20000004200 */
[----:B------:R-:W-:Y:S02]  /*43c0*/  ISETP.GT.AND P0, PT, R25, 0x11, P6 ;  /* 0x000000111900780c */ /* 0x000fe40003704270 */
[----:B------:R-:W-:Y:S01]  /*43d0*/  FMNMX.FTZ R18, R6, R19, !PT ;  /* 0x0000001306127209 */ /* 0x000fe20007810000 */
[----:B------:R-:W-:Y:S01]  /*43e0*/  LDSM.16.MT88.4 R80, [R198+0x4100] ;  /* 0x00410000c650783b */ /* 0x000fe20000004200 */
[----:B------:R-:W-:-:S02]  /*43f0*/  ISETP.LT.OR P0, PT, R24, 0x12, P0 ;  /* 0x000000121800780c */ /* 0x000fc40000701670 */
[----:B------:R-:W-:Y:S01]  /*4400*/  FMNMX.FTZ R18, R17, R18, !PT ;  /* 0x0000001211127209 */ /* 0x000fe20007810000 */
[----:B------:R-:W-:Y:S01]  /*4410*/  LDSM.16.MT88.4 R88, [R197+0x4100] ;  /* 0x00410000c558783b */ /* 0x000fe20000004200 */
[----:B------:R-:W-:Y:S02]  /*4420*/  FSEL R12, R21, -INF , !P0 ;  /* 0xff800000150c7808 */ /* 0x000fe40004000000 */
[----:B------:R-:W-:Y:S01]  /*4430*/  ISETP.GT.AND P0, PT, R25, 0x18, P6 ;  /* 0x000000181900780c */ /* 0x000fe20003704270 */
[----:B------:R-:W-:Y:S01]  /*4440*/  LDSM.16.MT88.4 R136, [R198+0x900] ;  /* 0x00090000c688783b */ /* 0x000fe20000004200 */
[----:B------:R-:W-:Y:S02]  /*4450*/  FMNMX.FTZ R18, R13, R18, !PT ;  /* 0x000000120d127209 */ /* 0x000fe40007810000 */
[----:B------:R-:W-:Y:S01]  /*4460*/  ISETP.LT.OR P0, PT, R24, 0x19, P0 ;  /* 0x000000191800780c */ /* 0x000fe20000701670 */
[----:B------:R-:W-:Y:S01]  /*4470*/  LDSM.16.MT88.4 R32, [R197+0x900] ;  /* 0x00090000c520783b */ /* 0x000fe20000004200 */
[----:B------:R-:W-:-:S02]  /*4480*/  FMNMX.FTZ R18, R11, R18, !PT ;  /* 0x000000120b127209 */ /* 0x000fc40007810000 */
[----:B------:R-:W-:Y:S01]  /*4490*/  FSEL R10, R15, -INF , !P0 ;  /* 0xff8000000f0a7808 */ /* 0x000fe20004000000 */
[----:B------:R-:W-:Y:S01]  /*44a0*/  LDSM.16.MT88.4 R28, [R196+0x900] ;  /* 0x00090000c41c783b */ /* 0x000fe20000004200 */
[----:B------:R-:W-:Y:S02]  /*44b0*/  ISETP.GT.AND P0, PT, R25, 0x19, P6 ;  /* 0x000000191900780c */ /* 0x000fe40003704270 */
[----:B------:R-:W-:Y:S02]  /*44c0*/  FMNMX.FTZ R18, R9, R18, !PT ;  /* 0x0000001209127209 */ /* 0x000fe40007810000 */
        /* <DEDUP_REMOVED lines=11> */
[----:B------:R-:W-:Y:S02]  /*4580*/  FMNMX.FTZ R0, R7, R18, !PT ;  /* 0x0000001207007209 */ /* 0x000fe40007810000 */
[----:B------:R-:W-:Y:S02]  /*4590*/  FMNMX.FTZ R23, R15, R16, !PT ;  /* 0x000000100f177209 */ /* 0x000fe40007810000 */
[----:B------:R-:W-:Y:S02]  /*45a0*/  FMNMX.FTZ R0, R5, R0, !PT ;  /* 0x0000000005007209 */ /* 0x000fe40007810000 */
[----:B------:R-:W-:Y:S02]  /*45b0*/  ISETP.GT.AND P0, PT, R25, 0x28, P6 ;  /* 0x000000281900780c */ /* 0x000fe40003704270 */
[----:B------:R-:W-:-:S02]  /*45c0*/  FMNMX.FTZ R0, R165, R0, !PT ;  /* 0x00000000a5007209 */ /* 0x000fc40007810000 */
[----:B------:R-:W-:Y:S02]  /*45d0*/  FMNMX.FTZ R23, R4, R23, !PT ;  /* 0x0000001704177209 */ /* 0x000fe40007810000 */
[----:B------:R-:W-:Y:S02]  /*45e0*/  FMNMX.FTZ R0, R159, R0, !PT ;  /* 0x000000009f007209 */ /* 0x000fe40007810000 */
[----:B------:R-:W-:Y:S02]  /*45f0*/  ISETP.LT.OR P0, PT, R24, 0x29, P0 ;  /* 0x000000291800780c */ /* 0x000fe40000701670 */
[----:B------:R-:W-:Y:S02]  /*4600*/  FMNMX.FTZ R23, R144, R23, !PT ;  /* 0x0000001790177209 */ /* 0x000fe40007810000 */
[----:B------:R-:W-:Y:S02]  /*4610*/  FMNMX.FTZ R0, R157, R0, !PT ;  /* 0x000000009d007209 */ /* 0x000fe40007810000 */
[----:B------:R-:W-:-:S02]  /*4620*/  FSEL R164, R164, -INF , !P0 ;  /* 0xff800000a4a47808 */ /* 0x000fc40004000000 */
[----:B------:R-:W-:Y:S02]  /*4630*/  FMNMX.FTZ R23, R14, R23, !PT ;  /* 0x000000170e177209 */ /* 0x000fe40007810000 */
[----:B------:R-:W-:Y:S02]  /*4640*/  ISETP.GT.AND P0, PT, R25, 0x29, P6 ;  /* 0x000000291900780c */ /* 0x000fe40003704270 */
[----:B------:R-:W-:Y:S02]  /*4650*/  FMNMX.FTZ R0, R163, R0, !PT ;  /* 0x00000000a3007209 */ /* 0x000fe40007810000 */
[----:B------:R-:W-:Y:S02]  /*4660*/  FMNMX.FTZ R23, R12, R23, !PT ;  /* 0x000000170c177209 */ /* 0x000fe40007810000 */
[----:B------:R-:W-:Y:S02]  /*4670*/  ISETP.LT.OR P0, PT, R24, 0x2a, P0 ;  /* 0x0000002a1800780c */ /* 0x000fe40000701670 */
[----:B------:R-:W-:-:S02]  /*4680*/  FMNMX.FTZ R0, R169, R0, !PT ;  /* 0x00000000a9007209 */ /* 0x000fc40007810000 */
[----:B------:R-:W-:Y:S02]  /*4690*/  FMNMX.FTZ R23, R10, R23, !PT ;  /* 0x000000170a177209 */ /* 0x000fe40007810000 */
[----:B------:R-:W-:Y:S02]  /*46a0*/  FSEL R170, R170, -INF , !P0 ;  /* 0xff800000aaaa7808 */ /* 0x000fe40004000000 */
[----:B------:R-:W-:Y:S02]  /*46b0*/  ISETP.GT.AND P0, PT, R25, 0x30, P6 ;  /* 0x000000301900780c */ /* 0x000fe40003704270 */
[----:B------:R-:W-:Y:S02]  /*46c0*/  FMNMX.FTZ R0, R167, R0, !PT ;  /* 0x00000000a7007209 */ /* 0x000fe40007810000 */
[----:B------:R-:W-:Y:S02]  /*46d0*/  FMNMX.FTZ R23, R8, R23, !PT ;  /* 0x0000001708177209 */ /* 0x000fe40007810000 */
[----:B------:R-:W-:-:S02]  /*46e0*/  ISETP.LT.OR P0, PT, R24, 0x31, P0 ;  /* 0x000000311800780c */ /* 0x000fc40000701670 */
[----:B------:R-:W-:Y:S02]  /*46f0*/  FMNMX.FTZ R0, R143, R0, !PT ;  /* 0x000000008f007209 */ /* 0x000fe40007810000 */
[----:B------:R-:W-:Y:S02]  /*4700*/  FMNMX.FTZ R23, R162, R23, !PT ;  /* 0x00000017a2177209 */ /* 0x000fe40007810000 */
[----:B------:R-:W-:Y:S02]  /*4710*/  FSEL R166, R166, -INF , !P0 ;  /* 0xff800000a6a67808 */ /* 0x000fe40004000000 */
[----:B------:R-:W-:Y:S02]  /*4720*/  ISETP.GT.AND P0, PT, R25, 0x31, P6 ;  /* 0x000000311900780c */ /* 0x000fe40003704270 */
[----:B------:R-:W-:Y:S02]  /*4730*/  FMNMX.FTZ R0, R141, R0, !PT ;  /* 0x000000008d007209 */ /* 0x000fe40007810000 */
[----:B------:R-:W-:-:S02]  /*4740*/  FMNMX.FTZ R23, R172, R23, !PT ;  /* 0x00000017ac177209 */ /* 0x000fc40007810000 */
[----:B------:R-:W-:Y:S01]  /*4750*/  ISETP.LT.OR P0, PT, R24, 0x32, P0 ;  /* 0x000000321800780c */ /* 0x000fe20000701670 */
[----:B------:R-:W1:Y:S01]  /*4760*/  SHFL.BFLY PT, R21, R0, 0x2, 0x1f ;  /* 0x0c401f0000157f89 */ /* 0x000e6200000e0000 */
[----:B------:R-:W-:Y:S02]  /*4770*/  FMNMX.FTZ R23, R164, R23, !PT ;  /* 0x00000017a4177209 */ /* 0x000fe40007810000 */
[----:B------:R-:W-:Y:S02]  /*4780*/  FSEL R142, R142, -INF , !P0 ;  /* 0xff8000008e8e7808 */ /* 0x000fe40004000000 */
[C---:B------:R-:W-:Y:S02]  /*4790*/  ISETP.GT.AND P0, PT, R25.reuse, 0x38, P6 ;  /* 0x000000381900780c */ /* 0x040fe40003704270 */
[----:B------:R-:W-:Y:S02]  /*47a0*/  FMNMX.FTZ R23, R170, R23, !PT ;  /* 0x00000017aa177209 */ /* 0x000fe40007810000 */
[----:B------:R-:W-:-:S02]  /*47b0*/  ISETP.GT.AND P6, PT, R25, 0x39, P6 ;  /* 0x000000391900780c */ /* 0x000fc400037c4270 */
[----:B------:R-:W-:Y:S02]  /*47c0*/  ISETP.LT.OR P0, PT, R24, 0x39, P0 ;  /* 0x000000391800780c */ /* 0x000fe40000701670 */
[----:B------:R-:W-:Y:S02]  /*47d0*/  FMNMX.FTZ R23, R166, R23, !PT ;  /* 0x00000017a6177209 */ /* 0x000fe40007810000 */
[----:B------:R-:W-:Y:S02]  /*47e0*/  ISETP.LT.OR P6, PT, R24, 0x3a, P6 ;  /* 0x0000003a1800780c */ /* 0x000fe400037c1670 */
[----:B------:R-:W-:Y:S01]  /*47f0*/  FSEL R140, R140, -INF , !P0 ;  /* 0xff8000008c8c7808 */ /* 0x000fe20004000000 */
[----:B------:R-:W-:Y:S01]  /*4800*/  LDSM.16.MT88.4 R24, [R198+0x2900] ;  /* 0x00290000c618783b */ /* 0x000fe20000004200 */
[----:B------:R-:W-:Y:S02]  /*4810*/  FMNMX.FTZ R23, R142, R23, !PT ;  /* 0x000000178e177209 */ /* 0x000fe40007810000 */
[----:B------:R-:W-:-:S02]  /*4820*/  FSEL R160, R160, -INF , !P6 ;  /* 0xff800000a0a07808 */ /* 0x000fc40007000000 */
        /* <DEDUP_REMOVED lines=30> */
[--C-:B------:R-:W-:Y:S01]  /*4a10*/  FFMA.FTZ R169, R169, c[0x0][0x2d0], -R168.reuse ;  /* 0x0000b400a9a97a23 */ /* 0x100fe200000108a8 */
[----:B------:R-:W-:Y:S01]  /*4a20*/  FSEL R161, R161, RZ, P0 ;  /* 0x000000ffa1a17208 */ /* 0x000fe20000000000 */
[----:B------:R-:W-:Y:S01]  /*4a30*/  FFMA.FTZ R214, R141, c[0x0][0x2d0], -R168 ;  /* 0x0000b4008dd67a23 */ /* 0x000fe200000108a8 */
        /* <DEDUP_REMOVED lines=24> */
[----:B------:R-:W-:Y:S02]  /*4bc0*/  FFMA.FTZ R167, R143, c[0x0][0x2d0], -R168 ;  /* 0x0000b4008fa77a23 */ /* 0x000fe400000108a8 */
[--C-:B------:R-:W-:Y:S01]  /*4bd0*/  FFMA.FTZ R166, R166, c[0x0][0x2d0], -R161.reuse ;  /* 0x0000b400a6a67a23 */ /* 0x100fe200000108a1 */
[----:B------:R-:W5:Y:S01]  /*4be0*/  MUFU.EX2 R144, R144 ;  /* 0x0000009000907308 */ /* 0x000f620000000800 */
[----:B----4-:R-:W-:Y:S01]  /*4bf0*/  F2FP.PACK_AB R97, R150, R149 ;  /* 0x000000959661723e */ /* 0x010fe200000000ff */
[--C-:B------:R-:W-:Y:S02]  /*4c00*/  FFMA.FTZ R171, R142, c[0x0][0x2d0], -R161.reuse ;  /* 0x0000b4008eab7a23 */ /* 0x100fe400000108a1 */
[--C-:B------:R-:W-:Y:S02]  /*4c10*/  FFMA.FTZ R168, R140, c[0x0][0x2d0], -R161.reuse ;  /* 0x0000b4008ca87a23 */ /* 0x100fe400000108a1 */
[----:B------:R-:W-:Y:S01]  /*4c20*/  FFMA.FTZ R215, R160, c[0x0][0x2d0], -R161 ;  /* 0x0000b400a0d77a23 */ /* 0x000fe200000108a1 */
[----:B------:R-:W-:Y:S01]  /*4c30*/  LDSM.16.MT88.4 R140, [R198+0x1900] ;  /* 0x00190000c68c783b */ /* 0x000fe20000004200 */
[----:B------:R-:W-:Y:S01]  /*4c40*/  MUFU.EX2 R152, R152 ;  /* 0x0000009800987308 */ /* 0x000fe20000000800 */
[----:B------:R-:W-:-:S02]  /*4c50*/  FADD.FTZ R154, R155, R154 ;  /* 0x0000009a9b9a7221 */ /* 0x000fc40000010000 */
[----:B------:R-:W-:Y:S02]  /*4c60*/  FADD.FTZ R150, R149, R150 ;  /* 0x0000009695967221 */ /* 0x000fe40000010000 */
[----:B------:R-:W-:Y:S01]  /*4c70*/  FADD.FTZ R153, R153, R154 ;  /* 0x0000009a99997221 */ /* 0x000fe20000010000 */
[----:B-----5:R-:W-:Y:S02]  /*4c80*/  F2FP.PACK_AB R99, R144, R151 ;  /* 0x000000979063723e */ /* 0x020fe400000000ff */
[----:B------:R-:W4:Y:S01]  /*4c90*/  MUFU.EX2 R147, R147 ;  /* 0x0000009300937308 */ /* 0x000f220000000800 */
        /* <DEDUP_REMOVED lines=186> */
[----:B------:R-:W-:-:S12]  /*5840*/  UIADD3 UR26, UR4, -0x1, URZ ;  /* 0xffffffff041a7890 */ /* 0x000fd8000fffe03f */
[----:B------:R-:W-:Y:S05]  /*5850*/  @P0 BRA `(.L_x_260) ;  /* 0x000000a000000947 */ /* 0x000fea0003800000 */
[----:B------:R-:W-:Y:S02]  /*5860*/  UMOV UR26, 0x1 ;  /* 0x00000001001a7882 */ /* 0x000fe40000000000 */
        /* <DEDUP_REMOVED lines=9> */
.L_x_260:
[----:B------:R-:W-:Y:S02]  /*5900*/  UMOV UR5, 0x1 ;  /* 0x0000000100057882 */ /* 0x000fe40000000000 */
[----:B------:R-:W-:Y:S02]  /*5910*/  ULDC UR4, c[0x0][0x32c] ;  /* 0x0000cb0000047ab9 */ /* 0x000fe40000000800 */
[----:B------:R-:W-:-:S03]  /*5920*/  UISETP.NE.AND UP0, UPT, UR5, UR4, UPT ;  /* 0x000000040500728c */ /* 0x000fc6000bf05270 */
[----:B------:R-:W-:Y:S02]  /*5930*/  ULDC.64 UR4, c[0x0][0x330] ;  /* 0x0000cc0000047ab9 */ /* 0x000fe40000000a00 */
[----:B------:R-:W-:-:S07]  /*5940*/  UIMAD.WIDE.U32 UR28, UR26, UR4, URZ ;  /* 0x000000041a1c72a5 */ /* 0x000fce000f8e003f */
[----:B------:R-:W-:Y:S02]  /*5950*/  @UP0 UMOV UR27, UR29 ;  /* 0x0000001d001b0c82 */ /* 0x000fe40008000000 */
[----:B------:R-:W-:Y:S02]  /*5960*/  @UP0 USHF.R.U32.HI UR26, URZ, UR5, UR27 ;  /* 0x000000053f1a0299 */ /* 0x000fe4000801161b */
.L_x_261:
[----:B------:R-:W-:Y:S02]  /*5970*/  ULDC UR4, c[0x0][0x32c] ;  /* 0x0000cb0000047ab9 */ /* 0x000fe40000000800 */
[----:B------:R-:W-:-:S04]  /*5980*/  UIMAD UR4, UR26, UR4, UR4 ;  /* 0x000000041a0472a4 */ /* 0x000fc8000f8e0204 */
[----:B------:R-:W-:-:S04]  /*5990*/  UISETP.LT.AND UP0, UPT, UR23, UR4, UPT ;  /* 0x000000041700728c */ /* 0x000fc8000bf01270 */
[----:B------:R-:W-:-:S04]  /*59a0*/  USEL UR23, UR23, UR4, UP0 ;  /* 0x0000000417177287 */ /* 0x000fc80008000000 */
.L_x_259:
        /* <DEDUP_REMOVED lines=17> */
.L_x_273:
        /* <DEDUP_REMOVED lines=23> */
[C---:B------:R-:W-:Y:S02]  /*5c30*/  IMAD R4, R208.reuse, c[0x0][0x21c], R4 ;  /* 0x00008700d0047a24 */ /* 0x040fe400078e0204 */
        /* <DEDUP_REMOVED lines=32> */
.L_x_263:
        /* <DEDUP_REMOVED lines=232> */
[----:B------:R-:W-:Y:S04]  /*6cc0*/  @!P1 LEA.HI.X R7, R8, c[0x0][0x2a4], R5, 0x2, P0 ;  /* 0x0000a90008079a11 */ /* 0x000fe800000f1405 */
[----:B------:R-:W-:Y:S01]  /*6cd0*/  SHF.R.S32.HI R5, RZ, 0x1f, R209 ;  /* 0x0000001fff057819 */ /* 0x000fe200000114d1 */
[----:B------:R2:W3:Y:S04]  /*6ce0*/  @!P1 LDG.E R208, [R6.64] ;  /* 0x0000001406d09981 */ /* 0x0004e8000c1e1900 */
[----:B------:R-:W-:Y:S04]  /*6cf0*/  IMAD R5, R5, c[0x0][0x1e0], RZ ;  /* 0x0000780005057a24 */ /* 0x000fe800078e02ff */
[C---:B------:R-:W-:Y:S02]  /*6d00*/  IMAD R5, R209.reuse, c[0x0][0x1e4], R5 ;  /* 0x00007900d1057a24 */ /* 0x040fe400078e0205 */
[----:B--2---:R-:W-:Y:S04]  /*6d10*/  IMAD.WIDE.U32 R6, R209, c[0x0][0x1e0], RZ ;  /* 0x00007800d1067a25 */ /* 0x004fe800078e00ff */
[----:B------:R-:W-:Y:S01]  /*6d20*/  IMAD.IADD R7, R7, 0x1, R5 ;  /* 0x0000000107077824 */ /* 0x000fe200078e0205 */
[----:B---3--:R-:W-:Y:S03]  /*6d30*/  SHF.R.S32.HI R4, RZ, 0x1f, R208 ;  /* 0x0000001fff047819 */ /* 0x008fe600000114d0 */
[----:B------:R-:W-:Y:S04]  /*6d40*/  IMAD.WIDE.U32 R6, R208, c[0x0][0x1f0], R6 ;  /* 0x00007c00d0067a25 */ /* 0x000fe800078e0006 */
        /* <DEDUP_REMOVED lines=30> */
.L_x_264:
[----:B--234-:R-:W-:Y:S01]  /*6f30*/  PLOP3.LUT P6, PT, PT, PT, UP2, 0x80, 0x0 ;  /* 0x000000000000781c */ /* 0x01cfe20003fcf028 */
[----:B------:R-:W0:Y:S01]  /*6f40*/  LDGDEPBAR ;  /* 0x00000000000079af */ /* 0x000e220000000000 */
[----:B------:R-:W-:Y:S01]  /*6f50*/  PLOP3.LUT P0, PT, PT, PT, UP2, 0x80, 0x0 ;  /* 0x000000000000781c */ /* 0x000fe20003f0f028 */
[----:B------:R-:W-:Y:S01]  /*6f60*/  IMAD.MOV.U32 R11, RZ, RZ, R211 ;  /* 0x000000ffff0b7224 */ /* 0x000fe200078e00d3 */
[----:B------:R-:W-:Y:S06]  /*6f70*/  USHF.L.U32 UR5, UR22, 0x6, URZ ;  /* 0x0000000616057899 */ /* 0x000fec000800063f */
[----:B------:R-:W-:Y:S03]  /*6f80*/  IMAD.U32 R5, RZ, RZ, UR5 ;  /* 0x00000005ff057e24 */ /* 0x000fe6000f8e00ff */
[----:B------:R-:W-:Y:S02]  /*6f90*/  @P6 IMAD.HI.U32 R4, R211, c[0x0][0x2c8], RZ ;  /* 0x0000b200d3046a27 */ /* 0x000fe400078e00ff */
[----:B------:R-:W-:Y:S03]  /*6fa0*/  IADD3 R5, -R212, 0x1, -R5 ;  /* 0x00000001d4057810 */ /* 0x000fe60007ffe905 */
[----:B------:R-:W-:Y:S01]  /*6fb0*/  @P0 SHF.R.U32.HI R11, RZ, c[0x0][0x2cc], R4 ;  /* 0x0000b300ff0b0a19 */ /* 0x000fe20000011604 */
[----:B------:R-:W-:Y:S01]  /*6fc0*/  IMAD.U32 R4, RZ, RZ, UR12 ;  /* 0x0000000cff047e24 */ /* 0x000fe2000f8e00ff */
[----:B------:R-:W-:Y:S03]  /*6fd0*/  PLOP3.LUT P0, PT, PT, PT, UP1, 0x40, 0x0 ;  /* 0x000000000000781c */ /* 0x000fe60003f0e818 */
[----:B------:R-:W2:Y:S01]  /*6fe0*/  SHFL.IDX PT, R6, R11, RZ, 0x1c1f ;  /* 0x001c1fff0b067589 */ /* 0x000ea200000e0000 */
[----:B------:R-:W-:Y:S04]  /*6ff0*/  IADD3 R4, -R4, UR8, R5 ;  /* 0x0000000804047c10 */ /* 0x000fe8000fffe105 */
[C---:B------:R-:W-:Y:S02]  /*7000*/  IADD3 R5, R4.reuse, c[0x0][0x328], RZ ;  /* 0x0000ca0004057a10 */ /* 0x040fe40007ffe0ff */
[----:B------:R-:W-:Y:S03]  /*7010*/  IADD3 R4, R4, UR19, RZ ;  /* 0x0000001304047c10 */ /* 0x000fe6000fffe0ff */
[--C-:B--2---:R-:W-:Y:S02]  /*7020*/  IMAD.IADD R9, R5, 0x1, R6.reuse ;  /* 0x0000000105097824 */ /* 0x104fe400078e0206 */
[----:B------:R-:W-:Y:S01]  /*7030*/  IMAD.IADD R7, R4, 0x1, R6 ;  /* 0x0000000104077824 */ /* 0x000fe200078e0206 */
[----:B------:R-:W-:-:S05]  /*7040*/  @P0 BRA `(.L_x_265) ;  /* 0x000001a000000947 */ /* 0x000fca0003800000 */
[----:B------:R-:W-:Y:S01]  /*7050*/  IMAD.U32 R13, RZ, RZ, UR12 ;  /* 0x0000000cff0d7e24 */ /* 0x000fe2000f8e00ff */
[----:B------:R-:W-:Y:S04]  /*7060*/  BSSY B0, `(.L_x_266) ;  /* 0x0000012000007945 */ /* 0x000fe80003800000 */
[----:B------:R-:W-:Y:S04]  /*7070*/  IADD3 R13, -R13, UR8, R6 ;  /* 0x000000080d0d7c10 */ /* 0x000fe8000fffe106 */
[----:B------:R-:W-:Y:S11]  /*7080*/  ISETP.GT.AND P0, PT, R13, -0x1, PT ;  /* 0xffffffff0d00780c */ /* 0x000ff60003f04270 */
[----:B------:R-:W-:Y:S02]  /*7090*/  @!UPT UIADD3 URZ, URZ, URZ, URZ ;  /* 0x0000003f3f3ff290 */ /* 0x000fe4000fffe03f */
[----:B------:R-:W-:-:S05]  /*70a0*/  @P0 BRA `(.L_x_267) ;  /* 0x0000008000000947 */ /* 0x000fca0003800000 */
[----:B------:R-:W-:Y:S01]  /*70b0*/  LOP3.LUT R13, RZ, R13, RZ, 0x33, !PT ;  /* 0x0000000dff0d7212 */ /* 0x000fe200078e33ff */
[----:B------:R-:W-:Y:S05]  /*70c0*/  IMAD.MOV.U32 R6, RZ, RZ, 0x1 ;  /* 0x00000001ff067424 */ /* 0x000fea00078e00ff */
[----:B------:R-:W-:Y:S11]  /*70d0*/  ISETP.NE.AND P0, PT, R6, c[0x0][0x32c], PT ;  /* 0x0000cb0006007a0c */ /* 0x000ff60003f05270 */
[----:B------:R-:W-:Y:S02]  /*70e0*/  @!UPT UIADD3 URZ, URZ, URZ, URZ ;  /* 0x0000003f3f3ff290 */ /* 0x000fe4000fffe03f */
[----:B------:R-:W-:Y:S05]  /*70f0*/  @P0 IMAD.HI.U32 R6, R13, c[0x0][0x330], RZ ;  /* 0x0000cc000d060a27 */ /* 0x000fea00078e00ff */
[----:B------:R-:W-:Y:S04]  /*7100*/  @P0 SHF.R.U32.HI R13, RZ, c[0x0][0x334], R6 ;  /* 0x0000cd00ff0d0a19 */ /* 0x000fe80000011606 */
[----:B------:R-:W-:Y:S01]  /*7110*/  LOP3.LUT R13, RZ, R13, RZ, 0x33, !PT ;  /* 0x0000000dff0d7212 */ /* 0x000fe200078e33ff */
[----:B------:R-:W-:-:S05]  /*7120*/  BRA `(.L_x_268) ;  /* 0x0000005000007947 */ /* 0x000fca0003800000 */
.L_x_267:
[----:B------:R-:W-:Y:S04]  /*7130*/  MOV R6, 0x1 ;  /* 0x0000000100067802 */ /* 0x000fe80000000f00 */
[----:B------:R-:W-:Y:S11]  /*7140*/  ISETP.NE.AND P0, PT, R6, c[0x0][0x32c], PT ;  /* 0x0000cb0006007a0c */ /* 0x000ff60003f05270 */
[----:B------:R-:W-:Y:S02]  /*7150*/  @!UPT UIADD3 URZ, URZ, URZ, URZ ;  /* 0x0000003f3f3ff290 */ /* 0x000fe4000fffe03f */
[----:B------:R-:W-:Y:S05]  /*7160*/  @P0 IMAD.HI.U32 R6, R13, c[0x0][0x330], RZ ;  /* 0x0000cc000d060a27 */ /* 0x000fea00078e00ff */
[----:B------:R-:W-:Y:S02]  /*7170*/  @P0 SHF.R.U32.HI R13, RZ, c[0x0][0x334], R6 ;  /* 0x0000cd00ff0d0a19 */ /* 0x000fe40000011606 */
.L_x_268:
[----:B------:R-:W-:Y:S05]  /*7180*/  BSYNC B0 ;  /* 0x0000000000007941 */ /* 0x000fea0003800000 */
.L_x_266:
[----:B------:R-:W-:Y:S04]  /*7190*/  IMAD.MOV.U32 R6, RZ, RZ, c[0x0][0x32c] ;  /* 0x0000cb00ff067624 */ /* 0x000fe800078e00ff */
[----:B------:R-:W-:Y:S04]  /*71a0*/  IMAD R13, R13, R6, -UR5 ;  /* 0x800000050d0d7e24 */ /* 0x000fe8000f8e0206 */
[----:B------:R-:W-:Y:S05]  /*71b0*/  IMAD.IADD R8, R13, 0x1, -R212 ;  /* 0x000000010d087824 */ /* 0x000fea00078e0ad4 */
[----:B------:R-:W-:Y:S02]  /*71c0*/  IADD3 R6, R8, c[0x0][0x32c], RZ ;  /* 0x0000cb0008067a10 */ /* 0x000fe40007ffe0ff */
[----:B------:R-:W-:Y:S02]  /*71d0*/  IMNMX R7, R7, R8, !PT ;  /* 0x0000000807077217 */ /* 0x000fe40007800200 */
[----:B------:R-:W-:Y:S02]  /*71e0*/  IMNMX R9, R9, R6, PT ;  /* 0x0000000609097217 */ /* 0x000fe40003800200 */
.L_x_265:
        /* <DEDUP_REMOVED lines=84> */
.L_x_271:
[----:B------:R-:W-:Y:S04]  /*7730*/  MOV R7, 0x1 ;  /* 0x0000000100077802 */ /* 0x000fe80000000f00 */
[----:B------:R-:W-:Y:S11]  /*7740*/  ISETP.NE.AND P0, PT, R7, c[0x0][0x32c], PT ;  /* 0x0000cb0007007a0c */ /* 0x000ff60003f05270 */
[----:B------:R-:W-:Y:S02]  /*7750*/  @!UPT UIADD3 URZ, URZ, URZ, URZ ;  /* 0x0000003f3f3ff290 */ /* 0x000fe4000fffe03f */
[----:B------:R-:W-:Y:S05]  /*7760*/  @P0 IMAD.HI.U32 R7, R12, c[0x0][0x330], RZ ;  /* 0x0000cc000c070a27 */ /* 0x000fea00078e00ff */
[----:B------:R-:W-:Y:S02]  /*7770*/  @P0 SHF.R.U32.HI R12, RZ, c[0x0][0x334], R7 ;  /* 0x0000cd00ff0c0a19 */ /* 0x000fe40000011607 */
.L_x_272:
[----:B------:R-:W-:Y:S05]  /*7780*/  BSYNC B0 ;  /* 0x0000000000007941 */ /* 0x000fea0003800000 */
.L_x_270:
[----:B------:R-:W-:Y:S04]  /*7790*/  IMAD.MOV.U32 R7, RZ, RZ, c[0x0][0x32c] ;  /* 0x0000cb00ff077624 */ /* 0x000fe800078e00ff */
[----:B------:R-:W-:Y:S04]  /*77a0*/  IMAD R7, R12, R7, -UR5 ;  /* 0x800000050c077e24 */ /* 0x000fe8000f8e0207 */
[----:B------:R-:W-:Y:S05]  /*77b0*/  IMAD.IADD R7, R7, 0x1, -R212 ;  /* 0x0000000107077824 */ /* 0x000fea00078e0ad4 */
[----:B------:R-:W-:Y:S02]  /*77c0*/  IADD3 R12, R7, c[0x0][0x32c], RZ ;  /* 0x0000cb00070c7a10 */ /* 0x000fe40007ffe0ff */
[----:B------:R-:W-:Y:S02]  /*77d0*/  IMNMX R4, R4, R7, !PT ;  /* 0x0000000704047217 */ /* 0x000fe40007800200 */
[----:B------:R-:W-:Y:S02]  /*77e0*/  IMNMX R5, R5, R12, PT ;  /* 0x0000000c05057217 */ /* 0x000fe40003800200 */
.L_x_269:
[----:B------:R-:W-:Y:S01]  /*77f0*/  PLOP3.LUT P6, PT, PT, PT, UP0, 0x80, 0x0 ;  /* 0x000000000000781c */ /* 0x000fe20003fcf008 */
[----:B------:R-:W-:Y:S01]  /*7800*/  LDSM.16.MT88.4 R20, [R198+0x100] ;  /* 0x00010000c614783b */ /* 0x000fe20000004200 */
[----:B------:R-:W-:Y:S02]  /*7810*/  PLOP3.LUT P0, PT, PT, PT, UP0, 0x80, 0x0 ;  /* 0x000000000000781c */ /* 0x000fe40003f0f008 */
[----:B------:R-:W-:Y:S02]  /*7820*/  ISETP.GT.AND P6, PT, R4, RZ, P6 ;  /* 0x000000ff0400720c */ /* 0x000fe400037c4270 */
[----:B------:R-:W-:Y:S02]  /*7830*/  FMNMX.FTZ R7, R10, R3, !PT ;  /* 0x000000030a077209 */ /* 0x000fe40007810000 */
[C---:B------:R-:W-:Y:S01]  /*7840*/  ISETP.LT.OR P6, PT, R5.reuse, 0x1, P6 ;  /* 0x000000010500780c */ /* 0x040fe200037c1670 */
[----:B------:R-:W-:Y:S01]  /*7850*/  LDSM.16.MT88.4 R28, [R197+0x100] ;  /* 0x00010000c51c783b */ /* 0x000fe20000004200 */
[----:B------:R-:W-:Y:S02]  /*7860*/  ISETP.GT.AND P0, PT, R4, 0x1, P0 ;  /* 0x000000010400780c */ /* 0x000fe40000704270 */
        /* <DEDUP_REMOVED lines=20> */
[C---:B------:R-:W-:Y:S02]  /*79b0*/  ISETP.LT.OR P6, PT, R5.reuse, 0x11, P6 ;  /* 0x000000110500780c */ /* 0x040fe400037c1670 */
        /* <DEDUP_REMOVED lines=11> */
[----:B------:R-:W-:Y:S02]  /*7a70*/  ISETP.LT.OR P6, PT, R5, 0x19, P6 ;  /* 0x000000190500780c */ /* 0x000fe400037c1670 */
[----:B------:R-:W-:Y:S02]  /*7a80*/  ISETP.GT.AND P0, PT, R4, 0x19, P0 ;  /* 0x000000190400780c */ /* 0x000fe40000704270 */
[----:B------:R-:W-:Y:S02]  /*7a90*/  FMNMX.FTZ R7, R156, R7, !PT ;  /* 0x000000079c077209 */ /* 0x000fe40007810000 */
[----:B------:R-:W-:Y:S02]  /*7aa0*/  FSEL R143, R235, -INF , !P6 ;  /* 0xff800000eb8f7808 */ /* 0x000fe40007000000 */
[----:B------:R-:W-:Y:S02]  /*7ab0*/  ISETP.LT.OR P0, PT, R5, 0x1a, P0 ;  /* 0x0000001a0500780c */ /* 0x000fe40000701670 */
[----:B------:R-:W-:Y:S02]  /*7ac0*/  FMNMX.FTZ R0, R225, R0, !PT ;  /* 0x00000000e1007209 */ /* 0x000fe40007810000 */
[----:B------:R-:W-:Y:S02]  /*7ad0*/  PLOP3.LUT P6, PT, PT, PT, UP0, 0x80, 0x0 ;  /* 0x000000000000781c */ /* 0x000fe40003fcf008 */
[----:B------:R-:W-:Y:S02]  /*7ae0*/  FMNMX.FTZ R7, R154, R7, !PT ;  /* 0x000000079a077209 */ /* 0x000fe40007810000 */
[----:B------:R-:W-:Y:S02]  /*7af0*/  FSEL R141, R234, -INF , !P0 ;  /* 0xff800000ea8d7808 */ /* 0x000fe40004000000 */
[----:B------:R-:W-:Y:S02]  /*7b00*/  FMNMX.FTZ R0, R11, R0, !PT ;  /* 0x000000000b007209 */ /* 0x000fe40007810000 */
[----:B------:R-:W-:Y:S02]  /*7b10*/  ISETP.GT.AND P6, PT, R4, 0x20, P6 ;  /* 0x000000200400780c */ /* 0x000fe400037c4270 */
[----:B------:R-:W-:Y:S02]  /*7b20*/  PLOP3.LUT P0, PT, PT, PT, UP0, 0x80, 0x0 ;  /* 0x000000000000781c */ /* 0x000fe40003f0f008 */
[----:B------:R-:W-:Y:S02]  /*7b30*/  FMNMX.FTZ R7, R152, R7, !PT ;  /* 0x0000000798077209 */ /* 0x000fe40007810000 */
[----:B------:R-:W-:Y:S02]  /*7b40*/  ISETP.LT.OR P6, PT, R5, 0x21, P6 ;  /* 0x000000210500780c */ /* 0x000fe400037c1670 */
[----:B------:R-:W-:Y:S02]  /*7b50*/  FMNMX.FTZ R0, R9, R0, !PT ;  /* 0x0000000009007209 */ /* 0x000fe40007810000 */
[----:B------:R-:W-:Y:S02]  /*7b60*/  ISETP.GT.AND P0, PT, R4, 0x21, P0 ;  /* 0x000000210400780c */ /* 0x000fe40000704270 */
        /* <DEDUP_REMOVED lines=12> */
[----:B------:R-:W-:Y:S01]  /*7c30*/  ISETP.LT.OR P6, PT, R5, 0x29, P6 ;  /* 0x000000290500780c */ /* 0x000fe200037c1670 */
[----:B------:R-:W1:Y:S01]  /*7c40*/  SHFL.BFLY PT, R7, R0, 0x2, 0x1f ;  /* 0x0c401f0000077f89 */ /* 0x000e6200000e0000 */
[----:B------:R-:W-:Y:S02]  /*7c50*/  ISETP.GT.AND P0, PT, R4, 0x29, P0 ;  /* 0x000000290400780c */ /* 0x000fe40000704270 */
[----:B------:R-:W-:Y:S02]  /*7c60*/  FSEL R155, R244, -INF , !P6 ;  /* 0xff800000f49b7808 */ /* 0x000fe40007000000 */
[----:B------:R-:W-:Y:S02]  /*7c70*/  FMNMX.FTZ R12, R141, R12, !PT ;  /* 0x0000000c8d0c7209 */ /* 0x000fe40007810000 */
[----:B------:R-:W-:Y:S02]  /*7c80*/  ISETP.LT.OR P0, PT, R5, 0x2a, P0 ;  /* 0x0000002a0500780c */ /* 0x000fe40000701670 */
[----:B------:R-:W-:Y:S02]  /*7c90*/  PLOP3.LUT P6, PT, PT, PT, UP0, 0x80, 0x0 ;  /* 0x000000000000781c */ /* 0x000fe40003fcf008 */
[----:B------:R-:W-:Y:S02]  /*7ca0*/  FSEL R153, R243, -INF , !P0 ;  /* 0xff800000f3997808 */ /* 0x000fe40004000000 */
[----:B------:R-:W-:Y:S02]  /*7cb0*/  FMNMX.FTZ R12, R159, R12, !PT ;  /* 0x0000000c9f0c7209 */ /* 0x000fe40007810000 */
[C---:B------:R-:W-:Y:S02]  /*7cc0*/  ISETP.GT.AND P6, PT, R4.reuse, 0x30, P6 ;  /* 0x000000300400780c */ /* 0x040fe400037c4270 */
[----:B------:R-:W-:Y:S02]  /*7cd0*/  PLOP3.LUT P0, PT, PT, PT, UP0, 0x80, 0x0 ;  /* 0x000000000000781c */ /* 0x000fe40003f0f008 */
[----:B------:R-:W-:Y:S02]  /*7ce0*/  FMNMX.FTZ R12, R157, R12, !PT ;  /* 0x0000000c9d0c7209 */ /* 0x000fe40007810000 */
[----:B------:R-:W-:Y:S02]  /*7cf0*/  ISETP.LT.OR P6, PT, R5, 0x31, P6 ;  /* 0x000000310500780c */ /* 0x000fe400037c1670 */
        /* <DEDUP_REMOVED lines=12> */
[----:B------:R-:W-:Y:S02]  /*7dc0*/  ISETP.LT.OR P6, PT, R5, 0x39, P6 ;  /* 0x000000390500780c */ /* 0x000fe400037c1670 */
[----:B------:R-:W-:Y:S02]  /*7dd0*/  ISETP.GT.AND P0, PT, R4, 0x39, P0 ;  /* 0x000000390400780c */ /* 0x000fe40000704270 */
        /* <DEDUP_REMOVED lines=381> */
.L_x_262:
[----:B------:R-:W1:Y:S01]  /*95b0*/  S2UR UR23, SR_CTAID.X ;  /* 0x00000000001779c3 */ /* 0x000e620000002500 */
[----:B------:R-:W-:Y:S01]  /*95c0*/  ULDC.64 UR4, c[0x0][0x2c8] ;  /* 0x0000b20000047ab9 */ /* 0x000fe20000000a00 */
[----:B------:R-:W-:Y:S01]  /*95d0*/  PLOP3.LUT P0, PT, PT, PT, UP1, 0x40, 0x0 ;  /* 0x000000000000781c */ /* 0x000fe20003f0e818 */
[----:B-1----:R-:W-:-:S04]  /*95e0*/  ULEA UR23, UR23, 0x7f, 0x7 ;  /* 0x0000007f17177891 */ /* 0x002fc8000f8e383f */
[----:B------:R-:W-:Y:S02]  /*95f0*/  UIMAD.WIDE.U32 UR28, UR23, UR4, URZ ;  /* 0x00000004171c72a5 */ /* 0x000fe4000f8e003f */
[----:B------:R-:W-:Y:S02]  /*9600*/  UIADD3 UR4, UR8, 0x1, -UR12 ;  /* 0x0000000108047890 */ /* 0x000fe4000fffe80c */
[----:B------:R-:W-:-:S03]  /*9610*/  UMOV UR26, UR23 ;  /* 0x00000017001a7c82 */ /* 0x000fc60008000000 */
[----:B------:R-:W-:Y:S02]  /*9620*/  @UP2 UMOV UR23, UR29 ;  /* 0x0000001d00172c82 */ /* 0x000fe40008000000 */
[----:B------:R-:W-:-:S03]  /*9630*/  @UP2 USHF.R.U32.HI UR26, URZ, UR5, UR23 ;  /* 0x000000053f1a2299 */ /* 0x000fc60008011617 */
[----:B------:R-:W-:Y:S02]  /*9640*/  ULDC UR23, c[0x0][0x324] ;  /* 0x0000c90000177ab9 */ /* 0x000fe40000000800 */
[----:B------:R-:W-:-:S04]  /*9650*/  UIADD3 UR26, UR4, UR26, URZ ;  /* 0x0000001a041a7290 */ /* 0x000fc8000fffe03f */
[----:B------:R-:W-:Y:S01]  /*9660*/  UIADD3 UR23, UR26, -UR23, URZ ;  /* 0x800000171a177290 */ /* 0x000fe2000fffe03f */
[----:B------:R-:W-:Y:S05]  /*9670*/  @P0 BRA `(.L_x_274) ;  /* 0x0000018000000947 */ /* 0x000fea0003800000 */
[----:B------:R-:W-:-:S06]  /*9680*/  UISETP.GT.AND UP0, UPT, UR26, -0x1, UPT ;  /* 0xffffffff1a00788c */ /* 0x000fcc000bf04270 */
[----:B------:R-:W-:-:S13]  /*9690*/  PLOP3.LUT P0, PT, PT, PT, UP0, 0x80, 0x0 ;  /* 0x000000000000781c */ /* 0x000fda0003f0f008 */
[----:B------:R-:W-:Y:S05]  /*96a0*/  @P0 BRA `(.L_x_275) ;  /* 0x000000a000000947 */ /* 0x000fea0003800000 */
[----:B------:R-:W-:Y:S02]  /*96b0*/  UMOV UR5, 0x1 ;  /* 0x0000000100057882 */ /* 0x000fe40000000000 */
[----:B------:R-:W-:Y:S02]  /*96c0*/  ULDC UR4, c[0x0][0x32c] ;  /* 0x0000cb0000047ab9 */ /* 0x000fe40000000800 */
[----:B------:R-:W-:Y:S02]  /*96d0*/  UISETP.NE.AND UP0, UPT, UR5, UR4, UPT ;  /* 0x000000040500728c */ /* 0x000fe4000bf05270 */
[----:B------:R-:W-:Y:S02]  /*96e0*/  ULOP3.LUT UR26, URZ, UR26, URZ, 0x33, !UPT ;  /* 0x0000001a3f1a7292 */ /* 0x000fe4000f8e333f */
[----:B------:R-:W-:Y:S02]  /*96f0*/  ULDC.64 UR4, c[0x0][0x330] ;  /* 0x0000cc0000047ab9 */ /* 0x000fe40000000a00 */
[----:B------:R-:W-:-:S07]  /*9700*/  UIMAD.WIDE.U32 UR28, UR26, UR4, URZ ;  /* 0x000000041a1c72a5 */ /* 0x000fce000f8e003f */
[----:B------:R-:W-:Y:S02]  /*9710*/  @UP0 UMOV UR27, UR29 ;  /* 0x0000001d001b0c82 */ /* 0x000fe40008000000 */
[----:B------:R-:W-:-:S04]  /*9720*/  @UP0 USHF.R.U32.HI UR26, URZ, UR5, UR27 ;  /* 0x000000053f1a0299 */ /* 0x000fc8000801161b */
[----:B------:R-:W-:Y:S01]  /*9730*/  ULOP3.LUT UR26, URZ, UR26, URZ, 0x33, !UPT ;  /* 0x0000001a3f1a7292 */ /* 0x000fe2000f8e333f */
[----:B------:R-:W-:Y:S05]  /*9740*/  BRA `(.L_x_276) ;  /* 0x0000007000007947 */ /* 0x000fea0003800000 */
.L_x_275:
[----:B------:R-:W-:Y:S02]  /*9750*/  UMOV UR5, 0x1 ;  /* 0x0000000100057882 */ /* 0x000fe40000000000 */
[----:B------:R-:W-:Y:S02]  /*9760*/  ULDC UR4, c[0x0][0x32c] ;  /* 0x0000cb0000047ab9 */ /* 0x000fe40000000800 */
[----:B------:R-:W-:-:S03]  /*9770*/  UISETP.NE.AND UP0, UPT, UR5, UR4, UPT ;  /* 0x000000040500728c */ /* 0x000fc6000bf05270 */
[----:B------:R-:W-:Y:S02]  /*9780*/  ULDC.64 UR4, c[0x0][0x330] ;  /* 0x0000cc0000047ab9 */ /* 0x000fe40000000a00 */
[----:B------:R-:W-:-:S07]  /*9790*/  UIMAD.WIDE.U32 UR28, UR26, UR4, URZ ;  /* 0x000000041a1c72a5 */ /* 0x000fce000f8e003f */
[----:B------:R-:W-:Y:S02]  /*97a0*/  @UP0 UMOV UR27, UR29 ;  /* 0x0000001d001b0c82 */ /* 0x000fe40008000000 */
[----:B------:R-:W-:Y:S02]  /*97b0*/  @UP0 USHF.R.U32.HI UR26, URZ, UR5, UR27 ;  /* 0x000000053f1a0299 */ /* 0x000fe4000801161b */
.L_x_276:
[----:B------:R-:W-:Y:S02]  /*97c0*/  ULDC UR4, c[0x0][0x32c] ;  /* 0x0000cb0000047ab9 */ /* 0x000fe40000000800 */
[----:B------:R-:W-:-:S04]  /*97d0*/  UIMAD UR4, UR26, UR4, URZ ;  /* 0x000000041a0472a4 */ /* 0x000fc8000f8e023f */
[----:B------:R-:W-:-:S04]  /*97e0*/  UISETP.LT.AND UP0, UPT, UR23, UR4, UPT ;  /* 0x000000041700728c */ /* 0x000fc8000bf01270 */
[----:B------:R-:W-:-:S04]  /*97f0*/  USEL UR23, UR23, UR4, !UP0 ;  /* 0x0000000417177287 */ /* 0x000fc8000c000000 */
.L_x_274:
        /* <DEDUP_REMOVED lines=19> */
.L_x_280:
        /* <DEDUP_REMOVED lines=56> */
.L_x_278:
        /* <DEDUP_REMOVED lines=223> */
[--C-:B------:R-:W-:Y:S01]  /*aaa0*/  IMAD.MOV.U32 R0, RZ, RZ, R209.reuse ;  /* 0x000000ffff007224 */ /* 0x100fe200078e00d1 */
[----:B------:R-:W-:Y:S04]  /*aab0*/  @P2 SHF.R.U32.HI R0, RZ, c[0x0][0x2c0], R2 ;  /* 0x0000b000ff002a19 */ /* 0x000fe80000011602 */
[C---:B------:R-:W-:Y:S04]  /*aac0*/  @!P1 IADD3 R7, P0, R0.reuse, UR14, RZ ;  /* 0x0000000e00079c10 */ /* 0x040fe8000ff1e0ff */
[----:B------:R-:W-:Y:S01]  /*aad0*/  @!P1 LEA.HI.X.SX32 R2, R0, UR6, 0x1, P0 ;  /* 0x0000000600029c11 */ /* 0x000fe200080f0eff */
[----:B------:R-:W-:Y:S01]  /*aae0*/  IMAD.MOV R0, RZ, RZ, -R0 ;  /* 0x000000ffff007224 */ /* 0x000fe200078e0a00 */
[C---:B------:R-:W-:Y:S03]  /*aaf0*/  @!P1 LEA R4, P0, R7.reuse, c[0x0][0x2a0], 0x2 ;  /* 0x0000a80007049a11 */ /* 0x040fe600078010ff */
        /* <DEDUP_REMOVED lines=42> */
.L_x_279:
        /* <DEDUP_REMOVED lines=407> */
.L_x_277:
        /* <DEDUP_REMOVED lines=12> */
.L_x_291:
        /* <DEDUP_REMOVED lines=9> */
[C---:B------:R-:W-:Y:S03]  /*c860*/  IMAD R6, R208.reuse, c[0x0][0x21c], R6 ;  /* 0x00008700d0067a24 */ /* 0x040fe600078e0206 */
        /* <DEDUP_REMOVED lines=305> */
.L_x_282:
[----:B--234-:R-:W-:Y:S01]  /*db80*/  PLOP3.LUT P6, PT, PT, PT, UP2, 0x80, 0x0 ;  /* 0x000000000000781c */ /* 0x01cfe20003fcf028 */
[----:B------:R-:W0:Y:S01]  /*db90*/  LDGDEPBAR ;  /* 0x00000000000079af */ /* 0x000e220000000000 */
[----:B------:R-:W-:Y:S01]  /*dba0*/  PLOP3.LUT P0, PT, PT, PT, UP2, 0x80, 0x0 ;  /* 0x000000000000781c */ /* 0x000fe20003f0f028 */
[----:B-1----:R-:W-:Y:S01]  /*dbb0*/  IMAD.MOV.U32 R14, RZ, RZ, R211 ;  /* 0x000000ffff0e7224 */ /* 0x002fe200078e00d3 */
[----:B------:R-:W-:Y:S01]  /*dbc0*/  USHF.L.U32 UR4, UR22, 0x6, URZ ;  /* 0x0000000616047899 */ /* 0x000fe2000800063f */
[----:B------:R-:W-:Y:S05]  /*dbd0*/  IMAD.U32 R7, RZ, RZ, UR12 ;  /* 0x0000000cff077e24 */ /* 0x000fea000f8e00ff */
[----:B------:R-:W-:Y:S03]  /*dbe0*/  IMAD.U32 R9, RZ, RZ, UR4 ;  /* 0x00000004ff097e24 */ /* 0x000fe6000f8e00ff */
[----:B------:R-:W-:Y:S02]  /*dbf0*/  @P6 IMAD.HI.U32 R6, R211, c[0x0][0x2c8], RZ ;  /* 0x0000b200d3066a27 */ /* 0x000fe400078e00ff */
[----:B------:R-:W-:Y:S03]  /*dc00*/  IADD3 R8, -R212, 0x1, -R9 ;  /* 0x00000001d4087810 */ /* 0x000fe60007ffe909 */
[----:B------:R-:W-:Y:S02]  /*dc10*/  @P0 SHF.R.U32.HI R14, RZ, c[0x0][0x2cc], R6 ;  /* 0x0000b300ff0e0a19 */ /* 0x000fe40000011606 */
[----:B------:R-:W-:Y:S02]  /*dc20*/  PLOP3.LUT P0, PT, PT, PT, UP1, 0x40, 0x0 ;  /* 0x000000000000781c */ /* 0x000fe40003f0e818 */
[----:B------:R-:W-:Y:S01]  /*dc30*/  IADD3 R7, -R7, UR8, R8 ;  /* 0x0000000807077c10 */ /* 0x000fe2000fffe108 */
[----:B------:R-:W1:Y:S03]  /*dc40*/  SHFL.IDX PT, R6, R14, RZ, 0x1c1f ;  /* 0x001c1fff0e067589 */ /* 0x000e6600000e0000 */
[C---:B------:R-:W-:Y:S02]  /*dc50*/  IADD3 R9, R7.reuse, c[0x0][0x328], RZ ;  /* 0x0000ca0007097a10 */ /* 0x040fe40007ffe0ff */
[----:B------:R-:W-:Y:S03]  /*dc60*/  IADD3 R7, R7, UR19, RZ ;  /* 0x0000001307077c10 */ /* 0x000fe6000fffe0ff */
[--C-:B-1----:R-:W-:Y:S02]  /*dc70*/  IMAD.IADD R13, R9, 0x1, R6.reuse ;  /* 0x00000001090d7824 */ /* 0x102fe400078e0206 */
        /* <DEDUP_REMOVED lines=16> */
.L_x_285:
[----:B------:R-:W-:Y:S04]  /*dd80*/  MOV R6, 0x1 ;  /* 0x0000000100067802 */ /* 0x000fe80000000f00 */
[----:B------:R-:W-:Y:S11]  /*dd90*/  ISETP.NE.AND P0, PT, R6, c[0x0][0x32c], PT ;  /* 0x0000cb0006007a0c */ /* 0x000ff60003f05270 */
[----:B------:R-:W-:Y:S02]  /*dda0*/  @!UPT UIADD3 URZ, URZ, URZ, URZ ;  /* 0x0000003f3f3ff290 */ /* 0x000fe4000fffe03f */
[----:B------:R-:W-:Y:S05]  /*ddb0*/  @P0 IMAD.HI.U32 R6, R15, c[0x0][0x330], RZ ;  /* 0x0000cc000f060a27 */ /* 0x000fea00078e00ff */
[----:B------:R-:W-:Y:S02]  /*ddc0*/  @P0 SHF.R.U32.HI R15, RZ, c[0x0][0x334], R6 ;  /* 0x0000cd00ff0f0a19 */ /* 0x000fe40000011606 */
.L_x_286:
[----:B------:R-:W-:Y:S05]  /*ddd0*/  BSYNC B0 ;  /* 0x0000000000007941 */ /* 0x000fea0003800000 */
.L_x_284:
[----:B------:R-:W-:Y:S04]  /*dde0*/  IMAD.MOV.U32 R6, RZ, RZ, c[0x0][0x32c] ;  /* 0x0000cb00ff067624 */ /* 0x000fe800078e00ff */
[----:B------:R-:W-:Y:S04]  /*ddf0*/  IMAD R15, R15, R6, -UR4 ;  /* 0x800000040f0f7e24 */ /* 0x000fe8000f8e0206 */
[----:B------:R-:W-:Y:S05]  /*de00*/  IMAD.IADD R8, R15, 0x1, -R212 ;  /* 0x000000010f087824 */ /* 0x000fea00078e0ad4 */
[----:B------:R-:W-:Y:S02]  /*de10*/  IADD3 R6, R8, c[0x0][0x32c], RZ ;  /* 0x0000cb0008067a10 */ /* 0x000fe40007ffe0ff */
[----:B------:R-:W-:Y:S02]  /*de20*/  IMNMX R11, R11, R8, !PT ;  /* 0x000000080b0b7217 */ /* 0x000fe40007800200 */
[----:B------:R-:W-:Y:S02]  /*de30*/  IMNMX R13, R13, R6, PT ;  /* 0x000000060d0d7217 */ /* 0x000fe40003800200 */
.L_x_283:
[----:B------:R-:W-:Y:S06]  /*de40*/  UISETP.GT.AND UP0, UPT, UR22, -0x1, UPT ;  /* 0xffffffff1600788c */ /* 0x000fec000bf04270 */
        /* <DEDUP_REMOVED lines=9> */
[----:B------:R-:W-:Y:S02]  /*dee0*/  ISETP.GT.AND P0, PT, R11, 0x8, P0 ;  /* 0x000000080b00780c */ /* 0x000fe40000704270 */
[----:B------:R-:W-:Y:S02]  /*def0*/  PLOP3.LUT P6, PT, PT, PT, UP0, 0x80, 0x0 ;  /* 0x000000000000781c */ /* 0x000fe40003fcf008 */
[----:B------:R-:W-:Y:S02]  /*df00*/  ISETP.LT.OR P0, PT, R13, 0x9, P0 ;  /* 0x000000090d00780c */ /* 0x000fe40000701670 */
        /* <DEDUP_REMOVED lines=8> */
[----:B------:R-:W-:Y:S02]  /*df90*/  FSEL R164, R12, -INF , !P0 ;  /* 0xff8000000ca47808 */ /* 0x000fe40004000000 */
[----:B------:R-:W-:Y:S01]  /*dfa0*/  PLOP3.LUT P0, PT, PT, PT, UP0, 0x80, 0x0 ;  /* 0x000000000000781c */ /* 0x000fe20003f0f008 */
[----:B------:R-:W1:Y:S01]  /*dfb0*/  SHFL.IDX PT, R12, R14, 0x1, 0x1c1f ;  /* 0x003c1f000e0c7f89 */ /* 0x000e6200000e0000 */
        /* <DEDUP_REMOVED lines=11> */
[----:B------:R-:W-:Y:S01]  /*e070*/  ISETP.LT.OR P6, PT, R13, 0x1a, P6 ;  /* 0x0000001a0d00780c */ /* 0x000fe200037c1670 */
[--C-:B-1----:R-:W-:Y:S01]  /*e080*/  IMAD.IADD R7, R7, 0x1, R12.reuse ;  /* 0x0000000107077824 */ /* 0x102fe200078e020c */
[----:B------:R-:W-:Y:S02]  /*e090*/  FSEL R160, R160, -INF , !P0 ;  /* 0xff800000a0a07808 */ /* 0x000fe40004000000 */
[----:B------:R-:W-:Y:S02]  /*e0a0*/  PLOP3.LUT P0, PT, PT, PT, UP0, 0x80, 0x0 ;  /* 0x000000000000781c */ /* 0x000fe40003f0f008 */
[----:B------:R-:W-:Y:S01]  /*e0b0*/  FSEL R140, R4, -INF , !P6 ;  /* 0xff800000048c7808 */ /* 0x000fe20007000000 */
[----:B------:R-:W-:Y:S01]  /*e0c0*/  IMAD.IADD R4, R9, 0x1, R12 ;  /* 0x0000000109047824 */ /* 0x000fe200078e020c */
        /* <DEDUP_REMOVED lines=43> */
.L_x_289:
[----:B------:R-:W-:Y:S04]  /*e380*/  MOV R9, 0x1 ;  /* 0x0000000100097802 */ /* 0x000fe80000000f00 */
[----:B------:R-:W-:Y:S11]  /*e390*/  ISETP.NE.AND P0, PT, R9, c[0x0][0x32c], PT ;  /* 0x0000cb0009007a0c */ /* 0x000ff60003f05270 */
[----:B------:R-:W-:Y:S02]  /*e3a0*/  @!UPT UIADD3 URZ, URZ, URZ, URZ ;  /* 0x0000003f3f3ff290 */ /* 0x000fe4000fffe03f */
[----:B------:R-:W-:Y:S05]  /*e3b0*/  @P0 IMAD.HI.U32 R9, R12, c[0x0][0x330], RZ ;  /* 0x0000cc000c090a27 */ /* 0x000fea00078e00ff */
[----:B------:R-:W-:Y:S02]  /*e3c0*/  @P0 SHF.R.U32.HI R12, RZ, c[0x0][0x334], R9 ;  /* 0x0000cd00ff0c0a19 */ /* 0x000fe40000011609 */
.L_x_290:
[----:B------:R-:W-:Y:S05]  /*e3d0*/  BSYNC B0 ;  /* 0x0000000000007941 */ /* 0x000fea0003800000 */
.L_x_288:
[----:B------:R-:W-:Y:S04]  /*e3e0*/  IMAD.MOV.U32 R9, RZ, RZ, c[0x0][0x32c] ;  /* 0x0000cb00ff097624 */ /* 0x000fe800078e00ff */
[----:B------:R-:W-:Y:S04]  /*e3f0*/  IMAD R9, R12, R9, -UR4 ;  /* 0x800000040c097e24 */ /* 0x000fe8000f8e0209 */
[----:B------:R-:W-:Y:S05]  /*e400*/  IMAD.IADD R12, R9, 0x1, -R212 ;  /* 0x00000001090c7824 */ /* 0x000fea00078e0ad4 */
[----:B------:R-:W-:Y:S02]  /*e410*/  IADD3 R9, R12, c[0x0][0x32c], RZ ;  /* 0x0000cb000c097a10 */ /* 0x000fe40007ffe0ff */
[----:B------:R-:W-:Y:S02]  /*e420*/  IMNMX R7, R7, R12, !PT ;  /* 0x0000000c07077217 */ /* 0x000fe40007800200 */
[----:B------:R-:W-:Y:S02]  /*e430*/  IMNMX R4, R4, R9, PT ;  /* 0x0000000904047217 */ /* 0x000fe40003800200 */
.L_x_287:
[----:B------:R-:W-:Y:S01]  /*e440*/  PLOP3.LUT P6, PT, PT, PT, UP0, 0x80, 0x0 ;  /* 0x000000000000781c */ /* 0x000fe20003fcf008 */
[----:B------:R-:W-:Y:S01]  /*e450*/  LDSM.16.MT88.4 R20, [R198+0x100] ;  /* 0x00010000c614783b */ /* 0x000fe20000004200 */
[----:B------:R-:W-:Y:S02]  /*e460*/  PLOP3.LUT P0, PT, PT, PT, UP0, 0x80, 0x0 ;  /* 0x000000000000781c */ /* 0x000fe40003f0f008 */
[C---:B------:R-:W-:Y:S02]  /*e470*/  ISETP.GT.AND P6, PT, R7.reuse, RZ, P6 ;  /* 0x000000ff0700720c */ /* 0x040fe400037c4270 */
[----:B------:R-:W-:Y:S02]  /*e480*/  FMNMX.FTZ R17, R10, R3, !PT ;  /* 0x000000030a117209 */ /* 0x000fe40007810000 */
[----:B------:R-:W-:Y:S01]  /*e490*/  ISETP.LT.OR P6, PT, R4, 0x1, P6 ;  /* 0x000000010400780c */ /* 0x000fe200037c1670 */
[----:B------:R-:W-:Y:S01]  /*e4a0*/  LDSM.16.MT88.4 R28, [R197+0x100] ;  /* 0x00010000c51c783b */ /* 0x000fe20000004200 */
[C---:B------:R-:W-:Y:S02]  /*e4b0*/  ISETP.GT.AND P0, PT, R7.reuse, 0x1, P0 ;  /* 0x000000010700780c */ /* 0x040fe40000704270 */
[----:B------:R-:W-:Y:S02]  /*e4c0*/  FMNMX.FTZ R17, R138, R17, !PT ;  /* 0x000000118a117209 */ /* 0x000fe40007810000 */
[----:B------:R-:W-:Y:S02]  /*e4d0*/  FSEL R15, R0, -INF , !P6 ;  /* 0xff800000000f7808 */ /* 0x000fe40007000000 */
[----:B------:R-:W-:Y:S02]  /*e4e0*/  ISETP.LT.OR P0, PT, R4, 0x2, P0 ;  /* 0x000000020400780c */ /* 0x000fe40000701670 */
[----:B------:R-:W-:Y:S02]  /*e4f0*/  PLOP3.LUT P6, PT, PT, PT, UP0, 0x80, 0x0 ;  /* 0x000000000000781c */ /* 0x000fe40003fcf008 */
[----:B------:R-:W-:Y:S02]  /*e500*/  FMNMX.FTZ R17, R8, R17, !PT ;  /* 0x0000001108117209 */ /* 0x000fe40007810000 */
[----:B------:R-:W-:Y:S02]  /*e510*/  FSEL R13, R136, -INF , !P0 ;  /* 0xff800000880d7808 */ /* 0x000fe40004000000 */
        /* <DEDUP_REMOVED lines=14> */
[----:B------:R-:W-:Y:S02]  /*e600*/  ISETP.LT.OR P6, PT, R4, 0x11, P6 ;  /* 0x000000110400780c */ /* 0x000fe400037c1670 */
        /* <DEDUP_REMOVED lines=39> */
[C---:B------:R-:W-:Y:S01]  /*e880*/  ISETP.LT.OR P6, PT, R4.reuse, 0x29, P6 ;  /* 0x000000290400780c */ /* 0x040fe200037c1670 */
[----:B------:R-:W1:Y:S01]  /*e890*/  SHFL.BFLY PT, R17, R0, 0x2, 0x1f ;  /* 0x0c401f0000117f89 */ /* 0x000e6200000e0000 */
[----:B------:R-:W-:Y:S02]  /*e8a0*/  ISETP.GT.AND P0, PT, R7, 0x29, P0 ;  /* 0x000000290700780c */ /* 0x000fe40000704270 */
[----:B------:R-:W-:Y:S02]  /*e8b0*/  FSEL R155, R155, -INF , !P6 ;  /* 0xff8000009b9b7808 */ /* 0x000fe40007000000 */
[----:B------:R-:W-:Y:S02]  /*e8c0*/  FMNMX.FTZ R12, R141, R12, !PT ;  /* 0x0000000c8d0c7209 */ /* 0x000fe40007810000 */
[C---:B------:R-:W-:Y:S02]  /*e8d0*/  ISETP.LT.OR P0, PT, R4.reuse, 0x2a, P0 ;  /* 0x0000002a0400780c */ /* 0x040fe40000701670 */
[----:B------:R-:W-:Y:S02]  /*e8e0*/  PLOP3.LUT P6, PT, PT, PT, UP0, 0x80, 0x0 ;  /* 0x000000000000781c */ /* 0x000fe40003fcf008 */
[----:B------:R-:W-:Y:S02]  /*e8f0*/  FSEL R153, R153, -INF , !P0 ;  /* 0xff80000099997808 */ /* 0x000fe40004000000 */
[----:B------:R-:W-:Y:S02]  /*e900*/  FMNMX.FTZ R12, R159, R12, !PT ;  /* 0x0000000c9f0c7209 */ /* 0x000fe40007810000 */
[----:B------:R-:W-:Y:S02]  /*e910*/  ISETP.GT.AND P6, PT, R7, 0x30, P6 ;  /* 0x000000300700780c */ /* 0x000fe400037c4270 */
[----:B------:R-:W-:Y:S02]  /*e920*/  PLOP3.LUT P0, PT, PT, PT, UP0, 0x80, 0x0 ;  /* 0x000000000000781c */ /* 0x000fe40003f0f008 */
[----:B------:R-:W-:Y:S02]  /*e930*/  FMNMX.FTZ R12, R157, R12, !PT ;  /* 0x0000000c9d0c7209 */ /* 0x000fe40007810000 */
[C---:B------:R-:W-:Y:S02]  /*e940*/  ISETP.LT.OR P6, PT, R4.reuse, 0x31, P6 ;  /* 0x000000310400780c */ /* 0x040fe400037c1670 */
        /* <DEDUP_REMOVED lines=8> */
[----:B------:R-:W-:Y:S01]  /*e9d0*/  PLOP3.LUT P0, PT, PT, PT, UP0, 0x80, 0x0 ;  /* 0x000000000000781c */ /* 0x000fe20003f0f008 */
[----:B------:R-:W-:Y:S01]  /*e9e0*/  UISETP.GT.AND UP0, UPT, UR22, UR7, UPT ;  /* 0x000000071600728c */ /* 0x000fe2000bf04270 */
[----:B------:R-:W-:Y:S01]  /*e9f0*/  FMNMX.FTZ R12, R149, R12, !PT ;  /* 0x0000000c950c7209 */ /* 0x000fe20007810000 */
[----:B------:R-:W-:Y:S01]  /*ea00*/  UIADD3 UR22, UR22, -0x1, URZ ;  /* 0xffffffff16167890 */ /* 0x000fe2000fffe03f */
[----:B------:R-:W-:Y:S02]  /*ea10*/  ISETP.LT.OR P6, PT, R4, 0x39, P6 ;  /* 0x000000390400780c */ /* 0x000fe400037c1670 */
[----:B------:R-:W-:Y:S02]  /*ea20*/  ISETP.GT.AND P0, PT, R7, 0x39, P0 ;  /* 0x000000390700780c */ /* 0x000fe40000704270 */
[----:B------:R-:W-:Y:S02]  /*ea30*/  FSEL R145, R145, -INF , !P6 ;  /* 0xff80000091917808 */ /* 0x000fe40007000000 */
[----:B-1----:R-:W-:Y:S02]  /*ea40*/  FMNMX.FTZ R17, R0, R17, !PT ;  /* 0x0000001100117209 */ /* 0x002fe40007810000 */
[----:B------:R-:W-:Y:S02]  /*ea50*/  FMNMX.FTZ R0, R147, R12, !PT ;  /* 0x0000000c93007209 */ /* 0x000fe40007810000 */
[----:B------:R-:W-:Y:S01]  /*ea60*/  ISETP.LT.OR P0, PT, R4, 0x3a, P0 ;  /* 0x0000003a0400780c */ /* 0x000fe20000701670 */
[----:B------:R-:W1:Y:S01]  /*ea70*/  SHFL.BFLY PT, R12, R17, 0x1, 0x1f ;  /* 0x0c201f00110c7f89 */ /* 0x000e6200000e0000 */
        /* <DEDUP_REMOVED lines=8> */
[----:B--2---:R-:W-:Y:S02]  /*eb00*/  FMNMX.FTZ R5, R4, R7, !PT ;  /* 0x0000000704057209 */ /* 0x004fe40007810000 */
[----:B------:R-:W-:Y:S01]  /*eb10*/  FSEL R4, R0, RZ, P0 ;  /* 0x000000ff00047208 */ /* 0x000fe20000000000 */
[--C-:B------:R-:W-:Y:S02]  /*eb20*/  FFMA.FTZ R168, R10, c[0x0][0x2d0], -R151.reuse ;  /* 0x0000b4000aa87a23 */ /* 0x100fe40000010897 */
[----:B------:R-:W1:Y:S01]  /*eb30*/  SHFL.BFLY PT, R132, R5, 0x1, 0x1f ;  /* 0x0c201f0005847f89 */ /* 0x000e6200000e0000 */
[----:B------:R-:W-:Y:S02]  /*eb40*/  FFMA.FTZ R135, R138, c[0x0][0x2d0], -R151 ;  /* 0x0000b4008a877a23 */ /* 0x000fe40000010897 */
[----:B------:R-:W-:Y:S01]  /*eb50*/  FADD.FTZ R4, -R4, R3 ;  /* 0x0000000304047221 */ /* 0x000fe20000010100 */
[----:B------:R-:W-:Y:S01]  /*eb60*/  MUFU.EX2 R168, R168 ;  /* 0x000000a800a87308 */ /* 0x000fe20000000800 */
[--C-:B------:R-:W-:Y:S02]  /*eb70*/  FFMA.FTZ R134, R8, c[0x0][0x2d0], -R151.reuse ;  /* 0x0000b40008867a23 */ /* 0x100fe40000010897 */
        /* <DEDUP_REMOVED lines=10> */
[----:B-1----:R-:W-:Y:S01]  /*ec20*/  FMNMX.FTZ R132, R132, R5, !PT ;  /* 0x0000000584847209 */ /* 0x002fe20007810000 */
[----:B------:R-:W-:Y:S01]  /*ec30*/  MUFU.EX2 R134, R134 ;  /* 0x0000008600867308 */ /* 0x000fe20000000800 */
[--C-:B------:R-:W-:Y:S02]  /*ec40*/  FFMA.FTZ R221, R156, c[0x0][0x2d0], -R151.reuse ;  /* 0x0000b4009cdd7a23 */ /* 0x100fe40000010897 */
[C---:B------:R-:W-:Y:S01]  /*ec50*/  FSETP.NEU.FTZ.AND P0, PT, R132.reuse, -INF , PT ;  /* 0xff8000008400780b */ /* 0x040fe20003f1d000 */
[----:B------:R-:W-:Y:S02]  /*ec60*/  FMUL.FTZ R144, R132, c[0x0][0x2d0] ;  /* 0x0000b40084907a20 */ /* 0x000fe40000410000 */
[--C-:B------:R-:W-:Y:S01]  /*ec70*/  FFMA.FTZ R224, R154, c[0x0][0x2d0], -R151.reuse ;  /* 0x0000b4009ae07a23 */ /* 0x100fe20000010897 */
[----:B------:R-:W-:Y:S01]  /*ec80*/  FSEL R5, R132, RZ, P0 ;  /* 0x000000ff84057208 */ /* 0x000fe20000000000 */
[--C-:B------:R-:W-:Y:S01]  /*ec90*/  FFMA.FTZ R227, R152, c[0x0][0x2d0], -R151.reuse ;  /* 0x0000b40098e37a23 */ /* 0x100fe20000010897 */
[----:B------:R-:W-:Y:S01]  /*eca0*/  FSEL R144, R144, RZ, P0 ;  /* 0x000000ff90907208 */ /* 0x000fe20000000000 */
[----:B------:R-:W1:Y:S01]  /*ecb0*/  MUFU.EX2 R169, R169 ;  /* 0x000000a900a97308 */ /* 0x000e620000000800 */
[--C-:B------:R-:W-:Y:S01]  /*ecc0*/  FFMA.FTZ R230, R150, c[0x0][0x2d0], -R151.reuse ;  /* 0x0000b40096e67a23 */ /* 0x100fe20000010897 */
[----:B------:R-:W-:Y:S01]  /*ecd0*/  PLOP3.LUT P0, PT, PT, PT, UP0, 0x80, 0x0 ;  /* 0x000000000000781c */ /* 0x000fe20003f0f008 */
[----:B------:R-:W-:Y:S01]  /*ece0*/  FADD.FTZ R5, -R5, R2 ;  /* 0x0000000205057221 */ /* 0x000fe20000010100 */
[----:B--2---:R-:W-:Y:S01]  /*ecf0*/  F2FP.PACK_AB R136, R135, R168 ;  /* 0x000000a88788723e */ /* 0x004fe200000000ff */
        /* <DEDUP_REMOVED lines=39> */
[--C-:B------:R-:W-:Y:S02]  /*ef70*/  FFMA.FTZ R233, R145, c[0x0][0x2d0], -R144.reuse ;  /* 0x0000b40091e97a23 */ /* 0x100fe40000010890 */
[----:B------:R-:W-:Y:S02]  /*ef80*/  FFMA.FTZ R151, R146, c[0x0][0x2d0], -R151 ;  /* 0x0000b40092977a23 */ /* 0x000fe40000010897 */
[----:B------:R-:W-:Y:S02]  /*ef90*/  FFMA.FTZ R144, R133, c[0x0][0x2d0], -R144 ;  /* 0x0000b40085907a23 */ /* 0x000fe40000010890 */
        /* <DEDUP_REMOVED lines=126> */
[C---:B------:R-:W-:Y:S02]  /*f780*/  FMUL.FTZ R84, R3.reuse, R84 ;  /* 0x0000005403547220 */ /* 0x040fe40000410000 */
[----:B------:R-:W-:Y:S01]  /*f790*/  FMUL.FTZ R85, R3, R85 ;  /* 0x0000005503557220 */ /* 0x000fe20000410000 */
[----:B------:R-:W-:Y:S01]  /*f7a0*/  F2FP.PACK_AB R100, R175, R174 ;  /* 0x000000aeaf64723e */ /* 0x000fe200000000ff */
[C---:B------:R-:W-:Y:S01]  /*f7b0*/  HMMA.16816.F32 R80, R136.reuse, R102, R80 ;  /* 0x000000668850723c */ /* 0x040fe20000001850 */
[----:B------:R-:W-:Y:S03]  /*f7c0*/  MUFU.EX2 R229, R229 ;  /* 0x000000e500e57308 */ /* 0x000fe60000000800 */
[C---:B------:R-:W-:Y:S01]  /*f7d0*/  FMUL.FTZ R86, R2.reuse, R86 ;  /* 0x0000005602567220 */ /* 0x040fe20000410000 */
[----:B----4-:R-:W-:Y:S01]  /*f7e0*/  F2FP.PACK_AB R101, R179, R178 ;  /* 0x000000b2b365723e */ /* 0x010fe200000000ff */
[----:B------:R-:W-:Y:S01]  /*f7f0*/  FMUL.FTZ R87, R2, R87 ;  /* 0x0000005702577220 */ /* 0x000fe20000410000 */
[----:B------:R-:W-:Y:S01]  /*f800*/  F2FP.PACK_AB R102, R177, R176 ;  /* 0x000000b0b166723e */ /* 0x000fe200000000ff */
[C---:B------:R-:W-:Y:S01]  /*f810*/  FMUL.FTZ R88, R3.reuse, R88 ;  /* 0x0000005803587220 */ /* 0x040fe20000410000 */
[----:B-----5:R-:W-:Y:S02]  /*f820*/  F2FP.PACK_AB R103, R182, R181 ;  /* 0x000000b5b667723e */ /* 0x020fe400000000ff */
[----:B------:R-:W-:Y:S01]  /*f830*/  MUFU.EX2 R231, R231 ;  /* 0x000000e700e77308 */ /* 0x000fe20000000800 */
[C---:B------:R-:W-:Y:S01]  /*f840*/  FMUL.FTZ R89, R3.reuse, R89 ;  /* 0x0000005903597220 */ /* 0x040fe20000410000 */
[C---:B--2---:R-:W-:Y:S03]  /*f850*/  HMMA.16816.F32 R84, R136.reuse, R108, R84 ;  /* 0x0000006c8854723c */ /* 0x044fe60000001854 */
[C---:B------:R-:W-:Y:S02]  /*f860*/  FMUL.FTZ R90, R2.reuse, R90 ;  /* 0x0000005a025a7220 */ /* 0x040fe40000410000 */
        /* <DEDUP_REMOVED lines=153> */
.L_x_281:
[----:B------:R-:W1:Y:S01]  /*10200*/  SHFL.BFLY PT, R3, R214, 0x2, 0x1f ;  /* 0x0c401f00d6037f89 */ /* 0x000e6200000e0000 */
[----:B------:R-:W-:-:S02]  /*10210*/  MOV R4, RZ ;  /* 0x000000ff00047202 */ /* 0x000fc40000000f00 */
[----:B------:R-:W-:Y:S01]  /*10220*/  PLOP3.LUT P2, PT, PT, PT, PT, 0x8, 0x0 ;  /* 0x000000000000781c */ /* 0x000fe20003f4e170 */
[----:B------:R-:W2:Y:S01]  /*10230*/  SHFL.BFLY PT, R2, R215, 0x2, 0x1f ;  /* 0x0c401f00d7027f89 */ /* 0x000ea200000e0000 */
[----:B-1----:R-:W-:Y:S01]  /*10240*/  FADD.FTZ R6, R3, R214 ;  /* 0x000000d603067221 */ /* 0x002fe20000010000 */
[----:B------:R-:W-:Y:S01]  /*10250*/  MOV R3, RZ ;  /* 0x000000ff00037202 */ /* 0x000fe20000000f00 */
[----:B--2---:R-:W-:-:S03]  /*10260*/  FADD.FTZ R7, R2, R215 ;  /* 0x000000d702077221 */ /* 0x004fc60000010000 */
[----:B------:R-:W1:Y:S04]  /*10270*/  SHFL.BFLY PT, R5, R6, 0x1, 0x1f ;  /* 0x0c201f0006057f89 */ /* 0x000e6800000e0000 */
[----:B------:R-:W2:Y:S01]  /*10280*/  SHFL.BFLY PT, R2, R7, 0x1, 0x1f ;  /* 0x0c201f0007027f89 */ /* 0x000ea200000e0000 */
[----:B-1----:R-:W-:Y:S01]  /*10290*/  FADD.FTZ R5, R6, R5 ;  /* 0x0000000506057221 */ /* 0x002fe20000010000 */
[----:B------:R-:W-:Y:S01]  /*102a0*/  MOV R6, 0xff800000 ;  /* 0xff80000000067802 */ /* 0x000fe20000000f00 */
        /* <DEDUP_REMOVED lines=19> */
[C---:B------:R-:W-:Y:S02]  /*103e0*/  FMUL.FTZ R117, R4.reuse, R117 ;  /* 0x0000007504757220 */ /* 0x040fe40000410000 */
        /* <DEDUP_REMOVED lines=92> */
.L_x_243:
[----:B------:R-:W-:Y:S01]  /*109b0*/  USHF.R.S32.HI UR8, URZ, 0x1f, UR10 ;  /* 0x0000001f3f087899 */ /* 0x000fe2000801140a */
[----:B------:R-:W-:Y:S05]  /*109c0*/  @P2 BRA `(.L_x_292) ;  /* 0x000017e000002947 */ /* 0x000fea0003800000 */
[----:B------:R-:W1:Y:S01]  /*109d0*/  S2R R0, SR_TID.X ;  /* 0x0000000000007919 */ /* 0x000e620000002100 */
        /* <DEDUP_REMOVED lines=18> */
[----:B-1----:R-:W-:Y:S02]  /*10b00*/  SHF.R.S32.HI R5, RZ, 0x1f, R0 ;  /* 0x0000001fff057819 */ /* 0x002fe40000011400 */
[----:B------:R-:W-:Y:S02]  /*10b10*/  F2FP.PACK_AB R104, R105, R104 ;  /* 0x000000686968723e */ /* 0x000fe400000000ff */
[----:B------:R-:W-:Y:S02]  /*10b20*/  LEA.HI R2, R5, R0, RZ, 0x2 ;  /* 0x0000000005027211 */ /* 0x000fe400078f10ff */
        /* <DEDUP_REMOVED lines=40> */
[----:B------:R-:W-:Y:S02]  /*10db0*/  F2FP.PACK_AB R54, R55, R54 ;  /* 0x000000363736723e */ /* 0x000fe400000000ff */
        /* <DEDUP_REMOVED lines=9> */
[----:B------:R-:W-:Y:S01]  /*10e50*/  F2FP.PACK_AB R62, R63, R62 ;  /* 0x0000003e3f3e723e */ /* 0x000fe200000000ff */
[----:B------:R-:W-:Y:S01]  /*10e60*/  IMAD.U32 R12, RZ, RZ, UR4 ;  /* 0x00000004ff0c7e24 */ /* 0x000fe2000f8e00ff */
[----:B------:R-:W-:Y:S01]  /*10e70*/  STS [R15], R124 ;  /* 0x0000007c0f007388 */ /* 0x000fe20000000800 */
        /* <DEDUP_REMOVED lines=69> */
[----:B------:R-:W3:Y:S02]  /*112d0*/  @P1 LDG.E R10, [R12.64] ;  /* 0x000000140c0a1981 */ /* 0x000ee4000c1e1900 */
        /* <DEDUP_REMOVED lines=9> */
[----:B---3--:R-:W2:Y:S02]  /*11370*/  @P1 R2UR UR5, R10 ;  /* 0x000000000a0513c2 */ /* 0x008ea400000e0000 */
        /* <DEDUP_REMOVED lines=8> */
.L_x_293:
[----:B-1----:R-:W-:Y:S01]  /*11400*/  SHF.R.S32.HI R13, RZ, 0x1f, R2 ;  /* 0x0000001fff0d7819 */ /* 0x002fe20000011402 */
        /* <DEDUP_REMOVED lines=25> */
[----:B------:R-:W-:Y:S01]  /*115a0*/  UIMAD.WIDE.U32 UR14, UR10, UR6, UR14 ;  /* 0x000000060a0e72a5 */ /* 0x000fe2000f8e000e */
[-C--:B------:R-:W-:Y:S01]  /*115b0*/  LEA.HI R4, R5, R0.reuse, RZ, 0x3 ;  /* 0x0000000005047211 */ /* 0x080fe200078f18ff */
[----:B------:R-:W-:Y:S01]  /*115c0*/  UIMAD UR9, UR10, UR7, UR9 ;  /* 0x000000070a0972a4 */ /* 0x000fe2000f8e0209 */
[----:B------:R-:W-:Y:S01]  /*115d0*/  IMAD R8, R11, 0x8, R2 ;  /* 0x000000080b087824 */ /* 0x000fe200078e0202 */
[----:B------:R-:W-:Y:S01]  /*115e0*/  UIMAD.WIDE.U32 UR16, UR18, UR4, URZ ;  /* 0x00000004121072a5 */ /* 0x000fe2000f8e003f */
[----:B------:R-:W-:Y:S01]  /*115f0*/  LEA.HI R5, R5, R0, RZ, 0x6 ;  /* 0x0000000005057211 */ /* 0x000fe200078f30ff */
[----:B------:R-:W-:-:S02]  /*11600*/  ULDC.64 UR6, c[0x0][0x498] ;  /* 0x0001260000067ab9 */ /* 0x000fc40000000a00 */
[----:B-1----:R-:W-:Y:S01]  /*11610*/  LEA R8, R57, R8, 0x7 ;  /* 0x0000000839087211 */ /* 0x002fe200078e38ff */
[----:B------:R-:W-:Y:S02]  /*11620*/  UIMAD UR12, UR18, UR5, UR12 ;  /* 0x00000005120c72a4 */ /* 0x000fe4000f8e020c */
[----:B------:R-:W-:Y:S02]  /*11630*/  USEL UR13, UR13, URZ, !UP1 ;  /* 0x0000003f0d0d7287 */ /* 0x000fe4000c800000 */
[----:B------:R-:W-:Y:S01]  /*11640*/  @P1 IMAD.HI.U32 R3, R8, c[0x0][0x4ec], RZ ;  /* 0x00013b0008031a27 */ /* 0x000fe200078e00ff */
[----:B------:R-:W-:Y:S02]  /*11650*/  UIMAD UR18, UR11, UR6, URZ ;  /* 0x000000060b1272a4 */ /* 0x000fe4000f8e023f */
[----:B------:R-:W-:Y:S01]  /*11660*/  UIADD3 UR15, UR15, UR9, URZ ;  /* 0x000000090f0f7290 */ /* 0x000fe2000fffe03f */
[----:B------:R-:W-:Y:S01]  /*11670*/  IMAD.MOV.U32 R14, RZ, RZ, R8 ;  /* 0x000000ffff0e7224 */ /* 0x000fe200078e0008 */
[----:B------:R-:W-:Y:S01]  /*11680*/  @P1 SHF.R.U32.HI R14, RZ, c[0x0][0x4f0], R3 ;  /* 0x00013c00ff0e1a19 */ /* 0x000fe20000011603 */
[----:B------:R-:W-:Y:S01]  /*11690*/  UIMAD UR7, UR13, UR7, UR18 ;  /* 0x000000070d0772a4 */ /* 0x000fe2000f8e0212 */
[----:B------:R-:W-:Y:S01]  /*116a0*/  LOP3.LUT R3, R4, 0xfffffff8, RZ, 0xc0, !PT ;  /* 0xfffffff804037812 */ /* 0x000fe200078ec0ff */
[----:B------:R-:W-:Y:S01]  /*116b0*/  UIMAD.WIDE.U32 UR14, UR13, UR6, UR14 ;  /* 0x000000060d0e72a5 */ /* 0x000fe2000f8e000e */
[--C-:B------:R-:W-:Y:S01]  /*116c0*/  SHF.R.S32.HI R13, RZ, 0x1f, R14.reuse ;  /* 0x0000001fff0d7819 */ /* 0x100fe2000001140e */
[----:B------:R-:W-:Y:S01]  /*116d0*/  IMAD.MOV R11, RZ, RZ, -R14 ;  /* 0x000000ffff0b7224 */ /* 0x000fe200078e0a0e */
[----:B------:R-:W-:Y:S01]  /*116e0*/  SHF.R.S32.HI R4, RZ, 0x3, R4 ;  /* 0x00000003ff047819 */ /* 0x000fe20000011404 */
[----:B------:R-:W-:Y:S01]  /*116f0*/  IMAD.IADD R3, R0, 0x1, -R3 ;  /* 0x0000000100037824 */ /* 0x000fe200078e0a03 */
[----:B------:R-:W-:Y:S01]  /*11700*/  ULDC.64 UR4, c[0x0][0x3e8] ;  /* 0x0000fa0000047ab9 */ /* 0x000fe20000000a00 */
[----:B------:R-:W-:Y:S01]  /*11710*/  IMAD R8, R11, c[0x0][0x4e8], R8 ;  /* 0x00013a000b087a24 */ /* 0x000fe200078e0208 */
[----:B------:R-:W-:Y:S01]  /*11720*/  IADD3 R14, P0, R14, UR14, RZ ;  /* 0x0000000e0e0e7c10 */ /* 0x000fe2000ff1e0ff */
[----:B------:R-:W-:Y:S01]  /*11730*/  IMAD.U32 R0, RZ, RZ, UR7 ;  /* 0x00000007ff007e24 */ /* 0x000fe2000f8e00ff */
[----:B------:R-:W-:Y:S01]  /*11740*/  UIMAD UR8, UR8, UR4, URZ ;  /* 0x00000004080872a4 */ /* 0x000fe2000f8e023f */
[----:B------:R-:W-:Y:S01]  /*11750*/  IMAD.SHL.U32 R17, R4, 0x40, RZ ;  /* 0x0000004004117824 */ /* 0x000fe200078e00ff */
[----:B------:R-:W-:Y:S01]  /*11760*/  SHF.R.S32.HI R11, RZ, 0x1f, R8 ;  /* 0x0000001fff0b7819 */ /* 0x000fe20000011408 */
[----:B------:R-:W-:Y:S01]  /*11770*/  UIADD3 UR17, UR17, UR12, URZ ;  /* 0x0000000c11117290 */ /* 0x000fe2000fffe03f */
[----:B------:R-:W-:Y:S01]  /*11780*/  IADD3.X R15, R13, UR15, R0, P0, !PT ;  /* 0x0000000f0d0f7c10 */ /* 0x000fe200087fe400 */
[----:B------:R-:W-:Y:S01]  /*11790*/  UIMAD UR5, UR10, UR5, UR8 ;  /* 0x000000050a0572a4 */ /* 0x000fe2000f8e0208 */
[----:B------:R-:W-:Y:S01]  /*117a0*/  LEA R0, R3, R4, 0x5 ;  /* 0x0000000403007211 */ /* 0x000fe200078e28ff */
[----:B------:R-:W-:Y:S01]  /*117b0*/  IMAD R11, R11, c[0x0][0x488], RZ ;  /* 0x000122000b0b7a24 */ /* 0x000fe200078e02ff */
[----:B------:R-:W-:Y:S01]  /*117c0*/  UIMAD.WIDE.U32 UR16, UR10, UR4, UR16 ;  /* 0x000000040a1072a5 */ /* 0x000fe2000f8e0010 */
[----:B------:R-:W-:Y:S01]  /*117d0*/  IMAD.WIDE.U32 R14, R8, c[0x0][0x488], R14 ;  /* 0x00012200080e7a25 */ /* 0x000fe200078e000e */
[----:B------:R-:W-:Y:S01]  /*117e0*/  ULDC.64 UR6, c[0x0][0x3f0] ;  /* 0x0000fc0000067ab9 */ /* 0x000fe20000000a00 */
[----:B------:R-:W-:Y:S01]  /*117f0*/  LOP3.LUT R17, R17, 0x1c0, RZ, 0xc0, !PT ;  /* 0x000001c011117812 */ /* 0x000fe200078ec0ff */
[----:B------:R-:W-:Y:S01]  /*11800*/  UIMAD UR11, UR11, UR6, URZ ;  /* 0x000000060b0b72a4 */ /* 0x000fe2000f8e023f */
[----:B------:R-:W-:Y:S01]  /*11810*/  IMAD R13, R57, 0x80, R0 ;  /* 0x00000080390d7824 */ /* 0x000fe200078e0200 */
[----:B------:R-:W-:Y:S01]  /*11820*/  LEA R12, P0, R14, c[0x0][0x450], 0x2 ;  /* 0x000114000e0c7a11 */ /* 0x000fe200078010ff */
[----:B------:R-:W-:Y:S01]  /*11830*/  IMAD R11, R8, c[0x0][0x48c], R11 ;  /* 0x00012300080b7a24 */ /* 0x000fe200078e020b */
[----:B------:R-:W-:Y:S01]  /*11840*/  UIADD3 UR17, UR17, UR5, URZ ;  /* 0x0000000511117290 */ /* 0x000fe2000fffe03f */
[----:B------:R-:W-:Y:S01]  /*11850*/  @P1 IMAD.HI.U32 R16, R13, c[0x0][0x4ec], RZ ;  /* 0x00013b000d101a27 */ /* 0x000fe200078e00ff */
[----:B------:R-:W-:Y:S01]  /*11860*/  UIMAD UR7, UR13, UR7, UR11 ;  /* 0x000000070d0772a4 */ /* 0x000fe2000f8e020b */
[----:B------:R-:W-:Y:S01]  /*11870*/  SHFL.IDX PT, R48, R12, RZ, 0x1c1f ;  /* 0x001c1fff0c307589 */ /* 0x000fe200000e0000 */
[----:B------:R-:W-:Y:S01]  /*11880*/  UIMAD.WIDE.U32 UR16, UR13, UR6, UR16 ;  /* 0x000000060d1072a5 */ /* 0x000fe2000f8e0010 */
[----:B------:R-:W-:-:S02]  /*11890*/  IMAD.IADD R11, R15, 0x1, R11 ;  /* 0x000000010f0b7824 */ /* 0x000fc400078e020b */
[----:B------:R-:W-:Y:S01]  /*118a0*/  IMAD.MOV.U32 R8, RZ, RZ, R13 ;  /* 0x000000ffff087224 */ /* 0x000fe200078e000d */
[----:B------:R-:W-:Y:S01]  /*118b0*/  @P1 SHF.R.U32.HI R8, RZ, c[0x0][0x4f0], R16 ;  /* 0x00013c00ff081a19 */ /* 0x000fe20000011610 */
[----:B------:R-:W-:Y:S01]  /*118c0*/  IMAD.SHL.U32 R0, R3, 0x8, RZ ;  /* 0x0000000803007824 */ /* 0x000fe200078e00ff */
[----:B------:R-:W-:Y:S01]  /*118d0*/  LEA.HI.X R11, R14, c[0x0][0x454], R11, 0x2, P0 ;  /* 0x000115000e0b7a11 */ /* 0x000fe200000f140b */
[----:B------:R-:W-:Y:S01]  /*118e0*/  SHFL.IDX PT, R34, R12, 0x1, 0x1c1f ;  /* 0x003c1f000c227f89 */ /* 0x000fe200000e0000 */
[----:B------:R-:W-:Y:S01]  /*118f0*/  SHF.R.U32.HI R3, RZ, 0x3, R17 ;  /* 0x00000003ff037819 */ /* 0x000fe20000011611 */
[----:B------:R-:W-:Y:S01]  /*11900*/  IMAD.MOV R32, RZ, RZ, -R8 ;  /* 0x000000ffff207224 */ /* 0x000fe200078e0a08 */
[----:B------:R-:W-:Y:S01]  /*11910*/  LOP3.LUT R10, R17, 0x38, R0, 0xf8, !PT ;  /* 0x00000038110a7812 */ /* 0x000fe200078ef800 */
[----:B------:R-:W1:Y:S01]  /*11920*/  SHFL.IDX PT, R49, R11, RZ, 0x1c1f ;  /* 0x001c1fff0b317589 */ /* 0x000e6200000e0000 */
[----:B------:R-:W-:Y:S01]  /*11930*/  UIADD3 UR7, UR17, UR7, URZ ;  /* 0x0000000711077290 */ /* 0x000fe2000fffe03f */
[----:B------:R-:W-:Y:S01]  /*11940*/  IMAD R32, R32, c[0x0][0x4e8], R13 ;  /* 0x00013a0020207a24 */ /* 0x000fe200078e020d */
[----:B------:R-:W-:Y:S01]  /*11950*/  LOP3.LUT R3, R10, R3, RZ, 0x3c, !PT ;  /* 0x000000030a037212 */ /* 0x000fe200078e3cff */
[----:B------:R-:W2:Y:S01]  /*11960*/  SHFL.IDX PT, R35, R11, 0x1, 0x1c1f ;  /* 0x003c1f000b237f89 */ /* 0x000ea200000e0000 */
[----:B------:R-:W-:Y:S01]  /*11970*/  IMAD R13, R57, 0x80, R2 ;  /* 0x00000080390d7824 */ /* 0x000fe200078e0202 */
[----:B------:R-:W-:Y:S01]  /*11980*/  SHF.R.S32.HI R10, RZ, 0x1f, R8 ;  /* 0x0000001fff0a7819 */ /* 0x000fe20000011408 */
[----:B-----5:R-:W-:Y:S01]  /*11990*/  IMAD R2, R9, c[0x0][0x4e8], RZ ;  /* 0x00013a0009027a24 */ /* 0x020fe200078e02ff */
[----:B------:R-:W-:Y:S01]  /*119a0*/  MOV R14, UR16 ;  /* 0x00000010000e7c02 */ /* 0x000fe20008000f00 */
[----:B------:R-:W-:Y:S01]  /*119b0*/  IMAD.U32 R15, RZ, RZ, UR17 ;  /* 0x00000011ff0f7e24 */ /* 0x000fe2000f8e00ff */
[C---:B------:R-:W-:Y:S01]  /*119c0*/  IADD3 R9, R13.reuse, 0x8, RZ ;  /* 0x000000080d097810 */ /* 0x040fe20007ffe0ff */
[----:B------:R-:W-:Y:S01]  /*119d0*/  IMAD.U32 R15, RZ, RZ, UR7 ;  /* 0x00000007ff0f7e24 */ /* 0x000fe2000f8e00ff */
[-C--:B------:R-:W-:Y:S01]  /*119e0*/  ISETP.GE.OR P0, PT, R13, R2.reuse, P2 ;  /* 0x000000020d00720c */ /* 0x080fe20001706670 */
[----:B------:R-:W-:Y:S01]  /*119f0*/  IMAD R17, R10, c[0x0][0x3e0], RZ ;  /* 0x0000f8000a117a24 */ /* 0x000fe200078e02ff */
[----:B------:R-:W-:Y:S01]  /*11a00*/  ISETP.GE.OR P2, PT, R9, R2, P2 ;  /* 0x000000020900720c */ /* 0x000fe20001746670 */
[----:B------:R-:W-:-:S02]  /*11a10*/  IMAD.SHL.U32 R10, R5, 0x8, RZ ;  /* 0x00000008050a7824 */ /* 0x000fc400078e00ff */
        /* <DEDUP_REMOVED lines=9> */
[C---:B------:R-:W-:Y:S01]  /*11ab0*/  IMAD R3, R32.reuse, c[0x0][0x3dc], R5 ;  /* 0x0000f70020037a24 */ /* 0x040fe200078e0205 */
[----:B--2---:R1:W-:Y:S01]  /*11ac0*/  @!P2 ST.E [R34.64], R7 ;  /* 0x000000072200a985 */ /* 0x0043e2000c101914 */
[----:B------:R-:W-:-:S03]  /*11ad0*/  IMAD.WIDE.U32 R32, R32, c[0x0][0x3d8], R14 ;  /* 0x0000f60020207a25 */ /* 0x000fc600078e000e */
[----:B------:R1:W2:Y:S01]  /*11ae0*/  LDS.128 R44, [R58+0x1080] ;  /* 0x001080003a2c7984 */ /* 0x0002a20000000c00 */
[----:B------:R-:W-:Y:S01]  /*11af0*/  IMAD.IADD R3, R33, 0x1, R3 ;  /* 0x0000000121037824 */ /* 0x000fe200078e0203 */
[C---:B------:R-:W-:Y:S02]  /*11b00*/  LEA R56, P0, R32.reuse, c[0x0][0x380], 0x1 ;  /* 0x0000e00020387a11 */ /* 0x040fe400078008ff */
[----:B------:R1:W3:Y:S02]  /*11b10*/  LDS.128 R40, [R58+0x2080] ;  /* 0x002080003a287984 */ /* 0x0002e40000000c00 */
[----:B------:R-:W-:Y:S02]  /*11b20*/  LEA.HI.X R55, R32, c[0x0][0x384], R3, 0x1, P0 ;  /* 0x0000e10020377a11 */ /* 0x000fe400000f0c03 */
[----:B------:R1:W4:Y:S01]  /*11b30*/  LDS.128 R36, [R58+0x3080] ;  /* 0x003080003a247984 */ /* 0x0003220000000c00 */
[----:B------:R-:W-:-:S03]  /*11b40*/  ISETP.GE.AND P0, PT, R57, R2, PT ;  /* 0x000000023900720c */ /* 0x000fc60003f06270 */
        /* <DEDUP_REMOVED lines=29> */
.L_x_295:
[----:B--2---:R-:W-:Y:S05]  /*11d20*/  BSYNC B0 ;  /* 0x0000000000007941 */ /* 0x004fea0003800000 */
.L_x_294:
        /* <DEDUP_REMOVED lines=23> */
.L_x_297:
[----:B------:R-:W-:Y:S05]  /*11ea0*/  BSYNC B0 ;  /* 0x0000000000007941 */ /* 0x000fea0003800000 */
.L_x_296:
[----:B------:R-:W-:Y:S01]  /*11eb0*/  IADD3 R3, R57, 0x40, RZ ;  /* 0x0000004039037810 */ /* 0x000fe20007ffe0ff */
[----:B--2---:R2:W1:Y:S01]  /*11ec0*/  SHFL.IDX PT, R17, R55, 0x2, 0x181f ;  /* 0x00581f0037117f89 */ /* 0x00446200000e0000 */
        /* <DEDUP_REMOVED lines=21> */
.L_x_299:
[----:B------:R-:W-:Y:S05]  /*12020*/  BSYNC B0 ;  /* 0x0000000000007941 */ /* 0x000fea0003800000 */
.L_x_298:
        /* <DEDUP_REMOVED lines=24> */
.L_x_292:
        /* <DEDUP_REMOVED lines=17> */
[----:B------:R-:W-:Y:S01]  /*122c0*/  MOV R4, UR4 ;  /* 0x0000000400047c02 */ /* 0x000fe20008000f00 */
        /* <DEDUP_REMOVED lines=13> */
.L_x_300:
[----:B-1----:R-:W1:Y:S01]  /*123a0*/  S2R R7, SR_TID.X ;  /* 0x0000000000077919 */ /* 0x002e620000002100 */
[----:B------:R-:W-:Y:S01]  /*123b0*/  USHF.R.S32.HI UR6, URZ, 0x1f, UR13 ;  /* 0x0000001f3f067899 */ /* 0x000fe2000801140d */
[----:B------:R-:W-:Y:S01]  /*123c0*/  BSSY B0, `(.L_x_301) ;  /* 0x0000029000007945 */ /* 0x000fe20003800000 */
[----:B------:R-:W-:-:S02]  /*123d0*/  USEL UR13, UR13, URZ, !UP1 ;  /* 0x0000003f0d0d7287 */ /* 0x000fc4000c800000 */
[----:B------:R-:W-:Y:S01]  /*123e0*/  USEL UR6, UR6, URZ, !UP1 ;  /* 0x0000003f06067287 */ /* 0x000fe2000c800000 */
[----:B-1----:R-:W-:-:S13]  /*123f0*/  ISETP.GT.AND P0, PT, R7, 0x7f, PT ;  /* 0x0000007f0700780c */ /* 0x002fda0003f04270 */
        /* <DEDUP_REMOVED lines=22> */
[----:B------:R-:W-:-:S03]  /*12560*/  IADD3 R4, -R8, RZ, RZ ;  /* 0x000000ff08047210 */ /* 0x000fc60007ffe1ff */
[----:B------:R-:W-:Y:S02]  /*12570*/  IMAD.U32 R0, RZ, RZ, UR5 ;  /* 0x00000005ff007e24 */ /* 0x000fe4000f8e00ff */
[----:B------:R-:W-:Y:S01]  /*12580*/  IMAD R4, R4, c[0x0][0x4e8], R5 ;  /* 0x00013a0004047a24 */ /* 0x000fe200078e0205 */
[----:B------:R-:W-:Y:S02]  /*12590*/  SHF.R.S32.HI R5, RZ, 0x1f, R8 ;  /* 0x0000001fff057819 */ /* 0x000fe40000011408 */
[----:B------:R-:W-:Y:S02]  /*125a0*/  IADD3 R8, P0, R8, UR16, RZ ;  /* 0x0000001008087c10 */ /* 0x000fe4000ff1e0ff */
[----:B------:R-:W-:Y:S02]  /*125b0*/  SHF.R.S32.HI R2, RZ, 0x1f, R4 ;  /* 0x0000001fff027819 */ /* 0x000fe40000011404 */
[----:B------:R-:W-:-:S03]  /*125c0*/  IADD3.X R9, R5, UR17, R0, P0, !PT ;  /* 0x0000001105097c10 */ /* 0x000fc600087fe400 */
[----:B------:R-:W-:Y:S02]  /*125d0*/  IMAD R5, R2, c[0x0][0x488], RZ ;  /* 0x0001220002057a24 */ /* 0x000fe400078e02ff */
[----:B------:R-:W-:-:S04]  /*125e0*/  IMAD.WIDE.U32 R8, R4, c[0x0][0x488], R8 ;  /* 0x0001220004087a25 */ /* 0x000fc800078e0008 */
[----:B------:R-:W-:Y:S01]  /*125f0*/  IMAD R0, R4, c[0x0][0x48c], R5 ;  /* 0x0001230004007a24 */ /* 0x000fe200078e0205 */
[----:B------:R-:W-:-:S04]  /*12600*/  LEA R4, P0, R8, c[0x0][0x450], 0x2 ;  /* 0x0001140008047a11 */ /* 0x000fc800078010ff */
[----:B------:R-:W-:Y:S01]  /*12610*/  IADD3 R5, R9, R0, RZ ;  /* 0x0000000009057210 */ /* 0x000fe20007ffe0ff */
[----:B------:R-:W-:-:S03]  /*12620*/  IMAD.MOV.U32 R9, RZ, RZ, -0x800000 ;  /* 0xff800000ff097424 */ /* 0x000fc600078e00ff */
[----:B------:R-:W-:-:S05]  /*12630*/  LEA.HI.X R5, R8, c[0x0][0x454], R5, 0x2, P0 ;  /* 0x0001150008057a11 */ /* 0x000fca00000f1405 */
[----:B------:R1:W-:Y:S02]  /*12640*/  STG.E [R4.64], R9 ;  /* 0x0000000904007986 */ /* 0x0003e4000c101914 */
.L_x_302:
[----:B------:R-:W-:Y:S05]  /*12650*/  BSYNC B0 ;  /* 0x0000000000007941 */ /* 0x000fea0003800000 */
.L_x_301:
        /* <DEDUP_REMOVED lines=17> */
[C---:B------:R-:W-:Y:S02]  /*12770*/  LEA R0, R7.reuse, R4, 0x5 ;  /* 0x0000000407007211 */ /* 0x040fe400078e28ff */
[----:B------:R-:W-:Y:S01]  /*12780*/  UIMAD UR7, UR10, UR5, UR7 ;  /* 0x000000050a0772a4 */ /* 0x000fe2000f8e0207 */
[----:B------:R-:W-:Y:S01]  /*12790*/  SHF.L.U32 R7, R7, 0x3, RZ ;  /* 0x0000000307077819 */ /* 0x000fe200000006ff */
[----:B------:R-:W-:Y:S01]  /*127a0*/  UIMAD.WIDE.U32 UR10, UR10, UR4, UR16 ;  /* 0x000000040a0a72a5 */ /* 0x000fe2000f8e0010 */
[----:B-1----:R-:W-:-:S02]  /*127b0*/  IMAD R0, R5, 0x80, R0 ;  /* 0x0000008005007824 */ /* 0x002fc400078e0200 */
[----:B------:R-:W-:Y:S01]  /*127c0*/  ULDC.64 UR4, c[0x0][0x3f0] ;  /* 0x0000fc0000047ab9 */ /* 0x000fe20000000a00 */
[----:B------:R-:W-:Y:S01]  /*127d0*/  IMAD R4, R5, 0x80, R4 ;  /* 0x0000008005047824 */ /* 0x000fe200078e0204 */
[----:B------:R-:W-:Y:S01]  /*127e0*/  UIMAD UR6, UR6, UR4, URZ ;  /* 0x00000004060672a4 */ /* 0x000fe2000f8e023f */
[----:B------:R-:W-:Y:S01]  /*127f0*/  @P0 IMAD.HI.U32 R2, R0, c[0x0][0x4ec], RZ ;  /* 0x00013b0000020a27 */ /* 0x000fe200078e00ff */
[----:B------:R-:W-:Y:S01]  /*12800*/  UIADD3 UR11, UR7, UR11, URZ ;  /* 0x0000000b070b7290 */ /* 0x000fe2000fffe03f */
[----:B------:R-:W-:Y:S01]  /*12810*/  MOV R8, R0 ;  /* 0x0000000000087202 */ /* 0x000fe20000000f00 */
[----:B------:R-:W-:Y:S01]  /*12820*/  UIMAD UR5, UR13, UR5, UR6 ;  /* 0x000000050d0572a4 */ /* 0x000fe2000f8e0206 */
[----:B------:R-:W-:Y:S01]  /*12830*/  IADD3 R5, R7, 0x80, RZ ;  /* 0x0000008007057810 */ /* 0x000fe20007ffe0ff */
[----:B------:R-:W-:Y:S01]  /*12840*/  UIMAD.WIDE.U32 UR10, UR13, UR4, UR10 ;  /* 0x000000040d0a72a5 */ /* 0x000fe2000f8e000a */
[----:B------:R-:W-:-:S03]  /*12850*/  @P0 SHF.R.U32.HI R8, RZ, c[0x0][0x4f0], R2 ;  /* 0x00013c00ff080a19 */ /* 0x000fc60000011602 */
[----:B------:R-:W-:Y:S01]  /*12860*/  UIADD3 UR5, UR11, UR5, URZ ;  /* 0x000000050b057290 */ /* 0x000fe2000fffe03f */
[--C-:B------:R-:W-:Y:S01]  /*12870*/  SHF.R.S32.HI R9, RZ, 0x1f, R8.reuse ;  /* 0x0000001fff097819 */ /* 0x100fe20000011408 */
[----:B------:R-:W-:Y:S01]  /*12880*/  IMAD.MOV R11, RZ, RZ, -R8 ;  /* 0x000000ffff0b7224 */ /* 0x000fe200078e0a08 */
[----:B------:R-:W-:-:S03]  /*12890*/  MOV R10, UR10 ;  /* 0x0000000a000a7c02 */ /* 0x000fc60008000f00 */
[----:B------:R-:W-:Y:S02]  /*128a0*/  IMAD R6, R11, c[0x0][0x4e8], R0 ;  /* 0x00013a000b067a24 */ /* 0x000fe400078e0200 */
[----:B------:R-:W-:Y:S01]  /*128b0*/  IMAD.U32 R11, RZ, RZ, UR11 ;  /* 0x0000000bff0b7e24 */ /* 0x000fe2000f8e00ff */
[----:B------:R-:W-:Y:S01]  /*128c0*/  MOV R11, UR5 ;  /* 0x00000005000b7c02 */ /* 0x000fe20008000f00 */
[----:B------:R-:W-:Y:S01]  /*128d0*/  IMAD R9, R9, c[0x0][0x3e0], RZ ;  /* 0x0000f80009097a24 */ /* 0x000fe200078e02ff */
[----:B------:R-:W-:-:S03]  /*128e0*/  SHF.R.S32.HI R2, RZ, 0x1f, R6 ;  /* 0x0000001fff027819 */ /* 0x000fc60000011406 */
[C---:B------:R-:W-:Y:S02]  /*128f0*/  IMAD R0, R8.reuse, c[0x0][0x3e4], R9 ;  /* 0x0000f90008007a24 */ /* 0x040fe400078e0209 */
        /* <DEDUP_REMOVED lines=8> */
[----:B------:R-:W-:Y:S02]  /*12980*/  LEA.HI.X R8, R10, c[0x0][0x384], R11, 0x1, P0 ;  /* 0x0000e1000a087a11 */ /* 0x000fe400000f0c0b */
[----:B------:R-:W-:Y:S01]  /*12990*/  ISETP.GE.AND P0, PT, R4, R3, PT ;  /* 0x000000030400720c */ /* 0x000fe20003f06270 */
[----:B------:R1:W2:Y:S04]  /*129a0*/  SHFL.IDX PT, R10, R9, RZ, 0x181f ;  /* 0x00181fff090a7589 */ /* 0x0002a800000e0000 */
        /* <DEDUP_REMOVED lines=17> */
.L_x_304:
[----:B------:R-:W-:Y:S05]  /*12ac0*/  BSYNC B0 ;  /* 0x0000000000007941 */ /* 0x000fea0003800000 */
.L_x_303:
        /* <DEDUP_REMOVED lines=21> */
.L_x_306:
[----:B------:R-:W-:Y:S05]  /*12c20*/  BSYNC B0 ;  /* 0x0000000000007941 */ /* 0x000fea0003800000 */
.L_x_305:
        /* <DEDUP_REMOVED lines=21> */
.L_x_308:
[----:B------:R-:W-:Y:S05]  /*12d80*/  BSYNC B0 ;  /* 0x0000000000007941 */ /* 0x000fea0003800000 */
.L_x_307:
        /* <DEDUP_REMOVED lines=22> */
.L_x_309:
        /* <DEDUP_REMOVED lines=9> */
.L_x_2992:


//--------------------- .text._ZN7cutlass13device_kernelIN5flash19enable_sm80_to_sm89INS1_16FlashAttnFwdSm80INS1_25CollectiveMainloopFwdSm80ILi8ELi1ELb0EN4cute5tupleIJNS5_1CILi128EEENS7_ILi64EEENS7_ILi192EEEEEELi192ENS_6half_tEfNS_4arch4Sm80ELb0ELb1ELb1ELb1ELb1ELb1ELb1ELb0EEENS1_21CollectiveEpilogueFwdINS6_IJS8_SA_S9_EEENS6_IJNS7_ILi1EEESI_SI_EEESC_SE_Li256ELb1ELb1ELb0ELb0EEENS1_19SingleTileSchedulerILb1ELb0ELb1ELi128EEEEEEEEEvNT_6ParamsE --------------------------
	.section	.text._ZN7cutlass13device_kernelIN5flash19enable_sm80_to_sm89INS1_16FlashAttnFwdSm80INS1_25CollectiveMainloopFwdSm80ILi8ELi1ELb0EN4cute5tupleIJNS5_1CILi128EEENS7_ILi64EEENS7_ILi192EEEEEELi192ENS_6half_tEfNS_4arch4Sm80ELb0ELb1ELb1ELb1ELb1ELb1ELb1ELb0EEENS1_21CollectiveEpilogueFwdINS6_IJS8_SA_S9_EEENS6_IJNS7_ILi1EEESI_SI_EEESC_SE_Li256ELb1ELb1ELb0ELb0EEENS1_19SingleTileSchedulerILb1ELb0ELb1ELi128EEEEEEEEEvNT_6ParamsE,"ax",@progbits
	.sectioninfo	@"SHI_REGISTERS=251"
	.align	128
.text._ZN7cutlass13device_kernelIN5flash19enable_sm80_to_sm89INS1_16FlashAttnFwdSm80INS1_25CollectiveMainloopFwdSm80ILi8ELi1ELb0EN4cute5tupleIJNS5_1CILi128EEENS7_ILi64EEENS7_ILi192EEEEEELi192ENS_6half_tEfNS_4arch4Sm80ELb0ELb1ELb1ELb1ELb1ELb1ELb1ELb0EEENS1_21CollectiveEpilogueFwdINS6_IJS8_SA_S9_EEENS6_IJNS7_ILi1EEESI_SI_EEESC_SE_Li256ELb1ELb1ELb0ELb0EEENS1_19SingleTileSchedulerILb1ELb0ELb1ELi128EEEEEEEEEvNT_6ParamsE:
        .type           _ZN7cutlass13device_kernelIN5flash19enable_sm80_to_sm89INS1_16FlashAttnFwdSm80INS1_25CollectiveMainloopFwdSm80ILi8ELi1ELb0EN4cute5tupleIJNS5_1CILi128EEENS7_ILi64EEENS7_ILi192EEEEEELi192ENS_6half_tEfNS_4arch4Sm80ELb0ELb1ELb1ELb1ELb1ELb1ELb1ELb0EEENS1_21CollectiveEpilogueFwdINS6_IJS8_SA_S9_EEENS6_IJNS7_ILi1EEESI_SI_EEESC_SE_Li256ELb1ELb1ELb0ELb0EEENS1_19SingleTileSchedulerILb1ELb0ELb1ELi128EEEEEEEEEvNT_6ParamsE,@function
        .size           _ZN7cutlass13device_kernelIN5flash19enable_sm80_to_sm89INS1_16FlashAttnFwdSm80INS1_25CollectiveMainloopFwdSm80ILi8ELi1ELb0EN4cute5tupleIJNS5_1CILi128EEENS7_ILi64EEENS7_ILi192EEEEEELi192ENS_6half_tEfNS_4arch4Sm80ELb0ELb1ELb1ELb1ELb1ELb1ELb1ELb0EEENS1_21CollectiveEpilogueFwdINS6_IJS8_SA_S9_EEENS6_IJNS7_ILi1EEESI_SI_EEESC_SE_Li256ELb1ELb1ELb0ELb0EEENS1_19SingleTileSchedulerILb1ELb0ELb1ELi128EEEEEEEEEvNT_6ParamsE,(.L_x_2993 - _ZN7cutlass13device_kernelIN5flash19enable_sm80_to_sm89INS1_16FlashAttnFwdSm80INS1_25CollectiveMainloopFwdSm80ILi8ELi1ELb0EN4cute5tupleIJNS5_1CILi128EEENS7_ILi64EEENS7_ILi192EEEEEELi192ENS_6half_tEfNS_4arch4Sm80ELb0ELb1ELb1ELb1ELb1ELb1ELb1ELb0EEENS1_21CollectiveEpilogueFwdINS6_IJS8_SA_S9_EEENS6_IJNS7_ILi1EEESI_SI_EEESC_SE_Li256ELb1ELb1ELb0ELb0EEENS1_19SingleTileSchedulerILb1ELb0ELb1ELi128EEEEEEEEEvNT_6ParamsE)
        .other          _ZN7cutlass13device_kernelIN5flash19enable_sm80_to_sm89INS1_16FlashAttnFwdSm80INS1_25CollectiveMainloopFwdSm80ILi8ELi1ELb0EN4cute5tupleIJNS5_1CILi128EEENS7_ILi64EEENS7_ILi192EEEEEELi192ENS_6half_tEfNS_4arch4Sm80ELb0ELb1ELb1ELb1ELb1ELb1ELb1ELb0EEENS1_21CollectiveEpilogueFwdINS6_IJS8_SA_S9_EEENS6_IJNS7_ILi1EEESI_SI_EEESC_SE_Li256ELb1ELb1ELb0ELb0EEENS1_19SingleTileSchedulerILb1ELb0ELb1ELi128EEEEEEEEEvNT_6ParamsE,@"STO_CUDA_ENTRY STV_DEFAULT"
_ZN7cutlass13device_kernelIN5flash19enable_sm80_to_sm89INS1_16FlashAttnFwdSm80INS1_25CollectiveMainloopFwdSm80ILi8ELi1ELb0EN4cute5tupleIJNS5_1CILi128EEENS7_ILi64EEENS7_ILi192EEEEEELi192ENS_6half_tEfNS_4arch4Sm80ELb0ELb1ELb1ELb1ELb1ELb1ELb1ELb0EEENS1_21CollectiveEpilogueFwdINS6_IJS8_SA_S9_EEENS6_IJNS7_ILi1EEESI_SI_EEESC_SE_Li256ELb1ELb1ELb0ELb0EEENS1_19SingleTileSchedulerILb1ELb0ELb1ELi128EEEEEEEEEvNT_6ParamsE:
        /* <DEDUP_REMOVED lines=20> */
.L_x_311:
        /* <DEDUP_REMOVED lines=13> */
.L_x_313:
[----:B------:R-:W-:Y:S02]  /*0210*/  ULDC UR5, c[0x0][0x54c] ;  /* 0x0001530000057ab9 */ /* 0x000fe40000000800 */
.L_x_312:
[----:B------:R-:W-:Y:S02]  /*0220*/  ULDC UR4, c[0x0][0x548] ;  /* 0x0001520000047ab9 */ /* 0x000fe40000000800 */
[----:B------:R-:W-:-:S02]  /*0230*/  USHF.L.U32 UR17, UR15, 0x7, URZ ;  /* 0x000000070f117899 */ /* 0x000fc4000800063f */
[----:B------:R-:W-:-:S04]  /*0240*/  UIMAD UR4, UR5, UR4, URZ ;  /* 0x00000004050472a4 */ /* 0x000fc8000f8e023f */
[----:B------:R-:W-:-:S04]  /*0250*/  UISETP.GE.AND UP0, UPT, UR17, UR4, UPT ;  /* 0x000000041100728c */ /* 0x000fc8000bf06270 */
[----:B------:R-:W-:Y:S01]  /*0260*/  USEL UR20, UR20, 0xffffffff, !UP0 ;  /* 0xffffffff14147887 */ /* 0x000fe2000c000000 */
[----:B------:R-:W-:Y:S05]  /*0270*/  BRA `(.L_x_314) ;  /* 0x000001b000007947 */ /* 0x000fea0003800000 */
.L_x_310:
        /* <DEDUP_REMOVED lines=8> */
.L_x_315:
        /* <DEDUP_REMOVED lines=13> */
.L_x_317:
[----:B------:R-:W-:Y:S02]  /*03d0*/  ULDC UR5, c[0x0][0x54c] ;  /* 0x0001530000057ab9 */ /* 0x000fe40000000800 */
.L_x_316:
[----:B------:R-:W-:Y:S02]  /*03e0*/  ULDC UR4, c[0x0][0x548] ;  /* 0x0001520000047ab9 */ /* 0x000fe40000000800 */
[----:B------:R-:W-:-:S02]  /*03f0*/  USHF.L.U32 UR17, UR15, 0x7, URZ ;  /* 0x000000070f117899 */ /* 0x000fc4000800063f */
[----:B------:R-:W-:-:S04]  /*0400*/  UIMAD UR4, UR5, UR4, URZ ;  /* 0x00000004050472a4 */ /* 0x000fc8000f8e023f */
[----:B------:R-:W-:-:S04]  /*0410*/  UISETP.GE.AND UP0, UPT, UR17, UR4, UPT ;  /* 0x000000041100728c */ /* 0x000fc8000bf06270 */
[----:B------:R-:W-:-:S06]  /*0420*/  USEL UR20, UR20, 0xffffffff, !UP0 ;  /* 0xffffffff14147887 */ /* 0x000fcc000c000000 */
.L_x_314:
[----:B------:R-:W-:-:S13]  /*0430*/  ISETP.LE.AND P0, PT, RZ, UR20, PT ;  /* 0x00000014ff007c0c */ /* 0x000fda000bf03270 */
[----:B------:R-:W-:Y:S05]  /*0440*/  @!P0 EXIT ;  /* 0x000000000000894d */ /* 0x000fea0003800000 */
[----:B------:R-:W-:Y:S01]  /*0450*/  ULDC.64 UR4, c[0x0][0x370] ;  /* 0x0000dc0000047ab9 */ /* 0x000fe20000000a00 */
[----:B------:R-:W-:Y:S01]  /*0460*/  ISETP.NE.U32.AND P0, PT, RZ, c[0x0][0x348], PT ;  /* 0x0000d200ff007a0c */ /* 0x000fe20003f05070 */
[----:B------:R-:W-:Y:S02]  /*0470*/  UISETP.NE.U32.AND UP1, UPT, URZ, UR4, UPT ;  /* 0x000000043f00728c */ /* 0x000fe4000bf25070 */
[----:B------:R-:W-:Y:S01]  /*0480*/  ULDC.64 UR8, c[0x0][0x358] ;  /* 0x0000d60000087ab9 */ /* 0x000fe20000000a00 */
[----:B------:R-:W-:Y:S01]  /*0490*/  ISETP.NE.AND.EX P3, PT, RZ, c[0x0][0x34c], PT, P0 ;  /* 0x0000d300ff007a0c */ /* 0x000fe20003f65300 */
[----:B------:R-:W-:Y:S02]  /*04a0*/  UISETP.NE.AND.EX UP1, UPT, URZ, UR5, UPT, UP1 ;  /* 0x000000053f00728c */ /* 0x000fe4000bf25310 */
[----:B------:R-:W-:Y:S02]  /*04b0*/  UISETP.NE.U32.AND UP4, UPT, URZ, UR8, UPT ;  /* 0x000000083f00728c */ /* 0x000fe4000bf85070 */
[----:B------:R-:W-:-:S02]  /*04c0*/  ULDC.64 UR4, c[0x0][0x360] ;  /* 0x0000d80000047ab9 */ /* 0x000fc40000000a00 */
[----:B------:R-:W-:Y:S02]  /*04d0*/  UISETP.NE.U32.AND UP0, UPT, URZ, UR4, UPT ;  /* 0x000000043f00728c */ /* 0x000fe4000bf05070 */
[----:B------:R-:W-:Y:S02]  /*04e0*/  ULDC.64 UR10, c[0x0][0x348] ;  /* 0x0000d200000a7ab9 */ /* 0x000fe40000000a00 */
[----:B------:R-:W-:Y:S02]  /*04f0*/  UISETP.NE.AND.EX UP0, UPT, URZ, UR5, UPT, UP0 ;  /* 0x000000053f00728c */ /* 0x000fe4000bf05300 */
[----:B------:R-:W-:Y:S02]  /*0500*/  UIMAD.WIDE UR10, UR20, UR6, UR10 ;  /* 0x00000006140a72a5 */ /* 0x000fe4000f8e020a */
[----:B------:R-:W-:Y:S01]  /*0510*/  UISETP.NE.AND.EX UP4, UPT, URZ, UR9, UPT, UP4 ;  /* 0x000000093f00728c */ /* 0x000fe2000bf85340 */
[----:B------:R-:W-:Y:S01]  /*0520*/  ISETP.NE.U32.AND P4, PT, RZ, c[0x0][0x350], PT ;  /* 0x0000d400ff007a0c */ /* 0x000fe20003f85070 */
[----:B------:R-:W-:Y:S01]  /*0530*/  ULDC.64 UR4, c[0x0][0x360] ;  /* 0x0000d80000047ab9 */ /* 0x000fe20000000a00 */
[----:B------:R-:W-:Y:S01]  /*0540*/  PLOP3.LUT P1, PT, PT, PT, UP0, 0x80, 0x0 ;  /* 0x000000000000781c */ /* 0x000fe20003f2f008 */
[----:B------:R-:W-:Y:S01]  /*0550*/  IMAD.U32 R8, RZ, RZ, UR10 ;  /* 0x0000000aff087e24 */ /* 0x000fe2000f8e00ff */
[----:B------:R-:W-:Y:S01]  /*0560*/  ULDC.64 UR8, c[0x0][0x358] ;  /* 0x0000d60000087ab9 */ /* 0x000fe20000000a00 */
[----:B------:R-:W-:Y:S01]  /*0570*/  IMAD.U32 R9, RZ, RZ, UR11 ;  /* 0x0000000bff097e24 */ /* 0x000fe2000f8e00ff */
[----:B------:R-:W-:Y:S01]  /*0580*/  ULDC.64 UR10, c[0x0][0x350] ;  /* 0x0000d400000a7ab9 */ /* 0x000fe20000000a00 */
[----:B------:R-:W-:Y:S01]  /*0590*/  ISETP.NE.AND.EX P4, PT, RZ, c[0x0][0x354], PT, P4 ;  /* 0x0000d500ff007a0c */ /* 0x000fe20003f85340 */
[----:B------:R-:W-:Y:S01]  /*05a0*/  ULDC.64 UR12, c[0x0][0x370] ;  /* 0x0000dc00000c7ab9 */ /* 0x000fe20000000a00 */
[----:B------:R-:W-:Y:S01]  /*05b0*/  PLOP3.LUT P0, PT, PT, PT, UP4, 0x80, 0x0 ;  /* 0x000000000000781c */ /* 0x000fe20003f0f048 */
[----:B------:R-:W-:Y:S01]  /*05c0*/  UIMAD.WIDE UR10, UR20, UR6, UR10 ;  /* 0x00000006140a72a5 */ /* 0x000fe2000f8e020a */
[----:B------:R-:W2:Y:S01]  /*05d0*/  @P3 LDG.E R0, [R8.64] ;  /* 0x0000001608003981 */ /* 0x000ea2000c1e1900 */
[----:B------:R-:W-:Y:S01]  /*05e0*/  @UP0 UIMAD.WIDE UR4, UR20, UR6, UR4 ;  /* 0x00000006140402a5 */ /* 0x000fe2000f8e0204 */
[----:B------:R-:W-:Y:S01]  /*05f0*/  MOV R210, c[0x0][0x168] ;  /* 0x00005a0000d27a02 */ /* 0x000fe20000000f00 */
[----:B------:R-:W-:Y:S01]  /*0600*/  UIMAD.WIDE UR8, UR20, UR6, UR8 ;  /* 0x00000006140872a5 */ /* 0x000fe2000f8e0208 */
[----:B------:R-:W-:-:S02]  /*0610*/  IMAD.MOV.U32 R82, RZ, RZ, RZ ;  /* 0x000000ffff527224 */ /* 0x000fc400078e00ff */
[----:B------:R-:W-:Y:S01]  /*0620*/  IMAD.MOV.U32 R144, RZ, RZ, RZ ;  /* 0x000000ffff907224 */ /* 0x000fe200078e00ff */
[----:B------:R-:W-:Y:S01]  /*0630*/  MOV R11, UR5 ;  /* 0x00000005000b7c02 */ /* 0x000fe20008000f00 */
[----:B------:R-:W-:Y:S01]  /*0640*/  IMAD.U32 R10, RZ, RZ, UR4 ;  /* 0x00000004ff0a7e24 */ /* 0x000fe2000f8e00ff */
[----:B------:R-:W-:Y:S01]  /*0650*/  MOV R2, UR8 ;  /* 0x0000000800027c02 */ /* 0x000fe20008000f00 */
[----:B------:R-:W-:Y:S01]  /*0660*/  IMAD.U32 R6, RZ, RZ, UR10 ;  /* 0x0000000aff067e24 */ /* 0x000fe2000f8e00ff */
[----:B------:R-:W1:Y:S01]  /*0670*/  S2UR UR14, SR_CTAID.Y ;  /* 0x00000000000e79c3 */ /* 0x000e620000002600 */
[----:B------:R-:W-:Y:S01]  /*0680*/  IMAD.U32 R7, RZ, RZ, UR11 ;  /* 0x0000000bff077e24 */ /* 0x000fe2000f8e00ff */
[----:B------:R3:W5:Y:S01]  /*0690*/  @P1 LDG.E R210, [R10.64] ;  /* 0x000000160ad21981 */ /* 0x000762000c1e1900 */
[----:B------:R-:W-:Y:S01]  /*06a0*/  IMAD.U32 R3, RZ, RZ, UR9 ;  /* 0x00000009ff037e24 */ /* 0x000fe2000f8e00ff */
[----:B------:R-:W-:Y:S01]  /*06b0*/  PLOP3.LUT P2, PT, PT, PT, UP1, 0x80, 0x0 ;  /* 0x000000000000781c */ /* 0x000fe20003f4f018 */
[----:B------:R-:W-:Y:S01]  /*06c0*/  @UP1 UIMAD.WIDE UR12, UR20, UR6, UR12 ;  /* 0x00000006140c12a5 */ /* 0x000fe2000f8e020c */
[----:B------:R3:W5:Y:S01]  /*06d0*/  @P4 LDG.E R82, [R6.64] ;  /* 0x0000001606524981 */ /* 0x000762000c1e1900 */
[----:B------:R-:W-:-:S03]  /*06e0*/  IMAD.MOV.U32 R208, RZ, RZ, RZ ;  /* 0x000000ffffd07224 */ /* 0x000fc600078e00ff */
[----:B------:R3:W5:Y:S01]  /*06f0*/  @P0 LDG.E R144, [R2.64] ;  /* 0x0000001602900981 */ /* 0x000762000c1e1900 */
[----:B------:R-:W-:Y:S01]  /*0700*/  ULDC UR5, c[0x0][0x2ac] ;  /* 0x0000ab0000057ab9 */ /* 0x000fe20000000800 */
[----:B------:R-:W-:Y:S01]  /*0710*/  MOV R4, UR12 ;  /* 0x0000000c00047c02 */ /* 0x000fe20008000f00 */
[----:B------:R-:W-:Y:S01]  /*0720*/  ULDC UR4, c[0x0][0x1d0] ;  /* 0x0000740000047ab9 */ /* 0x000fe20000000800 */
[----:B------:R-:W-:Y:S01]  /*0730*/  IMAD.U32 R5, RZ, RZ, UR13 ;  /* 0x0000000dff057e24 */ /* 0x000fe2000f8e00ff */
[----:B------:R-:W-:Y:S02]  /*0740*/  UIMAD UR4, UR5, UR4, URZ ;  /* 0x00000004050472a4 */ /* 0x000fe4000f8e023f */
[----:B------:R-:W-:Y:S02]  /*0750*/  UMOV UR18, URZ ;  /* 0x0000003f00127c82 */ /* 0x000fe40008000000 */
[----:B------:R4:W5:Y:S01]  /*0760*/  @P2 LDG.E R208, [R4.64] ;  /* 0x0000001604d02981 */ /* 0x000962000c1e1900 */
[----:B------:R-:W-:-:S02]  /*0770*/  ULDC UR19, c[0x0][0x228] ;  /* 0x00008a0000137ab9 */ /* 0x000fc40000000800 */
[----:B-1----:R-:W-:Y:S01]  /*0780*/  USHF.R.S32.HI UR13, URZ, 0x1f, UR14 ;  /* 0x0000001f3f0d7899 */ /* 0x002fe2000801140e */
[----:B----4-:R-:W-:Y:S01]  /*0790*/  MOV R5, UR4 ;  /* 0x0000000400057c02 */ /* 0x010fe20008000f00 */
[----:B--2---:R3:W1:Y:S01]  /*07a0*/  @P3 R2UR UR18, R0 ;  /* 0x00000000001233c2 */ /* 0x00466200000e0000 */
[----:B------:R-:W-:Y:S07]  /*07b0*/  @P1 BRA `(.L_x_318) ;  /* 0x0000004000001947 */ /* 0x000fee0003800000 */
[----:B------:R-:W-:Y:S05]  /*07c0*/  @!P3 BRA `(.L_x_318) ;  /* 0x000000300000b947 */ /* 0x000fea0003800000 */
[----:B-----5:R-:W2:Y:S04]  /*07d0*/  LDG.E R210, [R8.64] ;  /* 0x0000001608d27981 */ /* 0x020ea8000c1e1900 */
[----:B---3--:R-:W2:Y:S02]  /*07e0*/  LDG.E R11, [R8.64+0x4] ;  /* 0x00000416080b7981 */ /* 0x008ea4000c1e1900 */
[----:B--2---:R-:W-:Y:S02]  /*07f0*/  IADD3 R210, -R210, R11, RZ ;  /* 0x0000000bd2d27210 */ /* 0x004fe40007ffe1ff */
.L_x_318:
        /* <DEDUP_REMOVED lines=9> */
.L_x_319:
[----:B------:R-:W-:Y:S05]  /*0890*/  @!P4 BRA `(.L_x_320) ;  /* 0x000000300000c947 */ /* 0x000fea0003800000 */
[----:B------:R-:W2:Y:S04]  /*08a0*/  LDG.E R5, [R6.64] ;  /* 0x0000001606057981 */ /* 0x000ea8000c1e1900 */
[----:B---3--:R-:W2:Y:S02]  /*08b0*/  LDG.E R0, [R6.64+0x4] ;  /* 0x0000041606007981 */ /* 0x008ea4000c1e1900 */
[----:B--2---:R-:W-:Y:S02]  /*08c0*/  IADD3 R5, -R5, R0, RZ ;  /* 0x0000000005057210 */ /* 0x004fe40007ffe1ff */
.L_x_320:
[----:B--2---:R-:W2:Y:S01]  /*08d0*/  @P0 LDG.E R4, [R2.64] ;  /* 0x0000001602040981 */ /* 0x004ea2000c1e1900 */
[----:B------:R-:W-:-:S03]  /*08e0*/  ULDC.64 UR4, c[0x0][0x378] ;  /* 0x0000de0000047ab9 */ /* 0x000fc60000000a00 */
[----:B---3--:R-:W3:Y:S01]  /*08f0*/  @P0 LDG.E R6, [R2.64+0x4] ;  /* 0x0000041602060981 */ /* 0x008ee2000c1e1900 */
[----:B------:R-:W-:Y:S01]  /*0900*/  UISETP.NE.U32.AND UP0, UPT, URZ, UR4, UPT ;  /* 0x000000043f00728c */ /* 0x000fe2000bf05070 */
[----:B-----5:R-:W-:-:S03]  /*0910*/  IMAD.MOV.U32 R76, RZ, RZ, R5 ;  /* 0x000000ffff4c7224 */ /* 0x020fc600078e0005 */
[----:B------:R-:W-:-:S03]  /*0920*/  UISETP.NE.AND.EX UP0, UPT, URZ, UR5, UPT, UP0 ;  /* 0x000000053f00728c */ /* 0x000fc6000bf05300 */
[----:B------:R-:W-:-:S03]  /*0930*/  ULDC.64 UR4, c[0x0][0x378] ;  /* 0x0000de0000047ab9 */ /* 0x000fc60000000a00 */
[----:B------:R-:W-:-:S05]  /*0940*/  PLOP3.LUT P1, PT, PT, PT, UP0, 0x80, 0x0 ;  /* 0x000000000000781c */ /* 0x000fca0003f2f008 */
[----:B------:R-:W-:-:S06]  /*0950*/  @UP0 UIMAD.WIDE UR4, UR20, UR6, UR4 ;  /* 0x00000006140402a5 */ /* 0x000fcc000f8e0204 */
[----:B------:R-:W-:Y:S02]  /*0960*/  IMAD.U32 R8, RZ, RZ, UR4 ;  /* 0x00000004ff087e24 */ /* 0x000fe4000f8e00ff */
[----:B------:R-:W-:-:S05]  /*0970*/  IMAD.U32 R9, RZ, RZ, UR5 ;  /* 0x00000005ff097e24 */ /* 0x000fca000f8e00ff */
[----:B------:R4:W5:Y:S01]  /*0980*/  @P1 LDG.E R76, [R8.64] ;  /* 0x00000016084c1981 */ /* 0x000962000c1e1900 */
[----:B------:R-:W-:Y:S01]  /*0990*/  ULDC UR4, c[0x0][0x2c4] ;  /* 0x0000b10000047ab9 */ /* 0x000fe20000000800 */
[----:B------:R-:W-:Y:S01]  /*09a0*/  IMAD.IADD R0, R5, 0x1, -R208 ;  /* 0x0000000105007824 */ /* 0x000fe200078e0ad0 */
[----:B------:R-:W-:-:S03]  /*09b0*/  UISETP.NE.AND UP3, UPT, UR4, 0x1, UPT ;  /* 0x000000010400788c */ /* 0x000fc6000bf65270 */
[----:B------:R-:W-:-:S08]  /*09c0*/  ULDC.64 UR4, c[0x0][0x2c8] ;  /* 0x0000b20000047ab9 */ /* 0x000fd00000000a00 */
[----:B------:R-:W-:Y:S01]  /*09d0*/  @UP3 UIADD3 UR8, UR17, 0x7f, URZ ;  /* 0x0000007f11083890 */ /* 0x000fe2000fffe03f */
[----:B--2---:R-:W2:Y:S08]  /*09e0*/  @P0 R2UR UR7, R4 ;  /* 0x00000000040703c2 */ /* 0x004eb000000e0000 */
[----:B---3--:R-:W2:Y:S02]  /*09f0*/  @P0 R2UR UR9, R6 ;  /* 0x00000000060903c2 */ /* 0x008ea400000e0000 */
[----:B--2---:R-:W-:-:S02]  /*0a00*/  @UP4 UIADD3 UR19, -UR7, UR9, URZ ;  /* 0x0000000907134290 */ /* 0x004fc4000fffe13f */
[----:B------:R-:W-:Y:S02]  /*0a10*/  UIMAD.WIDE.U32 UR8, UR8, UR4, URZ ;  /* 0x00000004080872a5 */ /* 0x000fe4000f8e003f */
[----:B------:R-:W-:Y:S02]  /*0a20*/  UIADD3 UR4, UR17, 0x7f, URZ ;  /* 0x0000007f11047890 */ /* 0x000fe4000fffe03f */
[----:B------:R-:W-:Y:S01]  /*0a30*/  IADD3 R207, R0, UR19, RZ ;  /* 0x0000001300cf7c10 */ /* 0x000fe2000fffe0ff */
[----:B------:R-:W-:Y:S02]  /*0a40*/  @UP3 USHF.R.U32.HI UR4, URZ, UR5, UR9 ;  /* 0x000000053f043299 */ /* 0x000fe40008011609 */
[----:B------:R-:W-:Y:S01]  /*0a50*/  ULDC UR8, c[0x0][0x32c] ;  /* 0x0000cb0000087ab9 */ /* 0x000fe20000000800 */
[----:B------:R-:W-:Y:S01]  /*0a60*/  IADD3 R91, R207, 0x1, -R210 ;  /* 0x00000001cf5b7810 */ /* 0x000fe20007ffe8d2 */
[----:B------:R-:W-:-:S03]  /*0a70*/  UISETP.GE.AND UP2, UPT, UR8, 0x1, UPT ;  /* 0x000000010800788c */ /* 0x000fc6000bf46270 */
[----:B------:R-:W-:-:S03]  /*0a80*/  IADD3 R2, R91, UR4, RZ ;  /* 0x000000045b027c10 */ /* 0x000fc6000fffe0ff */
[----:B------:R-:W-:Y:S02]  /*0a90*/  PLOP3.LUT P0, PT, PT, PT, UP2, 0x40, 0x0 ;  /* 0x000000000000781c */ /* 0x000fe40003f0e828 */
[----:B------:R-:W-:-:S04]  /*0aa0*/  IADD3 R3, R2, c[0x0][0x328], RZ ;  /* 0x0000ca0002037a10 */ /* 0x000fc80007ffe0ff */
[----:B------:R4:W2:Y:S07]  /*0ab0*/  R2UR UR7, R3 ;  /* 0x00000000030773c2 */ /* 0x0008ae00000e0000 */
[----:B--2-4-:R-:W-:Y:S05]  /*0ac0*/  @P0 BRA `(.L_x_321) ;  /* 0x0000014000000947 */ /* 0x014fea0003800000 */
[C---:B------:R-:W-:Y:S02]  /*0ad0*/  ISETP.GT.AND P0, PT, R2.reuse, RZ, PT ;  /* 0x000000ff0200720c */ /* 0x040fe40003f04270 */
[----:B------:R-:W-:-:S04]  /*0ae0*/  IADD3 R3, R2, -0x1, RZ ;  /* 0xffffffff02037810 */ /* 0x000fc80007ffe0ff */
[----:B------:R2:W3:Y:S07]  /*0af0*/  R2UR UR9, R3 ;  /* 0x00000000030973c2 */ /* 0x0004ee00000e0000 */
[----:B--23--:R-:W-:Y:S05]  /*0b00*/  @P0 BRA `(.L_x_322) ;  /* 0x0000008000000947 */ /* 0x00cfea0003800000 */
[----:B------:R-:W2:Y:S01]  /*0b10*/  R2UR UR9, R2 ;  /* 0x00000000020973c2 */ /* 0x000ea200000e0000 */
[----:B------:R-:W-:Y:S02]  /*0b20*/  UISETP.NE.AND UP0, UPT, UR8, 0x1, UPT ;  /* 0x000000010800788c */ /* 0x000fe4000bf05270 */
[----:B------:R-:W-:-:S02]  /*0b30*/  ULDC.64 UR4, c[0x0][0x330] ;  /* 0x0000cc0000047ab9 */ /* 0x000fc40000000a00 */
[----:B--2---:R-:W-:-:S04]  /*0b40*/  UIADD3 UR9, -UR9, URZ, URZ ;  /* 0x0000003f09097290 */ /* 0x004fc8000fffe13f */
[----:B------:R-:W-:-:S04]  /*0b50*/  UIMAD.WIDE.U32 UR10, UR9, UR4, URZ ;  /* 0x00000004090a72a5 */ /* 0x000fc8000f8e003f */
[----:B------:R-:W-:-:S04]  /*0b60*/  @UP0 USHF.R.U32.HI UR9, URZ, UR5, UR11 ;  /* 0x000000053f090299 */ /* 0x000fc8000801160b */
[----:B------:R-:W-:Y:S01]  /*0b70*/  ULOP3.LUT UR9, URZ, UR9, URZ, 0x33, !UPT ;  /* 0x000000093f097292 */ /* 0x000fe2000f8e333f */
[----:B------:R-:W-:Y:S05]  /*0b80*/  BRA `(.L_x_323) ;  /* 0x0000004000007947 */ /* 0x000fea0003800000 */
.L_x_322:
[----:B------:R-:W-:Y:S02]  /*0b90*/  UISETP.NE.AND UP0, UPT, UR8, 0x1, UPT ;  /* 0x000000010800788c */ /* 0x000fe4000bf05270 */
[----:B------:R-:W-:Y:S02]  /*0ba0*/  ULDC.64 UR4, c[0x0][0x330] ;  /* 0x0000cc0000047ab9 */ /* 0x000fe40000000a00 */
[----:B------:R-:W-:-:S07]  /*0bb0*/  UIMAD.WIDE.U32 UR10, UR9, UR4, URZ ;  /* 0x00000004090a72a5 */ /* 0x000fce000f8e003f */
[----:B------:R-:W-:Y:S02]  /*0bc0*/  @UP0 USHF.R.U32.HI UR9, URZ, UR5, UR11 ;  /* 0x000000053f090299 */ /* 0x000fe4000801160b */
.L_x_323:
[----:B------:R-:W-:Y:S02]  /*0bd0*/  ULDC UR4, c[0x0][0x32c] ;  /* 0x0000cb0000047ab9 */ /* 0x000fe40000000800 */
[----:B------:R-:W-:-:S04]  /*0be0*/  UIMAD UR4, UR9, UR8, UR4 ;  /* 0x00000008090472a4 */ /* 0x000fc8000f8e0204 */
[----:B------:R-:W-:-:S04]  /*0bf0*/  UISETP.LT.AND UP0, UPT, UR7, UR4, UPT ;  /* 0x000000040700728c */ /* 0x000fc8000bf01270 */
[----:B------:R-:W-:-:S03]  /*0c00*/  USEL UR7, UR7, UR4, UP0 ;  /* 0x0000000407077287 */ /* 0x000fc60008000000 */
.L_x_321:
[----:B------:R-:W-:Y:S01]  /*0c10*/  ULDC.64 UR4, c[0x0][0x2c8] ;  /* 0x0000b20000047ab9 */ /* 0x000fe20000000a00 */
[C---:B------:R-:W-:Y:S01]  /*0c20*/  IMAD.IADD R90, R207.reuse, 0x1, -R210 ;  /* 0x00000001cf5a7824 */ /* 0x040fe200078e0ad2 */
[----:B------:R-:W-:Y:S01]  /*0c30*/  UIMAD.WIDE.U32 UR10, UR17, UR4, URZ ;  /* 0x00000004110a72a5 */ /* 0x000fe2000f8e003f */
[----:B------:R-:W-:Y:S02]  /*0c40*/  PLOP3.LUT P0, PT, PT, PT, UP2, 0x40, 0x0 ;  /* 0x000000000000781c */ /* 0x000fe40003f0e828 */
[----:B------:R-:W-:Y:S01]  /*0c50*/  UMOV UR4, UR17 ;  /* 0x0000001100047c82 */ /* 0x000fe20008000000 */
[----:B------:R-:W-:-:S03]  /*0c60*/  IADD3 R4, R207, 0x3f, RZ ;  /* 0x0000003fcf047810 */ /* 0x000fc60007ffe0ff */
[----:B------:R-:W-:Y:S01]  /*0c70*/  @UP3 UMOV UR9, UR11 ;  /* 0x0000000b00093c82 */ /* 0x000fe20008000000 */
[----:B------:R-:W-:Y:S01]  /*0c80*/  SHF.R.S32.HI R3, RZ, 0x1f, R4 ;  /* 0x0000001fff037819 */ /* 0x000fe20000011404 */
[----:B------:R-:W-:-:S03]  /*0c90*/  @UP3 USHF.R.U32.HI UR4, URZ, UR5, UR9 ;  /* 0x000000053f043299 */ /* 0x000fc60008011609 */
[----:B------:R-:W-:-:S03]  /*0ca0*/  LEA.HI R3, R3, R4, RZ, 0x6 ;  /* 0x0000000403037211 */ /* 0x000fc600078f30ff */
[----:B------:R-:W-:Y:S02]  /*0cb0*/  IADD3 R2, R90, UR4, RZ ;  /* 0x000000045a027c10 */ /* 0x000fe4000fffe0ff */
[----:B------:R-:W-:Y:S02]  /*0cc0*/  SHF.R.S32.HI R89, RZ, 0x6, R3 ;  /* 0x00000006ff597819 */ /* 0x000fe40000011403 */
[----:B------:R-:W-:-:S04]  /*0cd0*/  IADD3 R6, R2, -c[0x0][0x324], RZ ;  /* 0x8000c90002067a10 */ /* 0x000fc80007ffe0ff */
[----:B------:R2:W3:Y:S02]  /*0ce0*/  R2UR UR9, R6 ;  /* 0x00000000060973c2 */ /* 0x0004e400000e0000 */
[----:B--23--:R-:W-:Y:S05]  /*0cf0*/  @P0 BRA `(.L_x_324) ;  /* 0x0000015000000947 */ /* 0x00cfea0003800000 */
[----:B------:R-:W2:Y:S02]  /*0d00*/  R2UR UR10, R2 ;  /* 0x00000000020a73c2 */ /* 0x000ea400000e0000 */
[----:B--2---:R-:W-:-:S06]  /*0d10*/  UISETP.GT.AND UP0, UPT, UR10, -0x1, UPT ;  /* 0xffffffff0a00788c */ /* 0x004fcc000bf04270 */
        /* <DEDUP_REMOVED lines=10> */
.L_x_325:
[----:B------:R-:W-:Y:S02]  /*0dc0*/  UISETP.NE.AND UP0, UPT, UR8, 0x1, UPT ;  /* 0x000000010800788c */ /* 0x000fe4000bf05270 */
[----:B------:R-:W-:Y:S02]  /*0dd0*/  ULDC.64 UR4, c[0x0][0x330] ;  /* 0x0000cc0000047ab9 */ /* 0x000fe40000000a00 */
[----:B------:R-:W-:-:S07]  /*0de0*/  UIMAD.WIDE.U32 UR24, UR10, UR4, URZ ;  /* 0x000000040a1872a5 */ /* 0x000fce000f8e003f */
[----:B------:R-:W-:Y:S02]  /*0df0*/  @UP0 UMOV UR11, UR25 ;  /* 0x00000019000b0c82 */ /* 0x000fe40008000000 */
[----:B------:R-:W-:Y:S02]  /*0e00*/  @UP0 USHF.R.U32.HI UR10, URZ, UR5, UR11 ;  /* 0x000000053f0a0299 */ /* 0x000fe4000801160b */
.L_x_326:
[----:B------:R-:W-:Y:S02]  /*0e10*/  ULDC UR4, c[0x0][0x32c] ;  /* 0x0000cb0000047ab9 */ /* 0x000fe40000000800 */
[----:B------:R-:W-:-:S04]  /*0e20*/  UIMAD UR4, UR10, UR4, URZ ;  /* 0x000000040a0472a4 */ /* 0x000fc8000f8e023f */
[----:B------:R-:W-:-:S04]  /*0e30*/  UISETP.LT.AND UP0, UPT, UR9, UR4, UPT ;  /* 0x000000040900728c */ /* 0x000fc8000bf01270 */
[----:B------:R-:W-:-:S03]  /*0e40*/  USEL UR9, UR9, UR4, !UP0 ;  /* 0x0000000409097287 */ /* 0x000fc6000c000000 */
.L_x_324:
[----:B------:R-:W2:Y:S01]  /*0e50*/  R2UR UR4, R89 ;  /* 0x00000000590473c2 */ /* 0x000ea200000e0000 */
[----:B------:R-:W-:Y:S02]  /*0e60*/  UIADD3 UR10, UR7, 0x3f, URZ ;  /* 0x0000003f070a7890 */ /* 0x000fe4000fffe03f */
[----:B------:R-:W-:Y:S02]  /*0e70*/  USHF.R.S32.HI UR7, URZ, 0x1f, UR9 ;  /* 0x0000001f3f077899 */ /* 0x000fe40008011409 */
[----:B------:R-:W-:Y:S02]  /*0e80*/  USHF.R.S32.HI UR8, URZ, 0x1f, UR10 ;  /* 0x0000001f3f087899 */ /* 0x000fe4000801140a */
[----:B------:R-:W-:Y:S01]  /*0e90*/  ULEA.HI UR7, UR7, UR9, URZ, 0x6 ;  /* 0x0000000907077291 */ /* 0x000fe2000f8f303f */
[----:B------:R-:W3:Y:S01]  /*0ea0*/  R2UR UR5, R0 ;  /* 0x00000000000573c2 */ /* 0x000ee200000e0000 */
[----:B------:R-:W-:Y:S02]  /*0eb0*/  ULEA.HI UR8, UR8, UR10, URZ, 0x6 ;  /* 0x0000000a08087291 */ /* 0x000fe4000f8f303f */
[----:B------:R-:W-:-:S02]  /*0ec0*/  USHF.R.S32.HI UR7, URZ, 0x6, UR7 ;  /* 0x000000063f077899 */ /* 0x000fc40008011407 */
[----:B------:R-:W-:Y:S02]  /*0ed0*/  USHF.R.S32.HI UR8, URZ, 0x6, UR8 ;  /* 0x000000063f087899 */ /* 0x000fe40008011408 */
[----:B------:R-:W-:-:S04]  /*0ee0*/  UISETP.LT.AND UP1, UPT, URZ, UR7, UPT ;  /* 0x000000073f00728c */ /* 0x000fc8000bf21270 */
[----:B------:R-:W-:Y:S02]  /*0ef0*/  USEL UR7, URZ, UR7, !UP1 ;  /* 0x000000073f077287 */ /* 0x000fe4000c800000 */
[----:B--2---:R-:W-:-:S04]  /*0f00*/  UISETP.LT.AND UP0, UPT, UR8, UR4, UPT ;  /* 0x000000040800728c */ /* 0x004fc8000bf01270 */
[----:B------:R-:W-:Y:S02]  /*0f10*/  USEL UR4, UR8, UR4, UP0 ;  /* 0x0000000408047287 */ /* 0x000fe40008000000 */
[----:B---3--:R-:W-:Y:S02]  /*0f20*/  ULEA UR7, UR7, -UR5, 0x6 ;  /* 0x8000000507077291 */ /* 0x008fe4000f8e303f */
[----:B------:R-:W-:Y:S02]  /*0f30*/  ULEA UR4, UR4, -UR5, 0x6 ;  /* 0x8000000504047291 */ /* 0x000fe4000f8e303f */
[----:B------:R-:W-:Y:S02]  /*0f40*/  UISETP.LT.AND UP1, UPT, URZ, UR7, UPT ;  /* 0x000000073f00728c */ /* 0x000fe4000bf21270 */
[----:B------:R-:W-:Y:S02]  /*0f50*/  UISETP.LT.AND UP0, UPT, UR4, UR19, UPT ;  /* 0x000000130400728c */ /* 0x000fe4000bf01270 */
[----:B------:R-:W-:-:S02]  /*0f60*/  USEL UR7, URZ, UR7, !UP1 ;  /* 0x000000073f077287 */ /* 0x000fc4000c800000 */
[----:B------:R-:W-:Y:S02]  /*0f70*/  USEL UR4, UR4, UR19, UP0 ;  /* 0x0000001304047287 */ /* 0x000fe40008000000 */
[----:B------:R-:W-:Y:S02]  /*0f80*/  USHF.R.U32.HI UR8, URZ, 0x6, UR7 ;  /* 0x000000063f087899 */ /* 0x000fe40008011607 */
[----:B------:R-:W-:-:S05]  /*0f90*/  UISETP.GT.AND UP0, UPT, UR4, UR7, UPT ;  /* 0x000000070400728c */ /* 0x000fca000bf04270 */
[----:B------:R-:W-:-:S06]  /*0fa0*/  UMOV UR7, UR8 ;  /* 0x0000000800077c82 */ /* 0x000fcc0008000000 */
[----:B------:R-:W-:-:S04]  /*0fb0*/  @UP0 UIADD3 UR5, UR4, 0x3f, URZ ;  /* 0x0000003f04050890 */ /* 0x000fc8000fffe03f */
[----:B------:R-:W-:-:S04]  /*0fc0*/  @UP0 USHF.R.S32.HI UR4, URZ, 0x1f, UR5 ;  /* 0x0000001f3f040899 */ /* 0x000fc80008011405 */
[----:B------:R-:W-:-:S04]  /*0fd0*/  @UP0 ULEA.HI UR4, UR4, UR5, URZ, 0x6 ;  /* 0x0000000504040291 */ /* 0x000fc8000f8f303f */
[----:B------:R-:W-:-:S04]  /*0fe0*/  @UP0 USHF.R.S32.HI UR7, URZ, 0x6, UR4 ;  /* 0x000000063f070899 */ /* 0x000fc80008011404 */
[----:B------:R-:W-:-:S06]  /*0ff0*/  UISETP.GT.AND UP0, UPT, UR7, UR8, UPT ;  /* 0x000000080700728c */ /* 0x000fcc000bf04270 */
[----:B------:R-:W-:-:S13]  /*1000*/  PLOP3.LUT P0, PT, PT, PT, UP0, 0x80, 0x0 ;  /* 0x000000000000781c */ /* 0x000fda0003f0f008 */
        /* <DEDUP_REMOVED lines=10> */
[----:B------:R-:W-:Y:S01]  /*10b0*/  UIADD3 UR16, UR7, -0x1, URZ ;  /* 0xffffffff07107890 */ /* 0x000fe2000fffe03f */
[----:B------:R-:W-:Y:S01]  /*10c0*/  IMAD.IADD R82, R82, 0x1, R5 ;  /* 0x0000000152527824 */ /* 0x000fe200078e0205 */
[----:B------:R-:W-:Y:S01]  /*10d0*/  SHF.R.S32.HI R4, RZ, 0x1f, R144 ;  /* 0x0000001fff047819 */ /* 0x000fe20000011490 */
[----:B------:R2:W3:Y:S01]  /*10e0*/  @P2 LDG.E R3, [R2.64] ;  /* 0x0000001602032981 */ /* 0x0004e2000c1e1900 */
[-C--:B------:R-:W-:Y:S01]  /*10f0*/  LEA.HI R8, R108, R71.reuse, RZ, 0x3 ;  /* 0x000000476c087211 */ /* 0x080fe200078f18ff */
[----:B------:R-:W-:Y:S01]  /*1100*/  UMOV UR6, 0x5 ;  /* 0x0000000500067882 */ /* 0x000fe20000000000 */
[----:B------:R-:W-:Y:S01]  /*1110*/  IMAD.U32 R7, RZ, RZ, UR16 ;  /* 0x00000010ff077e24 */ /* 0x000fe2000f8e00ff */
[----:B------:R-:W-:Y:S01]  /*1120*/  ULDC UR11, c[0x0][0x23c] ;  /* 0x00008f00000b7ab9 */ /* 0x000fe20000000800 */
[----:B------:R-:W-:Y:S01]  /*1130*/  SHF.R.S32.HI R5, RZ, 0x3, R8 ;  /* 0x00000003ff057819 */ /* 0x000fe20000011408 */
[----:B------:R-:W-:Y:S01]  /*1140*/  ULDC.64 UR4, c[0x0][0x238] ;  /* 0x00008e0000047ab9 */ /* 0x000fe20000000a00 */
[----:B------:R-:W-:Y:S01]  /*1150*/  LOP3.LUT R8, R8, 0x1ffffff8, RZ, 0xc0, !PT ;  /* 0x1ffffff808087812 */ /* 0x000fe200078ec0ff */
[----:B------:R-:W-:Y:S01]  /*1160*/  UMOV UR28, 0x6 ;  /* 0x00000006001c7882 */ /* 0x000fe20000000000 */
[C---:B------:R-:W-:Y:S01]  /*1170*/  IADD3 R88, -R5.reuse, UR19, RZ ;  /* 0x0000001305587c10 */ /* 0x040fe2000fffe1ff */
[----:B------:R-:W-:Y:S01]  /*1180*/  USHF.L.U64.HI UR11, UR4, UR6, UR11 ;  /* 0x00000006040b7299 */ /* 0x000fe2000801020b */
[----:B------:R-:W-:Y:S01]  /*1190*/  IADD3 R144, P0, R5, R144, RZ ;  /* 0x0000009005907210 */ /* 0x000fe20007f1e0ff */
[----:B------:R-:W-:Y:S01]  /*11a0*/  IMAD.IADD R8, R71, 0x1, -R8 ;  /* 0x0000000147087824 */ /* 0x000fe200078e0a08 */
[----:B------:R-:W-:Y:S01]  /*11b0*/  USHF.L.U64.HI UR9, UR4, UR28, UR5 ;  /* 0x0000001c04097299 */ /* 0x000fe20008010205 */
[----:B------:R-:W-:Y:S01]  /*11c0*/  IMAD R0, R7, -0x40, R88 ;  /* 0xffffffc007007824 */ /* 0x000fe200078e0258 */
[----:B------:R-:W-:Y:S01]  /*11d0*/  LEA.HI.X.SX32 R145, R5, R4, 0x1, P0 ;  /* 0x0000000405917211 */ /* 0x000fe200000f0eff */
[----:B------:R-:W-:Y:S01]  /*11e0*/  IMAD.SHL.U32 R8, R8, 0x8, RZ ;  /* 0x0000000808087824 */ /* 0x000fe200078e00ff */
[----:B------:R-:W-:Y:S01]  /*11f0*/  USHF.L.U32 UR10, UR4, 0x6, URZ ;  /* 0x00000006040a7899 */ /* 0x000fe2000800063f */
[----:B------:R-:W-:Y:S01]  /*1200*/  IMAD.U32 R142, RZ, RZ, UR14 ;  /* 0x0000000eff8e7e24 */ /* 0x000fe2000f8e00ff */
[C---:B------:R-:W-:Y:S01]  /*1210*/  ISETP.GE.AND P1, PT, R0.reuse, 0x1, PT ;  /* 0x000000010000780c */ /* 0x040fe20003f26270 */
[----:B------:R-:W-:Y:S01]  /*1220*/  IMAD R7, R145, c[0x0][0x238], RZ ;  /* 0x00008e0091077a24 */ /* 0x000fe200078e02ff */
[----:B------:R-:W-:Y:S01]  /*1230*/  ISETP.GT.AND P0, PT, R0, 0x20, PT ;  /* 0x000000200000780c */ /* 0x000fe20003f04270 */
[----:B------:R-:W-:Y:S01]  /*1240*/  USHF.L.U32 UR12, UR4, 0x5, URZ ;  /* 0x00000005040c7899 */ /* 0x000fe2000800063f */
[----:B------:R-:W-:Y:S01]  /*1250*/  IADD3 R0, R8, 0x40, RZ ;  /* 0x0000004008007810 */ /* 0x000fe20007ffe0ff */
[----:B------:R-:W-:Y:S01]  /*1260*/  ULDC.64 UR6, c[0x0][0x240] ;  /* 0x0000900000067ab9 */ /* 0x000fe20000000a00 */
[--C-:B------:R-:W-:Y:S01]  /*1270*/  SHF.R.S32.HI R9, RZ, 0x1f, R8.reuse ;  /* 0x0000001fff097819 */ /* 0x100fe20000011408 */
[----:B------:R-:W-:Y:S01]  /*1280*/  ULDC.64 UR4, c[0x0][0x260] ;  /* 0x0000980000047ab9 */ /* 0x000fe20000000a00 */
[----:B------:R-:W-:Y:S01]  /*1290*/  ISETP.GE.AND P6, PT, R0, c[0x0][0x1d4], PT ;  /* 0x0000750000007a0c */ /* 0x000fe20003fc6270 */
[C---:B------:R-:W-:Y:S01]  /*12a0*/  IMAD R0, R144.reuse, c[0x0][0x23c], R7 ;  /* 0x00008f0090007a24 */ /* 0x040fe200078e0207 */
[----:B------:R-:W-:Y:S01]  /*12b0*/  UIMAD UR6, UR13, UR6, URZ ;  /* 0x000000060d0672a4 */ /* 0x000fe2000f8e023f */
[----:B------:R-:W-:Y:S01]  /*12c0*/  IMAD.WIDE.U32 R6, R144, c[0x0][0x238], R8 ;  /* 0x00008e0090067a25 */ /* 0x000fe200078e0008 */
[----:B------:R-:W-:Y:S01]  /*12d0*/  UIMAD UR4, UR13, UR4, URZ ;  /* 0x000000040d0472a4 */ /* 0x000fe2000f8e023f */
[-C--:B------:R-:W-:Y:S01]  /*12e0*/  LEA.HI R4, R108, R71.reuse, RZ, 0x2 ;  /* 0x000000476c047211 */ /* 0x080fe200078f10ff */
[----:B------:R-:W-:Y:S01]  /*12f0*/  USHF.R.S32.HI UR21, URZ, 0x1f, UR20 ;  /* 0x0000001f3f157899 */ /* 0x000fe20008011414 */
[----:B------:R-:W-:Y:S01]  /*1300*/  IMAD.IADD R7, R7, 0x1, R0 ;  /* 0x0000000107077824 */ /* 0x000fe200078e0200 */
[----:B------:R-:W-:Y:S01]  /*1310*/  UIMAD UR7, UR14, UR7, UR6 ;  /* 0x000000070e0772a4 */ /* 0x000fe2000f8e0206 */
[----:B--2---:R-:W-:Y:S01]  /*1320*/  IMAD.SHL.U32 R2, R5, 0x40, RZ ;  /* 0x0000004005027824 */ /* 0x004fe200078e00ff */
[----:B------:R-:W-:Y:S01]  /*1330*/  USEL UR25, UR20, URZ, !UP4 ;  /* 0x0000003f14197287 */ /* 0x000fe2000e000000 */
[----:B------:R-:W-:Y:S01]  /*1340*/  IMAD.WIDE.U32 R142, R142, c[0x0][0x240], R6 ;  /* 0x000090008e8e7a25 */ /* 0x000fe200078e0006 */
[----:B------:R-:W-:Y:S01]  /*1350*/  USEL UR24, UR21, URZ, !UP4 ;  /* 0x0000003f15187287 */ /* 0x000fe2000e000000 */
[----:B------:R-:W-:Y:S01]  /*1360*/  LOP3.LUT R0, R4, 0xfffffffc, RZ, 0xc0, !PT ;  /* 0xfffffffc04007812 */ /* 0x000fe200078ec0ff */
[----:B------:R-:W-:Y:S01]  /*1370*/  UIMAD UR6, UR14, UR5, UR4 ;  /* 0x000000050e0672a4 */ /* 0x000fe2000f8e0204 */
[----:B------:R-:W-:Y:S01]  /*1380*/  LOP3.LUT R5, R2, 0x1c0, RZ, 0xc0, !PT ;  /* 0x000001c002057812 */ /* 0x000fe200078ec0ff */
[----:B------:R-:W-:Y:S01]  /*1390*/  IMAD.U32 R140, RZ, RZ, UR25 ;  /* 0x00000019ff8c7e24 */ /* 0x000fe2000f8e00ff */
[----:B------:R-:W-:Y:S01]  /*13a0*/  ULDC.64 UR4, c[0x0][0x248] ;  /* 0x0000920000047ab9 */ /* 0x000fe20000000a00 */
[----:B------:R-:W-:Y:S01]  /*13b0*/  IADD3 R143, R143, UR7, RZ ;  /* 0x000000078f8f7c10 */ /* 0x000fe2000fffe0ff */
[----:B------:R-:W-:Y:S01]  /*13c0*/  UIMAD UR4, UR24, UR4, URZ ;  /* 0x00000004180472a4 */ /* 0x000fe2000f8e023f */
[----:B------:R-:W-:Y:S01]  /*13d0*/  LOP3.LUT R2, R5, 0x38, R8, 0xf8, !PT ;  /* 0x0000003805027812 */ /* 0x000fe200078ef808 */
[----:B------:R-:W-:Y:S01]  /*13e0*/  USHF.R.S32.HI UR7, URZ, 0x1f, UR16 ;  /* 0x0000001f3f077899 */ /* 0x000fe20008011410 */
[----:B------:R-:W-:Y:S01]  /*13f0*/  SHF.R.U32.HI R5, RZ, 0x3, R5 ;  /* 0x00000003ff057819 */ /* 0x000fe20000011605 */
[----:B------:R-:W-:Y:S01]  /*1400*/  UIMAD UR5, UR25, UR5, UR4 ;  /* 0x00000005190572a4 */ /* 0x000fe2000f8e0204 */
[----:B------:R-:W-:Y:S01]  /*1410*/  IMAD.WIDE.U32 R142, R140, c[0x0][0x248], R142 ;  /* 0x000092008c8e7a25 */ /* 0x000fe200078e008e */
[----:B------:R-:W-:Y:S01]  /*1420*/  LEA.HI R122, R108, R71, RZ, 0x6 ;  /* 0x000000476c7a7211 */ /* 0x000fe200078f30ff */
[----:B------:R-:W-:Y:S01]  /*1430*/  UIMAD UR4, UR9, UR16, URZ ;  /* 0x00000010090472a4 */ /* 0x000fe2000f8e023f */
[----:B------:R-:W-:Y:S01]  /*1440*/  LOP3.LUT R5, R2, R5, RZ, 0x3c, !PT ;  /* 0x0000000502057212 */ /* 0x000fe200078e3cff */
[----:B------:R-:W-:Y:S01]  /*1450*/  IMAD.U32 R77, RZ, RZ, UR10 ;  /* 0x0000000aff4d7e24 */ /* 0x000fe2000f8e00ff */
[----:B------:R-:W-:Y:S01]  /*1460*/  IADD3 R147, R143, UR5, RZ ;  /* 0x000000058f937c10 */ /* 0x000fe2000fffe0ff */
[----:B------:R-:W-:Y:S01]  /*1470*/  IMAD.MOV.U32 R146, RZ, RZ, R142 ;  /* 0x000000ffff927224 */ /* 0x000fe200078e008e */
[----:B------:R-:W-:Y:S01]  /*1480*/  IADD3 R2, R8, 0x80, RZ ;  /* 0x0000008008027810 */ /* 0x000fe20007ffe0ff */
[----:B------:R-:W-:Y:S01]  /*1490*/  IMAD.IADD R0, R71, 0x1, -R0 ;  /* 0x0000000147007824 */ /* 0x000fe200078e0a00 */
[----:B------:R-:W-:Y:S01]  /*14a0*/  UIMAD UR4, UR7, UR10, UR4 ;  /* 0x0000000a070472a4 */ /* 0x000fe2000f8e0204 */
[----:B------:R-:W-:Y:S01]  /*14b0*/  IMAD.SHL.U32 R122, R122, 0x8, RZ ;  /* 0x000000087a7a7824 */ /* 0x000fe200078e00ff */
[----:B------:R-:W-:Y:S01]  /*14c0*/  ISETP.GE.AND P4, PT, R8, c[0x0][0x1d4], PT ;  /* 0x0000750008007a0c */ /* 0x000fe20003f86270 */
[----:B------:R-:W-:Y:S01]  /*14d0*/  IMAD.WIDE.U32 R6, R77, UR16, R146 ;  /* 0x000000104d067c25 */ /* 0x000fe2000f8e0092 */
[----:B------:R-:W-:-:S02]  /*14e0*/  ISETP.GE.AND P5, PT, R2, c[0x0][0x1d4], PT ;  /* 0x0000750002007a0c */ /* 0x000fc40003fa6270 */
[----:B------:R-:W-:Y:S01]  /*14f0*/  LOP3.LUT R122, R5, 0xfffffe00, R122, 0xf8, !PT ;  /* 0xfffffe00057a7812 */ /* 0x000fe200078ef87a */
[----:B------:R-:W-:Y:S01]  /*1500*/  IMAD.SHL.U32 R18, R0, 0x4, RZ ;  /* 0x0000000400127824 */ /* 0x000fe200078e00ff */
[----:B------:R-:W-:Y:S01]  /*1510*/  IADD3 R2, R7, UR4, RZ ;  /* 0x0000000407027c10 */ /* 0x000fe2000fffe0ff */
[----:B------:R-:W-:Y:S01]  /*1520*/  IMAD.U32 R10, RZ, RZ, UR14 ;  /* 0x0000000eff0a7e24 */ /* 0x000fe2000f8e00ff */
[----:B------:R-:W-:Y:S01]  /*1530*/  @P1 LEA R24, P3, R6, c[0x0][0x220], 0x1 ;  /* 0x0000880006181a11 */ /* 0x000fe200078608ff */
[----:B------:R-:W-:Y:S01]  /*1540*/  IMAD.SHL.U32 R122, R122, 0x2, RZ ;  /* 0x000000027a7a7824 */ /* 0x000fe200078e00ff */
[----:B------:R-:W-:Y:S01]  /*1550*/  IADD3 R15, R18, 0x20, RZ ;  /* 0x00000020120f7810 */ /* 0x000fe20007ffe0ff */
[----:B------:R-:W-:Y:S01]  /*1560*/  IMAD.WIDE.U32 R10, R10, c[0x0][0x260], R8 ;  /* 0x000098000a0a7a25 */ /* 0x000fe200078e0008 */
[C---:B------:R-:W-:Y:S01]  /*1570*/  @P1 LEA.HI.X R25, R6.reuse, c[0x0][0x224], R2, 0x1, P3 ;  /* 0x0000890006191a11 */ /* 0x040fe200018f0c02 */
[----:B------:R-:W-:Y:S01]  /*1580*/  ULDC.64 UR4, c[0x0][0x280] ;  /* 0x0000a00000047ab9 */ /* 0x000fe20000000a00 */
[----:B------:R-:W-:Y:S01]  /*1590*/  @P0 IADD3 R5, P3, R6, UR12, RZ ;  /* 0x0000000c06050c10 */ /* 0x000fe2000ff7e0ff */
[----:B------:R-:W-:Y:S01]  /*15a0*/  IMAD.IADD R12, R18, 0x1, R15 ;  /* 0x00000001120c7824 */ /* 0x000fe200078e020f */
[--C-:B------:R-:W-:Y:S01]  /*15b0*/  SHF.R.S32.HI R127, RZ, 0x2, R4.reuse ;  /* 0x00000002ff7f7819 */ /* 0x100fe20000011404 */
[----:B------:R-:W-:Y:S01]  /*15c0*/  @!PT LDS RZ, [RZ] ;  /* 0x00000000fffff984 */ /* 0x000fe20000000800 */
[----:B------:R-:W-:Y:S01]  /*15d0*/  @!PT LDS RZ, [RZ] ;  /* 0x00000000fffff984 */ /* 0x000fe20000000800 */
[----:B------:R-:W-:Y:S01]  /*15e0*/  @!PT LDS RZ, [RZ] ;  /* 0x00000000fffff984 */ /* 0x000fe20000000800 */
[----:B------:R2:W-:Y:S01]  /*15f0*/  @P1 LDGSTS.E.BYPASS.LTC128B.128 [R122+0x6100], [R24.64], !P4 ;  /* 0x06100000187a1fae */ /* 0x0005e2000e101d56 */
[----:B------:R-:W-:Y:S01]  /*1600*/  @P0 IADD3.X R2, R2, UR11, RZ, P3, !PT ;  /* 0x0000000b02020c10 */ /* 0x000fe20009ffe4ff */
[C---:B------:R-:W-:Y:S01]  /*1610*/  IMAD.SHL.U32 R16, R0.reuse, 0x8, RZ ;  /* 0x0000000800107824 */ /* 0x040fe200078e00ff */
[C---:B------:R-:W-:Y:S01]  /*1620*/  @P0 LEA R8, P3, R5.reuse, c[0x0][0x220], 0x1 ;  /* 0x0000880005080a11 */ /* 0x040fe200078608ff */
[----:B------:R2:W-:Y:S01]  /*1630*/  @P1 LDGSTS.E.BYPASS.LTC128B.128 [R122+0x8100], [R24.64+0x80], !P6 ;  /* 0x08100080187a1fae */ /* 0x0005e2000f101d56 */
[----:B------:R-:W-:Y:S01]  /*1640*/  SHF.R.S32.HI R4, RZ, 0x1f, R4 ;  /* 0x0000001fff047819 */ /* 0x000fe20000011404 */
[----:B------:R-:W-:Y:S01]  /*1650*/  IMAD R121, R0, 0x40, R127 ;  /* 0x0000004000797824 */ /* 0x000fe200078e027f */
[----:B------:R-:W-:Y:S01]  /*1660*/  IADD3 R14, R18, 0x40, RZ ;  /* 0x00000040120e7810 */ /* 0x000fe20007ffe0ff */
[----:B------:R2:W-:Y:S01]  /*1670*/  @P1 LDGSTS.E.BYPASS.LTC128B.128 [R122+0xa100], [R24.64+0x100], !P5 ;  /* 0x0a100100187a1fae */ /* 0x0005e2000e901d56 */
[----:B------:R-:W-:Y:S01]  /*1680*/  ISETP.GE.AND P1, PT, R12, c[0x0][0x27c], PT ;  /* 0x00009f000c007a0c */ /* 0x000fe20003f26270 */
[----:B------:R-:W-:Y:S01]  /*1690*/  USHF.L.U64.HI UR26, UR4, UR28, UR5 ;  /* 0x0000001c041a7299 */ /* 0x000fe20008010205 */
[----:B------:R-:W-:Y:S01]  /*16a0*/  @P0 LEA.HI.X R9, R5, c[0x0][0x224], R2, 0x1, P3 ;  /* 0x0000890005090a11 */ /* 0x000fe200018f0c02 */
[----:B------:R-:W-:Y:S01]  /*16b0*/  IMAD.IADD R13, R18, 0x1, R14 ;  /* 0x00000001120d7824 */ /* 0x000fe200078e020e */
[----:B------:R-:W-:Y:S01]  /*16c0*/  SEL R5, RZ, c[0x0][0x27c], !P1 ;  /* 0x00009f00ff057a07 */ /* 0x000fe20004800000 */
[----:B------:R-:W-:Y:S01]  /*16d0*/  USHF.L.U32 UR27, UR4, 0x6, URZ ;  /* 0x00000006041b7899 */ /* 0x000fe2000800063f */
[----:B------:R-:W-:Y:S01]  /*16e0*/  LEA.HI R4, R4, R127, RZ, 0x3 ;  /* 0x0000007f04047211 */ /* 0x000fe200078f18ff */
[----:B------:R4:W-:Y:S01]  /*16f0*/  @P0 LDGSTS.E.BYPASS.LTC128B.128 [R122+0x7100], [R8.64], !P4 ;  /* 0x07100000087a0fae */ /* 0x0009e2000e101d56 */
[----:B------:R-:W-:Y:S01]  /*1700*/  P2R R129, PR, RZ, 0x2 ;  /* 0x00000002ff817803 */ /* 0x000fe20000000000 */
[----:B------:R-:W-:Y:S01]  /*1710*/  IMAD.IADD R5, R5, 0x1, R12 ;  /* 0x0000000105057824 */ /* 0x000fe200078e020c */
[----:B------:R-:W-:Y:S01]  /*1720*/  LOP3.LUT R4, R4, 0xfffffff8, RZ, 0xc0, !PT ;  /* 0xfffffff804047812 */ /* 0x000fe200078ec0ff */
[----:B------:R4:W-:Y:S01]  /*1730*/  @P0 LDGSTS.E.BYPASS.LTC128B.128 [R122+0x9100], [R8.64+0x80], !P6 ;  /* 0x09100080087a0fae */ /* 0x0009e2000f101d56 */
[----:B------:R-:W-:Y:S01]  /*1740*/  ISETP.GE.AND P1, PT, R13, c[0x0][0x27c], PT ;  /* 0x00009f000d007a0c */ /* 0x000fe20003f26270 */
[----:B------:R-:W-:Y:S01]  /*1750*/  ULDC.64 UR4, c[0x0][0x290] ;  /* 0x0000a40000047ab9 */ /* 0x000fe20000000a00 */
[----:B------:R-:W-:Y:S01]  /*1760*/  ISETP.GE.AND P3, PT, R16, c[0x0][0x27c], PT ;  /* 0x00009f0010007a0c */ /* 0x000fe20003f66270 */
[----:B------:R-:W-:Y:S01]  /*1770*/  IMAD.IADD R123, R127, 0x1, -R4 ;  /* 0x000000017f7b7824 */ /* 0x000fe200078e0a04 */
[----:B------:R-:W-:Y:S01]  /*1780*/  SHF.R.S32.HI R2, RZ, 0x1f, R5 ;  /* 0x0000001fff027819 */ /* 0x000fe20000011405 */
[----:B------:R4:W-:Y:S01]  /*1790*/  @P0 LDGSTS.E.BYPASS.LTC128B.128 [R122+0xb100], [R8.64+0x100], !P5 ;  /* 0x0b100100087a0fae */ /* 0x0009e2000e901d56 */
[----:B------:R-:W-:Y:S01]  /*17a0*/  SEL R4, RZ, c[0x0][0x27c], !P1 ;  /* 0x00009f00ff047a07 */ /* 0x000fe20004800000 */
[----:B------:R-:W-:Y:S01]  /*17b0*/  USHF.L.U64.HI UR28, UR4, UR28, UR5 ;  /* 0x0000001c041c7299 */ /* 0x000fe20008010205 */
[----:B------:R-:W-:Y:S01]  /*17c0*/  SEL R7, RZ, c[0x0][0x27c], !P3 ;  /* 0x00009f00ff077a07 */ /* 0x000fe20005800000 */
[----:B------:R-:W-:Y:S01]  /*17d0*/  USHF.L.U32 UR29, UR4, 0x6, URZ ;  /* 0x00000006041d7899 */ /* 0x000fe2000800063f */
[CC--:B------:R-:W-:Y:S01]  /*17e0*/  LEA.HI R96, R2.reuse, R5.reuse, RZ, 0x3 ;  /* 0x0000000502607211 */ /* 0x0c0fe200078f18ff */
[----:B------:R-:W0:Y:S01]  /*17f0*/  LDGDEPBAR ;  /* 0x00000000000079af */ /* 0x000e220000000000 */
[----:B------:R-:W-:Y:S01]  /*1800*/  LEA.HI R2, R2, R5, RZ, 0x6 ;  /* 0x0000000502027211 */ /* 0x000fe200078f30ff */
[----:B------:R-:W-:Y:S01]  /*1810*/  IMAD.IADD R5, R4, 0x1, R13 ;  /* 0x0000000104057824 */ /* 0x000fe200078e020d */
[C---:B------:R-:W-:Y:S01]  /*1820*/  LOP3.LUT P0, RZ, R123.reuse, 0x4, RZ, 0xc0, !PT ;  /* 0x000000047bff7812 */ /* 0x040fe2000780c0ff */
[C---:B------:R-:W-:Y:S01]  /*1830*/  IMAD.IADD R7, R16.reuse, 0x1, R7 ;  /* 0x0000000110077824 */ /* 0x040fe200078e0207 */
[----:B------:R-:W-:Y:S01]  /*1840*/  IADD3 R126, R16, 0x60, RZ ;  /* 0x00000060107e7810 */ /* 0x000fe20007ffe0ff */
[----:B------:R-:W-:Y:S01]  /*1850*/  IMAD.SHL.U32 R123, R123, 0x40, RZ ;  /* 0x000000407b7b7824 */ /* 0x000fe200078e00ff */
[----:B------:R-:W-:Y:S01]  /*1860*/  SHF.R.S32.HI R104, RZ, 0x1f, R5 ;  /* 0x0000001fff687819 */ /* 0x000fe20000011405 */
[----:B------:R-:W-:Y:S01]  /*1870*/  IMAD.SHL.U32 R2, R2, 0x40, RZ ;  /* 0x0000004002027824 */ /* 0x000fe200078e00ff */
[----:B------:R-:W-:Y:S01]  /*1880*/  SHF.R.S32.HI R106, RZ, 0x1f, R7 ;  /* 0x0000001fff6a7819 */ /* 0x000fe20000011407 */
[----:B------:R-:W-:Y:S01]  /*1890*/  ULDC.64 UR4, c[0x0][0x1e8] ;  /* 0x00007a0000047ab9 */ /* 0x000fe20000000a00 */
[CC--:B------:R-:W-:Y:S01]  /*18a0*/  LEA.HI R98, R104.reuse, R5.reuse, RZ, 0x3 ;  /* 0x0000000568627211 */ /* 0x0c0fe200078f18ff */
[----:B------:R-:W-:Y:S01]  /*18b0*/  UIMAD UR34, UR13, UR4, URZ ;  /* 0x000000040d2272a4 */ /* 0x000fe2000f8e023f */
[----:B------:R-:W-:Y:S01]  /*18c0*/  LEA.HI R104, R104, R5, RZ, 0x6 ;  /* 0x0000000568687211 */ /* 0x000fe200078f30ff */
[----:B------:R-:W-:Y:S01]  /*18d0*/  UIMAD.WIDE.U32 UR30, UR14, UR4, URZ ;  /* 0x000000040e1e72a5 */ /* 0x000fe2000f8e003f */
[----:B------:R-:W-:Y:S01]  /*18e0*/  LEA.HI R94, R106, R7, RZ, 0x3 ;  /* 0x000000076a5e7211 */ /* 0x000fe200078f18ff */
[----:B------:R-:W-:Y:S01]  /*18f0*/  UIMAD UR34, UR14, UR5, UR34 ;  /* 0x000000050e2272a4 */ /* 0x000fe2000f8e0222 */
[----:B------:R-:W-:Y:S01]  /*1900*/  LEA.HI R108, R108, R71, RZ, 0x5 ;  /* 0x000000476c6c7211 */ /* 0x000fe200078f28ff */
[----:B------:R-:W-:Y:S01]  /*1910*/  IMAD.SHL.U32 R104, R104, 0x40, RZ ;  /* 0x0000004068687824 */ /* 0x000fe200078e00ff */
[----:B------:R-:W-:Y:S01]  /*1920*/  SHF.R.S32.HI R5, RZ, 0x1f, R126 ;  /* 0x0000001fff057819 */ /* 0x000fe2000001147e */
[----:B------:R-:W-:Y:S01]  /*1930*/  ULDC.64 UR4, c[0x0][0x210] ;  /* 0x0000840000047ab9 */ /* 0x000fe20000000a00 */
[----:B------:R-:W-:Y:S01]  /*1940*/  LEA.HI R106, R106, R7, RZ, 0x6 ;  /* 0x000000076a6a7211 */ /* 0x000fe200078f30ff */
[----:B------:R-:W-:Y:S01]  /*1950*/  IMAD.SHL.U32 R108, R108, 0x10, RZ ;  /* 0x000000106c6c7824 */ /* 0x000fe200078e00ff */
[----:B------:R-:W-:Y:S01]  /*1960*/  SHF.R.S32.HI R0, RZ, 0x1f, R13 ;  /* 0x0000001fff007819 */ /* 0x000fe2000001140d */
[----:B------:R-:W-:Y:S01]  /*1970*/  UIMAD UR35, UR13, UR4, URZ ;  /* 0x000000040d2372a4 */ /* 0x000fe2000f8e023f */
[----:B------:R-:W-:Y:S01]  /*1980*/  LOP3.LUT R123, R123, 0x1c0, RZ, 0xc0, !PT ;  /* 0x000001c07b7b7812 */ /* 0x000fe200078ec0ff */
[----:B------:R-:W-:Y:S01]  /*1990*/  IMAD.SHL.U32 R106, R106, 0x40, RZ ;  /* 0x000000406a6a7824 */ /* 0x000fe200078e00ff */
[----:B------:R-:W-:Y:S01]  /*19a0*/  LEA.HI R118, R5, R126, RZ, 0x3 ;  /* 0x0000007e05767211 */ /* 0x000fe200078f18ff */
[----:B------:R-:W-:Y:S01]  /*19b0*/  IMAD.MOV.U32 R78, RZ, RZ, c[0x0][0x27c] ;  /* 0x00009f00ff4e7624 */ /* 0x000fe200078e00ff */
[----:B------:R-:W-:Y:S01]  /*19c0*/  SHF.R.S32.HI R5, RZ, 0x1f, R12 ;  /* 0x0000001fff057819 */ /* 0x000fe2000001140c */
[----:B------:R-:W-:Y:S01]  /*19d0*/  IMAD.MOV.U32 R92, RZ, RZ, c[0x0][0x2b8] ;  /* 0x0000ae00ff5c7624 */ /* 0x000fe200078e00ff */
[----:B------:R-:W-:Y:S01]  /*19e0*/  LEA.HI R119, R0, R13, RZ, 0x3 ;  /* 0x0000000d00777211 */ /* 0x000fe200078f18ff */
[----:B------:R-:W-:Y:S01]  /*19f0*/  UIMAD.WIDE.U32 UR32, UR14, UR4, URZ ;  /* 0x000000040e2072a5 */ /* 0x000fe2000f8e003f */
[----:B------:R-:W-:Y:S01]  /*1a00*/  SHF.R.U32.HI R109, RZ, 0x3, R123 ;  /* 0x00000003ff6d7819 */ /* 0x000fe2000001167b */
[----:B------:R-:W-:Y:S01]  /*1a10*/  IMAD.MOV.U32 R107, RZ, RZ, c[0x0][0x27c] ;  /* 0x00009f00ff6b7624 */ /* 0x000fe200078e00ff */
[----:B------:R-:W-:-:S02]  /*1a20*/  LOP3.LUT R0, R123, 0x18, R16, 0xf8, !PT ;  /* 0x000000187b007812 */ /* 0x000fc400078ef810 */
[----:B------:R-:W-:Y:S01]  /*1a30*/  LOP3.LUT R4, R123, 0x38, R94, 0xf8, !PT ;  /* 0x000000387b047812 */ /* 0x000fe200078ef85e */
[----:B------:R-:W-:Y:S01]  /*1a40*/  IMAD.SHL.U32 R107, R107, 0x2, RZ ;  /* 0x000000026b6b7824 */ /* 0x000fe200078e00ff */
[----:B------:R-:W-:Y:S02]  /*1a50*/  SHF.R.S32.HI R132, RZ, 0x1f, R127 ;  /* 0x0000001fff847819 */ /* 0x000fe4000001147f */
[----:B------:R-:W-:Y:S02]  /*1a60*/  LEA.HI R120, R5, R12, RZ, 0x3 ;  /* 0x0000000c05787211 */ /* 0x000fe400078f18ff */
[----:B------:R-:W-:Y:S01]  /*1a70*/  LOP3.LUT R108, R108, 0xfffffe00, RZ, 0xc0, !PT ;  /* 0xfffffe006c6c7812 */ /* 0x000fe200078ec0ff */
[C---:B------:R-:W-:Y:S01]  /*1a80*/  IMAD R134, R132.reuse, c[0x0][0x280], RZ ;  /* 0x0000a00084867a24 */ /* 0x040fe200078e02ff */
[----:B------:R-:W-:Y:S01]  /*1a90*/  LOP3.LUT R6, R123, 0x38, R96, 0xf8, !PT ;  /* 0x000000387b067812 */ /* 0x000fe200078ef860 */
[----:B------:R-:W-:Y:S01]  /*1aa0*/  IMAD R132, R132, c[0x0][0x290], RZ ;  /* 0x0000a40084847a24 */ /* 0x000fe200078e02ff */
[----:B------:R-:W-:Y:S01]  /*1ab0*/  LOP3.LUT R5, R0, R109, RZ, 0x3c, !PT ;  /* 0x0000006d00057212 */ /* 0x000fe200078e3cff */
[C---:B------:R-:W-:Y:S01]  /*1ac0*/  IMAD R134, R127.reuse, c[0x0][0x284], R134 ;  /* 0x0000a1007f867a24 */ /* 0x040fe200078e0286 */
[----:B------:R-:W-:Y:S01]  /*1ad0*/  LOP3.LUT R106, R106, 0x7ffff000, RZ, 0xc0, !PT ;  /* 0x7ffff0006a6a7812 */ /* 0x000fe200078ec0ff */
[----:B------:R-:W-:Y:S01]  /*1ae0*/  IMAD R132, R127, c[0x0][0x294], R132 ;  /* 0x0000a5007f847a24 */ /* 0x000fe200078e0284 */
[----:B------:R-:W-:Y:S01]  /*1af0*/  SHF.R.S32.HI R19, RZ, 0x1f, R18 ;  /* 0x0000001fff137819 */ /* 0x000fe20000011412 */
[----:B------:R-:W-:Y:S01]  /*1b00*/  IMAD.IADD R116, R5, 0x1, R108 ;  /* 0x0000000105747824 */ /* 0x000fe200078e026c */
[----:B------:R-:W-:-:S02]  /*1b10*/  SHF.R.S32.HI R17, RZ, 0x1f, R16 ;  /* 0x0000001fff117819 */ /* 0x000fc40000011410 */
[----:B------:R-:W-:Y:S01]  /*1b20*/  LOP3.LUT R2, R2, 0x7ffff000, RZ, 0xc0, !PT ;  /* 0x7ffff00002027812 */ /* 0x000fe200078ec0ff */
[C-C-:B------:R-:W-:Y:S01]  /*1b30*/  IMAD.WIDE.U32 R138, R127.reuse, c[0x0][0x280], R18.reuse ;  /* 0x0000a0007f8a7a25 */ /* 0x140fe200078e0012 */
[----:B------:R-:W-:Y:S02]  /*1b40*/  LOP3.LUT R105, R6, R109, RZ, 0x3c, !PT ;  /* 0x0000006d06697212 */ /* 0x000fe400078e3cff */
[C---:B------:R-:W-:Y:S01]  /*1b50*/  IADD3 R125, R16.reuse, 0x80, RZ ;  /* 0x00000080107d7810 */ /* 0x040fe20007ffe0ff */
[C---:B------:R-:W-:Y:S01]  /*1b60*/  IMAD.WIDE.U32 R136, R127.reuse, c[0x0][0x290], R18 ;  /* 0x0000a4007f887a25 */ /* 0x040fe200078e0012 */
[----:B------:R-:W-:Y:S02]  /*1b70*/  IADD3 R124, R16, 0xa0, RZ ;  /* 0x000000a0107c7810 */ /* 0x000fe40007ffe0ff */
[----:B------:R-:W-:Y:S01]  /*1b80*/  LOP3.LUT R104, R104, 0x7ffff000, RZ, 0xc0, !PT ;  /* 0x7ffff00068687812 */ /* 0x000fe200078ec0ff */
[----:B------:R-:W-:Y:S01]  /*1b90*/  IMAD.WIDE.U32 R22, R127, c[0x0][0x280], R16 ;  /* 0x0000a0007f167a25 */ /* 0x000fe200078e0010 */
[----:B-----5:R-:W-:-:S02]  /*1ba0*/  SHF.R.S32.HI R83, RZ, 0x1f, R76 ;  /* 0x0000001fff537819 */ /* 0x020fc4000001144c */
[----:B------:R-:W-:Y:S01]  /*1bb0*/  IADD3 R11, R11, UR6, RZ ;  /* 0x000000060b0b7c10 */ /* 0x000fe2000fffe0ff */
[----:B------:R-:W-:Y:S01]  /*1bc0*/  IMAD.WIDE.U32 R20, R127, c[0x0][0x290], R16 ;  /* 0x0000a4007f147a25 */ /* 0x000fe200078e0010 */
[----:B------:R-:W-:Y:S01]  /*1bd0*/  IADD3 R105, R105, R2, R108 ;  /* 0x0000000269697210 */ /* 0x000fe20007ffe06c */
[----:B------:R-:W-:Y:S01]  /*1be0*/  ULDC.64 UR6, c[0x0][0x268] ;  /* 0x00009a0000067ab9 */ /* 0x000fe20000000a00 */
[----:B------:R-:W-:Y:S01]  /*1bf0*/  SHF.R.S32.HI R2, RZ, 0x1f, R125 ;  /* 0x0000001fff027819 */ /* 0x000fe2000001147d */
[----:B------:R-:W-:Y:S01]  /*1c00*/  UIMAD UR24, UR24, UR6, URZ ;  /* 0x00000006181872a4 */ /* 0x000fe2000f8e023f */
[----:B------:R-:W-:Y:S01]  /*1c10*/  SHF.R.S32.HI R7, RZ, 0x1f, R124 ;  /* 0x0000001fff077819 */ /* 0x000fe2000001147c */
[----:B------:R-:W-:Y:S01]  /*1c20*/  IMAD.IADD R139, R139, 0x1, R134 ;  /* 0x000000018b8b7824 */ /* 0x000fe200078e0286 */
[----:B------:R-:W-:Y:S01]  /*1c30*/  LEA R116, R116, 0x100, 0x1 ;  /* 0x0000010074747811 */ /* 0x000fe200078e08ff */
[----:B------:R-:W-:Y:S01]  /*1c40*/  IMAD.IADD R137, R137, 0x1, R132 ;  /* 0x0000000189897824 */ /* 0x000fe200078e0284 */
[----:B------:R-:W-:Y:S01]  /*1c50*/  SHF.R.S32.HI R117, RZ, 0x3, R94 ;  /* 0x00000003ff757819 */ /* 0x000fe2000001145e */
[----:B------:R-:W-:Y:S01]  /*1c60*/  IMAD.IADD R135, R134, 0x1, R23 ;  /* 0x0000000186877824 */ /* 0x000fe200078e0217 */
[----:B------:R-:W-:Y:S01]  /*1c70*/  SHF.R.S32.HI R114, RZ, 0x3, R96 ;  /* 0x00000003ff727819 */ /* 0x000fe20000011460 */
[----:B------:R-:W-:Y:S01]  /*1c80*/  IMAD.IADD R133, R132, 0x1, R21 ;  /* 0x0000000184857824 */ /* 0x000fe200078e0215 */
[----:B------:R-:W-:Y:S01]  /*1c90*/  SHF.R.S32.HI R111, RZ, 0x3, R98 ;  /* 0x00000003ff6f7819 */ /* 0x000fe20000011462 */
[----:B------:R-:W-:Y:S01]  /*1ca0*/  IMAD.MOV.U32 R134, RZ, RZ, R22 ;  /* 0x000000ffff867224 */ /* 0x000fe200078e0016 */
[----:B------:R-:W-:Y:S01]  /*1cb0*/  LOP3.LUT R94, R94, 0xfffffff8, RZ, 0xc0, !PT ;  /* 0xfffffff85e5e7812 */ /* 0x000fe200078ec0ff */
[----:B------:R-:W-:Y:S01]  /*1cc0*/  IMAD.MOV.U32 R132, RZ, RZ, R20 ;  /* 0x000000ffff847224 */ /* 0x000fe200078e0014 */
[----:B------:R-:W-:Y:S01]  /*1cd0*/  LOP3.LUT R96, R96, 0xfffffff8, RZ, 0xc0, !PT ;  /* 0xfffffff860607812 */ /* 0x000fe200078ec0ff */
[----:B------:R-:W-:Y:S01]  /*1ce0*/  UIMAD UR6, UR14, UR5, UR35 ;  /* 0x000000050e0672a4 */ /* 0x000fe2000f8e0223 */
[----:B------:R-:W-:Y:S01]  /*1cf0*/  LEA.HI R113, R2, R125, RZ, 0x3 ;  /* 0x0000007d02717211 */ /* 0x000fe200078f18ff */
[----:B------:R-:W-:Y:S01]  /*1d00*/  UIMAD UR7, UR25, UR7, UR24 ;  /* 0x00000007190772a4 */ /* 0x000fe2000f8e0218 */
[----:B------:R-:W-:Y:S01]  /*1d10*/  LEA.HI R112, R7, R124, RZ, 0x3 ;  /* 0x0000007c07707211 */ /* 0x000fe200078f18ff */
[----:B------:R-:W-:Y:S01]  /*1d20*/  ULDC.64 UR4, c[0x0][0x2b0] ;  /* 0x0000ac0000047ab9 */ /* 0x000fe20000000a00 */
[----:B------:R-:W-:Y:S01]  /*1d30*/  IADD3 R115, R116, 0x40, RZ ;  /* 0x0000004074737810 */ /* 0x000fe20007ffe0ff */
[----:B------:R-:W-:Y:S01]  /*1d40*/  IMAD.WIDE.U32 R140, R140, c[0x0][0x268], R10 ;  /* 0x00009a008c8c7a25 */ /* 0x000fe200078e000a */
[----:B------:R-:W-:Y:S01]  /*1d50*/  @P0 IADD3 R115, R116, -0x40, RZ ;  /* 0xffffffc074730810 */ /* 0x000fe20007ffe0ff */
[----:B------:R-:W-:Y:S01]  /*1d60*/  UIADD3 UR25, UR33, UR6, URZ ;  /* 0x0000000621197290 */ /* 0x000fe2000fffe03f */
[----:B------:R-:W-:Y:S01]  /*1d70*/  P2R R128, PR, RZ, 0x2 ;  /* 0x00000002ff807803 */ /* 0x000fe20000000000 */
[C---:B------:R-:W-:Y:S01]  /*1d80*/  IMAD.WIDE.U32 R136, R76.reuse, c[0x0][0x290], R136 ;  /* 0x0000a4004c887a25 */ /* 0x040fe200078e0088 */
[----:B------:R-:W-:Y:S01]  /*1d90*/  SHF.R.S32.HI R93, RZ, 0x1f, R94 ;  /* 0x0000001fff5d7819 */ /* 0x000fe2000001145e */
[----:B------:R-:W-:Y:S01]  /*1da0*/  UIADD3 UR24, UR31, UR34, URZ ;  /* 0x000000221f187290 */ /* 0x000fe2000fffe03f */
[----:B------:R-:W-:Y:S01]  /*1db0*/  SHF.R.S32.HI R95, RZ, 0x1f, R96 ;  /* 0x0000001fff5f7819 */ /* 0x000fe20000011460 */
[----:B------:R-:W-:Y:S01]  /*1dc0*/  IMAD.WIDE.U32 R138, R76, c[0x0][0x280], R138 ;  /* 0x0000a0004c8a7a25 */ /* 0x000fe200078e008a */
[----:B------:R-:W-:Y:S01]  /*1dd0*/  ISETP.GE.AND P0, PT, R78, 0x1, PT ;  /* 0x000000014e00780c */ /* 0x000fe20003f06270 */
[----:B------:R-:W-:Y:S01]  /*1de0*/  ULDC.U8 UR6, c[0x0][0x298] ;  /* 0x0000a60000067ab9 */ /* 0x000fe20000000000 */
[----:B------:R-:W-:Y:S01]  /*1df0*/  LOP3.LUT R118, R118, 0xfffffff8, RZ, 0xc0, !PT ;  /* 0xfffffff876767812 */ /* 0x000fe200078ec0ff */
[----:B------:R-:W-:Y:S01]  /*1e00*/  IMAD.WIDE.U32 R134, R76, c[0x0][0x280], R134 ;  /* 0x0000a0004c867a25 */ /* 0x000fe200078e0086 */
[----:B------:R-:W-:-:S02]  /*1e10*/  LOP3.LUT R113, R113, 0xfffffff8, RZ, 0xc0, !PT ;  /* 0xfffffff871717812 */ /* 0x000fc400078ec0ff */
[----:B------:R-:W-:Y:S01]  /*1e20*/  LOP3.LUT R112, R112, 0xfffffff8, RZ, 0xc0, !PT ;  /* 0xfffffff870707812 */ /* 0x000fe200078ec0ff */
[----:B------:R-:W-:Y:S01]  /*1e30*/  IMAD.WIDE.U32 R132, R76, c[0x0][0x290], R132 ;  /* 0x0000a4004c847a25 */ /* 0x000fe200078e0084 */
[----:B------:R-:W-:Y:S02]  /*1e40*/  LOP3.LUT R120, R120, 0xfffffff8, RZ, 0xc0, !PT ;  /* 0xfffffff878787812 */ /* 0x000fe400078ec0ff */
[----:B------:R-:W-:Y:S01]  /*1e50*/  LOP3.LUT R119, R119, 0xfffffff8, RZ, 0xc0, !PT ;  /* 0xfffffff877777812 */ /* 0x000fe200078ec0ff */
[----:B------:R-:W-:Y:S01]  /*1e60*/  IMAD.SHL.U32 R105, R105, 0x2, RZ ;  /* 0x0000000269697824 */ /* 0x000fe200078e00ff */
[----:B------:R-:W-:Y:S02]  /*1e70*/  ISETP.NE.AND P1, PT, R92, 0x1, PT ;  /* 0x000000015c00780c */ /* 0x000fe40003f25270 */
[C---:B------:R-:W-:Y:S01]  /*1e80*/  SHF.L.U64.HI R93, R94.reuse, 0x1, R93 ;  /* 0x000000015e5d7819 */ /* 0x040fe2000001025d */
[----:B------:R-:W-:Y:S01]  /*1e90*/  IMAD.SHL.U32 R94, R94, 0x2, RZ ;  /* 0x000000025e5e7824 */ /* 0x000fe200078e00ff */
[C---:B------:R-:W-:Y:S01]  /*1ea0*/  SHF.L.U64.HI R95, R96.reuse, 0x1, R95 ;  /* 0x00000001605f7819 */ /* 0x040fe2000001025f */
[----:B------:R-:W-:Y:S01]  /*1eb0*/  IMAD.SHL.U32 R96, R96, 0x2, RZ ;  /* 0x0000000260607824 */ /* 0x000fe200078e00ff */
[----:B------:R-:W-:-:S02]  /*1ec0*/  P2R R0, PR, RZ, 0x1 ;  /* 0x00000001ff007803 */ /* 0x000fc40000000000 */
[----:B------:R-:W-:Y:S02]  /*1ed0*/  P2R R131, PR, RZ, 0x10 ;  /* 0x00000010ff837803 */ /* 0x000fe40000000000 */
[----:B------:R-:W-:Y:S02]  /*1ee0*/  P2R R130, PR, RZ, 0x8 ;  /* 0x00000008ff827803 */ /* 0x000fe40000000000 */
[C---:B------:R-:W-:Y:S02]  /*1ef0*/  IADD3 R11, R18.reuse, 0x50, RZ ;  /* 0x00000050120b7810 */ /* 0x040fe40007ffe0ff */
[C---:B------:R-:W-:Y:S02]  /*1f00*/  IADD3 R10, R18.reuse, 0x10, RZ ;  /* 0x00000010120a7810 */ /* 0x040fe40007ffe0ff */
[----:B----4-:R-:W-:Y:S02]  /*1f10*/  IADD3 R9, R18, 0x30, RZ ;  /* 0x0000003012097810 */ /* 0x010fe40007ffe0ff */
[----:B------:R-:W-:-:S02]  /*1f20*/  SHF.R.S32.HI R101, RZ, 0x1f, R118 ;  /* 0x0000001fff657819 */ /* 0x000fc40000011476 */
[----:B------:R-:W-:Y:S02]  /*1f30*/  SHF.R.S32.HI R100, RZ, 0x1f, R113 ;  /* 0x0000001fff647819 */ /* 0x000fe40000011471 */
[----:B------:R-:W-:Y:S02]  /*1f40*/  SHF.R.S32.HI R99, RZ, 0x1f, R112 ;  /* 0x0000001fff637819 */ /* 0x000fe40000011470 */
[----:B------:R-:W-:Y:S02]  /*1f50*/  SHF.R.S32.HI R103, RZ, 0x1f, R120 ;  /* 0x0000001fff677819 */ /* 0x000fe40000011478 */
[----:B------:R-:W-:Y:S02]  /*1f60*/  SHF.R.S32.HI R102, RZ, 0x1f, R119 ;  /* 0x0000001fff667819 */ /* 0x000fe40000011477 */
[----:B------:R-:W-:Y:S02]  /*1f70*/  IADD3 R87, R141, UR7, RZ ;  /* 0x000000078d577c10 */ /* 0x000fe4000fffe0ff */
[----:B------:R-:W-:Y:S01]  /*1f80*/  P2R R0, PR, RZ, 0x2 ;  /* 0x00000002ff007803 */ /* 0x000fe20000000000 */
[----:B---3--:R3:W4:Y:S02]  /*1f90*/  @P2 R2UR UR36, R3 ;  /* 0x00000000032423c2 */ /* 0x00872400000e0000 */
[-C--:B---3--:R-:W-:Y:S01]  /*1fa0*/  LOP3.LUT R3, R4, R109.reuse, RZ, 0x3c, !PT ;  /* 0x0000006d04037212 */ /* 0x088fe200078e3cff */
[----:B----4-:R-:W-:Y:S01]  /*1fb0*/  @UP0 USHF.R.S32.HI UR39, URZ, 0x1f, UR36 ;  /* 0x0000001f3f270899 */ /* 0x010fe20008011424 */
[----:B------:R-:W-:Y:S01]  /*1fc0*/  LOP3.LUT R4, R123, 0x38, R98, 0xf8, !PT ;  /* 0x000000387b047812 */ /* 0x000fe200078ef862 */
[----:B------:R-:W-:Y:S01]  /*1fd0*/  @UP0 UMOV UR38, UR36 ;  /* 0x0000002400260c82 */ /* 0x000fe20008000000 */
[--C-:B------:R-:W-:Y:S01]  /*1fe0*/  IADD3 R106, R3, R106, R108.reuse ;  /* 0x0000006a036a7210 */ /* 0x100fe20007ffe06c */
[----:B------:R-:W-:Y:S01]  /*1ff0*/  @!UP0 UMOV UR38, UR20 ;  /* 0x0000001400268c82 */ /* 0x000fe20008000000 */
[----:B------:R-:W-:Y:S01]  /*2000*/  LOP3.LUT R3, R4, R109, RZ, 0x3c, !PT ;  /* 0x0000006d04037212 */ /* 0x000fe200078e3cff */
[----:B------:R-:W-:Y:S01]  /*2010*/  UIMAD.WIDE.U32 UR36, UR38, UR4, URZ ;  /* 0x00000004262472a5 */ /* 0x000fe2000f8e003f */
[----:B------:R-:W-:Y:S01]  /*2020*/  LOP3.LUT R98, R98, 0xfffffff8, RZ, 0xc0, !PT ;  /* 0xfffffff862627812 */ /* 0x000fe200078ec0ff */
[----:B------:R-:W-:Y:S01]  /*2030*/  @!UP0 UMOV UR39, UR21 ;  /* 0x0000001500278c82 */ /* 0x000fe20008000000 */
[----:B------:R-:W-:Y:S01]  /*2040*/  IADD3 R104, R3, R104, R108 ;  /* 0x0000006803687210 */ /* 0x000fe20007ffe06c */
[C---:B------:R-:W-:Y:S01]  /*2050*/  IMAD R3, R83.reuse, c[0x0][0x280], RZ ;  /* 0x0000a00053037a24 */ /* 0x040fe200078e02ff */
[----:B------:R-:W-:Y:S01]  /*2060*/  UIMAD UR21, UR39, UR4, URZ ;  /* 0x00000004271572a4 */ /* 0x000fe2000f8e023f */
[----:B------:R-:W-:Y:S01]  /*2070*/  IMAD R83, R83, c[0x0][0x290], RZ ;  /* 0x0000a40053537a24 */ /* 0x000fe200078e02ff */
[----:B------:R-:W-:Y:S01]  /*2080*/  SHF.R.S32.HI R97, RZ, 0x1f, R98 ;  /* 0x0000001fff617819 */ /* 0x000fe20000011462 */
[C---:B------:R-:W-:Y:S01]  /*2090*/  IMAD R3, R76.reuse, c[0x0][0x284], R3 ;  /* 0x0000a1004c037a24 */ /* 0x040fe200078e0203 */
[----:B------:R-:W-:Y:S01]  /*20a0*/  UIMAD UR5, UR38, UR5, UR21 ;  /* 0x00000005260572a4 */ /* 0x000fe2000f8e0215 */
[----:B------:R-:W-:Y:S01]  /*20b0*/  IMAD R83, R76, c[0x0][0x294], R83 ;  /* 0x0000a5004c537a24 */ /* 0x000fe200078e0253 */
[----:B------:R-:W-:Y:S01]  /*20c0*/  SHF.L.U64.HI R97, R98, 0x1, R97 ;  /* 0x0000000162617819 */ /* 0x000fe20000010261 */
[----:B------:R-:W-:Y:S01]  /*20d0*/  IMAD.IADD R86, R139, 0x1, R3 ;  /* 0x000000018b567824 */ /* 0x000fe200078e0203 */
[----:B------:R-:W-:Y:S01]  /*20e0*/  UIADD3 UR5, UR37, UR5, URZ ;  /* 0x0000000525057290 */ /* 0x000fe2000fffe03f */
[----:B------:R-:W-:-:S02]  /*20f0*/  IMAD.IADD R85, R137, 0x1, R83 ;  /* 0x0000000189557824 */ /* 0x000fc400078e0253 */
[----:B------:R-:W-:Y:S02]  /*2100*/  IMAD.IADD R84, R3, 0x1, R135 ;  /* 0x0000000103547824 */ /* 0x000fe400078e0287 */
[----:B------:R-:W-:Y:S02]  /*2110*/  IMAD.IADD R83, R83, 0x1, R133 ;  /* 0x0000000153537824 */ /* 0x000fe400078e0285 */
[----:B------:R-:W-:Y:S02]  /*2120*/  IMAD.SHL.U32 R106, R106, 0x2, RZ ;  /* 0x000000026a6a7824 */ /* 0x000fe400078e00ff */
[----:B------:R-:W-:Y:S02]  /*2130*/  IMAD.SHL.U32 R98, R98, 0x2, RZ ;  /* 0x0000000262627824 */ /* 0x000fe400078e00ff */
[----:B------:R-:W-:Y:S01]  /*2140*/  IMAD.SHL.U32 R104, R104, 0x2, RZ ;  /* 0x0000000268687824 */ /* 0x000fe200078e00ff */
[----:B--2---:R-:W-:Y:S06]  /*2150*/  BAR.SYNC.DEFER_BLOCKING 0x0 ;  /* 0x0000000000007b1d */ /* 0x004fec0000010000 */
.L_x_352:
[----:B------:R-:W-:Y:S01]  /*2160*/  IMAD.MOV.U32 R110, RZ, RZ, RZ ;  /* 0x000000ffff6e7224 */ /* 0x000fe200078e00ff */
[----:B------:R-:W-:Y:S01]  /*2170*/  ISETP.NE.AND P1, PT, R92, 0x1, PT ;  /* 0x000000015c00780c */ /* 0x000fe20003f25270 */
[----:B------:R-:W-:Y:S01]  /*2180*/  USHF.L.U32 UR4, UR16, 0x6, URZ ;  /* 0x0000000610047899 */ /* 0x000fe2000800063f */
[----:B------:R-:W-:Y:S01]  /*2190*/  ISETP.GE.AND P2, PT, R78, 0x1, PT ;  /* 0x000000014e00780c */ /* 0x000fe20003f46270 */
[----:B------:R-:W-:Y:S04]  /*21a0*/  DEPBAR.LE SB0, 0x0 ;  /* 0x000080000000791a */ /* 0x000fe80000000000 */
[----:B--2---:R-:W-:Y:S01]  /*21b0*/  IADD3 R3, R121, UR4, RZ ;  /* 0x0000000479037c10 */ /* 0x004fe2000fffe0ff */
[----:B------:R-:W-:Y:S03]  /*21c0*/  BSSY B1, `(.L_x_328) ;  /* 0x00003db000017945 */ /* 0x000fe60003800000 */
[----:B------:R-:W-:Y:S01]  /*21d0*/  ISETP.GE.AND P0, PT, R3, UR19, PT ;  /* 0x0000001303007c0c */ /* 0x000fe2000bf06270 */
[----:B------:R-:W-:Y:S03]  /*21e0*/  IMAD.IADD R81, R82, 0x1, R3 ;  /* 0x0000000152517824 */ /* 0x000fe600078e0203 */
[----:B------:R-:W-:Y:S01]  /*21f0*/  ISETP.GT.OR P0, PT, R121, 0x3f, P0 ;  /* 0x0000003f7900780c */ /* 0x000fe20000704670 */
[----:B------:R-:W-:Y:S04]  /*2200*/  @P1 IMAD.HI.U32 R2, R81, c[0x0][0x2bc], RZ ;  /* 0x0000af0051021a27 */ /* 0x000fe800078e00ff */
[--C-:B------:R-:W-:Y:S01]  /*2210*/  IMAD.MOV.U32 R0, RZ, RZ, R81.reuse ;  /* 0x000000ffff007224 */ /* 0x100fe200078e0051 */
[----:B------:R-:W-:Y:S07]  /*2220*/  @P1 SHF.R.U32.HI R0, RZ, c[0x0][0x2c0], R2 ;  /* 0x0000b000ff001a19 */ /* 0x000fee0000011602 */
[C---:B------:R-:W-:Y:S04]  /*2230*/  @!P0 IADD3 R3, P1, R0.reuse, UR36, RZ ;  /* 0x0000002400038c10 */ /* 0x040fe8000ff3e0ff */
[----:B------:R-:W-:Y:S01]  /*2240*/  @!P0 LEA.HI.X.SX32 R2, R0, UR5, 0x1, P1 ;  /* 0x0000000500028c11 */ /* 0x000fe200088f0eff */
[----:B------:R-:W-:Y:S01]  /*2250*/  IMAD.MOV R0, RZ, RZ, -R0 ;  /* 0x000000ffff007224 */ /* 0x000fe200078e0a00 */
[C---:B------:R-:W-:Y:S03]  /*2260*/  @!P0 LEA R6, P1, R3.reuse, c[0x0][0x2a0], 0x2 ;  /* 0x0000a80003068a11 */ /* 0x040fe600078210ff */
        /* <DEDUP_REMOVED lines=17> */
[----:B------:R-:W-:-:S05]  /*2380*/  @!P2 BRA `(.L_x_329) ;  /* 0x000039700000a947 */ /* 0x000fca0003800000 */
[----:B------:R-:W-:Y:S01]  /*2390*/  USHF.R.S32.HI UR34, URZ, 0x1f, UR16 ;  /* 0x0000001f3f227899 */ /* 0x000fe20008011410 */
[----:B------:R-:W-:Y:S01]  /*23a0*/  ISETP.NE.AND P0, PT, RZ, UR6, PT ;  /* 0x00000006ff007c0c */ /* 0x000fe2000bf05270 */
[----:B------:R-:W-:Y:S02]  /*23b0*/  UIMAD UR21, UR26, UR16, URZ ;  /* 0x000000101a1572a4 */ /* 0x000fe4000f8e023f */
[----:B------:R-:W-:Y:S02]  /*23c0*/  UIMAD UR7, UR28, UR16, URZ ;  /* 0x000000101c0772a4 */ /* 0x000fe4000f8e023f */
[----:B------:R-:W-:Y:S02]  /*23d0*/  UIADD3 UR35, -UR4, UR19, URZ ;  /* 0x0000001304237290 */ /* 0x000fe4000fffe13f */
[----:B------:R-:W-:Y:S02]  /*23e0*/  UIMAD.WIDE.U32 UR40, UR27, UR16, URZ ;  /* 0x000000101b2872a5 */ /* 0x000fe4000f8e003f */
[----:B------:R-:W-:Y:S02]  /*23f0*/  UIMAD.WIDE.U32 UR38, UR29, UR16, URZ ;  /* 0x000000101d2672a5 */ /* 0x000fe4000f8e003f */
[----:B------:R-:W-:Y:S02]  /*2400*/  UIMAD UR21, UR34, UR27, UR21 ;  /* 0x0000001b221572a4 */ /* 0x000fe4000f8e0215 */
[----:B------:R-:W-:Y:S02]  /*2410*/  UIMAD UR7, UR34, UR29, UR7 ;  /* 0x0000001d220772a4 */ /* 0x000fe4000f8e0207 */
[----:B------:R-:W-:Y:S02]  /*2420*/  UISETP.LT.AND UP0, UPT, UR35, 0x40, UPT ;  /* 0x000000402300788c */ /* 0x000fe4000bf01270 */
[----:B------:R-:W-:Y:S02]  /*2430*/  UIADD3 UR21, UR41, UR21, URZ ;  /* 0x0000001529157290 */ /* 0x000fe4000fffe03f */
[----:B------:R-:W-:Y:S02]  /*2440*/  UIADD3 UR7, UR39, UR7, URZ ;  /* 0x0000000727077290 */ /* 0x000fe4000fffe03f */
[----:B------:R-:W-:Y:S01]  /*2450*/  USEL UR35, UR35, 0x40, UP0 ;  /* 0x0000004023237887 */ /* 0x000fe20008000000 */
[----:B------:R-:W-:-:S05]  /*2460*/  @!P0 BRA `(.L_x_330) ;  /* 0x00001c0000008947 */ /* 0x000fca0003800000 */
[----:B------:R-:W-:Y:S01]  /*2470*/  ISETP.GE.AND P1, PT, R127, UR35, PT ;  /* 0x000000237f007c0c */ /* 0x000fe2000bf26270 */
        /* <DEDUP_REMOVED lines=14> */
[----:B------:R-:W-:Y:S01]  /*2560*/  IADD3 R5, P0, R138, UR40, RZ ;  /* 0x000000288a057c10 */ /* 0x000fe2000ff1e0ff */
[----:B------:R-:W-:Y:S01]  /*2570*/  CS2R R62, SRZ ;  /* 0x00000000003e7805 */ /* 0x000fe2000001ff00 */
[----:B------:R-:W-:Y:S01]  /*2580*/  CS2R R34, SRZ ;  /* 0x0000000000227805 */ /* 0x000fe2000001ff00 */
[----:B------:R-:W-:Y:S01]  /*2590*/  CS2R R60, SRZ ;  /* 0x00000000003c7805 */ /* 0x000fe2000001ff00 */
[----:B------:R-:W-:Y:S01]  /*25a0*/  IADD3.X R4, R86, UR21, RZ, P0, !PT ;  /* 0x0000001556047c10 */ /* 0x000fe200087fe4ff */
[----:B------:R-:W-:Y:S01]  /*25b0*/  CS2R R38, SRZ ;  /* 0x0000000000267805 */ /* 0x000fe2000001ff00 */
[----:B------:R-:W-:Y:S01]  /*25c0*/  IADD3 R8, P0, R136, UR38, RZ ;  /* 0x0000002688087c10 */ /* 0x000fe2000ff1e0ff */
[----:B------:R-:W-:Y:S01]  /*25d0*/  CS2R R58, SRZ ;  /* 0x00000000003a7805 */ /* 0x000fe2000001ff00 */
[----:B------:R-:W-:Y:S01]  /*25e0*/  CS2R R32, SRZ ;  /* 0x0000000000207805 */ /* 0x000fe2000001ff00 */
[----:B------:R-:W-:Y:S01]  /*25f0*/  CS2R R54, SRZ ;  /* 0x0000000000367805 */ /* 0x000fe2000001ff00 */
[----:B------:R-:W-:Y:S01]  /*2600*/  IADD3.X R3, R85, UR7, RZ, P0, !PT ;  /* 0x0000000755037c10 */ /* 0x000fe200087fe4ff */
[----:B------:R-:W-:Y:S01]  /*2610*/  CS2R R28, SRZ ;  /* 0x00000000001c7805 */ /* 0x000fe2000001ff00 */
        /* <DEDUP_REMOVED lines=32> */
.L_x_332:
[----:B------:R-:W-:Y:S05]  /*2820*/  BSYNC B0 ;  /* 0x0000000000007941 */ /* 0x000fea0003800000 */
.L_x_331:
[----:B------:R3:W4:Y:S04]  /*2830*/  SHFL.IDX PT, R67, R2, RZ, 0x1c1f ;  /* 0x001c1fff02437589 */ /* 0x00072800000e0000 */
[----:B------:R3:W2:Y:S01]  /*2840*/  SHFL.IDX PT, R65, R0, RZ, 0x1c1f ;  /* 0x001c1fff00417589 */ /* 0x0006a200000e0000 */
[----:B------:R-:W-:-:S05]  /*2850*/  @P1 BRA `(.L_x_333) ;  /* 0x0000371000001947 */ /* 0x000fca0003800000 */
[----:B------:R-:W-:Y:S01]  /*2860*/  ISETP.GE.AND P0, PT, R16, c[0x0][0x1d4], PT ;  /* 0x0000750010007a0c */ /* 0x000fe20003f06270 */
[----:B-----5:R-:W-:Y:S01]  /*2870*/  IMAD.MOV.U32 R21, RZ, RZ, R52 ;  /* 0x000000ffff157224 */ /* 0x020fe200078e0034 */
[----:B------:R-:W-:Y:S01]  /*2880*/  MOV R20, R53 ;  /* 0x0000003500147202 */ /* 0x000fe20000000f00 */
[----:B---3--:R-:W-:Y:S01]  /*2890*/  IMAD.MOV.U32 R2, RZ, RZ, R24 ;  /* 0x000000ffff027224 */ /* 0x008fe200078e0018 */
        /* <DEDUP_REMOVED lines=29> */
[C---:B------:R-:W-:Y:S01]  /*2a70*/  LEA R74, P0, R16.reuse, R65, 0x1 ;  /* 0x00000041104a7211 */ /* 0x040fe200078008ff */
[----:B------:R-:W2:Y:S01]  /*2a80*/  LDS.128 R20, [R116+0x6000] ;  /* 0x0060000074147984 */ /* 0x000ea20000000c00 */
[----:B------:R-:W-:Y:S01]  /*2a90*/  MOV R40, R34 ;  /* 0x0000002200287202 */ /* 0x000fe20000000f00 */
[----:B------:R-:W-:Y:S01]  /*2aa0*/  IMAD.MOV.U32 R42, RZ, RZ, R62 ;  /* 0x000000ffff2a7224 */ /* 0x000fe200078e003e */
[----:B----4-:R-:W-:Y:S02]  /*2ab0*/  LEA.HI.X R75, R16, R67, R17, 0x1, P0 ;  /* 0x00000043104b7211 */ /* 0x010fe400000f0c11 */
        /* <DEDUP_REMOVED lines=13> */
[----:B--2---:R-:W-:Y:S02]  /*2b90*/  @!P0 MOV R31, R20 ;  /* 0x00000014001f8202 */ /* 0x004fe40000000f00 */
        /* <DEDUP_REMOVED lines=38> */
.L_x_335:
[----:B------:R-:W-:Y:S05]  /*2e00*/  BSYNC B0 ;  /* 0x0000000000007941 */ /* 0x000fea0003800000 */
.L_x_334:
[----:B------:R-:W-:Y:S01]  /*2e10*/  ISETP.GE.AND P0, PT, R12, c[0x0][0x1d4], PT ;  /* 0x000075000c007a0c */ /* 0x000fe20003f06270 */
[----:B------:R-:W-:Y:S01]  /*2e20*/  @!UPT UIADD3 URZ, URZ, URZ, URZ ;  /* 0x0000003f3f3ff290 */ /* 0x000fe2000fffe03f */
[----:B------:R-:W-:Y:S11]  /*2e30*/  BSSY B0, `(.L_x_336) ;  /* 0x0000038000007945 */ /* 0x000ff60003800000 */
[----:B------:R-:W-:-:S05]  /*2e40*/  @P0 BRA `(.L_x_337) ;  /* 0x0000036000000947 */ /* 0x000fca0003800000 */
[C---:B------:R-:W-:Y:S01]  /*2e50*/  LEA R68, P0, R120.reuse, R65, 0x1 ;  /* 0x0000004178447211 */ /* 0x040fe200078008ff */
[----:B--2---:R-:W2:Y:S03]  /*2e60*/  LDS.128 R20, [R115+0x6000] ;  /* 0x0060000073147984 */ /* 0x004ea60000000c00 */
[----:B----4-:R-:W-:Y:S02]  /*2e70*/  LEA.HI.X R69, R120, R67, R103, 0x1, P0 ;  /* 0x0000004378457211 */ /* 0x010fe400000f0c67 */
        /* <DEDUP_REMOVED lines=14> */
[----:B--2---:R-:W-:Y:S02]  /*2f60*/  @!P0 MOV R34, R20 ;  /* 0x0000001400228202 */ /* 0x004fe40000000f00 */
        /* <DEDUP_REMOVED lines=36> */
.L_x_337:
[----:B------:R-:W-:Y:S05]  /*31b0*/  BSYNC B0 ;  /* 0x0000000000007941 */ /* 0x000fea0003800000 */
.L_x_336:
        /* <DEDUP_REMOVED lines=58> */
.L_x_339:
[----:B------:R-:W-:Y:S05]  /*3560*/  BSYNC B0 ;  /* 0x0000000000007941 */ /* 0x000fea0003800000 */
.L_x_338:
        /* <DEDUP_REMOVED lines=58> */
.L_x_341:
[----:B------:R-:W-:Y:S05]  /*3910*/  BSYNC B0 ;  /* 0x0000000000007941 */ /* 0x000fea0003800000 */
.L_x_340:
        /* <DEDUP_REMOVED lines=58> */
.L_x_343:
[----:B------:R-:W-:Y:S05]  /*3cc0*/  BSYNC B0 ;  /* 0x0000000000007941 */ /* 0x000fea0003800000 */
.L_x_342:
[----:B------:R-:W-:Y:S11]  /*3cd0*/  ISETP.GE.AND P0, PT, R124, c[0x0][0x1d4], PT ;  /* 0x000075007c007a0c */ /* 0x000ff60003f06270 */
[----:B------:R-:W-:Y:S02]  /*3ce0*/  @!UPT UIADD3 URZ, URZ, URZ, URZ ;  /* 0x0000003f3f3ff290 */ /* 0x000fe4000fffe03f */
[----:B------:R-:W-:-:S05]  /*3cf0*/  @P0 BRA `(.L_x_333) ;  /* 0x0000227000000947 */ /* 0x000fca0003800000 */
[C---:B------:R-:W-:Y:S01]  /*3d00*/  LEA R34, P0, R112.reuse, R65, 0x1 ;  /* 0x0000004170227211 */ /* 0x040fe200078008ff */
[----:B--2---:R-:W2:Y:S03]  /*3d10*/  LDS.128 R20, [R115+0xa000] ;  /* 0x00a0000073147984 */ /* 0x004ea60000000c00 */
[----:B----4-:R-:W-:Y:S02]  /*3d20*/  LEA.HI.X R35, R112, R67, R99, 0x1, P0 ;  /* 0x0000004370237211 */ /* 0x010fe400000f0c63 */
        /* <DEDUP_REMOVED lines=52> */
.L_x_330:
        /* <DEDUP_REMOVED lines=47> */
.L_x_345:
[----:B------:R-:W-:Y:S05]  /*4360*/  BSYNC B0 ;  /* 0x0000000000007941 */ /* 0x000fea0003800000 */
.L_x_344:
[----:B------:R3:W4:Y:S04]  /*4370*/  SHFL.IDX PT, R149, R2, RZ, 0x1c1f ;  /* 0x001c1fff02957589 */ /* 0x00072800000e0000 */
[----:B------:R3:W2:Y:S01]  /*4380*/  SHFL.IDX PT, R148, R0, RZ, 0x1c1f ;  /* 0x001c1fff00947589 */ /* 0x0006a200000e0000 */
[----:B------:R-:W-:-:S05]  /*4390*/  @P1 BRA `(.L_x_333) ;  /* 0x00001bd000001947 */ /* 0x000fca0003800000 */
[----:B------:R-:W-:Y:S01]  /*43a0*/  ISETP.GE.AND P0, PT, R16, c[0x0][0x1d4], PT ;  /* 0x0000750010007a0c */ /* 0x000fe20003f06270 */
[----:B-----5:R-:W-:Y:S01]  /*43b0*/  IMAD.MOV.U32 R8, RZ, RZ, R62 ;  /* 0x000000ffff087224 */ /* 0x020fe200078e003e */
[----:B--2---:R-:W-:Y:S01]  /*43c0*/  MOV R4, R22 ;  /* 0x0000001600047202 */ /* 0x004fe20000000f00 */
[----:B------:R-:W-:Y:S01]  /*43d0*/  IMAD.MOV.U32 R7, RZ, RZ, R63 ;  /* 0x000000ffff077224 */ /* 0x000fe200078e003f */
[----:B---3--:R-:W-:Y:S01]  /*43e0*/  MOV R0, R21 ;  /* 0x0000001500007202 */ /* 0x008fe20000000f00 */
[----:B------:R-:W-:Y:S01]  /*43f0*/  IMAD.MOV.U32 R6, RZ, RZ, R60 ;  /* 0x000000ffff067224 */ /* 0x000fe200078e003c */
[----:B------:R-:W-:Y:S01]  /*4400*/  IADD3 R150, -R107, c[0x0][0x1d4], RZ ;  /* 0x000075006b967a10 */ /* 0x000fe20007ffe1ff */
        /* <DEDUP_REMOVED lines=23> */
[----:B------:R-:W2:Y:S01]  /*4580*/  LDS.128 R24, [R106+0x6100] ;  /* 0x006100006a187984 */ /* 0x000ea20000000c00 */
        /* <DEDUP_REMOVED lines=30> */
[----:B--2---:R-:W-:Y:S01]  /*4770*/  @!P0 IMAD.MOV.U32 R46, RZ, RZ, R24 ;  /* 0x000000ffff2e8224 */ /* 0x004fe200078e0018 */
[----:B------:R-:W-:Y:S01]  /*4780*/  @!P0 SHF.R.U32.HI R43, RZ, 0x10, R37 ;  /* 0x00000010ff2b8819 */ /* 0x000fe20000011625 */
[----:B------:R-:W-:Y:S01]  /*4790*/  IMAD.MOV.U32 R37, RZ, RZ, R38 ;  /* 0x000000ffff257224 */ /* 0x000fe200078e0026 */
[----:B------:R-:W-:Y:S01]  /*47a0*/  SHF.L.U32 R152, R153, 0x1, RZ ;  /* 0x0000000199987819 */ /* 0x000fe200000006ff */
[----:B------:R-:W-:Y:S01]  /*47b0*/  @!P0 HADD2.F32 R59, -RZ, R59.H0_H0 ;  /* 0x2000003bff3b8230 */ /* 0x000fe20000004100 */
[--C-:B------:R-:W-:Y:S01]  /*47c0*/  @!P0 SHF.R.U64 R38, R38, 0x10, R39.reuse ;  /* 0x0000001026268819 */ /* 0x100fe20000001227 */
[--C-:B------:R-:W-:Y:S01]  /*47d0*/  @!P0 HADD2.F32 R41, -RZ, R46.reuse.H0_H0 ;  /* 0x2000002eff298230 */ /* 0x100fe20000004100 */
[----:B------:R-:W-:Y:S01]  /*47e0*/  MOV R36, R39 ;  /* 0x0000002700247202 */ /* 0x000fe20000000f00 */
[----:B------:R-:W2:Y:S01]  /*47f0*/  LDS.128 R72, [R152+0x6100] ;  /* 0x0061000098487984 */ /* 0x000ea20000000c00 */
[----:B------:R-:W-:Y:S01]  /*4800*/  @!P0 HADD2.F32 R42, -RZ, R46.H1_H1 ;  /* 0x3000002eff2a8230 */ /* 0x000fe20000004100 */
[----:B------:R-:W-:Y:S01]  /*4810*/  @!P0 SHF.R.U32.HI R39, RZ, 0x10, R39 ;  /* 0x00000010ff278819 */ /* 0x000fe20000011627 */
[----:B------:R-:W-:Y:S01]  /*4820*/  @!P0 FMUL.FTZ R0, R41, R44 ;  /* 0x0000002c29008220 */ /* 0x000fe20000410000 */
[----:B------:R-:W-:Y:S02]  /*4830*/  @!P0 HADD2.F32 R43, -RZ, R43.H0_H0 ;  /* 0x2000002bff2b8230 */ /* 0x000fe40000004100 */
[C---:B------:R-:W-:Y:S01]  /*4840*/  @!P0 FMUL.FTZ R2, R42.reuse, R45 ;  /* 0x0000002d2a028220 */ /* 0x040fe20000410000 */
[----:B------:R-:W-:Y:S02]  /*4850*/  @!P0 HADD2.F32 R38, -RZ, R38.H0_H0 ;  /* 0x20000026ff268230 */ /* 0x000fe40000004100 */
[----:B------:R-:W-:Y:S01]  /*4860*/  @!P0 HADD2.F32 R39, -RZ, R39.H0_H0 ;  /* 0x20000027ff278230 */ /* 0x000fe20000004100 */
[----:B--2---:R-:W-:Y:S01]  /*4870*/  @!P0 IMAD.MOV.U32 R50, RZ, RZ, R73 ;  /* 0x000000ffff328224 */ /* 0x004fe200078e0049 */
        /* <DEDUP_REMOVED lines=36> */
[----:B------:R-:W-:Y:S01]  /*4ac0*/  @!P0 FMUL.FTZ R6, R37, R38 ;  /* 0x0000002625068220 */ /* 0x000fe20000410000 */
[----:B------:R-:W-:Y:S01]  /*4ad0*/  @!P0 F2FP.PACK_AB R153, R153, R152 ;  /* 0x000000989999823e */ /* 0x000fe200000000ff */
[----:B------:R-:W-:Y:S01]  /*4ae0*/  @!P0 FFMA.FTZ R157, R37, R54, -R157 ;  /* 0x00000036259d8223 */ /* 0x000fe2000001089d */
[----:B------:R-:W-:Y:S01]  /*4af0*/  @!P0 HADD2.F32 R37, -RZ, R36.H0_H0 ;  /* 0x20000024ff258230 */ /* 0x000fe20000004100 */
[-C--:B------:R-:W-:Y:S01]  /*4b00*/  @!P0 FMUL.FTZ R5, R41, R40.reuse ;  /* 0x0000002829058220 */ /* 0x080fe20000410000 */
[----:B------:R-:W-:Y:S01]  /*4b10*/  @!P0 MOV R36, R27 ;  /* 0x0000001b00248202 */ /* 0x000fe20000000f00 */
[C---:B------:R-:W-:Y:S01]  /*4b20*/  @!P0 FMUL.FTZ R156, R50.reuse, R40 ;  /* 0x00000028329c8220 */ /* 0x040fe20000410000 */
        /* <DEDUP_REMOVED lines=28> */
[----:B------:R-:W-:Y:S04]  /*4cf0*/  IADD3 R152, P0, R148, R94, RZ ;  /* 0x0000005e94987210 */ /* 0x000fe80007f1e0ff */
[----:B----4-:R-:W-:Y:S02]  /*4d00*/  IADD3.X R153, R149, R93, RZ, P0, !PT ;  /* 0x0000005d95997210 */ /* 0x010fe400007fe4ff */
[C---:B------:R-:W-:Y:S03]  /*4d10*/  ISETP.GE.AND P0, PT, R151.reuse, c[0x0][0x1d4], PT ;  /* 0x0000750097007a0c */ /* 0x040fe60003f06270 */
[----:B------:R2:W-:Y:S10]  /*4d20*/  ST.E.128 [R152.64], R24 ;  /* 0x0000001898007985 */ /* 0x0005f4000c101d16 */
[----:B------:R-:W-:Y:S05]  /*4d30*/  @!P0 IMAD.WIDE R154, R151, 0x2, R148 ;  /* 0x00000002979a8825 */ /* 0x000fea00078e0294 */
[----:B------:R2:W-:Y:S02]  /*4d40*/  @!P0 ST.E.128 [R154.64], R72 ;  /* 0x000000489a008985 */ /* 0x0005e4000c101d16 */
.L_x_347:
[----:B------:R-:W-:Y:S05]  /*4d50*/  BSYNC B0 ;  /* 0x0000000000007941 */ /* 0x000fea0003800000 */
.L_x_346:
[----:B------:R-:W-:Y:S01]  /*4d60*/  ISETP.GE.AND P0, PT, R12, c[0x0][0x1d4], PT ;  /* 0x000075000c007a0c */ /* 0x000fe20003f06270 */
[----:B------:R-:W-:Y:S01]  /*4d70*/  @!UPT UIADD3 URZ, URZ, URZ, URZ ;  /* 0x0000003f3f3ff290 */ /* 0x000fe2000fffe03f */
[----:B------:R-:W-:Y:S11]  /*4d80*/  BSSY B0, `(.L_x_348) ;  /* 0x0000079000007945 */ /* 0x000ff60003800000 */
[----:B------:R-:W-:-:S05]  /*4d90*/  @P0 BRA `(.L_x_349) ;  /* 0x0000077000000947 */ /* 0x000fca0003800000 */
[----:B------:R-:W-:Y:S01]  /*4da0*/  ISETP.NE.AND P1, PT, R129, RZ, PT ;  /* 0x000000ff8100720c */ /* 0x000fe20003f25270 */
[----:B--2---:R-:W2:Y:S01]  /*4db0*/  LDS.128 R24, [R105+0x6100] ;  /* 0x0061000069187984 */ /* 0x004ea20000000c00 */
        /* <DEDUP_REMOVED lines=24> */
[----:B--2---:R-:W-:Y:S01]  /*4f40*/  @!P0 IMAD.MOV.U32 R39, RZ, RZ, R24 ;  /* 0x000000ffff278224 */ /* 0x004fe200078e0018 */
[----:B------:R-:W-:Y:S02]  /*4f50*/  @!P0 SHF.R.U32.HI R64, RZ, 0x10, R65 ;  /* 0x00000010ff408819 */ /* 0x000fe40000011641 */
[----:B------:R-:W-:Y:S02]  /*4f60*/  SHF.L.U32 R57, R59, 0x1, RZ ;  /* 0x000000013b397819 */ /* 0x000fe400000006ff */
[--C-:B------:R-:W-:Y:S01]  /*4f70*/  @!P0 HADD2.F32 R31, -RZ, R39.reuse.H0_H0 ;  /* 0x20000027ff1f8230 */ /* 0x100fe20000004100 */
[--C-:B------:R-:W-:Y:S01]  /*4f80*/  @!P0 SHF.R.U32.HI R51, RZ, 0x10, R67.reuse ;  /* 0x00000010ff338819 */ /* 0x100fe20000011643 */
[----:B------:R-:W-:Y:S01]  /*4f90*/  @!P0 HADD2.F32 R36, -RZ, R39.H1_H1 ;  /* 0x30000027ff248230 */ /* 0x000fe20000004100 */
[----:B------:R-:W2:Y:S01]  /*4fa0*/  LDS.128 R52, [R57+0x6100] ;  /* 0x0061000039347984 */ /* 0x000ea20000000c00 */
[----:B------:R-:W-:Y:S01]  /*4fb0*/  @!P0 SHF.R.U64 R47, R66, 0x10, R67 ;  /* 0x00000010422f8819 */ /* 0x000fe20000001243 */
[----:B------:R-:W-:Y:S01]  /*4fc0*/  @!P0 FMUL.FTZ R0, R31, R38 ;  /* 0x000000261f008220 */ /* 0x000fe20000410000 */
[----:B------:R-:W-:Y:S01]  /*4fd0*/  @!P0 HADD2.F32 R51, -RZ, R51.H0_H0 ;  /* 0x20000033ff338230 */ /* 0x000fe20000004100 */
[-C--:B------:R-:W-:Y:S02]  /*4fe0*/  @!P0 FMUL.FTZ R2, R36, R37.reuse ;  /* 0x0000002524028220 */ /* 0x080fe40000410000 */
[----:B------:R-:W-:Y:S01]  /*4ff0*/  @!P0 HADD2.F32 R47, -RZ, R47.H0_H0 ;  /* 0x2000002fff2f8230 */ /* 0x000fe20000004100 */
[----:B--2---:R-:W-:Y:S01]  /*5000*/  @!P0 IMAD.MOV.U32 R44, RZ, RZ, R53 ;  /* 0x000000ffff2c8224 */ /* 0x004fe200078e0035 */
        /* <DEDUP_REMOVED lines=80> */
.L_x_349:
[----:B------:R-:W-:Y:S05]  /*5510*/  BSYNC B0 ;  /* 0x0000000000007941 */ /* 0x000fea0003800000 */
.L_x_348:
[----:B------:R-:W-:Y:S11]  /*5520*/  ISETP.GE.AND P0, PT, R13, c[0x0][0x1d4], PT ;  /* 0x000075000d007a0c */ /* 0x000ff60003f06270 */
[----:B------:R-:W-:Y:S02]  /*5530*/  @!UPT UIADD3 URZ, URZ, URZ, URZ ;  /* 0x0000003f3f3ff290 */ /* 0x000fe4000fffe03f */
[----:B------:R-:W-:-:S05]  /*5540*/  @P0 BRA `(.L_x_333) ;  /* 0x00000a2000000947 */ /* 0x000fca0003800000 */
[----:B------:R-:W-:Y:S01]  /*5550*/  ISETP.NE.AND P1, PT, R128, RZ, PT ;  /* 0x000000ff8000720c */ /* 0x000fe20003f25270 */
[----:B--2---:R-:W2:Y:S01]  /*5560*/  LDS.128 R24, [R104+0x6100] ;  /* 0x0061000068187984 */ /* 0x004ea20000000c00 */
[----:B------:R-:W-:Y:S02]  /*5570*/  IADD3 R52, P0, R148, R98, RZ ;  /* 0x0000006294347210 */ /* 0x000fe40007f1e0ff */
[----:B------:R-:W-:Y:S02]  /*5580*/  SEL R47, R107, R150, !P1 ;  /* 0x000000966b2f7207 */ /* 0x000fe40004800000 */
[----:B----4-:R-:W-:Y:S02]  /*5590*/  IADD3.X R53, R149, R97, RZ, P0, !PT ;  /* 0x0000006195357210 */ /* 0x010fe400007fe4ff */
        /* <DEDUP_REMOVED lines=20> */
[----:B--2---:R-:W-:Y:S01]  /*56e0*/  @!P0 MOV R31, R24 ;  /* 0x00000018001f8202 */ /* 0x004fe20000000f00 */
[----:B------:R-:W-:Y:S01]  /*56f0*/  IMAD.SHL.U32 R46, R54, 0x2, RZ ;  /* 0x00000002362e7824 */ /* 0x000fe200078e00ff */
[----:B------:R-:W-:Y:S02]  /*5700*/  @!P0 SHF.R.U64 R22, R22, 0x10, R23 ;  /* 0x0000001016168819 */ /* 0x000fe40000001217 */
[--C-:B------:R-:W-:Y:S01]  /*5710*/  @!P0 SHF.R.U64 R37, R60, 0x10, R61.reuse ;  /* 0x000000103c258819 */ /* 0x100fe2000000123d */
[--C-:B------:R-:W-:Y:S01]  /*5720*/  @!P0 HADD2.F32 R23, -RZ, R31.reuse.H0_H0 ;  /* 0x2000001fff178230 */ /* 0x100fe20000004100 */
[----:B------:R-:W2:Y:S01]  /*5730*/  LDS.128 R48, [R46+0x6100] ;  /* 0x006100002e307984 */ /* 0x000ea20000000c00 */
        /* <DEDUP_REMOVED lines=9> */
[----:B--2---:R-:W-:Y:S01]  /*57d0*/  @!P0 IMAD.MOV.U32 R36, RZ, RZ, R48 ;  /* 0x000000ffff248224 */ /* 0x004fe200078e0030 */
        /* <DEDUP_REMOVED lines=82> */
.L_x_329:
[----:B------:R2:W3:Y:S01]  /*5d00*/  SHFL.IDX PT, R3, R2, RZ, 0x1c1f ;  /* 0x001c1fff02037589 */ /* 0x0004e200000e0000 */
[----:B------:R-:W-:Y:S03]  /*5d10*/  UIADD3 UR35, -UR4, UR19, URZ ;  /* 0x0000001304237290 */ /* 0x000fe6000fffe13f */
[----:B------:R2:W4:Y:S01]  /*5d20*/  SHFL.IDX PT, R25, R0, RZ, 0x1c1f ;  /* 0x001c1fff00197589 */ /* 0x00052200000e0000 */
[----:B------:R-:W-:Y:S04]  /*5d30*/  UISETP.LT.AND UP0, UPT, UR35, 0x40, UPT ;  /* 0x000000402300788c */ /* 0x000fe8000bf01270 */
[----:B------:R-:W-:Y:S06]  /*5d40*/  USEL UR35, UR35, 0x40, UP0 ;  /* 0x0000004023237887 */ /* 0x000fec0008000000 */
[----:B------:R-:W-:Y:S11]  /*5d50*/  ISETP.LT.AND P0, PT, R127, UR35, PT ;  /* 0x000000237f007c0c */ /* 0x000ff6000bf01270 */
[----:B------:R-:W-:Y:S02]  /*5d60*/  @!UPT UIADD3 URZ, URZ, URZ, URZ ;  /* 0x0000003f3f3ff290 */ /* 0x000fe4000fffe03f */
[----:B------:R-:W-:-:S05]  /*5d70*/  @!P0 BRA `(.L_x_333) ;  /* 0x000001f000008947 */ /* 0x000fca0003800000 */
[----:B--234-:R-:W-:Y:S02]  /*5d80*/  ISETP.GE.AND P2, PT, R16, c[0x0][0x1d4], PT ;  /* 0x0000750010007a0c */ /* 0x01cfe40003f46270 */
[----:B------:R-:W-:Y:S02]  /*5d90*/  ISETP.GE.AND P1, PT, R12, c[0x0][0x1d4], PT ;  /* 0x000075000c007a0c */ /* 0x000fe40003f26270 */
[----:B------:R-:W-:Y:S02]  /*5da0*/  ISETP.GE.AND P4, PT, R13, c[0x0][0x1d4], PT ;  /* 0x000075000d007a0c */ /* 0x000fe40003f86270 */
[----:B------:R-:W-:Y:S07]  /*5db0*/  ISETP.GE.AND P3, PT, R126, c[0x0][0x1d4], PT ;  /* 0x000075007e007a0c */ /* 0x000fee0003f66270 */
[----:B------:R-:W2:Y:S01]  /*5dc0*/  @!P2 LDS.128 R20, [R116+0x6000] ;  /* 0x006000007414a984 */ /* 0x000ea20000000c00 */
        /* <DEDUP_REMOVED lines=8> */
[----:B--2---:R-:W-:Y:S04]  /*5e50*/  @!P2 ST.E.128 [R26.64], R20 ;  /* 0x000000141a00a985 */ /* 0x004fe8000c101d16 */
[----:B------:R-:W2:Y:S04]  /*5e60*/  @!P1 LDS.128 R4, [R115+0x6000] ;  /* 0x0060000073049984 */ /* 0x000ea80000000c00 */
[----:B--2---:R-:W-:Y:S01]  /*5e70*/  @!P1 ST.E.128 [R38.64], R4 ;  /* 0x0000000426009985 */ /* 0x004fe2000c101d16 */
[----:B------:R-:W-:Y:S03]  /*5e80*/  ISETP.GE.AND P1, PT, R125, c[0x0][0x1d4], PT ;  /* 0x000075007d007a0c */ /* 0x000fe60003f26270 */
[----:B------:R-:W2:Y:S10]  /*5e90*/  @!P4 LDS.128 R28, [R116+0x8000] ;  /* 0x00800000741cc984 */ /* 0x000eb40000000c00 */
[C---:B------:R-:W-:Y:S04]  /*5ea0*/  @!P1 LEA R32, P0, R113.reuse, R25, 0x1 ;  /* 0x0000001971209211 */ /* 0x040fe800078008ff */
[----:B------:R-:W-:Y:S02]  /*5eb0*/  @!P1 LEA.HI.X R33, R113, R3, R100, 0x1, P0 ;  /* 0x0000000371219211 */ /* 0x000fe400000f0c64 */
[----:B------:R-:W-:Y:S11]  /*5ec0*/  ISETP.GE.AND P0, PT, R124, c[0x0][0x1d4], PT ;  /* 0x000075007c007a0c */ /* 0x000ff60003f06270 */
[----:B------:R-:W-:Y:S02]  /*5ed0*/  @!UPT UIADD3 URZ, URZ, URZ, URZ ;  /* 0x0000003f3f3ff290 */ /* 0x000fe4000fffe03f */
[C---:B------:R-:W-:Y:S04]  /*5ee0*/  @!P0 LEA R2, P2, R112.reuse, R25, 0x1 ;  /* 0x0000001970028211 */ /* 0x040fe800078408ff */
[----:B------:R-:W-:Y:S01]  /*5ef0*/  @!P0 LEA.HI.X R3, R112, R3, R99, 0x1, P2 ;  /* 0x0000000370038211 */ /* 0x000fe200010f0c63 */
[----:B--2---:R-:W-:Y:S04]  /*5f00*/  @!P4 ST.E.128 [R36.64], R28 ;  /* 0x0000001c2400c985 */ /* 0x004fe8000c101d16 */
[----:B------:R-:W2:Y:S04]  /*5f10*/  @!P3 LDS.128 R24, [R115+0x8000] ;  /* 0x008000007318b984 */ /* 0x000ea80000000c00 */
[----:B--2---:R-:W-:Y:S04]  /*5f20*/  @!P3 ST.E.128 [R34.64], R24 ;  /* 0x000000182200b985 */ /* 0x004fe8000c101d16 */
[----:B------:R-:W2:Y:S04]  /*5f30*/  @!P1 LDS.128 R20, [R116+0xa000] ;  /* 0x00a0000074149984 */ /* 0x000ea80000000c00 */
[----:B--2---:R-:W-:Y:S04]  /*5f40*/  @!P1 ST.E.128 [R32.64], R20 ;  /* 0x0000001420009985 */ /* 0x004fe8000c101d16 */
[----:B------:R-:W2:Y:S04]  /*5f50*/  @!P0 LDS.128 R4, [R115+0xa000] ;  /* 0x00a0000073048984 */ /* 0x000ea80000000c00 */
[----:B--2---:R2:W-:Y:S02]  /*5f60*/  @!P0 ST.E.128 [R2.64], R4 ;  /* 0x0000000402008985 */ /* 0x0045e4000c101d16 */
.L_x_333:
[----:B--234-:R-:W-:Y:S05]  /*5f70*/  BSYNC B1 ;  /* 0x0000000000017941 */ /* 0x01cfea0003800000 */
.L_x_328:
[----:B------:R-:W-:Y:S01]  /*5f80*/  IMAD.U32 R3, RZ, RZ, UR16 ;  /* 0x00000010ff037e24 */ /* 0x000fe2000f8e00ff */
[----:B------:R-:W-:Y:S01]  /*5f90*/  IADD3 R0, R88, -UR4, RZ ;  /* 0x8000000458007c10 */ /* 0x000fe2000fffe0ff */
[----:B------:R-:W-:Y:S01]  /*5fa0*/  IMAD R80, R80, c[0x0][0x208], RZ ;  /* 0x0000820050507a24 */ /* 0x000fe200078e02ff */
[----:B------:R-:W-:Y:S01]  /*5fb0*/  ISETP.NE.AND P3, PT, R131, RZ, PT ;  /* 0x000000ff8300720c */ /* 0x000fe20003f65270 */
[----:B------:R-:W-:Y:S01]  /*5fc0*/  IMAD.WIDE.U32 R4, R81, c[0x0][0x208], RZ ;  /* 0x0000820051047a25 */ /* 0x000fe200078e00ff */
[----:B------:R-:W-:Y:S01]  /*5fd0*/  LEA R6, P0, R3, R144, 0x6 ;  /* 0x0000009003067211 */ /* 0x000fe200078030ff */
[----:B------:R-:W-:Y:S02]  /*5fe0*/  BSSY B0, `(.L_x_350) ;  /* 0x000004f000007945 */ /* 0x000fe40003800000 */
[----:B------:R-:W-:Y:S01]  /*5ff0*/  IMAD R80, R81, c[0x0][0x20c], R80 ;  /* 0x0000830051507a24 */ /* 0x000fe200078e0250 */
[----:B------:R-:W-:Y:S01]  /*6000*/  LEA.HI.X.SX32 R7, R3, R145, 0x6, P0 ;  /* 0x0000009103077211 */ /* 0x000fe200000f36ff */
[----:B------:R-:W-:Y:S01]  /*6010*/  IMAD R79, R79, c[0x0][0x218], RZ ;  /* 0x000086004f4f7a24 */ /* 0x000fe200078e02ff */
[----:B------:R-:W-:Y:S02]  /*6020*/  ISETP.GE.AND P0, PT, R0, 0x21, PT ;  /* 0x000000210000780c */ /* 0x000fe40003f06270 */
[----:B------:R-:W-:Y:S01]  /*6030*/  IADD3 R5, R5, R80, RZ ;  /* 0x0000005005057210 */ /* 0x000fe20007ffe0ff */
[C---:B------:R-:W-:Y:S04]  /*6040*/  IMAD R79, R110.reuse, c[0x0][0x21c], R79 ;  /* 0x000087006e4f7a24 */ /* 0x040fe800078e024f */
[----:B------:R-:W-:Y:S06]  /*6050*/  IMAD.WIDE.U32 R4, R110, c[0x0][0x218], R4 ;  /* 0x000086006e047a25 */ /* 0x000fec00078e0004 */
[----:B------:R-:W-:Y:S05]  /*6060*/  @P0 IADD3 R3, P1, R6, 0x20, RZ ;  /* 0x0000002006030810 */ /* 0x000fea0007f3e0ff */
[----:B------:R-:W-:Y:S01]  /*6070*/  @P0 IMAD.X R2, RZ, RZ, R7, P1 ;  /* 0x000000ffff020224 */ /* 0x000fe200008e0607 */
[----:B------:R-:W-:Y:S03]  /*6080*/  IADD3 R4, P1, R4, UR32, RZ ;  /* 0x0000002004047c10 */ /* 0x000fe6000ff3e0ff */
[----:B------:R-:W-:Y:S01]  /*6090*/  @P0 IMAD R2, R2, c[0x0][0x258], RZ ;  /* 0x0000960002020a24 */ /* 0x000fe200078e02ff */
[----:B------:R-:W-:Y:S01]  /*60a0*/  IADD3.X R79, R5, UR25, R79, P1, !PT ;  /* 0x00000019054f7c10 */ /* 0x000fe20008ffe44f */
[----:B------:R-:W-:Y:S01]  /*60b0*/  @P0 IMAD.MOV.U32 R5, RZ, RZ, R87 ;  /* 0x000000ffff050224 */ /* 0x000fe200078e0057 */
[----:B------:R-:W-:Y:S01]  /*60c0*/  ISETP.GE.AND P1, PT, R0, 0x1, PT ;  /* 0x000000010000780c */ /* 0x000fe20003f26270 */
[----:B------:R-:W-:Y:S11]  /*60d0*/  @P0 IMAD R2, R3, c[0x0][0x25c], R2 ;  /* 0x0000970003020a24 */ /* 0x000ff600078e0202 */
[----:B------:R-:W-:Y:S01]  /*60e0*/  @!UPT UIADD3 URZ, URZ, URZ, URZ ;  /* 0x0000003f3f3ff290 */ /* 0x000fe2000fffe03f */
[----:B-----5:R-:W-:Y:S01]  /*60f0*/  @P1 MOV R21, R87 ;  /* 0x0000005700151202 */ /* 0x020fe20000000f00 */
[----:B------:R-:W-:Y:S02]  /*6100*/  @P1 IMAD R0, R7, c[0x0][0x258], RZ ;  /* 0x0000960007001a24 */ /* 0x000fe400078e02ff */
[----:B------:R-:W-:Y:S02]  /*6110*/  @P1 IMAD.MOV.U32 R20, RZ, RZ, R140 ;  /* 0x000000ffff141224 */ /* 0x000fe400078e008c */
[C---:B------:R-:W-:Y:S02]  /*6120*/  @P1 IMAD R0, R6.reuse, c[0x0][0x25c], R0 ;  /* 0x0000970006001a24 */ /* 0x040fe400078e0200 */
[----:B------:R-:W-:Y:S04]  /*6130*/  @P1 IMAD.WIDE.U32 R20, R6, c[0x0][0x258], R20 ;  /* 0x0000960006141a25 */ /* 0x000fe800078e0014 */
[----:B------:R-:W-:Y:S01]  /*6140*/  @P1 IMAD.IADD R0, R21, 0x1, R0 ;  /* 0x0000000115001824 */ /* 0x000fe200078e0200 */
[C---:B------:R-:W-:Y:S04]  /*6150*/  @P1 LEA R6, P2, R20.reuse, c[0x0][0x250], 0x1 ;  /* 0x0000940014061a11 */ /* 0x040fe800078408ff */
[----:B------:R-:W-:Y:S02]  /*6160*/  @P1 LEA.HI.X R7, R20, c[0x0][0x254], R0, 0x1, P2 ;  /* 0x0000950014071a11 */ /* 0x000fe400010f0c00 */
[C---:B------:R-:W-:Y:S03]  /*6170*/  LEA R0, P2, R4.reuse, c[0x0][0x1f8], 0x1 ;  /* 0x00007e0004007a11 */ /* 0x040fe600078408ff */
[----:B------:R-:W-:Y:S01]  /*6180*/  @!PT LDS RZ, [RZ] ;  /* 0x00000000fffff984 */ /* 0x000fe20000000800 */
[----:B------:R-:W-:Y:S01]  /*6190*/  @!PT LDS RZ, [RZ] ;  /* 0x00000000fffff984 */ /* 0x000fe20000000800 */
[----:B------:R-:W-:Y:S01]  /*61a0*/  @!PT LDS RZ, [RZ] ;  /* 0x00000000fffff984 */ /* 0x000fe20000000800 */
[----:B------:R2:W-:Y:S01]  /*61b0*/  @P1 LDGSTS.E.BYPASS.LTC128B.128 [R122+0x100], [R6.64], !P3 ;  /* 0x00100000067a1fae */ /* 0x0005e2000d901d56 */
[----:B------:R-:W-:Y:S02]  /*61c0*/  LEA.HI.X R25, R4, c[0x0][0x1fc], R79, 0x1, P2 ;  /* 0x00007f0004197a11 */ /* 0x000fe400010f0c4f */
[----:B------:R-:W-:Y:S01]  /*61d0*/  @P0 MOV R4, R140 ;  /* 0x0000008c00040202 */ /* 0x000fe20000000f00 */
[----:B------:R2:W-:Y:S04]  /*61e0*/  @P1 LDGSTS.E.BYPASS.LTC128B.128 [R122+0x2100], [R6.64+0x80], !P6 ;  /* 0x02100080067a1fae */ /* 0x0005e8000f101d56 */
[----:B------:R2:W-:Y:S01]  /*61f0*/  @P1 LDGSTS.E.BYPASS.LTC128B.128 [R122+0x4100], [R6.64+0x100], !P5 ;  /* 0x04100100067a1fae */ /* 0x0005e2000e901d56 */
[----:B------:R-:W-:Y:S03]  /*6200*/  @P0 IMAD.WIDE.U32 R4, R3, c[0x0][0x258], R4 ;  /* 0x0000960003040a25 */ /* 0x000fe600078e0004 */
[----:B------:R2:W3:Y:S02]  /*6210*/  SHFL.IDX PT, R3, R0, RZ, 0x1c1f ;  /* 0x001c1fff00037589 */ /* 0x0004e400000e0000 */
[C---:B------:R-:W-:Y:S02]  /*6220*/  @P0 LEA R20, P2, R4.reuse, c[0x0][0x250], 0x1 ;  /* 0x0000940004140a11 */ /* 0x040fe400078408ff */
[----:B------:R-:W4:Y:S01]  /*6230*/  SHFL.IDX PT, R25, R25, RZ, 0x1c1f ;  /* 0x001c1fff19197589 */ /* 0x000f2200000e0000 */
[----:B------:R-:W-:Y:S04]  /*6240*/  @P0 IADD3 R2, R5, R2, RZ ;  /* 0x0000000205020210 */ /* 0x000fe80007ffe0ff */
[----:B------:R-:W-:Y:S05]  /*6250*/  @P0 LEA.HI.X R21, R4, c[0x0][0x254], R2, 0x1, P2 ;  /* 0x0000950004150a11 */ /* 0x000fea00010f0c02 */
[----:B------:R2:W-:Y:S04]  /*6260*/  @P0 LDGSTS.E.BYPASS.LTC128B.128 [R122+0x1100], [R20.64], !P3 ;  /* 0x01100000147a0fae */ /* 0x0005e8000d901d56 */
[----:B------:R2:W-:Y:S04]  /*6270*/  @P0 LDGSTS.E.BYPASS.LTC128B.128 [R122+0x3100], [R20.64+0x80], !P6 ;  /* 0x03100080147a0fae */ /* 0x0005e8000f101d56 */
[----:B------:R2:W-:Y:S01]  /*6280*/  @P0 LDGSTS.E.BYPASS.LTC128B.128 [R122+0x5100], [R20.64+0x100], !P5 ;  /* 0x05100100147a0fae */ /* 0x0005e2000e901d56 */
[----:B------:R-:W-:Y:S03]  /*6290*/  ISETP.LT.AND P0, PT, R127, UR35, PT ;  /* 0x000000237f007c0c */ /* 0x000fe6000bf01270 */
[----:B------:R-:W0:Y:S01]  /*62a0*/  LDGDEPBAR ;  /* 0x00000000000079af */ /* 0x000e220000000000 */
[----:B------:R-:W-:Y:S04]  /*62b0*/  DEPBAR.LE SB0, 0x0 ;  /* 0x000080000000791a */ /* 0x000fe80000000000 */
[----:B------:R-:W-:Y:S06]  /*62c0*/  BAR.SYNC.DEFER_BLOCKING 0x0 ;  /* 0x0000000000007b1d */ /* 0x000fec0000010000 */
[----:B------:R-:W-:-:S05]  /*62d0*/  @!P0 BRA `(.L_x_351) ;  /* 0x000001f000008947 */ /* 0x000fca0003800000 */
[----:B--234-:R-:W-:Y:S02]  /*62e0*/  ISETP.GE.AND P2, PT, R16, c[0x0][0x1d4], PT ;  /* 0x0000750010007a0c */ /* 0x01cfe40003f46270 */
[----:B------:R-:W-:Y:S02]  /*62f0*/  ISETP.GE.AND P1, PT, R12, c[0x0][0x1d4], PT ;  /* 0x000075000c007a0c */ /* 0x000fe40003f26270 */
[----:B------:R-:W-:Y:S02]  /*6300*/  ISETP.GE.AND P4, PT, R13, c[0x0][0x1d4], PT ;  /* 0x000075000d007a0c */ /* 0x000fe40003f86270 */
[----:B------:R-:W-:Y:S07]  /*6310*/  ISETP.GE.AND P3, PT, R126, c[0x0][0x1d4], PT ;  /* 0x000075007e007a0c */ /* 0x000fee0003f66270 */
[----:B------:R-:W2:Y:S01]  /*6320*/  @!P2 LDS.128 R20, [R116] ;  /* 0x000000007414a984 */ /* 0x000ea20000000c00 */
        /* <DEDUP_REMOVED lines=9> */
[----:B------:R-:W2:Y:S04]  /*63c0*/  @!P1 LDS.128 R4, [R115] ;  /* 0x0000000073049984 */ /* 0x000ea80000000c00 */
        /* <DEDUP_REMOVED lines=16> */
.L_x_351:
[----:B--234-:R-:W-:Y:S05]  /*64d0*/  BSYNC B0 ;  /* 0x0000000000007941 */ /* 0x01cfea0003800000 */
.L_x_350:
[----:B------:R-:W-:Y:S01]  /*64e0*/  ISETP.NE.AND P2, PT, R131, RZ, PT ;  /* 0x000000ff8300720c */ /* 0x000fe20003f45270 */
[----:B------:R-:W-:Y:S01]  /*64f0*/  UISETP.GT.AND UP0, UPT, UR16, UR8, UPT ;  /* 0x000000081000728c */ /* 0x000fe2000bf04270 */
[----:B------:R-:W-:Y:S01]  /*6500*/  IMAD.U32 R0, RZ, RZ, UR11 ;  /* 0x0000000bff007e24 */ /* 0x000fe2000f8e00ff */
[----:B------:R-:W-:Y:S04]  /*6510*/  UIADD3 UR16, UR16, -0x1, URZ ;  /* 0xffffffff10107890 */ /* 0x000fe8000fffe03f */
[----:B------:R-:W-:Y:S05]  /*6520*/  PLOP3.LUT P0, PT, PT, PT, UP0, 0x80, 0x0 ;  /* 0x000000000000781c */ /* 0x000fea0003f0f008 */
[----:B------:R-:W-:Y:S02]  /*6530*/  @UP0 USHF.R.S32.HI UR7, URZ, 0x1f, UR16 ;  /* 0x0000001f3f070899 */ /* 0x000fe40008011410 */
[----:B------:R-:W-:Y:S04]  /*6540*/  @UP0 UIMAD UR4, UR9, UR16, URZ ;  /* 0x00000010090402a4 */ /* 0x000fe8000f8e023f */
[----:B------:R-:W-:Y:S02]  /*6550*/  @UP0 UIMAD UR4, UR7, UR10, UR4 ;  /* 0x0000000a070402a4 */ /* 0x000fe4000f8e0204 */
[----:B------:R-:W-:Y:S02]  /*6560*/  @P0 IMAD.MOV.U32 R2, RZ, RZ, R142 ;  /* 0x000000ffff020224 */ /* 0x000fe400078e008e */
[----:B------:R-:W-:Y:S01]  /*6570*/  @P0 IMAD.MOV.U32 R3, RZ, RZ, R147 ;  /* 0x000000ffff030224 */ /* 0x000fe200078e0093 */
[----:B------:R-:W-:Y:S11]  /*6580*/  PLOP3.LUT P0, PT, PT, PT, UP0, 0x80, 0x0 ;  /* 0x000000000000781c */ /* 0x000ff60003f0f008 */
[----:B------:R-:W-:Y:S02]  /*6590*/  @!UPT UIADD3 URZ, URZ, URZ, URZ ;  /* 0x0000003f3f3ff290 */ /* 0x000fe4000fffe03f */
[----:B------:R-:W-:Y:S01]  /*65a0*/  @P0 IMAD.WIDE.U32 R2, R77, UR16, R2 ;  /* 0x000000104d020c25 */ /* 0x000fe2000f8e0002 */
[----:B------:R-:W-:Y:S11]  /*65b0*/  PLOP3.LUT P0, PT, PT, PT, UP0, 0x80, 0x0 ;  /* 0x000000000000781c */ /* 0x000ff60003f0f008 */
[----:B------:R-:W-:Y:S02]  /*65c0*/  @!UPT UIADD3 URZ, URZ, URZ, URZ ;  /* 0x0000003f3f3ff290 */ /* 0x000fe4000fffe03f */
[----:B------:R-:W-:Y:S01]  /*65d0*/  @P0 IADD3 R5, R3, UR4, RZ ;  /* 0x0000000403050c10 */ /* 0x000fe2000fffe0ff */
[----:B------:R-:W-:Y:S01]  /*65e0*/  IMAD.U32 R3, RZ, RZ, UR12 ;  /* 0x0000000cff037e24 */ /* 0x000fe2000f8e00ff */
[----:B------:R-:W-:Y:S11]  /*65f0*/  PLOP3.LUT P0, PT, PT, PT, UP0, 0x80, 0x0 ;  /* 0x000000000000781c */ /* 0x000ff60003f0f008 */
[----:B------:R-:W-:Y:S02]  /*6600*/  @!UPT UIADD3 URZ, URZ, URZ, URZ ;  /* 0x0000003f3f3ff290 */ /* 0x000fe4000fffe03f */
[C---:B------:R-:W-:Y:S02]  /*6610*/  @P0 LEA R4, P1, R2.reuse, c[0x0][0x220], 0x1 ;  /* 0x0000880002040a11 */ /* 0x040fe400078208ff */
[----:B------:R-:W-:Y:S11]  /*6620*/  PLOP3.LUT P0, PT, PT, PT, UP0, 0x80, 0x0 ;  /* 0x000000000000781c */ /* 0x000ff60003f0f008 */
[----:B------:R-:W-:Y:S02]  /*6630*/  @!UPT UIADD3 URZ, URZ, URZ, URZ ;  /* 0x0000003f3f3ff290 */ /* 0x000fe4000fffe03f */
[----:B------:R-:W-:Y:S02]  /*6640*/  @P0 LEA.HI.X R5, R2, c[0x0][0x224], R5, 0x1, P1 ;  /* 0x0000890002050a11 */ /* 0x000fe400008f0c05 */
[----:B------:R-:W-:Y:S11]  /*6650*/  PLOP3.LUT P0, PT, PT, PT, UP0, 0x80, 0x0 ;  /* 0x000000000000781c */ /* 0x000ff60003f0f008 */
[----:B------:R-:W-:Y:S02]  /*6660*/  @!UPT UIADD3 URZ, URZ, URZ, URZ ;  /* 0x0000003f3f3ff290 */ /* 0x000fe4000fffe03f */
[C---:B------:R-:W-:Y:S02]  /*6670*/  @P0 LEA R2, P1, R3.reuse, R4, 0x1 ;  /* 0x0000000403020211 */ /* 0x040fe400078208ff */
[----:B------:R-:W-:Y:S11]  /*6680*/  PLOP3.LUT P0, PT, PT, PT, UP0, 0x80, 0x0 ;  /* 0x000000000000781c */ /* 0x000ff60003f0f008 */
[----:B------:R-:W-:Y:S02]  /*6690*/  @!UPT UIADD3 URZ, URZ, URZ, URZ ;  /* 0x0000003f3f3ff290 */ /* 0x000fe4000fffe03f */
[----:B------:R-:W-:Y:S02]  /*66a0*/  @P0 LEA.HI.X R3, R3, R5, R0, 0x1, P1 ;  /* 0x0000000503030211 */ /* 0x000fe400008f0c00 */
[----:B------:R-:W-:Y:S02]  /*66b0*/  PLOP3.LUT P0, PT, PT, PT, UP0, 0x80, 0x0 ;  /* 0x000000000000781c */ /* 0x000fe40003f0f008 */
[----:B------:R-:W-:Y:S02]  /*66c0*/  PLOP3.LUT P0, PT, PT, PT, UP0, 0x80, 0x0 ;  /* 0x000000000000781c */ /* 0x000fe40003f0f008 */
[----:B------:R-:W-:Y:S11]  /*66d0*/  PLOP3.LUT P0, PT, PT, PT, UP0, 0x80, 0x0 ;  /* 0x000000000000781c */ /* 0x000ff60003f0f008 */
[----:B------:R-:W-:Y:S02]  /*66e0*/  @!UPT UIADD3 URZ, URZ, URZ, URZ ;  /* 0x0000003f3f3ff290 */ /* 0x000fe4000fffe03f */
[----:B------:R-:W-:Y:S01]  /*66f0*/  @!PT LDS RZ, [RZ] ;  /* 0x00000000fffff984 */ /* 0x000fe20000000800 */
[----:B------:R-:W-:Y:S01]  /*6700*/  @!PT LDS RZ, [RZ] ;  /* 0x00000000fffff984 */ /* 0x000fe20000000800 */
[----:B------:R-:W-:Y:S01]  /*6710*/  @!PT LDS RZ, [RZ] ;  /* 0x00000000fffff984 */ /* 0x000fe20000000800 */
[----:B------:R2:W-:Y:S01]  /*6720*/  @P0 LDGSTS.E.BYPASS.LTC128B.128 [R122+0x6100], [R4.64], !P2 ;  /* 0x06100000047a0fae */ /* 0x0005e2000d101d56 */
[----:B------:R-:W-:Y:S11]  /*6730*/  PLOP3.LUT P0, PT, PT, PT, UP0, 0x80, 0x0 ;  /* 0x000000000000781c */ /* 0x000ff60003f0f008 */
[----:B------:R-:W-:Y:S02]  /*6740*/  @!UPT UIADD3 URZ, URZ, URZ, URZ ;  /* 0x0000003f3f3ff290 */ /* 0x000fe4000fffe03f */
[----:B------:R2:W-:Y:S01]  /*6750*/  @P0 LDGSTS.E.BYPASS.LTC128B.128 [R122+0x8100], [R4.64+0x80], !P6 ;  /* 0x08100080047a0fae */ /* 0x0005e2000f101d56 */
[----:B------:R-:W-:Y:S11]  /*6760*/  PLOP3.LUT P0, PT, PT, PT, UP0, 0x80, 0x0 ;  /* 0x000000000000781c */ /* 0x000ff60003f0f008 */
[----:B------:R-:W-:Y:S02]  /*6770*/  @!UPT UIADD3 URZ, URZ, URZ, URZ ;  /* 0x0000003f3f3ff290 */ /* 0x000fe4000fffe03f */
[----:B------:R2:W-:Y:S01]  /*6780*/  @P0 LDGSTS.E.BYPASS.LTC128B.128 [R122+0xa100], [R4.64+0x100], !P5 ;  /* 0x0a100100047a0fae */ /* 0x0005e2000e901d56 */
[----:B------:R-:W-:Y:S11]  /*6790*/  PLOP3.LUT P0, PT, PT, PT, UP0, 0x80, 0x0 ;  /* 0x000000000000781c */ /* 0x000ff60003f0f008 */
[----:B------:R-:W-:Y:S02]  /*67a0*/  @!UPT UIADD3 URZ, URZ, URZ, URZ ;  /* 0x0000003f3f3ff290 */ /* 0x000fe4000fffe03f */
[----:B------:R2:W-:Y:S01]  /*67b0*/  @P0 LDGSTS.E.BYPASS.LTC128B.128 [R122+0x7100], [R2.64], !P2 ;  /* 0x07100000027a0fae */ /* 0x0005e2000d101d56 */
[----:B------:R-:W-:Y:S11]  /*67c0*/  PLOP3.LUT P0, PT, PT, PT, UP0, 0x80, 0x0 ;  /* 0x000000000000781c */ /* 0x000ff60003f0f008 */
[----:B------:R-:W-:Y:S02]  /*67d0*/  @!UPT UIADD3 URZ, URZ, URZ, URZ ;  /* 0x0000003f3f3ff290 */ /* 0x000fe4000fffe03f */
[----:B------:R2:W-:Y:S01]  /*67e0*/  @P0 LDGSTS.E.BYPASS.LTC128B.128 [R122+0x9100], [R2.64+0x80], !P6 ;  /* 0x09100080027a0fae */ /* 0x0005e2000f101d56 */
[----:B------:R-:W-:Y:S11]  /*67f0*/  PLOP3.LUT P0, PT, PT, PT, UP0, 0x80, 0x0 ;  /* 0x000000000000781c */ /* 0x000ff60003f0f008 */
[----:B------:R-:W-:Y:S02]  /*6800*/  @!UPT UIADD3 URZ, URZ, URZ, URZ ;  /* 0x0000003f3f3ff290 */ /* 0x000fe4000fffe03f */
[----:B------:R2:W-:Y:S01]  /*6810*/  @P0 LDGSTS.E.BYPASS.LTC128B.128 [R122+0xb100], [R2.64+0x100], !P5 ;  /* 0x0b100100027a0fae */ /* 0x0005e2000e901d56 */
[----:B------:R-:W-:Y:S03]  /*6820*/  PLOP3.LUT P0, PT, PT, PT, UP0, 0x80, 0x0 ;  /* 0x000000000000781c */ /* 0x000fe60003f0f008 */
[----:B------:R-:W0:Y:S10]  /*6830*/  LDGDEPBAR ;  /* 0x00000000000079af */ /* 0x000e340000000000 */
[----:B------:R-:W-:-:S05]  /*6840*/  @P0 BRA `(.L_x_352) ;  /* 0xffffb91000000947 */ /* 0x000fca000383ffff */
[----:B------:R-:W-:Y:S06]  /*6850*/  BAR.SYNC.DEFER_BLOCKING 0x0 ;  /* 0x0000000000007b1d */ /* 0x000fec0000010000 */
.L_x_327:
[----:B------:R-:W-:Y:S01]  /*6860*/  UIADD3 UR6, UR17, 0x7f, URZ ;  /* 0x0000007f11067890 */ /* 0x000fe2000fffe03f */
[----:B------:R-:W-:Y:S01]  /*6870*/  PLOP3.LUT P0, PT, PT, PT, UP2, 0x40, 0x0 ;  /* 0x000000000000781c */ /* 0x000fe20003f0e828 */
[----:B------:R-:W-:-:S02]  /*6880*/  ULDC.64 UR4, c[0x0][0x2c8] ;  /* 0x0000b20000047ab9 */ /* 0x000fc40000000a00 */
[----:B------:R-:W-:-:S04]  /*6890*/  UIMAD.WIDE.U32 UR8, UR6, UR4, URZ ;  /* 0x00000004060872a5 */ /* 0x000fc8000f8e003f */
[----:B------:R-:W-:-:S06]  /*68a0*/  @UP3 USHF.R.U32.HI UR6, URZ, UR5, UR9 ;  /* 0x000000053f063299 */ /* 0x000fcc0008011609 */
[----:B--2---:R-:W-:-:S04]  /*68b0*/  IADD3 R3, R91, UR6, RZ ;  /* 0x000000065b037c10 */ /* 0x004fc8000fffe0ff */
[----:B------:R-:W-:Y:S01]  /*68c0*/  IADD3 R4, R3, c[0x0][0x328], RZ ;  /* 0x0000ca0003047a10 */ /* 0x000fe20007ffe0ff */
[----:B------:R-:W-:Y:S05]  /*68d0*/  @P0 BRA `(.L_x_353) ;  /* 0x000000f000000947 */ /* 0x000fea0003800000 */
[C---:B------:R-:W-:Y:S01]  /*68e0*/  ISETP.GT.AND P0, PT, R3.reuse, RZ, PT ;  /* 0x000000ff0300720c */ /* 0x040fe20003f04270 */
[----:B------:R-:W-:Y:S01]  /*68f0*/  IMAD.MOV.U32 R0, RZ, RZ, c[0x0][0x32c] ;  /* 0x0000cb00ff007624 */ /* 0x000fe200078e00ff */
[----:B------:R-:W-:-:S11]  /*6900*/  IADD3 R5, R3, -0x1, RZ ;  /* 0xffffffff03057810 */ /* 0x000fd60007ffe0ff */
[----:B------:R-:W-:Y:S05]  /*6910*/  @P0 BRA `(.L_x_354) ;  /* 0x0000006000000947 */ /* 0x000fea0003800000 */
[----:B------:R-:W-:Y:S01]  /*6920*/  ISETP.NE.AND P0, PT, R0, 0x1, PT ;  /* 0x000000010000780c */ /* 0x000fe20003f05270 */
[----:B------:R-:W-:-:S12]  /*6930*/  IMAD.MOV R3, RZ, RZ, -R3 ;  /* 0x000000ffff037224 */ /* 0x000fd800078e0a03 */
[----:B------:R-:W-:-:S05]  /*6940*/  @P0 IMAD.HI.U32 R2, R3, c[0x0][0x330], RZ ;  /* 0x0000cc0003020a27 */ /* 0x000fca00078e00ff */
[----:B------:R-:W-:-:S04]  /*6950*/  @P0 SHF.R.U32.HI R3, RZ, c[0x0][0x334], R2 ;  /* 0x0000cd00ff030a19 */ /* 0x000fc80000011602 */
[----:B------:R-:W-:Y:S01]  /*6960*/  LOP3.LUT R5, RZ, R3, RZ, 0x33, !PT ;  /* 0x00000003ff057212 */ /* 0x000fe200078e33ff */
[----:B------:R-:W-:Y:S05]  /*6970*/  BRA `(.L_x_355) ;  /* 0x0000003000007947 */ /* 0x000fea0003800000 */
.L_x_354:
[----:B------:R-:W-:-:S13]  /*6980*/  ISETP.NE.AND P0, PT, R0, 0x1, PT ;  /* 0x000000010000780c */ /* 0x000fda0003f05270 */
[----:B------:R-:W-:-:S05]  /*6990*/  @P0 IMAD.HI.U32 R2, R5, c[0x0][0x330], RZ ;  /* 0x0000cc0005020a27 */ /* 0x000fca00078e00ff */
[----:B------:R-:W-:-:S05]  /*69a0*/  @P0 SHF.R.U32.HI R5, RZ, c[0x0][0x334], R2 ;  /* 0x0000cd00ff050a19 */ /* 0x000fca0000011602 */
.L_x_355:
[----:B------:R-:W-:-:S05]  /*69b0*/  IMAD R5, R5, R0, c[0x0][0x32c] ;  /* 0x0000cb0005057624 */ /* 0x000fca00078e0200 */
[----:B------:R-:W-:-:S03]  /*69c0*/  IMNMX R4, R4, R5, PT ;  /* 0x0000000504047217 */ /* 0x000fc60003800200 */
.L_x_353:
[----:B------:R-:W-:Y:S01]  /*69d0*/  ULDC.64 UR4, c[0x0][0x2c8] ;  /* 0x0000b20000047ab9 */ /* 0x000fe20000000a00 */
[----:B------:R-:W-:Y:S01]  /*69e0*/  IADD3 R3, R4, 0x3f, RZ ;  /* 0x0000003f04037810 */ /* 0x000fe20007ffe0ff */
[----:B------:R-:W-:Y:S01]  /*69f0*/  UIMAD.WIDE.U32 UR6, UR17, UR4, URZ ;  /* 0x00000004110672a5 */ /* 0x000fe2000f8e003f */
[----:B------:R-:W-:Y:S02]  /*6a00*/  PLOP3.LUT P0, PT, PT, PT, UP2, 0x40, 0x0 ;  /* 0x000000000000781c */ /* 0x000fe40003f0e828 */
[----:B------:R-:W-:Y:S01]  /*6a10*/  SHF.R.S32.HI R0, RZ, 0x1f, R3 ;  /* 0x0000001fff007819 */ /* 0x000fe20000011403 */
[----:B------:R-:W-:Y:S02]  /*6a20*/  UMOV UR4, UR17 ;  /* 0x0000001100047c82 */ /* 0x000fe40008000000 */
[----:B------:R-:W-:Y:S01]  /*6a30*/  @UP3 USHF.R.U32.HI UR4, URZ, UR5, UR7 ;  /* 0x000000053f043299 */ /* 0x000fe20008011607 */
[----:B------:R-:W-:-:S04]  /*6a40*/  LEA.HI R0, R0, R3, RZ, 0x6 ;  /* 0x0000000300007211 */ /* 0x000fc800078f30ff */
[----:B------:R-:W-:Y:S02]  /*6a50*/  SHF.R.S32.HI R134, RZ, 0x6, R0 ;  /* 0x00000006ff867819 */ /* 0x000fe40000011400 */
[----:B------:R-:W-:Y:S02]  /*6a60*/  IADD3 R2, R90, UR4, RZ ;  /* 0x000000045a027c10 */ /* 0x000fe4000fffe0ff */
[----:B------:R-:W-:Y:S02]  /*6a70*/  IMNMX R134, R134, R89, PT ;  /* 0x0000005986867217 */ /* 0x000fe40003800200 */
[----:B------:R-:W-:Y:S01]  /*6a80*/  IADD3 R211, R2, -c[0x0][0x324], RZ ;  /* 0x8000c90002d37a10 */ /* 0x000fe20007ffe0ff */
[----:B------:R-:W-:Y:S05]  /*6a90*/  @P0 BRA `(.L_x_356) ;  /* 0x000000f000000947 */ /* 0x000fea0003800000 */
        /* <DEDUP_REMOVED lines=9> */
.L_x_357:
[----:B------:R-:W-:-:S04]  /*6b30*/  MOV R0, c[0x0][0x32c] ;  /* 0x0000cb0000007a02 */ /* 0x000fc80000000f00 */
[----:B------:R-:W-:-:S13]  /*6b40*/  ISETP.NE.AND P0, PT, R0, 0x1, PT ;  /* 0x000000010000780c */ /* 0x000fda0003f05270 */
[----:B------:R-:W-:-:S05]  /*6b50*/  @P0 IMAD.HI.U32 R0, R2, c[0x0][0x330], RZ ;  /* 0x0000cc0002000a27 */ /* 0x000fca00078e00ff */
[----:B------:R-:W-:-:S05]  /*6b60*/  @P0 SHF.R.U32.HI R2, RZ, c[0x0][0x334], R0 ;  /* 0x0000cd00ff020a19 */ /* 0x000fca0000011600 */
.L_x_358:
[----:B------:R-:W-:-:S05]  /*6b70*/  IMAD R2, R2, c[0x0][0x32c], RZ ;  /* 0x0000cb0002027a24 */ /* 0x000fca00078e02ff */
[----:B------:R-:W-:-:S04]  /*6b80*/  IMNMX R211, R211, R2, !PT ;  /* 0x00000002d3d37217 */ /* 0x000fc80007800200 */
.L_x_356:
[----:B------:R-:W-:Y:S01]  /*6b90*/  SHF.R.S32.HI R0, RZ, 0x1f, R211 ;  /* 0x0000001fff007819 */ /* 0x000fe200000114d3 */
[----:B------:R-:W-:Y:S01]  /*6ba0*/  IMAD.MOV.U32 R3, RZ, RZ, RZ ;  /* 0x000000ffff037224 */ /* 0x000fe200078e00ff */
[----:B------:R-:W-:Y:S01]  /*6bb0*/  PLOP3.LUT P2, PT, PT, PT, PT, 0x80, 0x0 ;  /* 0x000000000000781c */ /* 0x000fe20003f4f070 */
[----:B------:R-:W-:Y:S01]  /*6bc0*/  IMAD.MOV.U32 R98, RZ, RZ, RZ ;  /* 0x000000ffff627224 */ /* 0x000fe200078e00ff */
[----:B------:R-:W-:Y:S01]  /*6bd0*/  LEA.HI R211, R0, R211, RZ, 0x6 ;  /* 0x000000d300d37211 */ /* 0x000fe200078f30ff */
[----:B------:R-:W-:Y:S01]  /*6be0*/  CS2R R96, SRZ ;  /* 0x0000000000607805 */ /* 0x000fe2000001ff00 */
[----:B------:R-:W-:Y:S01]  /*6bf0*/  CS2R R94, SRZ ;  /* 0x00000000005e7805 */ /* 0x000fe2000001ff00 */
[----:B------:R-:W-:Y:S01]  /*6c00*/  CS2R R92, SRZ ;  /* 0x00000000005c7805 */ /* 0x000fe2000001ff00 */
[----:B------:R-:W-:Y:S01]  /*6c10*/  SHF.R.S32.HI R211, RZ, 0x6, R211 ;  /* 0x00000006ffd37819 */ /* 0x000fe200000114d3 */
[----:B------:R-:W-:Y:S01]  /*6c20*/  CS2R R90, SRZ ;  /* 0x00000000005a7805 */ /* 0x000fe2000001ff00 */
[----:B------:R-:W-:Y:S01]  /*6c30*/  CS2R R88, SRZ ;  /* 0x0000000000587805 */ /* 0x000fe2000001ff00 */
[----:B------:R-:W-:Y:S01]  /*6c40*/  CS2R R86, SRZ ;  /* 0x0000000000567805 */ /* 0x000fe2000001ff00 */
[----:B------:R-:W-:Y:S01]  /*6c50*/  IMNMX R211, RZ, R211, !PT ;  /* 0x000000d3ffd37217 */ /* 0x000fe20007800200 */
[----:B------:R-:W-:Y:S01]  /*6c60*/  CS2R R84, SRZ ;  /* 0x0000000000547805 */ /* 0x000fe2000001ff00 */
[----:B------:R-:W-:Y:S01]  /*6c70*/  CS2R R82, SRZ ;  /* 0x0000000000527805 */ /* 0x000fe2000001ff00 */
[----:B------:R-:W-:Y:S01]  /*6c80*/  CS2R R80, SRZ ;  /* 0x0000000000507805 */ /* 0x000fe2000001ff00 */
[----:B------:R-:W-:Y:S01]  /*6c90*/  ISETP.GT.AND P0, PT, R134, R211, PT ;  /* 0x000000d38600720c */ /* 0x000fe20003f04270 */
[----:B------:R-:W-:Y:S01]  /*6ca0*/  CS2R R78, SRZ ;  /* 0x00000000004e7805 */ /* 0x000fe2000001ff00 */
[----:B------:R-:W-:Y:S01]  /*6cb0*/  IMAD.MOV.U32 R77, RZ, RZ, RZ ;  /* 0x000000ffff4d7224 */ /* 0x000fe200078e00ff */
[----:B------:R-:W-:Y:S01]  /*6cc0*/  CS2R R6, SRZ ;  /* 0x0000000000067805 */ /* 0x000fe2000001ff00 */
[----:B------:R-:W-:Y:S01]  /*6cd0*/  CS2R R74, SRZ ;  /* 0x00000000004a7805 */ /* 0x000fe2000001ff00 */
[----:B------:R-:W-:Y:S01]  /*6ce0*/  CS2R R72, SRZ ;  /* 0x0000000000487805 */ /* 0x000fe2000001ff00 */
[----:B------:R-:W-:Y:S01]  /*6cf0*/  IMAD.MOV.U32 R70, RZ, RZ, RZ ;  /* 0x000000ffff467224 */ /* 0x000fe200078e00ff */
        /* <DEDUP_REMOVED lines=37> */
[----:B------:R-:W-:Y:S02]  /*6f50*/  UISETP.NE.U32.AND UP1, UPT, URZ, UR4, UPT ;  /* 0x000000043f00728c */ /* 0x000fe4000bf25070 */
        /* <DEDUP_REMOVED lines=8> */
[----:B-1----:R-:W-:Y:S02]  /*6fe0*/  USHF.R.S32.HI UR6, URZ, 0x1f, UR18 ;  /* 0x0000001f3f067899 */ /* 0x002fe40008011412 */
        /* <DEDUP_REMOVED lines=9> */
[----:B------:R-:W-:Y:S01]  /*7080*/  BSSY B0, `(.L_x_360) ;  /* 0x000005b000007945 */ /* 0x000fe20003800000 */
[----:B------:R-:W-:Y:S01]  /*7090*/  ULDC.64 UR6, c[0x0][0x348] ;  /* 0x0000d20000067ab9 */ /* 0x000fe20000000a00 */
[----:B------:R-:W-:Y:S01]  /*70a0*/  IMAD.IADD R38, R71, 0x1, -R38 ;  /* 0x0000000147267824 */ /* 0x000fe200078e0a26 */
[----:B------:R-:W-:Y:S01]  /*70b0*/  UISETP.NE.U32.AND UP0, UPT, URZ, UR6, UPT ;  /* 0x000000063f00728c */ /* 0x000fe2000bf05070 */
[----:B------:R-:W-:Y:S01]  /*70c0*/  PLOP3.LUT P0, PT, PT, PT, UP3, 0x80, 0x0 ;  /* 0x000000000000781c */ /* 0x000fe20003f0f038 */
[----:B------:R-:W-:Y:S01]  /*70d0*/  ULDC.64 UR4, c[0x0][0x1b8] ;  /* 0x00006e0000047ab9 */ /* 0x000fe20000000a00 */
[----:B------:R-:W-:Y:S01]  /*70e0*/  IMAD R215, R38, 0x20, R49 ;  /* 0x0000002026d77824 */ /* 0x000fe200078e0231 */
[----:B------:R-:W-:Y:S01]  /*70f0*/  UISETP.NE.AND.EX UP0, UPT, URZ, UR7, UPT, UP0 ;  /* 0x000000073f00728c */ /* 0x000fe2000bf05300 */
[----:B------:R-:W-:Y:S01]  /*7100*/  LEA.HI R52, R70, R71, RZ, 0x4 ;  /* 0x0000004746347211 */ /* 0x000fe200078f20ff */
[----:B------:R-:W-:Y:S01]  /*7110*/  USHF.R.S32.HI UR7, URZ, 0x1f, UR20 ;  /* 0x0000001f3f077899 */ /* 0x000fe20008011414 */
[----:B------:R-:W-:Y:S01]  /*7120*/  IMAD.SHL.U32 R222, R38, 0x8, RZ ;  /* 0x0000000826de7824 */ /* 0x000fe200078e00ff */
[----:B------:R-:W-:Y:S01]  /*7130*/  UIADD3 UR9, UR9, UR18, URZ ;  /* 0x0000001209097290 */ /* 0x000fe2000fffe03f */
[----:B------:R-:W-:Y:S01]  /*7140*/  IADD3 R0, R215, UR17, RZ ;  /* 0x00000011d7007c10 */ /* 0x000fe2000fffe0ff */
[----:B------:R-:W-:-:S02]  /*7150*/  UIMAD UR6, UR13, UR4, URZ ;  /* 0x000000040d0672a4 */ /* 0x000fc4000f8e023f */
[----:B------:R-:W-:Y:S01]  /*7160*/  USEL UR7, UR7, URZ, !UP0 ;  /* 0x0000003f07077287 */ /* 0x000fe2000c000000 */
[----:B------:R-:W-:Y:S01]  /*7170*/  IADD3 R37, R222, 0x80, RZ ;  /* 0x00000080de257810 */ /* 0x000fe20007ffe0ff */
[----:B------:R-:W-:Y:S01]  /*7180*/  UIMAD UR6, UR14, UR5, UR6 ;  /* 0x000000050e0672a4 */ /* 0x000fe2000f8e0206 */
[----:B-1----:R-:W-:Y:S01]  /*7190*/  @P1 IMAD.HI.U32 R3, R0, c[0x0][0x2c8], RZ ;  /* 0x0000b20000031a27 */ /* 0x002fe200078e00ff */
[----:B------:R-:W-:Y:S01]  /*71a0*/  UIMAD.WIDE.U32 UR10, UR14, UR4, UR8 ;  /* 0x000000040e0a72a5 */ /* 0x000fe2000f8e0008 */
[C---:B------:R-:W-:Y:S01]  /*71b0*/  IADD3 R214, R222.reuse, 0x40, RZ ;  /* 0x00000040ded67810 */ /* 0x040fe20007ffe0ff */
[----:B------:R-:W-:Y:S01]  /*71c0*/  USEL UR8, UR20, URZ, !UP0 ;  /* 0x0000003f14087287 */ /* 0x000fe2000c000000 */
[--C-:B------:R-:W-:Y:S01]  /*71d0*/  IMAD.MOV.U32 R5, RZ, RZ, R0.reuse ;  /* 0x000000ffff057224 */ /* 0x100fe200078e0000 */
[----:B------:R-:W-:Y:S01]  /*71e0*/  ULDC.64 UR4, c[0x0][0x1c0] ;  /* 0x0000700000047ab9 */ /* 0x000fe20000000a00 */
[----:B------:R-:W-:Y:S01]  /*71f0*/  @P0 SHF.R.U32.HI R5, RZ, c[0x0][0x2cc], R3 ;  /* 0x0000b300ff050a19 */ /* 0x000fe20000011603 */
[----:B------:R-:W-:Y:S01]  /*7200*/  UIMAD UR7, UR7, UR4, URZ ;  /* 0x00000004070772a4 */ /* 0x000fe2000f8e023f */
[----:B------:R-:W-:Y:S01]  /*7210*/  ISETP.GE.AND P5, PT, R222, c[0x0][0x198], PT ;  /* 0x00006600de007a0c */ /* 0x000fe20003fa6270 */
[----:B------:R-:W-:Y:S01]  /*7220*/  UIADD3 UR11, UR11, UR6, URZ ;  /* 0x000000060b0b7290 */ /* 0x000fe2000fffe03f */
[--C-:B------:R-:W-:Y:S01]  /*7230*/  SHF.R.S32.HI R4, RZ, 0x1f, R5.reuse ;  /* 0x0000001fff047819 */ /* 0x100fe20000011405 */
[----:B------:R-:W-:Y:S01]  /*7240*/  UIMAD UR5, UR8, UR5, UR7 ;  /* 0x00000005080572a4 */ /* 0x000fe2000f8e0207 */
[----:B------:R-:W-:Y:S01]  /*7250*/  IMAD.MOV R3, RZ, RZ, -R5 ;  /* 0x000000ffff037224 */ /* 0x000fe200078e0a05 */
[----:B------:R-:W-:Y:S01]  /*7260*/  UIMAD.WIDE.U32 UR8, UR8, UR4, UR10 ;  /* 0x00000004080872a5 */ /* 0x000fe2000f8e000a */
[----:B------:R-:W-:Y:S01]  /*7270*/  ISETP.GE.AND P4, PT, R37, c[0x0][0x198], PT ;  /* 0x0000660025007a0c */ /* 0x000fe20003f86270 */
[----:B------:R-:W-:Y:S01]  /*7280*/  IMAD R4, R4, c[0x0][0x1b0], RZ ;  /* 0x00006c0004047a24 */ /* 0x000fe200078e02ff */
[----:B------:R-:W-:Y:S01]  /*7290*/  ISETP.GE.AND P3, PT, R214, c[0x0][0x198], PT ;  /* 0x00006600d6007a0c */ /* 0x000fe20003f66270 */
[----:B------:R-:W-:Y:S01]  /*72a0*/  UIADD3 UR5, UR9, UR5, URZ ;  /* 0x0000000509057290 */ /* 0x000fe2000fffe03f */
[----:B------:R-:W-:-:S02]  /*72b0*/  IMAD R3, R3, c[0x0][0x2c4], R0 ;  /* 0x0000b10003037a24 */ /* 0x000fc400078e0200 */
[----:B------:R-:W-:Y:S02]  /*72c0*/  IMAD.U32 R7, RZ, RZ, UR9 ;  /* 0x00000009ff077e24 */ /* 0x000fe4000f8e00ff */
[----:B------:R-:W-:Y:S01]  /*72d0*/  IMAD.U32 R6, RZ, RZ, UR8 ;  /* 0x00000008ff067e24 */ /* 0x000fe2000f8e00ff */
[----:B------:R-:W-:Y:S01]  /*72e0*/  SHF.R.S32.HI R0, RZ, 0x1f, R3 ;  /* 0x0000001fff007819 */ /* 0x000fe20000011403 */
[----:B------:R-:W-:Y:S02]  /*72f0*/  IMAD.U32 R7, RZ, RZ, UR5 ;  /* 0x00000005ff077e24 */ /* 0x000fe4000f8e00ff */
[C---:B------:R-:W-:Y:S02]  /*7300*/  IMAD R4, R5.reuse, c[0x0][0x1b4], R4 ;  /* 0x00006d0005047a24 */ /* 0x040fe400078e0204 */
[----:B------:R-:W-:-:S04]  /*7310*/  IMAD.WIDE.U32 R6, R5, c[0x0][0x1b0], R6 ;  /* 0x00006c0005067a25 */ /* 0x000fc800078e0006 */
[----:B------:R-:W-:Y:S02]  /*7320*/  IMAD R0, R0, c[0x0][0x1a8], RZ ;  /* 0x00006a0000007a24 */ /* 0x000fe400078e02ff */
[----:B------:R-:W-:Y:S02]  /*7330*/  IMAD.IADD R5, R7, 0x1, R4 ;  /* 0x0000000107057824 */ /* 0x000fe400078e0204 */
[----:B------:R-:W-:Y:S02]  /*7340*/  IMAD.MOV.U32 R4, RZ, RZ, R6 ;  /* 0x000000ffff047224 */ /* 0x000fe400078e0006 */
[C---:B------:R-:W-:Y:S01]  /*7350*/  IMAD R7, R3.reuse, c[0x0][0x1ac], R0 ;  /* 0x00006b0003077a24 */ /* 0x040fe200078e0200 */
[----:B------:R-:W-:Y:S01]  /*7360*/  LOP3.LUT R0, R52, 0xfffffff0, RZ, 0xc0, !PT ;  /* 0xfffffff034007812 */ /* 0x000fe200078ec0ff */
[----:B------:R-:W-:-:S04]  /*7370*/  IMAD.WIDE.U32 R4, R3, c[0x0][0x1a8], R4 ;  /* 0x00006a0003047a25 */ /* 0x000fc800078e0004 */
[----:B------:R-:W-:Y:S01]  /*7380*/  IMAD.IADD R5, R5, 0x1, R7 ;  /* 0x0000000105057824 */ /* 0x000fe200078e0207 */
[C---:B------:R-:W-:Y:S01]  /*7390*/  LEA R10, P0, R4.reuse, c[0x0][0x160], 0x1 ;  /* 0x00005800040a7a11 */ /* 0x040fe200078008ff */
[----:B------:R-:W-:Y:S02]  /*73a0*/  IMAD.IADD R3, R71, 0x1, -R0 ;  /* 0x0000000147037824 */ /* 0x000fe400078e0a00 */
[----:B------:R-:W-:Y:S01]  /*73b0*/  IMAD.SHL.U32 R7, R49, 0x40, RZ ;  /* 0x0000004031077824 */ /* 0x000fe200078e00ff */
[----:B------:R-:W-:Y:S01]  /*73c0*/  LEA.HI.X R5, R4, c[0x0][0x164], R5, 0x1, P0 ;  /* 0x0000590004057a11 */ /* 0x000fe200000f0c05 */
[----:B------:R-:W-:Y:S01]  /*73d0*/  IMAD R4, R210, c[0x0][0x2c4], RZ ;  /* 0x0000b100d2047a24 */ /* 0x000fe200078e02ff */
[----:B------:R-:W-:Y:S01]  /*73e0*/  SHF.R.S32.HI R0, RZ, 0x1f, R3 ;  /* 0x0000001fff007819 */ /* 0x000fe20000011403 */
[----:B------:R1:W3:Y:S01]  /*73f0*/  SHFL.IDX PT, R12, R10, RZ, 0x181f ;  /* 0x00181fff0a0c7589 */ /* 0x0002e200000e0000 */
[----:B------:R-:W-:Y:S02]  /*7400*/  LOP3.LUT R7, R7, 0x1c0, RZ, 0xc0, !PT ;  /* 0x000001c007077812 */ /* 0x000fe400078ec0ff */
[----:B------:R-:W-:Y:S01]  /*7410*/  LEA.HI R39, R0, R3, RZ, 0x3 ;  /* 0x0000000300277211 */ /* 0x000fe200078f18ff */
[----:B------:R1:W4:Y:S01]  /*7420*/  SHFL.IDX PT, R13, R5, RZ, 0x181f ;  /* 0x00181fff050d7589 */ /* 0x00032200000e0000 */
[----:B------:R-:W-:-:S02]  /*7430*/  SHF.R.U32.HI R9, RZ, 0x3, R7 ;  /* 0x00000003ff097819 */ /* 0x000fc40000011607 */
[----:B------:R-:W-:Y:S02]  /*7440*/  LOP3.LUT R0, R7, 0x38, R222, 0xf8, !PT ;  /* 0x0000003807007812 */ /* 0x000fe400078ef8de */
[----:B------:R-:W-:Y:S02]  /*7450*/  IADD3 R7, R49, UR17, RZ ;  /* 0x0000001131077c10 */ /* 0x000fe4000fffe0ff */
[----:B------:R-:W-:Y:S02]  /*7460*/  LOP3.LUT R48, R39, 0xfffffff8, RZ, 0xc0, !PT ;  /* 0xfffffff827307812 */ /* 0x000fe400078ec0ff */
[----:B------:R-:W-:Y:S02]  /*7470*/  ISETP.GE.AND P0, PT, R7, R4, PT ;  /* 0x000000040700720c */ /* 0x000fe40003f06270 */
[----:B------:R-:W-:Y:S01]  /*7480*/  LOP3.LUT R9, R0, R9, RZ, 0x3c, !PT ;  /* 0x0000000900097212 */ /* 0x000fe200078e3cff */
[----:B------:R-:W-:Y:S01]  /*7490*/  IMAD.IADD R48, R3, 0x1, -R48 ;  /* 0x0000000103307824 */ /* 0x000fe200078e0a30 */
[----:B------:R-:W-:Y:S01]  /*74a0*/  LEA.HI R0, R70, R71, RZ, 0x6 ;  /* 0x0000004746007211 */ /* 0x000fe200078f30ff */
[----:B------:R-:W-:-:S04]  /*74b0*/  IMAD.MOV.U32 R3, RZ, RZ, 0x20 ;  /* 0x00000020ff037424 */ /* 0x000fc800078e00ff */
[----:B------:R-:W-:-:S05]  /*74c0*/  IMAD.SHL.U32 R0, R0, 0x8, RZ ;  /* 0x0000000800007824 */ /* 0x000fca00078e00ff */
[----:B------:R-:W-:Y:S01]  /*74d0*/  LOP3.LUT R0, R9, 0xfffffe00, R0, 0xf8, !PT ;  /* 0xfffffe0009007812 */ /* 0x000fe200078ef800 */
[----:B--2---:R2:W1:Y:S01]  /*74e0*/  @P2 R2UR UR7, R2 ;  /* 0x00000000020723c2 */ /* 0x00446200000e0000 */
[----:B------:R-:W-:Y:S01]  /*74f0*/  R2P PR, R48, 0x6 ;  /* 0x0000000630007804 */ /* 0x000fe20000000000 */
[----:B-1----:R-:W-:-:S04]  /*7500*/  @!UP1 UMOV UR7, UR20 ;  /* 0x0000001400079c82 */ /* 0x002fc80008000000 */
[----:B------:R-:W-:Y:S01]  /*7510*/  SEL R3, R3, 0xffffffe0, !P2 ;  /* 0xffffffe003037807 */ /* 0x000fe20005000000 */
[----:B--2---:R-:W-:-:S05]  /*7520*/  IMAD.MOV.U32 R2, RZ, RZ, 0x10 ;  /* 0x00000010ff027424 */ /* 0x004fca00078e00ff */
[----:B------:R-:W-:Y:S01]  /*7530*/  SEL R2, R2, 0xfffffff0, !P1 ;  /* 0xfffffff002027807 */ /* 0x000fe20004800000 */
[----:B------:R-:W-:Y:S05]  /*7540*/  @P0 BRA `(.L_x_361) ;  /* 0x000000e000000947 */ /* 0x000fea0003800000 */
[----:B---34-:R-:W-:Y:S01]  /*7550*/  SHF.R.S32.HI R9, RZ, 0x1f, R214 ;  /* 0x0000001fff097819 */ /* 0x018fe200000114d6 */
[----:B------:R-:W-:Y:S01]  /*7560*/  IMAD.WIDE R14, R222, 0x2, R12 ;  /* 0x00000002de0e7825 */ /* 0x000fe200078e020c */
[----:B------:R-:W-:Y:S02]  /*7570*/  SHF.R.S32.HI R6, RZ, 0x1f, R37 ;  /* 0x0000001fff067819 */ /* 0x000fe40000011425 */
[----:B------:R-:W-:Y:S01]  /*7580*/  LEA.HI R8, R9, R214, RZ, 0x3 ;  /* 0x000000d609087211 */ /* 0x000fe200078f18ff */
[----:B------:R-:W-:Y:S01]  /*7590*/  IMAD.SHL.U32 R9, R0, 0x2, RZ ;  /* 0x0000000200097824 */ /* 0x000fe200078e00ff */
[----:B------:R-:W-:Y:S02]  /*75a0*/  LEA.HI R6, R6, R37, RZ, 0x3 ;  /* 0x0000002506067211 */ /* 0x000fe400078f18ff */
        /* <DEDUP_REMOVED lines=8> */
.L_x_361:
[----:B---34-:R-:W-:Y:S05]  /*7630*/  BSYNC B0 ;  /* 0x0000000000007941 */ /* 0x018fea0003800000 */
.L_x_360:
[----:B-1----:R-:W-:Y:S01]  /*7640*/  IADD3 R9, R7, 0x20, RZ ;  /* 0x0000002007097810 */ /* 0x002fe20007ffe0ff */
        /* <DEDUP_REMOVED lines=19> */
.L_x_363:
[----:B------:R-:W-:Y:S05]  /*7780*/  BSYNC B0 ;  /* 0x0000000000007941 */ /* 0x000fea0003800000 */
.L_x_362:
        /* <DEDUP_REMOVED lines=20> */
.L_x_365:
[----:B------:R-:W-:Y:S05]  /*78d0*/  BSYNC B0 ;  /* 0x0000000000007941 */ /* 0x000fea0003800000 */
.L_x_364:
[----:B------:R-:W-:Y:S01]  /*78e0*/  IADD3 R7, R7, 0x60, RZ ;  /* 0x0000006007077810 */ /* 0x000fe20007ffe0ff */
[----:B---3--:R-:W-:Y:S01]  /*78f0*/  SHFL.IDX PT, R12, R10, 0x3, 0x181f ;  /* 0x00781f000a0c7f89 */ /* 0x008fe200000e0000 */
[----:B------:R-:W-:Y:S01]  /*7900*/  IMAD.MOV.U32 R209, RZ, RZ, c[0x0][0x2b8] ;  /* 0x0000ae00ffd17624 */ /* 0x000fe200078e00ff */
[----:B------:R-:W-:Y:S01]  /*7910*/  IADD3 R92, R134, -0x1, RZ ;  /* 0xffffffff865c7810 */ /* 0x000fe20007ffe0ff */
[----:B------:R-:W-:Y:S01]  /*7920*/  USHF.R.S32.HI UR6, URZ, 0x1f, UR7 ;  /* 0x0000001f3f067899 */ /* 0x000fe20008011407 */
[----:B------:R-:W-:Y:S01]  /*7930*/  ISETP.GE.AND P0, PT, R7, R4, PT ;  /* 0x000000040700720c */ /* 0x000fe20003f06270 */
[----:B----4-:R-:W3:Y:S01]  /*7940*/  SHFL.IDX PT, R13, R5, 0x3, 0x181f ;  /* 0x00781f00050d7f89 */ /* 0x010ee200000e0000 */
[----:B------:R-:W-:Y:S01]  /*7950*/  ISETP.NE.AND P2, PT, R209, 0x1, PT ;  /* 0x00000001d100780c */ /* 0x000fe20003f45270 */
[----:B------:R-:W-:Y:S01]  /*7960*/  IMAD.SHL.U32 R68, R92, 0x40, RZ ;  /* 0x000000405c447824 */ /* 0x000fe200078e00ff */
[----:B------:R-:W-:Y:S01]  /*7970*/  ULDC.64 UR4, c[0x0][0x2b0] ;  /* 0x0000ac0000047ab9 */ /* 0x000fe20000000a00 */
[----:B------:R-:W-:Y:S01]  /*7980*/  IMAD.MOV.U32 R212, RZ, RZ, RZ ;  /* 0x000000ffffd47224 */ /* 0x000fe200078e00ff */
[----:B------:R-:W-:Y:S01]  /*7990*/  UIMAD UR6, UR6, UR4, URZ ;  /* 0x00000004060672a4 */ /* 0x000fe2000f8e023f */
[----:B------:R-:W-:Y:S01]  /*79a0*/  IMAD.IADD R6, R215, 0x1, R68 ;  /* 0x00000001d7067824 */ /* 0x000fe200078e0244 */
[----:B------:R-:W-:-:S02]  /*79b0*/  UIMAD.WIDE.U32 UR8, UR7, UR4, URZ ;  /* 0x00000004070872a5 */ /* 0x000fc4000f8e003f */
[----:B------:R-:W-:Y:S01]  /*79c0*/  UIMAD UR6, UR7, UR5, UR6 ;  /* 0x00000005070672a4 */ /* 0x000fe2000f8e0206 */
[C---:B------:R-:W-:Y:S01]  /*79d0*/  IMAD.IADD R213, R6.reuse, 0x1, R208 ;  /* 0x0000000106d57824 */ /* 0x040fe200078e02d0 */
[----:B------:R-:W-:Y:S01]  /*79e0*/  ISETP.GE.AND P1, PT, R6, R207, PT ;  /* 0x000000cf0600720c */ /* 0x000fe20003f26270 */
[----:B------:R-:W-:Y:S01]  /*79f0*/  ULDC.64 UR4, c[0x0][0x1e8] ;  /* 0x00007a0000047ab9 */ /* 0x000fe20000000a00 */
[----:B------:R-:W-:Y:S01]  /*7a00*/  @!P0 SHF.R.S32.HI R9, RZ, 0x1f, R214 ;  /* 0x0000001fff098819 */ /* 0x000fe200000114d6 */
[----:B------:R-:W-:Y:S01]  /*7a10*/  @P2 IMAD.HI.U32 R6, R213, c[0x0][0x2bc], RZ ;  /* 0x0000af00d5062a27 */ /* 0x000fe200078e00ff */
[----:B------:R-:W-:Y:S01]  /*7a20*/  @!P0 SHF.R.S32.HI R8, RZ, 0x1f, R37 ;  /* 0x0000001fff088819 */ /* 0x000fe20000011425 */
[----:B------:R-:W-:Y:S01]  /*7a30*/  UIADD3 UR6, UR9, UR6, URZ ;  /* 0x0000000609067290 */ /* 0x000fe2000fffe03f */
[----:B------:R-:W-:Y:S01]  /*7a40*/  @!P0 LEA.HI R9, R9, R214, RZ, 0x3 ;  /* 0x000000d609098211 */ /* 0x000fe200078f18ff */
[----:B------:R-:W-:Y:S01]  /*7a50*/  IMAD.MOV.U32 R7, RZ, RZ, R213 ;  /* 0x000000ffff077224 */ /* 0x000fe200078e00d5 */
[----:B------:R-:W-:-:S02]  /*7a60*/  @!P0 LEA.HI R8, R8, R37, RZ, 0x3 ;  /* 0x0000002508088211 */ /* 0x000fc400078f18ff */
[----:B------:R-:W-:Y:S02]  /*7a70*/  @!P0 LOP3.LUT R9, R9, 0xfffffff8, RZ, 0xc0, !PT ;  /* 0xfffffff809098812 */ /* 0x000fe400078ec0ff */
[----:B------:R-:W-:Y:S01]  /*7a80*/  @!P0 LOP3.LUT R8, R8, 0xfffffff8, RZ, 0xc0, !PT ;  /* 0xfffffff808088812 */ /* 0x000fe200078ec0ff */
[----:B---3--:R-:W-:Y:S01]  /*7a90*/  @!P0 IMAD.WIDE R14, R222, 0x2, R12 ;  /* 0x00000002de0e8825 */ /* 0x008fe200078e020c */
[----:B------:R-:W-:Y:S02]  /*7aa0*/  @P2 SHF.R.U32.HI R7, RZ, c[0x0][0x2c0], R6 ;  /* 0x0000b000ff072a19 */ /* 0x000fe40000011606 */
[----:B------:R-:W-:Y:S01]  /*7ab0*/  ISETP.GT.OR P1, PT, R215, 0x3f, P1 ;  /* 0x0000003fd700780c */ /* 0x000fe20000f24670 */
[----:B------:R-:W-:Y:S01]  /*7ac0*/  @!P0 IMAD.SHL.U32 R6, R0, 0x2, RZ ;  /* 0x0000000200068824 */ /* 0x000fe200078e00ff */
[----:B-12---:R-:W-:Y:S01]  /*7ad0*/  LOP3.LUT R5, R5, 0xfffffffd, RZ, 0xc0, !PT ;  /* 0xfffffffd05057812 */ /* 0x006fe200078ec0ff */
[----:B------:R-:W-:-:S03]  /*7ae0*/  @!P0 IMAD.WIDE R18, R9, 0x2, R12 ;  /* 0x0000000209128825 */ /* 0x000fc600078e020c */
[----:B------:R-:W-:Y:S01]  /*7af0*/  @!PT LDS RZ, [RZ] ;  /* 0x00000000fffff984 */ /* 0x000fe20000000800 */
[----:B------:R1:W-:Y:S01]  /*7b00*/  @!P0 LDGSTS.E.BYPASS.LTC128B.128 [R6+0xf100], [R14.64], !P5 ;  /* 0x0f1000000e068fae */ /* 0x0003e2000e901d56 */
[----:B------:R-:W-:Y:S01]  /*7b10*/  @!P0 IMAD.WIDE R12, R8, 0x2, R12 ;  /* 0x00000002080c8825 */ /* 0x000fe200078e020c */
[----:B------:R-:W-:Y:S02]  /*7b20*/  @P2 LOP3.LUT R5, R5, 0x2, RZ, 0xfc, !PT ;  /* 0x0000000205052812 */ /* 0x000fe400078efcff */
[----:B------:R1:W-:Y:S03]  /*7b30*/  @!P0 LDGSTS.E.BYPASS.LTC128B.128 [R6+0x13100], [R18.64], !P3 ;  /* 0x1310000012068fae */ /* 0x0003e6000d901d56 */
[C---:B------:R-:W-:Y:S01]  /*7b40*/  @!P1 IADD3 R10, P2, R7.reuse, UR8, RZ ;  /* 0x00000008070a9c10 */ /* 0x040fe2000ff5e0ff */
[----:B------:R1:W-:Y:S03]  /*7b50*/  @!P0 LDGSTS.E.BYPASS.LTC128B.128 [R6+0x17100], [R12.64], !P4 ;  /* 0x171000000c068fae */ /* 0x0003e6000e101d56 */
[----:B------:R-:W-:Y:S01]  /*7b60*/  @!P1 LEA.HI.X.SX32 R9, R7, UR6, 0x1, P2 ;  /* 0x0000000607099c11 */ /* 0x000fe200090f0eff */
[----:B------:R-:W0:Y:S01]  /*7b70*/  LDGDEPBAR ;  /* 0x00000000000079af */ /* 0x000e220000000000 */
[----:B------:R-:W-:-:S04]  /*7b80*/  @!P1 LEA R16, P2, R10, c[0x0][0x2a0], 0x2 ;  /* 0x0000a8000a109a11 */ /* 0x000fc800078410ff */
[----:B------:R-:W-:Y:S01]  /*7b90*/  @!P1 LEA.HI.X R17, R10, c[0x0][0x2a4], R9, 0x2, P2 ;  /* 0x0000a9000a119a11 */ /* 0x000fe200010f1409 */
[----:B------:R-:W-:Y:S06]  /*7ba0*/  BAR.SYNC.DEFER_BLOCKING 0x0 ;  /* 0x0000000000007b1d */ /* 0x000fec0000010000 */
[----:B------:R-:W2:Y:S01]  /*7bb0*/  @!P1 LDG.E R212, [R16.64] ;  /* 0x0000001610d49981 */ /* 0x000ea2000c1e1900 */
[----:B------:R-:W-:Y:S01]  /*7bc0*/  IMAD.MOV R8, RZ, RZ, -R7 ;  /* 0x000000ffff087224 */ /* 0x000fe200078e0a07 */
[----:B------:R-:W-:Y:S01]  /*7bd0*/  UIMAD UR7, UR13, UR4, URZ ;  /* 0x000000040d0772a4 */ /* 0x000fe2000f8e023f */
[----:B------:R-:W-:Y:S01]  /*7be0*/  IADD3 R36, -R49, R207, -R68 ;  /* 0x000000cf31247210 */ /* 0x000fe20007ffe944 */
[----:B------:R-:W-:Y:S01]  /*7bf0*/  UIMAD.WIDE.U32 UR10, UR14, UR4, URZ ;  /* 0x000000040e0a72a5 */ /* 0x000fe2000f8e003f */
[----:B------:R-:W-:Y:S01]  /*7c00*/  IMAD R213, R8, c[0x0][0x2b8], R213 ;  /* 0x0000ae0008d57a24 */ /* 0x000fe200078e02d5 */
[----:B------:R-:W-:Y:S01]  /*7c10*/  UIMAD UR7, UR14, UR5, UR7 ;  /* 0x000000050e0772a4 */ /* 0x000fe2000f8e0207 */
[----:B------:R-:W-:-:S02]  /*7c20*/  ISETP.GE.AND P1, PT, R36, 0x1, PT ;  /* 0x000000012400780c */ /* 0x000fc40003f26270 */
[----:B------:R-:W-:Y:S01]  /*7c30*/  IMAD.WIDE.U32 R10, R213, c[0x0][0x1e0], RZ ;  /* 0x00007800d50a7a25 */ /* 0x000fe200078e00ff */
[----:B------:R-:W-:Y:S01]  /*7c40*/  SHF.R.S32.HI R51, RZ, 0x1f, R213 ;  /* 0x0000001fff337819 */ /* 0x000fe200000114d5 */
[----:B------:R-:W-:Y:S01]  /*7c50*/  UIADD3 UR7, UR11, UR7, URZ ;  /* 0x000000070b077290 */ /* 0x000fe2000fffe03f */
[----:B------:R-:W-:Y:S01]  /*7c60*/  ISETP.GE.AND P5, PT, R214, c[0x0][0x1d4], PT ;  /* 0x00007500d6007a0c */ /* 0x000fe20003fa6270 */
[----:B------:R-:W-:Y:S01]  /*7c70*/  ULDC.64 UR4, c[0x0][0x210] ;  /* 0x0000840000047ab9 */ /* 0x000fe20000000a00 */
[----:B------:R-:W-:Y:S01]  /*7c80*/  LOP3.LUT R5, R5, 0xfffffffe, RZ, 0xc0, !PT ;  /* 0xfffffffe05057812 */ /* 0x000fe200078ec0ff */
[----:B------:R-:W-:Y:S01]  /*7c90*/  IMAD R8, R51, c[0x0][0x1e0], RZ ;  /* 0x0000780033087a24 */ /* 0x000fe200078e02ff */
[----:B------:R-:W-:Y:S01]  /*7ca0*/  ISETP.GE.AND P4, PT, R222, c[0x0][0x1d4], PT ;  /* 0x00007500de007a0c */ /* 0x000fe20003f86270 */
[----:B------:R-:W-:Y:S01]  /*7cb0*/  UIMAD UR13, UR13, UR4, URZ ;  /* 0x000000040d0d72a4 */ /* 0x000fe2000f8e023f */
[----:B------:R-:W-:Y:S01]  /*7cc0*/  ISETP.GE.AND P6, PT, R37, c[0x0][0x1d4], PT ;  /* 0x0000750025007a0c */ /* 0x000fe20003fc6270 */
[----:B------:R-:W-:Y:S01]  /*7cd0*/  IMAD R8, R213, c[0x0][0x1e4], R8 ;  /* 0x00007900d5087a24 */ /* 0x000fe200078e0208 */
[----:B------:R-:W-:Y:S01]  /*7ce0*/  UIMAD.WIDE.U32 UR18, UR14, UR4, URZ ;  /* 0x000000040e1272a5 */ /* 0x000fe2000f8e003f */
[----:B------:R-:W-:Y:S01]  /*7cf0*/  LEA.HI R69, R70, R71, RZ, 0x5 ;  /* 0x0000004746457211 */ /* 0x000fe200078f28ff */
[----:B------:R-:W-:Y:S01]  /*7d00*/  UIMAD UR5, UR14, UR5, UR13 ;  /* 0x000000050e0572a4 */ /* 0x000fe2000f8e020d */
[----:B------:R-:W-:Y:S01]  /*7d10*/  IMAD.IADD R9, R11, 0x1, R8 ;  /* 0x000000010b097824 */ /* 0x000fe200078e0208 */
[----:B------:R-:W-:Y:S01]  /*7d20*/  ISETP.GT.AND P3, PT, R215, 0x3f, PT ;  /* 0x0000003fd700780c */ /* 0x000fe20003f64270 */
[----:B------:R-:W-:Y:S01]  /*7d30*/  IMAD.MOV.U32 R8, RZ, RZ, R10 ;  /* 0x000000ffff087224 */ /* 0x000fe200078e000a */
[----:B------:R-:W-:Y:S01]  /*7d40*/  @P5 LOP3.LUT R5, R5, 0x1, RZ, 0xfc, !PT ;  /* 0x0000000105055812 */ /* 0x000fe200078efcff */
[----:B------:R-:W-:Y:S01]  /*7d50*/  @P1 IMAD.SHL.U32 R10, R0, 0x2, RZ ;  /* 0x00000002000a1824 */ /* 0x000fe200078e00ff */
[----:B------:R-:W-:Y:S01]  /*7d60*/  UIADD3 UR12, UR19, UR5, URZ ;  /* 0x00000005130c7290 */ /* 0x000fe2000fffe03f */
[----:B------:R-:W-:-:S02]  /*7d70*/  SEL R91, RZ, 0x10, P6 ;  /* 0x00000010ff5b7807 */ /* 0x000fc40003000000 */
[----:B------:R-:W-:Y:S02]  /*7d80*/  SHF.R.S32.HI R88, RZ, 0x5, R69 ;  /* 0x00000005ff587819 */ /* 0x000fe40000011445 */
[----:B--2---:R-:W-:Y:S01]  /*7d90*/  SHF.R.S32.HI R50, RZ, 0x1f, R212 ;  /* 0x0000001fff327819 */ /* 0x004fe200000114d4 */
[----:B------:R-:W-:-:S04]  /*7da0*/  IMAD.WIDE.U32 R8, R212, c[0x0][0x1f0], R8 ;  /* 0x00007c00d4087a25 */ /* 0x000fc800078e0008 */
[----:B------:R-:W-:-:S04]  /*7db0*/  IMAD R7, R50, c[0x0][0x1f0], RZ ;  /* 0x00007c0032077a24 */ /* 0x000fc800078e02ff */
[----:B-1----:R-:W-:Y:S01]  /*7dc0*/  IMAD R6, R212, c[0x0][0x1f4], R7 ;  /* 0x00007d00d4067a24 */ /* 0x002fe200078e0207 */
[----:B------:R-:W-:Y:S02]  /*7dd0*/  IADD3 R7, P0, R8, UR10, RZ ;  /* 0x0000000a08077c10 */ /* 0x000fe4000ff1e0ff */
[----:B------:R-:W-:Y:S02]  /*7de0*/  @P1 SHF.R.S32.HI R8, RZ, 0x1f, R37 ;  /* 0x0000001fff081819 */ /* 0x000fe40000011425 */
[----:B------:R-:W-:Y:S02]  /*7df0*/  IADD3.X R6, R9, UR7, R6, P0, !PT ;  /* 0x0000000709067c10 */ /* 0x000fe400087fe406 */
[C---:B------:R-:W-:Y:S02]  /*7e00*/  LEA R11, P0, R7.reuse, c[0x0][0x1c8], 0x1 ;  /* 0x00007200070b7a11 */ /* 0x040fe400078008ff */
[----:B------:R-:W-:Y:S02]  /*7e10*/  @P1 SHF.R.S32.HI R9, RZ, 0x1f, R214 ;  /* 0x0000001fff091819 */ /* 0x000fe400000114d6 */
[----:B------:R-:W-:Y:S01]  /*7e20*/  LEA.HI.X R6, R7, c[0x0][0x1cc], R6, 0x1, P0 ;  /* 0x0000730007067a11 */ /* 0x000fe200000f0c06 */
[----:B------:R-:W-:Y:S01]  /*7e30*/  SHFL.IDX PT, R14, R11, RZ, 0x181f ;  /* 0x00181fff0b0e7589 */ /* 0x000fe200000e0000 */
[----:B------:R-:W-:-:S02]  /*7e40*/  ISETP.GE.AND P0, PT, R36, 0x21, PT ;  /* 0x000000212400780c */ /* 0x000fc40003f06270 */
[----:B------:R-:W-:Y:S01]  /*7e50*/  @P1 LEA.HI R9, R9, R214, RZ, 0x3 ;  /* 0x000000d609091211 */ /* 0x000fe200078f18ff */
[----:B------:R-:W-:Y:S01]  /*7e60*/  SHFL.IDX PT, R15, R6, RZ, 0x181f ;  /* 0x00181fff060f7589 */ /* 0x000fe200000e0000 */
[----:B------:R-:W-:Y:S02]  /*7e70*/  @P1 LEA.HI R8, R8, R37, RZ, 0x3 ;  /* 0x0000002508081211 */ /* 0x000fe400078f18ff */
[----:B------:R-:W-:Y:S01]  /*7e80*/  @P1 LOP3.LUT R9, R9, 0xfffffff8, RZ, 0xc0, !PT ;  /* 0xfffffff809091812 */ /* 0x000fe200078ec0ff */
[----:B------:R-:W-:Y:S01]  /*7e90*/  SHFL.IDX PT, R12, R11, 0x1, 0x181f ;  /* 0x00381f000b0c7f89 */ /* 0x000fe200000e0000 */
[----:B------:R-:W-:-:S03]  /*7ea0*/  @P1 LOP3.LUT R8, R8, 0xfffffff8, RZ, 0xc0, !PT ;  /* 0xfffffff808081812 */ /* 0x000fc600078ec0ff */
[----:B------:R1:W2:Y:S02]  /*7eb0*/  SHFL.IDX PT, R13, R6, 0x1, 0x181f ;  /* 0x00381f00060d7f89 */ /* 0x0002a400000e0000 */
[----:B------:R-:W-:Y:S01]  /*7ec0*/  @P0 SHF.R.S32.HI R5, RZ, 0x1f, R214 ;  /* 0x0000001fff050819 */ /* 0x000fe200000114d6 */
[----:B------:R-:W-:Y:S01]  /*7ed0*/  @P0 IMAD.SHL.U32 R7, R0, 0x2, RZ ;  /* 0x0000000200070824 */ /* 0x000fe200078e00ff */
[----:B------:R-:W-:Y:S02]  /*7ee0*/  @P0 SHF.R.S32.HI R16, RZ, 0x1f, R37 ;  /* 0x0000001fff100819 */ /* 0x000fe40000011425 */
[----:B-1----:R-:W-:Y:S01]  /*7ef0*/  @P0 LEA.HI R6, R5, R214, RZ, 0x3 ;  /* 0x000000d605060211 */ /* 0x002fe200078f18ff */
[----:B--2---:R-:W-:Y:S01]  /*7f00*/  @P0 IMAD.WIDE R20, R222, 0x2, R12 ;  /* 0x00000002de140825 */ /* 0x004fe200078e020c */
[----:B------:R-:W-:Y:S02]  /*7f10*/  @P0 LEA.HI R5, R16, R37, RZ, 0x3 ;  /* 0x0000002510050211 */ /* 0x000fe400078f18ff */
[----:B------:R-:W-:Y:S01]  /*7f20*/  @P0 LOP3.LUT R6, R6, 0xfffffff8, RZ, 0xc0, !PT ;  /* 0xfffffff806060812 */ /* 0x000fe200078ec0ff */
[----:B------:R-:W-:Y:S01]  /*7f30*/  @P1 IMAD.WIDE R16, R9, 0x2, R14 ;  /* 0x0000000209101825 */ /* 0x000fe200078e020e */
[----:B------:R-:W-:-:S03]  /*7f40*/  @P0 LOP3.LUT R5, R5, 0xfffffff8, RZ, 0xc0, !PT ;  /* 0xfffffff805050812 */ /* 0x000fc600078ec0ff */
[----:B------:R-:W-:-:S04]  /*7f50*/  @P1 IMAD.WIDE R8, R8, 0x2, R14 ;  /* 0x0000000208081825 */ /* 0x000fc800078e020e */
[----:B------:R-:W-:-:S04]  /*7f60*/  @P1 IMAD.WIDE R14, R222, 0x2, R14 ;  /* 0x00000002de0e1825 */ /* 0x000fc800078e020e */
[--C-:B------:R-:W-:Y:S01]  /*7f70*/  @P0 IMAD.WIDE R18, R6, 0x2, R12.reuse ;  /* 0x0000000206120825 */ /* 0x100fe200078e020c */
[----:B------:R1:W-:Y:S03]  /*7f80*/  @P1 LDGSTS.E.BYPASS.LTC128B.128 [R10+0x6100], [R14.64], !P4 ;  /* 0x061000000e0a1fae */ /* 0x0003e6000e101d56 */
[----:B------:R-:W-:Y:S01]  /*7f90*/  @P0 IMAD.WIDE R12, R5, 0x2, R12 ;  /* 0x00000002050c0825 */ /* 0x000fe200078e020c */
[----:B------:R1:W-:Y:S04]  /*7fa0*/  @P1 LDGSTS.E.BYPASS.LTC128B.128 [R10+0x8100], [R16.64], !P5 ;  /* 0x08100000100a1fae */ /* 0x0003e8000e901d56 */
[----:B------:R1:W-:Y:S04]  /*7fb0*/  @P1 LDGSTS.E.BYPASS.LTC128B.128 [R10+0xa100], [R8.64], !P6 ;  /* 0x0a100000080a1fae */ /* 0x0003e8000f101d56 */
[----:B------:R1:W-:Y:S04]  /*7fc0*/  @P0 LDGSTS.E.BYPASS.LTC128B.128 [R7+0x7100], [R20.64], !P4 ;  /* 0x0710000014070fae */ /* 0x0003e8000e101d56 */
[----:B------:R1:W-:Y:S04]  /*7fd0*/  @P0 LDGSTS.E.BYPASS.LTC128B.128 [R7+0x9100], [R18.64], !P5 ;  /* 0x0910000012070fae */ /* 0x0003e8000e901d56 */
[----:B------:R1:W-:Y:S01]  /*7fe0*/  @P0 LDGSTS.E.BYPASS.LTC128B.128 [R7+0xb100], [R12.64], !P6 ;  /* 0x0b1000000c070fae */ /* 0x0003e2000f101d56 */
[----:B------:R-:W-:-:S03]  /*7ff0*/  ISETP.LT.AND P0, PT, RZ, c[0x0][0x27c], PT ;  /* 0x00009f00ff007a0c */ /* 0x000fc60003f01270 */
[----:B------:R-:W0:Y:S10]  /*8000*/  LDGDEPBAR ;  /* 0x00000000000079af */ /* 0x000e340000000000 */
[----:B------:R-:W-:Y:S05]  /*8010*/  @P0 BRA `(.L_x_366) ;  /* 0x0000002000000947 */ /* 0x000fea0003800000 */
[----:B------:R-:W-:-:S04]  /*8020*/  DEPBAR.LE SB0, 0x1 ;  /* 0x000080400000791a */ /* 0x000fc80000000000 */
[----:B------:R-:W-:Y:S05]  /*8030*/  BRA `(.L_x_367) ;  /* 0x00006e8000007947 */ /* 0x000fea0003800000 */
.L_x_366:
[----:B------:R-:W-:Y:S01]  /*8040*/  ULDC.U8 UR4, c[0x0][0x298] ;  /* 0x0000a60000047ab9 */ /* 0x000fe20000000000 */
[----:B-1---5:R-:W-:Y:S01]  /*8050*/  SHF.R.S32.HI R13, RZ, 0x1f, R76 ;  /* 0x0000001fff0d7819 */ /* 0x022fe2000001144c */
[----:B------:R-:W-:Y:S01]  /*8060*/  IMAD.WIDE.U32 R8, R76, c[0x0][0x280], RZ ;  /* 0x0000a0004c087a25 */ /* 0x000fe200078e00ff */
[----:B------:R-:W-:Y:S01]  /*8070*/  ISETP.NE.AND P0, PT, RZ, UR4, PT ;  /* 0x00000004ff007c0c */ /* 0x000fe2000bf05270 */
[----:B------:R-:W-:Y:S01]  /*8080*/  BSSY B2, `(.L_x_367) ;  /* 0x00006e3000027945 */ /* 0x000fe20003800000 */
[-C--:B------:R-:W-:Y:S01]  /*8090*/  LEA.HI R86, R70, R71.reuse, RZ, 0x2 ;  /* 0x0000004746567211 */ /* 0x080fe200078f10ff */
[C---:B------:R-:W-:Y:S02]  /*80a0*/  IMAD R15, R13.reuse, c[0x0][0x280], RZ ;  /* 0x0000a0000d0f7a24 */ /* 0x040fe400078e02ff */
[----:B------:R-:W-:Y:S01]  /*80b0*/  IMAD R13, R13, c[0x0][0x290], RZ ;  /* 0x0000a4000d0d7a24 */ /* 0x000fe200078e02ff */
[----:B------:R-:W-:Y:S01]  /*80c0*/  LOP3.LUT R6, R86, 0xfffffffc, RZ, 0xc0, !PT ;  /* 0xfffffffc56067812 */ /* 0x000fe200078ec0ff */
[C---:B------:R-:W-:Y:S01]  /*80d0*/  IMAD R15, R76.reuse, c[0x0][0x284], R15 ;  /* 0x0000a1004c0f7a24 */ /* 0x040fe200078e020f */
[----:B------:R-:W-:Y:S01]  /*80e0*/  SHF.R.S32.HI R86, RZ, 0x2, R86 ;  /* 0x00000002ff567819 */ /* 0x000fe20000011456 */
[----:B------:R-:W-:Y:S01]  /*80f0*/  IMAD R13, R76, c[0x0][0x294], R13 ;  /* 0x0000a5004c0d7a24 */ /* 0x000fe200078e020d */
[----:B------:R-:W-:Y:S01]  /*8100*/  IADD3 R89, -R6, R71, RZ ;  /* 0x0000004706597210 */ /* 0x000fe20007ffe1ff */
[----:B------:R-:W-:Y:S01]  /*8110*/  IMAD.WIDE.U32 R76, R76, c[0x0][0x290], RZ ;  /* 0x0000a4004c4c7a25 */ /* 0x000fe200078e00ff */
[----:B------:R-:W-:-:S02]  /*8120*/  IADD3 R5, R86, UR17, RZ ;  /* 0x0000001156057c10 */ /* 0x000fc4000fffe0ff */
[----:B------:R-:W-:Y:S01]  /*8130*/  IADD3 R15, R15, R9, RZ ;  /* 0x000000090f0f7210 */ /* 0x000fe20007ffe0ff */
[----:B------:R-:W-:Y:S01]  /*8140*/  IMAD.IADD R13, R13, 0x1, R77 ;  /* 0x000000010d0d7824 */ /* 0x000fe200078e024d */
[C---:B------:R-:W-:Y:S01]  /*8150*/  SHF.L.U32 R57, R89.reuse, 0x3, RZ ;  /* 0x0000000359397819 */ /* 0x040fe200000006ff */
[----:B------:R-:W-:Y:S01]  /*8160*/  IMAD R11, R89, 0x40, R5 ;  /* 0x00000040590b7824 */ /* 0x000fe200078e0205 */
[----:B------:R-:W-:Y:S05]  /*8170*/  @!P0 BRA `(.L_x_368) ;  /* 0x0000352000008947 */ /* 0x000fea0003800000 */
[----:B------:R-:W-:Y:S01]  /*8180*/  PLOP3.LUT P1, PT, PT, PT, UP3, 0x80, 0x0 ;  /* 0x000000000000781c */ /* 0x000fe20003f2f038 */
[----:B------:R-:W-:Y:S01]  /*8190*/  IMAD.MOV.U32 R14, RZ, RZ, R8 ;  /* 0x000000ffff0e7224 */ /* 0x000fe200078e0008 */
[----:B------:R-:W-:Y:S01]  /*81a0*/  PLOP3.LUT P0, PT, PT, PT, UP3, 0x80, 0x0 ;  /* 0x000000000000781c */ /* 0x000fe20003f0f038 */
[----:B------:R-:W-:Y:S01]  /*81b0*/  BSSY B0, `(.L_x_369) ;  /* 0x0000063000007945 */ /* 0x000fe20003800000 */
[----:B------:R-:W-:Y:S01]  /*81c0*/  MOV R12, R76 ;  /* 0x0000004c000c7202 */ /* 0x000fe20000000f00 */
[----:B------:R-:W-:Y:S01]  /*81d0*/  IMAD.SHL.U32 R89, R89, 0x4, RZ ;  /* 0x0000000459597824 */ /* 0x000fe200078e00ff */
[----:B------:R-:W-:Y:S01]  /*81e0*/  CS2R R64, SRZ ;  /* 0x0000000000407805 */ /* 0x000fe2000001ff00 */
[----:B------:R-:W-:Y:S01]  /*81f0*/  CS2R R76, SRZ ;  /* 0x00000000004c7805 */ /* 0x000fe2000001ff00 */
[----:B------:R-:W-:Y:S01]  /*8200*/  CS2R R82, SRZ ;  /* 0x0000000000527805 */ /* 0x000fe2000001ff00 */
[----:B------:R-:W-:Y:S01]  /*8210*/  CS2R R98, SRZ ;  /* 0x0000000000627805 */ /* 0x000fe2000001ff00 */
[----:B------:R-:W-:Y:S01]  /*8220*/  CS2R R110, SRZ ;  /* 0x00000000006e7805 */ /* 0x000fe2000001ff00 */
[----:B------:R-:W-:Y:S01]  /*8230*/  CS2R R100, SRZ ;  /* 0x0000000000647805 */ /* 0x000fe2000001ff00 */
[----:B------:R-:W-:Y:S01]  /*8240*/  CS2R R62, SRZ ;  /* 0x00000000003e7805 */ /* 0x000fe2000001ff00 */
[----:B------:R-:W-:Y:S01]  /*8250*/  @P1 IMAD.HI.U32 R6, R11, c[0x0][0x2c8], RZ ;  /* 0x0000b2000b061a27 */ /* 0x000fe200078e00ff */
[----:B------:R-:W-:Y:S01]  /*8260*/  CS2R R72, SRZ ;  /* 0x0000000000487805 */ /* 0x000fe2000001ff00 */
[----:B------:R-:W-:Y:S01]  /*8270*/  CS2R R80, SRZ ;  /* 0x0000000000507805 */ /* 0x000fe2000001ff00 */
[----:B------:R-:W-:Y:S01]  /*8280*/  CS2R R96, SRZ ;  /* 0x0000000000607805 */ /* 0x000fe2000001ff00 */
[----:B------:R-:W-:Y:S01]  /*8290*/  CS2R R106, SRZ ;  /* 0x00000000006a7805 */ /* 0x000fe2000001ff00 */
[----:B------:R-:W-:Y:S01]  /*82a0*/  @P0 SHF.R.U32.HI R11, RZ, c[0x0][0x2cc], R6 ;  /* 0x0000b300ff0b0a19 */ /* 0x000fe20000011606 */
[----:B------:R-:W-:-:S03]  /*82b0*/  CS2R R94, SRZ ;  /* 0x00000000005e7805 */ /* 0x000fc6000001ff00 */
[----:B------:R-:W-:Y:S01]  /*82c0*/  SHF.R.S32.HI R6, RZ, 0x1f, R11 ;  /* 0x0000001fff067819 */ /* 0x000fe2000001140b */
[----:B------:R-:W-:-:S04]  /*82d0*/  IMAD.WIDE.U32 R18, R11, c[0x0][0x280], R14 ;  /* 0x0000a0000b127a25 */ /* 0x000fc800078e000e */
[C---:B------:R-:W-:Y:S02]  /*82e0*/  IMAD R8, R6.reuse, c[0x0][0x280], RZ ;  /* 0x0000a00006087a24 */ /* 0x040fe400078e02ff */
[----:B------:R-:W-:Y:S02]  /*82f0*/  IMAD R6, R6, c[0x0][0x290], RZ ;  /* 0x0000a40006067a24 */ /* 0x000fe400078e02ff */
[----:B------:R-:W-:Y:S01]  /*8300*/  IMAD.WIDE.U32 R14, R11, c[0x0][0x290], R12 ;  /* 0x0000a4000b0e7a25 */ /* 0x000fe200078e000c */
[----:B------:R-:W-:-:S03]  /*8310*/  LEA R13, P1, R18, c[0x0][0x270], 0x1 ;  /* 0x00009c00120d7a11 */ /* 0x000fc600078208ff */
[C---:B------:R-:W-:Y:S01]  /*8320*/  IMAD R8, R11.reuse, c[0x0][0x284], R8 ;  /* 0x0000a1000b087a24 */ /* 0x040fe200078e0208 */
[----:B------:R-:W-:Y:S01]  /*8330*/  LEA R9, P0, R14, c[0x0][0x288], 0x1 ;  /* 0x0000a2000e097a11 */ /* 0x000fe200078008ff */
[----:B------:R-:W-:Y:S01]  /*8340*/  IMAD R11, R11, c[0x0][0x294], R6 ;  /* 0x0000a5000b0b7a24 */ /* 0x000fe200078e0206 */
[----:B------:R1:W2:Y:S01]  /*8350*/  SHFL.IDX PT, R20, R13, RZ, 0x1c1f ;  /* 0x001c1fff0d147589 */ /* 0x0002a200000e0000 */
[----:B------:R-:W-:-:S03]  /*8360*/  IMAD.IADD R7, R19, 0x1, R8 ;  /* 0x0000000113077824 */ /* 0x000fc600078e0208 */
[----:B------:R-:W-:Y:S01]  /*8370*/  IADD3 R11, R15, R11, RZ ;  /* 0x0000000b0f0b7210 */ /* 0x000fe20007ffe0ff */
[----:B------:R1:W3:Y:S01]  /*8380*/  SHFL.IDX PT, R16, R9, RZ, 0x1c1f ;  /* 0x001c1fff09107589 */ /* 0x0002e200000e0000 */
[----:B------:R-:W-:Y:S02]  /*8390*/  LEA.HI.X R18, R18, c[0x0][0x274], R7, 0x1, P1 ;  /* 0x00009d0012127a11 */ /* 0x000fe400008f0c07 */
[----:B------:R-:W-:Y:S02]  /*83a0*/  LEA.HI.X R12, R14, c[0x0][0x28c], R11, 0x1, P0 ;  /* 0x0000a3000e0c7a11 */ /* 0x000fe400000f0c0b */
[----:B------:R-:W-:Y:S01]  /*83b0*/  ISETP.GE.AND P0, PT, R5, R4, PT ;  /* 0x000000040500720c */ /* 0x000fe20003f06270 */
[----:B------:R1:W4:Y:S01]  /*83c0*/  SHFL.IDX PT, R21, R18, RZ, 0x1c1f ;  /* 0x001c1fff12157589 */ /* 0x00032200000e0000 */
[----:B------:R-:W-:-:S03]  /*83d0*/  CS2R R14, SRZ ;  /* 0x00000000000e7805 */ /* 0x000fc6000001ff00 */
[----:B------:R1:W1:Y:S08]  /*83e0*/  SHFL.IDX PT, R17, R12, RZ, 0x1c1f ;  /* 0x001c1fff0c117589 */ /* 0x00027000000e0000 */
[----:B------:R-:W-:Y:S05]  /*83f0*/  @P0 BRA `(.L_x_370) ;  /* 0x000003e000000947 */ /* 0x000fea0003800000 */
[C---:B------:R-:W-:Y:S01]  /*8400*/  IADD3 R11, R89.reuse, 0x10, RZ ;  /* 0x00000010590b7810 */ /* 0x040fe20007ffe0ff */
[----:B------:R-:W-:Y:S01]  /*8410*/  CS2R R100, SRZ ;  /* 0x0000000000647805 */ /* 0x000fe2000001ff00 */
[----:B------:R-:W-:Y:S01]  /*8420*/  ISETP.GE.AND P0, PT, R89, c[0x0][0x27c], PT ;  /* 0x00009f0059007a0c */ /* 0x000fe20003f06270 */
[----:B------:R-:W-:Y:S01]  /*8430*/  CS2R R94, SRZ ;  /* 0x00000000005e7805 */ /* 0x000fe2000001ff00 */
[----:B------:R-:W-:-:S02]  /*8440*/  ISETP.GE.AND P2, PT, R11, c[0x0][0x27c], PT ;  /* 0x00009f000b007a0c */ /* 0x000fc40003f46270 */
[----:B------:R-:W-:-:S04]  /*8450*/  IADD3 R7, R89, 0x20, RZ ;  /* 0x0000002059077810 */ /* 0x000fc80007ffe0ff */
[----:B------:R-:W-:-:S05]  /*8460*/  ISETP.GE.AND P1, PT, R7, c[0x0][0x27c], PT ;  /* 0x00009f0007007a0c */ /* 0x000fca0003f26270 */
[C---:B--2-4-:R-:W-:Y:S02]  /*8470*/  @!P0 IMAD.WIDE R28, R89.reuse, 0x2, R20 ;  /* 0x00000002591c8825 */ /* 0x054fe400078e0214 */
[----:B------:R-:W-:Y:S02]  /*8480*/  @!P2 SHF.R.S32.HI R6, RZ, 0x1f, R11 ;  /* 0x0000001fff06a819 */ /* 0x000fe4000001140b */
[C---:B-1-3--:R-:W-:Y:S01]  /*8490*/  @!P0 IMAD.WIDE R26, R89.reuse, 0x2, R16 ;  /* 0x00000002591a8825 */ /* 0x04afe200078e0210 */
[----:B------:R1:W5:Y:S01]  /*84a0*/  @!P0 LD.E.64 R100, [R28.64] ;  /* 0x000000161c648980 */ /* 0x000362000c101b00 */
[----:B------:R-:W-:Y:S02]  /*84b0*/  @!P2 LEA.HI R11, R6, R11, RZ, 0x2 ;  /* 0x0000000b060ba211 */ /* 0x000fe400078f10ff */
[----:B------:R-:W-:Y:S01]  /*84c0*/  IADD3 R6, R89, 0x30, RZ ;  /* 0x0000003059067810 */ /* 0x000fe20007ffe0ff */
[----:B------:R2:W5:Y:S03]  /*84d0*/  @!P0 LD.E.64 R94, [R26.64] ;  /* 0x000000161a5e8980 */ /* 0x000566000c101b00 */
[----:B------:R-:W-:-:S02]  /*84e0*/  ISETP.GE.AND P0, PT, R6, c[0x0][0x27c], PT ;  /* 0x00009f0006007a0c */ /* 0x000fc40003f06270 */
[----:B------:R-:W-:Y:S02]  /*84f0*/  @!P1 SHF.R.S32.HI R8, RZ, 0x1f, R7 ;  /* 0x0000001fff089819 */ /* 0x000fe40000011407 */
[----:B------:R-:W-:Y:S02]  /*8500*/  @!P2 LOP3.LUT R11, R11, 0xfffffffc, RZ, 0xc0, !PT ;  /* 0xfffffffc0b0ba812 */ /* 0x000fe400078ec0ff */
[----:B------:R-:W-:Y:S01]  /*8510*/  @!P1 LEA.HI R8, R8, R7, RZ, 0x2 ;  /* 0x0000000708089211 */ /* 0x000fe200078f10ff */
[----:B------:R-:W-:-:S06]  /*8520*/  CS2R R110, SRZ ;  /* 0x00000000006e7805 */ /* 0x000fcc000001ff00 */
[----:B------:R-:W-:Y:S01]  /*8530*/  @!P0 SHF.R.S32.HI R7, RZ, 0x1f, R6 ;  /* 0x0000001fff078819 */ /* 0x000fe20000011406 */
[----:B------:R-:W-:Y:S01]  /*8540*/  CS2R R106, SRZ ;  /* 0x00000000006a7805 */ /* 0x000fe2000001ff00 */
[----:B------:R-:W-:Y:S02]  /*8550*/  @!P2 IMAD.WIDE R22, R11, 0x2, R20 ;  /* 0x000000020b16a825 */ /* 0x000fe400078e0214 */
[----:B------:R-:W-:Y:S02]  /*8560*/  @!P0 LEA.HI R7, R7, R6, RZ, 0x2 ;  /* 0x0000000607078211 */ /* 0x000fe400078f10ff */
[----:B------:R-:W-:Y:S01]  /*8570*/  @!P2 IMAD.WIDE R24, R11, 0x2, R16 ;  /* 0x000000020b18a825 */ /* 0x000fe200078e0210 */
[----:B------:R-:W-:Y:S01]  /*8580*/  @!P1 LOP3.LUT R11, R8, 0xfffffffc, RZ, 0xc0, !PT ;  /* 0xfffffffc080b9812 */ /* 0x000fe200078ec0ff */
[----:B------:R3:W5:Y:S01]  /*8590*/  @!P2 LD.E.64 R110, [R22.64] ;  /* 0x00000016166ea980 */ /* 0x000762000c101b00 */
[----:B------:R-:W-:Y:S01]  /*85a0*/  @!P0 LOP3.LUT R7, R7, 0xfffffffc, RZ, 0xc0, !PT ;  /* 0xfffffffc07078812 */ /* 0x000fe200078ec0ff */
[----:B------:R-:W-:Y:S01]  /*85b0*/  CS2R R98, SRZ ;  /* 0x0000000000627805 */ /* 0x000fe2000001ff00 */
[----:B------:R-:W-:Y:S01]  /*85c0*/  CS2R R96, SRZ ;  /* 0x0000000000607805 */ /* 0x000fe2000001ff00 */
[----:B------:R4:W5:Y:S01]  /*85d0*/  @!P2 LD.E.64 R106, [R24.64] ;  /* 0x00000016186aa980 */ /* 0x000962000c101b00 */
[----:B-1----:R-:W-:Y:S01]  /*85e0*/  @!P1 IMAD.WIDE R28, R11, 0x2, R20 ;  /* 0x000000020b1c9825 */ /* 0x002fe200078e0214 */
[----:B------:R-:W-:Y:S01]  /*85f0*/  CS2R R82, SRZ ;  /* 0x0000000000527805 */ /* 0x000fe2000001ff00 */
[----:B------:R-:W-:-:S02]  /*8600*/  CS2R R80, SRZ ;  /* 0x0000000000507805 */ /* 0x000fc4000001ff00 */
[--C-:B--2---:R-:W-:Y:S01]  /*8610*/  @!P0 IMAD.WIDE R26, R7, 0x2, R16.reuse ;  /* 0x00000002071a8825 */ /* 0x104fe200078e0210 */
[----:B------:R-:W-:Y:S01]  /*8620*/  IADD3 R6, R89, 0x50, RZ ;  /* 0x0000005059067810 */ /* 0x000fe20007ffe0ff */
[----:B------:R1:W5:Y:S04]  /*8630*/  @!P1 LD.E.64 R98, [R28.64] ;  /* 0x000000161c629980 */ /* 0x000368000c101b00 */
[----:B------:R1:W5:Y:S01]  /*8640*/  @!P0 LD.E.64 R80, [R26.64] ;  /* 0x000000161a508980 */ /* 0x000362000c101b00 */
[----:B---3--:R-:W-:-:S04]  /*8650*/  @!P1 IMAD.WIDE R22, R11, 0x2, R16 ;  /* 0x000000020b169825 */ /* 0x008fc800078e0210 */
[----:B----4-:R-:W-:Y:S01]  /*8660*/  @!P0 IMAD.WIDE R24, R7, 0x2, R20 ;  /* 0x0000000207188825 */ /* 0x010fe200078e0214 */
[----:B------:R-:W-:Y:S01]  /*8670*/  IADD3 R7, R89, 0x40, RZ ;  /* 0x0000004059077810 */ /* 0x000fe20007ffe0ff */
[----:B------:R2:W5:Y:S03]  /*8680*/  @!P1 LD.E.64 R96, [R22.64] ;  /* 0x0000001616609980 */ /* 0x000566000c101b00 */
[----:B------:R-:W-:Y:S01]  /*8690*/  ISETP.GE.AND P1, PT, R7, c[0x0][0x27c], PT ;  /* 0x00009f0007007a0c */ /* 0x000fe20003f26270 */
[----:B------:R1:W5:Y:S01]  /*86a0*/  @!P0 LD.E.64 R82, [R24.64] ;  /* 0x0000001618528980 */ /* 0x000362000c101b00 */
[----:B------:R-:W-:-:S11]  /*86b0*/  ISETP.GE.AND P0, PT, R6, c[0x0][0x27c], PT ;  /* 0x00009f0006007a0c */ /* 0x000fd60003f06270 */
[----:B------:R-:W-:Y:S02]  /*86c0*/  @!P1 SHF.R.S32.HI R8, RZ, 0x1f, R7 ;  /* 0x0000001fff089819 */ /* 0x000fe40000011407 */
[----:B------:R-:W-:Y:S02]  /*86d0*/  @!P0 SHF.R.S32.HI R11, RZ, 0x1f, R6 ;  /* 0x0000001fff0b8819 */ /* 0x000fe40000011406 */
[----:B------:R-:W-:Y:S02]  /*86e0*/  @!P1 LEA.HI R8, R8, R7, RZ, 0x2 ;  /* 0x0000000708089211 */ /* 0x000fe400078f10ff */
[----:B------:R-:W-:Y:S02]  /*86f0*/  @!P0 LEA.HI R11, R11, R6, RZ, 0x2 ;  /* 0x000000060b0b8211 */ /* 0x000fe400078f10ff */
[----:B------:R-:W-:Y:S02]  /*8700*/  @!P1 LOP3.LUT R7, R8, 0xfffffffc, RZ, 0xc0, !PT ;  /* 0xfffffffc08079812 */ /* 0x000fe400078ec0ff */
[----:B------:R-:W-:Y:S01]  /*8710*/  @!P0 LOP3.LUT R11, R11, 0xfffffffc, RZ, 0xc0, !PT ;  /* 0xfffffffc0b0b8812 */ /* 0x000fe200078ec0ff */
[----:B------:R-:W-:Y:S01]  /*8720*/  CS2R R76, SRZ ;  /* 0x00000000004c7805 */ /* 0x000fe2000001ff00 */
[----:B------:R-:W-:Y:S01]  /*8730*/  CS2R R64, SRZ ;  /* 0x0000000000407805 */ /* 0x000fe2000001ff00 */
[----:B--2---:R-:W-:Y:S01]  /*8740*/  @!P1 IMAD.WIDE R22, R7, 0x2, R20 ;  /* 0x0000000207169825 */ /* 0x004fe200078e0214 */
[----:B------:R-:W-:Y:S01]  /*8750*/  CS2R R72, SRZ ;  /* 0x0000000000487805 */ /* 0x000fe2000001ff00 */
[----:B------:R-:W-:-:S02]  /*8760*/  CS2R R62, SRZ ;  /* 0x00000000003e7805 */ /* 0x000fc4000001ff00 */
[----:B------:R-:W-:Y:S01]  /*8770*/  @!P1 IMAD.WIDE R6, R7, 0x2, R16 ;  /* 0x0000000207069825 */ /* 0x000fe200078e0210 */
[----:B------:R1:W5:Y:S03]  /*8780*/  @!P1 LD.E.64 R76, [R22.64] ;  /* 0x00000016164c9980 */ /* 0x000366000c101b00 */
[C---:B------:R-:W-:Y:S01]  /*8790*/  @!P0 IMAD.WIDE R20, R11.reuse, 0x2, R20 ;  /* 0x000000020b148825 */ /* 0x040fe200078e0214 */
[----:B------:R1:W5:Y:S03]  /*87a0*/  @!P1 LD.E.64 R72, [R6.64] ;  /* 0x0000001606489980 */ /* 0x000366000c101b00 */
[----:B------:R-:W-:Y:S01]  /*87b0*/  @!P0 IMAD.WIDE R16, R11, 0x2, R16 ;  /* 0x000000020b108825 */ /* 0x000fe200078e0210 */
[----:B------:R1:W5:Y:S04]  /*87c0*/  @!P0 LD.E.64 R64, [R20.64] ;  /* 0x0000001614408980 */ /* 0x000368000c101b00 */
[----:B------:R1:W5:Y:S02]  /*87d0*/  @!P0 LD.E.64 R62, [R16.64] ;  /* 0x00000016103e8980 */ /* 0x000364000c101b00 */
.L_x_370:
[----:B------:R-:W-:Y:S05]  /*87e0*/  BSYNC B0 ;  /* 0x0000000000007941 */ /* 0x000fea0003800000 */
.L_x_369:
[----:B-1----:R-:W-:Y:S01]  /*87f0*/  IADD3 R7, R5, 0x40, RZ ;  /* 0x0000004005077810 */ /* 0x002fe20007ffe0ff */
[----:B-----5:R-:W-:Y:S01]  /*8800*/  IMAD.MOV.U32 R5, RZ, RZ, R64 ;  /* 0x000000ffff057224 */ /* 0x020fe200078e0040 */
[----:B------:R-:W1:Y:S01]  /*8810*/  SHFL.IDX PT, R17, R18, 0x1, 0x1c1f ;  /* 0x003c1f0012117f89 */ /* 0x000e6200000e0000 */
[----:B------:R-:W-:Y:S01]  /*8820*/  IMAD.MOV.U32 R8, RZ, RZ, R65 ;  /* 0x000000ffff087224 */ /* 0x000fe200078e0041 */
[----:B------:R-:W-:Y:S01]  /*8830*/  ISETP.GE.AND P0, PT, R7, R4, PT ;  /* 0x000000040700720c */ /* 0x000fe20003f06270 */
[----:B------:R-:W-:Y:S01]  /*8840*/  IMAD.MOV.U32 R7, RZ, RZ, R76 ;  /* 0x000000ffff077224 */ /* 0x000fe200078e004c */
[----:B---3--:R-:W3:Y:S01]  /*8850*/  SHFL.IDX PT, R16, R13, 0x1, 0x1c1f ;  /* 0x003c1f000d107f89 */ /* 0x008ee200000e0000 */
[----:B------:R-:W-:Y:S01]  /*8860*/  IMAD.MOV.U32 R6, RZ, RZ, R77 ;  /* 0x000000ffff067224 */ /* 0x000fe200078e004d */
[----:B------:R-:W-:Y:S01]  /*8870*/  PRMT R53, R8, 0x5410, R5 ;  /* 0x0000541008357816 */ /* 0x000fe20000000005 */
[----:B------:R-:W-:Y:S01]  /*8880*/  IMAD.MOV.U32 R5, RZ, RZ, R82 ;  /* 0x000000ffff057224 */ /* 0x000fe200078e0052 */
[----:B------:R4:W2:Y:S01]  /*8890*/  SHFL.IDX PT, R11, R12, 0x1, 0x1c1f ;  /* 0x003c1f000c0b7f89 */ /* 0x0008a200000e0000 */
[----:B------:R-:W-:Y:S01]  /*88a0*/  IMAD.MOV.U32 R8, RZ, RZ, R83 ;  /* 0x000000ffff087224 */ /* 0x000fe200078e0053 */
[----:B------:R-:W-:Y:S01]  /*88b0*/  PRMT R60, R6, 0x5410, R7 ;  /* 0x00005410063c7816 */ /* 0x000fe20000000007 */
[----:B------:R-:W-:Y:S01]  /*88c0*/  IMAD.MOV.U32 R6, RZ, RZ, R99 ;  /* 0x000000ffff067224 */ /* 0x000fe200078e0063 */
[----:B------:R-:W-:Y:S01]  /*88d0*/  PRMT R66, R66, 0x5410, R5 ;  /* 0x0000541042427816 */ /* 0x000fe20000000005 */
[----:B------:R-:W-:Y:S01]  /*88e0*/  IMAD.MOV.U32 R5, RZ, RZ, R110 ;  /* 0x000000ffff057224 */ /* 0x000fe200078e006e */
[----:B------:R-:W-:Y:S01]  /*88f0*/  MOV R7, R98 ;  /* 0x0000006200077202 */ /* 0x000fe20000000f00 */
[----:B------:R1:W1:Y:S01]  /*8900*/  SHFL.IDX PT, R10, R9, 0x1, 0x1c1f ;  /* 0x003c1f00090a7f89 */ /* 0x00026200000e0000 */
[----:B------:R-:W-:Y:S01]  /*8910*/  PRMT R66, R8, 0x7610, R66 ;  /* 0x0000761008427816 */ /* 0x000fe20000000042 */
[----:B------:R-:W-:Y:S01]  /*8920*/  IMAD.MOV.U32 R8, RZ, RZ, R111 ;  /* 0x000000ffff087224 */ /* 0x000fe200078e006f */
[----:B------:R-:W-:Y:S01]  /*8930*/  PRMT R74, R6, 0x5410, R7 ;  /* 0x00005410064a7816 */ /* 0x000fe20000000007 */
[----:B------:R-:W-:Y:S01]  /*8940*/  IMAD.MOV.U32 R7, RZ, RZ, R100 ;  /* 0x000000ffff077224 */ /* 0x000fe200078e0064 */
[----:B------:R-:W-:Y:S01]  /*8950*/  PRMT R78, R78, 0x5410, R5 ;  /* 0x000054104e4e7816 */ /* 0x000fe20000000005 */
[----:B------:R-:W-:Y:S01]  /*8960*/  IMAD.MOV.U32 R5, RZ, RZ, R62 ;  /* 0x000000ffff057224 */ /* 0x000fe200078e003e */
[----:B------:R-:W-:Y:S01]  /*8970*/  MOV R6, R101 ;  /* 0x0000006500067202 */ /* 0x000fe20000000f00 */
[----:B------:R-:W-:Y:S01]  /*8980*/  BSSY B0, `(.L_x_371) ;  /* 0x0000060000007945 */ /* 0x000fe20003800000 */
[----:B------:R-:W-:Y:S01]  /*8990*/  PRMT R78, R8, 0x7610, R78 ;  /* 0x00007610084e7816 */ /* 0x000fe2000000004e */
[----:B------:R-:W-:Y:S01]  /*89a0*/  IMAD.MOV.U32 R8, RZ, RZ, R63 ;  /* 0x000000ffff087224 */ /* 0x000fe200078e003f */
[----:B------:R-:W-:Y:S01]  /*89b0*/  PRMT R84, R6, 0x5410, R7 ;  /* 0x0000541006547816 */ /* 0x000fe20000000007 */
[----:B------:R-:W-:Y:S01]  /*89c0*/  IMAD.MOV.U32 R7, RZ, RZ, R72 ;  /* 0x000000ffff077224 */ /* 0x000fe200078e0048 */
[----:B------:R-:W-:Y:S01]  /*89d0*/  PRMT R46, R46, 0x5410, R5 ;  /* 0x000054102e2e7816 */ /* 0x000fe20000000005 */
[----:B------:R-:W-:Y:S01]  /*89e0*/  IMAD.MOV.U32 R6, RZ, RZ, R73 ;  /* 0x000000ffff067224 */ /* 0x000fe200078e0049 */
[----:B------:R-:W-:Y:S01]  /*89f0*/  MOV R5, R80 ;  /* 0x0000005000057202 */ /* 0x000fe20000000f00 */
[----:B--2-4-:R-:W-:Y:S01]  /*8a00*/  CS2R R20, SRZ ;  /* 0x0000000000147805 */ /* 0x014fe2000001ff00 */
[----:B------:R-:W-:Y:S01]  /*8a10*/  PRMT R46, R8, 0x7610, R46 ;  /* 0x00007610082e7816 */ /* 0x000fe2000000002e */
[----:B------:R-:W-:Y:S01]  /*8a20*/  IMAD.MOV.U32 R8, RZ, RZ, R106 ;  /* 0x000000ffff087224 */ /* 0x000fe200078e006a */
[----:B------:R-:W-:Y:S01]  /*8a30*/  PRMT R56, R6, 0x5410, R7 ;  /* 0x0000541006387816 */ /* 0x000fe20000000007 */
[----:B------:R-:W-:Y:S01]  /*8a40*/  IMAD.MOV.U32 R6, RZ, RZ, R96 ;  /* 0x000000ffff067224 */ /* 0x000fe200078e0060 */
[----:B------:R-:W-:Y:S01]  /*8a50*/  PRMT R61, R61, 0x5410, R5 ;  /* 0x000054103d3d7816 */ /* 0x000fe20000000005 */
[----:B------:R-:W-:Y:S01]  /*8a60*/  IMAD.MOV.U32 R5, RZ, RZ, R97 ;  /* 0x000000ffff057224 */ /* 0x000fe200078e0061 */
[----:B------:R-:W-:Y:S01]  /*8a70*/  CS2R R26, SRZ ;  /* 0x00000000001a7805 */ /* 0x000fe2000001ff00 */
[----:B------:R-:W-:Y:S01]  /*8a80*/  IMAD.MOV.U32 R7, RZ, RZ, R81 ;  /* 0x000000ffff077224 */ /* 0x000fe200078e0051 */
[----:B------:R-:W-:Y:S01]  /*8a90*/  CS2R R34, SRZ ;  /* 0x0000000000227805 */ /* 0x000fe2000001ff00 */
[----:B------:R-:W-:Y:S01]  /*8aa0*/  CS2R R44, SRZ ;  /* 0x00000000002c7805 */ /* 0x000fe2000001ff00 */
[----:B------:R-:W-:Y:S01]  /*8ab0*/  PRMT R67, R5, 0x5410, R6 ;  /* 0x0000541005437816 */ /* 0x000fe20000000006 */
[----:B------:R-:W-:Y:S01]  /*8ac0*/  IMAD.MOV.U32 R6, RZ, RZ, R94 ;  /* 0x000000ffff067224 */ /* 0x000fe200078e005e */
[----:B------:R-:W-:Y:S01]  /*8ad0*/  PRMT R61, R7, 0x7610, R61 ;  /* 0x00007610073d7816 */ /* 0x000fe2000000003d */
[----:B------:R-:W-:Y:S01]  /*8ae0*/  IMAD.MOV.U32 R5, RZ, RZ, R95 ;  /* 0x000000ffff057224 */ /* 0x000fe200078e005f */
[----:B------:R-:W-:Y:S01]  /*8af0*/  MOV R7, R107 ;  /* 0x0000006b00077202 */ /* 0x000fe20000000f00 */
[----:B------:R-:W-:Y:S01]  /*8b00*/  CS2R R58, SRZ ;  /* 0x00000000003a7805 */ /* 0x000fe2000001ff00 */
[----:B------:R-:W-:Y:S01]  /*8b10*/  CS2R R12, SRZ ;  /* 0x00000000000c7805 */ /* 0x000fe2000001ff00 */
[----:B------:R-:W-:Y:S01]  /*8b20*/  CS2R R18, SRZ ;  /* 0x0000000000127805 */ /* 0x000fe2000001ff00 */
[----:B------:R-:W-:Y:S01]  /*8b30*/  PRMT R75, R7, 0x5410, R8 ;  /* 0x00005410074b7816 */ /* 0x000fe20000000008 */
[----:B------:R-:W-:Y:S01]  /*8b40*/  CS2R R24, SRZ ;  /* 0x0000000000187805 */ /* 0x000fe2000001ff00 */
[----:B------:R-:W-:Y:S01]  /*8b50*/  PRMT R79, R5, 0x5410, R6 ;  /* 0x00005410054f7816 */ /* 0x000fe20000000006 */
[----:B------:R-:W-:Y:S01]  /*8b60*/  CS2R R30, SRZ ;  /* 0x00000000001e7805 */ /* 0x000fe2000001ff00 */
[----:B------:R-:W-:Y:S01]  /*8b70*/  CS2R R42, SRZ ;  /* 0x00000000002a7805 */ /* 0x000fe2000001ff00 */
[----:B------:R-:W-:Y:S01]  /*8b80*/  CS2R R54, SRZ ;  /* 0x0000000000367805 */ /* 0x000fe2000001ff00 */
[----:B------:R-:W-:Y:S05]  /*8b90*/  @P0 BRA `(.L_x_372) ;  /* 0x000003e000000947 */ /* 0x000fea0003800000 */
[C---:B-1-3--:R-:W-:Y:S01]  /*8ba0*/  IADD3 R6, R89.reuse, 0x10, RZ ;  /* 0x0000001059067810 */ /* 0x04afe20007ffe0ff */
[----:B------:R-:W-:Y:S01]  /*8bb0*/  CS2R R58, SRZ ;  /* 0x00000000003a7805 */ /* 0x000fe2000001ff00 */
[----:B------:R-:W-:Y:S01]  /*8bc0*/  ISETP.GE.AND P0, PT, R89, c[0x0][0x27c], PT ;  /* 0x00009f0059007a0c */ /* 0x000fe20003f06270 */
[----:B------:R-:W-:Y:S01]  /*8bd0*/  CS2R R54, SRZ ;  /* 0x0000000000367805 */ /* 0x000fe2000001ff00 */
[----:B------:R-:W-:-:S02]  /*8be0*/  ISETP.GE.AND P2, PT, R6, c[0x0][0x27c], PT ;  /* 0x00009f0006007a0c */ /* 0x000fc40003f46270 */
[----:B------:R-:W-:-:S09]  /*8bf0*/  IADD3 R8, R89, 0x30, RZ ;  /* 0x0000003059087810 */ /* 0x000fd20007ffe0ff */
[C---:B------:R-:W-:Y:S02]  /*8c00*/  @!P0 IMAD.WIDE R20, R89.reuse, 0x2, R16 ;  /* 0x0000000259148825 */ /* 0x040fe400078e0210 */
[----:B------:R-:W-:Y:S02]  /*8c10*/  @!P2 SHF.R.S32.HI R5, RZ, 0x1f, R6 ;  /* 0x0000001fff05a819 */ /* 0x000fe40000011406 */
[----:B------:R-:W-:Y:S01]  /*8c20*/  @!P0 IMAD.WIDE R18, R89, 0x2, R10 ;  /* 0x0000000259128825 */ /* 0x000fe200078e020a */
[----:B------:R1:W5:Y:S01]  /*8c30*/  @!P0 LD.E.64 R58, [R20.64] ;  /* 0x00000016143a8980 */ /* 0x000362000c101b00 */
[----:B------:R-:W-:Y:S02]  /*8c40*/  @!P2 LEA.HI R5, R5, R6, RZ, 0x2 ;  /* 0x000000060505a211 */ /* 0x000fe400078f10ff */
[----:B------:R-:W-:Y:S01]  /*8c50*/  IADD3 R6, R89, 0x20, RZ ;  /* 0x0000002059067810 */ /* 0x000fe20007ffe0ff */
[----:B------:R2:W5:Y:S03]  /*8c60*/  @!P0 LD.E.64 R54, [R18.64] ;  /* 0x0000001612368980 */ /* 0x000566000c101b00 */
[----:B------:R-:W-:-:S02]  /*8c70*/  ISETP.GE.AND P1, PT, R6, c[0x0][0x27c], PT ;  /* 0x00009f0006007a0c */ /* 0x000fc40003f26270 */
[----:B------:R-:W-:Y:S02]  /*8c80*/  ISETP.GE.AND P0, PT, R8, c[0x0][0x27c], PT ;  /* 0x00009f0008007a0c */ /* 0x000fe40003f06270 */
[----:B------:R-:W-:-:S05]  /*8c90*/  @!P2 LOP3.LUT R5, R5, 0xfffffffc, RZ, 0xc0, !PT ;  /* 0xfffffffc0505a812 */ /* 0x000fca00078ec0ff */
[----:B------:R-:W-:-:S04]  /*8ca0*/  @!P2 IMAD.WIDE R12, R5, 0x2, R16 ;  /* 0x00000002050ca825 */ /* 0x000fc800078e0210 */
[----:B------:R-:W-:Y:S01]  /*8cb0*/  @!P2 IMAD.WIDE R14, R5, 0x2, R10 ;  /* 0x00000002050ea825 */ /* 0x000fe200078e020a */
[----:B------:R-:W-:-:S04]  /*8cc0*/  @!P1 SHF.R.S32.HI R5, RZ, 0x1f, R6 ;  /* 0x0000001fff059819 */ /* 0x000fc80000011406 */
[----:B------:R-:W-:Y:S02]  /*8cd0*/  @!P1 LEA.HI R6, R5, R6, RZ, 0x2 ;  /* 0x0000000605069211 */ /* 0x000fe400078f10ff */
[----:B------:R-:W-:Y:S01]  /*8ce0*/  @!P0 SHF.R.S32.HI R5, RZ, 0x1f, R8 ;  /* 0x0000001fff058819 */ /* 0x000fe20000011408 */
[----:B------:R-:W-:Y:S01]  /*8cf0*/  CS2R R44, SRZ ;  /* 0x00000000002c7805 */ /* 0x000fe2000001ff00 */
[----:B------:R-:W-:Y:S02]  /*8d00*/  CS2R R42, SRZ ;  /* 0x00000000002a7805 */ /* 0x000fe4000001ff00 */
[----:B------:R-:W-:Y:S02]  /*8d10*/  @!P0 LEA.HI R5, R5, R8, RZ, 0x2 ;  /* 0x0000000805058211 */ /* 0x000fe400078f10ff */
[----:B------:R-:W-:Y:S01]  /*8d20*/  @!P1 LOP3.LUT R6, R6, 0xfffffffc, RZ, 0xc0, !PT ;  /* 0xfffffffc06069812 */ /* 0x000fe200078ec0ff */
[----:B------:R-:W-:Y:S01]  /*8d30*/  CS2R R34, SRZ ;  /* 0x0000000000227805 */ /* 0x000fe2000001ff00 */
[----:B------:R-:W-:Y:S01]  /*8d40*/  @!P0 LOP3.LUT R5, R5, 0xfffffffc, RZ, 0xc0, !PT ;  /* 0xfffffffc05058812 */ /* 0x000fe200078ec0ff */
[----:B------:R-:W-:Y:S01]  /*8d50*/  CS2R R30, SRZ ;  /* 0x00000000001e7805 */ /* 0x000fe2000001ff00 */
[----:B------:R3:W5:Y:S01]  /*8d60*/  @!P2 LD.E.64 R44, [R12.64] ;  /* 0x000000160c2ca980 */ /* 0x000762000c101b00 */
[C---:B-1----:R-:W-:Y:S01]  /*8d70*/  @!P1 IMAD.WIDE R20, R6.reuse, 0x2, R16 ;  /* 0x0000000206149825 */ /* 0x042fe200078e0210 */
[----:B------:R-:W-:Y:S01]  /*8d80*/  CS2R R26, SRZ ;  /* 0x00000000001a7805 */ /* 0x000fe2000001ff00 */
[----:B------:R-:W-:Y:S01]  /*8d90*/  CS2R R24, SRZ ;  /* 0x0000000000187805 */ /* 0x000fe2000001ff00 */
[----:B------:R1:W5:Y:S01]  /*8da0*/  @!P2 LD.E.64 R42, [R14.64] ;  /* 0x000000160e2aa980 */ /* 0x000362000c101b00 */
[----:B--2---:R-:W-:Y:S01]  /*8db0*/  @!P1 IMAD.WIDE R18, R6, 0x2, R10 ;  /* 0x0000000206129825 */ /* 0x004fe200078e020a */
[----:B------:R-:W-:-:S02]  /*8dc0*/  IADD3 R8, R89, 0x40, RZ ;  /* 0x0000004059087810 */ /* 0x000fc40007ffe0ff */
[----:B------:R-:W-:Y:S01]  /*8dd0*/  IADD3 R6, R89, 0x50, RZ ;  /* 0x0000005059067810 */ /* 0x000fe20007ffe0ff */
[----:B------:R2:W5:Y:S04]  /*8de0*/  @!P1 LD.E.64 R34, [R20.64] ;  /* 0x0000001614229980 */ /* 0x000568000c101b00 */
[----:B------:R4:W5:Y:S01]  /*8df0*/  @!P1 LD.E.64 R30, [R18.64] ;  /* 0x00000016121e9980 */ /* 0x000962000c101b00 */
[----:B------:R-:W-:Y:S01]  /*8e00*/  ISETP.GE.AND P1, PT, R8, c[0x0][0x27c], PT ;  /* 0x00009f0008007a0c */ /* 0x000fe20003f26270 */
[----:B---3--:R-:W-:-:S04]  /*8e10*/  @!P0 IMAD.WIDE R12, R5, 0x2, R16 ;  /* 0x00000002050c8825 */ /* 0x008fc800078e0210 */
[----:B-1----:R-:W-:Y:S01]  /*8e20*/  @!P0 IMAD.WIDE R14, R5, 0x2, R10 ;  /* 0x00000002050e8825 */ /* 0x002fe200078e020a */
[----:B------:R1:W5:Y:S04]  /*8e30*/  @!P0 LD.E.64 R26, [R12.64] ;  /* 0x000000160c1a8980 */ /* 0x000368000c101b00 */
[----:B------:R3:W5:Y:S01]  /*8e40*/  @!P0 LD.E.64 R24, [R14.64] ;  /* 0x000000160e188980 */ /* 0x000762000c101b00 */
[----:B------:R-:W-:Y:S02]  /*8e50*/  ISETP.GE.AND P0, PT, R6, c[0x0][0x27c], PT ;  /* 0x00009f0006007a0c */ /* 0x000fe40003f06270 */
[----:B------:R-:W-:-:S04]  /*8e60*/  @!P1 SHF.R.S32.HI R7, RZ, 0x1f, R8 ;  /* 0x0000001fff079819 */ /* 0x000fc80000011408 */
[----:B------:R-:W-:-:S07]  /*8e70*/  @!P1 LEA.HI R7, R7, R8, RZ, 0x2 ;  /* 0x0000000807079211 */ /* 0x000fce00078f10ff */
[----:B------:R-:W-:Y:S02]  /*8e80*/  @!P0 SHF.R.S32.HI R5, RZ, 0x1f, R6 ;  /* 0x0000001fff058819 */ /* 0x000fe40000011406 */
[----:B------:R-:W-:Y:S02]  /*8e90*/  @!P1 LOP3.LUT R7, R7, 0xfffffffc, RZ, 0xc0, !PT ;  /* 0xfffffffc07079812 */ /* 0x000fe400078ec0ff */
[----:B------:R-:W-:-:S04]  /*8ea0*/  @!P0 LEA.HI R5, R5, R6, RZ, 0x2 ;  /* 0x0000000605058211 */ /* 0x000fc800078f10ff */
[----:B------:R-:W-:Y:S01]  /*8eb0*/  @!P0 LOP3.LUT R5, R5, 0xfffffffc, RZ, 0xc0, !PT ;  /* 0xfffffffc05058812 */ /* 0x000fe200078ec0ff */
[C---:B------:R-:W-:Y:S01]  /*8ec0*/  @!P1 IMAD.WIDE R8, R7.reuse, 0x2, R16 ;  /* 0x0000000207089825 */ /* 0x040fe200078e0210 */
[----:B--2---:R-:W-:Y:S01]  /*8ed0*/  CS2R R20, SRZ ;  /* 0x0000000000147805 */ /* 0x004fe2000001ff00 */
[----:B---3--:R-:W-:Y:S01]  /*8ee0*/  CS2R R14, SRZ ;  /* 0x00000000000e7805 */ /* 0x008fe2000001ff00 */
[----:B----4-:R-:W-:Y:S01]  /*8ef0*/  CS2R R18, SRZ ;  /* 0x0000000000127805 */ /* 0x010fe2000001ff00 */
[----:B------:R-:W-:Y:S01]  /*8f00*/  @!P1 IMAD.WIDE R6, R7, 0x2, R10 ;  /* 0x0000000207069825 */ /* 0x000fe200078e020a */
[----:B-1----:R-:W-:Y:S02]  /*8f10*/  CS2R R12, SRZ ;  /* 0x00000000000c7805 */ /* 0x002fe4000001ff00 */
[----:B------:R1:W5:Y:S01]  /*8f20*/  @!P1 LD.E.64 R20, [R8.64] ;  /* 0x0000001608149980 */ /* 0x000362000c101b00 */
[----:B------:R-:W-:-:S03]  /*8f30*/  @!P0 IMAD.WIDE R16, R5, 0x2, R16 ;  /* 0x0000000205108825 */ /* 0x000fc600078e0210 */
[----:B------:R1:W5:Y:S01]  /*8f40*/  @!P1 LD.E.64 R18, [R6.64] ;  /* 0x0000001606129980 */ /* 0x000362000c101b00 */
[----:B------:R-:W-:-:S03]  /*8f50*/  @!P0 IMAD.WIDE R10, R5, 0x2, R10 ;  /* 0x00000002050a8825 */ /* 0x000fc600078e020a */
[----:B------:R1:W5:Y:S04]  /*8f60*/  @!P0 LD.E.64 R14, [R16.64] ;  /* 0x00000016100e8980 */ /* 0x000368000c101b00 */
[----:B------:R1:W5:Y:S02]  /*8f70*/  @!P0 LD.E.64 R12, [R10.64] ;  /* 0x000000160a0c8980 */ /* 0x000364000c101b00 */
.L_x_372:
[----:B-1-3--:R-:W-:Y:S05]  /*8f80*/  BSYNC B0 ;  /* 0x0000000000007941 */ /* 0x00afea0003800000 */
.L_x_371:
[----:B-----5:R-:W-:Y:S01]  /*8f90*/  IMAD.MOV.U32 R7, RZ, RZ, R14 ;  /* 0x000000ffff077224 */ /* 0x020fe200078e000e */
[----:B------:R-:W-:Y:S01]  /*8fa0*/  IADD3 R47, R4, -UR17, RZ ;  /* 0x80000011042f7c10 */ /* 0x000fe2000fffe0ff */
[----:B------:R-:W-:Y:S01]  /*8fb0*/  IMAD.MOV.U32 R5, RZ, RZ, R15 ;  /* 0x000000ffff057224 */ /* 0x000fe200078e000f */
[----:B------:R-:W-:-:S04]  /*8fc0*/  DEPBAR.LE SB0, 0x1 ;  /* 0x000080400000791a */ /* 0x000fc80000000000 */
[----:B------:R-:W-:Y:S01]  /*8fd0*/  PRMT R10, R5, 0x5410, R7 ;  /* 0x00005410050a7816 */ /* 0x000fe20000000007 */
[----:B------:R-:W-:Y:S01]  /*8fe0*/  IMAD.MOV.U32 R6, RZ, RZ, R20 ;  /* 0x000000ffff067224 */ /* 0x000fe200078e0014 */
[----:B------:R-:W-:Y:S01]  /*8ff0*/  IMNMX R47, R47, 0x80, PT ;  /* 0x000000802f2f7817 */ /* 0x000fe20003800200 */
[----:B------:R-:W-:Y:S01]  /*9000*/  IMAD.MOV.U32 R7, RZ, RZ, R21 ;  /* 0x000000ffff077224 */ /* 0x000fe200078e0015 */
[----:B------:R-:W-:Y:S01]  /*9010*/  BSSY B1, `(.L_x_373) ;  /* 0x000014d000017945 */ /* 0x000fe20003800000 */
[----:B------:R-:W-:Y:S01]  /*9020*/  IMAD.MOV.U32 R5, RZ, RZ, R26 ;  /* 0x000000ffff057224 */ /* 0x000fe200078e001a */
[----:B------:R-:W-:Y:S01]  /*9030*/  BAR.SYNC.DEFER_BLOCKING 0x0 ;  /* 0x0000000000007b1d */ /* 0x000fe20000010000 */
[----:B------:R-:W-:Y:S01]  /*9040*/  IMAD.MOV.U32 R8, RZ, RZ, R13 ;  /* 0x000000ffff087224 */ /* 0x000fe200078e000d */
[----:B------:R-:W-:Y:S01]  /*9050*/  PRMT R17, R7, 0x5410, R6 ;  /* 0x0000541007117816 */ /* 0x000fe20000000006 */
[----:B------:R-:W-:Y:S01]  /*9060*/  IMAD.MOV.U32 R6, RZ, RZ, R27 ;  /* 0x000000ffff067224 */ /* 0x000fe200078e001b */
[----:B------:R-:W-:Y:S01]  /*9070*/  ISETP.GE.AND P0, PT, R86, R47, PT ;  /* 0x0000002f5600720c */ /* 0x000fe20003f06270 */
[----:B------:R-:W-:-:S02]  /*9080*/  IMAD.MOV.U32 R7, RZ, RZ, R35 ;  /* 0x000000ffff077224 */ /* 0x000fc400078e0023 */
[----:B------:R-:W-:Y:S01]  /*9090*/  IMAD.MOV.U32 R4, RZ, RZ, R55 ;  /* 0x000000ffff047224 */ /* 0x000fe200078e0037 */
[----:B------:R-:W-:Y:S01]  /*90a0*/  PRMT R23, R6, 0x5410, R5 ;  /* 0x0000541006177816 */ /* 0x000fe20000000005 */
[----:B------:R-:W-:Y:S01]  /*90b0*/  IMAD.MOV.U32 R5, RZ, RZ, R34 ;  /* 0x000000ffff057224 */ /* 0x000fe200078e0022 */
[----:B------:R-:W-:Y:S01]  /*90c0*/  PRMT R28, R28, 0x5410, R7 ;  /* 0x000054101c1c7816 */ /* 0x000fe20000000007 */
[----:B------:R-:W-:Y:S02]  /*90d0*/  IMAD.MOV.U32 R6, RZ, RZ, R44 ;  /* 0x000000ffff067224 */ /* 0x000fe400078e002c */
[----:B------:R-:W-:Y:S01]  /*90e0*/  IMAD.MOV.U32 R7, RZ, RZ, R58 ;  /* 0x000000ffff077224 */ /* 0x000fe200078e003a */
[----:B------:R-:W-:Y:S01]  /*90f0*/  PRMT R29, R5, 0x7610, R29 ;  /* 0x00007610051d7816 */ /* 0x000fe2000000001d */
[----:B------:R-:W-:-:S05]  /*9100*/  IMAD.MOV.U32 R5, RZ, RZ, R45 ;  /* 0x000000ffff057224 */ /* 0x000fca00078e002d */
[----:B------:R-:W-:Y:S01]  /*9110*/  PRMT R32, R5, 0x5410, R6 ;  /* 0x0000541005207816 */ /* 0x000fe20000000006 */
[----:B------:R-:W-:Y:S02]  /*9120*/  IMAD.MOV.U32 R6, RZ, RZ, R59 ;  /* 0x000000ffff067224 */ /* 0x000fe400078e003b */
[----:B------:R-:W-:-:S03]  /*9130*/  IMAD.MOV.U32 R5, RZ, RZ, R12 ;  /* 0x000000ffff057224 */ /* 0x000fc600078e000c */
[----:B------:R-:W-:Y:S01]  /*9140*/  PRMT R40, R6, 0x5410, R7 ;  /* 0x0000541006287816 */ /* 0x000fe20000000007 */
[----:B------:R-:W-:Y:S01]  /*9150*/  IMAD.MOV.U32 R6, RZ, RZ, R18 ;  /* 0x000000ffff067224 */ /* 0x000fe200078e0012 */
[----:B------:R-:W-:Y:S02]  /*9160*/  SHF.R.S32.HI R7, RZ, 0x1f, R86 ;  /* 0x0000001fff077819 */ /* 0x000fe40000011456 */
[----:B------:R-:W-:Y:S01]  /*9170*/  PRMT R9, R9, 0x5410, R5 ;  /* 0x0000541009097816 */ /* 0x000fe20000000005 */
[----:B------:R-:W-:Y:S01]  /*9180*/  IMAD.MOV.U32 R5, RZ, RZ, R19 ;  /* 0x000000ffff057224 */ /* 0x000fe200078e0013 */
[----:B------:R-:W-:Y:S02]  /*9190*/  LEA.HI R7, R7, R86, RZ, 0x3 ;  /* 0x0000005607077211 */ /* 0x000fe400078f18ff */
[----:B------:R-:W-:Y:S01]  /*91a0*/  PRMT R9, R8, 0x7610, R9 ;  /* 0x0000761008097816 */ /* 0x000fe20000000009 */
[----:B------:R-:W-:Y:S01]  /*91b0*/  IMAD.MOV.U32 R8, RZ, RZ, R25 ;  /* 0x000000ffff087224 */ /* 0x000fe200078e0019 */
[----:B------:R-:W-:-:S02]  /*91c0*/  LOP3.LUT R7, R7, 0xfffffff8, RZ, 0xc0, !PT ;  /* 0xfffffff807077812 */ /* 0x000fc400078ec0ff */
[----:B------:R-:W-:Y:S01]  /*91d0*/  PRMT R16, R5, 0x5410, R6 ;  /* 0x0000541005107816 */ /* 0x000fe20000000006 */
[----:B------:R-:W-:Y:S02]  /*91e0*/  IMAD.MOV.U32 R5, RZ, RZ, R24 ;  /* 0x000000ffff057224 */ /* 0x000fe400078e0018 */
[----:B------:R-:W-:Y:S02]  /*91f0*/  IMAD.IADD R6, R86, 0x1, -R7 ;  /* 0x0000000156067824 */ /* 0x000fe400078e0a07 */
[----:B------:R-:W-:Y:S01]  /*9200*/  IMAD.MOV.U32 R7, RZ, RZ, R30 ;  /* 0x000000ffff077224 */ /* 0x000fe200078e001e */
[----:B------:R-:W-:Y:S01]  /*9210*/  PRMT R22, R8, 0x5410, R5 ;  /* 0x0000541008167816 */ /* 0x000fe20000000005 */
[C---:B------:R-:W-:Y:S01]  /*9220*/  IMAD.SHL.U32 R5, R6.reuse, 0x40, RZ ;  /* 0x0000004006057824 */ /* 0x040fe200078e00ff */
[----:B------:R-:W-:Y:S02]  /*9230*/  LOP3.LUT P1, RZ, R6, 0x4, RZ, 0xc0, !PT ;  /* 0x0000000406ff7812 */ /* 0x000fe4000782c0ff */
[----:B------:R-:W-:-:S02]  /*9240*/  PRMT R28, R7, 0x7610, R28 ;  /* 0x00007610071c7816 */ /* 0x000fc4000000001c */
[----:B------:R-:W-:Y:S01]  /*9250*/  LOP3.LUT R6, R5, 0x1c0, RZ, 0xc0, !PT ;  /* 0x000001c005067812 */ /* 0x000fe200078ec0ff */
[----:B------:R-:W-:-:S03]  /*9260*/  IMAD.MOV.U32 R5, RZ, RZ, R42 ;  /* 0x000000ffff057224 */ /* 0x000fc600078e002a */
[----:B------:R-:W-:Y:S02]  /*9270*/  LOP3.LUT R8, R6, 0x18, R57, 0xf8, !PT ;  /* 0x0000001806087812 */ /* 0x000fe400078ef839 */
[----:B------:R-:W-:Y:S01]  /*9280*/  SHF.R.U32.HI R11, RZ, 0x3, R6 ;  /* 0x00000003ff0b7819 */ /* 0x000fe20000011606 */
[----:B------:R-:W-:Y:S01]  /*9290*/  IMAD.MOV.U32 R6, RZ, RZ, R31 ;  /* 0x000000ffff067224 */ /* 0x000fe200078e001f */
[----:B------:R-:W-:Y:S01]  /*92a0*/  PRMT R33, R33, 0x5410, R5 ;  /* 0x0000541021217816 */ /* 0x000fe20000000005 */
[----:B------:R-:W-:Y:S01]  /*92b0*/  IMAD.MOV.U32 R5, RZ, RZ, R54 ;  /* 0x000000ffff057224 */ /* 0x000fe200078e0036 */
[----:B------:R-:W-:Y:S02]  /*92c0*/  LOP3.LUT R11, R8, R11, RZ, 0x3c, !PT ;  /* 0x0000000b080b7212 */ /* 0x000fe400078e3cff */
[----:B------:R-:W-:Y:S01]  /*92d0*/  PRMT R29, R29, 0x5410, R6 ;  /* 0x000054101d1d7816 */ /* 0x000fe20000000006 */
[----:B------:R-:W-:Y:S01]  /*92e0*/  IMAD.MOV.U32 R6, RZ, RZ, R43 ;  /* 0x000000ffff067224 */ /* 0x000fe200078e002b */
[----:B------:R-:W-:Y:S01]  /*92f0*/  PRMT R41, R4, 0x5410, R5 ;  /* 0x0000541004297816 */ /* 0x000fe20000000005 */
[----:B------:R-:W-:-:S03]  /*9300*/  IMAD R11, R88, 0x200, R11 ;  /* 0x00000200580b7824 */ /* 0x000fc600078e020b */
[----:B------:R-:W-:Y:S02]  /*9310*/  PRMT R33, R6, 0x7610, R33 ;  /* 0x0000761006217816 */ /* 0x000fe40000000021 */
[C---:B------:R-:W-:Y:S02]  /*9320*/  IADD3 R8, R11.reuse, 0x20, RZ ;  /* 0x000000200b087810 */ /* 0x040fe40007ffe0ff */
[C---:B------:R-:W-:Y:S02]  /*9330*/  @P1 IADD3 R8, R11.reuse, -0x20, RZ ;  /* 0xffffffe00b081810 */ /* 0x040fe40007ffe0ff */
[----:B------:R-:W-:Y:S02]  /*9340*/  LEA R11, R11, 0xc100, 0x1 ;  /* 0x0000c1000b0b7811 */ /* 0x000fe400078e08ff */
[----:B------:R-:W-:Y:S01]  /*9350*/  LEA R8, R8, 0xc100, 0x1 ;  /* 0x0000c10008087811 */ /* 0x000fe200078e08ff */
[----:B------:R-:W-:Y:S05]  /*9360*/  @P0 BRA `(.L_x_374) ;  /* 0x0000117000000947 */ /* 0x000fea0003800000 */
[----:B------:R-:W-:Y:S01]  /*9370*/  ISETP.GE.AND P0, PT, R89, c[0x0][0x27c], PT ;  /* 0x00009f0059007a0c */ /* 0x000fe20003f06270 */
[----:B------:R-:W-:-:S12]  /*9380*/  BSSY B0, `(.L_x_375) ;  /* 0x000002c000007945 */ /* 0x000fd80003800000 */
[----:B------:R-:W-:Y:S05]  /*9390*/  @P0 BRA `(.L_x_376) ;  /* 0x000002a000000947 */ /* 0x000fea0003800000 */
[----:B------:R-:W1:Y:S01]  /*93a0*/  LDS.128 R4, [R11] ;  /* 0x000000000b047984 */ /* 0x000e620000000c00 */
[----:B------:R-:W-:Y:S02]  /*93b0*/  SHF.R.U32.HI R90, RZ, 0x10, R95 ;  /* 0x00000010ff5a7819 */ /* 0x000fe4000001165f */
[--C-:B------:R-:W-:Y:S02]  /*93c0*/  SHF.R.U32.HI R85, RZ, 0x10, R101.reuse ;  /* 0x00000010ff557819 */ /* 0x100fe40000011665 */
[----:B------:R-:W-:Y:S01]  /*93d0*/  SHF.R.U64 R57, R100, 0x10, R101 ;  /* 0x0000001064397819 */ /* 0x000fe20000001265 */
[----:B------:R-:W-:Y:S01]  /*93e0*/  HADD2.F32 R101, -RZ, R79.H1_H1 ;  /* 0x3000004fff657230 */ /* 0x000fe20000004100 */
[----:B------:R-:W-:Y:S01]  /*93f0*/  SHF.R.U64 R87, R94, 0x10, R95 ;  /* 0x000000105e577819 */ /* 0x000fe2000000125f */
[----:B------:R-:W-:Y:S02]  /*9400*/  HADD2.F32 R90, -RZ, R90.H0_H0 ;  /* 0x2000005aff5a7230 */ /* 0x000fe40000004100 */
[----:B------:R-:W-:-:S02]  /*9410*/  HADD2.F32 R104, -RZ, R85.H0_H0 ;  /* 0x20000055ff687230 */ /* 0x000fc40000004100 */
[----:B------:R-:W-:Y:S02]  /*9420*/  HADD2.F32 R85, -RZ, R84.H1_H1 ;  /* 0x30000054ff557230 */ /* 0x000fe40000004100 */
[----:B------:R-:W-:Y:S02]  /*9430*/  HADD2.F32 R79, -RZ, R79.H0_H0 ;  /* 0x2000004fff4f7230 */ /* 0x000fe40000004100 */
[----:B------:R-:W-:Y:S02]  /*9440*/  HADD2.F32 R87, -RZ, R87.H0_H0 ;  /* 0x20000057ff577230 */ /* 0x000fe40000004100 */
[--C-:B-1----:R-:W-:Y:S02]  /*9450*/  HADD2.F32 R94, -RZ, R4.reuse.H0_H0 ;  /* 0x20000004ff5e7230 */ /* 0x102fe40000004100 */
[----:B------:R-:W-:Y:S02]  /*9460*/  HADD2.F32 R95, -RZ, R4.H1_H1 ;  /* 0x30000004ff5f7230 */ /* 0x000fe40000004100 */
[--C-:B------:R-:W-:Y:S01]  /*9470*/  HADD2.F32 R93, -RZ, R7.reuse.H0_H0 ;  /* 0x20000007ff5d7230 */ /* 0x100fe20000004100 */
[CC--:B------:R-:W-:Y:S01]  /*9480*/  FMUL.FTZ R108, R94.reuse, R101.reuse ;  /* 0x000000655e6c7220 */ /* 0x0c0fe20000410000 */
[----:B------:R-:W-:Y:S01]  /*9490*/  HADD2.F32 R7, -RZ, R7.H1_H1 ;  /* 0x30000007ff077230 */ /* 0x000fe20000004100 */
[C---:B------:R-:W-:Y:S01]  /*94a0*/  FMUL.FTZ R103, R95.reuse, R101 ;  /* 0x000000655f677220 */ /* 0x040fe20000410000 */
[--C-:B------:R-:W-:Y:S01]  /*94b0*/  HADD2.F32 R4, -RZ, R6.reuse.H0_H0 ;  /* 0x20000006ff047230 */ /* 0x100fe20000004100 */
[-C--:B------:R-:W-:Y:S01]  /*94c0*/  FFMA.FTZ R108, R95, R85.reuse, R108 ;  /* 0x000000555f6c7223 */ /* 0x080fe2000001006c */
[--C-:B------:R-:W-:Y:S01]  /*94d0*/  HADD2.F32 R100, -RZ, R5.reuse.H0_H0 ;  /* 0x20000005ff647230 */ /* 0x100fe20000004100 */
[-C--:B------:R-:W-:Y:S01]  /*94e0*/  FMUL.FTZ R102, R7, R90.reuse ;  /* 0x0000005a07667220 */ /* 0x080fe20000410000 */
[----:B------:R-:W-:Y:S01]  /*94f0*/  HADD2.F32 R6, -RZ, R6.H1_H1 ;  /* 0x30000006ff067230 */ /* 0x000fe20000004100 */
[----:B------:R-:W-:Y:S01]  /*9500*/  FFMA.FTZ R103, R94, R85, -R103 ;  /* 0x000000555e677223 */ /* 0x000fe20000010867 */
[----:B------:R-:W-:Y:S01]  /*9510*/  HADD2.F32 R5, -RZ, R5.H1_H1 ;  /* 0x30000005ff057230 */ /* 0x000fe20000004100 */
[C---:B------:R-:W-:Y:S01]  /*9520*/  FMUL.FTZ R90, R93.reuse, R90 ;  /* 0x0000005a5d5a7220 */ /* 0x040fe20000410000 */
[----:B------:R-:W-:Y:S01]  /*9530*/  HADD2.F32 R85, -RZ, R84.H0_H0 ;  /* 0x20000054ff557230 */ /* 0x000fe20000004100 */
[----:B------:R-:W-:Y:S01]  /*9540*/  FFMA.FTZ R102, R93, R104, -R102 ;  /* 0x000000685d667223 */ /* 0x000fe20000010866 */
[----:B------:R-:W-:Y:S01]  /*9550*/  HADD2.F32 R84, -RZ, R57.H0_H0 ;  /* 0x20000039ff547230 */ /* 0x000fe20000004100 */
[----:B------:R-:W-:-:S02]  /*9560*/  FMUL.FTZ R57, R6, R79 ;  /* 0x0000004f06397220 */ /* 0x000fc40000410000 */
[----:B------:R-:W-:Y:S02]  /*9570*/  FMUL.FTZ R93, R5, R87 ;  /* 0x00000057055d7220 */ /* 0x000fe40000410000 */
[----:B------:R-:W-:Y:S02]  /*9580*/  FMUL.FTZ R79, R4, R79 ;  /* 0x0000004f044f7220 */ /* 0x000fe40000410000 */
[C---:B------:R-:W-:Y:S02]  /*9590*/  FMUL.FTZ R87, R100.reuse, R87 ;  /* 0x0000005764577220 */ /* 0x040fe40000410000 */
[----:B------:R-:W-:Y:S02]  /*95a0*/  FFMA.FTZ R93, R100, R84, -R93 ;  /* 0x00000054645d7223 */ /* 0x000fe4000001085d */
[----:B------:R-:W-:Y:S02]  /*95b0*/  FFMA.FTZ R7, R7, R104, R90 ;  /* 0x0000006807077223 */ /* 0x000fe4000001005a */
[----:B------:R-:W-:Y:S01]  /*95c0*/  FFMA.FTZ R57, R4, R85, -R57 ;  /* 0x0000005504397223 */ /* 0x000fe20000010839 */
[----:B------:R-:W-:Y:S01]  /*95d0*/  F2FP.PACK_AB R4, R108, R103 ;  /* 0x000000676c04723e */ /* 0x000fe200000000ff */
[----:B------:R-:W-:Y:S01]  /*95e0*/  FFMA.FTZ R6, R6, R85, R79 ;  /* 0x0000005506067223 */ /* 0x000fe2000001004f */
[----:B------:R-:W-:Y:S01]  /*95f0*/  F2FP.PACK_AB R7, R7, R102 ;  /* 0x000000660707723e */ /* 0x000fe200000000ff */
[----:B------:R-:W-:-:S03]  /*9600*/  FFMA.FTZ R84, R5, R84, R87 ;  /* 0x0000005405547223 */ /* 0x000fc60000010057 */
[----:B------:R-:W-:Y:S02]  /*9610*/  F2FP.PACK_AB R6, R6, R57 ;  /* 0x000000390606723e */ /* 0x000fe400000000ff */
[----:B------:R-:W-:-:S05]  /*9620*/  F2FP.PACK_AB R5, R84, R93 ;  /* 0x0000005d5405723e */ /* 0x000fca00000000ff */
[----:B------:R1:W-:Y:S02]  /*9630*/  STS.128 [R11], R4 ;  /* 0x000000040b007388 */ /* 0x0003e40000000c00 */
.L_x_376:
[----:B------:R-:W-:Y:S05]  /*9640*/  BSYNC B0 ;  /* 0x0000000000007941 */ /* 0x000fea0003800000 */
.L_x_375:
[----:B-1----:R-:W-:Y:S01]  /*9650*/  IADD3 R4, R89, 0x10, RZ ;  /* 0x0000001059047810 */ /* 0x002fe20007ffe0ff */
[----:B------:R-:W-:Y:S03]  /*9660*/  BSSY B0, `(.L_x_377) ;  /* 0x000002d000007945 */ /* 0x000fe60003800000 */
[----:B------:R-:W-:-:S13]  /*9670*/  ISETP.GE.AND P0, PT, R4, c[0x0][0x27c], PT ;  /* 0x00009f0004007a0c */ /* 0x000fda0003f06270 */
[----:B------:R-:W-:Y:S05]  /*9680*/  @P0 BRA `(.L_x_378) ;  /* 0x000002a000000947 */ /* 0x000fea0003800000 */
[----:B------:R-:W1:Y:S01]  /*9690*/  LDS.128 R4, [R8] ;  /* 0x0000000008047984 */ /* 0x000e620000000c00 */
[--C-:B------:R-:W-:Y:S01]  /*96a0*/  SHF.R.U64 R79, R106, 0x10, R107.reuse ;  /* 0x000000106a4f7819 */ /* 0x100fe2000000126b */
[--C-:B------:R-:W-:Y:S01]  /*96b0*/  HADD2.F32 R94, -RZ, R75.reuse.H1_H1 ;  /* 0x3000004bff5e7230 */ /* 0x100fe20000004100 */
[----:B------:R-:W-:Y:S01]  /*96c0*/  SHF.R.U32.HI R106, RZ, 0x10, R107 ;  /* 0x00000010ff6a7819 */ /* 0x000fe2000001166b */
[----:B------:R-:W-:Y:S01]  /*96d0*/  HADD2.F32 R100, -RZ, R78.H1_H1 ;  /* 0x3000004eff647230 */ /* 0x000fe20000004100 */
[--C-:B------:R-:W-:Y:S01]  /*96e0*/  SHF.R.U64 R57, R110, 0x10, R111.reuse ;  /* 0x000000106e397819 */ /* 0x100fe2000000126f */
[----:B------:R-:W-:Y:S01]  /*96f0*/  HADD2.F32 R75, -RZ, R75.H0_H0 ;  /* 0x2000004bff4b7230 */ /* 0x000fe20000004100 */
[----:B------:R-:W-:Y:S01]  /*9700*/  SHF.R.U32.HI R110, RZ, 0x10, R111 ;  /* 0x00000010ff6e7819 */ /* 0x000fe2000001166f */
[----:B------:R-:W-:Y:S02]  /*9710*/  HADD2.F32 R106, -RZ, R106.H0_H0 ;  /* 0x2000006aff6a7230 */ /* 0x000fe40000004100 */
[----:B------:R-:W-:-:S02]  /*9720*/  HADD2.F32 R79, -RZ, R79.H0_H0 ;  /* 0x2000004fff4f7230 */ /* 0x000fc40000004100 */
[----:B------:R-:W-:Y:S02]  /*9730*/  HADD2.F32 R110, -RZ, R110.H0_H0 ;  /* 0x2000006eff6e7230 */ /* 0x000fe40000004100 */
[--C-:B-1----:R-:W-:Y:S02]  /*9740*/  HADD2.F32 R84, -RZ, R7.reuse.H0_H0 ;  /* 0x20000007ff547230 */ /* 0x102fe40000004100 */
[----:B------:R-:W-:Y:S02]  /*9750*/  HADD2.F32 R7, -RZ, R7.H1_H1 ;  /* 0x30000007ff077230 */ /* 0x000fe40000004100 */
[--C-:B------:R-:W-:Y:S02]  /*9760*/  HADD2.F32 R87, -RZ, R4.reuse.H1_H1 ;  /* 0x30000004ff577230 */ /* 0x100fe40000004100 */
[----:B------:R-:W-:Y:S01]  /*9770*/  HADD2.F32 R85, -RZ, R4.H0_H0 ;  /* 0x20000004ff557230 */ /* 0x000fe20000004100 */
[-C--:B------:R-:W-:Y:S01]  /*9780*/  FMUL.FTZ R93, R7, R106.reuse ;  /* 0x0000006a075d7220 */ /* 0x080fe20000410000 */
[--C-:B------:R-:W-:Y:S01]  /*9790*/  HADD2.F32 R4, -RZ, R6.reuse.H0_H0 ;  /* 0x20000006ff047230 */ /* 0x100fe20000004100 */
[----:B------:R-:W-:Y:S01]  /*97a0*/  FMUL.FTZ R106, R84, R106 ;  /* 0x0000006a546a7220 */ /* 0x000fe20000410000 */
[--C-:B------:R-:W-:Y:S01]  /*97b0*/  HADD2.F32 R90, -RZ, R5.reuse.H0_H0 ;  /* 0x20000005ff5a7230 */ /* 0x100fe20000004100 */
[----:B------:R-:W-:Y:S01]  /*97c0*/  FMUL.FTZ R95, R87, R94 ;  /* 0x0000005e575f7220 */ /* 0x000fe20000410000 */
[----:B------:R-:W-:Y:S01]  /*97d0*/  HADD2.F32 R6, -RZ, R6.H1_H1 ;  /* 0x30000006ff067230 */ /* 0x000fe20000004100 */
[----:B------:R-:W-:Y:S01]  /*97e0*/  FFMA.FTZ R106, R7, R110, R106 ;  /* 0x0000006e076a7223 */ /* 0x000fe2000001006a */
        /* <DEDUP_REMOVED lines=10> */
[----:B------:R-:W-:Y:S02]  /*9890*/  FFMA.FTZ R93, R84, R110, -R93 ;  /* 0x0000006e545d7223 */ /* 0x000fe4000001085d */
[----:B------:R-:W-:-:S02]  /*98a0*/  FFMA.FTZ R94, R87, R100, R94 ;  /* 0x00000064575e7223 */ /* 0x000fc4000001005e */
[-C--:B------:R-:W-:Y:S02]  /*98b0*/  FFMA.FTZ R57, R4, R7.reuse, -R57 ;  /* 0x0000000704397223 */ /* 0x080fe40000010839 */
[----:B------:R-:W-:Y:S01]  /*98c0*/  FFMA.FTZ R6, R6, R7, R75 ;  /* 0x0000000706067223 */ /* 0x000fe2000001004b */
[----:B------:R-:W-:Y:S01]  /*98d0*/  F2FP.PACK_AB R7, R106, R93 ;  /* 0x0000005d6a07723e */ /* 0x000fe200000000ff */
[----:B------:R-:W-:Y:S01]  /*98e0*/  FFMA.FTZ R78, R5, R78, R79 ;  /* 0x0000004e054e7223 */ /* 0x000fe2000001004f */
[----:B------:R-:W-:Y:S02]  /*98f0*/  F2FP.PACK_AB R4, R94, R95 ;  /* 0x0000005f5e04723e */ /* 0x000fe400000000ff */
[----:B------:R-:W-:Y:S02]  /*9900*/  F2FP.PACK_AB R6, R6, R57 ;  /* 0x000000390606723e */ /* 0x000fe400000000ff */
[----:B------:R-:W-:-:S05]  /*9910*/  F2FP.PACK_AB R5, R78, R85 ;  /* 0x000000554e05723e */ /* 0x000fca00000000ff */
[----:B------:R1:W-:Y:S02]  /*9920*/  STS.128 [R8], R4 ;  /* 0x0000000408007388 */ /* 0x0003e40000000c00 */
.L_x_378:
[----:B------:R-:W-:Y:S05]  /*9930*/  BSYNC B0 ;  /* 0x0000000000007941 */ /* 0x000fea0003800000 */
.L_x_377:
[----:B-1----:R-:W-:Y:S01]  /*9940*/  IADD3 R4, R89, 0x20, RZ ;  /* 0x0000002059047810 */ /* 0x002fe20007ffe0ff */
[----:B------:R-:W-:Y:S03]  /*9950*/  BSSY B0, `(.L_x_379) ;  /* 0x000002d000007945 */ /* 0x000fe60003800000 */
[----:B------:R-:W-:-:S13]  /*9960*/  ISETP.GE.AND P0, PT, R4, c[0x0][0x27c], PT ;  /* 0x00009f0004007a0c */ /* 0x000fda0003f06270 */
[----:B------:R-:W-:Y:S05]  /*9970*/  @P0 BRA `(.L_x_380) ;  /* 0x000002a000000947 */ /* 0x000fea0003800000 */
[----:B------:R-:W1:Y:S01]  /*9980*/  LDS.128 R4, [R11+0x4000] ;  /* 0x004000000b047984 */ /* 0x000e620000000c00 */
[--C-:B------:R-:W-:Y:S01]  /*9990*/  SHF.R.U64 R75, R96, 0x10, R97.reuse ;  /* 0x00000010604b7819 */ /* 0x100fe20000001261 */
[--C-:B------:R-:W-:Y:S01]  /*99a0*/  HADD2.F32 R87, -RZ, R67.reuse.H1_H1 ;  /* 0x30000043ff577230 */ /* 0x100fe20000004100 */
[----:B------:R-:W-:Y:S01]  /*99b0*/  SHF.R.U32.HI R96, RZ, 0x10, R97 ;  /* 0x00000010ff607819 */ /* 0x000fe20000011661 */
[----:B------:R-:W-:Y:S01]  /*99c0*/  HADD2.F32 R67, -RZ, R67.H0_H0 ;  /* 0x20000043ff437230 */ /* 0x000fe20000004100 */
[--C-:B------:R-:W-:Y:S01]  /*99d0*/  SHF.R.U64 R57, R98, 0x10, R99.reuse ;  /* 0x0000001062397819 */ /* 0x100fe20000001263 */
[----:B------:R-:W-:Y:S01]  /*99e0*/  HADD2.F32 R90, -RZ, R74.H1_H1 ;  /* 0x3000004aff5a7230 */ /* 0x000fe20000004100 */
[----:B------:R-:W-:Y:S01]  /*99f0*/  SHF.R.U32.HI R98, RZ, 0x10, R99 ;  /* 0x00000010ff627819 */ /* 0x000fe20000011663 */
[----:B------:R-:W-:-:S04]  /*9a00*/  HADD2.F32 R96, -RZ, R96.H0_H0 ;  /* 0x20000060ff607230 */ /* 0x000fc80000004100 */
[----:B------:R-:W-:Y:S02]  /*9a10*/  HADD2.F32 R98, -RZ, R98.H0_H0 ;  /* 0x20000062ff627230 */ /* 0x000fe40000004100 */
[--C-:B-1----:R-:W-:Y:S02]  /*9a20*/  HADD2.F32 R78, -RZ, R7.reuse.H0_H0 ;  /* 0x20000007ff4e7230 */ /* 0x102fe40000004100 */
[----:B------:R-:W-:Y:S02]  /*9a30*/  HADD2.F32 R7, -RZ, R7.H1_H1 ;  /* 0x30000007ff077230 */ /* 0x000fe40000004100 */
[--C-:B------:R-:W-:Y:S02]  /*9a40*/  HADD2.F32 R79, -RZ, R4.reuse.H0_H0 ;  /* 0x20000004ff4f7230 */ /* 0x100fe40000004100 */
[----:B------:R-:W-:Y:S01]  /*9a50*/  HADD2.F32 R84, -RZ, R4.H1_H1 ;  /* 0x30000004ff547230 */ /* 0x000fe20000004100 */
[CC--:B------:R-:W-:Y:S01]  /*9a60*/  FMUL.FTZ R93, R7.reuse, R96.reuse ;  /* 0x00000060075d7220 */ /* 0x0c0fe20000410000 */
[--C-:B------:R-:W-:Y:S01]  /*9a70*/  HADD2.F32 R4, -RZ, R6.reuse.H0_H0 ;  /* 0x20000006ff047230 */ /* 0x100fe20000004100 */
[C---:B------:R-:W-:Y:S01]  /*9a80*/  FMUL.FTZ R96, R78.reuse, R96 ;  /* 0x000000604e607220 */ /* 0x040fe20000410000 */
[--C-:B------:R-:W-:Y:S01]  /*9a90*/  HADD2.F32 R85, -RZ, R5.reuse.H0_H0 ;  /* 0x20000005ff557230 */ /* 0x100fe20000004100 */
[-C--:B------:R-:W-:Y:S01]  /*9aa0*/  FFMA.FTZ R93, R78, R98.reuse, -R93 ;  /* 0x000000624e5d7223 */ /* 0x080fe2000001085d */
[----:B------:R-:W-:Y:S01]  /*9ab0*/  HADD2.F32 R6, -RZ, R6.H1_H1 ;  /* 0x30000006ff067230 */ /* 0x000fe20000004100 */
[----:B------:R-:W-:Y:S01]  /*9ac0*/  FFMA.FTZ R96, R7, R98, R96 ;  /* 0x0000006207607223 */ /* 0x000fe20000010060 */
[----:B------:R-:W-:Y:S01]  /*9ad0*/  HADD2.F32 R5, -RZ, R5.H1_H1 ;  /* 0x30000005ff057230 */ /* 0x000fe20000004100 */
[-C--:B------:R-:W-:Y:S01]  /*9ae0*/  FMUL.FTZ R94, R84, R87.reuse ;  /* 0x00000057545e7220 */ /* 0x080fe20000410000 */
[----:B------:R-:W-:Y:S01]  /*9af0*/  HADD2.F32 R78, -RZ, R75.H0_H0 ;  /* 0x2000004bff4e7230 */ /* 0x000fe20000004100 */
[C---:B------:R-:W-:Y:S01]  /*9b00*/  FMUL.FTZ R87, R79.reuse, R87 ;  /* 0x000000574f577220 */ /* 0x040fe20000410000 */
[----:B------:R-:W-:Y:S01]  /*9b10*/  HADD2.F32 R7, -RZ, R74.H0_H0 ;  /* 0x2000004aff077230 */ /* 0x000fe20000004100 */
[----:B------:R-:W-:Y:S01]  /*9b20*/  FFMA.FTZ R94, R79, R90, -R94 ;  /* 0x0000005a4f5e7223 */ /* 0x000fe2000001085e */
[----:B------:R-:W-:Y:S01]  /*9b30*/  HADD2.F32 R74, -RZ, R57.H0_H0 ;  /* 0x20000039ff4a7230 */ /* 0x000fe20000004100 */
[----:B------:R-:W-:-:S02]  /*9b40*/  FMUL.FTZ R57, R6, R67 ;  /* 0x0000004306397220 */ /* 0x000fc40000410000 */
[-C--:B------:R-:W-:Y:S02]  /*9b50*/  FMUL.FTZ R75, R5, R78.reuse ;  /* 0x0000004e054b7220 */ /* 0x080fe40000410000 */
[----:B------:R-:W-:Y:S02]  /*9b60*/  FMUL.FTZ R67, R4, R67 ;  /* 0x0000004304437220 */ /* 0x000fe40000410000 */
[C---:B------:R-:W-:Y:S02]  /*9b70*/  FMUL.FTZ R78, R85.reuse, R78 ;  /* 0x0000004e554e7220 */ /* 0x040fe40000410000 */
[----:B------:R-:W-:Y:S02]  /*9b80*/  FFMA.FTZ R87, R84, R90, R87 ;  /* 0x0000005a54577223 */ /* 0x000fe40000010057 */
[-C--:B------:R-:W-:Y:S02]  /*9b90*/  FFMA.FTZ R57, R4, R7.reuse, -R57 ;  /* 0x0000000704397223 */ /* 0x080fe40000010839 */
        /* <DEDUP_REMOVED lines=8> */
.L_x_380:
[----:B------:R-:W-:Y:S05]  /*9c20*/  BSYNC B0 ;  /* 0x0000000000007941 */ /* 0x000fea0003800000 */
.L_x_379:
[----:B-1----:R-:W-:Y:S01]  /*9c30*/  IADD3 R4, R89, 0x30, RZ ;  /* 0x0000003059047810 */ /* 0x002fe20007ffe0ff */
[----:B------:R-:W-:Y:S03]  /*9c40*/  BSSY B0, `(.L_x_381) ;  /* 0x000002d000007945 */ /* 0x000fe60003800000 */
[----:B------:R-:W-:-:S13]  /*9c50*/  ISETP.GE.AND P0, PT, R4, c[0x0][0x27c], PT ;  /* 0x00009f0004007a0c */ /* 0x000fda0003f06270 */
[----:B------:R-:W-:Y:S05]  /*9c60*/  @P0 BRA `(.L_x_382) ;  /* 0x000002a000000947 */ /* 0x000fea0003800000 */
[----:B------:R-:W1:Y:S01]  /*9c70*/  LDS.128 R4, [R8+0x4000] ;  /* 0x0040000008047984 */ /* 0x000e620000000c00 */
[--C-:B------:R-:W-:Y:S01]  /*9c80*/  SHF.R.U64 R67, R80, 0x10, R81.reuse ;  /* 0x0000001050437819 */ /* 0x100fe20000001251 */
[----:B------:R-:W-:Y:S01]  /*9c90*/  HADD2.F32 R84, -RZ, R66.H1_H1 ;  /* 0x30000042ff547230 */ /* 0x000fe20000004100 */
[----:B------:R-:W-:Y:S01]  /*9ca0*/  SHF.R.U32.HI R80, RZ, 0x10, R81 ;  /* 0x00000010ff507819 */ /* 0x000fe20000011651 */
[--C-:B------:R-:W-:Y:S01]  /*9cb0*/  HADD2.F32 R81, -RZ, R61.reuse.H1_H1 ;  /* 0x3000003dff517230 */ /* 0x100fe20000004100 */
[--C-:B------:R-:W-:Y:S01]  /*9cc0*/  SHF.R.U64 R57, R82, 0x10, R83.reuse ;  /* 0x0000001052397819 */ /* 0x100fe20000001253 */
[----:B------:R-:W-:Y:S01]  /*9cd0*/  HADD2.F32 R61, -RZ, R61.H0_H0 ;  /* 0x2000003dff3d7230 */ /* 0x000fe20000004100 */
        /* <DEDUP_REMOVED lines=29> */
[-C--:B------:R-:W-:Y:S01]  /*9eb0*/  FFMA.FTZ R67, R79, R66.reuse, -R67 ;  /* 0x000000424f437223 */ /* 0x080fe20000010843 */
[----:B------:R-:W-:Y:S01]  /*9ec0*/  F2FP.PACK_AB R4, R78, R85 ;  /* 0x000000554e04723e */ /* 0x000fe200000000ff */
[----:B------:R-:W-:Y:S01]  /*9ed0*/  FFMA.FTZ R74, R5, R66, R74 ;  /* 0x00000042054a7223 */ /* 0x000fe2000001004a */
[----:B------:R-:W-:-:S04]  /*9ee0*/  F2FP.PACK_AB R6, R6, R57 ;  /* 0x000000390606723e */ /* 0x000fc800000000ff */
[----:B------:R-:W-:-:S05]  /*9ef0*/  F2FP.PACK_AB R5, R74, R67 ;  /* 0x000000434a05723e */ /* 0x000fca00000000ff */
[----:B------:R1:W-:Y:S02]  /*9f00*/  STS.128 [R8+0x4000], R4 ;  /* 0x0040000408007388 */ /* 0x0003e40000000c00 */
.L_x_382:
[----:B------:R-:W-:Y:S05]  /*9f10*/  BSYNC B0 ;  /* 0x0000000000007941 */ /* 0x000fea0003800000 */
.L_x_381:
        /* <DEDUP_REMOVED lines=21> */
[C---:B------:R-:W-:Y:S01]  /*a070*/  FMUL.FTZ R72, R66.reuse, R72 ;  /* 0x0000004842487220 */ /* 0x040fe20000410000 */
[----:B------:R-:W-:Y:S01]  /*a080*/  HADD2.F32 R6, -RZ, R6.H1_H1 ;  /* 0x30000006ff067230 */ /* 0x000fe20000004100 */
[----:B------:R-:W-:Y:S01]  /*a090*/  FMUL.FTZ R77, R73, R78 ;  /* 0x0000004e494d7220 */ /* 0x000fe20000410000 */
[--C-:B------:R-:W-:Y:S01]  /*a0a0*/  HADD2.F32 R74, -RZ, R5.reuse.H0_H0 ;  /* 0x20000005ff4a7230 */ /* 0x100fe20000004100 */
[----:B------:R-:W-:Y:S01]  /*a0b0*/  FFMA.FTZ R72, R7, R76, R72 ;  /* 0x0000004c07487223 */ /* 0x000fe20000010048 */
[----:B------:R-:W-:Y:S01]  /*a0c0*/  HADD2.F32 R7, -RZ, R56.H0_H0 ;  /* 0x20000038ff077230 */ /* 0x000fe20000004100 */
[C---:B------:R-:W-:Y:S01]  /*a0d0*/  FMUL.FTZ R78, R67.reuse, R78 ;  /* 0x0000004e434e7220 */ /* 0x040fe20000410000 */
[----:B------:R-:W-:Y:S01]  /*a0e0*/  HADD2.F32 R5, -RZ, R5.H1_H1 ;  /* 0x30000005ff057230 */ /* 0x000fe20000004100 */
[----:B------:R-:W-:Y:S01]  /*a0f0*/  FFMA.FTZ R77, R67, R80, -R77 ;  /* 0x00000050434d7223 */ /* 0x000fe2000001084d */
[----:B------:R-:W-:Y:S01]  /*a100*/  HADD2.F32 R67, -RZ, R60.H0_H0 ;  /* 0x2000003cff437230 */ /* 0x000fe20000004100 */
[----:B------:R-:W-:-:S02]  /*a110*/  FFMA.FTZ R75, R66, R76, -R75 ;  /* 0x0000004c424b7223 */ /* 0x000fc4000001084b */
[-C--:B------:R-:W-:Y:S02]  /*a120*/  FMUL.FTZ R56, R6, R7.reuse ;  /* 0x0000000706387220 */ /* 0x080fe40000410000 */
[----:B------:R-:W-:Y:S02]  /*a130*/  FMUL.FTZ R7, R4, R7 ;  /* 0x0000000704077220 */ /* 0x000fe40000410000 */
[-C--:B------:R-:W-:Y:S02]  /*a140*/  FMUL.FTZ R60, R5, R61.reuse ;  /* 0x0000003d053c7220 */ /* 0x080fe40000410000 */
[----:B------:R-:W-:Y:S02]  /*a150*/  FMUL.FTZ R66, R74, R61 ;  /* 0x0000003d4a427220 */ /* 0x000fe40000410000 */
[----:B------:R-:W-:Y:S02]  /*a160*/  FFMA.FTZ R56, R4, R67, -R56 ;  /* 0x0000004304387223 */ /* 0x000fe40000010838 */
[----:B------:R-:W-:-:S02]  /*a170*/  FFMA.FTZ R78, R73, R80, R78 ;  /* 0x00000050494e7223 */ /* 0x000fc4000001004e */
        /* <DEDUP_REMOVED lines=8> */
.L_x_384:
[----:B------:R-:W-:Y:S05]  /*a200*/  BSYNC B0 ;  /* 0x0000000000007941 */ /* 0x000fea0003800000 */
.L_x_383:
[----:B-1----:R-:W-:-:S04]  /*a210*/  IADD3 R4, R89, 0x50, RZ ;  /* 0x0000005059047810 */ /* 0x002fc80007ffe0ff */
        /* <DEDUP_REMOVED lines=23> */
[----:B------:R-:W-:Y:S01]  /*a390*/  HADD2.F32 R7, -RZ, R46.H0_H0 ;  /* 0x2000002eff077230 */ /* 0x000fe20000004100 */
[-C--:B------:R-:W-:Y:S01]  /*a3a0*/  FMUL.FTZ R73, R63, R66.reuse ;  /* 0x000000423f497220 */ /* 0x080fe20000410000 */
[----:B------:R-:W-:Y:S01]  /*a3b0*/  HADD2.F32 R5, -RZ, R5.H1_H1 ;  /* 0x30000005ff057230 */ /* 0x000fe20000004100 */
[C---:B------:R-:W-:Y:S01]  /*a3c0*/  FMUL.FTZ R66, R61.reuse, R66 ;  /* 0x000000423d427220 */ /* 0x040fe20000410000 */
[----:B------:R-:W-:Y:S01]  /*a3d0*/  HADD2.F32 R46, -RZ, R57.H0_H0 ;  /* 0x20000039ff2e7230 */ /* 0x000fe20000004100 */
[----:B------:R-:W-:Y:S01]  /*a3e0*/  FFMA.FTZ R73, R61, R72, -R73 ;  /* 0x000000483d497223 */ /* 0x000fe20000010849 */
[----:B------:R-:W-:Y:S01]  /*a3f0*/  HADD2.F32 R60, -RZ, R56.H0_H0 ;  /* 0x20000038ff3c7230 */ /* 0x000fe20000004100 */
[----:B------:R-:W-:-:S02]  /*a400*/  FMUL.FTZ R56, R6, R7 ;  /* 0x0000000706387220 */ /* 0x000fc40000410000 */
[-C--:B------:R-:W-:Y:S02]  /*a410*/  FMUL.FTZ R57, R5, R46.reuse ;  /* 0x0000002e05397220 */ /* 0x080fe40000410000 */
[C---:B------:R-:W-:Y:S02]  /*a420*/  FMUL.FTZ R7, R4.reuse, R7 ;  /* 0x0000000704077220 */ /* 0x040fe40000410000 */
[----:B------:R-:W-:Y:S02]  /*a430*/  FMUL.FTZ R46, R65, R46 ;  /* 0x0000002e412e7220 */ /* 0x000fe40000410000 */
[-C--:B------:R-:W-:Y:S02]  /*a440*/  FFMA.FTZ R56, R4, R53.reuse, -R56 ;  /* 0x0000003504387223 */ /* 0x080fe40000010838 */
[----:B------:R-:W-:Y:S02]  /*a450*/  FFMA.FTZ R66, R63, R72, R66 ;  /* 0x000000483f427223 */ /* 0x000fe40000010042 */
        /* <DEDUP_REMOVED lines=8> */
.L_x_374:
[----:B------:R-:W-:Y:S05]  /*a4e0*/  BSYNC B1 ;  /* 0x0000000000017941 */ /* 0x000fea0003800000 */
.L_x_373:
[----:B------:R-:W-:-:S04]  /*a4f0*/  IADD3 R86, R86, 0x40, RZ ;  /* 0x0000004056567810 */ /* 0x000fc80007ffe0ff */
[----:B------:R-:W-:-:S13]  /*a500*/  ISETP.GE.AND P0, PT, R86, R47, PT ;  /* 0x0000002f5600720c */ /* 0x000fda0003f06270 */
[----:B------:R-:W-:Y:S05]  /*a510*/  @P0 BRA `(.L_x_385) ;  /* 0x0000499000000947 */ /* 0x000fea0003800000 */
[----:B------:R-:W-:Y:S01]  /*a520*/  ISETP.GE.AND P0, PT, R89, c[0x0][0x27c], PT ;  /* 0x00009f0059007a0c */ /* 0x000fe20003f06270 */
[----:B------:R-:W-:-:S12]  /*a530*/  BSSY B0, `(.L_x_386) ;  /* 0x000002c000007945 */ /* 0x000fd80003800000 */
[----:B------:R-:W-:Y:S05]  /*a540*/  @P0 BRA `(.L_x_387) ;  /* 0x000002a000000947 */ /* 0x000fea0003800000 */
[----:B-1----:R-:W1:Y:S01]  /*a550*/  LDS.128 R4, [R11+0x2000] ;  /* 0x002000000b047984 */ /* 0x002e620000000c00 */
[--C-:B------:R-:W-:Y:S01]  /*a560*/  SHF.R.U64 R47, R54, 0x10, R55.reuse ;  /* 0x00000010362f7819 */ /* 0x100fe20000001237 */
[----:B------:R-:W-:Y:S01]  /*a570*/  HADD2.F32 R61, -RZ, R40.H1_H1 ;  /* 0x30000028ff3d7230 */ /* 0x000fe20000004100 */
[----:B------:R-:W-:Y:S02]  /*a580*/  SHF.R.U32.HI R54, RZ, 0x10, R55 ;  /* 0x00000010ff367819 */ /* 0x000fe40000011637 */
[--C-:B------:R-:W-:Y:S02]  /*a590*/  SHF.R.U64 R46, R58, 0x10, R59.reuse ;  /* 0x000000103a2e7819 */ /* 0x100fe4000000123b */
[----:B------:R-:W-:Y:S01]  /*a5a0*/  SHF.R.U32.HI R58, RZ, 0x10, R59 ;  /* 0x00000010ff3a7819 */ /* 0x000fe2000001163b */
[----:B------:R-:W-:Y:S02]  /*a5b0*/  HADD2.F32 R54, -RZ, R54.H0_H0 ;  /* 0x20000036ff367230 */ /* 0x000fe40000004100 */
[----:B------:R-:W-:-:S02]  /*a5c0*/  HADD2.F32 R59, -RZ, R41.H1_H1 ;  /* 0x30000029ff3b7230 */ /* 0x000fc40000004100 */
[----:B------:R-:W-:Y:S02]  /*a5d0*/  HADD2.F32 R60, -RZ, R58.H0_H0 ;  /* 0x2000003aff3c7230 */ /* 0x000fe40000004100 */
[----:B------:R-:W-:Y:S02]  /*a5e0*/  HADD2.F32 R41, -RZ, R41.H0_H0 ;  /* 0x20000029ff297230 */ /* 0x000fe40000004100 */
[----:B------:R-:W-:Y:S02]  /*a5f0*/  HADD2.F32 R46, -RZ, R46.H0_H0 ;  /* 0x2000002eff2e7230 */ /* 0x000fe40000004100 */
[--C-:B-1----:R-:W-:Y:S02]  /*a600*/  HADD2.F32 R53, -RZ, R7.reuse.H0_H0 ;  /* 0x20000007ff357230 */ /* 0x102fe40000004100 */
[----:B------:R-:W-:Y:S02]  /*a610*/  HADD2.F32 R7, -RZ, R7.H1_H1 ;  /* 0x30000007ff077230 */ /* 0x000fe40000004100 */
[----:B------:R-:W-:-:S02]  /*a620*/  HADD2.F32 R55, -RZ, R4.H0_H0 ;  /* 0x20000004ff377230 */ /* 0x000fc40000004100 */
[----:B------:R-:W-:Y:S01]  /*a630*/  HADD2.F32 R56, -RZ, R4.H1_H1 ;  /* 0x30000004ff387230 */ /* 0x000fe20000004100 */
[-C--:B------:R-:W-:Y:S01]  /*a640*/  FMUL.FTZ R58, R7, R54.reuse ;  /* 0x00000036073a7220 */ /* 0x080fe20000410000 */
        /* <DEDUP_REMOVED lines=9> */
[----:B------:R-:W-:Y:S01]  /*a6e0*/  FMUL.FTZ R59, R55, R59 ;  /* 0x0000003b373b7220 */ /* 0x000fe20000410000 */
[----:B------:R-:W-:Y:S01]  /*a6f0*/  HADD2.F32 R47, -RZ, R40.H0_H0 ;  /* 0x20000028ff2f7230 */ /* 0x000fe20000004100 */
[----:B------:R-:W-:Y:S01]  /*a700*/  FMUL.FTZ R40, R6, R41 ;  /* 0x0000002906287220 */ /* 0x000fe20000410000 */
[----:B------:R-:W-:Y:S01]  /*a710*/  F2FP.PACK_AB R7, R7, R58 ;  /* 0x0000003a0707723e */ /* 0x000fe200000000ff */
[----:B------:R-:W-:-:S02]  /*a720*/  FMUL.FTZ R53, R5, R54 ;  /* 0x0000003605357220 */ /* 0x000fc40000410000 */
[----:B------:R-:W-:Y:S02]  /*a730*/  FMUL.FTZ R41, R4, R41 ;  /* 0x0000002904297220 */ /* 0x000fe40000410000 */
[----:B------:R-:W-:Y:S02]  /*a740*/  FMUL.FTZ R54, R57, R54 ;  /* 0x0000003639367220 */ /* 0x000fe40000410000 */
[-C--:B------:R-:W-:Y:S02]  /*a750*/  FFMA.FTZ R62, R55, R61.reuse, -R62 ;  /* 0x0000003d373e7223 */ /* 0x080fe4000001083e */
[----:B------:R-:W-:Y:S02]  /*a760*/  FFMA.FTZ R59, R56, R61, R59 ;  /* 0x0000003d383b7223 */ /* 0x000fe4000001003b */
[-C--:B------:R-:W-:Y:S02]  /*a770*/  FFMA.FTZ R40, R4, R47.reuse, -R40 ;  /* 0x0000002f04287223 */ /* 0x080fe40000010828 */
[----:B------:R-:W-:Y:S01]  /*a780*/  FFMA.FTZ R41, R6, R47, R41 ;  /* 0x0000002f06297223 */ /* 0x000fe20000010029 */
[----:B------:R-:W-:Y:S01]  /*a790*/  F2FP.PACK_AB R4, R59, R62 ;  /* 0x0000003e3b04723e */ /* 0x000fe200000000ff */
[----:B------:R-:W-:-:S02]  /*a7a0*/  FFMA.FTZ R53, R57, R46, -R53 ;  /* 0x0000002e39357223 */ /* 0x000fc40000010835 */
[----:B------:R-:W-:Y:S01]  /*a7b0*/  FFMA.FTZ R54, R5, R46, R54 ;  /* 0x0000002e05367223 */ /* 0x000fe20000010036 */
[----:B------:R-:W-:-:S04]  /*a7c0*/  F2FP.PACK_AB R6, R41, R40 ;  /* 0x000000282906723e */ /* 0x000fc800000000ff */
[----:B------:R-:W-:-:S05]  /*a7d0*/  F2FP.PACK_AB R5, R54, R53 ;  /* 0x000000353605723e */ /* 0x000fca00000000ff */
[----:B------:R1:W-:Y:S02]  /*a7e0*/  STS.128 [R11+0x2000], R4 ;  /* 0x002000040b007388 */ /* 0x0003e40000000c00 */
.L_x_387:
[----:B------:R-:W-:Y:S05]  /*a7f0*/  BSYNC B0 ;  /* 0x0000000000007941 */ /* 0x000fea0003800000 */
.L_x_386:
        /* <DEDUP_REMOVED lines=12> */
[----:B------:R-:W-:Y:S02]  /*a8c0*/  HADD2.F32 R42, -RZ, R42.H0_H0 ;  /* 0x2000002aff2a7230 */ /* 0x000fe40000004100 */
[----:B------:R-:W-:-:S02]  /*a8d0*/  HADD2.F32 R40, -RZ, R40.H0_H0 ;  /* 0x20000028ff287230 */ /* 0x000fc40000004100 */
[----:B------:R-:W-:Y:S02]  /*a8e0*/  HADD2.F32 R54, -RZ, R44.H0_H0 ;  /* 0x2000002cff367230 */ /* 0x000fe40000004100 */
[--C-:B-1----:R-:W-:Y:S02]  /*a8f0*/  HADD2.F32 R43, -RZ, R7.reuse.H0_H0 ;  /* 0x20000007ff2b7230 */ /* 0x102fe40000004100 */
[----:B------:R-:W-:Y:S02]  /*a900*/  HADD2.F32 R7, -RZ, R7.H1_H1 ;  /* 0x30000007ff077230 */ /* 0x000fe40000004100 */
[--C-:B------:R-:W-:Y:S02]  /*a910*/  HADD2.F32 R45, -RZ, R4.reuse.H0_H0 ;  /* 0x20000004ff2d7230 */ /* 0x100fe40000004100 */
        /* <DEDUP_REMOVED lines=28> */
.L_x_389:
[----:B------:R-:W-:Y:S05]  /*aae0*/  BSYNC B0 ;  /* 0x0000000000007941 */ /* 0x000fea0003800000 */
.L_x_388:
[----:B-1----:R-:W-:Y:S01]  /*aaf0*/  IADD3 R4, R89, 0x20, RZ ;  /* 0x0000002059047810 */ /* 0x002fe20007ffe0ff */
[----:B------:R-:W-:Y:S03]  /*ab00*/  BSSY B0, `(.L_x_390) ;  /* 0x000002d000007945 */ /* 0x000fe60003800000 */
[----:B------:R-:W-:-:S13]  /*ab10*/  ISETP.GE.AND P0, PT, R4, c[0x0][0x27c], PT ;  /* 0x00009f0004007a0c */ /* 0x000fda0003f06270 */
[----:B------:R-:W-:Y:S05]  /*ab20*/  @P0 BRA `(.L_x_391) ;  /* 0x000002a000000947 */ /* 0x000fea0003800000 */
[----:B------:R-:W1:Y:S01]  /*ab30*/  LDS.128 R4, [R11+0x6000] ;  /* 0x006000000b047984 */ /* 0x000e620000000c00 */
[--C-:B------:R-:W-:Y:S01]  /*ab40*/  SHF.R.U64 R30, R30, 0x10, R31.reuse ;  /* 0x000000101e1e7819 */ /* 0x100fe2000000121f */
[----:B------:R-:W-:Y:S01]  /*ab50*/  HADD2.F32 R41, -RZ, R28.H0_H0 ;  /* 0x2000001cff297230 */ /* 0x000fe20000004100 */
[----:B------:R-:W-:Y:S01]  /*ab60*/  SHF.R.U32.HI R31, RZ, 0x10, R31 ;  /* 0x00000010ff1f7819 */ /* 0x000fe2000001161f */
[--C-:B------:R-:W-:Y:S01]  /*ab70*/  HADD2.F32 R43, -RZ, R29.reuse.H0_H0 ;  /* 0x2000001dff2b7230 */ /* 0x100fe20000004100 */
[--C-:B------:R-:W-:Y:S01]  /*ab80*/  SHF.R.U64 R32, R34, 0x10, R35.reuse ;  /* 0x0000001022207819 */ /* 0x100fe20000001223 */
[----:B------:R-:W-:Y:S01]  /*ab90*/  HADD2.F32 R29, -RZ, R29.H1_H1 ;  /* 0x3000001dff1d7230 */ /* 0x000fe20000004100 */
[----:B------:R-:W-:Y:S01]  /*aba0*/  SHF.R.U32.HI R34, RZ, 0x10, R35 ;  /* 0x00000010ff227819 */ /* 0x000fe20000011623 */
[----:B------:R-:W-:Y:S02]  /*abb0*/  HADD2.F32 R42, -RZ, R31.H0_H0 ;  /* 0x2000001fff2a7230 */ /* 0x000fe40000004100 */
[----:B------:R-:W-:-:S02]  /*abc0*/  HADD2.F32 R30, -RZ, R30.H0_H0 ;  /* 0x2000001eff1e7230 */ /* 0x000fc40000004100 */
[----:B------:R-:W-:Y:S02]  /*abd0*/  HADD2.F32 R44, -RZ, R34.H0_H0 ;  /* 0x20000022ff2c7230 */ /* 0x000fe40000004100 */
[----:B------:R-:W-:Y:S02]  /*abe0*/  HADD2.F32 R32, -RZ, R32.H0_H0 ;  /* 0x20000020ff207230 */ /* 0x000fe40000004100 */
[--C-:B-1----:R-:W-:Y:S02]  /*abf0*/  HADD2.F32 R33, -RZ, R7.reuse.H0_H0 ;  /* 0x20000007ff217230 */ /* 0x102fe40000004100 */
[----:B------:R-:W-:Y:S02]  /*ac00*/  HADD2.F32 R7, -RZ, R7.H1_H1 ;  /* 0x30000007ff077230 */ /* 0x000fe40000004100 */
[--C-:B------:R-:W-:Y:S02]  /*ac10*/  HADD2.F32 R40, -RZ, R4.reuse.H1_H1 ;  /* 0x30000004ff287230 */ /* 0x100fe40000004100 */
[----:B------:R-:W-:Y:S01]  /*ac20*/  HADD2.F32 R35, -RZ, R4.H0_H0 ;  /* 0x20000004ff237230 */ /* 0x000fe20000004100 */
[-C--:B------:R-:W-:Y:S01]  /*ac30*/  FMUL.FTZ R34, R7, R42.reuse ;  /* 0x0000002a07227220 */ /* 0x080fe20000410000 */
[--C-:B------:R-:W-:Y:S01]  /*ac40*/  HADD2.F32 R4, -RZ, R6.reuse.H0_H0 ;  /* 0x20000006ff047230 */ /* 0x100fe20000004100 */
[-C--:B------:R-:W-:Y:S01]  /*ac50*/  FMUL.FTZ R46, R40, R41.reuse ;  /* 0x00000029282e7220 */ /* 0x080fe20000410000 */
[--C-:B------:R-:W-:Y:S01]  /*ac60*/  HADD2.F32 R31, -RZ, R5.reuse.H0_H0 ;  /* 0x20000005ff1f7230 */ /* 0x100fe20000004100 */
[C---:B------:R-:W-:Y:S01]  /*ac70*/  FMUL.FTZ R42, R33.reuse, R42 ;  /* 0x0000002a212a7220 */ /* 0x040fe20000410000 */
[----:B------:R-:W-:Y:S01]  /*ac80*/  HADD2.F32 R6, -RZ, R6.H1_H1 ;  /* 0x30000006ff067230 */ /* 0x000fe20000004100 */
[----:B------:R-:W-:Y:S01]  /*ac90*/  FFMA.FTZ R34, R33, R44, -R34 ;  /* 0x0000002c21227223 */ /* 0x000fe20000010822 */
[----:B------:R-:W-:Y:S01]  /*aca0*/  HADD2.F32 R5, -RZ, R5.H1_H1 ;  /* 0x30000005ff057230 */ /* 0x000fe20000004100 */
[C---:B------:R-:W-:Y:S01]  /*acb0*/  FMUL.FTZ R41, R35.reuse, R41 ;  /* 0x0000002923297220 */ /* 0x040fe20000410000 */
[----:B------:R-:W-:Y:S01]  /*acc0*/  HADD2.F32 R33, -RZ, R28.H1_H1 ;  /* 0x3000001cff217230 */ /* 0x000fe20000004100 */
[----:B------:R-:W-:-:S02]  /*acd0*/  FFMA.FTZ R46, R35, R43, -R46 ;  /* 0x0000002b232e7223 */ /* 0x000fc4000001082e */
[-C--:B------:R-:W-:Y:S02]  /*ace0*/  FMUL.FTZ R28, R6, R29.reuse ;  /* 0x0000001d061c7220 */ /* 0x080fe40000410000 */
[-C--:B------:R-:W-:Y:S02]  /*acf0*/  FMUL.FTZ R35, R5, R30.reuse ;  /* 0x0000001e05237220 */ /* 0x080fe40000410000 */
[----:B------:R-:W-:Y:S02]  /*ad00*/  FMUL.FTZ R29, R4, R29 ;  /* 0x0000001d041d7220 */ /* 0x000fe40000410000 */
[----:B------:R-:W-:Y:S02]  /*ad10*/  FMUL.FTZ R30, R31, R30 ;  /* 0x0000001e1f1e7220 */ /* 0x000fe40000410000 */
[----:B------:R-:W-:Y:S02]  /*ad20*/  FFMA.FTZ R7, R7, R44, R42 ;  /* 0x0000002c07077223 */ /* 0x000fe4000001002a */
[----:B------:R-:W-:-:S02]  /*ad30*/  FFMA.FTZ R41, R40, R43, R41 ;  /* 0x0000002b28297223 */ /* 0x000fc40000010029 */
[-C--:B------:R-:W-:Y:S01]  /*ad40*/  FFMA.FTZ R28, R4, R33.reuse, -R28 ;  /* 0x00000021041c7223 */ /* 0x080fe2000001081c */
[----:B------:R-:W-:Y:S01]  /*ad50*/  F2FP.PACK_AB R7, R7, R34 ;  /* 0x000000220707723e */ /* 0x000fe200000000ff */
[----:B------:R-:W-:Y:S01]  /*ad60*/  FFMA.FTZ R29, R6, R33, R29 ;  /* 0x00000021061d7223 */ /* 0x000fe2000001001d */
[----:B------:R-:W-:Y:S01]  /*ad70*/  F2FP.PACK_AB R4, R41, R46 ;  /* 0x0000002e2904723e */ /* 0x000fe200000000ff */
[-C--:B------:R-:W-:Y:S02]  /*ad80*/  FFMA.FTZ R35, R31, R32.reuse, -R35 ;  /* 0x000000201f237223 */ /* 0x080fe40000010823 */
[----:B------:R-:W-:Y:S01]  /*ad90*/  FFMA.FTZ R30, R5, R32, R30 ;  /* 0x00000020051e7223 */ /* 0x000fe2000001001e */
[----:B------:R-:W-:-:S04]  /*ada0*/  F2FP.PACK_AB R6, R29, R28 ;  /* 0x0000001c1d06723e */ /* 0x000fc800000000ff */
[----:B------:R-:W-:-:S05]  /*adb0*/  F2FP.PACK_AB R5, R30, R35 ;  /* 0x000000231e05723e */ /* 0x000fca00000000ff */
[----:B------:R1:W-:Y:S02]  /*adc0*/  STS.128 [R11+0x6000], R4 ;  /* 0x006000040b007388 */ /* 0x0003e40000000c00 */
.L_x_391:
[----:B------:R-:W-:Y:S05]  /*add0*/  BSYNC B0 ;  /* 0x0000000000007941 */ /* 0x000fea0003800000 */
.L_x_390:
        /* <DEDUP_REMOVED lines=30> */
[----:B------:R-:W-:-:S02]  /*afc0*/  FMUL.FTZ R32, R29, R32 ;  /* 0x000000201d207220 */ /* 0x000fc40000410000 */
[-C--:B------:R-:W-:Y:S02]  /*afd0*/  FMUL.FTZ R25, R5, R24.reuse ;  /* 0x0000001805197220 */ /* 0x080fe40000410000 */
[-C--:B------:R-:W-:Y:S02]  /*afe0*/  FMUL.FTZ R22, R6, R7.reuse ;  /* 0x0000000706167220 */ /* 0x080fe40000410000 */
[C---:B------:R-:W-:Y:S02]  /*aff0*/  FMUL.FTZ R7, R4.reuse, R7 ;  /* 0x0000000704077220 */ /* 0x040fe40000410000 */
[----:B------:R-:W-:Y:S02]  /*b000*/  FMUL.FTZ R24, R31, R24 ;  /* 0x000000181f187220 */ /* 0x000fe40000410000 */
[----:B------:R-:W-:Y:S02]  /*b010*/  FFMA.FTZ R40, R29, R33, -R40 ;  /* 0x000000211d287223 */ /* 0x000fe40000010828 */
[----:B------:R-:W-:-:S02]  /*b020*/  FFMA.FTZ R22, R4, R23, -R22 ;  /* 0x0000001704167223 */ /* 0x000fc40000010816 */
        /* <DEDUP_REMOVED lines=9> */
.L_x_393:
[----:B------:R-:W-:Y:S05]  /*b0c0*/  BSYNC B0 ;  /* 0x0000000000007941 */ /* 0x000fea0003800000 */
.L_x_392:
        /* <DEDUP_REMOVED lines=46> */
.L_x_395:
[----:B------:R-:W-:Y:S05]  /*b3b0*/  BSYNC B0 ;  /* 0x0000000000007941 */ /* 0x000fea0003800000 */
.L_x_394:
[----:B------:R-:W-:-:S04]  /*b3c0*/  IADD3 R89, R89, 0x50, RZ ;  /* 0x0000005059597810 */ /* 0x000fc80007ffe0ff */
[----:B------:R-:W-:-:S13]  /*b3d0*/  ISETP.GE.AND P0, PT, R89, c[0x0][0x27c], PT ;  /* 0x00009f0059007a0c */ /* 0x000fda0003f06270 */
[----:B------:R-:W-:Y:S05]  /*b3e0*/  @P0 BRA `(.L_x_385) ;  /* 0x00003ac000000947 */ /* 0x000fea0003800000 */
[----:B-1----:R-:W1:Y:S01]  /*b3f0*/  LDS.128 R4, [R8+0xa000] ;  /* 0x00a0000008047984 */ /* 0x002e620000000c00 */
        /* <DEDUP_REMOVED lines=30> */
[----:B------:R-:W-:Y:S02]  /*b5e0*/  FFMA.FTZ R7, R7, R20, R18 ;  /* 0x0000001407077223 */ /* 0x000fe40000010012 */
[----:B------:R-:W-:Y:S02]  /*b5f0*/  FFMA.FTZ R17, R17, R21, R24 ;  /* 0x0000001511117223 */ /* 0x000fe40000010018 */
[-C--:B------:R-:W-:Y:S01]  /*b600*/  FFMA.FTZ R10, R4, R15.reuse, -R10 ;  /* 0x0000000f040a7223 */ /* 0x080fe2000001080a */
[----:B------:R-:W-:Y:S01]  /*b610*/  F2FP.PACK_AB R7, R7, R14 ;  /* 0x0000000e0707723e */ /* 0x000fe200000000ff */
[----:B------:R-:W-:Y:S01]  /*b620*/  FFMA.FTZ R9, R6, R15, R9 ;  /* 0x0000000f06097223 */ /* 0x000fe20000010009 */
[----:B------:R-:W-:Y:S01]  /*b630*/  F2FP.PACK_AB R4, R17, R22 ;  /* 0x000000161104723e */ /* 0x000fe200000000ff */
[----:B------:R-:W-:-:S02]  /*b640*/  FFMA.FTZ R11, R13, R16, -R11 ;  /* 0x000000100d0b7223 */ /* 0x000fc4000001080b */
[----:B------:R-:W-:Y:S01]  /*b650*/  FFMA.FTZ R12, R5, R16, R12 ;  /* 0x00000010050c7223 */ /* 0x000fe2000001000c */
[----:B------:R-:W-:-:S04]  /*b660*/  F2FP.PACK_AB R6, R9, R10 ;  /* 0x0000000a0906723e */ /* 0x000fc800000000ff */
[----:B------:R-:W-:-:S05]  /*b670*/  F2FP.PACK_AB R5, R12, R11 ;  /* 0x0000000b0c05723e */ /* 0x000fca00000000ff */
[----:B------:R1:W-:Y:S01]  /*b680*/  STS.128 [R8+0xa000], R4 ;  /* 0x00a0000408007388 */ /* 0x0003e20000000c00 */
[----:B------:R-:W-:Y:S05]  /*b690*/  BRA `(.L_x_385) ;  /* 0x0000381000007947 */ /* 0x000fea0003800000 */
.L_x_368:
[----:B------:R-:W-:Y:S01]  /*b6a0*/  PLOP3.LUT P1, PT, PT, PT, UP3, 0x80, 0x0 ;  /* 0x000000000000781c */ /* 0x000fe20003f2f038 */
[----:B------:R-:W-:Y:S01]  /*b6b0*/  IMAD.MOV.U32 R16, RZ, RZ, R8 ;  /* 0x000000ffff107224 */ /* 0x000fe200078e0008 */
[----:B------:R-:W-:Y:S01]  /*b6c0*/  PLOP3.LUT P0, PT, PT, PT, UP3, 0x80, 0x0 ;  /* 0x000000000000781c */ /* 0x000fe20003f0f038 */
[----:B------:R-:W-:Y:S01]  /*b6d0*/  IMAD.MOV.U32 R12, RZ, RZ, R76 ;  /* 0x000000ffff0c7224 */ /* 0x000fe200078e004c */
[----:B------:R-:W-:Y:S01]  /*b6e0*/  MOV R17, R15 ;  /* 0x0000000f00117202 */ /* 0x000fe20000000f00 */
        /* <DEDUP_REMOVED lines=14> */
[----:B------:R-:W-:Y:S01]  /*b7d0*/  CS2R R78, SRZ ;  /* 0x00000000004e7805 */ /* 0x000fe2000001ff00 */
[----:B------:R-:W-:-:S02]  /*b7e0*/  CS2R R76, SRZ ;  /* 0x00000000004c7805 */ /* 0x000fc4000001ff00 */
        /* <DEDUP_REMOVED lines=9> */
[----:B------:R1:W2:Y:S02]  /*b880*/  SHFL.IDX PT, R10, R13, RZ, 0x1c1f ;  /* 0x001c1fff0d0a7589 */ /* 0x0002a400000e0000 */
[----:B------:R-:W-:Y:S01]  /*b890*/  IADD3 R14, R17, R14, RZ ;  /* 0x0000000e110e7210 */ /* 0x000fe20007ffe0ff */
[----:B------:R-:W-:-:S03]  /*b8a0*/  IMAD.IADD R12, R7, 0x1, R11 ;  /* 0x00000001070c7824 */ /* 0x000fc600078e020b */
[----:B------:R-:W-:Y:S02]  /*b8b0*/  LEA.HI.X R14, R16, c[0x0][0x274], R14, 0x1, P1 ;  /* 0x00009d00100e7a11 */ /* 0x000fe400008f0c0e */
[----:B------:R-:W-:Y:S02]  /*b8c0*/  LEA.HI.X R12, R6, c[0x0][0x28c], R12, 0x1, P0 ;  /* 0x0000a300060c7a11 */ /* 0x000fe400000f0c0c */
[----:B------:R-:W-:Y:S01]  /*b8d0*/  ISETP.GE.AND P0, PT, R5, R4, PT ;  /* 0x000000040500720c */ /* 0x000fe20003f06270 */
[----:B------:R1:W3:Y:S04]  /*b8e0*/  SHFL.IDX PT, R6, R9, RZ, 0x1c1f ;  /* 0x001c1fff09067589 */ /* 0x0002e800000e0000 */
[----:B------:R1:W4:Y:S04]  /*b8f0*/  SHFL.IDX PT, R11, R14, RZ, 0x1c1f ;  /* 0x001c1fff0e0b7589 */ /* 0x00032800000e0000 */
[----:B------:R1:W1:Y:S04]  /*b900*/  SHFL.IDX PT, R7, R12, RZ, 0x1c1f ;  /* 0x001c1fff0c077589 */ /* 0x00026800000e0000 */
[----:B------:R-:W-:Y:S05]  /*b910*/  @P0 BRA `(.L_x_397) ;  /* 0x0000023000000947 */ /* 0x000fea0003800000 */
[C---:B------:R-:W-:Y:S01]  /*b920*/  ISETP.GE.AND P0, PT, R57.reuse, c[0x0][0x27c], PT ;  /* 0x00009f0039007a0c */ /* 0x040fe20003f06270 */
[----:B------:R-:W-:Y:S01]  /*b930*/  CS2R R82, SRZ ;  /* 0x0000000000527805 */ /* 0x000fe2000001ff00 */
[----:B------:R-:W-:Y:S01]  /*b940*/  CS2R R80, SRZ ;  /* 0x0000000000507805 */ /* 0x000fe2000001ff00 */
[----:B------:R-:W-:Y:S01]  /*b950*/  CS2R R78, SRZ ;  /* 0x00000000004e7805 */ /* 0x000fe2000001ff00 */
[----:B------:R-:W-:Y:S01]  /*b960*/  CS2R R76, SRZ ;  /* 0x00000000004c7805 */ /* 0x000fe2000001ff00 */
[----:B------:R-:W-:-:S02]  /*b970*/  IADD3 R17, R57, 0x20, RZ ;  /* 0x0000002039117810 */ /* 0x000fc40007ffe0ff */
[----:B------:R-:W-:Y:S02]  /*b980*/  IADD3 R15, R57, 0x40, RZ ;  /* 0x00000040390f7810 */ /* 0x000fe40007ffe0ff */
[----:B------:R-:W-:-:S04]  /*b990*/  ISETP.GE.AND P1, PT, R17, c[0x0][0x27c], PT ;  /* 0x00009f0011007a0c */ /* 0x000fc80003f26270 */
[----:B--2-4-:R-:W-:-:S04]  /*b9a0*/  @!P0 IMAD.WIDE R22, R57, 0x2, R10 ;  /* 0x0000000239168825 */ /* 0x014fc800078e020a */
[----:B-1-3--:R-:W-:Y:S01]  /*b9b0*/  @!P0 IMAD.WIDE R20, R57, 0x2, R6 ;  /* 0x0000000239148825 */ /* 0x00afe200078e0206 */
[----:B------:R1:W5:Y:S04]  /*b9c0*/  @!P0 LD.E.128 R80, [R22.64] ;  /* 0x0000001616508980 */ /* 0x000368000c101d00 */
[----:B------:R1:W5:Y:S01]  /*b9d0*/  @!P0 LD.E.128 R76, [R20.64] ;  /* 0x00000016144c8980 */ /* 0x000362000c101d00 */
[----:B------:R-:W-:Y:S01]  /*b9e0*/  ISETP.GE.AND P0, PT, R15, c[0x0][0x27c], PT ;  /* 0x00009f000f007a0c */ /* 0x000fe20003f06270 */
[----:B------:R-:W-:Y:S01]  /*b9f0*/  CS2R R66, SRZ ;  /* 0x0000000000427805 */ /* 0x000fe2000001ff00 */
[----:B------:R-:W-:Y:S01]  /*ba00*/  @!P1 SHF.R.S32.HI R16, RZ, 0x1f, R17 ;  /* 0x0000001fff109819 */ /* 0x000fe20000011411 */
[----:B------:R-:W-:Y:S01]  /*ba10*/  CS2R R64, SRZ ;  /* 0x0000000000407805 */ /* 0x000fe2000001ff00 */
[----:B------:R-:W-:Y:S01]  /*ba20*/  CS2R R62, SRZ ;  /* 0x00000000003e7805 */ /* 0x000fe2000001ff00 */
[----:B------:R-:W-:Y:S01]  /*ba30*/  CS2R R60, SRZ ;  /* 0x00000000003c7805 */ /* 0x000fe2000001ff00 */
[----:B------:R-:W-:Y:S01]  /*ba40*/  @!P1 LEA.HI R16, R16, R17, RZ, 0x3 ;  /* 0x0000001110109211 */ /* 0x000fe200078f18ff */
[----:B------:R-:W-:Y:S01]  /*ba50*/  CS2R R46, SRZ ;  /* 0x00000000002e7805 */ /* 0x000fe2000001ff00 */
[----:B------:R-:W-:Y:S01]  /*ba60*/  CS2R R44, SRZ ;  /* 0x00000000002c7805 */ /* 0x000fe2000001ff00 */
[----:B------:R-:W-:Y:S01]  /*ba70*/  CS2R R42, SRZ ;  /* 0x00000000002a7805 */ /* 0x000fe2000001ff00 */
[----:B------:R-:W-:Y:S01]  /*ba80*/  @!P1 LOP3.LUT R19, R16, 0xfffffff8, RZ, 0xc0, !PT ;  /* 0xfffffff810139812 */ /* 0x000fe200078ec0ff */
[----:B------:R-:W-:-:S02]  /*ba90*/  CS2R R40, SRZ ;  /* 0x0000000000287805 */ /* 0x000fc4000001ff00 */
[----:B------:R-:W-:Y:S02]  /*baa0*/  @!P0 SHF.R.S32.HI R8, RZ, 0x1f, R15 ;  /* 0x0000001fff088819 */ /* 0x000fe4000001140f */
[C---:B------:R-:W-:Y:S02]  /*bab0*/  @!P1 IMAD.WIDE R16, R19.reuse, 0x2, R10 ;  /* 0x0000000213109825 */ /* 0x040fe400078e020a */
[----:B------:R-:W-:Y:S02]  /*bac0*/  @!P0 LEA.HI R15, R8, R15, RZ, 0x3 ;  /* 0x0000000f080f8211 */ /* 0x000fe400078f18ff */
[----:B------:R-:W-:Y:S01]  /*bad0*/  @!P1 IMAD.WIDE R18, R19, 0x2, R6 ;  /* 0x0000000213129825 */ /* 0x000fe200078e0206 */
[----:B------:R1:W5:Y:S01]  /*bae0*/  @!P1 LD.E.128 R64, [R16.64] ;  /* 0x0000001610409980 */ /* 0x000362000c101d00 */
[----:B------:R-:W-:-:S03]  /*baf0*/  @!P0 LOP3.LUT R15, R15, 0xfffffff8, RZ, 0xc0, !PT ;  /* 0xfffffff80f0f8812 */ /* 0x000fc600078ec0ff */
[----:B------:R1:W5:Y:S02]  /*bb00*/  @!P1 LD.E.128 R60, [R18.64] ;  /* 0x00000016123c9980 */ /* 0x000364000c101d00 */
[----:B------:R-:W-:-:S04]  /*bb10*/  @!P0 IMAD.WIDE R10, R15, 0x2, R10 ;  /* 0x000000020f0a8825 */ /* 0x000fc800078e020a */
[----:B------:R-:W-:Y:S01]  /*bb20*/  @!P0 IMAD.WIDE R6, R15, 0x2, R6 ;  /* 0x000000020f068825 */ /* 0x000fe200078e0206 */
[----:B------:R1:W5:Y:S04]  /*bb30*/  @!P0 LD.E.128 R44, [R10.64] ;  /* 0x000000160a2c8980 */ /* 0x000368000c101d00 */
[----:B------:R1:W5:Y:S02]  /*bb40*/  @!P0 LD.E.128 R40, [R6.64] ;  /* 0x0000001606288980 */ /* 0x000364000c101d00 */
.L_x_397:
[----:B------:R-:W-:Y:S05]  /*bb50*/  BSYNC B0 ;  /* 0x0000000000007941 */ /* 0x000fea0003800000 */
.L_x_396:
[----:B-1----:R-:W-:Y:S01]  /*bb60*/  IADD3 R7, R5, 0x40, RZ ;  /* 0x0000004005077810 */ /* 0x002fe20007ffe0ff */
[----:B-----5:R-:W-:Y:S01]  /*bb70*/  IMAD.MOV.U32 R5, RZ, RZ, R46 ;  /* 0x000000ffff057224 */ /* 0x020fe200078e002e */
[----:B------:R1:W4:Y:S01]  /*bb80*/  SHFL.IDX PT, R55, R14, 0x1, 0x1c1f ;  /* 0x003c1f000e377f89 */ /* 0x00032200000e0000 */
[----:B------:R-:W-:Y:S01]  /*bb90*/  IMAD.MOV.U32 R8, RZ, RZ, R47 ;  /* 0x000000ffff087224 */ /* 0x000fe200078e002f */
[----:B------:R-:W-:Y:S01]  /*bba0*/  ISETP.GE.AND P0, PT, R7, R4, PT ;  /* 0x000000040700720c */ /* 0x000fe20003f06270 */
[----:B------:R-:W-:Y:S01]  /*bbb0*/  IMAD.MOV.U32 R7, RZ, RZ, R44 ;  /* 0x000000ffff077224 */ /* 0x000fe200078e002c */
[----:B------:R-:W3:Y:S02]  /*bbc0*/  SHFL.IDX PT, R54, R13, 0x1, 0x1c1f ;  /* 0x003c1f000d367f89 */ /* 0x000ee400000e0000 */
[----:B---3--:R-:W-:Y:S01]  /*bbd0*/  IMAD.MOV.U32 R6, RZ, RZ, R45 ;  /* 0x000000ffff067224 */ /* 0x008fe200078e002d */
[----:B------:R-:W-:Y:S01]  /*bbe0*/  PRMT R95, R8, 0x5410, R5 ;  /* 0x00005410085f7816 */ /* 0x000fe20000000005 */
[----:B------:R-:W-:Y:S01]  /*bbf0*/  IMAD.MOV.U32 R5, RZ, RZ, R66 ;  /* 0x000000ffff057224 */ /* 0x000fe200078e0042 */
[----:B----4-:R3:W4:Y:S01]  /*bc00*/  SHFL.IDX PT, R11, R12, 0x1, 0x1c1f ;  /* 0x003c1f000c0b7f89 */ /* 0x01072200000e0000 */
[----:B------:R-:W-:Y:S01]  /*bc10*/  IMAD.MOV.U32 R8, RZ, RZ, R67 ;  /* 0x000000ffff087224 */ /* 0x000fe200078e0043 */
[----:B------:R-:W-:Y:S01]  /*bc20*/  PRMT R94, R6, 0x5410, R7 ;  /* 0x00005410065e7816 */ /* 0x000fe20000000007 */
[----:B------:R-:W-:Y:S01]  /*bc30*/  IMAD.MOV.U32 R6, RZ, RZ, R65 ;  /* 0x000000ffff067224 */ /* 0x000fe200078e0041 */
[----:B------:R-:W-:Y:S01]  /*bc40*/  PRMT R99, R99, 0x5410, R5 ;  /* 0x0000541063637816 */ /* 0x000fe20000000005 */
[----:B------:R-:W-:Y:S01]  /*bc50*/  IMAD.MOV.U32 R5, RZ, RZ, R82 ;  /* 0x000000ffff057224 */ /* 0x000fe200078e0052 */
[----:B------:R-:W-:Y:S01]  /*bc60*/  MOV R7, R64 ;  /* 0x0000004000077202 */ /* 0x000fe20000000f00 */
[----:B--2---:R2:W1:Y:S01]  /*bc70*/  SHFL.IDX PT, R10, R9, 0x1, 0x1c1f ;  /* 0x003c1f00090a7f89 */ /* 0x00446200000e0000 */
        /* <DEDUP_REMOVED lines=15> */
[----:B------:R-:W-:Y:S01]  /*bd70*/  CS2R R24, SRZ ;  /* 0x0000000000187805 */ /* 0x000fe2000001ff00 */
        /* <DEDUP_REMOVED lines=19> */
[----:B-1----:R-:W-:Y:S01]  /*beb0*/  CS2R R14, SRZ ;  /* 0x00000000000e7805 */ /* 0x002fe2000001ff00 */
[----:B------:R-:W-:Y:S01]  /*bec0*/  PRMT R102, R5, 0x5410, R6 ;  /* 0x0000541005667816 */ /* 0x000fe20000000006 */
[----:B---3--:R-:W-:Y:S01]  /*bed0*/  CS2R R12, SRZ ;  /* 0x00000000000c7805 */ /* 0x008fe2000001ff00 */
[----:B------:R-:W-:Y:S01]  /*bee0*/  CS2R R30, SRZ ;  /* 0x00000000001e7805 */ /* 0x000fe2000001ff00 */
[----:B------:R-:W-:Y:S01]  /*bef0*/  CS2R R28, SRZ ;  /* 0x00000000001c7805 */ /* 0x000fe2000001ff00 */
[----:B------:R-:W-:Y:S05]  /*bf00*/  @P0 BRA `(.L_x_399) ;  /* 0x0000023000000947 */ /* 0x000fea0003800000 */
[C---:B--2-4-:R-:W-:Y:S01]  /*bf10*/  ISETP.GE.AND P0, PT, R57.reuse, c[0x0][0x27c], PT ;  /* 0x00009f0039007a0c */ /* 0x054fe20003f06270 */
[----:B------:R-:W-:Y:S01]  /*bf20*/  CS2R R34, SRZ ;  /* 0x0000000000227805 */ /* 0x000fe2000001ff00 */
[----:B------:R-:W-:Y:S01]  /*bf30*/  CS2R R32, SRZ ;  /* 0x0000000000207805 */ /* 0x000fe2000001ff00 */
[----:B------:R-:W-:Y:S01]  /*bf40*/  CS2R R30, SRZ ;  /* 0x00000000001e7805 */ /* 0x000fe2000001ff00 */
[----:B------:R-:W-:Y:S01]  /*bf50*/  CS2R R28, SRZ ;  /* 0x00000000001c7805 */ /* 0x000fe2000001ff00 */
[----:B------:R-:W-:-:S02]  /*bf60*/  IADD3 R8, R57, 0x20, RZ ;  /* 0x0000002039087810 */ /* 0x000fc40007ffe0ff */
[----:B------:R-:W-:Y:S02]  /*bf70*/  IADD3 R6, R57, 0x40, RZ ;  /* 0x0000004039067810 */ /* 0x000fe40007ffe0ff */
[----:B------:R-:W-:-:S04]  /*bf80*/  ISETP.GE.AND P1, PT, R8, c[0x0][0x27c], PT ;  /* 0x00009f0008007a0c */ /* 0x000fc80003f26270 */
[----:B------:R-:W-:-:S04]  /*bf90*/  @!P0 IMAD.WIDE R14, R57, 0x2, R54 ;  /* 0x00000002390e8825 */ /* 0x000fc800078e0236 */
[----:B------:R-:W-:Y:S01]  /*bfa0*/  @!P0 IMAD.WIDE R12, R57, 0x2, R10 ;  /* 0x00000002390c8825 */ /* 0x000fe200078e020a */
        /* <DEDUP_REMOVED lines=10> */
[----:B------:R-:W-:-:S02]  /*c050*/  CS2R R16, SRZ ;  /* 0x0000000000107805 */ /* 0x000fc4000001ff00 */
[----:B------:R-:W-:-:S03]  /*c060*/  @!P1 LOP3.LUT R7, R7, 0xfffffff8, RZ, 0xc0, !PT ;  /* 0xfffffff807079812 */ /* 0x000fc600078ec0ff */
[----:B------:R-:W-:Y:S02]  /*c070*/  @!P0 SHF.R.S32.HI R5, RZ, 0x1f, R6 ;  /* 0x0000001fff058819 */ /* 0x000fe40000011406 */
[----:B------:R-:W-:Y:S02]  /*c080*/  @!P1 IMAD.WIDE R8, R7, 0x2, R54 ;  /* 0x0000000207089825 */ /* 0x000fe400078e0236 */
[----:B------:R-:W-:Y:S02]  /*c090*/  @!P0 LEA.HI R5, R5, R6, RZ, 0x3 ;  /* 0x0000000605058211 */ /* 0x000fe400078f18ff */
[----:B------:R-:W-:Y:S01]  /*c0a0*/  @!P1 IMAD.WIDE R6, R7, 0x2, R10 ;  /* 0x0000000207069825 */ /* 0x000fe200078e020a */
[----:B-1----:R-:W-:Y:S01]  /*c0b0*/  CS2R R14, SRZ ;  /* 0x00000000000e7805 */ /* 0x002fe2000001ff00 */
[----:B------:R-:W-:Y:S01]  /*c0c0*/  @!P0 LOP3.LUT R5, R5, 0xfffffff8, RZ, 0xc0, !PT ;  /* 0xfffffff805058812 */ /* 0x000fe200078ec0ff */
[----:B------:R1:W5:Y:S01]  /*c0d0*/  @!P1 LD.E.128 R20, [R8.64] ;  /* 0x0000001608149980 */ /* 0x000362000c101d00 */
[----:B--2---:R-:W-:-:S03]  /*c0e0*/  CS2R R12, SRZ ;  /* 0x00000000000c7805 */ /* 0x004fc6000001ff00 */
[----:B------:R-:W-:-:S04]  /*c0f0*/  @!P0 IMAD.WIDE R54, R5, 0x2, R54 ;  /* 0x0000000205368825 */ /* 0x000fc800078e0236 */
[----:B------:R-:W-:Y:S01]  /*c100*/  @!P0 IMAD.WIDE R10, R5, 0x2, R10 ;  /* 0x00000002050a8825 */ /* 0x000fe200078e020a */
[----:B------:R1:W5:Y:S04]  /*c110*/  @!P1 LD.E.128 R12, [R6.64] ;  /* 0x00000016060c9980 */ /* 0x000368000c101d00 */
[----:B------:R1:W5:Y:S04]  /*c120*/  @!P0 LD.E.128 R24, [R54.64] ;  /* 0x0000001636188980 */ /* 0x000368000c101d00 */
[----:B------:R1:W5:Y:S02]  /*c130*/  @!P0 LD.E.128 R16, [R10.64] ;  /* 0x000000160a108980 */ /* 0x000364000c101d00 */
.L_x_399:
[----:B--2-4-:R-:W-:Y:S05]  /*c140*/  BSYNC B0 ;  /* 0x0000000000007941 */ /* 0x014fea0003800000 */
.L_x_398:
[----:B-----5:R-:W-:Y:S01]  /*c150*/  IMAD.MOV.U32 R5, RZ, RZ, R26 ;  /* 0x000000ffff057224 */ /* 0x020fe200078e001a */
[----:B------:R-:W-:Y:S01]  /*c160*/  IADD3 R87, R4, -UR17, RZ ;  /* 0x8000001104577c10 */ /* 0x000fe2000fffe0ff */
[----:B-1----:R-:W-:Y:S01]  /*c170*/  IMAD.MOV.U32 R8, RZ, RZ, R27 ;  /* 0x000000ffff087224 */ /* 0x002fe200078e001b */
        /* <DEDUP_REMOVED lines=11> */
[----:B------:R-:W-:Y:S01]  /*c230*/  PRMT R73, R73, 0x5410, R5 ;  /* 0x0000541049497816 */ /* 0x000fe20000000005 */
[----:B------:R-:W-:Y:S01]  /*c240*/  IMAD.MOV.U32 R5, RZ, RZ, R34 ;  /* 0x000000ffff057224 */ /* 0x000fe200078e0022 */
[----:B------:R-:W-:Y:S01]  /*c250*/  MOV R7, R20 ;  /* 0x0000001400077202 */ /* 0x000fe20000000f00 */
[----:B------:R-:W-:Y:S01]  /*c260*/  IMAD.MOV.U32 R4, RZ, RZ, R13 ;  /* 0x000000ffff047224 */ /* 0x000fe200078e000d */
[----:B------:R-:W-:-:S02]  /*c270*/  ISETP.GE.AND P0, PT, R86, R87, PT ;  /* 0x000000575600720c */ /* 0x000fc40003f06270 */
[----:B------:R-:W-:Y:S01]  /*c280*/  PRMT R72, R6, 0x5410, R7 ;  /* 0x0000541006487816 */ /* 0x000fe20000000007 */
[----:B------:R-:W-:Y:S01]  /*c290*/  IMAD.MOV.U32 R7, RZ, RZ, R32 ;  /* 0x000000ffff077224 */ /* 0x000fe200078e0020 */
[----:B------:R-:W-:Y:S01]  /*c2a0*/  PRMT R85, R85, 0x5410, R5 ;  /* 0x0000541055557816 */ /* 0x000fe20000000005 */
[----:B------:R-:W-:Y:S01]  /*c2b0*/  IMAD.MOV.U32 R5, RZ, RZ, R18 ;  /* 0x000000ffff057224 */ /* 0x000fe200078e0012 */
[----:B------:R-:W-:Y:S02]  /*c2c0*/  MOV R6, R33 ;  /* 0x0000002100067202 */ /* 0x000fe40000000f00 */
[----:B------:R-:W-:Y:S01]  /*c2d0*/  PRMT R73, R8, 0x7610, R73 ;  /* 0x0000761008497816 */ /* 0x000fe20000000049 */
[----:B------:R-:W-:Y:S01]  /*c2e0*/  IMAD.MOV.U32 R8, RZ, RZ, R35 ;  /* 0x000000ffff087224 */ /* 0x000fe200078e0023 */
[----:B------:R-:W-:Y:S01]  /*c2f0*/  PRMT R84, R6, 0x5410, R7 ;  /* 0x0000541006547816 */ /* 0x000fe20000000007 */
[----:B------:R-:W-:Y:S01]  /*c300*/  IMAD.MOV.U32 R7, RZ, RZ, R16 ;  /* 0x000000ffff077224 */ /* 0x000fe200078e0010 */
[----:B------:R-:W-:Y:S01]  /*c310*/  PRMT R54, R54, 0x5410, R5 ;  /* 0x0000541036367816 */ /* 0x000fe20000000005 */
[----:B------:R-:W-:Y:S01]  /*c320*/  IMAD.MOV.U32 R6, RZ, RZ, R17 ;  /* 0x000000ffff067224 */ /* 0x000fe200078e0011 */
[----:B------:R-:W-:-:S02]  /*c330*/  MOV R5, R14 ;  /* 0x0000000e00057202 */ /* 0x000fc40000000f00 */
        /* <DEDUP_REMOVED lines=12> */
[----:B------:R-:W-:-:S04]  /*c400*/  MOV R6, R31 ;  /* 0x0000001f00067202 */ /* 0x000fc80000000f00 */
[----:B------:R-:W-:Y:S02]  /*c410*/  PRMT R75, R6, 0x5410, R7 ;  /* 0x00005410064b7816 */ /* 0x000fe40000000007 */
[----:B------:R-:W-:Y:S01]  /*c420*/  PRMT R74, R4, 0x5410, R5 ;  /* 0x00005410044a7816 */ /* 0x000fe20000000005 */
[----:B------:R-:W-:Y:S05]  /*c430*/  @P0 BRA `(.L_x_401) ;  /* 0x000014e000000947 */ /* 0x000fea0003800000 */
[----:B------:R-:W-:Y:S01]  /*c440*/  ISETP.GE.AND P0, PT, R57, c[0x0][0x27c], PT ;  /* 0x00009f0039007a0c */ /* 0x000fe20003f06270 */
[----:B------:R-:W-:-:S12]  /*c450*/  BSSY B0, `(.L_x_402) ;  /* 0x0000068000007945 */ /* 0x000fd80003800000 */
[----:B------:R-:W-:Y:S05]  /*c460*/  @P0 BRA `(.L_x_403) ;  /* 0x0000066000000947 */ /* 0x000fea0003800000 */
[----:B------:R-:W-:Y:S01]  /*c470*/  MOV R10, c[0x0][0x27c] ;  /* 0x00009f00000a7a02 */ /* 0x000fe20000000f00 */
[----:B------:R-:W-:Y:S01]  /*c480*/  HADD2.F32 R115, -RZ, R102.H0_H0 ;  /* 0x20000066ff737230 */ /* 0x000fe20000004100 */
[----:B------:R-:W-:Y:S01]  /*c490*/  SHF.L.U32 R8, R86, 0x6, RZ ;  /* 0x0000000656087819 */ /* 0x000fe200000006ff */
[----:B------:R-:W-:Y:S01]  /*c4a0*/  HADD2.F32 R124, -RZ, R104.H0_H0 ;  /* 0x20000068ff7c7230 */ /* 0x000fe20000004100 */
        /* <DEDUP_REMOVED lines=9> */
[----:B------:R-:W-:Y:S01]  /*c540*/  HADD2.F32 R103, -RZ, R103.H1_H1 ;  /* 0x30000067ff677230 */ /* 0x000fe20000004100 */
[----:B------:R-:W-:Y:S01]  /*c550*/  SHF.R.U32.HI R7, RZ, 0x3, R8 ;  /* 0x00000003ff077819 */ /* 0x000fe20000011608 */
[----:B------:R-:W-:Y:S01]  /*c560*/  HADD2.F32 R105, -RZ, R105.H1_H1 ;  /* 0x30000069ff697230 */ /* 0x000fe20000004100 */
[----:B------:R-:W-:-:S02]  /*c570*/  LOP3.LUT R4, R8, 0x38, R4, 0xf8, !PT ;  /* 0x0000003808047812 */ /* 0x000fc400078ef804 */
[----:B------:R-:W-:Y:S02]  /*c580*/  SHF.L.U32 R5, R5, 0xa, RZ ;  /* 0x0000000a05057819 */ /* 0x000fe400000006ff */
[----:B------:R-:W-:Y:S02]  /*c590*/  SHF.L.U32 R6, R88, 0x9, RZ ;  /* 0x0000000958067819 */ /* 0x000fe400000006ff */
[----:B------:R-:W-:Y:S02]  /*c5a0*/  LOP3.LUT R101, R8, 0x38, R57, 0xf8, !PT ;  /* 0x0000003808657812 */ /* 0x000fe400078ef839 */
[----:B------:R-:W-:Y:S02]  /*c5b0*/  LOP3.LUT R4, R4, R7, RZ, 0x3c, !PT ;  /* 0x0000000704047212 */ /* 0x000fe400078e3cff */
[----:B------:R-:W-:Y:S02]  /*c5c0*/  LOP3.LUT R5, R5, 0x7fffe000, RZ, 0xc0, !PT ;  /* 0x7fffe00005057812 */ /* 0x000fe400078ec0ff */
[----:B------:R-:W-:-:S02]  /*c5d0*/  LOP3.LUT R101, R6, R101, R7, 0xf6, !PT ;  /* 0x0000006506657212 */ /* 0x000fc400078ef607 */
[----:B------:R-:W-:Y:S02]  /*c5e0*/  IADD3 R4, R4, R5, R6 ;  /* 0x0000000504047210 */ /* 0x000fe40007ffe006 */
[----:B------:R-:W-:Y:S02]  /*c5f0*/  SHF.L.U32 R101, R101, 0x1, RZ ;  /* 0x0000000165657819 */ /* 0x000fe400000006ff */
[----:B------:R-:W-:Y:S02]  /*c600*/  SHF.L.U32 R100, R4, 0x1, RZ ;  /* 0x0000000104647819 */ /* 0x000fe400000006ff */
[--C-:B------:R-:W-:Y:S01]  /*c610*/  SHF.R.U32.HI R106, RZ, 0x10, R79.reuse ;  /* 0x00000010ff6a7819 */ /* 0x100fe2000001164f */
[----:B------:R-:W1:Y:S01]  /*c620*/  LDS.128 R8, [R101+0xc100] ;  /* 0x00c1000065087984 */ /* 0x000e620000000c00 */
[----:B------:R-:W-:Y:S02]  /*c630*/  SHF.R.U64 R78, R78, 0x10, R79 ;  /* 0x000000104e4e7819 */ /* 0x000fe4000000124f */
[----:B------:R-:W-:Y:S01]  /*c640*/  SHF.R.U64 R79, R80, 0x10, R81 ;  /* 0x00000010504f7819 */ /* 0x000fe20000001251 */
[----:B------:R-:W2:Y:S01]  /*c650*/  LDS.128 R4, [R100+0xc100] ;  /* 0x00c1000064047984 */ /* 0x000ea20000000c00 */
[----:B------:R-:W-:Y:S01]  /*c660*/  SHF.R.U64 R82, R82, 0x10, R83 ;  /* 0x0000001052527819 */ /* 0x000fe20000001253 */
[----:B------:R-:W-:Y:S01]  /*c670*/  HADD2.F32 R106, -RZ, R106.H0_H0 ;  /* 0x2000006aff6a7230 */ /* 0x000fe20000004100 */
[----:B------:R-:W-:-:S02]  /*c680*/  SHF.R.U32.HI R80, RZ, 0x10, R81 ;  /* 0x00000010ff507819 */ /* 0x000fc40000011651 */
[----:B------:R-:W-:Y:S01]  /*c690*/  SHF.R.U32.HI R83, RZ, 0x10, R83 ;  /* 0x00000010ff537819 */ /* 0x000fe20000011653 */
[----:B------:R-:W-:Y:S01]  /*c6a0*/  HADD2.F32 R117, -RZ, R82.H0_H0 ;  /* 0x20000052ff757230 */ /* 0x000fe20000004100 */
[--C-:B------:R-:W-:Y:S02]  /*c6b0*/  SHF.R.U64 R76, R76, 0x10, R77.reuse ;  /* 0x000000104c4c7819 */ /* 0x100fe4000000124d */
[----:B------:R-:W-:Y:S01]  /*c6c0*/  SHF.R.U32.HI R77, RZ, 0x10, R77 ;  /* 0x00000010ff4d7819 */ /* 0x000fe2000001164d */
[----:B------:R-:W-:Y:S02]  /*c6d0*/  HADD2.F32 R122, -RZ, R83.H0_H0 ;  /* 0x20000053ff7a7230 */ /* 0x000fe40000004100 */
[--C-:B-1----:R-:W-:Y:S02]  /*c6e0*/  HADD2.F32 R81, -RZ, R11.reuse.H0_H0 ;  /* 0x2000000bff517230 */ /* 0x102fe40000004100 */
[----:B------:R-:W-:Y:S02]  /*c6f0*/  HADD2.F32 R11, -RZ, R11.H1_H1 ;  /* 0x3000000bff0b7230 */ /* 0x000fe40000004100 */
[--C-:B--2---:R-:W-:Y:S01]  /*c700*/  HADD2.F32 R111, -RZ, R7.reuse.H0_H0 ;  /* 0x20000007ff6f7230 */ /* 0x104fe20000004100 */
[----:B------:R-:W-:Y:S01]  /*c710*/  FMUL.FTZ R116, R81, R110 ;  /* 0x0000006e51747220 */ /* 0x000fe20000410000 */
[----:B------:R-:W-:Y:S01]  /*c720*/  HADD2.F32 R7, -RZ, R7.H1_H1 ;  /* 0x30000007ff077230 */ /* 0x000fe20000004100 */
[----:B------:R-:W-:Y:S01]  /*c730*/  FMUL.FTZ R120, R11, R106 ;  /* 0x0000006a0b787220 */ /* 0x000fe20000410000 */
[----:B------:R-:W-:Y:S01]  /*c740*/  HADD2.F32 R107, -RZ, R9.H0_H0 ;  /* 0x20000009ff6b7230 */ /* 0x000fe20000004100 */
[----:B------:R-:W-:Y:S01]  /*c750*/  FMUL.FTZ R110, R111, R110 ;  /* 0x0000006e6f6e7220 */ /* 0x000fe20000410000 */
[----:B------:R-:W-:Y:S01]  /*c760*/  HADD2.F32 R112, -RZ, R5.H0_H0 ;  /* 0x20000005ff707230 */ /* 0x000fe20000004100 */
[----:B------:R-:W-:Y:S01]  /*c770*/  FMUL.FTZ R106, R7, R106 ;  /* 0x0000006a076a7220 */ /* 0x000fe20000410000 */
[----:B------:R-:W-:Y:S01]  /*c780*/  HADD2.F32 R9, -RZ, R9.H1_H1 ;  /* 0x30000009ff097230 */ /* 0x000fe20000004100 */
[-C--:B------:R-:W-:Y:S01]  /*c790*/  FMUL.FTZ R83, R107, R115.reuse ;  /* 0x000000736b537220 */ /* 0x080fe20000410000 */
[----:B------:R-:W-:Y:S01]  /*c7a0*/  HADD2.F32 R108, -RZ, R8.H0_H0 ;  /* 0x20000008ff6c7230 */ /* 0x000fe20000004100 */
[----:B------:R-:W-:Y:S01]  /*c7b0*/  FFMA.FTZ R7, R7, R122, R120 ;  /* 0x0000007a07077223 */ /* 0x000fe20000010078 */
[----:B------:R-:W-:Y:S01]  /*c7c0*/  HADD2.F32 R120, -RZ, R77.H0_H0 ;  /* 0x2000004dff787230 */ /* 0x000fe20000004100 */
[C---:B------:R-:W-:Y:S01]  /*c7d0*/  FMUL.FTZ R115, R112.reuse, R115 ;  /* 0x0000007370737220 */ /* 0x040fe20000410000 */
[----:B------:R-:W-:Y:S01]  /*c7e0*/  HADD2.F32 R5, -RZ, R5.H1_H1 ;  /* 0x30000005ff057230 */ /* 0x000fe20000004100 */
[----:B------:R-:W-:Y:S01]  /*c7f0*/  FFMA.FTZ R83, R112, R124, R83 ;  /* 0x0000007c70537223 */ /* 0x000fe20000010053 */
[----:B------:R-:W-:Y:S01]  /*c800*/  HADD2.F32 R112, -RZ, R80.H0_H0 ;  /* 0x20000050ff707230 */ /* 0x000fe20000004100 */
[----:B------:R-:W-:Y:S01]  /*c810*/  FMUL.FTZ R80, R9, R120 ;  /* 0x0000007809507220 */ /* 0x000fe20000410000 */
[----:B------:R-:W-:Y:S01]  /*c820*/  HADD2.F32 R109, -RZ, R8.H1_H1 ;  /* 0x30000008ff6d7230 */ /* 0x000fe20000004100 */
[----:B------:R-:W-:Y:S01]  /*c830*/  FMUL.FTZ R77, R108, R102 ;  /* 0x000000666c4d7220 */ /* 0x000fe20000410000 */
[----:B------:R-:W-:Y:S01]  /*c840*/  HADD2.F32 R113, -RZ, R4.H0_H0 ;  /* 0x20000004ff717230 */ /* 0x000fe20000004100 */
[C---:B------:R-:W-:Y:S01]  /*c850*/  FMUL.FTZ R120, R5.reuse, R120 ;  /* 0x0000007805787220 */ /* 0x040fe20000410000 */
[----:B------:R-:W-:Y:S01]  /*c860*/  HADD2.F32 R8, -RZ, R10.H0_H0 ;  /* 0x2000000aff087230 */ /* 0x000fe20000004100 */
[----:B------:R-:W-:Y:S01]  /*c870*/  FFMA.FTZ R80, R5, R112, R80 ;  /* 0x0000007005507223 */ /* 0x000fe20000010050 */
[----:B------:R-:W-:Y:S01]  /*c880*/  HADD2.F32 R114, -RZ, R4.H1_H1 ;  /* 0x30000004ff727230 */ /* 0x000fe20000004100 */
[----:B------:R-:W-:Y:S01]  /*c890*/  FMUL.FTZ R5, R113, R102 ;  /* 0x0000006671057220 */ /* 0x000fe20000410000 */
[----:B------:R-:W-:Y:S01]  /*c8a0*/  HADD2.F32 R4, -RZ, R6.H0_H0 ;  /* 0x20000006ff047230 */ /* 0x000fe20000004100 */
[----:B------:R-:W-:Y:S01]  /*c8b0*/  FFMA.FTZ R116, R111, R118, R116 ;  /* 0x000000766f747223 */ /* 0x000fe20000010074 */
[----:B------:R-:W-:Y:S01]  /*c8c0*/  HADD2.F32 R10, -RZ, R10.H1_H1 ;  /* 0x3000000aff0a7230 */ /* 0x000fe20000004100 */
[----:B------:R-:W-:Y:S01]  /*c8d0*/  FFMA.FTZ R77, R113, R104, R77 ;  /* 0x00000068714d7223 */ /* 0x000fe2000001004d */
[----:B------:R-:W-:Y:S01]  /*c8e0*/  HADD2.F32 R111, -RZ, R76.H0_H0 ;  /* 0x2000004cff6f7230 */ /* 0x000fe20000004100 */
[-C--:B------:R-:W-:Y:S01]  /*c8f0*/  FMUL.FTZ R102, R8, R103.reuse ;  /* 0x0000006708667220 */ /* 0x080fe20000410000 */
[----:B------:R-:W-:Y:S01]  /*c900*/  HADD2.F32 R113, -RZ, R78.H0_H0 ;  /* 0x2000004eff717230 */ /* 0x000fe20000004100 */
[C---:B------:R-:W-:Y:S01]  /*c910*/  FMUL.FTZ R103, R4.reuse, R103 ;  /* 0x0000006704677220 */ /* 0x040fe20000410000 */
[----:B------:R-:W-:Y:S01]  /*c920*/  HADD2.F32 R6, -RZ, R6.H1_H1 ;  /* 0x30000006ff067230 */ /* 0x000fe20000004100 */
[----:B------:R-:W-:Y:S01]  /*c930*/  FFMA.FTZ R76, R4, R105, R102 ;  /* 0x00000069044c7223 */ /* 0x000fe20000010066 */
[----:B------:R-:W-:Y:S01]  /*c940*/  HADD2.F32 R4, -RZ, R79.H0_H0 ;  /* 0x2000004fff047230 */ /* 0x000fe20000004100 */
[----:B------:R-:W-:Y:S01]  /*c950*/  FMUL.FTZ R119, R109, R111 ;  /* 0x0000006f6d777220 */ /* 0x000fe20000410000 */
[----:B------:R-:W-:Y:S01]  /*c960*/  F2FP.PACK_AB R7, R7, R116 ;  /* 0x000000740707723e */ /* 0x000fe200000000ff */
[----:B------:R-:W-:-:S02]  /*c970*/  FMUL.FTZ R79, R10, R113 ;  /* 0x000000710a4f7220 */ /* 0x000fc40000410000 */
[----:B------:R-:W-:Y:S02]  /*c980*/  FMUL.FTZ R111, R114, R111 ;  /* 0x0000006f726f7220 */ /* 0x000fe40000410000 */
[----:B------:R-:W-:Y:S02]  /*c990*/  FMUL.FTZ R113, R6, R113 ;  /* 0x0000007106717220 */ /* 0x000fe40000410000 */
[----:B------:R-:W-:Y:S02]  /*c9a0*/  FFMA.FTZ R110, R81, R118, -R110 ;  /* 0x00000076516e7223 */ /* 0x000fe4000001086e */
        /* <DEDUP_REMOVED lines=8> */
[----:B------:R-:W-:-:S02]  /*ca30*/  FFMA.FTZ R111, R109, R4, -R111 ;  /* 0x000000046d6f7223 */ /* 0x000fc4000001086f */
[-C--:B------:R-:W-:Y:S02]  /*ca40*/  FFMA.FTZ R10, R10, R117.reuse, -R113 ;  /* 0x000000750a0a7223 */ /* 0x080fe40000010871 */
[----:B------:R-:W-:Y:S01]  /*ca50*/  FFMA.FTZ R114, R114, R4, R119 ;  /* 0x0000000472727223 */ /* 0x000fe20000010077 */
[----:B------:R-:W-:Y:S01]  /*ca60*/  F2FP.PACK_AB R8, R111, R104 ;  /* 0x000000686f08723e */ /* 0x000fe200000000ff */
[----:B------:R-:W-:Y:S01]  /*ca70*/  FFMA.FTZ R79, R6, R117, R79 ;  /* 0x00000075064f7223 */ /* 0x000fe2000001004f */
[----:B------:R-:W-:Y:S02]  /*ca80*/  F2FP.PACK_AB R10, R10, R103 ;  /* 0x000000670a0a723e */ /* 0x000fe400000000ff */
[----:B------:R-:W-:Y:S02]  /*ca90*/  F2FP.PACK_AB R4, R114, R77 ;  /* 0x0000004d7204723e */ /* 0x000fe400000000ff */
[----:B------:R-:W-:Y:S01]  /*caa0*/  F2FP.PACK_AB R6, R79, R76 ;  /* 0x0000004c4f06723e */ /* 0x000fe200000000ff */
[----:B------:R1:W-:Y:S04]  /*cab0*/  STS.128 [R101+0xc100], R8 ;  /* 0x00c1000865007388 */ /* 0x0003e80000000c00 */
[----:B------:R1:W-:Y:S02]  /*cac0*/  STS.128 [R100+0xc100], R4 ;  /* 0x00c1000464007388 */ /* 0x0003e40000000c00 */
.L_x_403:
[----:B------:R-:W-:Y:S05]  /*cad0*/  BSYNC B0 ;  /* 0x0000000000007941 */ /* 0x000fea0003800000 */
.L_x_402:
[----:B-1----:R-:W-:Y:S01]  /*cae0*/  IADD3 R8, R57, 0x20, RZ ;  /* 0x0000002039087810 */ /* 0x002fe20007ffe0ff */
[----:B------:R-:W-:Y:S03]  /*caf0*/  BSSY B0, `(.L_x_404) ;  /* 0x0000071000007945 */ /* 0x000fe60003800000 */
[----:B------:R-:W-:-:S13]  /*cb00*/  ISETP.GE.AND P0, PT, R8, c[0x0][0x27c], PT ;  /* 0x00009f0008007a0c */ /* 0x000fda0003f06270 */
[----:B------:R-:W-:Y:S05]  /*cb10*/  @P0 BRA `(.L_x_405) ;  /* 0x000006e000000947 */ /* 0x000fea0003800000 */
[----:B------:R-:W-:Y:S01]  /*cb20*/  SHF.R.S32.HI R7, RZ, 0x1f, R8 ;  /* 0x0000001fff077819 */ /* 0x000fe20000011408 */
[----:B------:R-:W-:Y:S01]  /*cb30*/  HADD2.F32 R108, -RZ, R97.H0_H0 ;  /* 0x20000061ff6c7230 */ /* 0x000fe20000004100 */
[----:B------:R-:W-:Y:S01]  /*cb40*/  MOV R4, c[0x0][0x27c] ;  /* 0x00009f0000047a02 */ /* 0x000fe20000000f00 */
[--C-:B------:R-:W-:Y:S01]  /*cb50*/  HADD2.F32 R82, -RZ, R96.reuse.H0_H0 ;  /* 0x20000060ff527230 */ /* 0x100fe20000004100 */
[CC--:B------:R-:W-:Y:S01]  /*cb60*/  LEA.HI R6, R7.reuse, R8.reuse, RZ, 0x3 ;  /* 0x0000000807067211 */ /* 0x0c0fe200078f18ff */
[----:B------:R-:W-:Y:S01]  /*cb70*/  HADD2.F32 R114, -RZ, R99.H0_H0 ;  /* 0x20000063ff727230 */ /* 0x000fe20000004100 */
[----:B------:R-:W-:Y:S01]  /*cb80*/  LEA.HI R7, R7, R8, RZ, 0x6 ;  /* 0x0000000807077211 */ /* 0x000fe200078f30ff */
[----:B------:R-:W-:Y:S01]  /*cb90*/  HADD2.F32 R96, -RZ, R96.H1_H1 ;  /* 0x30000060ff607230 */ /* 0x000fe20000004100 */
[----:B------:R-:W-:Y:S01]  /*cba0*/  SHF.R.S32.HI R9, RZ, 0x3, R6 ;  /* 0x00000003ff097819 */ /* 0x000fe20000011406 */
[--C-:B------:R-:W-:Y:S01]  /*cbb0*/  HADD2.F32 R106, -RZ, R98.reuse.H0_H0 ;  /* 0x20000062ff6a7230 */ /* 0x100fe20000004100 */
[----:B------:R-:W-:Y:S01]  /*cbc0*/  SHF.L.U32 R5, R86, 0x6, RZ ;  /* 0x0000000656057819 */ /* 0x000fe200000006ff */
[----:B------:R-:W-:Y:S01]  /*cbd0*/  IMAD.SHL.U32 R7, R7, 0x80, RZ ;  /* 0x0000008007077824 */ /* 0x000fe200078e00ff */
[----:B------:R-:W-:Y:S01]  /*cbe0*/  LEA.HI R4, R4, R9, RZ, 0x1d ;  /* 0x0000000904047211 */ /* 0x000fe200078fe8ff */
[----:B------:R-:W-:Y:S01]  /*cbf0*/  HADD2.F32 R98, -RZ, R98.H1_H1 ;  /* 0x30000062ff627230 */ /* 0x000fe20000004100 */
[----:B------:R-:W-:Y:S01]  /*cc00*/  LOP3.LUT R5, R5, 0x1c0, RZ, 0xc0, !PT ;  /* 0x000001c005057812 */ /* 0x000fe200078ec0ff */
[----:B------:R-:W-:Y:S01]  /*cc10*/  HADD2.F32 R97, -RZ, R97.H1_H1 ;  /* 0x30000061ff617230 */ /* 0x000fe20000004100 */
[----:B------:R-:W-:Y:S01]  /*cc20*/  SHF.R.S32.HI R9, RZ, 0x1f, R4 ;  /* 0x0000001fff097819 */ /* 0x000fe20000011404 */
[----:B------:R-:W-:Y:S01]  /*cc30*/  HADD2.F32 R99, -RZ, R99.H1_H1 ;  /* 0x30000063ff637230 */ /* 0x000fe20000004100 */
[----:B------:R-:W-:-:S02]  /*cc40*/  LOP3.LUT R7, R7, 0x7fffe000, RZ, 0xc0, !PT ;  /* 0x7fffe00007077812 */ /* 0x000fc400078ec0ff */
[----:B------:R-:W-:Y:S01]  /*cc50*/  LEA.HI R9, R9, R4, RZ, 0x3 ;  /* 0x0000000409097211 */ /* 0x000fe200078f18ff */
[----:B------:R-:W-:Y:S01]  /*cc60*/  IMAD.SHL.U32 R4, R4, 0x8, RZ ;  /* 0x0000000804047824 */ /* 0x000fe200078e00ff */
[----:B------:R-:W-:Y:S02]  /*cc70*/  LOP3.LUT R11, R5, 0x38, R6, 0xf8, !PT ;  /* 0x00000038050b7812 */ /* 0x000fe400078ef806 */
[----:B------:R-:W-:Y:S02]  /*cc80*/  SHF.L.U32 R9, R9, 0xa, RZ ;  /* 0x0000000a09097819 */ /* 0x000fe400000006ff */
[----:B------:R-:W-:Y:S02]  /*cc90*/  SHF.R.U32.HI R6, RZ, 0x3, R5 ;  /* 0x00000003ff067819 */ /* 0x000fe40000011605 */
[----:B------:R-:W-:Y:S02]  /*cca0*/  LEA R8, R88, R7, 0x9 ;  /* 0x0000000758087211 */ /* 0x000fe400078e48ff */
[----:B------:R-:W-:-:S02]  /*ccb0*/  LOP3.LUT R7, R5, 0x38, R4, 0xf8, !PT ;  /* 0x0000003805077812 */ /* 0x000fc400078ef804 */
[----:B------:R-:W-:Y:S02]  /*ccc0*/  LOP3.LUT R5, R9, 0x7fffe000, RZ, 0xc0, !PT ;  /* 0x7fffe00009057812 */ /* 0x000fe400078ec0ff */
[-C--:B------:R-:W-:Y:S02]  /*ccd0*/  LOP3.LUT R11, R11, R6.reuse, RZ, 0x3c, !PT ;  /* 0x000000060b0b7212 */ /* 0x080fe400078e3cff */
[----:B------:R-:W-:Y:S01]  /*cce0*/  LOP3.LUT R4, R7, R6, RZ, 0x3c, !PT ;  /* 0x0000000607047212 */ /* 0x000fe200078e3cff */
[----:B------:R-:W-:Y:S01]  /*ccf0*/  IMAD R5, R88, 0x200, R5 ;  /* 0x0000020058057824 */ /* 0x000fe200078e0205 */
[----:B------:R-:W-:Y:S01]  /*cd00*/  SHF.R.U32.HI R78, RZ, 0x10, R61 ;  /* 0x00000010ff4e7819 */ /* 0x000fe2000001163d */
[----:B------:R-:W-:Y:S01]  /*cd10*/  IMAD.IADD R8, R8, 0x1, R11 ;  /* 0x0000000108087824 */ /* 0x000fe200078e020b */
[--C-:B------:R-:W-:Y:S02]  /*cd20*/  SHF.R.U64 R64, R64, 0x10, R65.reuse ;  /* 0x0000001040407819 */ /* 0x100fe40000001241 */
[----:B------:R-:W-:Y:S01]  /*cd30*/  IADD3 R4, R5, R4, RZ ;  /* 0x0000000405047210 */ /* 0x000fe20007ffe0ff */
[----:B------:R-:W-:Y:S01]  /*cd40*/  HADD2.F32 R78, -RZ, R78.H0_H0 ;  /* 0x2000004eff4e7230 */ /* 0x000fe20000004100 */
[----:B------:R-:W-:Y:S01]  /*cd50*/  SHF.L.U32 R77, R8, 0x1, RZ ;  /* 0x00000001084d7819 */ /* 0x000fe200000006ff */
[----:B------:R-:W-:Y:S01]  /*cd60*/  HADD2.F32 R64, -RZ, R64.H0_H0 ;  /* 0x20000040ff407230 */ /* 0x000fe20000004100 */
[----:B------:R-:W-:Y:S01]  /*cd70*/  SHF.R.U32.HI R65, RZ, 0x10, R65 ;  /* 0x00000010ff417819 */ /* 0x000fe20000011641 */
[----:B------:R-:W-:Y:S01]  /*cd80*/  IMAD.SHL.U32 R76, R4, 0x2, RZ ;  /* 0x00000002044c7824 */ /* 0x000fe200078e00ff */
[----:B------:R-:W-:Y:S01]  /*cd90*/  SHF.R.U64 R60, R60, 0x10, R61 ;  /* 0x000000103c3c7819 */ /* 0x000fe2000000123d */
[----:B------:R-:W1:Y:S01]  /*cda0*/  LDS.128 R8, [R77+0xc100] ;  /* 0x00c100004d087984 */ /* 0x000e620000000c00 */
[--C-:B------:R-:W-:Y:S01]  /*cdb0*/  SHF.R.U64 R61, R66, 0x10, R67.reuse ;  /* 0x00000010423d7819 */ /* 0x100fe20000001243 */
[----:B------:R-:W-:Y:S01]  /*cdc0*/  HADD2.F32 R110, -RZ, R65.H0_H0 ;  /* 0x20000041ff6e7230 */ /* 0x000fe20000004100 */
[----:B------:R-:W-:Y:S01]  /*cdd0*/  SHF.R.U32.HI R66, RZ, 0x10, R67 ;  /* 0x00000010ff427819 */ /* 0x000fe20000011643 */
[----:B------:R-:W2:Y:S01]  /*cde0*/  LDS.128 R4, [R76+0xc100] ;  /* 0x00c100004c047984 */ /* 0x000ea20000000c00 */
[----:B------:R-:W-:-:S02]  /*cdf0*/  SHF.R.U64 R62, R62, 0x10, R63 ;  /* 0x000000103e3e7819 */ /* 0x000fc4000000123f */
[----:B------:R-:W-:Y:S01]  /*ce00*/  SHF.R.U32.HI R63, RZ, 0x10, R63 ;  /* 0x00000010ff3f7819 */ /* 0x000fe2000001163f */
[----:B------:R-:W-:Y:S02]  /*ce10*/  HADD2.F32 R116, -RZ, R66.H0_H0 ;  /* 0x20000042ff747230 */ /* 0x000fe40000004100 */
[--C-:B-1----:R-:W-:Y:S02]  /*ce20*/  HADD2.F32 R79, -RZ, R9.reuse.H1_H1 ;  /* 0x30000009ff4f7230 */ /* 0x102fe40000004100 */
[----:B------:R-:W-:Y:S02]  /*ce30*/  HADD2.F32 R67, -RZ, R9.H0_H0 ;  /* 0x20000009ff437230 */ /* 0x000fe40000004100 */
[----:B------:R-:W-:Y:S01]  /*ce40*/  HADD2.F32 R9, -RZ, R11.H0_H0 ;  /* 0x2000000bff097230 */ /* 0x000fe20000004100 */
[----:B------:R-:W-:Y:S01]  /*ce50*/  FMUL.FTZ R65, R79, R78 ;  /* 0x0000004e4f417220 */ /* 0x000fe20000410000 */
[--C-:B--2---:R-:W-:Y:S01]  /*ce60*/  HADD2.F32 R100, -RZ, R5.reuse.H1_H1 ;  /* 0x30000005ff647230 */ /* 0x104fe20000004100 */
[----:B------:R-:W-:Y:S01]  /*ce70*/  FMUL.FTZ R104, R67, R82 ;  /* 0x0000005243687220 */ /* 0x000fe20000410000 */
[----:B------:R-:W-:Y:S01]  /*ce80*/  HADD2.F32 R83, -RZ, R5.H0_H0 ;  /* 0x20000005ff537230 */ /* 0x000fe20000004100 */
[----:B------:R-:W-:Y:S01]  /*ce90*/  FMUL.FTZ R112, R9, R108 ;  /* 0x0000006c09707220 */ /* 0x000fe20000410000 */
[----:B------:R-:W-:Y:S01]  /*cea0*/  HADD2.F32 R5, -RZ, R7.H0_H0 ;  /* 0x20000007ff057230 */ /* 0x000fe20000004100 */
[C---:B------:R-:W-:Y:S01]  /*ceb0*/  FMUL.FTZ R78, R100.reuse, R78 ;  /* 0x0000004e644e7220 */ /* 0x040fe20000410000 */
[----:B------:R-:W-:Y:S01]  /*cec0*/  HADD2.F32 R80, -RZ, R8.H0_H0 ;  /* 0x20000008ff507230 */ /* 0x000fe20000004100 */
[----:B------:R-:W-:Y:S01]  /*ced0*/  FFMA.FTZ R65, R100, R110, R65 ;  /* 0x0000006e64417223 */ /* 0x000fe20000010041 */
[----:B------:R-:W-:Y:S01]  /*cee0*/  HADD2.F32 R11, -RZ, R11.H1_H1 ;  /* 0x3000000bff0b7230 */ /* 0x000fe20000004100 */
[C---:B------:R-:W-:Y:S01]  /*cef0*/  FMUL.FTZ R108, R5.reuse, R108 ;  /* 0x0000006c056c7220 */ /* 0x040fe20000410000 */
[----:B------:R-:W-:Y:S01]  /*cf00*/  HADD2.F32 R100, -RZ, R63.H0_H0 ;  /* 0x2000003fff647230 */ /* 0x000fe20000004100 */
[----:B------:R-:W-:Y:S01]  /*cf10*/  FFMA.FTZ R112, R5, R114, R112 ;  /* 0x0000007205707223 */ /* 0x000fe20000010070 */
[----:B------:R-:W-:Y:S01]  /*cf20*/  HADD2.F32 R101, -RZ, R4.H0_H0 ;  /* 0x20000004ff657230 */ /* 0x000fe20000004100 */
[----:B------:R-:W-:Y:S01]  /*cf30*/  FMUL.FTZ R5, R80, R96 ;  /* 0x0000006050057220 */ /* 0x000fe20000410000 */
[----:B------:R-:W-:Y:S01]  /*cf40*/  HADD2.F32 R81, -RZ, R8.H1_H1 ;  /* 0x30000008ff517230 */ /* 0x000fe20000004100 */
[----:B------:R-:W-:Y:S01]  /*cf50*/  FMUL.FTZ R66, R11, R100 ;  /* 0x000000640b427220 */ /* 0x000fe20000410000 */
[----:B------:R-:W-:Y:S01]  /*cf60*/  HADD2.F32 R7, -RZ, R7.H1_H1 ;  /* 0x30000007ff077230 */ /* 0x000fe20000004100 */
[C---:B------:R-:W-:Y:S01]  /*cf70*/  FMUL.FTZ R63, R101.reuse, R96 ;  /* 0x00000060653f7220 */ /* 0x040fe20000410000 */
[----:B------:R-:W-:Y:S01]  /*cf80*/  HADD2.F32 R8, -RZ, R10.H0_H0 ;  /* 0x2000000aff087230 */ /* 0x000fe20000004100 */
[----:B------:R-:W-:Y:S01]  /*cf90*/  FFMA.FTZ R101, R101, R98, R5 ;  /* 0x0000006265657223 */ /* 0x000fe20000010005 */
[----:B------:R-:W-:Y:S01]  /*cfa0*/  HADD2.F32 R102, -RZ, R4.H1_H1 ;  /* 0x30000004ff667230 */ /* 0x000fe20000004100 */
[----:B------:R-:W-:Y:S01]  /*cfb0*/  FMUL.FTZ R100, R7, R100 ;  /* 0x0000006407647220 */ /* 0x000fe20000410000 */
[----:B------:R-:W-:Y:S01]  /*cfc0*/  HADD2.F32 R4, -RZ, R6.H0_H0 ;  /* 0x20000006ff047230 */ /* 0x000fe20000004100 */
[C---:B------:R-:W-:Y:S01]  /*cfd0*/  FMUL.FTZ R82, R83.reuse, R82 ;  /* 0x0000005253527220 */ /* 0x040fe20000410000 */
[----:B------:R-:W-:Y:S01]  /*cfe0*/  HADD2.F32 R10, -RZ, R10.H1_H1 ;  /* 0x3000000aff0a7230 */ /* 0x000fe20000004100 */
[----:B------:R-:W-:Y:S01]  /*cff0*/  FFMA.FTZ R104, R83, R106, R104 ;  /* 0x0000006a53687223 */ /* 0x000fe20000010068 */
[----:B------:R-:W-:Y:S01]  /*d000*/  HADD2.F32 R83, -RZ, R62.H0_H0 ;  /* 0x2000003eff537230 */ /* 0x000fe20000004100 */
[----:B------:R-:W-:Y:S01]  /*d010*/  FFMA.FTZ R7, R7, R116, R66 ;  /* 0x0000007407077223 */ /* 0x000fe20000010042 */
[----:B------:R-:W-:Y:S01]  /*d020*/  HADD2.F32 R66, -RZ, R60.H0_H0 ;  /* 0x2000003cff427230 */ /* 0x000fe20000004100 */
[-C--:B------:R-:W-:Y:S01]  /*d030*/  FMUL.FTZ R5, R8, R97.reuse ;  /* 0x0000006108057220 */ /* 0x080fe20000410000 */
[----:B------:R-:W-:Y:S01]  /*d040*/  HADD2.F32 R6, -RZ, R6.H1_H1 ;  /* 0x30000006ff067230 */ /* 0x000fe20000004100 */
[C---:B------:R-:W-:Y:S01]  /*d050*/  FMUL.FTZ R97, R4.reuse, R97 ;  /* 0x0000006104617220 */ /* 0x040fe20000410000 */
[----:B------:R-:W-:Y:S01]  /*d060*/  F2FP.PACK_AB R7, R7, R112 ;  /* 0x000000700707723e */ /* 0x000fe200000000ff */
[----:B------:R-:W-:Y:S01]  /*d070*/  FFMA.FTZ R60, R4, R99, R5 ;  /* 0x00000063043c7223 */ /* 0x000fe20000010005 */
[----:B------:R-:W-:Y:S01]  /*d080*/  HADD2.F32 R5, -RZ, R61.H0_H0 ;  /* 0x2000003dff057230 */ /* 0x000fe20000004100 */
[----:B------:R-:W-:-:S02]  /*d090*/  FMUL.FTZ R103, R81, R66 ;  /* 0x0000004251677220 */ /* 0x000fc40000410000 */
[-C--:B------:R-:W-:Y:S02]  /*d0a0*/  FMUL.FTZ R61, R10, R83.reuse ;  /* 0x000000530a3d7220 */ /* 0x080fe40000410000 */
[----:B------:R-:W-:Y:S02]  /*d0b0*/  FMUL.FTZ R66, R102, R66 ;  /* 0x0000004266427220 */ /* 0x000fe40000410000 */
[----:B------:R-:W-:Y:S02]  /*d0c0*/  FMUL.FTZ R83, R6, R83 ;  /* 0x0000005306537220 */ /* 0x000fe40000410000 */
[----:B------:R-:W-:Y:S02]  /*d0d0*/  FFMA.FTZ R97, R8, R99, -R97 ;  /* 0x0000006308617223 */ /* 0x000fe40000010861 */
[----:B------:R-:W-:Y:S02]  /*d0e0*/  FFMA.FTZ R82, R67, R106, -R82 ;  /* 0x0000006a43527223 */ /* 0x000fe40000010852 */
[----:B------:R-:W-:-:S02]  /*d0f0*/  FFMA.FTZ R79, R79, R110, -R78 ;  /* 0x0000006e4f4f7223 */ /* 0x000fc4000001084e */
[----:B------:R-:W-:Y:S02]  /*d100*/  FFMA.FTZ R108, R9, R114, -R108 ;  /* 0x00000072096c7223 */ /* 0x000fe4000001086c */
[----:B------:R-:W-:Y:S01]  /*d110*/  FFMA.FTZ R11, R11, R116, -R100 ;  /* 0x000000740b0b7223 */ /* 0x000fe20000010864 */
[----:B------:R-:W-:Y:S01]  /*d120*/  F2FP.PACK_AB R9, R79, R82 ;  /* 0x000000524f09723e */ /* 0x000fe200000000ff */
[----:B------:R-:W-:Y:S02]  /*d130*/  FFMA.FTZ R63, R80, R98, -R63 ;  /* 0x00000062503f7223 */ /* 0x000fe4000001083f */
[----:B------:R-:W-:Y:S01]  /*d140*/  FFMA.FTZ R8, R81, R64, -R66 ;  /* 0x0000004051087223 */ /* 0x000fe20000010842 */
[----:B------:R-:W-:Y:S01]  /*d150*/  F2FP.PACK_AB R11, R11, R108 ;  /* 0x0000006c0b0b723e */ /* 0x000fe200000000ff */
[----:B------:R-:W-:Y:S02]  /*d160*/  FFMA.FTZ R10, R10, R5, -R83 ;  /* 0x000000050a0a7223 */ /* 0x000fe40000010853 */
[----:B------:R-:W-:Y:S01]  /*d170*/  FFMA.FTZ R4, R102, R64, R103 ;  /* 0x0000004066047223 */ /* 0x000fe20000010067 */
[----:B------:R-:W-:Y:S01]  /*d180*/  F2FP.PACK_AB R8, R8, R63 ;  /* 0x0000003f0808723e */ /* 0x000fe200000000ff */
[----:B------:R-:W-:Y:S01]  /*d190*/  FFMA.FTZ R61, R6, R5, R61 ;  /* 0x00000005063d7223 */ /* 0x000fe2000001003d */
[----:B------:R-:W-:-:S02]  /*d1a0*/  F2FP.PACK_AB R10, R10, R97 ;  /* 0x000000610a0a723e */ /* 0x000fc400000000ff */
[----:B------:R-:W-:Y:S02]  /*d1b0*/  F2FP.PACK_AB R5, R65, R104 ;  /* 0x000000684105723e */ /* 0x000fe400000000ff */
[----:B------:R-:W-:Y:S01]  /*d1c0*/  F2FP.PACK_AB R4, R4, R101 ;  /* 0x000000650404723e */ /* 0x000fe200000000ff */
[----:B------:R1:W-:Y:S01]  /*d1d0*/  STS.128 [R77+0xc100], R8 ;  /* 0x00c100084d007388 */ /* 0x0003e20000000c00 */
[----:B------:R-:W-:-:S05]  /*d1e0*/  F2FP.PACK_AB R6, R61, R60 ;  /* 0x0000003c3d06723e */ /* 0x000fca00000000ff */
[----:B------:R1:W-:Y:S02]  /*d1f0*/  STS.128 [R76+0xc100], R4 ;  /* 0x00c100044c007388 */ /* 0x0003e40000000c00 */
.L_x_405:
[----:B------:R-:W-:Y:S05]  /*d200*/  BSYNC B0 ;  /* 0x0000000000007941 */ /* 0x000fea0003800000 */
.L_x_404:
[----:B-1----:R-:W-:-:S04]  /*d210*/  IADD3 R8, R57, 0x40, RZ ;  /* 0x0000004039087810 */ /* 0x002fc80007ffe0ff */
        /* <DEDUP_REMOVED lines=112> */
.L_x_401:
[----:B------:R-:W-:Y:S05]  /*d920*/  BSYNC B1 ;  /* 0x0000000000017941 */ /* 0x000fea0003800000 */
.L_x_400:
        /* <DEDUP_REMOVED lines=9> */
[----:B------:R-:W-:Y:S01]  /*d9c0*/  HADD2.F32 R80, -RZ, R84.H0_H0 ;  /* 0x20000054ff507230 */ /* 0x000fe20000004100 */
[----:B------:R-:W-:Y:S01]  /*d9d0*/  LEA.HI R8, R8, R89, RZ, 0x1d ;  /* 0x0000005908087211 */ /* 0x000fe200078fe8ff */
[----:B------:R-:W-:Y:S01]  /*d9e0*/  HADD2.F32 R46, -RZ, R75.H0_H0 ;  /* 0x2000004bff2e7230 */ /* 0x000fe20000004100 */
[----:B------:R-:W-:Y:S01]  /*d9f0*/  LEA.HI R4, R5, R86, RZ, 0x3 ;  /* 0x0000005605047211 */ /* 0x000fe200078f18ff */
[----:B------:R-:W-:Y:S01]  /*da00*/  HADD2.F32 R74, -RZ, R74.H1_H1 ;  /* 0x3000004aff4a7230 */ /* 0x000fe20000004100 */
[----:B------:R-:W-:Y:S01]  /*da10*/  SHF.R.S32.HI R5, RZ, 0x1f, R8 ;  /* 0x0000001fff057819 */ /* 0x000fe20000011408 */
[----:B------:R-:W-:Y:S01]  /*da20*/  HADD2.F32 R66, -RZ, R85.H0_H0 ;  /* 0x20000055ff427230 */ /* 0x000fe20000004100 */
[----:B------:R-:W-:Y:S01]  /*da30*/  SHF.L.U32 R6, R86, 0x6, RZ ;  /* 0x0000000656067819 */ /* 0x000fe200000006ff */
[----:B------:R-:W-:Y:S01]  /*da40*/  IMAD.SHL.U32 R4, R4, 0x40, RZ ;  /* 0x0000004004047824 */ /* 0x000fe200078e00ff */
[----:B------:R-:W-:Y:S01]  /*da50*/  LEA.HI R5, R5, R8, RZ, 0x3 ;  /* 0x0000000805057211 */ /* 0x000fe200078f18ff */
[----:B------:R-:W-:Y:S01]  /*da60*/  HADD2.F32 R84, -RZ, R84.H1_H1 ;  /* 0x30000054ff547230 */ /* 0x000fe20000004100 */
[----:B------:R-:W-:Y:S01]  /*da70*/  LOP3.LUT R6, R6, 0x1c0, RZ, 0xc0, !PT ;  /* 0x000001c006067812 */ /* 0x000fe200078ec0ff */
[----:B------:R-:W-:Y:S01]  /*da80*/  HADD2.F32 R75, -RZ, R75.H1_H1 ;  /* 0x3000004bff4b7230 */ /* 0x000fe20000004100 */
[----:B------:R-:W-:Y:S01]  /*da90*/  SHF.L.U32 R7, R8, 0x3, RZ ;  /* 0x0000000308077819 */ /* 0x000fe200000006ff */
[----:B------:R-:W-:Y:S01]  /*daa0*/  IMAD.SHL.U32 R5, R5, 0x400, RZ ;  /* 0x0000040005057824 */ /* 0x000fe200078e00ff */
[----:B------:R-:W-:Y:S01]  /*dab0*/  LOP3.LUT R10, R6, 0x38, R57, 0xf8, !PT ;  /* 0x00000038060a7812 */ /* 0x000fe200078ef839 */
[----:B------:R-:W-:Y:S01]  /*dac0*/  HADD2.F32 R85, -RZ, R85.H1_H1 ;  /* 0x30000055ff557230 */ /* 0x000fe20000004100 */
[----:B------:R-:W-:-:S02]  /*dad0*/  SHF.R.U32.HI R9, RZ, 0x3, R6 ;  /* 0x00000003ff097819 */ /* 0x000fc40000011606 */
[----:B------:R-:W-:Y:S02]  /*dae0*/  LOP3.LUT R4, R4, 0xfffffe00, RZ, 0xc0, !PT ;  /* 0xfffffe0004047812 */ /* 0x000fe400078ec0ff */
[----:B------:R-:W-:Y:S02]  /*daf0*/  LOP3.LUT R6, R6, 0x38, R7, 0xf8, !PT ;  /* 0x0000003806067812 */ /* 0x000fe400078ef807 */
[----:B------:R-:W-:Y:S02]  /*db00*/  LOP3.LUT R10, R4, R10, R9, 0xf6, !PT ;  /* 0x0000000a040a7212 */ /* 0x000fe400078ef609 */
[----:B------:R-:W-:Y:S02]  /*db10*/  LOP3.LUT R9, R6, R9, RZ, 0x3c, !PT ;  /* 0x0000000906097212 */ /* 0x000fe400078e3cff */
[----:B------:R-:W-:Y:S02]  /*db20*/  LOP3.LUT R5, R5, 0x7fffe000, RZ, 0xc0, !PT ;  /* 0x7fffe00005057812 */ /* 0x000fe400078ec0ff */
[----:B------:R-:W-:-:S02]  /*db30*/  SHF.L.U32 R41, R10, 0x1, RZ ;  /* 0x000000010a297819 */ /* 0x000fc400000006ff */
[----:B------:R-:W-:Y:S02]  /*db40*/  IADD3 R40, R9, R5, R4 ;  /* 0x0000000509287210 */ /* 0x000fe40007ffe004 */
[--C-:B------:R-:W-:Y:S01]  /*db50*/  SHF.R.U32.HI R42, RZ, 0x10, R31.reuse ;  /* 0x00000010ff2a7819 */ /* 0x100fe2000001161f */
[----:B------:R-:W1:Y:S01]  /*db60*/  LDS.128 R8, [R41+0xc100] ;  /* 0x00c1000029087984 */ /* 0x000e620000000c00 */
[----:B------:R-:W-:Y:S02]  /*db70*/  SHF.L.U32 R40, R40, 0x1, RZ ;  /* 0x0000000128287819 */ /* 0x000fe400000006ff */
[----:B------:R-:W-:Y:S01]  /*db80*/  SHF.R.U64 R30, R30, 0x10, R31 ;  /* 0x000000101e1e7819 */ /* 0x000fe2000000121f */
[----:B------:R-:W-:Y:S01]  /*db90*/  HADD2.F32 R42, -RZ, R42.H0_H0 ;  /* 0x2000002aff2a7230 */ /* 0x000fe20000004100 */
[----:B------:R-:W-:Y:S01]  /*dba0*/  SHF.R.U64 R31, R32, 0x10, R33 ;  /* 0x00000010201f7819 */ /* 0x000fe20000001221 */
[----:B------:R-:W2:Y:S01]  /*dbb0*/  LDS.128 R4, [R40+0xc100] ;  /* 0x00c1000028047984 */ /* 0x000ea20000000c00 */
[----:B------:R-:W-:Y:S01]  /*dbc0*/  SHF.R.U64 R34, R34, 0x10, R35 ;  /* 0x0000001022227819 */ /* 0x000fe20000001223 */
[----:B------:R-:W-:Y:S01]  /*dbd0*/  HADD2.F32 R65, -RZ, R30.H0_H0 ;  /* 0x2000001eff417230 */ /* 0x000fe20000004100 */
[----:B------:R-:W-:-:S02]  /*dbe0*/  SHF.R.U32.HI R32, RZ, 0x10, R33 ;  /* 0x00000010ff207819 */ /* 0x000fc40000011621 */
[----:B------:R-:W-:Y:S02]  /*dbf0*/  SHF.R.U32.HI R35, RZ, 0x10, R35 ;  /* 0x00000010ff237819 */ /* 0x000fe40000011623 */
[--C-:B------:R-:W-:Y:S02]  /*dc00*/  SHF.R.U64 R28, R28, 0x10, R29.reuse ;  /* 0x000000101c1c7819 */ /* 0x100fe4000000121d */
[----:B------:R-:W-:Y:S01]  /*dc10*/  SHF.R.U32.HI R29, RZ, 0x10, R29 ;  /* 0x00000010ff1d7819 */ /* 0x000fe2000001161d */
[----:B------:R-:W-:Y:S02]  /*dc20*/  HADD2.F32 R78, -RZ, R35.H0_H0 ;  /* 0x20000023ff4e7230 */ /* 0x000fe40000004100 */
[--C-:B-1----:R-:W-:Y:S02]  /*dc30*/  HADD2.F32 R33, -RZ, R11.reuse.H0_H0 ;  /* 0x2000000bff217230 */ /* 0x102fe40000004100 */
[----:B------:R-:W-:Y:S02]  /*dc40*/  HADD2.F32 R11, -RZ, R11.H1_H1 ;  /* 0x3000000bff0b7230 */ /* 0x000fe40000004100 */
[----:B------:R-:W-:Y:S01]  /*dc50*/  HADD2.F32 R43, -RZ, R9.H0_H0 ;  /* 0x20000009ff2b7230 */ /* 0x000fe20000004100 */
[----:B------:R-:W-:Y:S01]  /*dc60*/  FMUL.FTZ R64, R33, R46 ;  /* 0x0000002e21407220 */ /* 0x000fe20000410000 */
[--C-:B--2---:R-:W-:Y:S01]  /*dc70*/  HADD2.F32 R47, -RZ, R7.reuse.H0_H0 ;  /* 0x20000007ff2f7230 */ /* 0x104fe20000004100 */
[----:B------:R-:W-:Y:S01]  /*dc80*/  FMUL.FTZ R76, R11, R42 ;  /* 0x0000002a0b4c7220 */ /* 0x000fe20000410000 */
[----:B------:R-:W-:Y:S01]  /*dc90*/  HADD2.F32 R7, -RZ, R7.H1_H1 ;  /* 0x30000007ff077230 */ /* 0x000fe20000004100 */
[-C--:B------:R-:W-:Y:S01]  /*dca0*/  FMUL.FTZ R35, R43, R63.reuse ;  /* 0x0000003f2b237220 */ /* 0x080fe20000410000 */
[----:B------:R-:W-:Y:S01]  /*dcb0*/  HADD2.F32 R60, -RZ, R5.H0_H0 ;  /* 0x20000005ff3c7230 */ /* 0x000fe20000004100 */
[----:B------:R-:W-:Y:S01]  /*dcc0*/  FMUL.FTZ R46, R47, R46 ;  /* 0x0000002e2f2e7220 */ /* 0x000fe20000410000 */
[----:B------:R-:W-:Y:S01]  /*dcd0*/  HADD2.F32 R9, -RZ, R9.H1_H1 ;  /* 0x30000009ff097230 */ /* 0x000fe20000004100 */
[C---:B------:R-:W-:Y:S01]  /*dce0*/  FMUL.FTZ R42, R7.reuse, R42 ;  /* 0x0000002a072a7220 */ /* 0x040fe20000410000 */
[--C-:B------:R-:W-:Y:S01]  /*dcf0*/  HADD2.F32 R44, -RZ, R8.reuse.H0_H0 ;  /* 0x20000008ff2c7230 */ /* 0x100fe20000004100 */
[----:B------:R-:W-:Y:S01]  /*dd00*/  FFMA.FTZ R7, R7, R78, R76 ;  /* 0x0000004e07077223 */ /* 0x000fe2000001004c */
[----:B------:R-:W-:Y:S01]  /*dd10*/  HADD2.F32 R76, -RZ, R29.H0_H0 ;  /* 0x2000001dff4c7230 */ /* 0x000fe20000004100 */
[C---:B------:R-:W-:Y:S01]  /*dd20*/  FMUL.FTZ R63, R60.reuse, R63 ;  /* 0x0000003f3c3f7220 */ /* 0x040fe20000410000 */
[----:B------:R-:W-:Y:S01]  /*dd30*/  HADD2.F32 R45, -RZ, R8.H1_H1 ;  /* 0x30000008ff2d7230 */ /* 0x000fe20000004100 */
[----:B------:R-:W-:Y:S01]  /*dd40*/  FFMA.FTZ R35, R60, R80, R35 ;  /* 0x000000503c237223 */ /* 0x000fe20000010023 */
[----:B------:R-:W-:Y:S01]  /*dd50*/  HADD2.F32 R5, -RZ, R5.H1_H1 ;  /* 0x30000005ff057230 */ /* 0x000fe20000004100 */
[----:B------:R-:W-:Y:S01]  /*dd60*/  FMUL.FTZ R29, R44, R74 ;  /* 0x0000004a2c1d7220 */ /* 0x000fe20000410000 */
[----:B------:R-:W-:Y:S01]  /*dd70*/  HADD2.F32 R60, -RZ, R32.H0_H0 ;  /* 0x20000020ff3c7230 */ /* 0x000fe20000004100 */
[----:B------:R-:W-:Y:S01]  /*dd80*/  FMUL.FTZ R32, R9, R76 ;  /* 0x0000004c09207220 */ /* 0x000fe20000410000 */
[----:B------:R-:W-:Y:S01]  /*dd90*/  HADD2.F32 R8, -RZ, R10.H0_H0 ;  /* 0x2000000aff087230 */ /* 0x000fe20000004100 */
[----:B------:R-:W-:Y:S01]  /*dda0*/  FFMA.FTZ R64, R47, R66, R64 ;  /* 0x000000422f407223 */ /* 0x000fe20000010040 */
[--C-:B------:R-:W-:Y:S01]  /*ddb0*/  HADD2.F32 R61, -RZ, R4.reuse.H0_H0 ;  /* 0x20000004ff3d7230 */ /* 0x100fe20000004100 */
[C---:B------:R-:W-:Y:S01]  /*ddc0*/  FMUL.FTZ R76, R5.reuse, R76 ;  /* 0x0000004c054c7220 */ /* 0x040fe20000410000 */
[----:B------:R-:W-:Y:S01]  /*ddd0*/  HADD2.F32 R62, -RZ, R4.H1_H1 ;  /* 0x30000004ff3e7230 */ /* 0x000fe20000004100 */
[----:B------:R-:W-:Y:S01]  /*dde0*/  FFMA.FTZ R32, R5, R60, R32 ;  /* 0x0000003c05207223 */ /* 0x000fe20000010020 */
[----:B------:R-:W-:Y:S01]  /*ddf0*/  HADD2.F32 R4, -RZ, R6.H0_H0 ;  /* 0x20000006ff047230 */ /* 0x000fe20000004100 */
[C---:B------:R-:W-:Y:S01]  /*de00*/  FMUL.FTZ R5, R61.reuse, R74 ;  /* 0x0000004a3d057220 */ /* 0x040fe20000410000 */
[----:B------:R-:W-:Y:S01]  /*de10*/  HADD2.F32 R10, -RZ, R10.H1_H1 ;  /* 0x3000000aff0a7230 */ /* 0x000fe20000004100 */
        /* <DEDUP_REMOVED lines=8> */
[----:B------:R-:W-:Y:S01]  /*dea0*/  FMUL.FTZ R67, R45, R61 ;  /* 0x0000003d2d437220 */ /* 0x000fe20000410000 */
[----:B------:R-:W-:Y:S01]  /*deb0*/  HADD2.F32 R47, -RZ, R34.H0_H0 ;  /* 0x20000022ff2f7230 */ /* 0x000fe20000004100 */
        /* <DEDUP_REMOVED lines=22> */
.L_x_407:
[----:B------:R-:W-:Y:S05]  /*e020*/  BSYNC B0 ;  /* 0x0000000000007941 */ /* 0x000fea0003800000 */
.L_x_406:
[----:B-1----:R-:W-:Y:S01]  /*e030*/  IADD3 R7, R57, 0x20, RZ ;  /* 0x0000002039077810 */ /* 0x002fe20007ffe0ff */
[----:B------:R-:W-:Y:S03]  /*e040*/  BSSY B0, `(.L_x_408) ;  /* 0x0000073000007945 */ /* 0x000fe60003800000 */
[----:B------:R-:W-:-:S13]  /*e050*/  ISETP.GE.AND P0, PT, R7, c[0x0][0x27c], PT ;  /* 0x00009f0007007a0c */ /* 0x000fda0003f06270 */
[----:B------:R-:W-:Y:S05]  /*e060*/  @P0 BRA `(.L_x_409) ;  /* 0x0000070000000947 */ /* 0x000fea0003800000 */
[----:B------:R-:W-:Y:S01]  /*e070*/  SHF.R.S32.HI R8, RZ, 0x1f, R7 ;  /* 0x0000001fff087819 */ /* 0x000fe20000011407 */
[----:B------:R-:W-:Y:S01]  /*e080*/  IMAD.MOV.U32 R9, RZ, RZ, c[0x0][0x27c] ;  /* 0x00009f00ff097624 */ /* 0x000fe200078e00ff */
[----:B------:R-:W-:Y:S01]  /*e090*/  SHF.R.S32.HI R5, RZ, 0x1f, R86 ;  /* 0x0000001fff057819 */ /* 0x000fe20000011456 */
[----:B------:R-:W-:Y:S01]  /*e0a0*/  IMAD.SHL.U32 R10, R86, 0x40, RZ ;  /* 0x00000040560a7824 */ /* 0x000fe200078e00ff */
[CC--:B------:R-:W-:Y:S01]  /*e0b0*/  LEA.HI R11, R8.reuse, R7.reuse, RZ, 0x3 ;  /* 0x00000007080b7211 */ /* 0x0c0fe200078f18ff */
[----:B------:R-:W-:Y:S01]  /*e0c0*/  HADD2.F32 R60, -RZ, R59.H0_H0 ;  /* 0x2000003bff3c7230 */ /* 0x000fe20000004100 */
[----:B------:R-:W-:Y:S01]  /*e0d0*/  LEA.HI R5, R5, R86, RZ, 0x3 ;  /* 0x0000005605057211 */ /* 0x000fe200078f18ff */
[--C-:B------:R-:W-:Y:S01]  /*e0e0*/  HADD2.F32 R34, -RZ, R58.reuse.H0_H0 ;  /* 0x2000003aff227230 */ /* 0x100fe20000004100 */
[----:B------:R-:W-:Y:S01]  /*e0f0*/  SHF.R.S32.HI R4, RZ, 0x3, R11 ;  /* 0x00000003ff047819 */ /* 0x000fe2000001140b */
[----:B------:R-:W-:Y:S01]  /*e100*/  HADD2.F32 R66, -RZ, R73.H0_H0 ;  /* 0x20000049ff427230 */ /* 0x000fe20000004100 */
[----:B------:R-:W-:Y:S01]  /*e110*/  LEA.HI R8, R8, R7, RZ, 0x6 ;  /* 0x0000000708087211 */ /* 0x000fe200078f30ff */
[----:B------:R-:W-:Y:S01]  /*e120*/  IMAD.SHL.U32 R5, R5, 0x40, RZ ;  /* 0x0000004005057824 */ /* 0x000fe200078e00ff */
[----:B------:R-:W-:Y:S01]  /*e130*/  LEA.HI R9, R9, R4, RZ, 0x1d ;  /* 0x0000000409097211 */ /* 0x000fe200078fe8ff */
[----:B------:R-:W-:Y:S01]  /*e140*/  HADD2.F32 R58, -RZ, R58.H1_H1 ;  /* 0x3000003aff3a7230 */ /* 0x000fe20000004100 */
[----:B------:R-:W-:Y:S01]  /*e150*/  LOP3.LUT R10, R10, 0x1c0, RZ, 0xc0, !PT ;  /* 0x000001c00a0a7812 */ /* 0x000fe200078ec0ff */
[--C-:B------:R-:W-:Y:S01]  /*e160*/  HADD2.F32 R46, -RZ, R72.reuse.H0_H0 ;  /* 0x20000048ff2e7230 */ /* 0x100fe20000004100 */
[----:B------:R-:W-:Y:S01]  /*e170*/  SHF.R.S32.HI R4, RZ, 0x1f, R9 ;  /* 0x0000001fff047819 */ /* 0x000fe20000011409 */
[----:B------:R-:W-:Y:S01]  /*e180*/  IMAD.SHL.U32 R7, R9, 0x8, RZ ;  /* 0x0000000809077824 */ /* 0x000fe200078e00ff */
[----:B------:R-:W-:Y:S01]  /*e190*/  SHF.L.U32 R8, R8, 0x7, RZ ;  /* 0x0000000708087819 */ /* 0x000fe200000006ff */
[----:B------:R-:W-:Y:S01]  /*e1a0*/  HADD2.F32 R72, -RZ, R72.H1_H1 ;  /* 0x30000048ff487230 */ /* 0x000fe20000004100 */
[----:B------:R-:W-:Y:S01]  /*e1b0*/  LOP3.LUT R11, R10, 0x38, R11, 0xf8, !PT ;  /* 0x000000380a0b7812 */ /* 0x000fe200078ef80b */
[----:B------:R-:W-:Y:S01]  /*e1c0*/  HADD2.F32 R59, -RZ, R59.H1_H1 ;  /* 0x3000003bff3b7230 */ /* 0x000fe20000004100 */
[----:B------:R-:W-:Y:S01]  /*e1d0*/  SHF.R.U32.HI R6, RZ, 0x3, R10 ;  /* 0x00000003ff067819 */ /* 0x000fe2000001160a */
[----:B------:R-:W-:Y:S01]  /*e1e0*/  HADD2.F32 R73, -RZ, R73.H1_H1 ;  /* 0x30000049ff497230 */ /* 0x000fe20000004100 */
[----:B------:R-:W-:-:S02]  /*e1f0*/  LEA.HI R4, R4, R9, RZ, 0x3 ;  /* 0x0000000904047211 */ /* 0x000fc400078f18ff */
[----:B------:R-:W-:Y:S02]  /*e200*/  LOP3.LUT R8, R8, 0x7fffe000, RZ, 0xc0, !PT ;  /* 0x7fffe00008087812 */ /* 0x000fe400078ec0ff */
[----:B------:R-:W-:Y:S02]  /*e210*/  LOP3.LUT R11, R11, R6, RZ, 0x3c, !PT ;  /* 0x000000060b0b7212 */ /* 0x000fe400078e3cff */
[----:B------:R-:W-:Y:S02]  /*e220*/  LOP3.LUT R5, R5, 0xfffffe00, RZ, 0xc0, !PT ;  /* 0xfffffe0005057812 */ /* 0x000fe400078ec0ff */
[----:B------:R-:W-:Y:S02]  /*e230*/  LOP3.LUT R7, R10, 0x38, R7, 0xf8, !PT ;  /* 0x000000380a077812 */ /* 0x000fe400078ef807 */
[----:B------:R-:W-:Y:S02]  /*e240*/  SHF.L.U32 R4, R4, 0xa, RZ ;  /* 0x0000000a04047819 */ /* 0x000fe400000006ff */
[----:B------:R-:W-:-:S02]  /*e250*/  IADD3 R8, R11, R8, R5 ;  /* 0x000000080b087210 */ /* 0x000fc40007ffe005 */
[----:B------:R-:W-:Y:S02]  /*e260*/  LOP3.LUT R6, R7, R6, RZ, 0x3c, !PT ;  /* 0x0000000607067212 */ /* 0x000fe400078e3cff */
[----:B------:R-:W-:Y:S01]  /*e270*/  LOP3.LUT R4, R4, 0x7fffe000, RZ, 0xc0, !PT ;  /* 0x7fffe00004047812 */ /* 0x000fe200078ec0ff */
[----:B------:R-:W-:Y:S01]  /*e280*/  IMAD.SHL.U32 R29, R8, 0x2, RZ ;  /* 0x00000002081d7824 */ /* 0x000fe200078e00ff */
[----:B------:R-:W-:Y:S02]  /*e290*/  SHF.R.U32.HI R30, RZ, 0x10, R13 ;  /* 0x00000010ff1e7819 */ /* 0x000fe4000001160d */
[----:B------:R-:W-:Y:S02]  /*e2a0*/  IADD3 R4, R6, R4, R5 ;  /* 0x0000000406047210 */ /* 0x000fe40007ffe005 */
[----:B------:R-:W1:Y:S01]  /*e2b0*/  LDS.128 R8, [R29+0xc100] ;  /* 0x00c100001d087984 */ /* 0x000e620000000c00 */
[----:B------:R-:W-:Y:S01]  /*e2c0*/  SHF.R.U64 R20, R20, 0x10, R21 ;  /* 0x0000001014147819 */ /* 0x000fe20000001215 */
[----:B------:R-:W-:Y:S01]  /*e2d0*/  HADD2.F32 R30, -RZ, R30.H0_H0 ;  /* 0x2000001eff1e7230 */ /* 0x000fe20000004100 */
[----:B------:R-:W-:-:S02]  /*e2e0*/  SHF.L.U32 R28, R4, 0x1, RZ ;  /* 0x00000001041c7819 */ /* 0x000fc400000006ff */
[----:B------:R-:W-:Y:S01]  /*e2f0*/  SHF.R.U32.HI R21, RZ, 0x10, R21 ;  /* 0x00000010ff157819 */ /* 0x000fe20000011615 */
[----:B------:R-:W-:Y:S01]  /*e300*/  HADD2.F32 R20, -RZ, R20.H0_H0 ;  /* 0x20000014ff147230 */ /* 0x000fe20000004100 */
[----:B------:R-:W-:Y:S01]  /*e310*/  SHF.R.U64 R12, R12, 0x10, R13 ;  /* 0x000000100c0c7819 */ /* 0x000fe2000000120d */
[----:B------:R-:W2:Y:S01]  /*e320*/  LDS.128 R4, [R28+0xc100] ;  /* 0x00c100001c047984 */ /* 0x000ea20000000c00 */
[--C-:B------:R-:W-:Y:S01]  /*e330*/  SHF.R.U64 R13, R22, 0x10, R23.reuse ;  /* 0x00000010160d7819 */ /* 0x100fe20000001217 */
[----:B------:R-:W-:Y:S01]  /*e340*/  HADD2.F32 R62, -RZ, R21.H0_H0 ;  /* 0x20000015ff3e7230 */ /* 0x000fe20000004100 */
[----:B------:R-:W-:Y:S02]  /*e350*/  SHF.R.U32.HI R22, RZ, 0x10, R23 ;  /* 0x00000010ff167819 */ /* 0x000fe40000011617 */
[--C-:B------:R-:W-:Y:S02]  /*e360*/  SHF.R.U64 R14, R14, 0x10, R15.reuse ;  /* 0x000000100e0e7819 */ /* 0x100fe4000000120f */
[----:B------:R-:W-:Y:S01]  /*e370*/  SHF.R.U32.HI R15, RZ, 0x10, R15 ;  /* 0x00000010ff0f7819 */ /* 0x000fe2000001160f */
[----:B------:R-:W-:-:S02]  /*e380*/  HADD2.F32 R74, -RZ, R22.H0_H0 ;  /* 0x20000016ff4a7230 */ /* 0x000fc40000004100 */
[--C-:B-1----:R-:W-:Y:S02]  /*e390*/  HADD2.F32 R31, -RZ, R9.reuse.H1_H1 ;  /* 0x30000009ff1f7230 */ /* 0x102fe40000004100 */
[----:B------:R-:W-:Y:S02]  /*e3a0*/  HADD2.F32 R23, -RZ, R9.H0_H0 ;  /* 0x20000009ff177230 */ /* 0x000fe40000004100 */
[----:B------:R-:W-:Y:S01]  /*e3b0*/  HADD2.F32 R9, -RZ, R11.H0_H0 ;  /* 0x2000000bff097230 */ /* 0x000fe20000004100 */
[----:B------:R-:W-:Y:S01]  /*e3c0*/  FMUL.FTZ R21, R31, R30 ;  /* 0x0000001e1f157220 */ /* 0x000fe20000410000 */
[----:B------:R-:W-:Y:S01]  /*e3d0*/  HADD2.F32 R32, -RZ, R8.H0_H0 ;  /* 0x20000008ff207230 */ /* 0x000fe20000004100 */
[----:B------:R-:W-:Y:S01]  /*e3e0*/  FMUL.FTZ R44, R23, R34 ;  /* 0x00000022172c7220 */ /* 0x000fe20000410000 */
[--C-:B--2---:R-:W-:Y:S01]  /*e3f0*/  HADD2.F32 R40, -RZ, R5.reuse.H1_H1 ;  /* 0x30000005ff287230 */ /* 0x104fe20000004100 */
[----:B------:R-:W-:Y:S01]  /*e400*/  FMUL.FTZ R64, R9, R60 ;  /* 0x0000003c09407220 */ /* 0x000fe20000410000 */
[----:B------:R-:W-:-:S02]  /*e410*/  HADD2.F32 R35, -RZ, R5.H0_H0 ;  /* 0x20000005ff237230 */ /* 0x000fc40000004100 */
[----:B------:R-:W-:Y:S01]  /*e420*/  HADD2.F32 R5, -RZ, R7.H0_H0 ;  /* 0x20000007ff057230 */ /* 0x000fe20000004100 */
[C---:B------:R-:W-:Y:S01]  /*e430*/  FMUL.FTZ R30, R40.reuse, R30 ;  /* 0x0000001e281e7220 */ /* 0x040fe20000410000 */
[----:B------:R-:W-:Y:S01]  /*e440*/  HADD2.F32 R11, -RZ, R11.H1_H1 ;  /* 0x3000000bff0b7230 */ /* 0x000fe20000004100 */
[----:B------:R-:W-:Y:S01]  /*e450*/  FFMA.FTZ R21, R40, R62, R21 ;  /* 0x0000003e28157223 */ /* 0x000fe20000010015 */
[----:B------:R-:W-:Y:S01]  /*e460*/  HADD2.F32 R40, -RZ, R15.H0_H0 ;  /* 0x2000000fff287230 */ /* 0x000fe20000004100 */
[C---:B------:R-:W-:Y:S01]  /*e470*/  FMUL.FTZ R60, R5.reuse, R60 ;  /* 0x0000003c053c7220 */ /* 0x040fe20000410000 */
[----:B------:R-:W-:Y:S01]  /*e480*/  HADD2.F32 R41, -RZ, R4.H0_H0 ;  /* 0x20000004ff297230 */ /* 0x000fe20000004100 */
[----:B------:R-:W-:Y:S01]  /*e490*/  FFMA.FTZ R64, R5, R66, R64 ;  /* 0x0000004205407223 */ /* 0x000fe20000010040 */
[----:B------:R-:W-:Y:S01]  /*e4a0*/  HADD2.F32 R33, -RZ, R8.H1_H1 ;  /* 0x30000008ff217230 */ /* 0x000fe20000004100 */
[----:B------:R-:W-:Y:S01]  /*e4b0*/  FMUL.FTZ R5, R32, R58 ;  /* 0x0000003a20057220 */ /* 0x000fe20000410000 */
[----:B------:R-:W-:Y:S01]  /*e4c0*/  HADD2.F32 R7, -RZ, R7.H1_H1 ;  /* 0x30000007ff077230 */ /* 0x000fe20000004100 */
[----:B------:R-:W-:Y:S01]  /*e4d0*/  FMUL.FTZ R22, R11, R40 ;  /* 0x000000280b167220 */ /* 0x000fe20000410000 */
[----:B------:R-:W-:Y:S01]  /*e4e0*/  HADD2.F32 R8, -RZ, R10.H0_H0 ;  /* 0x2000000aff087230 */ /* 0x000fe20000004100 */
[----:B------:R-:W-:Y:S01]  /*e4f0*/  FMUL.FTZ R15, R41, R58 ;  /* 0x0000003a290f7220 */ /* 0x000fe20000410000 */
[----:B------:R-:W-:Y:S01]  /*e500*/  HADD2.F32 R42, -RZ, R4.H1_H1 ;  /* 0x30000004ff2a7230 */ /* 0x000fe20000004100 */
[----:B------:R-:W-:Y:S01]  /*e510*/  FMUL.FTZ R40, R7, R40 ;  /* 0x0000002807287220 */ /* 0x000fe20000410000 */
[----:B------:R-:W-:Y:S01]  /*e520*/  HADD2.F32 R4, -RZ, R6.H0_H0 ;  /* 0x20000006ff047230 */ /* 0x000fe20000004100 */
        /* <DEDUP_REMOVED lines=9> */
[C---:B------:R-:W-:Y:S01]  /*e5c0*/  FMUL.FTZ R59, R4.reuse, R59 ;  /* 0x0000003b043b7220 */ /* 0x040fe20000410000 */
[----:B------:R-:W-:Y:S01]  /*e5d0*/  F2FP.PACK_AB R7, R7, R64 ;  /* 0x000000400707723e */ /* 0x000fe200000000ff */
[----:B------:R-:W-:Y:S01]  /*e5e0*/  FFMA.FTZ R12, R4, R73, R5 ;  /* 0x00000049040c7223 */ /* 0x000fe20000010005 */
[----:B------:R-:W-:Y:S01]  /*e5f0*/  HADD2.F32 R5, -RZ, R13.H0_H0 ;  /* 0x2000000dff057230 */ /* 0x000fe20000004100 */
[-C--:B------:R-:W-:Y:S02]  /*e600*/  FMUL.FTZ R43, R33, R22.reuse ;  /* 0x00000016212b7220 */ /* 0x080fe40000410000 */
[-C--:B------:R-:W-:Y:S02]  /*e610*/  FMUL.FTZ R13, R10, R35.reuse ;  /* 0x000000230a0d7220 */ /* 0x080fe40000410000 */
[----:B------:R-:W-:Y:S02]  /*e620*/  FMUL.FTZ R22, R42, R22 ;  /* 0x000000162a167220 */ /* 0x000fe40000410000 */
[----:B------:R-:W-:-:S02]  /*e630*/  FMUL.FTZ R35, R6, R35 ;  /* 0x0000002306237220 */ /* 0x000fc40000410000 */
[----:B------:R-:W-:Y:S02]  /*e640*/  FFMA.FTZ R59, R8, R73, -R59 ;  /* 0x00000049083b7223 */ /* 0x000fe4000001083b */
        /* <DEDUP_REMOVED lines=9> */
[----:B------:R-:W-:Y:S01]  /*e6e0*/  FFMA.FTZ R4, R42, R20, R43 ;  /* 0x000000142a047223 */ /* 0x000fe2000001002b */
[----:B------:R-:W-:Y:S01]  /*e6f0*/  F2FP.PACK_AB R8, R8, R15 ;  /* 0x0000000f0808723e */ /* 0x000fe200000000ff */
[----:B------:R-:W-:Y:S01]  /*e700*/  FFMA.FTZ R13, R6, R5, R13 ;  /* 0x00000005060d7223 */ /* 0x000fe2000001000d */
[----:B------:R-:W-:Y:S02]  /*e710*/  F2FP.PACK_AB R10, R10, R59 ;  /* 0x0000003b0a0a723e */ /* 0x000fe400000000ff */
[----:B------:R-:W-:Y:S02]  /*e720*/  F2FP.PACK_AB R5, R21, R44 ;  /* 0x0000002c1505723e */ /* 0x000fe400000000ff */
[----:B------:R-:W-:Y:S01]  /*e730*/  F2FP.PACK_AB R4, R4, R41 ;  /* 0x000000290404723e */ /* 0x000fe200000000ff */
[----:B------:R1:W-:Y:S01]  /*e740*/  STS.128 [R29+0xc100], R8 ;  /* 0x00c100081d007388 */ /* 0x0003e20000000c00 */
[----:B------:R-:W-:-:S05]  /*e750*/  F2FP.PACK_AB R6, R13, R12 ;  /* 0x0000000c0d06723e */ /* 0x000fca00000000ff */
[----:B------:R1:W-:Y:S02]  /*e760*/  STS.128 [R28+0xc100], R4 ;  /* 0x00c100041c007388 */ /* 0x0003e40000000c00 */
.L_x_409:
[----:B------:R-:W-:Y:S05]  /*e770*/  BSYNC B0 ;  /* 0x0000000000007941 */ /* 0x000fea0003800000 */
.L_x_408:
[----:B-1----:R-:W-:-:S04]  /*e780*/  IADD3 R4, R57, 0x40, RZ ;  /* 0x0000004039047810 */ /* 0x002fc80007ffe0ff */
        /* <DEDUP_REMOVED lines=9> */
[----:B------:R-:W-:Y:S01]  /*e820*/  HADD2.F32 R34, -RZ, R53.H0_H0 ;  /* 0x20000035ff227230 */ /* 0x000fe20000004100 */
[----:B------:R-:W-:Y:S01]  /*e830*/  SHF.R.S32.HI R6, RZ, 0x3, R5 ;  /* 0x00000003ff067819 */ /* 0x000fe20000011405 */
[----:B------:R-:W-:Y:S01]  /*e840*/  HADD2.F32 R42, -RZ, R55.H0_H0 ;  /* 0x20000037ff2a7230 */ /* 0x000fe20000004100 */
[----:B------:R-:W-:Y:S01]  /*e850*/  LEA.HI R4, R11, R86, RZ, 0x3 ;  /* 0x000000560b047211 */ /* 0x000fe200078f18ff */
[----:B------:R-:W-:Y:S01]  /*e860*/  HADD2.F32 R53, -RZ, R53.H1_H1 ;  /* 0x30000035ff357230 */ /* 0x000fe20000004100 */
[----:B------:R-:W-:Y:S01]  /*e870*/  LEA.HI R7, R7, R6, RZ, 0x1d ;  /* 0x0000000607077211 */ /* 0x000fe200078fe8ff */
[----:B------:R-:W-:Y:S01]  /*e880*/  HADD2.F32 R55, -RZ, R55.H1_H1 ;  /* 0x30000037ff377230 */ /* 0x000fe20000004100 */
[----:B------:R-:W-:Y:S01]  /*e890*/  LOP3.LUT R8, R8, 0x1c0, RZ, 0xc0, !PT ;  /* 0x000001c008087812 */ /* 0x000fe200078ec0ff */
[----:B------:R-:W-:Y:S01]  /*e8a0*/  IMAD.SHL.U32 R4, R4, 0x40, RZ ;  /* 0x0000004004047824 */ /* 0x000fe200078e00ff */
[----:B------:R-:W-:Y:S01]  /*e8b0*/  SHF.R.S32.HI R6, RZ, 0x1f, R7 ;  /* 0x0000001fff067819 */ /* 0x000fe20000011407 */
[----:B------:R-:W-:Y:S01]  /*e8c0*/  IMAD.SHL.U32 R11, R7, 0x8, RZ ;  /* 0x00000008070b7824 */ /* 0x000fe200078e00ff */
[----:B------:R-:W-:-:S02]  /*e8d0*/  LOP3.LUT R10, R8, 0x38, R5, 0xf8, !PT ;  /* 0x00000038080a7812 */ /* 0x000fc400078ef805 */
[----:B------:R-:W-:Y:S02]  /*e8e0*/  SHF.L.U32 R9, R9, 0x7, RZ ;  /* 0x0000000709097819 */ /* 0x000fe400000006ff */
[----:B------:R-:W-:Y:S02]  /*e8f0*/  SHF.R.U32.HI R5, RZ, 0x3, R8 ;  /* 0x00000003ff057819 */ /* 0x000fe40000011608 */
[----:B------:R-:W-:Y:S02]  /*e900*/  LEA.HI R6, R6, R7, RZ, 0x3 ;  /* 0x0000000706067211 */ /* 0x000fe400078f18ff */
[----:B------:R-:W-:Y:S02]  /*e910*/  LOP3.LUT R9, R9, 0x7fffe000, RZ, 0xc0, !PT ;  /* 0x7fffe00009097812 */ /* 0x000fe400078ec0ff */
[----:B------:R-:W-:Y:S02]  /*e920*/  LOP3.LUT R4, R4, 0xfffffe00, RZ, 0xc0, !PT ;  /* 0xfffffe0004047812 */ /* 0x000fe400078ec0ff */
[----:B------:R-:W-:-:S02]  /*e930*/  LOP3.LUT R10, R10, R5, RZ, 0x3c, !PT ;  /* 0x000000050a0a7212 */ /* 0x000fc400078e3cff */
[----:B------:R-:W-:Y:S02]  /*e940*/  LOP3.LUT R8, R8, 0x38, R11, 0xf8, !PT ;  /* 0x0000003808087812 */ /* 0x000fe400078ef80b */
[----:B------:R-:W-:Y:S02]  /*e950*/  SHF.L.U32 R7, R6, 0xa, RZ ;  /* 0x0000000a06077819 */ /* 0x000fe400000006ff */
[----:B------:R-:W-:Y:S02]  /*e960*/  IADD3 R9, R10, R9, R4 ;  /* 0x000000090a097210 */ /* 0x000fe40007ffe004 */
[----:B------:R-:W-:Y:S02]  /*e970*/  LOP3.LUT R6, R8, R5, RZ, 0x3c, !PT ;  /* 0x0000000508067212 */ /* 0x000fe400078e3cff */
[----:B------:R-:W-:Y:S01]  /*e980*/  LOP3.LUT R5, R7, 0x7fffe000, RZ, 0xc0, !PT ;  /* 0x7fffe00007057812 */ /* 0x000fe200078ec0ff */
[----:B------:R-:W-:Y:S01]  /*e990*/  IMAD.SHL.U32 R13, R9, 0x2, RZ ;  /* 0x00000002090d7824 */ /* 0x000fe200078e00ff */
[----:B------:R-:W-:-:S02]  /*e9a0*/  SHF.R.U64 R15, R18, 0x10, R19 ;  /* 0x00000010120f7819 */ /* 0x000fc40000001213 */
[----:B------:R-:W-:Y:S02]  /*e9b0*/  IADD3 R5, R6, R5, R4 ;  /* 0x0000000506057210 */ /* 0x000fe40007ffe004 */
[----:B------:R-:W1:Y:S01]  /*e9c0*/  LDS.128 R8, [R13+0xc100] ;  /* 0x00c100000d087984 */ /* 0x000e620000000c00 */
[--C-:B------:R-:W-:Y:S02]  /*e9d0*/  SHF.R.U64 R18, R24, 0x10, R25.reuse ;  /* 0x0000001018127819 */ /* 0x100fe40000001219 */
[----:B------:R-:W-:Y:S02]  /*e9e0*/  SHF.L.U32 R12, R5, 0x1, RZ ;  /* 0x00000001050c7819 */ /* 0x000fe400000006ff */
[----:B------:R-:W-:Y:S01]  /*e9f0*/  SHF.R.U32.HI R24, RZ, 0x10, R25 ;  /* 0x00000010ff187819 */ /* 0x000fe20000011619 */
[----:B------:R-:W-:Y:S01]  /*ea00*/  HADD2.F32 R25, -RZ, R54.H0_H0 ;  /* 0x20000036ff197230 */ /* 0x000fe20000004100 */
[----:B------:R-:W-:Y:S01]  /*ea10*/  SHF.R.U32.HI R19, RZ, 0x10, R19 ;  /* 0x00000010ff137819 */ /* 0x000fe20000011613 */
[----:B------:R-:W2:Y:S01]  /*ea20*/  LDS.128 R4, [R12+0xc100] ;  /* 0x00c100000c047984 */ /* 0x000ea20000000c00 */
[--C-:B------:R-:W-:Y:S01]  /*ea30*/  SHF.R.U64 R14, R26, 0x10, R27.reuse ;  /* 0x000000101a0e7819 */ /* 0x100fe2000000121b */
[----:B------:R-:W-:Y:S01]  /*ea40*/  HADD2.F32 R46, -RZ, R24.H0_H0 ;  /* 0x20000018ff2e7230 */ /* 0x000fe20000004100 */
[----:B------:R-:W-:Y:S01]  /*ea50*/  SHF.R.U32.HI R26, RZ, 0x10, R27 ;  /* 0x00000010ff1a7819 */ /* 0x000fe2000001161b */
[----:B------:R-:W-:Y:S01]  /*ea60*/  HADD2.F32 R32, -RZ, R19.H0_H0 ;  /* 0x20000013ff207230 */ /* 0x000fe20000004100 */
[--C-:B------:R-:W-:Y:S01]  /*ea70*/  SHF.R.U64 R16, R16, 0x10, R17.reuse ;  /* 0x0000001010107819 */ /* 0x100fe20000001211 */
[----:B------:R-:W-:Y:S01]  /*ea80*/  HADD2.F32 R18, -RZ, R18.H0_H0 ;  /* 0x20000012ff127230 */ /* 0x000fe20000004100 */
[----:B------:R-:W-:-:S03]  /*ea90*/  SHF.R.U32.HI R17, RZ, 0x10, R17 ;  /* 0x00000010ff117819 */ /* 0x000fc60000011611 */
[----:B------:R-:W-:Y:S02]  /*eaa0*/  HADD2.F32 R16, -RZ, R16.H0_H0 ;  /* 0x20000010ff107230 */ /* 0x000fe40000004100 */
[----:B------:R-:W-:Y:S02]  /*eab0*/  HADD2.F32 R44, -RZ, R17.H0_H0 ;  /* 0x20000011ff2c7230 */ /* 0x000fe40000004100 */
[----:B------:R-:W-:Y:S02]  /*eac0*/  HADD2.F32 R17, -RZ, R56.H1_H1 ;  /* 0x30000038ff117230 */ /* 0x000fe40000004100 */
[--C-:B-1----:R-:W-:Y:S02]  /*ead0*/  HADD2.F32 R20, -RZ, R11.reuse.H0_H0 ;  /* 0x2000000bff147230 */ /* 0x102fe40000004100 */
[----:B------:R-:W-:Y:S02]  /*eae0*/  HADD2.F32 R11, -RZ, R11.H1_H1 ;  /* 0x3000000bff0b7230 */ /* 0x000fe40000004100 */
[----:B------:R-:W-:Y:S01]  /*eaf0*/  HADD2.F32 R21, -RZ, R9.H0_H0 ;  /* 0x20000009ff157230 */ /* 0x000fe20000004100 */
[----:B------:R-:W-:Y:S01]  /*eb00*/  FMUL.FTZ R31, R20, R25 ;  /* 0x00000019141f7220 */ /* 0x000fe20000410000 */
[----:B------:R-:W-:-:S02]  /*eb10*/  HADD2.F32 R22, -RZ, R8.H0_H0 ;  /* 0x20000008ff167230 */ /* 0x000fc40000004100 */
[--C-:B--2---:R-:W-:Y:S01]  /*eb20*/  HADD2.F32 R28, -RZ, R7.reuse.H0_H0 ;  /* 0x20000007ff1c7230 */ /* 0x104fe20000004100 */
[----:B------:R-:W-:Y:S01]  /*eb30*/  FMUL.FTZ R40, R21, R34 ;  /* 0x0000002215287220 */ /* 0x000fe20000410000 */
[----:B------:R-:W-:Y:S02]  /*eb40*/  HADD2.F32 R7, -RZ, R7.H1_H1 ;  /* 0x30000007ff077230 */ /* 0x000fe40000004100 */
[----:B------:R-:W-:Y:S01]  /*eb50*/  HADD2.F32 R23, -RZ, R8.H1_H1 ;  /* 0x30000008ff177230 */ /* 0x000fe20000004100 */
[C---:B------:R-:W-:Y:S01]  /*eb60*/  FMUL.FTZ R25, R28.reuse, R25 ;  /* 0x000000191c197220 */ /* 0x040fe20000410000 */
[----:B------:R-:W-:Y:S01]  /*eb70*/  HADD2.F32 R27, -RZ, R5.H0_H0 ;  /* 0x20000005ff1b7230 */ /* 0x000fe20000004100 */
[----:B------:R-:W-:Y:S01]  /*eb80*/  FFMA.FTZ R31, R28, R33, R31 ;  /* 0x000000211c1f7223 */ /* 0x000fe2000001001f */
[----:B------:R-:W-:Y:S01]  /*eb90*/  HADD2.F32 R28, -RZ, R26.H0_H0 ;  /* 0x2000001aff1c7230 */ /* 0x000fe20000004100 */
[-C--:B------:R-:W-:Y:S01]  /*eba0*/  FMUL.FTZ R26, R11, R32.reuse ;  /* 0x000000200b1a7220 */ /* 0x080fe20000410000 */
[----:B------:R-:W-:Y:S01]  /*ebb0*/  HADD2.F32 R8, -RZ, R10.H0_H0 ;  /* 0x2000000aff087230 */ /* 0x000fe20000004100 */
[C---:B------:R-:W-:Y:S01]  /*ebc0*/  FMUL.FTZ R32, R7.reuse, R32 ;  /* 0x0000002007207220 */ /* 0x040fe20000410000 */
[----:B------:R-:W-:Y:S01]  /*ebd0*/  HADD2.F32 R29, -RZ, R4.H0_H0 ;  /* 0x20000004ff1d7230 */ /* 0x000fe20000004100 */
[----:B------:R-:W-:Y:S01]  /*ebe0*/  FFMA.FTZ R26, R7, R28, R26 ;  /* 0x0000001c071a7223 */ /* 0x000fe2000001001a */
[----:B------:R-:W-:Y:S01]  /*ebf0*/  HADD2.F32 R7, -RZ, R54.H1_H1 ;  /* 0x30000036ff077230 */ /* 0x000fe20000004100 */
[C---:B------:R-:W-:Y:S01]  /*ec00*/  FMUL.FTZ R34, R27.reuse, R34 ;  /* 0x000000221b227220 */ /* 0x040fe20000410000 */
[----:B------:R-:W-:Y:S01]  /*ec10*/  HADD2.F32 R30, -RZ, R4.H1_H1 ;  /* 0x30000004ff1e7230 */ /* 0x000fe20000004100 */
        /* <DEDUP_REMOVED lines=14> */
[----:B------:R-:W-:-:S02]  /*ed00*/  FMUL.FTZ R24, R9, R44 ;  /* 0x0000002c09187220 */ /* 0x000fc40000410000 */
[----:B------:R-:W-:Y:S02]  /*ed10*/  FMUL.FTZ R19, R23, R16 ;  /* 0x0000001017137220 */ /* 0x000fe40000410000 */
[-C--:B------:R-:W-:Y:S02]  /*ed20*/  FMUL.FTZ R4, R10, R27.reuse ;  /* 0x0000001b0a047220 */ /* 0x080fe40000410000 */
[----:B------:R-:W-:Y:S02]  /*ed30*/  FMUL.FTZ R44, R5, R44 ;  /* 0x0000002c052c7220 */ /* 0x000fe40000410000 */
[----:B------:R-:W-:Y:S02]  /*ed40*/  FMUL.FTZ R16, R30, R16 ;  /* 0x000000101e107220 */ /* 0x000fe40000410000 */
[----:B------:R-:W-:Y:S02]  /*ed50*/  FMUL.FTZ R27, R6, R27 ;  /* 0x0000001b061b7220 */ /* 0x000fe40000410000 */
[----:B------:R-:W-:Y:S01]  /*ed60*/  FFMA.FTZ R17, R8, R17, -R7 ;  /* 0x0000001108117223 */ /* 0x000fe20000010807 */
[----:B------:R-:W-:Y:S01]  /*ed70*/  F2FP.PACK_AB R7, R26, R31 ;  /* 0x0000001f1a07723e */ /* 0x000fe200000000ff */
[----:B------:R-:W-:-:S02]  /*ed80*/  FFMA.FTZ R25, R20, R33, -R25 ;  /* 0x0000002114197223 */ /* 0x000fc40000010819 */
[----:B------:R-:W-:Y:S02]  /*ed90*/  FFMA.FTZ R32, R11, R28, -R32 ;  /* 0x0000001c0b207223 */ /* 0x000fe40000010820 */
[----:B------:R-:W-:Y:S02]  /*eda0*/  FFMA.FTZ R34, R21, R42, -R34 ;  /* 0x0000002a15227223 */ /* 0x000fe40000010822 */
[----:B------:R-:W-:Y:S01]  /*edb0*/  FFMA.FTZ R9, R9, R46, -R44 ;  /* 0x0000002e09097223 */ /* 0x000fe2000001082c */
[----:B------:R-:W-:Y:S01]  /*edc0*/  F2FP.PACK_AB R11, R32, R25 ;  /* 0x00000019200b723e */ /* 0x000fe200000000ff */
[----:B------:R-:W-:Y:S02]  /*edd0*/  FFMA.FTZ R53, R22, R55, -R53 ;  /* 0x0000003716357223 */ /* 0x000fe40000010835 */
[----:B------:R-:W-:Y:S01]  /*ede0*/  FFMA.FTZ R8, R23, R18, -R16 ;  /* 0x0000001217087223 */ /* 0x000fe20000010810 */
[----:B------:R-:W-:Y:S01]  /*edf0*/  F2FP.PACK_AB R9, R9, R34 ;  /* 0x000000220909723e */ /* 0x000fe200000000ff */
[----:B------:R-:W-:-:S02]  /*ee00*/  FFMA.FTZ R10, R10, R29, -R27 ;  /* 0x0000001d0a0a7223 */ /* 0x000fc4000001081b */
[----:B------:R-:W-:Y:S01]  /*ee10*/  FFMA.FTZ R5, R5, R46, R24 ;  /* 0x0000002e05057223 */ /* 0x000fe20000010018 */
[----:B------:R-:W-:Y:S01]  /*ee20*/  F2FP.PACK_AB R8, R8, R53 ;  /* 0x000000350808723e */ /* 0x000fe200000000ff */
[----:B------:R-:W-:Y:S01]  /*ee30*/  FFMA.FTZ R19, R30, R18, R19 ;  /* 0x000000121e137223 */ /* 0x000fe20000010013 */
[----:B------:R-:W-:Y:S01]  /*ee40*/  F2FP.PACK_AB R10, R10, R17 ;  /* 0x000000110a0a723e */ /* 0x000fe200000000ff */
[----:B------:R-:W-:Y:S01]  /*ee50*/  FFMA.FTZ R6, R6, R29, R4 ;  /* 0x0000001d06067223 */ /* 0x000fe20000010004 */
[----:B------:R-:W-:Y:S02]  /*ee60*/  F2FP.PACK_AB R5, R5, R40 ;  /* 0x000000280505723e */ /* 0x000fe400000000ff */
[----:B------:R-:W-:Y:S01]  /*ee70*/  F2FP.PACK_AB R4, R19, R54 ;  /* 0x000000361304723e */ /* 0x000fe200000000ff */
[----:B------:R1:W-:Y:S01]  /*ee80*/  STS.128 [R13+0xc100], R8 ;  /* 0x00c100080d007388 */ /* 0x0003e20000000c00 */
[----:B------:R-:W-:-:S05]  /*ee90*/  F2FP.PACK_AB R6, R6, R15 ;  /* 0x0000000f0606723e */ /* 0x000fca00000000ff */
[----:B------:R1:W-:Y:S02]  /*eea0*/  STS.128 [R12+0xc100], R4 ;  /* 0x00c100040c007388 */ /* 0x0003e40000000c00 */
.L_x_385:
[----:B------:R-:W-:Y:S05]  /*eeb0*/  BSYNC B2 ;  /* 0x0000000000027941 */ /* 0x000fea0003800000 */
.L_x_367:
[----:B-1----:R-:W-:Y:S01]  /*eec0*/  IMAD R4, R51, c[0x0][0x208], RZ ;  /* 0x0000820033047a24 */ /* 0x002fe200078e02ff */
[----:B------:R-:W-:-:S04]  /*eed0*/  DEPBAR.LE SB0, 0x0 ;  /* 0x000080000000791a */ /* 0x000fc80000000000 */
[----:B------:R-:W-:Y:S01]  /*eee0*/  IMAD.WIDE.U32 R6, R213, c[0x0][0x208], RZ ;  /* 0x00008200d5067a25 */ /* 0x000fe200078e00ff */
[----:B------:R-:W-:Y:S01]  /*eef0*/  ISETP.GE.AND P5, PT, R214, c[0x0][0x1d4], PT ;  /* 0x00007500d6007a0c */ /* 0x000fe20003fa6270 */
[----:B------:R-:W-:Y:S01]  /*ef00*/  BAR.SYNC.DEFER_BLOCKING 0x0 ;  /* 0x0000000000007b1d */ /* 0x000fe20000010000 */
[----:B------:R-:W-:Y:S01]  /*ef10*/  ISETP.GE.AND P2, PT, R37, c[0x0][0x1d4], PT ;  /* 0x0000750025007a0c */ /* 0x000fe20003f46270 */
[----:B------:R-:W-:Y:S02]  /*ef20*/  IMAD R4, R213, c[0x0][0x20c], R4 ;  /* 0x00008300d5047a24 */ /* 0x000fe400078e0204 */
[----:B------:R-:W-:Y:S02]  /*ef30*/  IMAD R5, R50, c[0x0][0x218], RZ ;  /* 0x0000860032057a24 */ /* 0x000fe400078e02ff */
[----:B------:R-:W-:Y:S02]  /*ef40*/  IMAD.IADD R7, R7, 0x1, R4 ;  /* 0x0000000107077824 */ /* 0x000fe400078e0204 */
[C---:B------:R-:W-:Y:S01]  /*ef50*/  IMAD R10, R212.reuse, c[0x0][0x21c], R5 ;  /* 0x00008700d40a7a24 */ /* 0x040fe200078e0205 */
[----:B------:R-:W-:Y:S01]  /*ef60*/  SHF.R.S32.HI R5, RZ, 0x4, R52 ;  /* 0x00000004ff057819 */ /* 0x000fe20000011434 */
[----:B------:R-:W-:-:S04]  /*ef70*/  IMAD.WIDE.U32 R6, R212, c[0x0][0x218], R6 ;  /* 0x00008600d4067a25 */ /* 0x000fc800078e0006 */
[----:B------:R-:W-:Y:S01]  /*ef80*/  IMAD.SHL.U32 R4, R38, 0x40, RZ ;  /* 0x0000004026047824 */ /* 0x000fe200078e00ff */
[----:B------:R-:W-:Y:S01]  /*ef90*/  IADD3 R9, P0, R6, UR18, RZ ;  /* 0x0000001206097c10 */ /* 0x000fe2000ff1e0ff */
[----:B------:R-:W-:Y:S01]  /*efa0*/  IMAD.WIDE R12, R222, 0x2, RZ ;  /* 0x00000002de0c7825 */ /* 0x000fe200078e02ff */
[----:B------:R-:W-:Y:S02]  /*efb0*/  LEA.HI R6, R52, R5, RZ, 0x1 ;  /* 0x0000000534067211 */ /* 0x000fe400078f08ff */
[----:B------:R-:W-:Y:S01]  /*efc0*/  IADD3.X R10, R7, UR12, R10, P0, !PT ;  /* 0x0000000c070a7c10 */ /* 0x000fe200087fe40a */
[----:B------:R-:W-:Y:S01]  /*efd0*/  IMAD.SHL.U32 R7, R49, 0x8, RZ ;  /* 0x0000000831077824 */ /* 0x000fe200078e00ff */
[----:B------:R-:W-:Y:S01]  /*efe0*/  LOP3.LUT R4, R4, 0x1c0, RZ, 0xc0, !PT ;  /* 0x000001c004047812 */ /* 0x000fe200078ec0ff */
[----:B------:R-:W-:Y:S01]  /*eff0*/  IMAD.SHL.U32 R89, R48, 0x40, RZ ;  /* 0x0000004030597824 */ /* 0x000fe200078e00ff */
[----:B------:R-:W-:Y:S01]  /*f000*/  LEA R8, P0, R9, c[0x0][0x1f8], 0x1 ;  /* 0x00007e0009087a11 */ /* 0x000fe200078008ff */
[----:B------:R-:W-:Y:S01]  /*f010*/  IMAD.SHL.U32 R90, R39, 0x40, RZ ;  /* 0x00000040275a7824 */ /* 0x000fe200078e00ff */
[----:B------:R-:W-:Y:S01]  /*f020*/  LOP3.LUT R7, R4, 0x8, R7, 0xf8, !PT ;  /* 0x0000000804077812 */ /* 0x000fe200078ef807 */
[----:B------:R-:W-:Y:S01]  /*f030*/  IMAD.SHL.U32 R216, R0, 0x2, RZ ;  /* 0x0000000200d87824 */ /* 0x000fe200078e00ff */
[----:B------:R-:W-:Y:S01]  /*f040*/  SHF.R.U32.HI R4, RZ, 0x3, R4 ;  /* 0x00000003ff047819 */ /* 0x000fe20000011604 */
[----:B------:R-:W1:Y:S01]  /*f050*/  SHFL.IDX PT, R20, R8, 0x1, 0x181f ;  /* 0x00381f0008147f89 */ /* 0x000e6200000e0000 */
[----:B------:R-:W-:-:S02]  /*f060*/  LOP3.LUT R6, R6, 0xfffffffe, RZ, 0xc0, !PT ;  /* 0xfffffffe06067812 */ /* 0x000fc400078ec0ff */
[----:B------:R-:W-:Y:S01]  /*f070*/  LEA.HI.X R10, R9, c[0x0][0x1fc], R10, 0x1, P0 ;  /* 0x00007f00090a7a11 */ /* 0x000fe200000f0c0a */
[----:B------:R2:W3:Y:S01]  /*f080*/  SHFL.IDX PT, R30, R8, RZ, 0x181f ;  /* 0x00181fff081e7589 */ /* 0x0004e200000e0000 */
[----:B------:R-:W-:Y:S01]  /*f090*/  LOP3.LUT R7, R7, R4, RZ, 0x3c, !PT ;  /* 0x0000000407077212 */ /* 0x000fe200078e3cff */
[----:B------:R-:W-:Y:S01]  /*f0a0*/  IMAD.IADD R6, R5, 0x1, -R6 ;  /* 0x0000000105067824 */ /* 0x000fe200078e0a06 */
[----:B------:R-:W-:Y:S01]  /*f0b0*/  LOP3.LUT P0, RZ, R38, 0x2, RZ, 0xc0, !PT ;  /* 0x0000000226ff7812 */ /* 0x000fe2000780c0ff */
[----:B------:R-:W4:Y:S01]  /*f0c0*/  SHFL.IDX PT, R4, R10, 0x1, 0x181f ;  /* 0x00381f000a047f89 */ /* 0x000f2200000e0000 */
[----:B------:R-:W-:Y:S01]  /*f0d0*/  SHF.R.S32.HI R9, RZ, 0x1f, R214 ;  /* 0x0000001fff097819 */ /* 0x000fe200000114d6 */
[----:B------:R-:W-:Y:S01]  /*f0e0*/  IMAD R205, R6, 0x200, R7 ;  /* 0x0000020006cd7824 */ /* 0x000fe200078e0207 */
[----:B------:R-:W-:Y:S01]  /*f0f0*/  LOP3.LUT R89, R89, 0x1c0, RZ, 0xc0, !PT ;  /* 0x000001c059597812 */ /* 0x000fe200078ec0ff */
[----:B------:R4:W4:Y:S01]  /*f100*/  SHFL.IDX PT, R5, R10, RZ, 0x181f ;  /* 0x00181fff0a057589 */ /* 0x00092200000e0000 */
[----:B------:R-:W-:Y:S01]  /*f110*/  LEA.HI R224, R9, R214, RZ, 0x3 ;  /* 0x000000d609e07211 */ /* 0x000fe200078f18ff */
[----:B------:R-:W-:Y:S01]  /*f120*/  IMAD.SHL.U32 R205, R205, 0x2, RZ ;  /* 0x00000002cdcd7824 */ /* 0x000fe200078e00ff */
[----:B------:R-:W-:Y:S01]  /*f130*/  LOP3.LUT R90, R90, 0xfffffe00, RZ, 0xc0, !PT ;  /* 0xfffffe005a5a7812 */ /* 0x000fe200078ec0ff */
[----:B------:R-:W-:Y:S01]  /*f140*/  IMAD.SHL.U32 R6, R6, 0x8, RZ ;  /* 0x0000000806067824 */ /* 0x000fe200078e00ff */
[----:B------:R-:W-:-:S02]  /*f150*/  LOP3.LUT R224, R224, 0xfffffff8, RZ, 0xc0, !PT ;  /* 0xfffffff8e0e07812 */ /* 0x000fc400078ec0ff */
[C---:B------:R-:W-:Y:S01]  /*f160*/  IADD3 R7, R205.reuse, 0x6100, RZ ;  /* 0x00006100cd077810 */ /* 0x040fe20007ffe0ff */
[----:B------:R-:W-:Y:S01]  /*f170*/  LDSM.16.M88.4 R60, [R205+0x6100] ;  /* 0x00610000cd3c783b */ /* 0x000fe20000000200 */
[----:B------:R-:W-:Y:S02]  /*f180*/  IADD3 R204, R205, 0x6120, RZ ;  /* 0x00006120cdcc7810 */ /* 0x000fe40007ffe0ff */
[----:B------:R-:W-:Y:S01]  /*f190*/  @P0 IADD3 R204, R7, -0x20, RZ ;  /* 0xffffffe007cc0810 */ /* 0x000fe20007ffe0ff */
[----:B------:R-:W-:Y:S01]  /*f1a0*/  LDSM.16.M88.4 R52, [R205+0x6900] ;  /* 0x00690000cd34783b */ /* 0x000fe20000000200 */
[----:B-1----:R-:W-:Y:S02]  /*f1b0*/  IADD3 R28, P0, R12, R20, RZ ;  /* 0x000000140c1c7210 */ /* 0x002fe40007f1e0ff */
[----:B--2---:R-:W-:Y:S01]  /*f1c0*/  SHF.R.S32.HI R8, RZ, 0x1f, R37 ;  /* 0x0000001fff087819 */ /* 0x004fe20000011425 */
[----:B------:R-:W-:Y:S01]  /*f1d0*/  LDSM.16.M88.4 R44, [R205+0x7100] ;  /* 0x00710000cd2c783b */ /* 0x000fe20000000200 */
[----:B---3--:R-:W-:-:S02]  /*f1e0*/  IADD3 R14, P1, R30, R12, RZ ;  /* 0x0000000c1e0e7210 */ /* 0x008fc40007f3e0ff */
[----:B------:R-:W-:Y:S01]  /*f1f0*/  LEA.HI R223, R8, R37, RZ, 0x3 ;  /* 0x0000002508df7211 */ /* 0x000fe200078f18ff */
[----:B----4-:R-:W-:Y:S01]  /*f200*/  IMAD.X R29, R13, 0x1, R4, P0 ;  /* 0x000000010d1d7824 */ /* 0x010fe200000e0604 */
[----:B------:R-:W-:Y:S01]  /*f210*/  LOP3.LUT R6, R89, 0x8, R6, 0xf8, !PT ;  /* 0x0000000859067812 */ /* 0x000fe200078ef806 */
[----:B------:R-:W-:Y:S01]  /*f220*/  LDSM.16.M88.4 R80, [R204] ;  /* 0x00000000cc50783b */ /* 0x000fe20000000200 */
[----:B------:R-:W-:Y:S01]  /*f230*/  IMAD.WIDE R10, R224, 0x2, RZ ;  /* 0x00000002e00a7825 */ /* 0x000fe200078e02ff */
[----:B------:R-:W-:Y:S02]  /*f240*/  LOP3.LUT R223, R223, 0xfffffff8, RZ, 0xc0, !PT ;  /* 0xfffffff8dfdf7812 */ /* 0x000fe400078ec0ff */
[----:B------:R-:W-:Y:S01]  /*f250*/  SHF.R.U32.HI R89, RZ, 0x3, R89 ;  /* 0x00000003ff597819 */ /* 0x000fe20000011659 */
[----:B------:R-:W-:Y:S01]  /*f260*/  IMAD.X R15, R5, 0x1, R13, P1 ;  /* 0x00000001050f7824 */ /* 0x000fe200008e060d */
[----:B------:R-:W-:Y:S01]  /*f270*/  IADD3 R22, P0, R10, R20, RZ ;  /* 0x000000140a167210 */ /* 0x000fe20007f1e0ff */
[----:B------:R-:W-:Y:S01]  /*f280*/  IMAD.WIDE R8, R223, 0x2, RZ ;  /* 0x00000002df087825 */ /* 0x000fe200078e02ff */
[----:B------:R-:W-:Y:S01]  /*f290*/  IADD3 R12, P1, R30, R10, RZ ;  /* 0x0000000a1e0c7210 */ /* 0x000fe20007f3e0ff */
[----:B------:R-:W-:Y:S01]  /*f2a0*/  LDSM.16.M88.4 R64, [R204+0x800] ;  /* 0x00080000cc40783b */ /* 0x000fe20000000200 */
[----:B------:R-:W-:Y:S01]  /*f2b0*/  LOP3.LUT R89, R6, R89, RZ, 0x3c, !PT ;  /* 0x0000005906597212 */ /* 0x000fe200078e3cff */
[--C-:B------:R-:W-:Y:S01]  /*f2c0*/  IMAD.X R23, R11, 0x1, R4.reuse, P0 ;  /* 0x000000010b177824 */ /* 0x100fe200000e0604 */
[----:B------:R-:W-:Y:S01]  /*f2d0*/  IADD3 R20, P0, R8, R20, RZ ;  /* 0x0000001408147210 */ /* 0x000fe20007f1e0ff */
[----:B------:R-:W-:Y:S01]  /*f2e0*/  IMAD.X R13, R5, 0x1, R11, P1 ;  /* 0x00000001050d7824 */ /* 0x000fe200008e060b */
[----:B------:R-:W-:Y:S01]  /*f2f0*/  IADD3 R30, P1, R30, R8, RZ ;  /* 0x000000081e1e7210 */ /* 0x000fe20007f3e0ff */
[----:B------:R-:W-:Y:S01]  /*f300*/  LDSM.16.M88.4 R32, [R204+0x1000] ;  /* 0x00100000cc20783b */ /* 0x000fe20000000200 */
[----:B------:R-:W-:Y:S01]  /*f310*/  IADD3 R219, R216, 0x100, RZ ;  /* 0x00000100d8db7810 */ /* 0x000fe20007ffe0ff */
[----:B------:R-:W-:Y:S01]  /*f320*/  IMAD.X R21, R9, 0x1, R4, P0 ;  /* 0x0000000109157824 */ /* 0x000fe200000e0604 */
[----:B------:R-:W-:Y:S01]  /*f330*/  IADD3 R195, R204, 0x800, RZ ;  /* 0x00000800ccc37810 */ /* 0x000fe20007ffe0ff */
[----:B------:R-:W-:Y:S01]  /*f340*/  IMAD.X R31, R5, 0x1, R9, P1 ;  /* 0x00000001051f7824 */ /* 0x000fe200008e0609 */
[----:B------:R-:W-:Y:S01]  /*f350*/  ISETP.GE.AND P1, PT, R222, c[0x0][0x1d4], PT ;  /* 0x00007500de007a0c */ /* 0x000fe20003f26270 */
[----:B------:R-:W-:Y:S01]  /*f360*/  IMAD R4, R88, 0x400, R90 ;  /* 0x0000040058047824 */ /* 0x000fe200078e025a */
[----:B------:R-:W-:Y:S01]  /*f370*/  LDSM.16.M88.4 R8, [R205+0x7900] ;  /* 0x00790000cd08783b */ /* 0x000fe20000000200 */
[----:B------:R-:W-:-:S02]  /*f380*/  IADD3 R194, R204, 0x1000, RZ ;  /* 0x00001000ccc27810 */ /* 0x000fc40007ffe0ff */
[----:B------:R-:W-:Y:S01]  /*f390*/  IMAD.IADD R0, R89, 0x1, R4 ;  /* 0x0000000159007824 */ /* 0x000fe200078e0204 */
[----:B------:R-:W-:Y:S01]  /*f3a0*/  ISETP.LT.OR P0, PT, R36, 0x1, P1 ;  /* 0x000000012400780c */ /* 0x000fe20000f01670 */
[----:B------:R-:W-:Y:S01]  /*f3b0*/  LDSM.16.M88.4 R24, [R204+0x1800] ;  /* 0x00180000cc18783b */ /* 0x000fe20000000200 */
[----:B------:R-:W-:Y:S01]  /*f3c0*/  IADD3 R193, R204, 0x1800, RZ ;  /* 0x00001800ccc17810 */ /* 0x000fe20007ffe0ff */
[----:B------:R-:W-:Y:S01]  /*f3d0*/  IMAD.SHL.U32 R206, R0, 0x2, RZ ;  /* 0x0000000200ce7824 */ /* 0x000fe200078e00ff */
[C---:B------:R-:W-:Y:S01]  /*f3e0*/  IADD3 R191, R204.reuse, 0x2000, RZ ;  /* 0x00002000ccbf7810 */ /* 0x040fe20007ffe0ff */
[----:B------:R-:W-:Y:S01]  /*f3f0*/  IMAD.MOV.U32 R0, RZ, RZ, 0x40 ;  /* 0x00000040ff007424 */ /* 0x000fe200078e00ff */
[----:B------:R-:W-:Y:S01]  /*f400*/  IADD3 R190, R204, 0x2800, RZ ;  /* 0x00002800ccbe7810 */ /* 0x000fe20007ffe0ff */
[--C-:B------:R-:W-:Y:S01]  /*f410*/  IMAD R202, R2, 0x2, R206.reuse ;  /* 0x0000000202ca7824 */ /* 0x100fe200078e02ce */
[----:B------:R-:W1:Y:S01]  /*f420*/  LDSM.16.M88.4 R16, [R206+0xc100] ;  /* 0x00c10000ce10783b */ /* 0x000e620000000200 */
[C---:B------:R-:W-:Y:S01]  /*f430*/  IMAD R201, R3.reuse, 0x2, R206 ;  /* 0x0000000203c97824 */ /* 0x040fe200078e02ce */
[C---:B------:R-:W-:Y:S01]  /*f440*/  IADD3 R189, R204.reuse, 0x3000, RZ ;  /* 0x00003000ccbd7810 */ /* 0x040fe20007ffe0ff */
[----:B------:R-:W-:Y:S01]  /*f450*/  IMAD R199, R3, 0x2, R202 ;  /* 0x0000000203c77824 */ /* 0x000fe200078e02ca */
[----:B------:R-:W2:Y:S01]  /*f460*/  LDSM.16.M88.4 R4, [R202+0xc100] ;  /* 0x00c10000ca04783b */ /* 0x000ea20000000200 */
[----:B------:R-:W-:-:S02]  /*f470*/  IADD3 R188, R204, 0x3800, RZ ;  /* 0x00003800ccbc7810 */ /* 0x000fc40007ffe0ff */
[----:B------:R-:W-:Y:S01]  /*f480*/  IADD3 R187, R204, 0x4000, RZ ;  /* 0x00004000ccbb7810 */ /* 0x000fe20007ffe0ff */
[----:B------:R-:W-:Y:S01]  /*f490*/  @!PT LDS RZ, [RZ] ;  /* 0x00000000fffff984 */ /* 0x000fe20000000800 */
[----:B------:R-:W-:Y:S01]  /*f4a0*/  @!PT LDS RZ, [RZ] ;  /* 0x00000000fffff984 */ /* 0x000fe20000000800 */
[----:B------:R-:W-:Y:S01]  /*f4b0*/  @!PT LDS RZ, [RZ] ;  /* 0x00000000fffff984 */ /* 0x000fe20000000800 */
[----:B------:R3:W-:Y:S01]  /*f4c0*/  LDGSTS.E.BYPASS.LTC128B.128 [R216+0x100], [R14.64], !P0 ;  /* 0x001000000ed87fae */ /* 0x0007e2000c101d56 */
[----:B------:R-:W-:Y:S02]  /*f4d0*/  ISETP.LT.OR P0, PT, R36, 0x1, P5 ;  /* 0x000000012400780c */ /* 0x000fe40002f01670 */
[C---:B------:R-:W-:Y:S02]  /*f4e0*/  IADD3 R186, R204.reuse, 0x4800, RZ ;  /* 0x00004800ccba7810 */ /* 0x040fe40007ffe0ff */
[C---:B------:R-:W-:Y:S02]  /*f4f0*/  IADD3 R185, R204.reuse, 0x5000, RZ ;  /* 0x00005000ccb97810 */ /* 0x040fe40007ffe0ff */
[----:B------:R-:W-:-:S07]  /*f500*/  IADD3 R184, R204, 0x5800, RZ ;  /* 0x00005800ccb87810 */ /* 0x000fce0007ffe0ff */
[----:B------:R3:W-:Y:S01]  /*f510*/  LDGSTS.E.BYPASS.LTC128B.128 [R216+0x2100], [R12.64], !P0 ;  /* 0x021000000cd87fae */ /* 0x0007e2000c101d56 */
[----:B------:R-:W-:-:S13]  /*f520*/  ISETP.LT.OR P0, PT, R36, 0x1, P2 ;  /* 0x000000012400780c */ /* 0x000fda0001701670 */
[----:B------:R4:W-:Y:S01]  /*f530*/  LDGSTS.E.BYPASS.LTC128B.128 [R216+0x4100], [R30.64], !P0 ;  /* 0x041000001ed87fae */ /* 0x0009e2000c101d56 */
[C---:B------:R-:W-:Y:S02]  /*f540*/  ISETP.LT.OR P0, PT, R36.reuse, 0x21, P1 ;  /* 0x000000212400780c */ /* 0x040fe40000f01670 */
[----:B------:R-:W-:Y:S01]  /*f550*/  ISETP.LT.OR P1, PT, R36, 0x21, P5 ;  /* 0x000000212400780c */ /* 0x000fe20002f21670 */
[C---:B-1----:R-:W-:Y:S08]  /*f560*/  HMMA.16816.F32 R56, R16.reuse, R52, RZ ;  /* 0x000000341038723c */ /* 0x042ff000000018ff */
[----:B------:R-:W-:Y:S02]  /*f570*/  HMMA.16816.F32 R48, R16, R44, RZ ;  /* 0x0000002c1030723c */ /* 0x000fe400000018ff */
[----:B------:R4:W-:Y:S01]  /*f580*/  LDGSTS.E.BYPASS.LTC128B.128 [R216+0x1100], [R28.64], !P0 ;  /* 0x011000001cd87fae */ /* 0x0009e2000c101d56 */
[----:B------:R-:W-:-:S03]  /*f590*/  LOP3.LUT P0, RZ, R38, 0x4, RZ, 0xc0, !PT ;  /* 0x0000000426ff7812 */ /* 0x000fc6000780c0ff */
[----:B------:R1:W-:Y:S01]  /*f5a0*/  LDGSTS.E.BYPASS.LTC128B.128 [R216+0x3100], [R22.64], !P1 ;  /* 0x0310000016d87fae */ /* 0x0003e2000c901d56 */
[----:B------:R-:W-:Y:S01]  /*f5b0*/  SEL R0, R0, 0xffffffc0, !P0 ;  /* 0xffffffc000007807 */ /* 0x000fe20004000000 */
[----:B---3--:R-:W-:Y:S01]  /*f5c0*/  HMMA.16816.F32 R12, R16, R60, RZ ;  /* 0x0000003c100c723c */ /* 0x008fe200000018ff */
[----:B------:R-:W-:-:S03]  /*f5d0*/  ISETP.LT.OR P0, PT, R36, 0x21, P2 ;  /* 0x000000212400780c */ /* 0x000fc60001701670 */
[----:B------:R-:W-:Y:S02]  /*f5e0*/  IMAD.IADD R200, R205, 0x1, R0 ;  /* 0x00000001cdc87824 */ /* 0x000fe400078e0200 */
[----:B------:R-:W-:Y:S02]  /*f5f0*/  IMAD.IADD R192, R0, 0x1, R204 ;  /* 0x0000000100c07824 */ /* 0x000fe400078e02cc */
[C---:B------:R-:W-:Y:S06]  /*f600*/  HMMA.16816.F32 R60, R16.reuse, R62, RZ ;  /* 0x0000003e103c723c */ /* 0x040fec00000018ff */
[----:B------:R1:W-:Y:S01]  /*f610*/  LDGSTS.E.BYPASS.LTC128B.128 [R216+0x5100], [R20.64], !P0 ;  /* 0x0510000014d87fae */ /* 0x0003e2000c101d56 */
[----:B------:R-:W-:Y:S01]  /*f620*/  ISETP.GT.AND P0, PT, R92, R211, PT ;  /* 0x000000d35c00720c */ /* 0x000fe20003f04270 */
[----:B------:R-:W-:Y:S02]  /*f630*/  HMMA.16816.F32 R52, R16, R54, RZ ;  /* 0x000000361034723c */ /* 0x000fe400000018ff */
[----:B------:R-:W-:Y:S04]  /*f640*/  LDSM.16.M88.4 R36, [R201+0xc100] ;  /* 0x00c10000c924783b */ /* 0x000fe80000000200 */
[----:B-----5:R-:W3:Y:S02]  /*f650*/  LDSM.16.M88.4 R76, [R200+0x6100] ;  /* 0x00610000c84c783b */ /* 0x020ee40000000200 */
[----:B--2---:R-:W-:Y:S02]  /*f660*/  HMMA.16816.F32 R12, R4, R80, R12 ;  /* 0x00000050040c723c */ /* 0x004fe4000000180c */
[----:B------:R-:W-:Y:S04]  /*f670*/  LDSM.16.M88.4 R84, [R192] ;  /* 0x00000000c054783b */ /* 0x000fe80000000200 */
[----:B------:R-:W-:Y:S02]  /*f680*/  LDSM.16.M88.4 R72, [R200+0x6900] ;  /* 0x00690000c848783b */ /* 0x000fe40000000200 */
[C---:B------:R-:W-:Y:S02]  /*f690*/  HMMA.16816.F32 R44, R16.reuse, R46, RZ ;  /* 0x0000002e102c723c */ /* 0x040fe400000018ff */
[----:B----4-:R-:W-:Y:S04]  /*f6a0*/  LDSM.16.M88.4 R28, [R200+0x7100] ;  /* 0x00710000c81c783b */ /* 0x010fe80000000200 */
[----:B------:R-:W0:Y:S02]  /*f6b0*/  LDGDEPBAR ;  /* 0x00000000000079af */ /* 0x000e240000000000 */
[C---:B------:R-:W-:Y:S02]  /*f6c0*/  HMMA.16816.F32 R40, R16.reuse, R8, RZ ;  /* 0x000000081028723c */ /* 0x040fe400000018ff */
[----:B-1----:R-:W-:Y:S06]  /*f6d0*/  LDSM.16.M88.4 R20, [R200+0x7900] ;  /* 0x00790000c814783b */ /* 0x002fec0000000200 */
[----:B------:R-:W-:Y:S01]  /*f6e0*/  HMMA.16816.F32 R16, R16, R10, RZ ;  /* 0x0000000a1010723c */ /* 0x000fe200000018ff */
[----:B------:R-:W1:Y:S07]  /*f6f0*/  LDSM.16.M88.4 R8, [R199+0xc100] ;  /* 0x00c10000c708783b */ /* 0x000e6e0000000200 */
[----:B------:R-:W-:Y:S01]  /*f700*/  HMMA.16816.F32 R60, R4, R82, R60 ;  /* 0x00000052043c723c */ /* 0x000fe2000000183c */
[----:B------:R-:W-:Y:S07]  /*f710*/  LDSM.16.M88.4 R80, [R205+0x8100] ;  /* 0x00810000cd50783b */ /* 0x000fee0000000200 */
[----:B---3--:R-:W-:Y:S08]  /*f720*/  HMMA.16816.F32 R12, R36, R76, R12 ;  /* 0x0000004c240c723c */ /* 0x008ff0000000180c */
        /* <DEDUP_REMOVED lines=8> */
[----:B------:R-:W2:Y:S04]  /*f7b0*/  LDSM.16.M88.4 R16, [R206+0x10100] ;  /* 0x01010000ce10783b */ /* 0x000ea80000000200 */
[----:B------:R-:W3:Y:S03]  /*f7c0*/  LDSM.16.M88.4 R24, [R192+0x1800] ;  /* 0x00180000c018783b */ /* 0x000ee60000000200 */
[----:B-1----:R-:W-:Y:S08]  /*f7d0*/  HMMA.16816.F32 R12, R8, R84, R12 ;  /* 0x00000054080c723c */ /* 0x002ff0000000180c */
        /* <DEDUP_REMOVED lines=11> */
[----:B------:R-:W4:Y:S03]  /*f890*/  LDSM.16.M88.4 R20, [R205+0x9900] ;  /* 0x00990000cd14783b */ /* 0x000f260000000200 */
[----:B--2---:R-:W-:Y:S08]  /*f8a0*/  HMMA.16816.F32 R12, R16, R80, R12 ;  /* 0x00000050100c723c */ /* 0x004ff0000000180c */
        /* <DEDUP_REMOVED lines=8> */
[C---:B---3--:R-:W-:Y:S08]  /*f930*/  HMMA.16816.F32 R40, R8.reuse, R24, R40 ;  /* 0x000000180828723c */ /* 0x048ff00000001828 */
        /* <DEDUP_REMOVED lines=11> */
[----:B------:R-:W1:Y:S07]  /*f9f0*/  LDSM.16.M88.4 R28, [R199+0x10100] ;  /* 0x01010000c71c783b */ /* 0x000e6e0000000200 */
[C---:B----4-:R-:W-:Y:S08]  /*fa00*/  HMMA.16816.F32 R40, R16.reuse, R20, R40 ;  /* 0x000000141028723c */ /* 0x050ff00000001828 */
[----:B------:R-:W-:Y:S01]  /*fa10*/  HMMA.16816.F32 R36, R16, R22, R36 ;  /* 0x000000161024723c */ /* 0x000fe20000001824 */
[----:B------:R-:W4:Y:S04]  /*fa20*/  LDSM.16.M88.4 R20, [R200+0x9100] ;  /* 0x00910000c814783b */ /* 0x000f280000000200 */
[----:B------:R-:W1:Y:S03]  /*fa30*/  LDSM.16.M88.4 R16, [R200+0x9900] ;  /* 0x00990000c810783b */ /* 0x000e660000000200 */
        /* <DEDUP_REMOVED lines=11> */
[----:B------:R-:W-:Y:S04]  /*faf0*/  LDSM.16.M88.4 R4, [R206+0x14100] ;  /* 0x01410000ce04783b */ /* 0x000fe80000000200 */
[----:B------:R-:W2:Y:S03]  /*fb00*/  LDSM.16.M88.4 R24, [R205+0xa100] ;  /* 0x00a10000cd18783b */ /* 0x000ea60000000200 */
[----:B-1----:R-:W-:Y:S08]  /*fb10*/  HMMA.16816.F32 R12, R28, R76, R12 ;  /* 0x0000004c1c0c723c */ /* 0x002ff0000000180c */
[C---:B------:R-:W-:Y:S01]  /*fb20*/  HMMA.16816.F32 R60, R8.reuse, R86, R60 ;  /* 0x00000056083c723c */ /* 0x040fe2000000183c */
[----:B------:R-:W-:Y:S07]  /*fb30*/  LDSM.16.M88.4 R84, [R204+0x4000] ;  /* 0x00400000cc54783b */ /* 0x000fee0000000200 */
[C---:B------:R-:W-:Y:S08]  /*fb40*/  HMMA.16816.F32 R56, R8.reuse, R80, R56 ;  /* 0x000000500838723c */ /* 0x040ff00000001838 */
[C---:B------:R-:W-:Y:S01]  /*fb50*/  HMMA.16816.F32 R52, R8.reuse, R82, R52 ;  /* 0x000000520834723c */ /* 0x040fe20000001834 */
[----:B------:R-:W1:Y:S07]  /*fb60*/  LDSM.16.M88.4 R80, [R202+0x14100] ;  /* 0x01410000ca50783b */ /* 0x000e6e0000000200 */
[C---:B----4-:R-:W-:Y:S08]  /*fb70*/  HMMA.16816.F32 R48, R8.reuse, R20, R48 ;  /* 0x000000140830723c */ /* 0x050ff00000001830 */
[C---:B------:R-:W-:Y:S01]  /*fb80*/  HMMA.16816.F32 R44, R8.reuse, R22, R44 ;  /* 0x00000016082c723c */ /* 0x040fe2000000182c */
[----:B------:R-:W3:Y:S07]  /*fb90*/  LDSM.16.M88.4 R20, [R205+0xa900] ;  /* 0x00a90000cd14783b */ /* 0x000eee0000000200 */
[C---:B------:R-:W-:Y:S08]  /*fba0*/  HMMA.16816.F32 R40, R8.reuse, R16, R40 ;  /* 0x000000100828723c */ /* 0x040ff00000001828 */
        /* <DEDUP_REMOVED lines=15> */
[----:B------:R-:W2:Y:S03]  /*fca0*/  LDSM.16.M88.4 R28, [R200+0xa100] ;  /* 0x00a10000c81c783b */ /* 0x000ea60000000200 */
[----:B-1----:R-:W-:Y:S08]  /*fcb0*/  HMMA.16816.F32 R12, R80, R84, R12 ;  /* 0x00000054500c723c */ /* 0x002ff0000000180c */
[C---:B------:R-:W-:Y:S01]  /*fcc0*/  HMMA.16816.F32 R60, R4.reuse, R26, R60 ;  /* 0x0000001a043c723c */ /* 0x040fe2000000183c */
[----:B------:R-:W-:Y:S07]  /*fcd0*/  LDSM.16.M88.4 R24, [R200+0xa900] ;  /* 0x00a90000c818783b */ /* 0x000fee0000000200 */
[C---:B---3--:R-:W-:Y:S08]  /*fce0*/  HMMA.16816.F32 R56, R4.reuse, R20, R56 ;  /* 0x000000140438723c */ /* 0x048ff00000001838 */
[C---:B------:R-:W-:Y:S01]  /*fcf0*/  HMMA.16816.F32 R52, R4.reuse, R22, R52 ;  /* 0x000000160434723c */ /* 0x040fe20000001834 */
[----:B------:R-:W-:Y:S07]  /*fd00*/  LDSM.16.M88.4 R20, [R200+0xb100] ;  /* 0x00b10000c814783b */ /* 0x000fee0000000200 */
[C---:B----4-:R-:W-:Y:S08]  /*fd10*/  HMMA.16816.F32 R48, R4.reuse, R16, R48 ;  /* 0x000000100430723c */ /* 0x050ff00000001830 */
[C---:B------:R-:W-:Y:S01]  /*fd20*/  HMMA.16816.F32 R44, R4.reuse, R18, R44 ;  /* 0x00000012042c723c */ /* 0x040fe2000000182c */
[----:B------:R-:W-:Y:S07]  /*fd30*/  LDSM.16.M88.4 R16, [R200+0xb900] ;  /* 0x00b90000c810783b */ /* 0x000fee0000000200 */
[C---:B------:R-:W-:Y:S08]  /*fd40*/  HMMA.16816.F32 R40, R4.reuse, R8, R40 ;  /* 0x000000080428723c */ /* 0x040ff00000001828 */
[----:B------:R-:W-:Y:S01]  /*fd50*/  HMMA.16816.F32 R36, R4, R10, R36 ;  /* 0x0000000a0424723c */ /* 0x000fe20000001824 */
[----:B------:R-:W-:Y:S04]  /*fd60*/  LDSM.16.M88.4 R8, [R199+0x14100] ;  /* 0x01410000c708783b */ /* 0x000fe80000000200 */
[----:B------:R-:W1:Y:S03]  /*fd70*/  LDSM.16.M88.4 R4, [R192+0x4000] ;  /* 0x00400000c004783b */ /* 0x000e660000000200 */
[----:B--2---:R-:W-:Y:S08]  /*fd80*/  HMMA.16816.F32 R12, R32, R28, R12 ;  /* 0x0000001c200c723c */ /* 0x004ff0000000180c */
[C---:B------:R-:W-:Y:S08]  /*fd90*/  HMMA.16816.F32 R60, R80.reuse, R86, R60 ;  /* 0x00000056503c723c */ /* 0x040ff0000000183c */
[C---:B------:R-:W-:Y:S08]  /*fda0*/  HMMA.16816.F32 R56, R80.reuse, R76, R56 ;  /* 0x0000004c5038723c */ /* 0x040ff00000001838 */
[C---:B------:R-:W-:Y:S08]  /*fdb0*/  HMMA.16816.F32 R52, R80.reuse, R78, R52 ;  /* 0x0000004e5034723c */ /* 0x040ff00000001834 */
[C---:B------:R-:W-:Y:S08]  /*fdc0*/  HMMA.16816.F32 R48, R80.reuse, R72, R48 ;  /* 0x000000485030723c */ /* 0x040ff00000001830 */
[C---:B------:R-:W-:Y:S01]  /*fdd0*/  HMMA.16816.F32 R44, R80.reuse, R74, R44 ;  /* 0x0000004a502c723c */ /* 0x040fe2000000182c */
[----:B------:R-:W2:Y:S07]  /*fde0*/  LDSM.16.M88.4 R72, [R192+0x4800] ;  /* 0x00480000c048783b */ /* 0x000eae0000000200 */
[C---:B------:R-:W-:Y:S08]  /*fdf0*/  HMMA.16816.F32 R40, R80.reuse, R64, R40 ;  /* 0x000000405028723c */ /* 0x040ff00000001828 */
[----:B------:R-:W-:Y:S01]  /*fe00*/  HMMA.16816.F32 R80, R80, R66, R36 ;  /* 0x000000425050723c */ /* 0x000fe20000001824 */
[----:B------:R-:W3:Y:S04]  /*fe10*/  LDSM.16.M88.4 R64, [R192+0x5000] ;  /* 0x00500000c040783b */ /* 0x000ee80000000200 */
[----:B------:R-:W4:Y:S01]  /*fe20*/  LDSM.16.M88.4 R36, [R192+0x5800] ;  /* 0x00580000c024783b */ /* 0x000f220000000200 */
[----:B------:R-:W-:-:S04]  /*fe30*/  DEPBAR.LE SB0, 0x0 ;  /* 0x000080000000791a */ /* 0x000fc80000000000 */
[----:B-1----:R-:W-:Y:S07]  /*fe40*/  HMMA.16816.F32 R12, R8, R4, R12 ;  /* 0x00000004080c723c */ /* 0x002fee000000180c */
[----:B------:R-:W-:Y:S01]  /*fe50*/  SHF.R.S32.HI R5, RZ, 0x1f, R224 ;  /* 0x0000001fff057819 */ /* 0x000fe200000114e0 */
[C---:B------:R-:W-:Y:S08]  /*fe60*/  HMMA.16816.F32 R60, R32.reuse, R30, R60 ;  /* 0x0000001e203c723c */ /* 0x040ff0000000183c */
[C---:B------:R-:W-:Y:S08]  /*fe70*/  HMMA.16816.F32 R56, R32.reuse, R24, R56 ;  /* 0x000000182038723c */ /* 0x040ff00000001838 */
[----:B------:R-:W-:Y:S01]  /*fe80*/  HMMA.16816.F32 R52, R32, R26, R52 ;  /* 0x0000001a2034723c */ /* 0x000fe20000001834 */
[----:B------:R-:W-:Y:S01]  /*fe90*/  FMUL.FTZ R4, R12, c[0x0][0x320] ;  /* 0x0000c8000c047a20 */ /* 0x000fe20000410000 */
[----:B------:R-:W-:Y:S01]  /*fea0*/  SHF.R.S32.HI R12, RZ, 0x1f, R223 ;  /* 0x0000001fff0c7819 */ /* 0x000fe200000114df */
[----:B------:R-:W-:-:S02]  /*feb0*/  FMUL.FTZ R0, R14, c[0x0][0x320] ;  /* 0x0000c8000e007a20 */ /* 0x000fc40000410000 */
[----:B------:R-:W-:Y:S02]  /*fec0*/  FMUL.FTZ R13, R13, c[0x0][0x320] ;  /* 0x0000c8000d0d7a20 */ /* 0x000fe40000410000 */
[----:B------:R-:W1:Y:S01]  /*fed0*/  MUFU.TANH R4, R4 ;  /* 0x0000000400047308 */ /* 0x000e620000002400 */
[C---:B------:R-:W-:Y:S07]  /*fee0*/  HMMA.16816.F32 R48, R32.reuse, R20, R48 ;  /* 0x000000142030723c */ /* 0x040fee0000001830 */
[----:B------:R-:W1:Y:S01]  /*fef0*/  MUFU.TANH R0, R0 ;  /* 0x0000000000007308 */ /* 0x000e620000002400 */
[C---:B------:R-:W-:Y:S08]  /*ff00*/  HMMA.16816.F32 R44, R32.reuse, R22, R44 ;  /* 0x00000016202c723c */ /* 0x040ff0000000182c */
[C---:B------:R-:W-:Y:S01]  /*ff10*/  HMMA.16816.F32 R40, R32.reuse, R16, R40 ;  /* 0x000000102028723c */ /* 0x040fe20000001828 */
[----:B------:R1:W1:Y:S07]  /*ff20*/  MUFU.TANH R16, R13 ;  /* 0x0000000d00107308 */ /* 0x00026e0000002400 */
[----:B------:R-:W-:Y:S08]  /*ff30*/  HMMA.16816.F32 R80, R32, R18, R80 ;  /* 0x000000122050723c */ /* 0x000ff00000001850 */
[C---:B------:R-:W-:Y:S08]  /*ff40*/  HMMA.16816.F32 R60, R8.reuse, R6, R60 ;  /* 0x00000006083c723c */ /* 0x040ff0000000183c */
[C---:B--2---:R-:W-:Y:S08]  /*ff50*/  HMMA.16816.F32 R56, R8.reuse, R72, R56 ;  /* 0x000000480838723c */ /* 0x044ff00000001838 */
[C---:B------:R-:W-:Y:S08]  /*ff60*/  HMMA.16816.F32 R52, R8.reuse, R74, R52 ;  /* 0x0000004a0834723c */ /* 0x040ff00000001834 */
[C---:B---3--:R-:W-:Y:S08]  /*ff70*/  HMMA.16816.F32 R48, R8.reuse, R64, R48 ;  /* 0x000000400830723c */ /* 0x048ff00000001830 */
[C---:B------:R-:W-:Y:S08]  /*ff80*/  HMMA.16816.F32 R44, R8.reuse, R66, R44 ;  /* 0x00000042082c723c */ /* 0x040ff0000000182c */
[C---:B----4-:R-:W-:Y:S08]  /*ff90*/  HMMA.16816.F32 R40, R8.reuse, R36, R40 ;  /* 0x000000240828723c */ /* 0x050ff00000001828 */
[----:B------:R-:W-:Y:S07]  /*ffa0*/  HMMA.16816.F32 R80, R8, R38, R80 ;  /* 0x000000260850723c */ /* 0x000fee0000001850 */
[----:B------:R-:W-:Y:S01]  /*ffb0*/  SHF.R.S32.HI R11, RZ, 0x1f, R222 ;  /* 0x0000001fff0b7819 */ /* 0x000fe200000114de */
[----:B------:R-:W-:Y:S06]  /*ffc0*/  BAR.SYNC.DEFER_BLOCKING 0x0 ;  /* 0x0000000000007b1d */ /* 0x000fec0000010000 */
[----:B------:R-:W-:Y:S05]  /*ffd0*/  @!P0 BRA `(.L_x_410) ;  /* 0x0000043000008947 */ /* 0x000fea0003800000 */
[----:B-1----:R-:W-:Y:S01]  /*ffe0*/  ISETP.NE.AND P5, PT, R209, 0x1, PT ;  /* 0x00000001d100780c */ /* 0x002fe20003fa5270 */
[----:B------:R-:W-:Y:S01]  /*fff0*/  IMAD.MOV.U32 R212, RZ, RZ, RZ ;  /* 0x000000ffffd47224 */ /* 0x000fe200078e00ff */
[----:B------:R-:W-:-:S04]  /*10000*/  IADD3 R213, R215, R68, R208 ;  /* 0x00000044d7d57210 */ /* 0x000fc80007ffe0d0 */
[----:B------:R-:W-:-:S05]  /*10010*/  IADD3 R213, R213, -0x40, RZ ;  /* 0xffffffc0d5d57810 */ /* 0x000fca0007ffe0ff */
        /* <DEDUP_REMOVED lines=9> */
[----:B------:R-:W-:Y:S01]  /*100b0*/  ISETP.GE.AND P5, PT, R214, c[0x0][0x1d4], PT ;  /* 0x00007500d6007a0c */ /* 0x000fe20003fa6270 */
[C---:B------:R-:W-:Y:S01]  /*100c0*/  IMAD.SHL.U32 R10, R222.reuse, 0x2, RZ ;  /* 0x00000002de0a7824 */ /* 0x040fe200078e00ff */
        /* <DEDUP_REMOVED lines=11> */
[----:B------:R-:W-:-:S04]  /*10180*/  IMAD.WIDE.U32 R8, R212, c[0x0][0x1f0], R18 ;  /* 0x00007c00d4087a25 */ /* 0x000fc800078e0012 */
[----:B------:R-:W-:Y:S01]  /*10190*/  IMAD R7, R7, c[0x0][0x1f0], RZ ;  /* 0x00007c0007077a24 */ /* 0x000fe200078e02ff */
[----:B------:R-:W-:Y:S02]  /*101a0*/  IADD3 R24, P0, R8, UR10, RZ ;  /* 0x0000000a08187c10 */ /* 0x000fe4000ff1e0ff */
[----:B------:R-:W-:Y:S01]  /*101b0*/  SHF.L.U64.HI R8, R224, 0x1, R5 ;  /* 0x00000001e0087819 */ /* 0x000fe20000010205 */
[----:B------:R-:W-:Y:S02]  /*101c0*/  IMAD R6, R212, c[0x0][0x1f4], R7 ;  /* 0x00007d00d4067a24 */ /* 0x000fe400078e0207 */
[----:B------:R-:W-:Y:S02]  /*101d0*/  IMAD.SHL.U32 R7, R224, 0x2, RZ ;  /* 0x00000002e0077824 */ /* 0x000fe400078e00ff */
[----:B------:R-:W-:Y:S01]  /*101e0*/  IMAD.SHL.U32 R5, R223, 0x2, RZ ;  /* 0x00000002df057824 */ /* 0x000fe200078e00ff */
[----:B------:R-:W-:Y:S02]  /*101f0*/  IADD3.X R9, R9, UR7, R6, P0, !PT ;  /* 0x0000000709097c10 */ /* 0x000fe400087fe406 */
[----:B------:R-:W-:-:S02]  /*10200*/  LEA R21, P0, R24, c[0x0][0x1c8], 0x1 ;  /* 0x0000720018157a11 */ /* 0x000fc400078008ff */
[----:B------:R-:W-:Y:S02]  /*10210*/  SEL R6, RZ, 0x10, P5 ;  /* 0x00000010ff067807 */ /* 0x000fe40002800000 */
[----:B------:R-:W-:Y:S01]  /*10220*/  LEA.HI.X R24, R24, c[0x0][0x1cc], R9, 0x1, P0 ;  /* 0x0000730018187a11 */ /* 0x000fe200000f0c09 */
[----:B------:R-:W1:Y:S01]  /*10230*/  SHFL.IDX PT, R13, R21, 0x1, 0x181f ;  /* 0x00381f00150d7f89 */ /* 0x000e6200000e0000 */
[----:B------:R-:W-:Y:S02]  /*10240*/  SEL R9, RZ, 0x10, P4 ;  /* 0x00000010ff097807 */ /* 0x000fe40002000000 */
[----:B------:R-:W-:Y:S01]  /*10250*/  IADD3 R20, -R6, 0x10, RZ ;  /* 0x0000001006147810 */ /* 0x000fe20007ffe1ff */
[----:B------:R-:W2:Y:S01]  /*10260*/  SHFL.IDX PT, R17, R24, 0x1, 0x181f ;  /* 0x00381f0018117f89 */ /* 0x000ea200000e0000 */
[----:B------:R-:W-:Y:S02]  /*10270*/  IADD3 R22, -R9, 0x10, RZ ;  /* 0x0000001009167810 */ /* 0x000fe40007ffe1ff */
[----:B------:R-:W-:Y:S01]  /*10280*/  LOP3.LUT R20, R20, 0xf, RZ, 0xc0, !PT ;  /* 0x0000000f14147812 */ /* 0x000fe200078ec0ff */
[----:B------:R3:W4:Y:S01]  /*10290*/  SHFL.IDX PT, R18, R21, RZ, 0x181f ;  /* 0x00181fff15127589 */ /* 0x00072200000e0000 */
[----:B------:R-:W-:-:S02]  /*102a0*/  LOP3.LUT R22, R22, 0xf, RZ, 0xc0, !PT ;  /* 0x0000000f16167812 */ /* 0x000fc400078ec0ff */
[----:B------:R-:W-:Y:S01]  /*102b0*/  ISETP.NE.U32.AND P2, PT, R9, RZ, PT ;  /* 0x000000ff0900720c */ /* 0x000fe20003f45070 */
[----:B------:R5:W4:Y:S01]  /*102c0*/  SHFL.IDX PT, R19, R24, RZ, 0x181f ;  /* 0x00181fff18137589 */ /* 0x000b2200000e0000 */
[----:B-1----:R-:W-:-:S04]  /*102d0*/  IADD3 R22, P1, P0, R22, R13, R10 ;  /* 0x0000000d16167210 */ /* 0x002fc8000783e00a */
[----:B--2---:R-:W-:Y:S02]  /*102e0*/  IADD3.X R23, RZ, R17, R11, P1, P0 ;  /* 0x00000011ff177210 */ /* 0x004fe40000fe040b */
[----:B------:R-:W-:-:S04]  /*102f0*/  IADD3 R20, P1, P0, R20, R13, R7 ;  /* 0x0000000d14147210 */ /* 0x000fc8000783e007 */
[----:B---3--:R-:W-:Y:S02]  /*10300*/  IADD3.X R21, RZ, R17, R8, P1, P0 ;  /* 0x00000011ff157210 */ /* 0x008fe40000fe0408 */
[----:B-----5:R-:W-:-:S04]  /*10310*/  IADD3 R24, P1, P0, R14, R13, R5 ;  /* 0x0000000d0e187210 */ /* 0x020fc8000783e005 */
[----:B------:R-:W-:Y:S02]  /*10320*/  IADD3.X R25, RZ, R17, R12, P1, P0 ;  /* 0x00000011ff197210 */ /* 0x000fe40000fe040c */
[C---:B----4-:R-:W-:Y:S02]  /*10330*/  IADD3 R26, P0, R18.reuse, R7, RZ ;  /* 0x00000007121a7210 */ /* 0x050fe40007f1e0ff */
[----:B------:R-:W-:-:S03]  /*10340*/  IADD3 R10, P1, R18, R10, RZ ;  /* 0x0000000a120a7210 */ /* 0x000fc60007f3e0ff */
[C---:B------:R-:W-:Y:S01]  /*10350*/  IMAD.X R27, R19.reuse, 0x1, R8, P0 ;  /* 0x00000001131b7824 */ /* 0x040fe200000e0608 */
        /* <DEDUP_REMOVED lines=11> */
.L_x_410:
[----:B-1----:R-:W-:Y:S01]  /*10410*/  SHF.R.S32.HI R7, RZ, 0x1f, R88 ;  /* 0x0000001fff077819 */ /* 0x002fe20000011458 */
[----:B------:R-:W-:Y:S01]  /*10420*/  FMUL.FTZ R10, R56, c[0x0][0x320] ;  /* 0x0000c800380a7a20 */ /* 0x000fe20000410000 */
[----:B------:R-:W-:Y:S01]  /*10430*/  LOP3.LUT R12, R69, 0xffffffe0, RZ, 0xc0, !PT ;  /* 0xffffffe0450c7812 */ /* 0x000fe200078ec0ff */
[----:B------:R-:W-:Y:S01]  /*10440*/  FMUL.FTZ R8, R57, c[0x0][0x320] ;  /* 0x0000c80039087a20 */ /* 0x000fe20000410000 */
[----:B------:R-:W-:Y:S01]  /*10450*/  LEA.HI R70, R70, R71, RZ, 0x2 ;  /* 0x0000004746467211 */ /* 0x000fe200078f10ff */
[----:B------:R-:W-:Y:S01]  /*10460*/  FMUL.FTZ R6, R52, c[0x0][0x320] ;  /* 0x0000c80034067a20 */ /* 0x000fe20000410000 */
        /* <DEDUP_REMOVED lines=23> */
[----:B------:R-:W-:Y:S01]  /*105e0*/  FMUL.FTZ R80, R80, c[0x0][0x320] ;  /* 0x0000c80050507a20 */ /* 0x000fe20000410000 */
[----:B------:R-:W-:Y:S01]  /*105f0*/  IADD3 R13, R207, 0x1, -R68 ;  /* 0x00000001cf0d7810 */ /* 0x000fe20007ffe844 */
[----:B------:R-:W-:Y:S01]  /*10600*/  IMAD R217, R70, 0x8, R9 ;  /* 0x0000000846d97824 */ /* 0x000fe200078e0209 */
[----:B------:R-:W1:Y:S01]  /*10610*/  MUFU.TANH R10, R10 ;  /* 0x0000000a000a7308 */ /* 0x000e620000002400 */
[----:B------:R-:W-:Y:S01]  /*10620*/  IMAD.IADD R218, R7, 0x1, -R218 ;  /* 0x0000000107da7824 */ /* 0x000fe200078e0ada */
[----:B------:R-:W-:Y:S01]  /*10630*/  ULDC UR13, c[0x0][0x324] ;  /* 0x0000c900000d7ab9 */ /* 0x000fe20000000800 */
[----:B------:R-:W-:Y:S01]  /*10640*/  @P1 IMAD.HI.U32 R12, R217, c[0x0][0x2c8], RZ ;  /* 0x0000b200d90c1a27 */ /* 0x000fe200078e00ff */
[----:B------:R-:W-:Y:S01]  /*10650*/  MOV R9, R217 ;  /* 0x000000d900097202 */ /* 0x000fe20000000f00 */
[----:B------:R-:W-:Y:S01]  /*10660*/  ULOP3.LUT UR13, URZ, UR13, URZ, 0x33, !UPT ;  /* 0x0000000d3f0d7292 */ /* 0x000fe2000f8e333f */
[----:B------:R-:W0:Y:S01]  /*10670*/  LDGDEPBAR ;  /* 0x00000000000079af */ /* 0x000e220000000000 */
[----:B------:R-:W-:Y:S01]  /*10680*/  IMAD.SHL.U32 R218, R218, 0x2, RZ ;  /* 0x00000002dada7824 */ /* 0x000fe200078e00ff */
[----:B------:R-:W-:Y:S01]  /*10690*/  @P0 SHF.R.U32.HI R9, RZ, c[0x0][0x2cc], R12 ;  /* 0x0000b300ff090a19 */ /* 0x000fe2000001160c */
[----:B------:R-:W-:Y:S01]  /*106a0*/  FMUL.FTZ R12, R61, c[0x0][0x320] ;  /* 0x0000c8003d0c7a20 */ /* 0x000fe20000410000 */
[----:B------:R-:W-:Y:S01]  /*106b0*/  PLOP3.LUT P0, PT, PT, PT, UP2, 0x40, 0x0 ;  /* 0x000000000000781c */ /* 0x000fe20003f0e828 */
[----:B------:R-:W-:Y:S01]  /*106c0*/  FMUL.FTZ R81, R81, c[0x0][0x320] ;  /* 0x0000c80051517a20 */ /* 0x000fe20000410000 */
[----:B------:R-:W2:Y:S01]  /*106d0*/  MUFU.TANH R8, R8 ;  /* 0x0000000800087308 */ /* 0x000ea20000002400 */
[----:B------:R-:W3:Y:S01]  /*106e0*/  SHFL.IDX PT, R20, R9, RZ, 0x1c1f ;  /* 0x001c1fff09147589 */ /* 0x000ee200000e0000 */
[----:B------:R-:W-:Y:S01]  /*106f0*/  FMUL.FTZ R45, R45, c[0x0][0x320] ;  /* 0x0000c8002d2d7a20 */ /* 0x000fe20000410000 */
[----:B------:R-:W-:Y:S01]  /*10700*/  IADD3 R13, -R210, R13, -R218 ;  /* 0x0000000dd20d7210 */ /* 0x000fe20007ffe9da */
[----:B------:R-:W-:Y:S01]  /*10710*/  IMAD.IADD R203, R90, 0x1, R89 ;  /* 0x000000015acb7824 */ /* 0x000fe200078e0259 */
[----:B------:R-:W-:-:S02]  /*10720*/  IADD3 R11, -R218, R207, -R68 ;  /* 0x000000cfda0b7210 */ /* 0x000fc40007ffe944 */
[C---:B------:R-:W-:Y:S01]  /*10730*/  IADD3 R17, R13.reuse, c[0x0][0x328], RZ ;  /* 0x0000ca000d117a10 */ /* 0x040fe20007ffe0ff */
[----:B------:R-:W4:Y:S01]  /*10740*/  MUFU.TANH R6, R6 ;  /* 0x0000000600067308 */ /* 0x000f220000002400 */
[----:B------:R-:W-:-:S07]  /*10750*/  IADD3 R13, R13, UR13, RZ ;  /* 0x0000000d0d0d7c10 */ /* 0x000fce000fffe0ff */
[----:B------:R-:W1:Y:S08]  /*10760*/  MUFU.TANH R5, R5 ;  /* 0x0000000500057308 */ /* 0x000e700000002400 */
[----:B------:R1:W1:Y:S01]  /*10770*/  MUFU.TANH R166, R48 ;  /* 0x0000003000a67308 */ /* 0x0002620000002400 */
[-C--:B---3--:R-:W-:Y:S02]  /*10780*/  IADD3 R22, R17, R20.reuse, RZ ;  /* 0x0000001411167210 */ /* 0x088fe40007ffe0ff */
        /* <DEDUP_REMOVED lines=8> */
[----:B------:R-:W1:Y:S08]  /*10810*/  MUFU.TANH R12, R12 ;  /* 0x0000000c000c7308 */ /* 0x000e700000002400 */
[----:B------:R-:W1:Y:S08]  /*10820*/  MUFU.TANH R14, R14 ;  /* 0x0000000e000e7308 */ /* 0x000e700000002400 */
[----:B------:R3:W1:Y:S01]  /*10830*/  MUFU.TANH R160, R45 ;  /* 0x0000002d00a07308 */ /* 0x0006620000002400 */
[----:B------:R-:W-:Y:S05]  /*10840*/  @P0 BRA `(.L_x_411) ;  /* 0x0000015000000947 */ /* 0x000fea0003800000 */
[----:B--2-4-:R-:W-:Y:S01]  /*10850*/  IADD3 R21, -R210, R207, R20 ;  /* 0x000000cfd2157210 */ /* 0x014fe20007ffe114 */
[----:B------:R-:W-:Y:S03]  /*10860*/  BSSY B0, `(.L_x_412) ;  /* 0x000000e000007945 */ /* 0x000fe60003800000 */
        /* <DEDUP_REMOVED lines=9> */
.L_x_413:
[----:B------:R-:W-:-:S04]  /*10900*/  MOV R7, 0x1 ;  /* 0x0000000100077802 */ /* 0x000fc80000000f00 */
[----:B------:R-:W-:-:S13]  /*10910*/  ISETP.NE.AND P0, PT, R7, c[0x0][0x32c], PT ;  /* 0x0000cb0007007a0c */ /* 0x000fda0003f05270 */
[----:B------:R-:W-:-:S05]  /*10920*/  @P0 IMAD.HI.U32 R7, R21, c[0x0][0x330], RZ ;  /* 0x0000cc0015070a27 */ /* 0x000fca00078e00ff */
[----:B------:R-:W-:Y:S02]  /*10930*/  @P0 SHF.R.U32.HI R21, RZ, c[0x0][0x334], R7 ;  /* 0x0000cd00ff150a19 */ /* 0x000fe40000011607 */
.L_x_414:
[----:B------:R-:W-:Y:S05]  /*10940*/  BSYNC B0 ;  /* 0x0000000000007941 */ /* 0x000fea0003800000 */
.L_x_412:
[----:B------:R-:W-:-:S04]  /*10950*/  IMAD R7, R21, c[0x0][0x32c], -R68 ;  /* 0x0000cb0015077a24 */ /* 0x000fc800078e0a44 */
[----:B------:R-:W-:-:S05]  /*10960*/  IMAD.IADD R7, R7, 0x1, -R218 ;  /* 0x0000000107077824 */ /* 0x000fca00078e0ada */
[----:B------:R-:W-:Y:S02]  /*10970*/  IADD3 R20, R7, c[0x0][0x32c], RZ ;  /* 0x0000cb0007147a10 */ /* 0x000fe40007ffe0ff */
[----:B------:R-:W-:Y:S02]  /*10980*/  IMNMX R18, R18, R7, !PT ;  /* 0x0000000712127217 */ /* 0x000fe40007800200 */
[----:B------:R-:W-:Y:S02]  /*10990*/  IMNMX R19, R19, R20, PT ;  /* 0x0000001413137217 */ /* 0x000fe40003800200 */
.L_x_411:
[----:B--2-4-:R-:W-:Y:S01]  /*109a0*/  ISETP.GT.AND P2, PT, R134, RZ, PT ;  /* 0x000000ff8600720c */ /* 0x014fe20003f44270 */
[----:B------:R-:W2:Y:S01]  /*109b0*/  SHFL.IDX PT, R26, R9, 0x1, 0x1c1f ;  /* 0x003c1f00091a7f89 */ /* 0x000ea200000e0000 */
[----:B------:R-:W-:Y:S02]  /*109c0*/  FMUL.FTZ R20, R62, c[0x0][0x320] ;  /* 0x0000c8003e147a20 */ /* 0x000fe40000410000 */
[----:B------:R-:W-:Y:S01]  /*109d0*/  ISETP.GT.AND P0, PT, R18, RZ, P2 ;  /* 0x000000ff1200720c */ /* 0x000fe20001704270 */
[----:B------:R-:W-:Y:S02]  /*109e0*/  FMUL.FTZ R15, R15, c[0x0][0x320] ;  /* 0x0000c8000f0f7a20 */ /* 0x000fe40000410000 */
[----:B------:R-:W-:Y:S01]  /*109f0*/  FMUL.FTZ R21, R54, c[0x0][0x320] ;  /* 0x0000c80036157a20 */ /* 0x000fe20000410000 */
[----:B------:R-:W-:Y:S01]  /*10a00*/  ISETP.LT.OR P0, PT, R19, 0x1, P0 ;  /* 0x000000011300780c */ /* 0x000fe20000701670 */
[----:B------:R-:W-:Y:S01]  /*10a10*/  FMUL.FTZ R22, R55, c[0x0][0x320] ;  /* 0x0000c80037167a20 */ /* 0x000fe20000410000 */
[----:B------:R-:W4:Y:S01]  /*10a20*/  MUFU.TANH R20, R20 ;  /* 0x0000001400147308 */ /* 0x000f220000002400 */
        /* <DEDUP_REMOVED lines=23> */
[----:B------:R1:W2:Y:S03]  /*10ba0*/  MUFU.TANH R169, R47 ;  /* 0x0000002f00a97308 */ /* 0x0002a60000002400 */
        /* <DEDUP_REMOVED lines=19> */
[----:B------:R-:W1:Y:S01]  /*10ce0*/  MUFU.TANH R23, R23 ;  /* 0x0000001700177308 */ /* 0x000e620000002400 */
        /* <DEDUP_REMOVED lines=27> */
[----:B------:R-:W-:Y:S02]  /*10ea0*/  ISETP.LT.OR P0, PT, R19, 0x3a, P0 ;  /* 0x0000003a1300780c */ /* 0x000fe40000701670 */
[----:B------:R-:W-:Y:S02]  /*10eb0*/  IMNMX R19, R18, R11, PT ;  /* 0x0000000b12137217 */ /* 0x000fe40003800200 */
[----:B------:R-:W-:Y:S02]  /*10ec0*/  FSEL R140, R140, -INF , !P0 ;  /* 0xff8000008c8c7808 */ /* 0x000fe40004000000 */
[----:B------:R-:W-:-:S13]  /*10ed0*/  PLOP3.LUT P0, PT, PT, PT, UP2, 0x40, 0x0 ;  /* 0x000000000000781c */ /* 0x000fda0003f0e828 */
[----:B------:R-:W-:Y:S05]  /*10ee0*/  @P0 BRA `(.L_x_415) ;  /* 0x0000015000000947 */ /* 0x000fea0003800000 */
[----:B-1234-:R-:W-:Y:S01]  /*10ef0*/  IADD3 R9, -R210, R207, R26 ;  /* 0x000000cfd2097210 */ /* 0x01efe20007ffe11a */
        /* <DEDUP_REMOVED lines=10> */
.L_x_417:
[----:B------:R-:W-:-:S04]  /*10fa0*/  MOV R5, 0x1 ;  /* 0x0000000100057802 */ /* 0x000fc80000000f00 */
[----:B------:R-:W-:-:S13]  /*10fb0*/  ISETP.NE.AND P0, PT, R5, c[0x0][0x32c], PT ;  /* 0x0000cb0005007a0c */ /* 0x000fda0003f05270 */
[----:B------:R-:W-:-:S05]  /*10fc0*/  @P0 IMAD.HI.U32 R5, R9, c[0x0][0x330], RZ ;  /* 0x0000cc0009050a27 */ /* 0x000fca00078e00ff */
[----:B------:R-:W-:Y:S02]  /*10fd0*/  @P0 SHF.R.U32.HI R9, RZ, c[0x0][0x334], R5 ;  /* 0x0000cd00ff090a19 */ /* 0x000fe40000011605 */
.L_x_418:
[----:B------:R-:W-:Y:S05]  /*10fe0*/  BSYNC B0 ;  /* 0x0000000000007941 */ /* 0x000fea0003800000 */
.L_x_416:
[----:B------:R-:W-:-:S04]  /*10ff0*/  IMAD R9, R9, c[0x0][0x32c], -R68 ;  /* 0x0000cb0009097a24 */ /* 0x000fc800078e0a44 */
[----:B------:R-:W-:-:S05]  /*11000*/  IMAD.IADD R26, R9, 0x1, -R218 ;  /* 0x00000001091a7824 */ /* 0x000fca00078e0ada */
[----:B------:R-:W-:Y:S02]  /*11010*/  IADD3 R18, R26, c[0x0][0x32c], RZ ;  /* 0x0000cb001a127a10 */ /* 0x000fe40007ffe0ff */
[----:B------:R-:W-:Y:S02]  /*11020*/  IMNMX R25, R25, R26, !PT ;  /* 0x0000001a19197217 */ /* 0x000fe40007800200 */
[----:B------:R-:W-:Y:S02]  /*11030*/  IMNMX R19, R19, R18, PT ;  /* 0x0000001213137217 */ /* 0x000fe40003800200 */
.L_x_415:
[----:B-1234-:R-:W-:Y:S01]  /*11040*/  ISETP.GT.AND P0, PT, R25, 0x1, P2 ;  /* 0x000000011900780c */ /* 0x01efe20001704270 */
[----:B------:R-:W-:Y:S01]  /*11050*/  IMAD.SHL.U32 R203, R203, 0x2, RZ ;  /* 0x00000002cbcb7824 */ /* 0x000fe200078e00ff */
[----:B------:R-:W-:Y:S01]  /*11060*/  ISETP.GT.AND P1, PT, R25, 0x38, P2 ;  /* 0x000000381900780c */ /* 0x000fe20001724270 */
[----:B------:R-:W-:Y:S01]  /*11070*/  @UP3 USHF.L.U32 UR15, UR15, 0x7, URZ ;  /* 0x000000070f0f3899 */ /* 0x000fe2000800063f */
[----:B------:R-:W-:Y:S01]  /*11080*/  ISETP.LT.OR P0, PT, R19, 0x2, P0 ;  /* 0x000000021300780c */ /* 0x000fe20000701670 */
[--C-:B------:R-:W-:Y:S01]  /*11090*/  IMAD R197, R3, 0x2, R203.reuse ;  /* 0x0000000203c57824 */ /* 0x100fe200078e02cb */
[----:B------:R-:W-:Y:S01]  /*110a0*/  ISETP.LT.OR P1, PT, R19, 0x39, P1 ;  /* 0x000000391300780c */ /* 0x000fe20000f21670 */
[----:B------:R-:W-:Y:S01]  /*110b0*/  LDSM.16.MT88.4 R40, [R203+0x2100] ;  /* 0x00210000cb28783b */ /* 0x000fe20000004200 */
[----:B------:R-:W-:Y:S01]  /*110c0*/  FSEL R17, R15, -INF , !P0 ;  /* 0xff8000000f117808 */ /* 0x000fe20004000000 */
[----:B------:R-:W-:Y:S01]  /*110d0*/  IMAD R198, R2, 0x2, R203 ;  /* 0x0000000202c67824 */ /* 0x000fe200078e02cb */
[----:B------:R-:W-:Y:S01]  /*110e0*/  ISETP.GT.AND P0, PT, R25, 0x8, P2 ;  /* 0x000000081900780c */ /* 0x000fe20001704270 */
[----:B------:R-:W-:Y:S01]  /*110f0*/  LDSM.16.MT88.4 R56, [R197+0x2100] ;  /* 0x00210000c538783b */ /* 0x000fe20000004200 */
[----:B------:R-:W-:Y:S01]  /*11100*/  FSEL R141, R141, -INF , !P1 ;  /* 0xff8000008d8d7808 */ /* 0x000fe20004800000 */
[----:B------:R-:W-:Y:S01]  /*11110*/  IMAD R196, R3, 0x2, R198 ;  /* 0x0000000203c47824 */ /* 0x000fe200078e02c6 */
[----:B------:R-:W-:Y:S01]  /*11120*/  ISETP.LT.OR P0, PT, R19, 0x9, P0 ;  /* 0x000000091300780c */ /* 0x000fe20000701670 */
[----:B------:R-:W-:Y:S01]  /*11130*/  LDSM.16.MT88.4 R124, [R203+0x100] ;  /* 0x00010000cb7c783b */ /* 0x000fe20000004200 */
[----:B------:R-:W-:Y:S01]  /*11140*/  ULDC.64 UR4, c[0x0][0x2c8] ;  /* 0x0000b20000047ab9 */ /* 0x000fe20000000a00 */
[----:B------:R-:W-:Y:S01]  /*11150*/  IADD3 R180, R134, -0x2, RZ ;  /* 0xfffffffe86b47810 */ /* 0x000fe20007ffe0ff */
[----:B------:R-:W-:Y:S01]  /*11160*/  UIMAD.WIDE.U32 UR24, UR15, UR4, URZ ;  /* 0x000000040f1872a5 */ /* 0x000fe2000f8e003f */
[----:B------:R-:W-:Y:S01]  /*11170*/  FSEL R5, R20, -INF , !P0 ;  /* 0xff80000014057808 */ /* 0x000fe20004000000 */
[----:B------:R-:W-:Y:S01]  /*11180*/  LDSM.16.MT88.4 R116, [R198+0x100] ;  /* 0x00010000c674783b */ /* 0x000fe20000004200 */
[----:B------:R-:W-:-:S03]  /*11190*/  ISETP.GT.AND P0, PT, R25, 0x9, P2 ;  /* 0x000000091900780c */ /* 0x000fc60001704270 */
[----:B------:R-:W-:Y:S01]  /*111a0*/  LDSM.16.MT88.4 R108, [R197+0x100] ;  /* 0x00010000c56c783b */ /* 0x000fe20000004200 */
[----:B------:R-:W-:Y:S01]  /*111b0*/  ISETP.LT.OR P0, PT, R19, 0xa, P0 ;  /* 0x0000000a1300780c */ /* 0x000fe20000701670 */
[----:B------:R-:W-:Y:S02]  /*111c0*/  @UP3 UMOV UR15, UR25 ;  /* 0x00000019000f3c82 */ /* 0x000fe40008000000 */
[----:B------:R-:W-:Y:S01]  /*111d0*/  LDSM.16.MT88.4 R100, [R196+0x100] ;  /* 0x00010000c464783b */ /* 0x000fe20000004200 */
[----:B------:R-:W-:Y:S01]  /*111e0*/  FSEL R147, R147, -INF , !P0 ;  /* 0xff80000093937808 */ /* 0x000fe20004000000 */
[----:B------:R-:W-:Y:S01]  /*111f0*/  @UP3 USHF.R.U32.HI UR17, URZ, UR5, UR15 ;  /* 0x000000053f113299 */ /* 0x000fe2000801160f */
[----:B------:R-:W-:Y:S01]  /*11200*/  ISETP.GT.AND P0, PT, R25, 0x10, P2 ;  /* 0x000000101900780c */ /* 0x000fe20001704270 */
[----:B------:R-:W-:Y:S03]  /*11210*/  LDSM.16.MT88.4 R48, [R198+0x2100] ;  /* 0x00210000c630783b */ /* 0x000fe60000004200 */
[----:B------:R-:W-:Y:S01]  /*11220*/  ISETP.LT.OR P0, PT, R19, 0x11, P0 ;  /* 0x000000111300780c */ /* 0x000fe20000701670 */
[----:B------:R-:W-:Y:S03]  /*11230*/  LDSM.16.MT88.4 R64, [R196+0x2100] ;  /* 0x00210000c440783b */ /* 0x000fe60000004200 */
[----:B------:R-:W-:Y:S01]  /*11240*/  FSEL R15, R23, -INF , !P0 ;  /* 0xff800000170f7808 */ /* 0x000fe20004000000 */
[----:B------:R-:W-:Y:S01]  /*11250*/  LDSM.16.MT88.4 R72, [R203+0x4100] ;  /* 0x00410000cb48783b */ /* 0x000fe20000004200 */
[----:B------:R-:W-:-:S03]  /*11260*/  ISETP.GT.AND P0, PT, R25, 0x11, P2 ;  /* 0x000000111900780c */ /* 0x000fc60001704270 */
[----:B------:R-:W-:Y:S01]  /*11270*/  LDSM.16.MT88.4 R80, [R198+0x4100] ;  /* 0x00410000c650783b */ /* 0x000fe20000004200 */
[----:B------:R-:W-:-:S03]  /*11280*/  ISETP.LT.OR P0, PT, R19, 0x12, P0 ;  /* 0x000000121300780c */ /* 0x000fc60000701670 */
[----:B------:R-:W-:Y:S01]  /*11290*/  LDSM.16.MT88.4 R88, [R197+0x4100] ;  /* 0x00410000c558783b */ /* 0x000fe20000004200 */
[----:B------:R-:W-:Y:S02]  /*112a0*/  FSEL R13, R24, -INF , !P0 ;  /* 0xff800000180d7808 */ /* 0x000fe40004000000 */
[----:B------:R-:W-:Y:S01]  /*112b0*/  ISETP.GT.AND P0, PT, R25, 0x18, P2 ;  /* 0x000000181900780c */ /* 0x000fe20001704270 */
[----:B------:R-:W-:Y:S03]  /*112c0*/  LDSM.16.MT88.4 R136, [R198+0x900] ;  /* 0x00090000c688783b */ /* 0x000fe60000004200 */
[----:B------:R-:W-:Y:S01]  /*112d0*/  ISETP.LT.OR P0, PT, R19, 0x19, P0 ;  /* 0x000000191300780c */ /* 0x000fe20000701670 */
[----:B------:R-:W-:Y:S03]  /*112e0*/  LDSM.16.MT88.4 R32, [R197+0x900] ;  /* 0x00090000c520783b */ /* 0x000fe60000004200 */
[----:B------:R-:W-:Y:S01]  /*112f0*/  FSEL R11, R21, -INF , !P0 ;  /* 0xff800000150b7808 */ /* 0x000fe20004000000 */
[----:B------:R-:W-:Y:S01]  /*11300*/  LDSM.16.MT88.4 R28, [R196+0x900] ;  /* 0x00090000c41c783b */ /* 0x000fe20000004200 */
[----:B------:R-:W-:-:S02]  /*11310*/  ISETP.GT.AND P0, PT, R25, 0x19, P2 ;  /* 0x000000191900780c */ /* 0x000fc40001704270 */
[----:B------:R-:W-:Y:S02]  /*11320*/  FMNMX.FTZ R21, R7, R16, !PT ;  /* 0x0000001007157209 */ /* 0x000fe40007810000 */
[----:B------:R-:W-:Y:S02]  /*11330*/  ISETP.LT.OR P0, PT, R19, 0x1a, P0 ;  /* 0x0000001a1300780c */ /* 0x000fe40000701670 */
[----:B------:R-:W-:Y:S02]  /*11340*/  FMNMX.FTZ R21, R14, R21, !PT ;  /* 0x000000150e157209 */ /* 0x000fe40007810000 */
[----:B------:R-:W-:Y:S02]  /*11350*/  FSEL R9, R22, -INF , !P0 ;  /* 0xff80000016097808 */ /* 0x000fe40004000000 */
[----:B------:R-:W-:Y:S02]  /*11360*/  ISETP.GT.AND P0, PT, R25, 0x20, P2 ;  /* 0x000000201900780c */ /* 0x000fe40001704270 */
[----:B------:R-:W-:-:S02]  /*11370*/  FMNMX.FTZ R21, R12, R21, !PT ;  /* 0x000000150c157209 */ /* 0x000fc40007810000 */
[----:B------:R-:W-:Y:S02]  /*11380*/  ISETP.LT.OR P0, PT, R19, 0x21, P0 ;  /* 0x000000211300780c */ /* 0x000fe40000701670 */
[----:B------:R-:W-:Y:S02]  /*11390*/  FMNMX.FTZ R21, R10, R21, !PT ;  /* 0x000000150a157209 */ /* 0x000fe40007810000 */
[----:B------:R-:W-:Y:S02]  /*113a0*/  FSEL R161, R161, -INF , !P0 ;  /* 0xff800000a1a17808 */ /* 0x000fe40004000000 */
[----:B------:R-:W-:Y:S02]  /*113b0*/  ISETP.GT.AND P0, PT, R25, 0x21, P2 ;  /* 0x000000211900780c */ /* 0x000fe40001704270 */
[----:B------:R-:W-:Y:S02]  /*113c0*/  FMNMX.FTZ R21, R8, R21, !PT ;  /* 0x0000001508157209 */ /* 0x000fe40007810000 */
[----:B------:R-:W-:-:S02]  /*113d0*/  ISETP.LT.OR P0, PT, R19, 0x22, P0 ;  /* 0x000000221300780c */ /* 0x000fc40000701670 */
[----:B------:R-:W-:Y:S02]  /*113e0*/  FMNMX.FTZ R21, R6, R21, !PT ;  /* 0x0000001506157209 */ /* 0x000fe40007810000 */
[----:B------:R-:W-:Y:S02]  /*113f0*/  FSEL R171, R171, -INF , !P0 ;  /* 0xff800000abab7808 */ /* 0x000fe40004000000 */
[----:B------:R-:W-:Y:S02]  /*11400*/  ISETP.GT.AND P0, PT, R25, RZ, P2 ;  /* 0x000000ff1900720c */ /* 0x000fe40001704270 */
[----:B------:R-:W-:Y:S02]  /*11410*/  FMNMX.FTZ R21, R4, R21, !PT ;  /* 0x0000001504157209 */ /* 0x000fe40007810000 */
[----:B------:R-:W-:Y:S02]  /*11420*/  ISETP.LT.OR P0, PT, R19, 0x1, P0 ;  /* 0x000000011300780c */ /* 0x000fe40000701670 */
[----:B------:R-:W-:-:S02]  /*11430*/  FMNMX.FTZ R21, R166, R21, !PT ;  /* 0x00000015a6157209 */ /* 0x000fc40007810000 */
[----:B------:R-:W-:Y:S02]  /*11440*/  FSEL R18, R0, -INF , !P0 ;  /* 0xff80000000127808 */ /* 0x000fe40004000000 */
        /* <DEDUP_REMOVED lines=14> */
[----:B------:R-:W-:Y:S02]  /*11530*/  FMNMX.FTZ R21, R158, R21, !PT ;  /* 0x000000159e157209 */ /* 0x000fe40007810000 */
[----:B------:R-:W-:Y:S02]  /*11540*/  FMNMX.FTZ R20, R161, R20, !PT ;  /* 0x00000014a1147209 */ /* 0x000fe40007810000 */
[----:B------:R-:W-:-:S02]  /*11550*/  ISETP.LT.OR P0, PT, R19, 0x31, P0 ;  /* 0x000000311300780c */ /* 0x000fc40000701670 */
[----:B------:R-:W-:Y:S02]  /*11560*/  FMNMX.FTZ R21, R164, R21, !PT ;  /* 0x00000015a4157209 */ /* 0x000fe40007810000 */
[----:B------:R-:W-:Y:S02]  /*11570*/  FMNMX.FTZ R20, R171, R20, !PT ;  /* 0x00000014ab147209 */ /* 0x000fe40007810000 */
[----:B------:R-:W-:Y:S02]  /*11580*/  FSEL R165, R165, -INF , !P0 ;  /* 0xff800000a5a57808 */ /* 0x000fe40004000000 */
[----:B------:R-:W-:Y:S02]  /*11590*/  FMNMX.FTZ R21, R160, R21, !PT ;  /* 0x00000015a0157209 */ /* 0x000fe40007810000 */
[----:B------:R-:W-:Y:S02]  /*115a0*/  ISETP.GT.AND P0, PT, R25, 0x31, P2 ;  /* 0x000000311900780c */ /* 0x000fe40001704270 */
[----:B------:R-:W-:-:S02]  /*115b0*/  FMNMX.FTZ R20, R163, R20, !PT ;  /* 0x00000014a3147209 */ /* 0x000fc40007810000 */
[----:B------:R-:W-:Y:S02]  /*115c0*/  FMNMX.FTZ R21, R170, R21, !PT ;  /* 0x00000015aa157209 */ /* 0x000fe40007810000 */
[----:B------:R-:W-:Y:S02]  /*115d0*/  ISETP.LT.OR P0, PT, R19, 0x32, P0 ;  /* 0x000000321300780c */ /* 0x000fe40000701670 */
[----:B------:R-:W-:Y:S02]  /*115e0*/  FMNMX.FTZ R20, R169, R20, !PT ;  /* 0x00000014a9147209 */ /* 0x000fe40007810000 */
[----:B------:R-:W-:Y:S02]  /*115f0*/  FMNMX.FTZ R21, R168, R21, !PT ;  /* 0x00000015a8157209 */ /* 0x000fe40007810000 */
[----:B------:R-:W-:Y:S02]  /*11600*/  FSEL R143, R143, -INF , !P0 ;  /* 0xff8000008f8f7808 */ /* 0x000fe40004000000 */
[----:B------:R-:W-:-:S02]  /*11610*/  ISETP.GT.AND P0, PT, R25, 0x39, P2 ;  /* 0x000000391900780c */ /* 0x000fc40001704270 */
[----:B------:R-:W-:Y:S01]  /*11620*/  FMNMX.FTZ R20, R165, R20, !PT ;  /* 0x00000014a5147209 */ /* 0x000fe20007810000 */
[----:B------:R-:W-:Y:S01]  /*11630*/  LDSM.16.MT88.4 R24, [R198+0x2900] ;  /* 0x00290000c618783b */ /* 0x000fe20000004200 */
[----:B------:R-:W-:Y:S02]  /*11640*/  FMNMX.FTZ R21, R142, R21, !PT ;  /* 0x000000158e157209 */ /* 0x000fe40007810000 */
[----:B------:R-:W-:Y:S02]  /*11650*/  ISETP.LT.OR P0, PT, R19, 0x3a, P0 ;  /* 0x0000003a1300780c */ /* 0x000fe40000701670 */
[----:B------:R-:W-:Y:S02]  /*11660*/  FMNMX.FTZ R20, R143, R20, !PT ;  /* 0x000000148f147209 */ /* 0x000fe40007810000 */
[----:B------:R-:W-:Y:S02]  /*11670*/  FMNMX.FTZ R0, R140, R21, !PT ;  /* 0x000000158c007209 */ /* 0x000fe40007810000 */
[----:B------:R-:W-:-:S02]  /*11680*/  FSEL R159, R159, -INF , !P0 ;  /* 0xff8000009f9f7808 */ /* 0x000fc40004000000 */
        /* <DEDUP_REMOVED lines=8> */
[----:B-1----:R-:W-:-:S03]  /*11710*/  FMNMX.FTZ R0, R21, R0, !PT ;  /* 0x0000000015007209 */ /* 0x002fc60007810000 */
[----:B------:R-:W-:Y:S01]  /*11720*/  LDSM.16.MT88.4 R20, [R203+0x900] ;  /* 0x00090000cb14783b */ /* 0x000fe20000004200 */
[C---:B------:R-:W-:Y:S01]  /*11730*/  FSETP.NEU.FTZ.AND P0, PT, R0.reuse, -INF , PT ;  /* 0xff8000000000780b */ /* 0x040fe20003f1d000 */
[----:B------:R-:W-:Y:S01]  /*11740*/  FMUL.FTZ R167, R0, c[0x0][0x2d0] ;  /* 0x0000b40000a77a20 */ /* 0x000fe20000410000 */
[----:B--2---:R-:W-:-:S04]  /*11750*/  FMNMX.FTZ R132, R132, R19, !PT ;  /* 0x0000001384847209 */ /* 0x004fc80007810000 */
[----:B------:R-:W-:Y:S02]  /*11760*/  FSEL R167, R167, RZ, P0 ;  /* 0x000000ffa7a77208 */ /* 0x000fe40000000000 */
        /* <DEDUP_REMOVED lines=14> */
[----:B------:R-:W1:Y:S01]  /*11850*/  MUFU.EX2 R151, R151 ;  /* 0x0000009700977308 */ /* 0x000e620000000800 */
[--C-:B------:R-:W-:Y:S02]  /*11860*/  FFMA.FTZ R144, R6, c[0x0][0x2d0], -R167.reuse ;  /* 0x0000b40006907a23 */ /* 0x100fe400000108a7 */
[--C-:B------:R-:W-:Y:S02]  /*11870*/  FFMA.FTZ R3, R4, c[0x0][0x2d0], -R167.reuse ;  /* 0x0000b40004037a23 */ /* 0x100fe400000108a7 */
[----:B------:R-:W2:Y:S01]  /*11880*/  LDSM.16.MT88.4 R4, [R196+0x4100] ;  /* 0x00410000c404783b */ /* 0x000ea20000004200 */
[----:B------:R-:W-:-:S02]  /*11890*/  FFMA.FTZ R150, R10, c[0x0][0x2d0], -R167 ;  /* 0x0000b4000a967a23 */ /* 0x000fc400000108a7 */
[----:B------:R-:W-:Y:S01]  /*118a0*/  MUFU.EX2 R149, R149 ;  /* 0x0000009500957308 */ /* 0x000fe20000000800 */
[----:B------:R-:W-:Y:S02]  /*118b0*/  FFMA.FTZ R145, R8, c[0x0][0x2d0], -R167 ;  /* 0x0000b40008917a23 */ /* 0x000fe400000108a7 */
[--C-:B------:R-:W-:Y:S02]  /*118c0*/  FFMA.FTZ R133, R11, c[0x0][0x2d0], -R162.reuse ;  /* 0x0000b4000b857a23 */ /* 0x100fe400000108a2 */
[--C-:B------:R-:W-:Y:S02]  /*118d0*/  FFMA.FTZ R2, R9, c[0x0][0x2d0], -R162.reuse ;  /* 0x0000b40009027a23 */ /* 0x100fe400000108a2 */
[----:B------:R-:W3:Y:S01]  /*118e0*/  LDSM.16.MT88.4 R8, [R203+0x2900] ;  /* 0x00290000cb08783b */ /* 0x000ee20000004200 */
[----:B------:R-:W4:Y:S01]  /*118f0*/  MUFU.EX2 R146, R146 ;  /* 0x0000009200927308 */ /* 0x000f220000000800 */
[----:B-1----:R-:W-:Y:S01]  /*11900*/  F2FP.PACK_AB R96, R151, R152 ;  /* 0x000000989760723e */ /* 0x002fe200000000ff */
[----:B------:R-:W-:-:S02]  /*11910*/  FFMA.FTZ R148, R15, c[0x0][0x2d0], -R162 ;  /* 0x0000b4000f947a23 */ /* 0x000fc400000108a2 */
[--C-:B------:R-:W-:Y:S02]  /*11920*/  FFMA.FTZ R135, R13, c[0x0][0x2d0], -R162.reuse ;  /* 0x0000b4000d877a23 */ /* 0x100fe400000108a2 */
[----:B------:R-:W1:Y:S01]  /*11930*/  LDSM.16.MT88.4 R12, [R196+0x2900] ;  /* 0x00290000c40c783b */ /* 0x000e620000004200 */
[--C-:B------:R-:W-:Y:S01]  /*11940*/  FFMA.FTZ R155, R166, c[0x0][0x2d0], -R167.reuse ;  /* 0x0000b400a69b7a23 */ /* 0x100fe200000108a7 */
[----:B------:R-:W-:Y:S01]  /*11950*/  MUFU.EX2 R153, R153 ;  /* 0x0000009900997308 */ /* 0x000fe20000000800 */
[--C-:B------:R-:W-:Y:S02]  /*11960*/  FFMA.FTZ R157, R164, c[0x0][0x2d0], -R167.reuse ;  /* 0x0000b400a49d7a23 */ /* 0x100fe400000108a7 */
[--C-:B------:R-:W-:Y:S02]  /*11970*/  FFMA.FTZ R158, R158, c[0x0][0x2d0], -R167.reuse ;  /* 0x0000b4009e9e7a23 */ /* 0x100fe400000108a7 */
[----:B------:R-:W-:Y:S02]  /*11980*/  FFMA.FTZ R160, R160, c[0x0][0x2d0], -R167 ;  /* 0x0000b400a0a07a23 */ /* 0x000fe400000108a7 */
[--C-:B------:R-:W-:Y:S01]  /*11990*/  FFMA.FTZ R161, R161, c[0x0][0x2d0], -R162.reuse ;  /* 0x0000b400a1a17a23 */ /* 0x100fe200000108a2 */
[----:B------:R-:W5:Y:S01]  /*119a0*/  MUFU.EX2 R154, R154 ;  /* 0x0000009a009a7308 */ /* 0x000f620000000800 */
[----:B----4-:R-:W-:Y:S01]  /*119b0*/  F2FP.PACK_AB R98, R146, R149 ;  /* 0x000000959262723e */ /* 0x010fe200000000ff */
        /* <DEDUP_REMOVED lines=8> */
[----:B------:R-:W4:Y:S01]  /*11a40*/  MUFU.EX2 R147, R147 ;  /* 0x0000009300937308 */ /* 0x000f220000000800 */
[----:B-----5:R-:W-:Y:S01]  /*11a50*/  F2FP.PACK_AB R97, R154, R153 ;  /* 0x000000999a61723e */ /* 0x020fe200000000ff */
[----:B------:R-:W-:-:S02]  /*11a60*/  FFMA.FTZ R172, R143, c[0x0][0x2d0], -R162 ;  /* 0x0000b4008fac7a23 */ /* 0x000fc400000108a2 */
[--C-:B------:R-:W-:Y:S02]  /*11a70*/  FFMA.FTZ R171, R141, c[0x0][0x2d0], -R162.reuse ;  /* 0x0000b4008dab7a23 */ /* 0x100fe400000108a2 */
[----:B------:R-:W-:Y:S02]  /*11a80*/  FFMA.FTZ R167, R140, c[0x0][0x2d0], -R167 ;  /* 0x0000b4008ca77a23 */ /* 0x000fe400000108a7 */
[----:B------:R-:W-:Y:S01]  /*11a90*/  MUFU.EX2 R150, R150 ;  /* 0x0000009600967308 */ /* 0x000fe20000000800 */
[----:B------:R-:W-:Y:S01]  /*11aa0*/  FFMA.FTZ R162, R159, c[0x0][0x2d0], -R162 ;  /* 0x0000b4009fa27a23 */ /* 0x000fe200000108a2 */
[----:B------:R-:W-:Y:S01]  /*11ab0*/  LDSM.16.MT88.4 R140, [R198+0x1900] ;  /* 0x00190000c68c783b */ /* 0x000fe20000004200 */
[----:B------:R-:W-:Y:S02]  /*11ac0*/  FADD.FTZ R152, R152, R151 ;  /* 0x0000009798987221 */ /* 0x000fe40000010000 */
[----:B------:R-:W-:Y:S02]  /*11ad0*/  FADD.FTZ R153, R153, R154 ;  /* 0x0000009a99997221 */ /* 0x000fe40000010000 */
[----:B------:R-:W-:Y:S01]  /*11ae0*/  FADD.FTZ R149, R149, R152 ;  /* 0x0000009895957221 */ /* 0x000fe20000010000 */
[----:B----4-:R-:W-:Y:S01]  /*11af0*/  F2FP.PACK_AB R99, R147, R156 ;  /* 0x0000009c9363723e */ /* 0x010fe200000000ff */
        /* <DEDUP_REMOVED lines=110> */
[----:B------:R-:W-:Y:S02]  /*121e0*/  FADD.FTZ R166, R166, R163 ;  /* 0x000000a3a6a67221 */ /* 0x000fe40000010000 */
[----:B------:R-:W-:Y:S01]  /*121f0*/  IMAD.IADD R2, R207, 0x1, -R210 ;  /* 0x00000001cf027824 */ /* 0x000fe200078e0ad2 */
[----:B------:R-:W-:Y:S01]  /*12200*/  HMMA.16816.F32 R124, R4, R10, R124 ;  /* 0x0000000a047c723c */ /* 0x000fe2000000187c */
[----:B------:R-:W1:Y:S03]  /*12210*/  LDSM.16.MT88.4 R8, [R197+0x3100] ;  /* 0x00310000c508783b */ /* 0x000e660000004200 */
[----:B------:R-:W-:-:S04]  /*12220*/  IADD3 R2, R2, UR17, RZ ;  /* 0x0000001102027c10 */ /* 0x000fc8000fffe0ff */
        /* <DEDUP_REMOVED lines=71> */
[----:B------:R-:W-:Y:S07]  /*126a0*/  HMMA.16816.F32 R96, R4, R18, R96 ;  /* 0x000000120460723c */ /* 0x000fee0000001860 */
[----:B------:R-:W-:Y:S01]  /*126b0*/  IADD3 R4, R2, c[0x0][0x328], RZ ;  /* 0x0000ca0002047a10 */ /* 0x000fe20007ffe0ff */
[----:B------:R-:W-:Y:S05]  /*126c0*/  @P0 BRA `(.L_x_419) ;  /* 0x0000011000000947 */ /* 0x000fea0003800000 */
[C---:B------:R-:W-:Y:S02]  /*126d0*/  ISETP.GT.AND P0, PT, R2.reuse, RZ, PT ;  /* 0x000000ff0200720c */ /* 0x040fe40003f04270 */
[----:B------:R-:W-:-:S11]  /*126e0*/  IADD3 R3, R2, -0x1, RZ ;  /* 0xffffffff02037810 */ /* 0x000fd60007ffe0ff */
[----:B------:R-:W-:Y:S05]  /*126f0*/  @P0 BRA `(.L_x_420) ;  /* 0x0000007000000947 */ /* 0x000fea0003800000 */
[----:B------:R-:W-:-:S05]  /*12700*/  IMAD.MOV.U32 R3, RZ, RZ, 0x1 ;  /* 0x00000001ff037424 */ /* 0x000fca00078e00ff */
[----:B------:R-:W-:Y:S01]  /*12710*/  ISETP.NE.AND P0, PT, R3, c[0x0][0x32c], PT ;  /* 0x0000cb0003007a0c */ /* 0x000fe20003f05270 */
[----:B------:R-:W-:-:S12]  /*12720*/  IMAD.MOV R3, RZ, RZ, -R2 ;  /* 0x000000ffff037224 */ /* 0x000fd800078e0a02 */
[----:B------:R-:W-:-:S05]  /*12730*/  @P0 IMAD.HI.U32 R2, R3, c[0x0][0x330], RZ ;  /* 0x0000cc0003020a27 */ /* 0x000fca00078e00ff */
[----:B------:R-:W-:-:S04]  /*12740*/  @P0 SHF.R.U32.HI R3, RZ, c[0x0][0x334], R2 ;  /* 0x0000cd00ff030a19 */ /* 0x000fc80000011602 */
[----:B------:R-:W-:Y:S01]  /*12750*/  LOP3.LUT R3, RZ, R3, RZ, 0x33, !PT ;  /* 0x00000003ff037212 */ /* 0x000fe200078e33ff */
[----:B------:R-:W-:Y:S05]  /*12760*/  BRA `(.L_x_421) ;  /* 0x0000004000007947 */ /* 0x000fea0003800000 */
.L_x_420:
[----:B------:R-:W-:-:S04]  /*12770*/  MOV R2, 0x1 ;  /* 0x0000000100027802 */ /* 0x000fc80000000f00 */
[----:B------:R-:W-:-:S13]  /*12780*/  ISETP.NE.AND P0, PT, R2, c[0x0][0x32c], PT ;  /* 0x0000cb0002007a0c */ /* 0x000fda0003f05270 */
[----:B------:R-:W-:-:S05]  /*12790*/  @P0 IMAD.HI.U32 R2, R3, c[0x0][0x330], RZ ;  /* 0x0000cc0003020a27 */ /* 0x000fca00078e00ff */
[----:B------:R-:W-:Y:S02]  /*127a0*/  @P0 SHF.R.U32.HI R3, RZ, c[0x0][0x334], R2 ;  /* 0x0000cd00ff030a19 */ /* 0x000fe40000011602 */
.L_x_421:
[----:B------:R-:W-:-:S05]  /*127b0*/  MOV R2, c[0x0][0x32c] ;  /* 0x0000cb0000027a02 */ /* 0x000fca0000000f00 */
[----:B------:R-:W-:-:S05]  /*127c0*/  IMAD R3, R3, R2, c[0x0][0x32c] ;  /* 0x0000cb0003037624 */ /* 0x000fca00078e0202 */
[----:B------:R-:W-:-:S04]  /*127d0*/  IMNMX R4, R4, R3, PT ;  /* 0x0000000304047217 */ /* 0x000fc80003800200 */
.L_x_419:
[----:B------:R-:W-:-:S04]  /*127e0*/  SHF.R.S32.HI R3, RZ, 0x1f, R4 ;  /* 0x0000001fff037819 */ /* 0x000fc80000011404 */
[----:B------:R-:W-:-:S04]  /*127f0*/  LEA.HI R2, R3, R4, RZ, 0x6 ;  /* 0x0000000403027211 */ /* 0x000fc800078f30ff */
[----:B------:R-:W-:-:S04]  /*12800*/  SHF.R.S32.HI R2, RZ, 0x6, R2 ;  /* 0x00000006ff027819 */ /* 0x000fc80000011402 */
[----:B------:R-:W-:-:S04]  /*12810*/  IMNMX R231, R211, R2, !PT ;  /* 0x00000002d3e77217 */ /* 0x000fc80007800200 */
[----:B------:R-:W-:-:S13]  /*12820*/  ISETP.GE.AND P0, PT, R180, R231, PT ;  /* 0x000000e7b400720c */ /* 0x000fda0003f06270 */
[----:B------:R-:W-:Y:S05]  /*12830*/  @!P0 BRA `(.L_x_422) ;  /* 0x0000398000008947 */ /* 0x000fea0003800000 */
[----:B------:R-:W-:Y:S01]  /*12840*/  SHF.R.S32.HI R229, RZ, 0x1f, R224 ;  /* 0x0000001fffe57819 */ /* 0x000fe200000114e0 */
[----:B------:R-:W-:Y:S01]  /*12850*/  IMAD.MOV.U32 R2, RZ, RZ, R132 ;  /* 0x000000ffff027224 */ /* 0x000fe200078e0084 */
[----:B------:R-:W-:Y:S01]  /*12860*/  ISETP.GE.AND P1, PT, R214, c[0x0][0x1d4], PT ;  /* 0x00007500d6007a0c */ /* 0x000fe20003f26270 */
[----:B------:R-:W-:Y:S01]  /*12870*/  IMAD.MOV.U32 R3, RZ, RZ, R0 ;  /* 0x000000ffff037224 */ /* 0x000fe200078e0000 */
[----:B------:R-:W-:Y:S01]  /*12880*/  SHF.R.S32.HI R226, RZ, 0x1f, R223 ;  /* 0x0000001fffe27819 */ /* 0x000fe200000114df */
[----:B------:R-:W-:Y:S01]  /*12890*/  IMAD.MOV.U32 R230, RZ, RZ, R180 ;  /* 0x000000ffffe67224 */ /* 0x000fe200078e00b4 */
[----:B------:R-:W-:Y:S01]  /*128a0*/  SHF.R.S32.HI R183, RZ, 0x1f, R222 ;  /* 0x0000001fffb77819 */ /* 0x000fe200000114de */
[----:B------:R-:W-:Y:S01]  /*128b0*/  IMAD.SHL.U32 R228, R224, 0x2, RZ ;  /* 0x00000002e0e47824 */ /* 0x000fe200078e00ff */
[----:B------:R-:W-:Y:S01]  /*128c0*/  SEL R227, RZ, 0x10, P1 ;  /* 0x00000010ffe37807 */ /* 0x000fe20000800000 */
[----:B------:R-:W-:Y:S01]  /*128d0*/  IMAD.SHL.U32 R225, R223, 0x2, RZ ;  /* 0x00000002dfe17824 */ /* 0x000fe200078e00ff */
[----:B------:R-:W-:Y:S01]  /*128e0*/  SEL R181, RZ, 0x10, P6 ;  /* 0x00000010ffb57807 */ /* 0x000fe20003000000 */
[----:B------:R-:W-:Y:S01]  /*128f0*/  IMAD.SHL.U32 R182, R222, 0x2, RZ ;  /* 0x00000002deb67824 */ /* 0x000fe200078e00ff */
[----:B------:R-:W-:-:S02]  /*12900*/  SHF.L.U64.HI R229, R224, 0x1, R229 ;  /* 0x00000001e0e57819 */ /* 0x000fc400000102e5 */
[----:B------:R-:W-:Y:S02]  /*12910*/  SHF.L.U64.HI R226, R223, 0x1, R226 ;  /* 0x00000001dfe27819 */ /* 0x000fe400000102e2 */
[----:B------:R-:W-:Y:S02]  /*12920*/  SHF.L.U64.HI R183, R222, 0x1, R183 ;  /* 0x00000001deb77819 */ /* 0x000fe400000102b7 */
.L_x_433:
[----:B------:R-:W-:Y:S04]  /*12930*/  DEPBAR.LE SB0, 0x0 ;  /* 0x000080000000791a */ /* 0x000fe80000000000 */
[----:B------:R-:W-:Y:S01]  /*12940*/  BAR.SYNC.DEFER_BLOCKING 0x0 ;  /* 0x0000000000007b1d */ /* 0x000fe20000010000 */
[----:B------:R-:W-:Y:S02]  /*12950*/  ISETP.GT.AND P0, PT, R211, R230, PT ;  /* 0x000000e6d300720c */ /* 0x000fe40003f04270 */
[----:B------:R-:W-:Y:S03]  /*12960*/  ISETP.GE.AND P5, PT, R214, c[0x0][0x1d4], PT ;  /* 0x00007500d6007a0c */ /* 0x000fe60003fa6270 */
        /* <DEDUP_REMOVED lines=22> */
[----:B------:R-:W-:Y:S02]  /*12ad0*/  IADD3 R0, P0, R8, UR18, RZ ;  /* 0x0000001208007c10 */ /* 0x000fe4000ff1e0ff */
[----:B------:R-:W-:Y:S02]  /*12ae0*/  IADD3 R8, -R181, 0x10, RZ ;  /* 0x00000010b5087810 */ /* 0x000fe40007ffe1ff */
[----:B------:R-:W-:Y:S02]  /*12af0*/  IADD3.X R9, R9, UR12, R4, P0, !PT ;  /* 0x0000000c09097c10 */ /* 0x000fe400087fe404 */
[----:B------:R-:W-:Y:S02]  /*12b00*/  LEA R6, P0, R0, c[0x0][0x1f8], 0x1 ;  /* 0x00007e0000067a11 */ /* 0x000fe400078008ff */
[----:B------:R-:W-:Y:S02]  /*12b10*/  LOP3.LUT R8, R8, 0xf, RZ, 0xc0, !PT ;  /* 0x0000000f08087812 */ /* 0x000fe400078ec0ff */
[----:B------:R-:W-:Y:S01]  /*12b20*/  LEA.HI.X R14, R0, c[0x0][0x1fc], R9, 0x1, P0 ;  /* 0x00007f00000e7a11 */ /* 0x000fe200000f0c09 */
[----:B------:R-:W5:Y:S04]  /*12b30*/  SHFL.IDX PT, R5, R6, 0x1, 0x181f ;  /* 0x00381f0006057f89 */ /* 0x000f6800000e0000 */
[----:B------:R-:W4:Y:S04]  /*12b40*/  SHFL.IDX PT, R0, R14, 0x1, 0x181f ;  /* 0x00381f000e007f89 */ /* 0x000f2800000e0000 */
[----:B------:R-:W3:Y:S04]  /*12b50*/  SHFL.IDX PT, R7, R6, RZ, 0x181f ;  /* 0x00181fff06077589 */ /* 0x000ee800000e0000 */
[----:B------:R2:W1:Y:S01]  /*12b60*/  SHFL.IDX PT, R4, R14, RZ, 0x181f ;  /* 0x00181fff0e047589 */ /* 0x00046200000e0000 */
[-C--:B-----5:R-:W-:Y:S04]  /*12b70*/  IADD3 R10, P1, P0, R10, R5.reuse, R228 ;  /* 0x000000050a0a7210 */ /* 0x0a0fe8000783e0e4 */
[----:B----4-:R-:W-:Y:S02]  /*12b80*/  IADD3.X R11, RZ, R0, R229, P1, P0 ;  /* 0x00000000ff0b7210 */ /* 0x010fe40000fe04e5 */
[----:B------:R-:W-:Y:S02]  /*12b90*/  IADD3 R8, P1, P0, R8, R5, R225 ;  /* 0x0000000508087210 */ /* 0x000fe4000783e0e1 */
[C---:B---3--:R-:W-:Y:S02]  /*12ba0*/  IADD3 R6, P2, R7.reuse, R228, RZ ;  /* 0x000000e407067210 */ /* 0x048fe40007f5e0ff */
[--C-:B------:R-:W-:Y:S02]  /*12bb0*/  IADD3.X R9, RZ, R0, R226.reuse, P1, P0 ;  /* 0x00000000ff097210 */ /* 0x100fe40000fe04e2 */
[CC--:B------:R-:W-:Y:S02]  /*12bc0*/  IADD3 R12, P0, R7.reuse, R182.reuse, RZ ;  /* 0x000000b6070c7210 */ /* 0x0c0fe40007f1e0ff */
[----:B--2---:R-:W-:Y:S01]  /*12bd0*/  IADD3 R14, P1, R7, R225, RZ ;  /* 0x000000e1070e7210 */ /* 0x004fe20007f3e0ff */
[C---:B-1----:R-:W-:Y:S02]  /*12be0*/  IMAD.X R7, R4.reuse, 0x1, R229, P2 ;  /* 0x0000000104077824 */ /* 0x042fe400010e06e5 */
[C-C-:B------:R-:W-:Y:S01]  /*12bf0*/  IMAD.X R13, R4.reuse, 0x1, R183.reuse, P0 ;  /* 0x00000001040d7824 */ /* 0x140fe200000e06b7 */
[----:B------:R-:W-:Y:S01]  /*12c00*/  IADD3 R16, P0, R5, R182, RZ ;  /* 0x000000b605107210 */ /* 0x000fe20007f1e0ff */
[----:B------:R-:W-:Y:S01]  /*12c10*/  IMAD.X R15, R4, 0x1, R226, P1 ;  /* 0x00000001040f7824 */ /* 0x000fe200008e06e2 */
[----:B------:R-:W-:Y:S02]  /*12c20*/  ISETP.NE.U32.AND P1, PT, R227, RZ, PT ;  /* 0x000000ffe300720c */ /* 0x000fe40003f25070 */
[----:B------:R1:W-:Y:S01]  /*12c30*/  LDGSTS.E.BYPASS.LTC128B.128 [R219], [R12.64], !P4 ;  /* 0x000000000cdb7fae */ /* 0x0003e2000e101d56 */
[----:B------:R-:W-:Y:S01]  /*12c40*/  IMAD.X R17, R0, 0x1, R183, P0 ;  /* 0x0000000100117824 */ /* 0x000fe200000e06b7 */
[----:B------:R-:W-:Y:S02]  /*12c50*/  ISETP.NE.U32.AND P0, PT, R181, RZ, PT ;  /* 0x000000ffb500720c */ /* 0x000fe40003f05070 */
[----:B------:R1:W-:Y:S04]  /*12c60*/  LDGSTS.E.BYPASS.LTC128B.128 [R219+0x2000], [R6.64], !P5 ;  /* 0x0200000006db7fae */ /* 0x0003e8000e901d56 */
[----:B------:R1:W-:Y:S04]  /*12c70*/  LDGSTS.E.BYPASS.LTC128B.128 [R219+0x4000], [R14.64], !P6 ;  /* 0x040000000edb7fae */ /* 0x0003e8000f101d56 */
[----:B------:R1:W-:Y:S04]  /*12c80*/  LDGSTS.E.BYPASS.LTC128B.128 [R219+0x1000], [R16.64], !P4 ;  /* 0x0100000010db7fae */ /* 0x0003e8000e101d56 */
[----:B------:R1:W-:Y:S04]  /*12c90*/  LDGSTS.E.BYPASS.LTC128B.128.ZFILL [R219+0x3000], [R10.64], P1 ;  /* 0x030000000adb7fae */ /* 0x0003e80008941d56 */
[----:B------:R1:W-:Y:S02]  /*12ca0*/  LDGSTS.E.BYPASS.LTC128B.128.ZFILL [R219+0x5000], [R8.64], P0 ;  /* 0x0500000008db7fae */ /* 0x0003e40008141d56 */
.L_x_423:
[C---:B-123--:R-:W-:Y:S01]  /*12cb0*/  HMMA.16816.F32 R4, R132.reuse, R136, RZ ;  /* 0x000000888404723c */ /* 0x04efe200000018ff */
[----:B------:R-:W-:Y:S02]  /*12cc0*/  LDSM.16.M88.4 R172, [R201+0xc100] ;  /* 0x00c10000c9ac783b */ /* 0x000fe40000000200 */
[----:B------:R-:W-:Y:S05]  /*12cd0*/  ISETP.GT.AND P0, PT, R230, R211, PT ;  /* 0x000000d3e600720c */ /* 0x000fea0003f04270 */
[C---:B------:R-:W-:Y:S01]  /*12ce0*/  HMMA.16816.F32 R8, R132.reuse, R138, RZ ;  /* 0x0000008a8408723c */ /* 0x040fe200000018ff */
[----:B------:R-:W0:Y:S07]  /*12cf0*/  LDGDEPBAR ;  /* 0x00000000000079af */ /* 0x000e2e0000000000 */
[C---:B----4-:R-:W-:Y:S01]  /*12d00*/  HMMA.16816.F32 R12, R132.reuse, R140, RZ ;  /* 0x0000008c840c723c */ /* 0x050fe200000018ff */
[----:B------:R-:W1:Y:S07]  /*12d10*/  LDSM.16.M88.4 R176, [R200+0x6100] ;  /* 0x00610000c8b0783b */ /* 0x000e6e0000000200 */
[C---:B------:R-:W-:Y:S01]  /*12d20*/  HMMA.16816.F32 R16, R132.reuse, R142, RZ ;  /* 0x0000008e8410723c */ /* 0x040fe200000018ff */
[----:B------:R-:W-:Y:S07]  /*12d30*/  LDSM.16.M88.4 R136, [R200+0x7100] ;  /* 0x00710000c888783b */ /* 0x000fee0000000200 */
[C---:B------:R-:W-:Y:S01]  /*12d40*/  HMMA.16816.F32 R20, R132.reuse, R144, RZ ;  /* 0x000000908414723c */ /* 0x040fe200000018ff */
[----:B------:R-:W-:Y:S07]  /*12d50*/  LDSM.16.M88.4 R140, [R200+0x7900] ;  /* 0x00790000c88c783b */ /* 0x000fee0000000200 */
[C---:B------:R-:W-:Y:S01]  /*12d60*/  HMMA.16816.F32 R24, R132.reuse, R146, RZ ;  /* 0x000000928418723c */ /* 0x040fe200000018ff */
[----:B------:R-:W-:Y:S07]  /*12d70*/  LDSM.16.M88.4 R144, [R199+0xc100] ;  /* 0x00c10000c790783b */ /* 0x000fee0000000200 */
[C---:B------:R-:W-:Y:S08]  /*12d80*/  HMMA.16816.F32 R28, R132.reuse, R148, RZ ;  /* 0x00000094841c723c */ /* 0x040ff000000018ff */
[----:B------:R-:W-:Y:S01]  /*12d90*/  HMMA.16816.F32 R32, R132, R150, RZ ;  /* 0x000000968420723c */ /* 0x000fe200000018ff */
[----:B------:R-:W2:Y:S07]  /*12da0*/  LDSM.16.M88.4 R132, [R200+0x6900] ;  /* 0x00690000c884783b */ /* 0x000eae0000000200 */
        /* <DEDUP_REMOVED lines=13> */
[C---:B-1----:R-:W-:Y:S01]  /*12e80*/  HMMA.16816.F32 R4, R172.reuse, R176, R4 ;  /* 0x000000b0ac04723c */ /* 0x042fe20000001804 */
        /* <DEDUP_REMOVED lines=25> */
[C---:B-1----:R-:W-:Y:S01]  /*13020*/  HMMA.16816.F32 R4, R164.reuse, R168, R4 ;  /* 0x000000a8a404723c */ /* 0x042fe20000001804 */
[----:B------:R-:W1:Y:S07]  /*13030*/  LDSM.16.M88.4 R160, [R200+0x8100] ;  /* 0x00810000c8a0783b */ /* 0x000e6e0000000200 */
[C---:B------:R-:W-:Y:S01]  /*13040*/  HMMA.16816.F32 R8, R164.reuse, R170, R8 ;  /* 0x000000aaa408723c */ /* 0x040fe20000001808 */
[----:B------:R-:W-:Y:S07]  /*13050*/  LDSM.16.M88.4 R168, [R192+0x2000] ;  /* 0x00200000c0a8783b */ /* 0x000fee0000000200 */
[C---:B--2---:R-:W-:Y:S08]  /*13060*/  HMMA.16816.F32 R12, R164.reuse, R132, R12 ;  /* 0x00000084a40c723c */ /* 0x044ff0000000180c */
[C---:B------:R-:W-:Y:S01]  /*13070*/  HMMA.16816.F32 R16, R164.reuse, R134, R16 ;  /* 0x00000086a410723c */ /* 0x040fe20000001810 */
[----:B------:R-:W2:Y:S07]  /*13080*/  LDSM.16.M88.4 R132, [R200+0x8900] ;  /* 0x00890000c884783b */ /* 0x000eae0000000200 */
        /* <DEDUP_REMOVED lines=19> */
[C---:B-1----:R-:W-:Y:S01]  /*131c0*/  HMMA.16816.F32 R4, R156.reuse, R160, R4 ;  /* 0x000000a09c04723c */ /* 0x042fe20000001804 */
[----:B------:R-:W1:Y:S07]  /*131d0*/  LDSM.16.M88.4 R172, [R206+0x14100] ;  /* 0x01410000ceac783b */ /* 0x000e6e0000000200 */
[C---:B------:R-:W-:Y:S01]  /*131e0*/  HMMA.16816.F32 R8, R156.reuse, R162, R8 ;  /* 0x000000a29c08723c */ /* 0x040fe20000001808 */
[----:B------:R-:W-:Y:S07]  /*131f0*/  LDSM.16.M88.4 R160, [R187] ;  /* 0x00000000bba0783b */ /* 0x000fee0000000200 */
        /* <DEDUP_REMOVED lines=44> */
[C---:B-1----:R-:W-:Y:S08]  /*134c0*/  HMMA.16816.F32 R4, R164.reuse, R168, R4 ;  /* 0x000000a8a404723c */ /* 0x042ff00000001804 */
[C---:B------:R-:W-:Y:S08]  /*134d0*/  HMMA.16816.F32 R8, R164.reuse, R170, R8 ;  /* 0x000000aaa408723c */ /* 0x040ff00000001808 */
[C---:B--2---:R-:W-:Y:S08]  /*134e0*/  HMMA.16816.F32 R12, R164.reuse, R132, R12 ;  /* 0x00000084a40c723c */ /* 0x044ff0000000180c */
        /* <DEDUP_REMOVED lines=82> */
[----:B------:R-:W-:-:S05]  /*13a10*/  @!P0 BRA `(.L_x_424) ;  /* 0x0000037000008947 */ /* 0x000fca0003800000 */
[----:B--234-:R-:W-:Y:S01]  /*13a20*/  ISETP.NE.AND P1, PT, R209, 0x1, PT ;  /* 0x00000001d100780c */ /* 0x01cfe20003f25270 */
[----:B------:R-:W-:Y:S01]  /*13a30*/  IMAD R4, R230, 0x40, R208 ;  /* 0x00000040e6047824 */ /* 0x000fe200078e02d0 */
[----:B------:R-:W-:Y:S01]  /*13a40*/  IADD3 R10, -R227, 0x10, RZ ;  /* 0x00000010e30a7810 */ /* 0x000fe20007ffe1ff */
[----:B------:R-:W-:Y:S03]  /*13a50*/  IMAD.MOV.U32 R212, RZ, RZ, RZ ;  /* 0x000000ffffd47224 */ /* 0x000fe600078e00ff */
[----:B------:R-:W-:Y:S02]  /*13a60*/  IADD3 R213, R4, -0x40, R215 ;  /* 0xffffffc004d57810 */ /* 0x000fe40007ffe0d7 */
[----:B------:R-:W-:Y:S03]  /*13a70*/  LOP3.LUT R10, R10, 0xf, RZ, 0xc0, !PT ;  /* 0x0000000f0a0a7812 */ /* 0x000fe600078ec0ff */
[----:B------:R-:W-:Y:S02]  /*13a80*/  IMAD.MOV.U32 R4, RZ, RZ, R213 ;  /* 0x000000ffff047224 */ /* 0x000fe400078e00d5 */
[----:B------:R-:W-:Y:S05]  /*13a90*/  @P1 IMAD.HI.U32 R5, R213, c[0x0][0x2bc], RZ ;  /* 0x0000af00d5051a27 */ /* 0x000fea00078e00ff */
[----:B------:R-:W-:Y:S04]  /*13aa0*/  @P1 SHF.R.U32.HI R4, RZ, c[0x0][0x2c0], R5 ;  /* 0x0000b000ff041a19 */ /* 0x000fe80000011605 */
[C---:B------:R-:W-:Y:S04]  /*13ab0*/  @!P3 IADD3 R8, P0, R4.reuse, UR8, RZ ;  /* 0x000000080408bc10 */ /* 0x040fe8000ff1e0ff */
[----:B------:R-:W-:Y:S01]  /*13ac0*/  @!P3 LEA.HI.X.SX32 R5, R4, UR6, 0x1, P0 ;  /* 0x000000060405bc11 */ /* 0x000fe200080f0eff */
[----:B------:R-:W-:Y:S01]  /*13ad0*/  IMAD.MOV R4, RZ, RZ, -R4 ;  /* 0x000000ffff047224 */ /* 0x000fe200078e0a04 */
[----:B------:R-:W-:Y:S03]  /*13ae0*/  @!P3 LEA R6, P0, R8, c[0x0][0x2a0], 0x2 ;  /* 0x0000a8000806ba11 */ /* 0x000fe600078010ff */
[----:B------:R-:W-:Y:S01]  /*13af0*/  IMAD R213, R4, c[0x0][0x2b8], R213 ;  /* 0x0000ae0004d57a24 */ /* 0x000fe200078e02d5 */
[----:B------:R-:W-:Y:S02]  /*13b00*/  @!P3 LEA.HI.X R7, R8, c[0x0][0x2a4], R5, 0x2, P0 ;  /* 0x0000a9000807ba11 */ /* 0x000fe400000f1405 */
[----:B------:R-:W-:Y:S02]  /*13b10*/  IADD3 R8, -R181, 0x10, RZ ;  /* 0x00000010b5087810 */ /* 0x000fe40007ffe1ff */
[----:B------:R-:W-:Y:S01]  /*13b20*/  SHF.R.S32.HI R5, RZ, 0x1f, R213 ;  /* 0x0000001fff057819 */ /* 0x000fe200000114d5 */
[----:B------:R2:W3:Y:S01]  /*13b30*/  @!P3 LDG.E R212, [R6.64] ;  /* 0x0000001606d4b981 */ /* 0x0004e2000c1e1900 */
[----:B------:R-:W-:Y:S03]  /*13b40*/  LOP3.LUT R8, R8, 0xf, RZ, 0xc0, !PT ;  /* 0x0000000f08087812 */ /* 0x000fe600078ec0ff */
        /* <DEDUP_REMOVED lines=13> */
[----:B------:R2:W3:Y:S04]  /*13c20*/  SHFL.IDX PT, R5, R12, 0x1, 0x181f ;  /* 0x00381f000c057f89 */ /* 0x0004e800000e0000 */
[----:B------:R-:W4:Y:S04]  /*13c30*/  SHFL.IDX PT, R4, R16, 0x1, 0x181f ;  /* 0x00381f0010047f89 */ /* 0x000f2800000e0000 */
[----:B------:R-:W5:Y:S01]  /*13c40*/  SHFL.IDX PT, R6, R16, RZ, 0x181f ;  /* 0x00181fff10067589 */ /* 0x000f6200000e0000 */
[C---:B--2---:R-:W-:Y:S02]  /*13c50*/  IADD3 R12, P2, R7.reuse, R228, RZ ;  /* 0x000000e4070c7210 */ /* 0x044fe40007f5e0ff */
[-C--:B---3--:R-:W-:Y:S04]  /*13c60*/  IADD3 R10, P1, P0, R10, R5.reuse, R228 ;  /* 0x000000050a0a7210 */ /* 0x088fe8000783e0e4 */
[-C--:B----4-:R-:W-:Y:S02]  /*13c70*/  IADD3.X R11, RZ, R4.reuse, R229, P1, P0 ;  /* 0x00000004ff0b7210 */ /* 0x090fe40000fe04e5 */
[----:B------:R-:W-:Y:S01]  /*13c80*/  IADD3 R8, P1, P0, R8, R5, R225 ;  /* 0x0000000508087210 */ /* 0x000fe2000783e0e1 */
[C---:B-----5:R-:W-:Y:S03]  /*13c90*/  IMAD.X R13, R6.reuse, 0x1, R229, P2 ;  /* 0x00000001060d7824 */ /* 0x060fe600010e06e5 */
[--C-:B------:R-:W-:Y:S02]  /*13ca0*/  IADD3.X R9, RZ, R4, R226.reuse, P1, P0 ;  /* 0x00000004ff097210 */ /* 0x100fe40000fe04e2 */
[CC--:B------:R-:W-:Y:S02]  /*13cb0*/  IADD3 R14, P0, R7.reuse, R182.reuse, RZ ;  /* 0x000000b6070e7210 */ /* 0x0c0fe40007f1e0ff */
[----:B------:R-:W-:Y:S03]  /*13cc0*/  IADD3 R16, P1, R7, R225, RZ ;  /* 0x000000e107107210 */ /* 0x000fe60007f3e0ff */
[C-C-:B------:R-:W-:Y:S01]  /*13cd0*/  IMAD.X R15, R6.reuse, 0x1, R183.reuse, P0 ;  /* 0x00000001060f7824 */ /* 0x140fe200000e06b7 */
[----:B------:R-:W-:Y:S01]  /*13ce0*/  IADD3 R18, P0, R5, R182, RZ ;  /* 0x000000b605127210 */ /* 0x000fe20007f1e0ff */
[----:B------:R-:W-:Y:S01]  /*13cf0*/  IMAD.X R17, R6, 0x1, R226, P1 ;  /* 0x0000000106117824 */ /* 0x000fe200008e06e2 */
[----:B------:R-:W-:Y:S02]  /*13d00*/  ISETP.NE.U32.AND P1, PT, R227, RZ, PT ;  /* 0x000000ffe300720c */ /* 0x000fe40003f25070 */
[----:B------:R2:W-:Y:S01]  /*13d10*/  LDGSTS.E.BYPASS.LTC128B.128 [R216+0x6100], [R14.64], !P4 ;  /* 0x061000000ed87fae */ /* 0x0005e2000e101d56 */
[----:B------:R-:W-:Y:S01]  /*13d20*/  IMAD.X R19, R4, 0x1, R183, P0 ;  /* 0x0000000104137824 */ /* 0x000fe200000e06b7 */
[----:B------:R-:W-:Y:S02]  /*13d30*/  ISETP.NE.U32.AND P0, PT, R181, RZ, PT ;  /* 0x000000ffb500720c */ /* 0x000fe40003f05070 */
[----:B------:R2:W-:Y:S04]  /*13d40*/  LDGSTS.E.BYPASS.LTC128B.128 [R216+0x8100], [R12.64], !P5 ;  /* 0x081000000cd87fae */ /* 0x0005e8000e901d56 */
[----:B------:R2:W-:Y:S04]  /*13d50*/  LDGSTS.E.BYPASS.LTC128B.128 [R216+0xa100], [R16.64], !P6 ;  /* 0x0a10000010d87fae */ /* 0x0005e8000f101d56 */
[----:B------:R2:W-:Y:S04]  /*13d60*/  LDGSTS.E.BYPASS.LTC128B.128 [R216+0x7100], [R18.64], !P4 ;  /* 0x0710000012d87fae */ /* 0x0005e8000e101d56 */
[----:B------:R2:W-:Y:S04]  /*13d70*/  LDGSTS.E.BYPASS.LTC128B.128.ZFILL [R216+0x9100], [R10.64], P1 ;  /* 0x091000000ad87fae */ /* 0x0005e80008941d56 */
[----:B------:R2:W-:Y:S02]  /*13d80*/  LDGSTS.E.BYPASS.LTC128B.128.ZFILL [R216+0xb100], [R8.64], P0 ;  /* 0x0b10000008d87fae */ /* 0x0005e40008141d56 */
.L_x_424:
[----:B--234-:R-:W-:Y:S01]  /*13d90*/  PLOP3.LUT P1, PT, PT, PT, UP3, 0x80, 0x0 ;  /* 0x000000000000781c */ /* 0x01cfe20003f2f038 */
[----:B------:R-:W0:Y:S01]  /*13da0*/  LDGDEPBAR ;  /* 0x00000000000079af */ /* 0x000e220000000000 */
[----:B------:R-:W-:Y:S01]  /*13db0*/  PLOP3.LUT P0, PT, PT, PT, UP3, 0x80, 0x0 ;  /* 0x000000000000781c */ /* 0x000fe20003f0f038 */
[----:B------:R-:W-:Y:S02]  /*13dc0*/  IMAD.MOV.U32 R13, RZ, RZ, R217 ;  /* 0x000000ffff0d7224 */ /* 0x000fe400078e00d9 */
[----:B------:R-:W-:Y:S08]  /*13dd0*/  IMAD.SHL.U32 R7, R230, 0x40, RZ ;  /* 0x00000040e6077824 */ /* 0x000ff000078e00ff */
[----:B------:R-:W-:Y:S05]  /*13de0*/  @P1 IMAD.HI.U32 R4, R217, c[0x0][0x2c8], RZ ;  /* 0x0000b200d9041a27 */ /* 0x000fea00078e00ff */
[----:B------:R-:W-:Y:S02]  /*13df0*/  @P0 SHF.R.U32.HI R13, RZ, c[0x0][0x2cc], R4 ;  /* 0x0000b300ff0d0a19 */ /* 0x000fe40000011604 */
[----:B------:R-:W-:Y:S02]  /*13e00*/  PLOP3.LUT P0, PT, PT, PT, UP2, 0x40, 0x0 ;  /* 0x000000000000781c */ /* 0x000fe40003f0e828 */
[----:B------:R-:W-:Y:S01]  /*13e10*/  IADD3 R4, -R218, 0x1, -R7 ;  /* 0x00000001da047810 */ /* 0x000fe20007ffe907 */
[----:B------:R-:W2:Y:S03]  /*13e20*/  SHFL.IDX PT, R8, R13, RZ, 0x1c1f ;  /* 0x001c1fff0d087589 */ /* 0x000ea600000e0000 */
[----:B------:R-:W-:Y:S04]  /*13e30*/  IADD3 R4, -R210, R4, R207 ;  /* 0x00000004d2047210 */ /* 0x000fe80007ffe1cf */
[C---:B------:R-:W-:Y:S02]  /*13e40*/  IADD3 R5, R4.reuse, c[0x0][0x328], RZ ;  /* 0x0000ca0004057a10 */ /* 0x040fe40007ffe0ff */
[----:B------:R-:W-:Y:S03]  /*13e50*/  IADD3 R4, R4, UR13, RZ ;  /* 0x0000000d04047c10 */ /* 0x000fe6000fffe0ff */
[--C-:B--2---:R-:W-:Y:S02]  /*13e60*/  IMAD.IADD R11, R5, 0x1, R8.reuse ;  /* 0x00000001050b7824 */ /* 0x104fe400078e0208 */
[----:B------:R-:W-:Y:S01]  /*13e70*/  IMAD.IADD R9, R4, 0x1, R8 ;  /* 0x0000000104097824 */ /* 0x000fe200078e0208 */
[----:B------:R-:W-:-:S05]  /*13e80*/  @P0 BRA `(.L_x_425) ;  /* 0x0000018000000947 */ /* 0x000fca0003800000 */
[----:B------:R-:W-:Y:S01]  /*13e90*/  IADD3 R8, -R210, R207, R8 ;  /* 0x000000cfd2087210 */ /* 0x000fe20007ffe108 */
[----:B------:R-:W-:Y:S03]  /*13ea0*/  BSSY B0, `(.L_x_426) ;  /* 0x0000011000007945 */ /* 0x000fe60003800000 */
        /* <DEDUP_REMOVED lines=11> */
.L_x_427:
[----:B------:R-:W-:Y:S04]  /*13f60*/  MOV R6, 0x1 ;  /* 0x0000000100067802 */ /* 0x000fe80000000f00 */
[----:B------:R-:W-:Y:S11]  /*13f70*/  ISETP.NE.AND P0, PT, R6, c[0x0][0x32c], PT ;  /* 0x0000cb0006007a0c */ /* 0x000ff60003f05270 */
[----:B------:R-:W-:Y:S02]  /*13f80*/  @!UPT UIADD3 URZ, URZ, URZ, URZ ;  /* 0x0000003f3f3ff290 */ /* 0x000fe4000fffe03f */
[----:B------:R-:W-:Y:S05]  /*13f90*/  @P0 IMAD.HI.U32 R6, R8, c[0x0][0x330], RZ ;  /* 0x0000cc0008060a27 */ /* 0x000fea00078e00ff */
[----:B------:R-:W-:Y:S02]  /*13fa0*/  @P0 SHF.R.U32.HI R8, RZ, c[0x0][0x334], R6 ;  /* 0x0000cd00ff080a19 */ /* 0x000fe40000011606 */
.L_x_428:
[----:B------:R-:W-:Y:S05]  /*13fb0*/  BSYNC B0 ;  /* 0x0000000000007941 */ /* 0x000fea0003800000 */
.L_x_426:
[----:B------:R-:W-:Y:S04]  /*13fc0*/  IMAD R15, R8, c[0x0][0x32c], -R7 ;  /* 0x0000cb00080f7a24 */ /* 0x000fe800078e0a07 */
[----:B------:R-:W-:Y:S05]  /*13fd0*/  IMAD.IADD R8, R15, 0x1, -R218 ;  /* 0x000000010f087824 */ /* 0x000fea00078e0ada */
[----:B------:R-:W-:Y:S02]  /*13fe0*/  IADD3 R6, R8, c[0x0][0x32c], RZ ;  /* 0x0000cb0008067a10 */ /* 0x000fe40007ffe0ff */
[----:B------:R-:W-:Y:S02]  /*13ff0*/  IMNMX R9, R9, R8, !PT ;  /* 0x0000000809097217 */ /* 0x000fe40007800200 */
[----:B------:R-:W-:Y:S02]  /*14000*/  IMNMX R11, R11, R6, PT ;  /* 0x000000060b0b7217 */ /* 0x000fe40003800200 */
.L_x_425:
[----:B------:R-:W-:Y:S01]  /*14010*/  ISETP.GT.AND P2, PT, R230, -0x1, PT ;  /* 0xffffffffe600780c */ /* 0x000fe20003f44270 */
[----:B------:R-:W2:Y:S03]  /*14020*/  SHFL.IDX PT, R13, R13, 0x1, 0x1c1f ;  /* 0x003c1f000d0d7f89 */ /* 0x000ea600000e0000 */
[----:B------:R-:W-:Y:S04]  /*14030*/  ISETP.GT.AND P0, PT, R9, RZ, P2 ;  /* 0x000000ff0900720c */ /* 0x000fe80001704270 */
[----:B------:R-:W-:Y:S04]  /*14040*/  ISETP.LT.OR P0, PT, R11, 0x1, P0 ;  /* 0x000000010b00780c */ /* 0x000fe80000701670 */
[----:B------:R-:W-:Y:S02]  /*14050*/  FSEL R12, R152, -INF , !P0 ;  /* 0xff800000980c7808 */ /* 0x000fe40004000000 */
[----:B------:R-:W-:Y:S04]  /*14060*/  ISETP.GT.AND P0, PT, R9, 0x1, P2 ;  /* 0x000000010900780c */ /* 0x000fe80001704270 */
[----:B------:R-:W-:Y:S04]  /*14070*/  ISETP.LT.OR P0, PT, R11, 0x2, P0 ;  /* 0x000000020b00780c */ /* 0x000fe80000701670 */
[----:B------:R-:W-:Y:S02]  /*14080*/  FSEL R10, R154, -INF , !P0 ;  /* 0xff8000009a0a7808 */ /* 0x000fe40004000000 */
[----:B------:R-:W-:Y:S01]  /*14090*/  ISETP.GT.AND P0, PT, R9, 0x8, P2 ;  /* 0x000000080900780c */ /* 0x000fe20001704270 */
[--C-:B--2---:R-:W-:Y:S02]  /*140a0*/  IMAD.IADD R5, R5, 0x1, R13.reuse ;  /* 0x0000000105057824 */ /* 0x104fe400078e020d */
[----:B------:R-:W-:Y:S01]  /*140b0*/  IMAD.IADD R4, R4, 0x1, R13 ;  /* 0x0000000104047824 */ /* 0x000fe200078e020d */
[----:B------:R-:W-:Y:S04]  /*140c0*/  ISETP.LT.OR P0, PT, R11, 0x9, P0 ;  /* 0x000000090b00780c */ /* 0x000fe80000701670 */
[----:B-1----:R-:W-:Y:S02]  /*140d0*/  FSEL R8, R156, -INF , !P0 ;  /* 0xff8000009c087808 */ /* 0x002fe40004000000 */
[----:B------:R-:W-:Y:S04]  /*140e0*/  ISETP.GT.AND P0, PT, R9, 0x9, P2 ;  /* 0x000000090900780c */ /* 0x000fe80001704270 */
[----:B------:R-:W-:Y:S04]  /*140f0*/  ISETP.LT.OR P0, PT, R11, 0xa, P0 ;  /* 0x0000000a0b00780c */ /* 0x000fe80000701670 */
[----:B------:R-:W-:Y:S02]  /*14100*/  FSEL R6, R158, -INF , !P0 ;  /* 0xff8000009e067808 */ /* 0x000fe40004000000 */
        /* <DEDUP_REMOVED lines=36> */
[----:B------:R-:W-:Y:S11]  /*14350*/  PLOP3.LUT P0, PT, PT, PT, UP2, 0x40, 0x0 ;  /* 0x000000000000781c */ /* 0x000ff60003f0e828 */
[----:B------:R-:W-:Y:S02]  /*14360*/  @!UPT UIADD3 URZ, URZ, URZ, URZ ;  /* 0x0000003f3f3ff290 */ /* 0x000fe4000fffe03f */
        /* <DEDUP_REMOVED lines=14> */
.L_x_431:
[----:B------:R-:W-:Y:S04]  /*14450*/  MOV R9, 0x1 ;  /* 0x0000000100097802 */ /* 0x000fe80000000f00 */
[----:B------:R-:W-:Y:S11]  /*14460*/  ISETP.NE.AND P0, PT, R9, c[0x0][0x32c], PT ;  /* 0x0000cb0009007a0c */ /* 0x000ff60003f05270 */
[----:B------:R-:W-:Y:S02]  /*14470*/  @!UPT UIADD3 URZ, URZ, URZ, URZ ;  /* 0x0000003f3f3ff290 */ /* 0x000fe4000fffe03f */
[----:B------:R-:W-:Y:S05]  /*14480*/  @P0 IMAD.HI.U32 R9, R14, c[0x0][0x330], RZ ;  /* 0x0000cc000e090a27 */ /* 0x000fea00078e00ff */
[----:B------:R-:W-:Y:S02]  /*14490*/  @P0 SHF.R.U32.HI R14, RZ, c[0x0][0x334], R9 ;  /* 0x0000cd00ff0e0a19 */ /* 0x000fe40000011609 */
.L_x_432:
[----:B------:R-:W-:Y:S05]  /*144a0*/  BSYNC B0 ;  /* 0x0000000000007941 */ /* 0x000fea0003800000 */
.L_x_430:
[----:B------:R-:W-:Y:S04]  /*144b0*/  IMAD R7, R14, c[0x0][0x32c], -R7 ;  /* 0x0000cb000e077a24 */ /* 0x000fe800078e0a07 */
[----:B------:R-:W-:Y:S05]  /*144c0*/  IMAD.IADD R7, R7, 0x1, -R218 ;  /* 0x0000000107077824 */ /* 0x000fea00078e0ada */
[----:B------:R-:W-:Y:S02]  /*144d0*/  IADD3 R14, R7, c[0x0][0x32c], RZ ;  /* 0x0000cb00070e7a10 */ /* 0x000fe40007ffe0ff */
[----:B------:R-:W-:Y:S02]  /*144e0*/  IMNMX R4, R4, R7, !PT ;  /* 0x0000000704047217 */ /* 0x000fe40007800200 */
[----:B------:R-:W-:Y:S02]  /*144f0*/  IMNMX R5, R5, R14, PT ;  /* 0x0000000e05057217 */ /* 0x000fe40003800200 */
.L_x_429:
[----:B------:R-:W-:Y:S01]  /*14500*/  ISETP.GT.AND P0, PT, R4, RZ, P2 ;  /* 0x000000ff0400720c */ /* 0x000fe20001704270 */
[----:B------:R-:W-:Y:S01]  /*14510*/  LDSM.16.MT88.4 R20, [R198+0x100] ;  /* 0x00010000c614783b */ /* 0x000fe20000004200 */
[----:B------:R-:W-:Y:S02]  /*14520*/  FMNMX.FTZ R7, R12, R3, !PT ;  /* 0x000000030c077209 */ /* 0x000fe40007810000 */
[C---:B------:R-:W-:Y:S02]  /*14530*/  ISETP.LT.OR P0, PT, R5.reuse, 0x1, P0 ;  /* 0x000000010500780c */ /* 0x040fe40000701670 */
[----:B------:R-:W-:Y:S02]  /*14540*/  FMNMX.FTZ R7, R10, R7, !PT ;  /* 0x000000070a077209 */ /* 0x000fe40007810000 */
[----:B------:R-:W-:Y:S01]  /*14550*/  FSEL R15, R0, -INF , !P0 ;  /* 0xff800000000f7808 */ /* 0x000fe20004000000 */
[----:B------:R-:W-:Y:S01]  /*14560*/  LDSM.16.MT88.4 R28, [R197+0x100] ;  /* 0x00010000c51c783b */ /* 0x000fe20000004200 */
[----:B------:R-:W-:Y:S02]  /*14570*/  ISETP.GT.AND P0, PT, R4, 0x1, P2 ;  /* 0x000000010400780c */ /* 0x000fe40001704270 */
[----:B------:R-:W-:Y:S02]  /*14580*/  FMNMX.FTZ R7, R8, R7, !PT ;  /* 0x0000000708077209 */ /* 0x000fe40007810000 */
[----:B------:R-:W-:Y:S02]  /*14590*/  ISETP.LT.OR P0, PT, R5, 0x2, P0 ;  /* 0x000000020500780c */ /* 0x000fe40000701670 */
[----:B------:R-:W-:Y:S02]  /*145a0*/  FMNMX.FTZ R7, R6, R7, !PT ;  /* 0x0000000706077209 */ /* 0x000fe40007810000 */
[----:B------:R-:W-:Y:S02]  /*145b0*/  FSEL R13, R153, -INF , !P0 ;  /* 0xff800000990d7808 */ /* 0x000fe40004000000 */
        /* <DEDUP_REMOVED lines=52> */
[----:B------:R-:W-:Y:S02]  /*14900*/  FMNMX.FTZ R0, R157, R0, !PT ;  /* 0x000000009d007209 */ /* 0x000fe40007810000 */
[----:B------:R-:W-:Y:S01]  /*14910*/  ISETP.LT.OR P0, PT, R5, 0x31, P0 ;  /* 0x000000310500780c */ /* 0x000fe20000701670 */
[----:B------:R-:W1:Y:S01]  /*14920*/  SHFL.BFLY PT, R7, R14, 0x2, 0x1f ;  /* 0x0c401f000e077f89 */ /* 0x000e6200000e0000 */
[----:B------:R-:W-:Y:S02]  /*14930*/  FMNMX.FTZ R0, R155, R0, !PT ;  /* 0x000000009b007209 */ /* 0x000fe40007810000 */
[----:B------:R-:W-:Y:S02]  /*14940*/  FSEL R149, R233, -INF , !P0 ;  /* 0xff800000e9957808 */ /* 0x000fe40004000000 */
[C---:B------:R-:W-:Y:S02]  /*14950*/  ISETP.GT.AND P0, PT, R4.reuse, 0x31, P2 ;  /* 0x000000310400780c */ /* 0x040fe40001704270 */
[----:B------:R-:W-:Y:S02]  /*14960*/  FMNMX.FTZ R0, R153, R0, !PT ;  /* 0x0000000099007209 */ /* 0x000fe40007810000 */
[----:B------:R-:W-:Y:S02]  /*14970*/  ISETP.LT.OR P0, PT, R5, 0x32, P0 ;  /* 0x000000320500780c */ /* 0x000fe40000701670 */
[----:B------:R-:W-:Y:S02]  /*14980*/  ISETP.GT.AND P1, PT, R4, 0x38, P2 ;  /* 0x000000380400780c */ /* 0x000fe40001724270 */
[----:B------:R-:W-:Y:S02]  /*14990*/  FSEL R147, R232, -INF , !P0 ;  /* 0xff800000e8937808 */ /* 0x000fe40004000000 */
[----:B------:R-:W-:Y:S02]  /*149a0*/  FMNMX.FTZ R0, R149, R0, !PT ;  /* 0x0000000095007209 */ /* 0x000fe40007810000 */
[----:B------:R-:W-:Y:S02]  /*149b0*/  ISETP.LT.OR P1, PT, R5, 0x39, P1 ;  /* 0x000000390500780c */ /* 0x000fe40000f21670 */
[----:B------:R-:W-:Y:S02]  /*149c0*/  ISETP.GT.AND P0, PT, R4, 0x39, P2 ;  /* 0x000000390400780c */ /* 0x000fe40001704270 */
[----:B------:R-:W-:Y:S02]  /*149d0*/  FSEL R145, R235, -INF , !P1 ;  /* 0xff800000eb917808 */ /* 0x000fe40004800000 */
[----:B------:R-:W-:Y:S02]  /*149e0*/  FMNMX.FTZ R0, R147, R0, !PT ;  /* 0x0000000093007209 */ /* 0x000fe40007810000 */
[----:B------:R-:W-:Y:S02]  /*149f0*/  ISETP.LT.OR P0, PT, R5, 0x3a, P0 ;  /* 0x0000003a0500780c */ /* 0x000fe40000701670 */
[----:B------:R-:W-:Y:S02]  /*14a00*/  FMNMX.FTZ R0, R145, R0, !PT ;  /* 0x0000000091007209 */ /* 0x000fe40007810000 */
[----:B------:R-:W-:Y:S02]  /*14a10*/  FSEL R133, R234, -INF , !P0 ;  /* 0xff800000ea857808 */ /* 0x000fe40004000000 */
[----:B-1----:R-:W-:Y:S02]  /*14a20*/  FMNMX.FTZ R14, R14, R7, !PT ;  /* 0x000000070e0e7209 */ /* 0x002fe40007810000 */
[----:B------:R-:W-:Y:S03]  /*14a30*/  FMNMX.FTZ R4, R133, R0, !PT ;  /* 0x0000000085047209 */ /* 0x000fe60007810000 */
[----:B------:R-:W1:Y:S08]  /*14a40*/  SHFL.BFLY PT, R17, R14, 0x1, 0x1f ;  /* 0x0c201f000e117f89 */ /* 0x000e7000000e0000 */
[----:B------:R-:W2:Y:S01]  /*14a50*/  SHFL.BFLY PT, R7, R4, 0x2, 0x1f ;  /* 0x0c401f0004077f89 */ /* 0x000ea200000e0000 */
[----:B-1----:R-:W-:Y:S04]  /*14a60*/  FMNMX.FTZ R0, R14, R17, !PT ;  /* 0x000000110e007209 */ /* 0x002fe80007810000 */
[C---:B------:R-:W-:Y:S01]  /*14a70*/  FSETP.NEU.FTZ.AND P0, PT, R0.reuse, -INF , PT ;  /* 0xff8000000000780b */ /* 0x040fe20003f1d000 */
[----:B------:R-:W-:Y:S01]  /*14a80*/  FMUL.FTZ R151, R0, c[0x0][0x2d0] ;  /* 0x0000b40000977a20 */ /* 0x000fe20000410000 */
[----:B--2---:R-:W-:Y:S04]  /*14a90*/  FMNMX.FTZ R5, R4, R7, !PT ;  /* 0x0000000704057209 */ /* 0x004fe80007810000 */
[----:B------:R-:W-:Y:S02]  /*14aa0*/  FSEL R151, R151, RZ, P0 ;  /* 0x000000ff97977208 */ /* 0x000fe40000000000 */
[----:B------:R-:W-:Y:S01]  /*14ab0*/  FSEL R4, R0, RZ, P0 ;  /* 0x000000ff00047208 */ /* 0x000fe20000000000 */
[----:B------:R-:W1:Y:S02]  /*14ac0*/  SHFL.BFLY PT, R132, R5, 0x1, 0x1f ;  /* 0x0c201f0005847f89 */ /* 0x000e6400000e0000 */
[----:B------:R-:W-:Y:S02]  /*14ad0*/  FFMA.FTZ R168, R12, c[0x0][0x2d0], -R151 ;  /* 0x0000b4000ca87a23 */ /* 0x000fe40000010897 */
[----:B------:R-:W-:Y:S02]  /*14ae0*/  FADD.FTZ R3, -R4, R3 ;  /* 0x0000000304037221 */ /* 0x000fe40000010100 */
[--C-:B------:R-:W-:Y:S02]  /*14af0*/  FFMA.FTZ R135, R10, c[0x0][0x2d0], -R151.reuse ;  /* 0x0000b4000a877a23 */ /* 0x100fe40000010897 */
[--C-:B------:R-:W-:Y:S01]  /*14b00*/  FFMA.FTZ R134, R8, c[0x0][0x2d0], -R151.reuse ;  /* 0x0000b40008867a23 */ /* 0x100fe20000010897 */
[----:B------:R-:W-:Y:S01]  /*14b10*/  MUFU.EX2 R168, R168 ;  /* 0x000000a800a87308 */ /* 0x000fe20000000800 */
[--C-:B------:R-:W-:Y:S02]  /*14b20*/  FFMA.FTZ R169, R6, c[0x0][0x2d0], -R151.reuse ;  /* 0x0000b40006a97a23 */ /* 0x100fe40000010897 */
[----:B------:R-:W-:Y:S02]  /*14b30*/  FMUL.FTZ R6, R3, c[0x0][0x2d0] ;  /* 0x0000b40003067a20 */ /* 0x000fe40000410000 */
[--C-:B------:R-:W-:Y:S02]  /*14b40*/  FFMA.FTZ R174, R164, c[0x0][0x2d0], -R151.reuse ;  /* 0x0000b400a4ae7a23 */ /* 0x100fe40000010897 */
[----:B------:R-:W-:Y:S01]  /*14b50*/  LDSM.16.MT88.4 R164, [R203+0x5900] ;  /* 0x00590000cba4783b */ /* 0x000fe20000004200 */
[--C-:B------:R-:W-:Y:S02]  /*14b60*/  FFMA.FTZ R175, R162, c[0x0][0x2d0], -R151.reuse ;  /* 0x0000b400a2af7a23 */ /* 0x100fe40000010897 */
[----:B------:R-:W2:Y:S01]  /*14b70*/  MUFU.EX2 R135, R135 ;  /* 0x0000008700877308 */ /* 0x000ea20000000800 */
[--C-:B------:R-:W-:Y:S02]  /*14b80*/  FFMA.FTZ R176, R142, c[0x0][0x2d0], -R151.reuse ;  /* 0x0000b4008eb07a23 */ /* 0x100fe40000010897 */
[--C-:B------:R-:W-:Y:S01]  /*14b90*/  FFMA.FTZ R177, R140, c[0x0][0x2d0], -R151.reuse ;  /* 0x0000b4008cb17a23 */ /* 0x100fe20000010897 */
[----:B-1----:R-:W-:Y:S01]  /*14ba0*/  FMNMX.FTZ R132, R132, R5, !PT ;  /* 0x0000000584847209 */ /* 0x002fe20007810000 */
[--C-:B------:R-:W-:Y:S02]  /*14bb0*/  FFMA.FTZ R232, R160, c[0x0][0x2d0], -R151.reuse ;  /* 0x0000b400a0e87a23 */ /* 0x100fe40000010897 */
[--C-:B------:R-:W-:Y:S01]  /*14bc0*/  FFMA.FTZ R235, R158, c[0x0][0x2d0], -R151.reuse ;  /* 0x0000b4009eeb7a23 */ /* 0x100fe20000010897 */
[C---:B------:R-:W-:Y:S01]  /*14bd0*/  FSETP.NEU.FTZ.AND P0, PT, R132.reuse, -INF , PT ;  /* 0xff8000008400780b */ /* 0x040fe20003f1d000 */
[----:B------:R-:W-:Y:S01]  /*14be0*/  FMUL.FTZ R144, R132, c[0x0][0x2d0] ;  /* 0x0000b40084907a20 */ /* 0x000fe20000410000 */
[----:B------:R-:W-:Y:S01]  /*14bf0*/  MUFU.EX2 R134, R134 ;  /* 0x0000008600867308 */ /* 0x000fe20000000800 */
[--C-:B------:R-:W-:Y:S01]  /*14c00*/  FFMA.FTZ R234, R156, c[0x0][0x2d0], -R151.reuse ;  /* 0x0000b4009cea7a23 */ /* 0x100fe20000010897 */
[----:B------:R-:W-:Y:S01]  /*14c10*/  FSEL R5, R132, RZ, P0 ;  /* 0x000000ff84057208 */ /* 0x000fe20000000000 */
[--C-:B------:R-:W-:Y:S01]  /*14c20*/  FFMA.FTZ R237, R154, c[0x0][0x2d0], -R151.reuse ;  /* 0x0000b4009aed7a23 */ /* 0x100fe20000010897 */
[----:B------:R-:W-:Y:S01]  /*14c30*/  FSEL R144, R144, RZ, P0 ;  /* 0x000000ff90907208 */ /* 0x000fe20000000000 */
[--C-:B------:R-:W-:Y:S01]  /*14c40*/  FFMA.FTZ R240, R152, c[0x0][0x2d0], -R151.reuse ;  /* 0x0000b40098f07a23 */ /* 0x100fe20000010897 */
[----:B------:R-:W-:Y:S01]  /*14c50*/  ISETP.GT.AND P0, PT, R230, R231, PT ;  /* 0x000000e7e600720c */ /* 0x000fe20003f04270 */
[----:B------:R-:W-:Y:S02]  /*14c60*/  FADD.FTZ R5, -R5, R2 ;  /* 0x0000000205057221 */ /* 0x000fe40000010100 */
[--C-:B------:R-:W-:Y:S01]  /*14c70*/  FFMA.FTZ R173, R15, c[0x0][0x2d0], -R144.reuse ;  /* 0x0000b4000fad7a23 */ /* 0x100fe20000010890 */
[----:B------:R-:W1:Y:S01]  /*14c80*/  MUFU.EX2 R169, R169 ;  /* 0x000000a900a97308 */ /* 0x000e620000000800 */
[--C-:B------:R-:W-:Y:S02]  /*14c90*/  FFMA.FTZ R172, R13, c[0x0][0x2d0], -R144.reuse ;  /* 0x0000b4000dac7a23 */ /* 0x100fe40000010890 */
[----:B------:R-:W3:Y:S01]  /*14ca0*/  LDSM.16.MT88.4 R12, [R203+0x100] ;  /* 0x00010000cb0c783b */ /* 0x000ee20000004200 */
[--C-:B------:R-:W-:Y:S01]  /*14cb0*/  FFMA.FTZ R171, R11, c[0x0][0x2d0], -R144.reuse ;  /* 0x0000b4000bab7a23 */ /* 0x100fe20000010890 */
[----:B--2---:R-:W-:Y:S01]  /*14cc0*/  F2FP.PACK_AB R136, R135, R168 ;  /* 0x000000a88788723e */ /* 0x004fe200000000ff */
[--C-:B------:R-:W-:Y:S02]  /*14cd0*/  FFMA.FTZ R170, R9, c[0x0][0x2d0], -R144.reuse ;  /* 0x0000b40009aa7a23 */ /* 0x100fe40000010890 */
[----:B------:R-:W-:Y:S02]  /*14ce0*/  FMUL.FTZ R2, R5, c[0x0][0x2d0] ;  /* 0x0000b40005027a20 */ /* 0x000fe40000410000 */
[----:B------:R-:W2:Y:S01]  /*14cf0*/  MUFU.EX2 R3, R6 ;  /* 0x0000000600037308 */ /* 0x000ea20000000800 */
[--C-:B------:R-:W-:Y:S02]  /*14d00*/  FFMA.FTZ R178, R163, c[0x0][0x2d0], -R144.reuse ;  /* 0x0000b400a3b27a23 */ /* 0x100fe40000010890 */
[--C-:B------:R-:W-:Y:S02]  /*14d10*/  FFMA.FTZ R179, R161, c[0x0][0x2d0], -R144.reuse ;  /* 0x0000b400a1b37a23 */ /* 0x100fe40000010890 */
[----:B------:R-:W-:Y:S01]  /*14d20*/  LDSM.16.MT88.4 R160, [R196+0x3900] ;  /* 0x00390000c4a0783b */ /* 0x000fe20000004200 */
[--C-:B------:R-:W-:Y:S02]  /*14d30*/  FFMA.FTZ R180, R143, c[0x0][0x2d0], -R144.reuse ;  /* 0x0000b4008fb47a23 */ /* 0x100fe40000010890 */
[--C-:B------:R-:W-:Y:S02]  /*14d40*/  FFMA.FTZ R233, R141, c[0x0][0x2d0], -R144.reuse ;  /* 0x0000b4008de97a23 */ /* 0x100fe40000010890 */
[----:B------:R-:W-:Y:S01]  /*14d50*/  MUFU.EX2 R173, R173 ;  /* 0x000000ad00ad7308 */ /* 0x000fe20000000800 */
[--C-:B------:R-:W-:Y:S02]  /*14d60*/  FFMA.FTZ R236, R159, c[0x0][0x2d0], -R144.reuse ;  /* 0x0000b4009fec7a23 */ /* 0x100fe40000010890 */
[----:B------:R-:W-:Y:S01]  /*14d70*/  LDSM.16.MT88.4 R140, [R197+0x2900] ;  /* 0x00290000c58c783b */ /* 0x000fe20000004200 */
[----:B-1----:R-:W-:Y:S01]  /*14d80*/  F2FP.PACK_AB R138, R169, R134 ;  /* 0x00000086a98a723e */ /* 0x002fe200000000ff */
[--C-:B------:R-:W-:Y:S02]  /*14d90*/  FFMA.FTZ R239, R157, c[0x0][0x2d0], -R144.reuse ;  /* 0x0000b4009def7a23 */ /* 0x100fe40000010890 */
[--C-:B------:R-:W-:Y:S02]  /*14da0*/  FFMA.FTZ R238, R155, c[0x0][0x2d0], -R144.reuse ;  /* 0x0000b4009bee7a23 */ /* 0x100fe40000010890 */
[--C-:B------:R-:W-:Y:S01]  /*14db0*/  FFMA.FTZ R241, R153, c[0x0][0x2d0], -R144.reuse ;  /* 0x0000b40099f17a23 */ /* 0x100fe20000010890 */
[----:B------:R-:W1:Y:S01]  /*14dc0*/  MUFU.EX2 R172, R172 ;  /* 0x000000ac00ac7308 */ /* 0x000e620000000800 */
[----:B------:R-:W-:Y:S01]  /*14dd0*/  LDSM.16.MT88.4 R152, [R198+0x3900] ;  /* 0x00390000c698783b */ /* 0x000fe20000004200 */
[--C-:B------:R-:W-:Y:S02]  /*14de0*/  FFMA.FTZ R243, R150, c[0x0][0x2d0], -R151.reuse ;  /* 0x0000b40096f37a23 */ /* 0x100fe40000010897 */
[C---:B--2---:R-:W-:Y:S02]  /*14df0*/  FMUL.FTZ R4, R3.reuse, R128 ;  /* 0x0000008003047220 */ /* 0x044fe40000410000 */
[C---:B------:R-:W-:Y:S02]  /*14e00*/  FMUL.FTZ R5, R3.reuse, R129 ;  /* 0x0000008103057220 */ /* 0x040fe40000410000 */
[C---:B------:R-:W-:Y:S01]  /*14e10*/  FMUL.FTZ R8, R3.reuse, R124 ;  /* 0x0000007c03087220 */ /* 0x040fe20000410000 */
[----:B------:R-:W-:Y:S01]  /*14e20*/  LDSM.16.MT88.4 R156, [R197+0x3900] ;  /* 0x00390000c59c783b */ /* 0x000fe20000004200 */
[----:B------:R-:W-:Y:S01]  /*14e30*/  MUFU.EX2 R171, R171 ;  /* 0x000000ab00ab7308 */ /* 0x000fe20000000800 */
[C---:B------:R-:W-:Y:S02]  /*14e40*/  FMUL.FTZ R9, R3.reuse, R125 ;  /* 0x0000007d03097220 */ /* 0x040fe40000410000 */
[C---:B------:R-:W-:Y:S02]  /*14e50*/  FMUL.FTZ R16, R3.reuse, R116 ;  /* 0x0000007403107220 */ /* 0x040fe40000410000 */
[C---:B------:R-:W-:Y:S02]  /*14e60*/  FMUL.FTZ R17, R3.reuse, R117 ;  /* 0x0000007503117220 */ /* 0x040fe40000410000 */
[C---:B------:R-:W-:Y:S02]  /*14e70*/  FMUL.FTZ R24, R3.reuse, R108 ;  /* 0x0000006c03187220 */ /* 0x040fe40000410000 */
[C---:B------:R-:W-:Y:S01]  /*14e80*/  FMUL.FTZ R25, R3.reuse, R109 ;  /* 0x0000006d03197220 */ /* 0x040fe20000410000 */
[----:B------:R-:W2:Y:S01]  /*14e90*/  MUFU.EX2 R170, R170 ;  /* 0x000000aa00aa7308 */ /* 0x000ea20000000800 */
        /* <DEDUP_REMOVED lines=15> */
[----:B--2---:R-:W-:Y:S01]  /*14f90*/  F2FP.PACK_AB R139, R170, R171 ;  /* 0x000000abaa8b723e */ /* 0x004fe200000000ff */
        /* <DEDUP_REMOVED lines=12> */
[C---:B---3--:R-:W-:Y:S03]  /*15060*/  HMMA.16816.F32 R4, R136.reuse, R12, R4 ;  /* 0x0000000c8804723c */ /* 0x048fe60000001804 */
[----:B------:R-:W-:Y:S02]  /*15070*/  LDSM.16.MT88.4 R124, [R203+0x2900] ;  /* 0x00290000cb7c783b */ /* 0x000fe40000004200 */
[C---:B------:R-:W-:Y:S02]  /*15080*/  FMUL.FTZ R18, R2.reuse, R118 ;  /* 0x0000007602127220 */ /* 0x040fe40000410000 */
[C---:B------:R-:W-:Y:S01]  /*15090*/  FMUL.FTZ R12, R3.reuse, R120 ;  /* 0x00000078030c7220 */ /* 0x040fe20000410000 */
[C---:B------:R-:W-:Y:S01]  /*150a0*/  HMMA.16816.F32 R8, R136.reuse, R14, R8 ;  /* 0x0000000e8808723c */ /* 0x040fe20000001808 */
[----:B------:R-:W1:Y:S02]  /*150b0*/  MUFU.EX2 R175, R175 ;  /* 0x000000af00af7308 */ /* 0x000e640000000800 */
[----:B--2---:R-:W-:Y:S01]  /*150c0*/  LDSM.16.MT88.4 R144, [R196+0x1900] ;  /* 0x00190000c490783b */ /* 0x004fe20000004200 */
        /* <DEDUP_REMOVED lines=108> */
[C---:B------:R-:W-:Y:S01]  /*15790*/  FMUL.FTZ R87, R2.reuse, R87 ;  /* 0x0000005702577220 */ /* 0x040fe20000410000 */
[----:B------:R-:W-:Y:S01]  /*157a0*/  F2FP.PACK_AB R102, R177, R176 ;  /* 0x000000b0b166723e */ /* 0x000fe200000000ff */
[----:B------:R-:W-:Y:S01]  /*157b0*/  FMUL.FTZ R88, R3, R88 ;  /* 0x0000005803587220 */ /* 0x000fe20000410000 */
        /* <DEDUP_REMOVED lines=23> */
[----:B------:R-:W-:Y:S01]  /*15930*/  MOV R2, R132 ;  /* 0x0000008400027202 */ /* 0x000fe20000000f00 */
[----:B------:R-:W-:Y:S02]  /*15940*/  FADD.FTZ R135, R135, R168 ;  /* 0x000000a887877221 */ /* 0x000fe40000010000 */
[----:B------:R-:W-:Y:S02]  /*15950*/  FADD.FTZ R172, R172, R173 ;  /* 0x000000adacac7221 */ /* 0x000fe40000010000 */
        /* <DEDUP_REMOVED lines=9> */
[----:B------:R-:W-:Y:S02]  /*159f0*/  FADD.FTZ R174, R174, R169 ;  /* 0x000000a9aeae7221 */ /* 0x000fe40000010000 */
[----:B------:R-:W-:Y:S01]  /*15a00*/  FADD.FTZ R178, R178, R3 ;  /* 0x00000003b2b27221 */ /* 0x000fe20000010000 */
[----:B------:R-:W-:Y:S01]  /*15a10*/  MOV R3, R0 ;  /* 0x0000000000037202 */ /* 0x000fe20000000f00 */
[C---:B------:R-:W-:Y:S01]  /*15a20*/  HMMA.16816.F32 R16, R100.reuse, R118, R16 ;  /* 0x000000766410723c */ /* 0x040fe20000001810 */
[----:B------:R-:W-:Y:S03]  /*15a30*/  LDSM.16.MT88.4 R116, [R197+0x4900] ;  /* 0x00490000c574783b */ /* 0x000fe60000004200 */
[----:B------:R-:W-:Y:S02]  /*15a40*/  FADD.FTZ R175, R175, R174 ;  /* 0x000000aeafaf7221 */ /* 0x000fe40000010000 */
[----:B------:R-:W-:Y:S02]  /*15a50*/  FADD.FTZ R179, R179, R178 ;  /* 0x000000b2b3b37221 */ /* 0x000fe40000010000 */
[C---:B--2---:R-:W-:Y:S04]  /*15a60*/  HMMA.16816.F32 R20, R100.reuse, R108, R20 ;  /* 0x0000006c6414723c */ /* 0x044fe80000001814 */
[----:B------:R-:W-:Y:S02]  /*15a70*/  FADD.FTZ R176, R176, R175 ;  /* 0x000000afb0b07221 */ /* 0x000fe40000010000 */
[----:B------:R-:W-:Y:S02]  /*15a80*/  FADD.FTZ R180, R180, R179 ;  /* 0x000000b3b4b47221 */ /* 0x000fe40000010000 */
[C---:B------:R-:W-:Y:S01]  /*15a90*/  HMMA.16816.F32 R24, R100.reuse, R110, R24 ;  /* 0x0000006e6418723c */ /* 0x040fe20000001818 */
[----:B------:R-:W2:Y:S03]  /*15aa0*/  LDSM.16.MT88.4 R108, [R203+0x4900] ;  /* 0x00490000cb6c783b */ /* 0x000ea60000004200 */
[----:B------:R-:W-:Y:S02]  /*15ab0*/  FADD.FTZ R177, R177, R176 ;  /* 0x000000b0b1b17221 */ /* 0x000fe40000010000 */
[----:B------:R-:W-:Y:S01]  /*15ac0*/  FADD.FTZ R233, R233, R180 ;  /* 0x000000b4e9e97221 */ /* 0x000fe20000010000 */
[----:B------:R-:W-:Y:S01]  /*15ad0*/  IADD3 R180, R230, -0x1, RZ ;  /* 0xffffffffe6b47810 */ /* 0x000fe20007ffe0ff */
[C---:B------:R-:W-:Y:S04]  /*15ae0*/  HMMA.16816.F32 R28, R100.reuse, R120, R28 ;  /* 0x00000078641c723c */ /* 0x040fe8000000181c */
[----:B------:R-:W-:Y:S04]  /*15af0*/  MOV R230, R180 ;  /* 0x000000b400e67202 */ /* 0x000fe80000000f00 */
        /* <DEDUP_REMOVED lines=108> */
.L_x_422:
[----:B------:R-:W1:Y:S01]  /*161c0*/  S2UR UR15, SR_CTAID.X ;  /* 0x00000000000f79c3 */ /* 0x000e620000002500 */
[----:B------:R-:W-:Y:S01]  /*161d0*/  ULDC.64 UR4, c[0x0][0x2c8] ;  /* 0x0000b20000047ab9 */ /* 0x000fe20000000a00 */
[----:B------:R-:W-:-:S02]  /*161e0*/  PLOP3.LUT P0, PT, PT, PT, UP2, 0x40, 0x0 ;  /* 0x000000000000781c */ /* 0x000fc40003f0e828 */
[----:B------:R-:W-:Y:S01]  /*161f0*/  IADD3 R4, R207, 0x1, -R210 ;  /* 0x00000001cf047810 */ /* 0x000fe20007ffe8d2 */
[----:B-1----:R-:W-:-:S04]  /*16200*/  ULEA UR15, UR15, 0x7f, 0x7 ;  /* 0x0000007f0f0f7891 */ /* 0x002fc8000f8e383f */
[----:B------:R-:W-:-:S03]  /*16210*/  UIMAD.WIDE.U32 UR16, UR15, UR4, URZ ;  /* 0x000000040f1072a5 */ /* 0x000fc6000f8e003f */
[----:B------:R-:W-:-:S04]  /*16220*/  UMOV UR4, UR15 ;  /* 0x0000000f00047c82 */ /* 0x000fc80008000000 */
[----:B------:R-:W-:Y:S02]  /*16230*/  @UP3 UMOV UR15, UR17 ;  /* 0x00000011000f3c82 */ /* 0x000fe40008000000 */
[----:B------:R-:W-:-:S06]  /*16240*/  @UP3 USHF.R.U32.HI UR4, URZ, UR5, UR15 ;  /* 0x000000053f043299 */ /* 0x000fcc000801160f */
[----:B------:R-:W-:-:S04]  /*16250*/  IADD3 R4, R4, UR4, RZ ;  /* 0x0000000404047c10 */ /* 0x000fc8000fffe0ff */
[----:B------:R-:W-:Y:S01]  /*16260*/  IADD3 R3, R4, -c[0x0][0x324], RZ ;  /* 0x8000c90004037a10 */ /* 0x000fe20007ffe0ff */
[----:B------:R-:W-:Y:S05]  /*16270*/  @P0 BRA `(.L_x_434) ;  /* 0x000000f000000947 */ /* 0x000fea0003800000 */
        /* <DEDUP_REMOVED lines=9> */
.L_x_435:
[----:B------:R-:W-:-:S04]  /*16310*/  MOV R2, 0x1 ;  /* 0x0000000100027802 */ /* 0x000fc80000000f00 */
[----:B------:R-:W-:-:S13]  /*16320*/  ISETP.NE.AND P0, PT, R2, c[0x0][0x32c], PT ;  /* 0x0000cb0002007a0c */ /* 0x000fda0003f05270 */
[----:B------:R-:W-:-:S05]  /*16330*/  @P0 IMAD.HI.U32 R2, R4, c[0x0][0x330], RZ ;  /* 0x0000cc0004020a27 */ /* 0x000fca00078e00ff */
[----:B------:R-:W-:-:S05]  /*16340*/  @P0 SHF.R.U32.HI R4, RZ, c[0x0][0x334], R2 ;  /* 0x0000cd00ff040a19 */ /* 0x000fca0000011602 */
.L_x_436:
[----:B------:R-:W-:-:S05]  /*16350*/  IMAD R4, R4, c[0x0][0x32c], RZ ;  /* 0x0000cb0004047a24 */ /* 0x000fca00078e02ff */
[----:B------:R-:W-:-:S04]  /*16360*/  IMNMX R3, R3, R4, !PT ;  /* 0x0000000403037217 */ /* 0x000fc80007800200 */
.L_x_434:
[----:B------:R-:W-:-:S04]  /*16370*/  IADD3 R3, R3, 0x3f, RZ ;  /* 0x0000003f03037810 */ /* 0x000fc80007ffe0ff */
        /* <DEDUP_REMOVED lines=8> */
[----:B------:R-:W-:Y:S01]  /*16400*/  SHF.R.S32.HI R7, RZ, 0x1f, R222 ;  /* 0x0000001fff077819 */ /* 0x000fe200000114de */
[----:B------:R-:W-:Y:S01]  /*16410*/  IMAD.MOV.U32 R3, RZ, RZ, R0 ;  /* 0x000000ffff037224 */ /* 0x000fe200078e0000 */
[----:B------:R-:W-:Y:S01]  /*16420*/  SHF.R.S32.HI R5, RZ, 0x1f, R224 ;  /* 0x0000001fff057819 */ /* 0x000fe200000114e0 */
[----:B------:R-:W-:Y:S01]  /*16430*/  IMAD.MOV.U32 R234, RZ, RZ, R180 ;  /* 0x000000ffffea7224 */ /* 0x000fe200078e00b4 */
[----:B------:R-:W-:Y:S01]  /*16440*/  ISETP.GE.AND P1, PT, R214, c[0x0][0x1d4], PT ;  /* 0x00007500d6007a0c */ /* 0x000fe20003f26270 */
[C---:B------:R-:W-:Y:S01]  /*16450*/  IMAD.SHL.U32 R231, R223.reuse, 0x2, RZ ;  /* 0x00000002dfe77824 */ /* 0x040fe200078e00ff */
[----:B------:R-:W-:Y:S01]  /*16460*/  SEL R229, RZ, 0x10, P6 ;  /* 0x00000010ffe57807 */ /* 0x000fe20003000000 */
[----:B------:R-:W-:Y:S01]  /*16470*/  IMAD.SHL.U32 R227, R224, 0x2, RZ ;  /* 0x00000002e0e37824 */ /* 0x000fe200078e00ff */
[----:B------:R-:W-:Y:S01]  /*16480*/  SEL R226, RZ, 0x10, P1 ;  /* 0x00000010ffe27807 */ /* 0x000fe20000800000 */
[----:B------:R-:W-:Y:S01]  /*16490*/  IMAD.SHL.U32 R225, R222, 0x2, RZ ;  /* 0x00000002dee17824 */ /* 0x000fe200078e00ff */
[----:B------:R-:W-:-:S02]  /*164a0*/  SHF.L.U64.HI R232, R223, 0x1, R232 ;  /* 0x00000001dfe87819 */ /* 0x000fc400000102e8 */
[----:B------:R-:W-:Y:S02]  /*164b0*/  SHF.L.U64.HI R230, R222, 0x1, R7 ;  /* 0x00000001dee67819 */ /* 0x000fe40000010207 */
[----:B------:R-:W-:Y:S02]  /*164c0*/  SHF.L.U64.HI R228, R224, 0x1, R5 ;  /* 0x00000001e0e47819 */ /* 0x000fe40000010205 */
.L_x_440:
        /* <DEDUP_REMOVED lines=32> */
[----:B------:R-:W5:Y:S04]  /*166d0*/  SHFL.IDX PT, R2, R6, RZ, 0x181f ;  /* 0x00181fff06027589 */ /* 0x000f6800000e0000 */
[----:B------:R-:W4:Y:S04]  /*166e0*/  SHFL.IDX PT, R0, R6, 0x1, 0x181f ;  /* 0x00381f0006007f89 */ /* 0x000f2800000e0000 */
[----:B------:R-:W3:Y:S04]  /*166f0*/  SHFL.IDX PT, R5, R4, 0x1, 0x181f ;  /* 0x00381f0004057f89 */ /* 0x000ee800000e0000 */
[----:B------:R-:W2:Y:S01]  /*16700*/  SHFL.IDX PT, R7, R4, RZ, 0x181f ;  /* 0x00181fff04077589 */ /* 0x000ea200000e0000 */
[----:B-----5:R-:W-:Y:S02]  /*16710*/  IADD3 R12, P2, R2, R227, RZ ;  /* 0x000000e3020c7210 */ /* 0x020fe40007f5e0ff */
[-C--:B----4-:R-:W-:Y:S04]  /*16720*/  IADD3 R10, P1, P0, R10, R0.reuse, R227 ;  /* 0x000000000a0a7210 */ /* 0x090fe8000783e0e3 */
[-CC-:B---3--:R-:W-:Y:S02]  /*16730*/  IADD3.X R11, RZ, R5.reuse, R228.reuse, P1, P0 ;  /* 0x00000005ff0b7210 */ /* 0x188fe40000fe04e4 */
[----:B------:R-:W-:Y:S01]  /*16740*/  IADD3 R8, P1, P0, R8, R0, R231 ;  /* 0x0000000008087210 */ /* 0x000fe2000783e0e7 */
[C---:B--2---:R-:W-:Y:S03]  /*16750*/  IMAD.X R13, R7.reuse, 0x1, R228, P2 ;  /* 0x00000001070d7824 */ /* 0x044fe600010e06e4 */
[----:B------:R-:W-:Y:S02]  /*16760*/  IADD3.X R9, RZ, R5, R232, P1, P0 ;  /* 0x00000005ff097210 */ /* 0x000fe40000fe04e8 */
[C---:B------:R-:W-:Y:S02]  /*16770*/  IADD3 R14, P0, R2.reuse, R225, RZ ;  /* 0x000000e1020e7210 */ /* 0x040fe40007f1e0ff */
[----:B------:R-:W-:Y:S03]  /*16780*/  IADD3 R6, P1, R2, R231, RZ ;  /* 0x000000e702067210 */ /* 0x000fe60007f3e0ff */
[C---:B------:R-:W-:Y:S01]  /*16790*/  IMAD.X R15, R7.reuse, 0x1, R230, P0 ;  /* 0x00000001070f7824 */ /* 0x040fe200000e06e6 */
        /* <DEDUP_REMOVED lines=11> */
.L_x_438:
[C---:B--23--:R-:W-:Y:S01]  /*16850*/  HMMA.16816.F32 R4, R136.reuse, R140, RZ ;  /* 0x0000008c8804723c */ /* 0x04cfe200000018ff */
[----:B------:R-:W-:Y:S02]  /*16860*/  LDSM.16.M88.4 R164, [R201+0xc100] ;  /* 0x00c10000c9a4783b */ /* 0x000fe40000000200 */
[----:B------:R-:W-:Y:S05]  /*16870*/  ISETP.GT.AND P0, PT, R234, R211, PT ;  /* 0x000000d3ea00720c */ /* 0x000fea0003f04270 */
[C---:B------:R-:W-:Y:S01]  /*16880*/  HMMA.16816.F32 R8, R136.reuse, R142, RZ ;  /* 0x0000008e8808723c */ /* 0x040fe200000018ff */
[----:B------:R-:W0:Y:S07]  /*16890*/  LDGDEPBAR ;  /* 0x00000000000079af */ /* 0x000e2e0000000000 */
        /* <DEDUP_REMOVED lines=209> */
[----:B------:R-:W-:-:S05]  /*175b0*/  @!P0 BRA `(.L_x_439) ;  /* 0x0000037000008947 */ /* 0x000fca0003800000 */
[----:B--23--:R-:W-:Y:S01]  /*175c0*/  ISETP.NE.AND P1, PT, R209, 0x1, PT ;  /* 0x00000001d100780c */ /* 0x00cfe20003f25270 */
[----:B------:R-:W-:Y:S01]  /*175d0*/  IMAD R0, R234, 0x40, R208 ;  /* 0x00000040ea007824 */ /* 0x000fe200078e02d0 */
[----:B------:R-:W-:Y:S01]  /*175e0*/  IADD3 R10, -R226, 0x10, RZ ;  /* 0x00000010e20a7810 */ /* 0x000fe20007ffe1ff */
[----:B------:R-:W-:Y:S03]  /*175f0*/  IMAD.MOV.U32 R212, RZ, RZ, RZ ;  /* 0x000000ffffd47224 */ /* 0x000fe600078e00ff */
[----:B------:R-:W-:Y:S02]  /*17600*/  IADD3 R213, R0, -0x40, R215 ;  /* 0xffffffc000d57810 */ /* 0x000fe40007ffe0d7 */
[----:B------:R-:W-:Y:S03]  /*17610*/  LOP3.LUT R10, R10, 0xf, RZ, 0xc0, !PT ;  /* 0x0000000f0a0a7812 */ /* 0x000fe600078ec0ff */
[--C-:B------:R-:W-:Y:S02]  /*17620*/  IMAD.MOV.U32 R0, RZ, RZ, R213.reuse ;  /* 0x000000ffff007224 */ /* 0x100fe400078e00d5 */
[----:B------:R-:W-:Y:S05]  /*17630*/  @P1 IMAD.HI.U32 R2, R213, c[0x0][0x2bc], RZ ;  /* 0x0000af00d5021a27 */ /* 0x000fea00078e00ff */
        /* <DEDUP_REMOVED lines=16> */
[----:B------:R-:W-:Y:S02]  /*17740*/  IADD3 R5, P0, R8, UR10, RZ ;  /* 0x0000000a08057c10 */ /* 0x000fe4000ff1e0ff */
[----:B------:R-:W-:Y:S01]  /*17750*/  IADD3 R8, -R229, 0x10, RZ ;  /* 0x00000010e5087810 */ /* 0x000fe20007ffe1ff */
[----:B------:R-:W-:Y:S03]  /*17760*/  IMAD R0, R212, c[0x0][0x1f4], R0 ;  /* 0x00007d00d4007a24 */ /* 0x000fe600078e0200 */
[----:B------:R-:W-:Y:S02]  /*17770*/  LOP3.LUT R8, R8, 0xf, RZ, 0xc0, !PT ;  /* 0x0000000f08087812 */ /* 0x000fe400078ec0ff */
[----:B------:R-:W-:Y:S02]  /*17780*/  IADD3.X R0, R9, UR7, R0, P0, !PT ;  /* 0x0000000709007c10 */ /* 0x000fe400087fe400 */
[C---:B------:R-:W-:Y:S04]  /*17790*/  LEA R6, P0, R5.reuse, c[0x0][0x1c8], 0x1 ;  /* 0x0000720005067a11 */ /* 0x040fe800078008ff */
[----:B------:R-:W-:Y:S01]  /*177a0*/  LEA.HI.X R4, R5, c[0x0][0x1cc], R0, 0x1, P0 ;  /* 0x0000730005047a11 */ /* 0x000fe200000f0c00 */
[----:B------:R-:W2:Y:S04]  /*177b0*/  SHFL.IDX PT, R2, R6, RZ, 0x181f ;  /* 0x00181fff06027589 */ /* 0x000ea800000e0000 */
[----:B------:R-:W3:Y:S04]  /*177c0*/  SHFL.IDX PT, R0, R6, 0x1, 0x181f ;  /* 0x00381f0006007f89 */ /* 0x000ee800000e0000 */
[----:B------:R-:W5:Y:S04]  /*177d0*/  SHFL.IDX PT, R5, R4, 0x1, 0x181f ;  /* 0x00381f0004057f89 */ /* 0x000f6800000e0000 */
[----:B------:R-:W4:Y:S01]  /*177e0*/  SHFL.IDX PT, R7, R4, RZ, 0x181f ;  /* 0x00181fff04077589 */ /* 0x000f2200000e0000 */
[----:B--2---:R-:W-:Y:S02]  /*177f0*/  IADD3 R12, P2, R2, R227, RZ ;  /* 0x000000e3020c7210 */ /* 0x004fe40007f5e0ff */
[-C--:B---3--:R-:W-:Y:S04]  /*17800*/  IADD3 R10, P1, P0, R10, R0.reuse, R227 ;  /* 0x000000000a0a7210 */ /* 0x088fe8000783e0e3 */
[-CC-:B-----5:R-:W-:Y:S02]  /*17810*/  IADD3.X R11, RZ, R5.reuse, R228.reuse, P1, P0 ;  /* 0x00000005ff0b7210 */ /* 0x1a0fe40000fe04e4 */
[----:B------:R-:W-:Y:S01]  /*17820*/  IADD3 R8, P1, P0, R8, R0, R231 ;  /* 0x0000000008087210 */ /* 0x000fe2000783e0e7 */
[C---:B-1--4-:R-:W-:Y:S03]  /*17830*/  IMAD.X R13, R7.reuse, 0x1, R228, P2 ;  /* 0x00000001070d7824 */ /* 0x052fe600010e06e4 */
[----:B------:R-:W-:Y:S02]  /*17840*/  IADD3.X R9, RZ, R5, R232, P1, P0 ;  /* 0x00000005ff097210 */ /* 0x000fe40000fe04e8 */
[C---:B------:R-:W-:Y:S02]  /*17850*/  IADD3 R14, P0, R2.reuse, R225, RZ ;  /* 0x000000e1020e7210 */ /* 0x040fe40007f1e0ff */
[----:B------:R-:W-:Y:S03]  /*17860*/  IADD3 R6, P1, R2, R231, RZ ;  /* 0x000000e702067210 */ /* 0x000fe60007f3e0ff */
[C---:B------:R-:W-:Y:S01]  /*17870*/  IMAD.X R15, R7.reuse, 0x1, R230, P0 ;  /* 0x00000001070f7824 */ /* 0x040fe200000e06e6 */
        /* <DEDUP_REMOVED lines=11> */
.L_x_439:
[----:B-123--:R-:W-:Y:S01]  /*17930*/  FMNMX.FTZ R5, R172, R3, !PT ;  /* 0x00000003ac057209 */ /* 0x00efe20007810000 */
[----:B----4-:R-:W-:Y:S01]  /*17940*/  LDSM.16.MT88.4 R12, [R203+0x100] ;  /* 0x00010000cb0c783b */ /* 0x010fe20000004200 */
        /* <DEDUP_REMOVED lines=33> */
[----:B------:R-:W-:Y:S02]  /*17b60*/  ISETP.GT.AND P0, PT, R234, R233, PT ;  /* 0x000000e9ea00720c */ /* 0x000fe40003f04270 */
        /* <DEDUP_REMOVED lines=293> */
[----:B------:R-:W-:Y:S01]  /*18dc0*/  FADD.FTZ R236, R236, R183 ;  /* 0x000000b7ecec7221 */ /* 0x000fe20000010000 */
[----:B------:R-:W-:Y:S01]  /*18dd0*/  IADD3 R180, R234, -0x1, RZ ;  /* 0xffffffffeab47810 */ /* 0x000fe20007ffe0ff */
[----:B------:R-:W-:Y:S02]  /*18de0*/  FADD.FTZ R238, R238, R235 ;  /* 0x000000ebeeee7221 */ /* 0x000fe40000010000 */
[----:B------:R-:W-:Y:S01]  /*18df0*/  FADD.FTZ R237, R237, R236 ;  /* 0x000000eceded7221 */ /* 0x000fe20000010000 */
[----:B------:R-:W-:Y:S01]  /*18e00*/  MOV R234, R180 ;  /* 0x000000b400ea7202 */ /* 0x000fe20000000f00 */
        /* <DEDUP_REMOVED lines=73> */
.L_x_437:
[----:B------:R-:W-:-:S13]  /*192a0*/  ISETP.GE.AND P0, PT, R180, R211, PT ;  /* 0x000000d3b400720c */ /* 0x000fda0003f06270 */
[----:B------:R-:W-:Y:S05]  /*192b0*/  @!P0 BRA `(.L_x_441) ;  /* 0x0000387000008947 */ /* 0x000fea0003800000 */
[----:B------:R-:W-:Y:S01]  /*192c0*/  IMAD.MOV.U32 R3, RZ, RZ, R0 ;  /* 0x000000ffff037224 */ /* 0x000fe200078e0000 */
[----:B------:R-:W-:Y:S01]  /*192d0*/  SHF.R.S32.HI R181, RZ, 0x1f, R222 ;  /* 0x0000001fffb57819 */ /* 0x000fe200000114de */
[----:B------:R-:W-:Y:S01]  /*192e0*/  IMAD.SHL.U32 R182, R224, 0x2, RZ ;  /* 0x00000002e0b67824 */ /* 0x000fe200078e00ff */
[----:B------:R-:W-:Y:S01]  /*192f0*/  SHF.R.S32.HI R0, RZ, 0x1f, R223 ;  /* 0x0000001fff007819 */ /* 0x000fe200000114df */
[----:B------:R-:W-:Y:S01]  /*19300*/  IMAD.MOV.U32 R2, RZ, RZ, R132 ;  /* 0x000000ffff027224 */ /* 0x000fe200078e0084 */
[----:B------:R-:W-:Y:S02]  /*19310*/  SHF.R.S32.HI R5, RZ, 0x1f, R224 ;  /* 0x0000001fff057819 */ /* 0x000fe400000114e0 */
[C---:B------:R-:W-:Y:S01]  /*19320*/  SHF.L.U64.HI R181, R222.reuse, 0x1, R181 ;  /* 0x00000001deb57819 */ /* 0x040fe200000102b5 */
[----:B------:R-:W-:Y:S01]  /*19330*/  IMAD.SHL.U32 R222, R222, 0x2, RZ ;  /* 0x00000002dede7824 */ /* 0x000fe200078e00ff */
[C---:B------:R-:W-:Y:S01]  /*19340*/  SHF.L.U64.HI R183, R223.reuse, 0x1, R0 ;  /* 0x00000001dfb77819 */ /* 0x040fe20000010200 */
[----:B------:R-:W-:Y:S01]  /*19350*/  IMAD.SHL.U32 R223, R223, 0x2, RZ ;  /* 0x00000002dfdf7824 */ /* 0x000fe200078e00ff */
[----:B------:R-:W-:-:S02]  /*19360*/  SHF.L.U64.HI R224, R224, 0x1, R5 ;  /* 0x00000001e0e07819 */ /* 0x000fc40000010205 */
.L_x_451:
[----:B------:R-:W-:Y:S01]  /*19370*/  SHF.R.S32.HI R5, RZ, 0x1f, R213 ;  /* 0x0000001fff057819 */ /* 0x000fe200000114d5 */
[----:B------:R-:W-:Y:S01]  /*19380*/  IMAD.WIDE.U32 R8, R213, c[0x0][0x208], RZ ;  /* 0x00008200d5087a25 */ /* 0x000fe200078e00ff */
[----:B------:R-:W-:Y:S01]  /*19390*/  SHF.R.S32.HI R4, RZ, 0x1f, R212 ;  /* 0x0000001fff047819 */ /* 0x000fe200000114d4 */
[----:B------:R-:W-:Y:S04]  /*193a0*/  DEPBAR.LE SB0, 0x0 ;  /* 0x000080000000791a */ /* 0x000fe80000000000 */
[----:B------:R-:W-:Y:S01]  /*193b0*/  IMAD R5, R5, c[0x0][0x208], RZ ;  /* 0x0000820005057a24 */ /* 0x000fe200078e02ff */
[----:B------:R-:W-:Y:S01]  /*193c0*/  BAR.SYNC.DEFER_BLOCKING 0x0 ;  /* 0x0000000000007b1d */ /* 0x000fe20000010000 */
[----:B------:R-:W-:Y:S01]  /*193d0*/  IMAD R4, R4, c[0x0][0x218], RZ ;  /* 0x0000860004047a24 */ /* 0x000fe200078e02ff */
[----:B------:R-:W-:Y:S01]  /*193e0*/  ISETP.GE.AND P5, PT, R214, c[0x0][0x1d4], PT ;  /* 0x00007500d6007a0c */ /* 0x000fe20003fa6270 */
        /* <DEDUP_REMOVED lines=12> */
[----:B------:R-:W-:Y:S07]  /*194b0*/  LDSM.16.M88.4 R16, [R205+0x6900] ;  /* 0x00690000cd10783b */ /* 0x000fee0000000200 */
[----:B------:R-:W-:Y:S07]  /*194c0*/  LDSM.16.M88.4 R24, [R205+0x7100] ;  /* 0x00710000cd18783b */ /* 0x000fee0000000200 */
[----:B------:R-:W-:Y:S07]  /*194d0*/  LDSM.16.M88.4 R132, [R205+0x7900] ;  /* 0x00790000cd84783b */ /* 0x000fee0000000200 */
[----:B------:R-:W-:Y:S07]  /*194e0*/  LDSM.16.M88.4 R136, [R202+0xc100] ;  /* 0x00c10000ca88783b */ /* 0x000fee0000000200 */
[----:B------:R-:W-:Y:S07]  /*194f0*/  LDSM.16.M88.4 R140, [R204] ;  /* 0x00000000cc8c783b */ /* 0x000fee0000000200 */
[----:B------:R-:W-:Y:S07]  /*19500*/  LDSM.16.M88.4 R144, [R195] ;  /* 0x00000000c390783b */ /* 0x000fee0000000200 */
[----:B------:R-:W-:Y:S07]  /*19510*/  LDSM.16.M88.4 R148, [R194] ;  /* 0x00000000c294783b */ /* 0x000fee0000000200 */
[----:B------:R-:W-:Y:S07]  /*19520*/  LDSM.16.M88.4 R152, [R193] ;  /* 0x00000000c198783b */ /* 0x000fee0000000200 */
[----:B------:R-:W3:Y:S07]  /*19530*/  SHFL.IDX PT, R165, R6, 0x1, 0x181f ;  /* 0x00381f0006a57f89 */ /* 0x000eee00000e0000 */
[----:B------:R4:W5:Y:S01]  /*19540*/  SHFL.IDX PT, R0, R5, 0x1, 0x181f ;  /* 0x00381f0005007f89 */ /* 0x00096200000e0000 */
[C---:B-1----:R-:W-:Y:S02]  /*19550*/  IADD3 R14, P0, R21.reuse, R222, RZ ;  /* 0x000000de150e7210 */ /* 0x042fe40007f1e0ff */
[C---:B------:R-:W-:Y:S02]  /*19560*/  IADD3 R12, P1, R21.reuse, R182, RZ ;  /* 0x000000b6150c7210 */ /* 0x040fe40007f3e0ff */
[C---:B--2---:R-:W-:Y:S02]  /*19570*/  IADD3.X R15, R4.reuse, R181, RZ, P0, !PT ;  /* 0x000000b5040f7210 */ /* 0x044fe400007fe4ff */
[C---:B------:R-:W-:Y:S02]  /*19580*/  IADD3.X R13, R4.reuse, R224, RZ, P1, !PT ;  /* 0x000000e0040d7210 */ /* 0x040fe40000ffe4ff */
[----:B------:R-:W-:Y:S01]  /*19590*/  IADD3 R20, P0, R21, R223, RZ ;  /* 0x000000df15147210 */ /* 0x000fe20007f1e0ff */
[----:B------:R-:W-:Y:S01]  /*195a0*/  @!PT LDS RZ, [RZ] ;  /* 0x00000000fffff984 */ /* 0x000fe20000000800 */
[----:B------:R1:W-:Y:S03]  /*195b0*/  LDGSTS.E.BYPASS.LTC128B.128 [R219], [R14.64], !P4 ;  /* 0x000000000edb7fae */ /* 0x0003e6000e101d56 */
[----:B------:R-:W-:Y:S04]  /*195c0*/  IADD3.X R21, R4, R183, RZ, P0, !PT ;  /* 0x000000b704157210 */ /* 0x000fe800007fe4ff */
[----:B------:R1:W-:Y:S01]  /*195d0*/  LDGSTS.E.BYPASS.LTC128B.128 [R219+0x2000], [R12.64], !P5 ;  /* 0x020000000cdb7fae */ /* 0x0003e2000e901d56 */
[C---:B---3--:R-:W-:Y:S02]  /*195e0*/  IADD3 R168, P2, R165.reuse, R222, RZ ;  /* 0x000000dea5a87210 */ /* 0x048fe40007f5e0ff */
[C---:B------:R-:W-:Y:S02]  /*195f0*/  IADD3 R166, P1, R165.reuse, R182, RZ ;  /* 0x000000b6a5a67210 */ /* 0x040fe40007f3e0ff */
[----:B------:R-:W-:Y:S01]  /*19600*/  IADD3 R164, P0, R165, R223, RZ ;  /* 0x000000dfa5a47210 */ /* 0x000fe20007f1e0ff */
[C---:B----4-:R-:W-:Y:S01]  /*19610*/  HMMA.16816.F32 R4, R32.reuse, R8, RZ ;  /* 0x000000082004723c */ /* 0x050fe200000018ff */
[----:B------:R2:W-:Y:S02]  /*19620*/  LDGSTS.E.BYPASS.LTC128B.128 [R219+0x4000], [R20.64], !P6 ;  /* 0x0400000014db7fae */ /* 0x0005e4000f101d56 */
[C---:B-----5:R-:W-:Y:S02]  /*19630*/  IADD3.X R169, R0.reuse, R181, RZ, P2, !PT ;  /* 0x000000b500a97210 */ /* 0x060fe400017fe4ff */
[C---:B------:R-:W-:Y:S02]  /*19640*/  IADD3.X R167, R0.reuse, R224, RZ, P1, !PT ;  /* 0x000000e000a77210 */ /* 0x040fe40000ffe4ff */
[----:B------:R-:W-:Y:S01]  /*19650*/  IADD3.X R165, R0, R183, RZ, P0, !PT ;  /* 0x000000b700a57210 */ /* 0x000fe200007fe4ff */
[C---:B------:R-:W-:Y:S01]  /*19660*/  HMMA.16816.F32 R8, R32.reuse, R10, RZ ;  /* 0x0000000a2008723c */ /* 0x040fe200000018ff */
[----:B------:R3:W-:Y:S01]  /*19670*/  LDGSTS.E.BYPASS.LTC128B.128 [R219+0x1000], [R168.64], !P4 ;  /* 0x01000000a8db7fae */ /* 0x0007e2000e101d56 */
[----:B------:R-:W-:Y:S06]  /*19680*/  ISETP.GT.AND P0, PT, R180, R211, PT ;  /* 0x000000d3b400720c */ /* 0x000fec0003f04270 */
[----:B------:R4:W-:Y:S01]  /*19690*/  LDGSTS.E.BYPASS.LTC128B.128 [R219+0x3000], [R166.64], !P5 ;  /* 0x03000000a6db7fae */ /* 0x0009e2000e901d56 */
[C---:B-1----:R-:W-:Y:S06]  /*196a0*/  HMMA.16816.F32 R12, R32.reuse, R16, RZ ;  /* 0x00000010200c723c */ /* 0x042fec00000018ff */
[----:B------:R4:W-:Y:S02]  /*196b0*/  LDGSTS.E.BYPASS.LTC128B.128 [R219+0x5000], [R164.64], !P6 ;  /* 0x05000000a4db7fae */ /* 0x0009e4000f101d56 */
[C---:B------:R-:W-:Y:S05]  /*196c0*/  HMMA.16816.F32 R16, R32.reuse, R18, RZ ;  /* 0x000000122010723c */ /* 0x040fea00000018ff */
[----:B------:R-:W-:Y:S03]  /*196d0*/  LDSM.16.M88.4 R156, [R201+0xc100] ;  /* 0x00c10000c99c783b */ /* 0x000fe60000000200 */
[C---:B--2---:R-:W-:Y:S04]  /*196e0*/  HMMA.16816.F32 R20, R32.reuse, R24, RZ ;  /* 0x000000182014723c */ /* 0x044fe800000018ff */
[----:B------:R-:W0:Y:S04]  /*196f0*/  LDGDEPBAR ;  /* 0x00000000000079af */ /* 0x000e280000000000 */
[C---:B------:R-:W-:Y:S03]  /*19700*/  HMMA.16816.F32 R24, R32.reuse, R26, RZ ;  /* 0x0000001a2018723c */ /* 0x040fe600000018ff */
[----:B------:R-:W1:Y:S05]  /*19710*/  LDSM.16.M88.4 R160, [R200+0x6100] ;  /* 0x00610000c8a0783b */ /* 0x000e6a0000000200 */
[C---:B------:R-:W-:Y:S02]  /*19720*/  HMMA.16816.F32 R28, R32.reuse, R132, RZ ;  /* 0x00000084201c723c */ /* 0x040fe400000018ff */
[----:B----4-:R-:W-:Y:S06]  /*19730*/  LDSM.16.M88.4 R164, [R200+0x7100] ;  /* 0x00710000c8a4783b */ /* 0x010fec0000000200 */
[----:B------:R-:W-:Y:S01]  /*19740*/  HMMA.16816.F32 R32, R32, R134, RZ ;  /* 0x000000862020723c */ /* 0x000fe200000018ff */
[----:B------:R-:W2:Y:S07]  /*19750*/  LDSM.16.M88.4 R132, [R200+0x6900] ;  /* 0x00690000c884783b */ /* 0x000eae0000000200 */
[C---:B------:R-:W-:Y:S01]  /*19760*/  HMMA.16816.F32 R4, R136.reuse, R140, R4 ;  /* 0x0000008c8804723c */ /* 0x040fe20000001804 */
[----:B---3--:R-:W3:Y:S07]  /*19770*/  LDSM.16.M88.4 R168, [R200+0x7900] ;  /* 0x00790000c8a8783b */ /* 0x008eee0000000200 */
        /* <DEDUP_REMOVED lines=22> */
[----:B------:R-:W-:Y:S07]  /*198e0*/  LDSM.16.M88.4 R164, [R202+0x10100] ;  /* 0x01010000caa4783b */ /* 0x000fee0000000200 */
[C---:B---3--:R-:W-:Y:S08]  /*198f0*/  HMMA.16816.F32 R28, R156.reuse, R168, R28 ;  /* 0x000000a89c1c723c */ /* 0x048ff0000000181c */
[----:B------:R-:W-:Y:S01]  /*19900*/  HMMA.16816.F32 R32, R156, R170, R32 ;  /* 0x000000aa9c20723c */ /* 0x000fe20000001820 */
[----:B------:R-:W3:Y:S07]  /*19910*/  LDSM.16.M88.4 R156, [R205+0x9100] ;  /* 0x00910000cd9c783b */ /* 0x000eee0000000200 */
        /* <DEDUP_REMOVED lines=9> */
[----:B------:R-:W3:Y:S07]  /*199b0*/  LDSM.16.M88.4 R140, [R189] ;  /* 0x00000000bd8c783b */ /* 0x000eee0000000200 */
        /* <DEDUP_REMOVED lines=10> */
[C---:B---3--:R-:W-:Y:S08]  /*19a60*/  HMMA.16816.F32 R20, R148.reuse, R156, R20 ;  /* 0x0000009c9414723c */ /* 0x048ff00000001814 */
[C---:B------:R-:W-:Y:S01]  /*19a70*/  HMMA.16816.F32 R24, R148.reuse, R158, R24 ;  /* 0x0000009e9418723c */ /* 0x040fe20000001818 */
[----:B------:R-:W-:Y:S07]  /*19a80*/  LDSM.16.M88.4 R156, [R199+0x10100] ;  /* 0x01010000c79c783b */ /* 0x000fee0000000200 */
[C---:B------:R-:W-:Y:S08]  /*19a90*/  HMMA.16816.F32 R28, R148.reuse, R160, R28 ;  /* 0x000000a0941c723c */ /* 0x040ff0000000181c */
[----:B------:R-:W-:Y:S01]  /*19aa0*/  HMMA.16816.F32 R32, R148, R162, R32 ;  /* 0x000000a29420723c */ /* 0x000fe20000001820 */
[----:B------:R-:W3:Y:S07]  /*19ab0*/  LDSM.16.M88.4 R148, [R200+0x9100] ;  /* 0x00910000c894783b */ /* 0x000eee0000000200 */
        /* <DEDUP_REMOVED lines=9> */
[----:B------:R-:W3:Y:S07]  /*19b50*/  LDSM.16.M88.4 R140, [R192+0x3000] ;  /* 0x00300000c08c783b */ /* 0x000eee0000000200 */
        /* <DEDUP_REMOVED lines=10> */
[C---:B---3--:R-:W-:Y:S08]  /*19c00*/  HMMA.16816.F32 R20, R172.reuse, R148, R20 ;  /* 0x00000094ac14723c */ /* 0x048ff00000001814 */
[C---:B------:R-:W-:Y:S01]  /*19c10*/  HMMA.16816.F32 R24, R172.reuse, R150, R24 ;  /* 0x00000096ac18723c */ /* 0x040fe20000001818 */
[----:B------:R-:W3:Y:S07]  /*19c20*/  LDSM.16.M88.4 R148, [R205+0xb100] ;  /* 0x00b10000cd94783b */ /* 0x000eee0000000200 */
        /* <DEDUP_REMOVED lines=43> */
[C---:B---3--:R-:W-:Y:S08]  /*19ee0*/  HMMA.16816.F32 R20, R156.reuse, R148, R20 ;  /* 0x000000949c14723c */ /* 0x048ff00000001814 */
        /* <DEDUP_REMOVED lines=79> */
[----:B------:R-:W-:-:S05]  /*1a3e0*/  @!P0 BRA `(.L_x_442) ;  /* 0x0000031000008947 */ /* 0x000fca0003800000 */
[----:B--234-:R-:W-:Y:S01]  /*1a3f0*/  ISETP.NE.AND P2, PT, R209, 0x1, PT ;  /* 0x00000001d100780c */ /* 0x01cfe20003f45270 */
[----:B------:R-:W-:Y:S02]  /*1a400*/  IMAD R6, R180, 0x40, R208 ;  /* 0x00000040b4067824 */ /* 0x000fe400078e02d0 */
[----:B------:R-:W-:Y:S03]  /*1a410*/  IMAD.MOV.U32 R212, RZ, RZ, RZ ;  /* 0x000000ffffd47224 */ /* 0x000fe600078e00ff */
[----:B------:R-:W-:Y:S05]  /*1a420*/  IADD3 R213, R6, -0x40, R215 ;  /* 0xffffffc006d57810 */ /* 0x000fea0007ffe0d7 */
        /* <DEDUP_REMOVED lines=22> */
[----:B-1----:R-:W-:Y:S01]  /*1a590*/  LEA.HI.X R13, R7, c[0x0][0x1cc], R6, 0x1, P0 ;  /* 0x00007300070d7a11 */ /* 0x002fe200000f0c06 */
[----:B------:R-:W1:Y:S04]  /*1a5a0*/  SHFL.IDX PT, R9, R20, RZ, 0x181f ;  /* 0x00181fff14097589 */ /* 0x000e6800000e0000 */
[----:B------:R-:W2:Y:S04]  /*1a5b0*/  SHFL.IDX PT, R8, R13, RZ, 0x181f ;  /* 0x00181fff0d087589 */ /* 0x000ea800000e0000 */
[----:B------:R-:W3:Y:S04]  /*1a5c0*/  SHFL.IDX PT, R7, R20, 0x1, 0x181f ;  /* 0x00381f0014077f89 */ /* 0x000ee800000e0000 */
[----:B------:R-:W4:Y:S01]  /*1a5d0*/  SHFL.IDX PT, R6, R13, 0x1, 0x181f ;  /* 0x00381f000d067f89 */ /* 0x000f2200000e0000 */
[C---:B-1----:R-:W-:Y:S02]  /*1a5e0*/  IADD3 R14, P0, R9.reuse, R222, RZ ;  /* 0x000000de090e7210 */ /* 0x042fe40007f1e0ff */
[C---:B------:R-:W-:Y:S03]  /*1a5f0*/  IADD3 R10, P1, R9.reuse, R182, RZ ;  /* 0x000000b6090a7210 */ /* 0x040fe60007f3e0ff */
[C---:B--2---:R-:W-:Y:S01]  /*1a600*/  IMAD.X R15, R8.reuse, 0x1, R181, P0 ;  /* 0x00000001080f7824 */ /* 0x044fe200000e06b5 */
[-C--:B------:R-:W-:Y:S01]  /*1a610*/  IADD3 R18, P0, R9, R223.reuse, RZ ;  /* 0x000000df09127210 */ /* 0x080fe20007f1e0ff */
[C-C-:B------:R-:W-:Y:S01]  /*1a620*/  IMAD.X R11, R8.reuse, 0x1, R224.reuse, P1 ;  /* 0x00000001080b7824 */ /* 0x140fe200008e06e0 */
        /* <DEDUP_REMOVED lines=12> */
[----:B------:R1:W-:Y:S02]  /*1a6f0*/  LDGSTS.E.BYPASS.LTC128B.128 [R216+0xb100], [R20.64], !P6 ;  /* 0x0b10000014d87fae */ /* 0x0003e4000f101d56 */
.L_x_442:
[----:B--234-:R-:W-:Y:S01]  /*1a700*/  PLOP3.LUT P1, PT, PT, PT, UP3, 0x80, 0x0 ;  /* 0x000000000000781c */ /* 0x01cfe20003f2f038 */
[----:B------:R-:W0:Y:S01]  /*1a710*/  LDGDEPBAR ;  /* 0x00000000000079af */ /* 0x000e220000000000 */
[----:B------:R-:W-:Y:S01]  /*1a720*/  PLOP3.LUT P0, PT, PT, PT, UP3, 0x80, 0x0 ;  /* 0x000000000000781c */ /* 0x000fe20003f0f038 */
[----:B-1----:R-:W-:Y:S02]  /*1a730*/  IMAD.MOV.U32 R15, RZ, RZ, R217 ;  /* 0x000000ffff0f7224 */ /* 0x002fe400078e00d9 */
[----:B------:R-:W-:Y:S05]  /*1a740*/  IMAD.SHL.U32 R11, R180, 0x40, RZ ;  /* 0x00000040b40b7824 */ /* 0x000fea00078e00ff */
[----:B------:R-:W-:Y:S03]  /*1a750*/  IADD3 R7, -R218, 0x1, -R11 ;  /* 0x00000001da077810 */ /* 0x000fe60007ffe90b */
[----:B------:R-:W-:Y:S01]  /*1a760*/  @P1 IMAD.HI.U32 R6, R217, c[0x0][0x2c8], RZ ;  /* 0x0000b200d9061a27 */ /* 0x000fe200078e00ff */
[----:B------:R-:W-:Y:S04]  /*1a770*/  IADD3 R7, -R210, R7, R207 ;  /* 0x00000007d2077210 */ /* 0x000fe80007ffe1cf */
[----:B------:R-:W-:Y:S02]  /*1a780*/  @P0 SHF.R.U32.HI R15, RZ, c[0x0][0x2cc], R6 ;  /* 0x0000b300ff0f0a19 */ /* 0x000fe40000011606 */
[----:B------:R-:W-:Y:S02]  /*1a790*/  PLOP3.LUT P0, PT, PT, PT, UP2, 0x40, 0x0 ;  /* 0x000000000000781c */ /* 0x000fe40003f0e828 */
[C---:B------:R-:W-:Y:S01]  /*1a7a0*/  IADD3 R9, R7.reuse, c[0x0][0x328], RZ ;  /* 0x0000ca0007097a10 */ /* 0x040fe20007ffe0ff */
[----:B------:R-:W1:Y:S01]  /*1a7b0*/  SHFL.IDX PT, R8, R15, RZ, 0x1c1f ;  /* 0x001c1fff0f087589 */ /* 0x000e6200000e0000 */
[----:B------:R-:W-:Y:S03]  /*1a7c0*/  IADD3 R7, R7, UR13, RZ ;  /* 0x0000000d07077c10 */ /* 0x000fe6000fffe0ff */
[--C-:B-1----:R-:W-:Y:S02]  /*1a7d0*/  IMAD.IADD R14, R9, 0x1, R8.reuse ;  /* 0x00000001090e7824 */ /* 0x102fe400078e0208 */
[----:B------:R-:W-:Y:S04]  /*1a7e0*/  IMAD.IADD R13, R7, 0x1, R8 ;  /* 0x00000001070d7824 */ /* 0x000fe800078e0208 */
        /* <DEDUP_REMOVED lines=14> */
.L_x_445:
[----:B------:R-:W-:Y:S04]  /*1a8d0*/  MOV R6, 0x1 ;  /* 0x0000000100067802 */ /* 0x000fe80000000f00 */
[----:B------:R-:W-:Y:S11]  /*1a8e0*/  ISETP.NE.AND P0, PT, R6, c[0x0][0x32c], PT ;  /* 0x0000cb0006007a0c */ /* 0x000ff60003f05270 */
[----:B------:R-:W-:Y:S02]  /*1a8f0*/  @!UPT UIADD3 URZ, URZ, URZ, URZ ;  /* 0x0000003f3f3ff290 */ /* 0x000fe4000fffe03f */
[----:B------:R-:W-:Y:S05]  /*1a900*/  @P0 IMAD.HI.U32 R6, R8, c[0x0][0x330], RZ ;  /* 0x0000cc0008060a27 */ /* 0x000fea00078e00ff */
[----:B------:R-:W-:Y:S02]  /*1a910*/  @P0 SHF.R.U32.HI R8, RZ, c[0x0][0x334], R6 ;  /* 0x0000cd00ff080a19 */ /* 0x000fe40000011606 */
.L_x_446:
[----:B------:R-:W-:Y:S05]  /*1a920*/  BSYNC B0 ;  /* 0x0000000000007941 */ /* 0x000fea0003800000 */
.L_x_444:
[----:B------:R-:W-:Y:S04]  /*1a930*/  IMAD R17, R8, c[0x0][0x32c], -R11 ;  /* 0x0000cb0008117a24 */ /* 0x000fe800078e0a0b */
[----:B------:R-:W-:Y:S05]  /*1a940*/  IMAD.IADD R6, R17, 0x1, -R218 ;  /* 0x0000000111067824 */ /* 0x000fea00078e0ada */
[----:B------:R-:W-:Y:S02]  /*1a950*/  IADD3 R17, R6, c[0x0][0x32c], RZ ;  /* 0x0000cb0006117a10 */ /* 0x000fe40007ffe0ff */
[----:B------:R-:W-:Y:S02]  /*1a960*/  IMNMX R13, R13, R6, !PT ;  /* 0x000000060d0d7217 */ /* 0x000fe40007800200 */
[----:B------:R-:W-:Y:S02]  /*1a970*/  IMNMX R14, R14, R17, PT ;  /* 0x000000110e0e7217 */ /* 0x000fe40003800200 */
.L_x_443:
[----:B------:R-:W-:Y:S04]  /*1a980*/  ISETP.GT.AND P2, PT, R180, -0x1, PT ;  /* 0xffffffffb400780c */ /* 0x000fe80003f44270 */
[----:B------:R-:W-:Y:S04]  /*1a990*/  ISETP.GT.AND P0, PT, R13, RZ, P2 ;  /* 0x000000ff0d00720c */ /* 0x000fe80001704270 */
[C---:B------:R-:W-:Y:S04]  /*1a9a0*/  ISETP.LT.OR P0, PT, R14.reuse, 0x1, P0 ;  /* 0x000000010e00780c */ /* 0x040fe80000701670 */
[----:B------:R-:W-:Y:S02]  /*1a9b0*/  FSEL R10, R137, -INF , !P0 ;  /* 0xff800000890a7808 */ /* 0x000fe40004000000 */
[C---:B------:R-:W-:Y:S04]  /*1a9c0*/  ISETP.GT.AND P0, PT, R13.reuse, 0x1, P2 ;  /* 0x000000010d00780c */ /* 0x040fe80001704270 */
[----:B------:R-:W-:Y:S04]  /*1a9d0*/  ISETP.LT.OR P0, PT, R14, 0x2, P0 ;  /* 0x000000020e00780c */ /* 0x000fe80000701670 */
[----:B------:R-:W-:Y:S02]  /*1a9e0*/  FSEL R138, R138, -INF , !P0 ;  /* 0xff8000008a8a7808 */ /* 0x000fe40004000000 */
[----:B------:R-:W-:Y:S04]  /*1a9f0*/  ISETP.GT.AND P0, PT, R13, 0x8, P2 ;  /* 0x000000080d00780c */ /* 0x000fe80001704270 */
[C---:B------:R-:W-:Y:S04]  /*1aa00*/  ISETP.LT.OR P0, PT, R14.reuse, 0x9, P0 ;  /* 0x000000090e00780c */ /* 0x040fe80000701670 */
[----:B------:R-:W-:Y:S02]  /*1aa10*/  FSEL R8, R139, -INF , !P0 ;  /* 0xff8000008b087808 */ /* 0x000fe40004000000 */
[C---:B------:R-:W-:Y:S04]  /*1aa20*/  ISETP.GT.AND P0, PT, R13.reuse, 0x9, P2 ;  /* 0x000000090d00780c */ /* 0x040fe80001704270 */
[----:B------:R-:W-:Y:S04]  /*1aa30*/  ISETP.LT.OR P0, PT, R14, 0xa, P0 ;  /* 0x0000000a0e00780c */ /* 0x000fe80000701670 */
[----:B------:R-:W-:Y:S02]  /*1aa40*/  FSEL R6, R140, -INF , !P0 ;  /* 0xff8000008c067808 */ /* 0x000fe40004000000 */
[C---:B------:R-:W-:Y:S04]  /*1aa50*/  ISETP.GT.AND P0, PT, R13.reuse, 0x10, P2 ;  /* 0x000000100d00780c */ /* 0x040fe80001704270 */
[----:B------:R-:W-:Y:S04]  /*1aa60*/  ISETP.LT.OR P0, PT, R14, 0x11, P0 ;  /* 0x000000110e00780c */ /* 0x000fe80000701670 */
[----:B------:R-:W-:Y:S02]  /*1aa70*/  FSEL R164, R12, -INF , !P0 ;  /* 0xff8000000ca47808 */ /* 0x000fe40004000000 */
[C---:B------:R-:W-:Y:S01]  /*1aa80*/  ISETP.GT.AND P0, PT, R13.reuse, 0x11, P2 ;  /* 0x000000110d00780c */ /* 0x040fe20001704270 */
[----:B------:R-:W1:Y:S03]  /*1aa90*/  SHFL.IDX PT, R12, R15, 0x1, 0x1c1f ;  /* 0x003c1f000f0c7f89 */ /* 0x000e6600000e0000 */
[----:B------:R-:W-:Y:S04]  /*1aaa0*/  ISETP.LT.OR P0, PT, R14, 0x12, P0 ;  /* 0x000000120e00780c */ /* 0x000fe80000701670 */
[----:B------:R-:W-:Y:S02]  /*1aab0*/  FSEL R162, R162, -INF , !P0 ;  /* 0xff800000a2a27808 */ /* 0x000fe40004000000 */
[C---:B------:R-:W-:Y:S04]  /*1aac0*/  ISETP.GT.AND P0, PT, R13.reuse, 0x18, P2 ;  /* 0x000000180d00780c */ /* 0x040fe80001704270 */
[----:B------:R-:W-:Y:S04]  /*1aad0*/  ISETP.LT.OR P0, PT, R14, 0x19, P0 ;  /* 0x000000190e00780c */ /* 0x000fe80000701670 */
[----:B------:R-:W-:Y:S02]  /*1aae0*/  FSEL R142, R142, -INF , !P0 ;  /* 0xff8000008e8e7808 */ /* 0x000fe40004000000 */
[----:B------:R-:W-:Y:S04]  /*1aaf0*/  ISETP.GT.AND P0, PT, R13, 0x19, P2 ;  /* 0x000000190d00780c */ /* 0x000fe80001704270 */
[----:B------:R-:W-:Y:S01]  /*1ab00*/  ISETP.LT.OR P0, PT, R14, 0x1a, P0 ;  /* 0x0000001a0e00780c */ /* 0x000fe20000701670 */
[--C-:B-1----:R-:W-:Y:S03]  /*1ab10*/  IMAD.IADD R7, R7, 0x1, R12.reuse ;  /* 0x0000000107077824 */ /* 0x102fe600078e020c */
[----:B------:R-:W-:Y:S01]  /*1ab20*/  FSEL R140, R4, -INF , !P0 ;  /* 0xff800000048c7808 */ /* 0x000fe20004000000 */
[----:B------:R-:W-:Y:S01]  /*1ab30*/  IMAD.IADD R4, R9, 0x1, R12 ;  /* 0x0000000109047824 */ /* 0x000fe200078e020c */
[C---:B------:R-:W-:Y:S04]  /*1ab40*/  ISETP.GT.AND P0, PT, R13.reuse, 0x20, P2 ;  /* 0x000000200d00780c */ /* 0x040fe80001704270 */
[----:B------:R-:W-:Y:S04]  /*1ab50*/  ISETP.LT.OR P0, PT, R14, 0x21, P0 ;  /* 0x000000210e00780c */ /* 0x000fe80000701670 */
[----:B------:R-:W-:Y:S02]  /*1ab60*/  FSEL R160, R160, -INF , !P0 ;  /* 0xff800000a0a07808 */ /* 0x000fe40004000000 */
        /* <DEDUP_REMOVED lines=37> */
.L_x_449:
[----:B------:R-:W-:Y:S04]  /*1adc0*/  MOV R9, 0x1 ;  /* 0x0000000100097802 */ /* 0x000fe80000000f00 */
[----:B------:R-:W-:Y:S11]  /*1add0*/  ISETP.NE.AND P0, PT, R9, c[0x0][0x32c], PT ;  /* 0x0000cb0009007a0c */ /* 0x000ff60003f05270 */
[----:B------:R-:W-:Y:S02]  /*1ade0*/  @!UPT UIADD3 URZ, URZ, URZ, URZ ;  /* 0x0000003f3f3ff290 */ /* 0x000fe4000fffe03f */
[----:B------:R-:W-:Y:S05]  /*1adf0*/  @P0 IMAD.HI.U32 R9, R12, c[0x0][0x330], RZ ;  /* 0x0000cc000c090a27 */ /* 0x000fea00078e00ff */
[----:B------:R-:W-:Y:S02]  /*1ae00*/  @P0 SHF.R.U32.HI R12, RZ, c[0x0][0x334], R9 ;  /* 0x0000cd00ff0c0a19 */ /* 0x000fe40000011609 */
.L_x_450:
[----:B------:R-:W-:Y:S05]  /*1ae10*/  BSYNC B0 ;  /* 0x0000000000007941 */ /* 0x000fea0003800000 */
.L_x_448:
[----:B------:R-:W-:Y:S04]  /*1ae20*/  IMAD R11, R12, c[0x0][0x32c], -R11 ;  /* 0x0000cb000c0b7a24 */ /* 0x000fe800078e0a0b */
[----:B------:R-:W-:Y:S05]  /*1ae30*/  IMAD.IADD R12, R11, 0x1, -R218 ;  /* 0x000000010b0c7824 */ /* 0x000fea00078e0ada */
[----:B------:R-:W-:Y:S02]  /*1ae40*/  IADD3 R9, R12, c[0x0][0x32c], RZ ;  /* 0x0000cb000c097a10 */ /* 0x000fe40007ffe0ff */
[----:B------:R-:W-:Y:S02]  /*1ae50*/  IMNMX R7, R7, R12, !PT ;  /* 0x0000000c07077217 */ /* 0x000fe40007800200 */
[----:B------:R-:W-:Y:S02]  /*1ae60*/  IMNMX R4, R4, R9, PT ;  /* 0x0000000904047217 */ /* 0x000fe40003800200 */
.L_x_447:
[C---:B------:R-:W-:Y:S01]  /*1ae70*/  ISETP.GT.AND P0, PT, R7.reuse, RZ, P2 ;  /* 0x000000ff0700720c */ /* 0x040fe20001704270 */
[----:B------:R-:W-:Y:S01]  /*1ae80*/  LDSM.16.MT88.4 R20, [R198+0x100] ;  /* 0x00010000c614783b */ /* 0x000fe20000004200 */
[----:B------:R-:W-:Y:S02]  /*1ae90*/  FMNMX.FTZ R17, R10, R3, !PT ;  /* 0x000000030a117209 */ /* 0x000fe40007810000 */
[----:B------:R-:W-:Y:S02]  /*1aea0*/  ISETP.LT.OR P0, PT, R4, 0x1, P0 ;  /* 0x000000010400780c */ /* 0x000fe40000701670 */
        /* <DEDUP_REMOVED lines=61> */
[----:B------:R-:W-:Y:S02]  /*1b280*/  ISETP.GT.AND P1, PT, R7, 0x38, P2 ;  /* 0x000000380700780c */ /* 0x000fe40001724270 */
[----:B------:R-:W-:Y:S02]  /*1b290*/  FSEL R149, R149, -INF , !P0 ;  /* 0xff80000095957808 */ /* 0x000fe40004000000 */
[----:B------:R-:W-:Y:S02]  /*1b2a0*/  ISETP.GT.AND P0, PT, R7, 0x31, P2 ;  /* 0x000000310700780c */ /* 0x000fe40001704270 */
[----:B------:R-:W-:Y:S02]  /*1b2b0*/  FMNMX.FTZ R17, R150, R17, !PT ;  /* 0x0000001196117209 */ /* 0x000fe40007810000 */
[C---:B------:R-:W-:Y:S02]  /*1b2c0*/  ISETP.LT.OR P0, PT, R4.reuse, 0x32, P0 ;  /* 0x000000320400780c */ /* 0x040fe40000701670 */
[----:B------:R-:W-:Y:S02]  /*1b2d0*/  FMNMX.FTZ R0, R149, R0, !PT ;  /* 0x0000000095007209 */ /* 0x000fe40007810000 */
[----:B------:R-:W-:Y:S02]  /*1b2e0*/  FSEL R147, R147, -INF , !P0 ;  /* 0xff80000093937808 */ /* 0x000fe40004000000 */
[----:B------:R-:W-:Y:S02]  /*1b2f0*/  ISETP.LT.OR P1, PT, R4, 0x39, P1 ;  /* 0x000000390400780c */ /* 0x000fe40000f21670 */
[----:B------:R-:W-:Y:S02]  /*1b300*/  ISETP.GT.AND P0, PT, R7, 0x39, P2 ;  /* 0x000000390700780c */ /* 0x000fe40001704270 */
[----:B------:R-:W-:Y:S02]  /*1b310*/  FMNMX.FTZ R17, R148, R17, !PT ;  /* 0x0000001194117209 */ /* 0x000fe40007810000 */
[----:B------:R-:W-:Y:S02]  /*1b320*/  FSEL R145, R145, -INF , !P1 ;  /* 0xff80000091917808 */ /* 0x000fe40004800000 */
[----:B------:R-:W-:Y:S02]  /*1b330*/  FMNMX.FTZ R0, R147, R0, !PT ;  /* 0x0000000093007209 */ /* 0x000fe40007810000 */
[----:B------:R-:W-:Y:S02]  /*1b340*/  ISETP.LT.OR P0, PT, R4, 0x3a, P0 ;  /* 0x0000003a0400780c */ /* 0x000fe40000701670 */
[----:B------:R-:W-:Y:S02]  /*1b350*/  FMNMX.FTZ R12, R146, R17, !PT ;  /* 0x00000011920c7209 */ /* 0x000fe40007810000 */
[----:B------:R-:W-:Y:S02]  /*1b360*/  FMNMX.FTZ R0, R145, R0, !PT ;  /* 0x0000000091007209 */ /* 0x000fe40007810000 */
[----:B------:R-:W-:Y:S01]  /*1b370*/  FSEL R133, R5, -INF , !P0 ;  /* 0xff80000005857808 */ /* 0x000fe20004000000 */
[----:B------:R-:W-:Y:S03]  /*1b380*/  SHFL.BFLY PT, R17, R12, 0x2, 0x1f ;  /* 0x0c401f000c117f89 */ /* 0x000fe600000e0000 */
[----:B------:R-:W-:Y:S05]  /*1b390*/  FMNMX.FTZ R4, R133, R0, !PT ;  /* 0x0000000085047209 */ /* 0x000fea0007810000 */
[----:B------:R-:W1:Y:S02]  /*1b3a0*/  SHFL.BFLY PT, R7, R4, 0x2, 0x1f ;  /* 0x0c401f0004077f89 */ /* 0x000e6400000e0000 */
[----:B-1----:R-:W-:Y:S02]  /*1b3b0*/  FMNMX.FTZ R5, R4, R7, !PT ;  /* 0x0000000704057209 */ /* 0x002fe40007810000 */
[----:B------:R-:W-:Y:S04]  /*1b3c0*/  FMNMX.FTZ R12, R12, R17, !PT ;  /* 0x000000110c0c7209 */ /* 0x000fe80007810000 */
[----:B------:R-:W1:Y:S08]  /*1b3d0*/  SHFL.BFLY PT, R132, R5, 0x1, 0x1f ;  /* 0x0c201f0005847f89 */ /* 0x000e7000000e0000 */
[----:B------:R-:W2:Y:S01]  /*1b3e0*/  SHFL.BFLY PT, R17, R12, 0x1, 0x1f ;  /* 0x0c201f000c117f89 */ /* 0x000ea200000e0000 */
[----:B-1----:R-:W-:Y:S05]  /*1b3f0*/  FMNMX.FTZ R132, R132, R5, !PT ;  /* 0x0000000584847209 */ /* 0x002fea0007810000 */
[----:B------:R-:W-:Y:S01]  /*1b400*/  FMUL.FTZ R144, R132, c[0x0][0x2d0] ;  /* 0x0000b40084907a20 */ /* 0x000fe20000410000 */
[----:B--2---:R-:W-:Y:S04]  /*1b410*/  FMNMX.FTZ R0, R12, R17, !PT ;  /* 0x000000110c007209 */ /* 0x004fe80007810000 */
[C---:B------:R-:W-:Y:S01]  /*1b420*/  FSETP.NEU.FTZ.AND P0, PT, R0.reuse, -INF , PT ;  /* 0xff8000000000780b */ /* 0x040fe20003f1d000 */
[C---:B------:R-:W-:Y:S03]  /*1b430*/  FMUL.FTZ R151, R0.reuse, c[0x0][0x2d0] ;  /* 0x0000b40000977a20 */ /* 0x040fe60000410000 */
[----:B------:R-:W-:Y:S02]  /*1b440*/  FSEL R4, R0, RZ, P0 ;  /* 0x000000ff00047208 */ /* 0x000fe40000000000 */
[----:B------:R-:W-:Y:S02]  /*1b450*/  FSEL R151, R151, RZ, P0 ;  /* 0x000000ff97977208 */ /* 0x000fe40000000000 */
[----:B------:R-:W-:Y:S01]  /*1b460*/  FSETP.NEU.FTZ.AND P0, PT, R132, -INF , PT ;  /* 0xff8000008400780b */ /* 0x000fe20003f1d000 */
[----:B------:R-:W-:Y:S02]  /*1b470*/  FADD.FTZ R4, -R4, R3 ;  /* 0x0000000304047221 */ /* 0x000fe40000010100 */
[--C-:B------:R-:W-:Y:S01]  /*1b480*/  FFMA.FTZ R168, R10, c[0x0][0x2d0], -R151.reuse ;  /* 0x0000b4000aa87a23 */ /* 0x100fe20000010897 */
[----:B------:R-:W-:Y:S01]  /*1b490*/  FSEL R144, R144, RZ, P0 ;  /* 0x000000ff90907208 */ /* 0x000fe20000000000 */
[--C-:B------:R-:W-:Y:S01]  /*1b4a0*/  FFMA.FTZ R135, R138, c[0x0][0x2d0], -R151.reuse ;  /* 0x0000b4008a877a23 */ /* 0x100fe20000010897 */
[----:B------:R-:W-:Y:S01]  /*1b4b0*/  FSEL R5, R132, RZ, P0 ;  /* 0x000000ff84057208 */ /* 0x000fe20000000000 */
[--C-:B------:R-:W-:Y:S01]  /*1b4c0*/  FFMA.FTZ R134, R8, c[0x0][0x2d0], -R151.reuse ;  /* 0x0000b40008867a23 */ /* 0x100fe20000010897 */
[----:B------:R-:W-:Y:S01]  /*1b4d0*/  ISETP.GT.AND P0, PT, R180, R211, PT ;  /* 0x000000d3b400720c */ /* 0x000fe20003f04270 */
[--C-:B------:R-:W-:Y:S01]  /*1b4e0*/  FFMA.FTZ R173, R15, c[0x0][0x2d0], -R144.reuse ;  /* 0x0000b4000fad7a23 */ /* 0x100fe20000010890 */
[----:B------:R-:W-:Y:S01]  /*1b4f0*/  MUFU.EX2 R168, R168 ;  /* 0x000000a800a87308 */ /* 0x000fe20000000800 */
[----:B------:R-:W-:Y:S02]  /*1b500*/  FFMA.FTZ R172, R13, c[0x0][0x2d0], -R144 ;  /* 0x0000b4000dac7a23 */ /* 0x000fe40000010890 */
[----:B------:R-:W-:Y:S01]  /*1b510*/  FADD.FTZ R5, -R5, R2 ;  /* 0x0000000205057221 */ /* 0x000fe20000010100 */
[----:B------:R-:W1:Y:S01]  /*1b520*/  LDSM.16.MT88.4 R12, [R203+0x100] ;  /* 0x00010000cb0c783b */ /* 0x000e620000004200 */
[--C-:B------:R-:W-:Y:S02]  /*1b530*/  FFMA.FTZ R169, R6, c[0x0][0x2d0], -R151.reuse ;  /* 0x0000b40006a97a23 */ /* 0x100fe40000010897 */
[----:B------:R-:W-:Y:S02]  /*1b540*/  FMUL.FTZ R3, R4, c[0x0][0x2d0] ;  /* 0x0000b40004037a20 */ /* 0x000fe40000410000 */
[--C-:B------:R-:W-:Y:S01]  /*1b550*/  FFMA.FTZ R171, R11, c[0x0][0x2d0], -R144.reuse ;  /* 0x0000b4000bab7a23 */ /* 0x100fe20000010890 */
[----:B------:R-:W2:Y:S01]  /*1b560*/  MUFU.EX2 R135, R135 ;  /* 0x0000008700877308 */ /* 0x000ea20000000800 */
[--C-:B------:R-:W-:Y:S02]  /*1b570*/  FFMA.FTZ R170, R9, c[0x0][0x2d0], -R144.reuse ;  /* 0x0000b40009aa7a23 */ /* 0x100fe40000010890 */
[----:B------:R-:W-:Y:S02]  /*1b580*/  FMUL.FTZ R2, R5, c[0x0][0x2d0] ;  /* 0x0000b40005027a20 */ /* 0x000fe40000410000 */
[--C-:B------:R-:W-:Y:S02]  /*1b590*/  FFMA.FTZ R174, R164, c[0x0][0x2d0], -R151.reuse ;  /* 0x0000b400a4ae7a23 */ /* 0x100fe40000010897 */
[----:B------:R-:W-:Y:S01]  /*1b5a0*/  LDSM.16.MT88.4 R164, [R203+0x5900] ;  /* 0x00590000cba4783b */ /* 0x000fe20000004200 */
[--C-:B------:R-:W-:Y:S02]  /*1b5b0*/  FFMA.FTZ R175, R162, c[0x0][0x2d0], -R151.reuse ;  /* 0x0000b400a2af7a23 */ /* 0x100fe40000010897 */
[----:B------:R-:W-:Y:S01]  /*1b5c0*/  MUFU.EX2 R134, R134 ;  /* 0x0000008600867308 */ /* 0x000fe20000000800 */
[--C-:B------:R-:W-:Y:S02]  /*1b5d0*/  FFMA.FTZ R176, R142, c[0x0][0x2d0], -R151.reuse ;  /* 0x0000b4008eb07a23 */ /* 0x100fe40000010897 */
[--C-:B------:R-:W-:Y:S02]  /*1b5e0*/  FFMA.FTZ R177, R140, c[0x0][0x2d0], -R151.reuse ;  /* 0x0000b4008cb17a23 */ /* 0x100fe40000010897 */
[--C-:B------:R-:W-:Y:S02]  /*1b5f0*/  FFMA.FTZ R178, R163, c[0x0][0x2d0], -R144.reuse ;  /* 0x0000b400a3b27a23 */ /* 0x100fe40000010890 */
[--C-:B------:R-:W-:Y:S02]  /*1b600*/  FFMA.FTZ R179, R161, c[0x0][0x2d0], -R144.reuse ;  /* 0x0000b400a1b37a23 */ /* 0x100fe40000010890 */
[--C-:B------:R-:W-:Y:S01]  /*1b610*/  FFMA.FTZ R225, R143, c[0x0][0x2d0], -R144.reuse ;  /* 0x0000b4008fe17a23 */ /* 0x100fe20000010890 */
[----:B------:R-:W3:Y:S01]  /*1b620*/  MUFU.EX2 R169, R169 ;  /* 0x000000a900a97308 */ /* 0x000ee20000000800 */
[--C-:B------:R-:W-:Y:S02]  /*1b630*/  FFMA.FTZ R226, R141, c[0x0][0x2d0], -R144.reuse ;  /* 0x0000b4008de27a23 */ /* 0x100fe40000010890 */
[----:B------:R-:W-:Y:S01]  /*1b640*/  LDSM.16.MT88.4 R140, [R197+0x2900] ;  /* 0x00290000c58c783b */ /* 0x000fe20000004200 */
[----:B--2---:R-:W-:Y:S01]  /*1b650*/  F2FP.PACK_AB R136, R135, R168 ;  /* 0x000000a88788723e */ /* 0x004fe200000000ff */
[--C-:B------:R-:W-:Y:S02]  /*1b660*/  FFMA.FTZ R227, R160, c[0x0][0x2d0], -R151.reuse ;  /* 0x0000b400a0e37a23 */ /* 0x100fe40000010897 */
[--C-:B------:R-:W-:Y:S02]  /*1b670*/  FFMA.FTZ R228, R158, c[0x0][0x2d0], -R151.reuse ;  /* 0x0000b4009ee47a23 */ /* 0x100fe40000010897 */
[--C-:B------:R-:W-:Y:S01]  /*1b680*/  FFMA.FTZ R229, R156, c[0x0][0x2d0], -R151.reuse ;  /* 0x0000b4009ce57a23 */ /* 0x100fe20000010897 */
[----:B------:R-:W2:Y:S01]  /*1b690*/  MUFU.EX2 R3, R3 ;  /* 0x0000000300037308 */ /* 0x000ea20000000800 */
[----:B------:R-:W-:Y:S01]  /*1b6a0*/  LDSM.16.MT88.4 R160, [R196+0x3900] ;  /* 0x00390000c4a0783b */ /* 0x000fe20000004200 */
[--C-:B------:R-:W-:Y:S02]  /*1b6b0*/  FFMA.FTZ R230, R154, c[0x0][0x2d0], -R151.reuse ;  /* 0x0000b4009ae67a23 */ /* 0x100fe40000010897 */
[--C-:B------:R-:W-:Y:S02]  /*1b6c0*/  FFMA.FTZ R231, R159, c[0x0][0x2d0], -R144.reuse ;  /* 0x0000b4009fe77a23 */ /* 0x100fe40000010890 */
[--C-:B------:R-:W-:Y:S02]  /*1b6d0*/  FFMA.FTZ R232, R157, c[0x0][0x2d0], -R144.reuse ;  /* 0x0000b4009de87a23 */ /* 0x100fe40000010890 */
[--C-:B------:R-:W-:Y:S01]  /*1b6e0*/  FFMA.FTZ R233, R155, c[0x0][0x2d0], -R144.reuse ;  /* 0x0000b4009be97a23 */ /* 0x100fe20000010890 */
[----:B------:R-:W-:Y:S01]  /*1b6f0*/  LDSM.16.MT88.4 R156, [R197+0x3900] ;  /* 0x00390000c59c783b */ /* 0x000fe20000004200 */
[----:B------:R-:W-:Y:S01]  /*1b700*/  MUFU.EX2 R173, R173 ;  /* 0x000000ad00ad7308 */ /* 0x000fe20000000800 */
[--C-:B------:R-:W-:Y:S02]  /*1b710*/  FFMA.FTZ R234, R153, c[0x0][0x2d0], -R144.reuse ;  /* 0x0000b40099ea7a23 */ /* 0x100fe40000010890 */
[--C-:B------:R-:W-:Y:S01]  /*1b720*/  FFMA.FTZ R235, R152, c[0x0][0x2d0], -R151.reuse ;  /* 0x0000b40098eb7a23 */ /* 0x100fe20000010897 */
[----:B---3--:R-:W-:Y:S01]  /*1b730*/  F2FP.PACK_AB R138, R169, R134 ;  /* 0x00000086a98a723e */ /* 0x008fe200000000ff */
[--C-:B------:R-:W-:Y:S02]  /*1b740*/  FFMA.FTZ R236, R150, c[0x0][0x2d0], -R151.reuse ;  /* 0x0000b40096ec7a23 */ /* 0x100fe40000010897 */
[----:B------:R-:W-:Y:S01]  /*1b750*/  LDSM.16.MT88.4 R152, [R198+0x3900] ;  /* 0x00390000c698783b */ /* 0x000fe20000004200 */
[--C-:B------:R-:W-:Y:S02]  /*1b760*/  FFMA.FTZ R237, R148, c[0x0][0x2d0], -R151.reuse ;  /* 0x0000b40094ed7a23 */ /* 0x100fe40000010897 */
[----:B------:R-:W3:Y:S01]  /*1b770*/  MUFU.EX2 R172, R172 ;  /* 0x000000ac00ac7308 */ /* 0x000ee20000000800 */
[--C-:B------:R-:W-:Y:S02]  /*1b780*/  FFMA.FTZ R239, R149, c[0x0][0x2d0], -R144.reuse ;  /* 0x0000b40095ef7a23 */ /* 0x100fe40000010890 */
[--C-:B------:R-:W-:Y:S02]  /*1b790*/  FFMA.FTZ R240, R147, c[0x0][0x2d0], -R144.reuse ;  /* 0x0000b40093f07a23 */ /* 0x100fe40000010890 */
[C---:B--2---:R-:W-:Y:S02]  /*1b7a0*/  FMUL.FTZ R4, R3.reuse, R128 ;  /* 0x0000008003047220 */ /* 0x044fe40000410000 */
[C---:B------:R-:W-:Y:S02]  /*1b7b0*/  FMUL.FTZ R5, R3.reuse, R129 ;  /* 0x0000008103057220 */ /* 0x040fe40000410000 */
[C---:B------:R-:W-:Y:S01]  /*1b7c0*/  FMUL.FTZ R8, R3.reuse, R124 ;  /* 0x0000007c03087220 */ /* 0x040fe20000410000 */
        /* <DEDUP_REMOVED lines=9> */
[----:B---3--:R-:W-:Y:S01]  /*1b860*/  F2FP.PACK_AB R137, R172, R173 ;  /* 0x000000adac89723e */ /* 0x008fe200000000ff */
[--C-:B------:R-:W-:Y:S02]  /*1b870*/  FFMA.FTZ R241, R145, c[0x0][0x2d0], -R144.reuse ;  /* 0x0000b40091f17a23 */ /* 0x100fe40000010890 */
[----:B------:R-:W-:Y:S02]  /*1b880*/  FFMA.FTZ R151, R146, c[0x0][0x2d0], -R151 ;  /* 0x0000b40092977a23 */ /* 0x000fe40000010897 */
[----:B------:R-:W-:Y:S01]  /*1b890*/  FFMA.FTZ R144, R133, c[0x0][0x2d0], -R144 ;  /* 0x0000b40085907a23 */ /* 0x000fe20000010890 */
[----:B------:R-:W3:Y:S01]  /*1b8a0*/  MUFU.EX2 R2, R2 ;  /* 0x0000000200027308 */ /* 0x000ee20000000800 */
[C---:B------:R-:W-:Y:S02]  /*1b8b0*/  FMUL.FTZ R36, R3.reuse, R36 ;  /* 0x0000002403247220 */ /* 0x040fe40000410000 */
[C---:B------:R-:W-:Y:S02]  /*1b8c0*/  FMUL.FTZ R37, R3.reuse, R37 ;  /* 0x0000002503257220 */ /* 0x040fe40000410000 */
[C---:B------:R-:W-:Y:S02]  /*1b8d0*/  FMUL.FTZ R40, R3.reuse, R40 ;  /* 0x0000002803287220 */ /* 0x040fe40000410000 */
        /* <DEDUP_REMOVED lines=12> */
[C---:B---3--:R-:W-:Y:S02]  /*1b9a0*/  FMUL.FTZ R6, R2.reuse, R130 ;  /* 0x0000008202067220 */ /* 0x048fe40000410000 */
[C---:B------:R-:W-:Y:S02]  /*1b9b0*/  FMUL.FTZ R7, R2.reuse, R131 ;  /* 0x0000008302077220 */ /* 0x040fe40000410000 */
[----:B------:R-:W-:Y:S01]  /*1b9c0*/  LDSM.16.MT88.4 R128, [R198+0x2900] ;  /* 0x00290000c680783b */ /* 0x000fe20000004200 */
[C---:B------:R-:W-:Y:S01]  /*1b9d0*/  FMUL.FTZ R10, R2.reuse, R126 ;  /* 0x0000007e020a7220 */ /* 0x040fe20000410000 */
[----:B------:R-:W-:Y:S01]  /*1b9e0*/  MUFU.EX2 R174, R174 ;  /* 0x000000ae00ae7308 */ /* 0x000fe20000000800 */
[C---:B------:R-:W-:Y:S02]  /*1b9f0*/  FMUL.FTZ R11, R2.reuse, R127 ;  /* 0x0000007f020b7220 */ /* 0x040fe40000410000 */
[C---:B-1----:R-:W-:Y:S03]  /*1ba00*/  HMMA.16816.F32 R4, R136.reuse, R12, R4 ;  /* 0x0000000c8804723c */ /* 0x042fe60000001804 */
        /* <DEDUP_REMOVED lines=112> */
[----:B------:R-:W-:Y:S01]  /*1c110*/  FMUL.FTZ R89, R3, R89 ;  /* 0x0000005903597220 */ /* 0x000fe20000410000 */
[----:B----4-:R-:W-:Y:S01]  /*1c120*/  F2FP.PACK_AB R101, R179, R178 ;  /* 0x000000b2b365723e */ /* 0x010fe200000000ff */
[C---:B------:R-:W-:Y:S01]  /*1c130*/  FMUL.FTZ R90, R2.reuse, R90 ;  /* 0x0000005a025a7220 */ /* 0x040fe20000410000 */
[----:B------:R-:W-:Y:S01]  /*1c140*/  F2FP.PACK_AB R102, R177, R176 ;  /* 0x000000b0b166723e */ /* 0x000fe200000000ff */
[C---:B--2---:R-:W-:Y:S03]  /*1c150*/  HMMA.16816.F32 R84, R136.reuse, R108, R84 ;  /* 0x0000006c8854723c */ /* 0x044fe60000001854 */
[----:B------:R-:W-:Y:S01]  /*1c160*/  MUFU.EX2 R239, R239 ;  /* 0x000000ef00ef7308 */ /* 0x000fe20000000800 */
[----:B------:R-:W-:Y:S01]  /*1c170*/  FMUL.FTZ R91, R2, R91 ;  /* 0x0000005b025b7220 */ /* 0x000fe20000410000 */
[----:B-----5:R-:W-:Y:S01]  /*1c180*/  F2FP.PACK_AB R103, R226, R225 ;  /* 0x000000e1e267723e */ /* 0x020fe200000000ff */
[C---:B------:R-:W-:Y:S02]  /*1c190*/  FMUL.FTZ R92, R3.reuse, R92 ;  /* 0x0000005c035c7220 */ /* 0x040fe40000410000 */
[C---:B------:R-:W-:Y:S03]  /*1c1a0*/  FMUL.FTZ R93, R3.reuse, R93 ;  /* 0x0000005d035d7220 */ /* 0x040fe60000410000 */
[C---:B------:R-:W-:Y:S01]  /*1c1b0*/  HMMA.16816.F32 R88, R136.reuse, R110, R88 ;  /* 0x0000006e8858723c */ /* 0x040fe20000001858 */
[----:B------:R-:W1:Y:S01]  /*1c1c0*/  LDSM.16.MT88.4 R108, [R197+0x900] ;  /* 0x00090000c56c783b */ /* 0x000e620000004200 */
[----:B------:R-:W2:Y:S01]  /*1c1d0*/  MUFU.EX2 R240, R240 ;  /* 0x000000f000f07308 */ /* 0x000ea20000000800 */
[C---:B------:R-:W-:Y:S02]  /*1c1e0*/  FMUL.FTZ R94, R2.reuse, R94 ;  /* 0x0000005e025e7220 */ /* 0x040fe40000410000 */
[C---:B------:R-:W-:Y:S02]  /*1c1f0*/  FMUL.FTZ R95, R2.reuse, R95 ;  /* 0x0000005f025f7220 */ /* 0x040fe40000410000 */
[C---:B------:R-:W-:Y:S02]  /*1c200*/  FMUL.FTZ R96, R3.reuse, R96 ;  /* 0x0000006003607220 */ /* 0x040fe40000410000 */
[C---:B------:R-:W-:Y:S03]  /*1c210*/  FMUL.FTZ R97, R3.reuse, R97 ;  /* 0x0000006103617220 */ /* 0x040fe60000410000 */
[C---:B---3--:R-:W-:Y:S01]  /*1c220*/  HMMA.16816.F32 R92, R136.reuse, R104, R92 ;  /* 0x00000068885c723c */ /* 0x048fe2000000185c */
[----:B------:R-:W3:Y:S02]  /*1c230*/  MUFU.EX2 R241, R241 ;  /* 0x000000f100f17308 */ /* 0x000ee40000000800 */
[C---:B------:R-:W-:Y:S02]  /*1c240*/  FMUL.FTZ R98, R2.reuse, R98 ;  /* 0x0000006202627220 */ /* 0x040fe40000410000 */
[C---:B------:R-:W-:Y:S02]  /*1c250*/  FMUL.FTZ R99, R2.reuse, R99 ;  /* 0x0000006302637220 */ /* 0x040fe40000410000 */
[----:B------:R-:W-:Y:S02]  /*1c260*/  FFMA.FTZ R168, R3, R220, R168 ;  /* 0x000000dc03a87223 */ /* 0x000fe400000100a8 */
[----:B------:R-:W-:Y:S03]  /*1c270*/  FFMA.FTZ R173, R2, R221, R173 ;  /* 0x000000dd02ad7223 */ /* 0x000fe600000100ad */
[----:B------:R-:W-:Y:S01]  /*1c280*/  HMMA.16816.F32 R96, R136, R106, R96 ;  /* 0x0000006a8860723c */ /* 0x000fe20000001860 */
[----:B------:R-:W4:Y:S02]  /*1c290*/  LDSM.16.MT88.4 R104, [R196+0x2900] ;  /* 0x00290000c468783b */ /* 0x000f240000004200 */
        /* <DEDUP_REMOVED lines=19> */
[C---:B-1----:R-:W-:Y:S04]  /*1c3d0*/  HMMA.16816.F32 R20, R100.reuse, R108, R20 ;  /* 0x0000006c6414723c */ /* 0x042fe80000001814 */
[----:B------:R-:W-:Y:S01]  /*1c3e0*/  FADD.FTZ R225, R225, R2 ;  /* 0x00000002e1e17221 */ /* 0x000fe20000010000 */
[----:B------:R-:W-:Y:S01]  /*1c3f0*/  IADD3 R2, R180, -0x1, RZ ;  /* 0xffffffffb4027810 */ /* 0x000fe20007ffe0ff */
[----:B------:R-:W-:Y:S02]  /*1c400*/  FADD.FTZ R176, R177, R176 ;  /* 0x000000b0b1b07221 */ /* 0x000fe40000010000 */
[C---:B------:R-:W-:Y:S01]  /*1c410*/  HMMA.16816.F32 R24, R100.reuse, R110, R24 ;  /* 0x0000006e6418723c */ /* 0x040fe20000001818 */
[----:B------:R-:W1:Y:S03]  /*1c420*/  LDSM.16.MT88.4 R108, [R203+0x4900] ;  /* 0x00490000cb6c783b */ /* 0x000e660000004200 */
[----:B------:R-:W-:Y:S01]  /*1c430*/  FADD.FTZ R226, R226, R225 ;  /* 0x000000e1e2e27221 */ /* 0x000fe20000010000 */
[----:B------:R-:W-:Y:S02]  /*1c440*/  MOV R180, R2 ;  /* 0x0000000200b47202 */ /* 0x000fe40000000f00 */
[----:B------:R-:W-:Y:S01]  /*1c450*/  MOV R2, R132 ;  /* 0x0000008400027202 */ /* 0x000fe20000000f00 */
        /* <DEDUP_REMOVED lines=14> */
[----:B------:R-:W4:Y:S07]  /*1c540*/  LDSM.16.MT88.4 R104, [R196+0x4900] ;  /* 0x00490000c468783b */ /* 0x000f2e0000004200 */
[C---:B-1----:R-:W-:Y:S08]  /*1c550*/  HMMA.16816.F32 R68, R100.reuse, R108, R68 ;  /* 0x0000006c6444723c */ /* 0x042ff00000001844 */
[C---:B------:R-:W-:Y:S01]  /*1c560*/  HMMA.16816.F32 R72, R100.reuse, R110, R72 ;  /* 0x0000006e6448723c */ /* 0x040fe20000001848 */
[----:B------:R-:W1:Y:S07]  /*1c570*/  LDSM.16.MT88.4 R108, [R203+0x1100] ;  /* 0x00110000cb6c783b */ /* 0x000e6e0000004200 */
[C---:B------:R-:W-:Y:S08]  /*1c580*/  HMMA.16816.F32 R76, R100.reuse, R112, R76 ;  /* 0x00000070644c723c */ /* 0x040ff0000000184c */
[C---:B------:R-:W-:Y:S01]  /*1c590*/  HMMA.16816.F32 R80, R100.reuse, R114, R80 ;  /* 0x000000726450723c */ /* 0x040fe20000001850 */
[----:B------:R-:W5:Y:S07]  /*1c5a0*/  LDSM.16.MT88.4 R112, [R197+0x1100] ;  /* 0x00110000c570783b */ /* 0x000f6e0000004200 */
[C---:B------:R-:W-:Y:S08]  /*1c5b0*/  HMMA.16816.F32 R84, R100.reuse, R116, R84 ;  /* 0x000000746454723c */ /* 0x040ff00000001854 */
[C---:B------:R-:W-:Y:S01]  /*1c5c0*/  HMMA.16816.F32 R88, R100.reuse, R118, R88 ;  /* 0x000000766458723c */ /* 0x040fe20000001858 */
[----:B------:R-:W2:Y:S07]  /*1c5d0*/  LDSM.16.MT88.4 R116, [R203+0x3100] ;  /* 0x00310000cb74783b */ /* 0x000eae0000004200 */
[C---:B----4-:R-:W-:Y:S08]  /*1c5e0*/  HMMA.16816.F32 R92, R100.reuse, R104, R92 ;  /* 0x00000068645c723c */ /* 0x050ff0000000185c */
[----:B------:R-:W-:Y:S01]  /*1c5f0*/  HMMA.16816.F32 R96, R100, R106, R96 ;  /* 0x0000006a6460723c */ /* 0x000fe20000001860 */
[----:B------:R-:W4:Y:S06]  /*1c600*/  LDSM.16.MT88.4 R104, [R196+0x3100] ;  /* 0x00310000c468783b */ /* 0x000f2c0000004200 */
        /* <DEDUP_REMOVED lines=9> */
[C---:B-1----:R-:W-:Y:S03]  /*1c6a0*/  HMMA.16816.F32 R4, R100.reuse, R108, R4 ;  /* 0x0000006c6404723c */ /* 0x042fe60000001804 */
[----:B------:R-:W-:Y:S02]  /*1c6b0*/  FADD.FTZ R233, R233, R232 ;  /* 0x000000e8e9e97221 */ /* 0x000fe40000010000 */
[----:B------:R-:W-:Y:S02]  /*1c6c0*/  FADD.FTZ R230, R230, R229 ;  /* 0x000000e5e6e67221 */ /* 0x000fe40000010000 */
[----:B------:R-:W-:Y:S01]  /*1c6d0*/  FADD.FTZ R234, R234, R233 ;  /* 0x000000e9eaea7221 */ /* 0x000fe20000010000 */
[C---:B------:R-:W-:Y:S01]  /*1c6e0*/  HMMA.16816.F32 R8, R100.reuse, R110, R8 ;  /* 0x0000006e6408723c */ /* 0x040fe20000001808 */
[----:B------:R-:W1:Y:S07]  /*1c6f0*/  LDSM.16.MT88.4 R108, [R203+0x5100] ;  /* 0x00510000cb6c783b */ /* 0x000e6e0000004200 */
        /* <DEDUP_REMOVED lines=8> */
[C---:B--2---:R-:W-:Y:S08]  /*1c780*/  HMMA.16816.F32 R36, R100.reuse, R116, R36 ;  /* 0x000000746424723c */ /* 0x044ff00000001824 */
[C---:B------:R-:W-:Y:S01]  /*1c790*/  HMMA.16816.F32 R40, R100.reuse, R118, R40 ;  /* 0x000000766428723c */ /* 0x040fe20000001828 */
[----:B------:R-:W2:Y:S07]  /*1c7a0*/  LDSM.16.MT88.4 R116, [R197+0x5100] ;  /* 0x00510000c574783b */ /* 0x000eae0000004200 */
        /* <DEDUP_REMOVED lines=8> */
[C---:B----4-:R-:W-:Y:S04]  /*1c830*/  HMMA.16816.F32 R60, R100.reuse, R104, R60 ;  /* 0x00000068643c723c */ /* 0x050fe8000000183c */
[----:B---3--:R-:W-:Y:S01]  /*1c840*/  F2FP.PACK_AB R139, R242, R241 ;  /* 0x000000f1f28b723e */ /* 0x008fe200000000ff */
[----:B------:R-:W-:Y:S02]  /*1c850*/  FADD.FTZ R239, R239, R234 ;  /* 0x000000eaefef7221 */ /* 0x000fe40000010000 */
[----:B------:R-:W-:Y:S01]  /*1c860*/  FADD.FTZ R236, R236, R235 ;  /* 0x000000ebecec7221 */ /* 0x000fe20000010000 */
[C---:B------:R-:W-:Y:S01]  /*1c870*/  HMMA.16816.F32 R64, R100.reuse, R106, R64 ;  /* 0x0000006a6440723c */ /* 0x040fe20000001840 */
[----:B------:R-:W3:Y:S03]  /*1c880*/  LDSM.16.MT88.4 R104, [R196+0x5100] ;  /* 0x00510000c468783b */ /* 0x000ee60000004200 */
[----:B------:R-:W-:Y:S02]  /*1c890*/  FADD.FTZ R240, R240, R239 ;  /* 0x000000eff0f07221 */ /* 0x000fe40000010000 */
[----:B------:R-:W-:Y:S02]  /*1c8a0*/  FADD.FTZ R237, R237, R236 ;  /* 0x000000eceded7221 */ /* 0x000fe40000010000 */
[C---:B-1----:R-:W-:Y:S04]  /*1c8b0*/  HMMA.16816.F32 R68, R100.reuse, R108, R68 ;  /* 0x0000006c6444723c */ /* 0x042fe80000001844 */
[----:B------:R-:W-:Y:S02]  /*1c8c0*/  FADD.FTZ R221, R241, R240 ;  /* 0x000000f0f1dd7221 */ /* 0x000fe40000010000 */
[----:B------:R-:W-:Y:S02]  /*1c8d0*/  FADD.FTZ R220, R238, R237 ;  /* 0x000000edeedc7221 */ /* 0x000fe40000010000 */
[C---:B------:R-:W-:Y:S01]  /*1c8e0*/  HMMA.16816.F32 R72, R100.reuse, R110, R72 ;  /* 0x0000006e6448723c */ /* 0x040fe20000001848 */
[----:B------:R-:W1:Y:S03]  /*1c8f0*/  LDSM.16.MT88.4 R108, [R198+0x1900] ;  /* 0x00190000c66c783b */ /* 0x000e660000004200 */
[----:B------:R-:W-:Y:S04]  /*1c900*/  FADD.FTZ R221, R242, R221 ;  /* 0x000000ddf2dd7221 */ /* 0x000fe80000010000 */
[C---:B-----5:R-:W-:Y:S08]  /*1c910*/  HMMA.16816.F32 R76, R100.reuse, R112, R76 ;  /* 0x00000070644c723c */ /* 0x060ff0000000184c */
[C---:B------:R-:W-:Y:S08]  /*1c920*/  HMMA.16816.F32 R80, R100.reuse, R114, R80 ;  /* 0x000000726450723c */ /* 0x040ff00000001850 */
[C---:B--2---:R-:W-:Y:S08]  /*1c930*/  HMMA.16816.F32 R84, R100.reuse, R116, R84 ;  /* 0x000000746454723c */ /* 0x044ff00000001854 */
        /* <DEDUP_REMOVED lines=24> */
[C---:B--2---:R-:W-:Y:S08]  /*1cac0*/  HMMA.16816.F32 R76, R136.reuse, R4, R76 ;  /* 0x00000004884c723c */ /* 0x044ff0000000184c */
[C---:B------:R-:W-:Y:S08]  /*1cad0*/  HMMA.16816.F32 R80, R136.reuse, R6, R80 ;  /* 0x000000068850723c */ /* 0x040ff00000001850 */
[C---:B---3--:R-:W-:Y:S08]  /*1cae0*/  HMMA.16816.F32 R84, R136.reuse, R8, R84 ;  /* 0x000000088854723c */ /* 0x048ff00000001854 */
[C---:B------:R-:W-:Y:S08]  /*1caf0*/  HMMA.16816.F32 R88, R136.reuse, R10, R88 ;  /* 0x0000000a8858723c */ /* 0x040ff00000001858 */
[C---:B-1----:R-:W-:Y:S08]  /*1cb00*/  HMMA.16816.F32 R92, R136.reuse, R12, R92 ;  /* 0x0000000c885c723c */ /* 0x042ff0000000185c */
[----:B------:R-:W-:Y:S01]  /*1cb10*/  HMMA.16816.F32 R96, R136, R14, R96 ;  /* 0x0000000e8860723c */ /* 0x000fe20000001860 */
[----:B------:R-:W-:-:S07]  /*1cb20*/  @P0 BRA `(.L_x_451) ;  /* 0xffffc84000000947 */ /* 0x000fce000383ffff */
.L_x_441:
[----:B------:R-:W1:Y:S01]  /*1cb30*/  SHFL.BFLY PT, R3, R220, 0x2, 0x1f ;  /* 0x0c401f00dc037f89 */ /* 0x000e6200000e0000 */
[----:B------:R-:W-:-:S02]  /*1cb40*/  MOV R4, RZ ;  /* 0x000000ff00047202 */ /* 0x000fc40000000f00 */
[----:B------:R-:W-:Y:S01]  /*1cb50*/  MOV R8, 0xff800000 ;  /* 0xff80000000087802 */ /* 0x000fe20000000f00 */
[----:B------:R-:W2:Y:S01]  /*1cb60*/  SHFL.BFLY PT, R2, R221, 0x2, 0x1f ;  /* 0x0c401f00dd027f89 */ /* 0x000ea200000e0000 */
[----:B------:R-:W-:Y:S01]  /*1cb70*/  PLOP3.LUT P2, PT, PT, PT, PT, 0x8, 0x0 ;  /* 0x000000000000781c */ /* 0x000fe20003f4e170 */
[----:B-1----:R-:W-:Y:S01]  /*1cb80*/  FADD.FTZ R6, R3, R220 ;  /* 0x000000dc03067221 */ /* 0x002fe20000010000 */
[----:B------:R-:W-:Y:S01]  /*1cb90*/  MOV R3, RZ ;  /* 0x000000ff00037202 */ /* 0x000fe20000000f00 */
        /* <DEDUP_REMOVED lines=64> */
[----:B------:R-:W-:Y:S01]  /*1cfa0*/  FMUL.FTZ R97, R4, R97 ;  /* 0x0000006104617220 */ /* 0x000fe20000410000 */
[----:B------:R-:W-:Y:S01]  /*1cfb0*/  MOV R4, 0xff800000 ;  /* 0xff80000000047802 */ /* 0x000fe20000000f00 */
        /* <DEDUP_REMOVED lines=50> */
.L_x_359:
        /* <DEDUP_REMOVED lines=49> */
[----:B------:R-:W-:Y:S01]  /*1d5f0*/  SEL R10, R10, 0xffffffe0, !P1 ;  /* 0xffffffe00a0a7807 */ /* 0x000fe20004800000 */
[----:B------:R-:W-:Y:S01]  /*1d600*/  IMAD.SHL.U32 R13, R12, 0x2, RZ ;  /* 0x000000020c0d7824 */ /* 0x000fe200078e00ff */
[----:B------:R-:W-:Y:S01]  /*1d610*/  BAR.SYNC.DEFER_BLOCKING 0x1, 0x100 ;  /* 0x0044000000007b1d */ /* 0x000fe20000010000 */
[----:B------:R-:W-:Y:S01]  /*1d620*/  F2FP.PACK_AB R42, R43, R42 ;  /* 0x0000002a2b2a723e */ /* 0x000fe200000000ff */
[----:B------:R-:W-:Y:S01]  /*1d630*/  IMAD.U32 R12, RZ, RZ, UR4 ;  /* 0x00000004ff0c7e24 */ /* 0x000fe2000f8e00ff */
[----:B------:R-:W-:Y:S01]  /*1d640*/  F2FP.PACK_AB R44, R45, R44 ;  /* 0x0000002c2d2c723e */ /* 0x000fe200000000ff */
[C---:B------:R-:W-:Y:S01]  /*1d650*/  IMAD.IADD R17, R13.reuse, 0x1, R10 ;  /* 0x000000010d117824 */ /* 0x040fe200078e020a */
[----:B------:R-:W-:-:S02]  /*1d660*/  IADD3 R6, R13, 0x80, RZ ;  /* 0x000000800d067810 */ /* 0x000fc40007ffe0ff */
[----:B------:R-:W-:Y:S02]  /*1d670*/  IADD3 R15, R13, 0x70, RZ ;  /* 0x000000700d0f7810 */ /* 0x000fe40007ffe0ff */
[----:B------:R-:W-:Y:S01]  /*1d680*/  @P0 IADD3 R15, R6, 0x10, RZ ;  /* 0x00000010060f0810 */ /* 0x000fe20007ffe0ff */
[----:B------:R-:W-:Y:S01]  /*1d690*/  IMAD.MOV.U32 R6, RZ, RZ, 0x40 ;  /* 0x00000040ff067424 */ /* 0x000fe200078e00ff */
[----:B------:R-:W-:Y:S02]  /*1d6a0*/  F2FP.PACK_AB R46, R47, R46 ;  /* 0x0000002e2f2e723e */ /* 0x000fe400000000ff */
[----:B------:R-:W-:Y:S01]  /*1d6b0*/  F2FP.PACK_AB R48, R49, R48 ;  /* 0x000000303130723e */ /* 0x000fe200000000ff */
[----:B------:R-:W-:Y:S01]  /*1d6c0*/  IMAD.IADD R19, R10, 0x1, R15 ;  /* 0x000000010a137824 */ /* 0x000fe200078e020f */
[----:B------:R-:W-:Y:S02]  /*1d6d0*/  SEL R6, R6, 0xffffffc0, !P2 ;  /* 0xffffffc006067807 */ /* 0x000fe40005000000 */
[----:B------:R-:W-:-:S02]  /*1d6e0*/  F2FP.PACK_AB R50, R51, R50 ;  /* 0x000000323332723e */ /* 0x000fc400000000ff */
[----:B------:R-:W-:Y:S01]  /*1d6f0*/  F2FP.PACK_AB R52, R53, R52 ;  /* 0x000000343534723e */ /* 0x000fe200000000ff */
[--C-:B------:R-:W-:Y:S01]  /*1d700*/  IMAD.IADD R21, R13, 0x1, R6.reuse ;  /* 0x000000010d157824 */ /* 0x100fe200078e0206 */
[----:B------:R-:W-:Y:S01]  /*1d710*/  F2FP.PACK_AB R54, R55, R54 ;  /* 0x000000363736723e */ /* 0x000fe200000000ff */
[C---:B------:R-:W-:Y:S01]  /*1d720*/  IMAD.IADD R23, R6.reuse, 0x1, R15 ;  /* 0x0000000106177824 */ /* 0x040fe200078e020f */
[----:B------:R-:W-:Y:S01]  /*1d730*/  F2FP.PACK_AB R56, R57, R56 ;  /* 0x000000383938723e */ /* 0x000fe200000000ff */
[----:B------:R-:W-:Y:S01]  /*1d740*/  STS [R13+0x80], R128 ;  /* 0x000080800d007388 */ /* 0x000fe20000000800 */
[----:B------:R-:W-:Y:S01]  /*1d750*/  IMAD.IADD R25, R6, 0x1, R17 ;  /* 0x0000000106197824 */ /* 0x000fe200078e0211 */
[----:B------:R-:W-:Y:S01]  /*1d760*/  F2FP.PACK_AB R58, R59, R58 ;  /* 0x0000003a3b3a723e */ /* 0x000fe200000000ff */
[----:B------:R-:W-:Y:S01]  /*1d770*/  IMAD.IADD R27, R19, 0x1, R6 ;  /* 0x00000001131b7824 */ /* 0x000fe200078e0206 */
        /* <DEDUP_REMOVED lines=29> */
[----:B------:R-:W-:Y:S01]  /*1d950*/  PLOP3.LUT P0, PT, PT, PT, UP1, 0x80, 0x0 ;  /* 0x000000000000781c */ /* 0x000fe20003f0f018 */
[----:B------:R-:W-:Y:S04]  /*1d960*/  STS [R23+0x400], R110 ;  /* 0x0004006e17007388 */ /* 0x000fe80000000800 */
        /* <DEDUP_REMOVED lines=23> */
[----:B------:R3:W-:Y:S04]  /*1dae0*/  STS [R15+0x8400], R74 ;  /* 0x0084004a0f007388 */ /* 0x0007e80000000800 */
[----:B------:R4:W-:Y:S04]  /*1daf0*/  STS [R17+0x8080], R77 ;  /* 0x0080804d11007388 */ /* 0x0009e80000000800 */
[----:B------:R4:W-:Y:S04]  /*1db00*/  STS [R17+0x8480], R78 ;  /* 0x0084804e11007388 */ /* 0x0009e80000000800 */
[----:B------:R4:W-:Y:S04]  /*1db10*/  STS [R19+0x8000], R80 ;  /* 0x0080005013007388 */ /* 0x0009e80000000800 */
[----:B------:R4:W-:Y:S01]  /*1db20*/  STS [R19+0x8400], R82 ;  /* 0x0084005213007388 */ /* 0x0009e20000000800 */
[----:B--2---:R-:W-:Y:S01]  /*1db30*/  IMAD.U32 R13, RZ, RZ, UR5 ;  /* 0x00000005ff0d7e24 */ /* 0x004fe2000f8e00ff */
        /* <DEDUP_REMOVED lines=12> */
[----:B------:R-:W2:Y:S02]  /*1dc00*/  @P0 LDG.E R6, [R12.64] ;  /* 0x000000160c060981 */ /* 0x000ea4000c1e1900 */
[----:B------:R-:W-:-:S03]  /*1dc10*/  ULDC.64 UR4, c[0x0][0x508] ;  /* 0x0001420000047ab9 */ /* 0x000fc60000000a00 */
[----:B------:R-:W-:-:S05]  /*1dc20*/  PLOP3.LUT P1, PT, PT, PT, UP0, 0x80, 0x0 ;  /* 0x000000000000781c */ /* 0x000fca0003f2f008 */
[----:B------:R-:W-:Y:S01]  /*1dc30*/  @UP0 UIMAD.WIDE UR4, UR20, UR6, UR4 ;  /* 0x00000006140402a5 */ /* 0x000fe2000f8e0204 */
[----:B------:R-:W-:-:S05]  /*1dc40*/  IMAD.MOV.U32 R7, RZ, RZ, c[0x0][0x388] ;  /* 0x0000e200ff077624 */ /* 0x000fca00078e00ff */
[----:B------:R-:W-:Y:S02]  /*1dc50*/  IMAD.U32 R14, RZ, RZ, UR4 ;  /* 0x00000004ff0e7e24 */ /* 0x000fe4000f8e00ff */
[----:B---3--:R-:W-:-:S05]  /*1dc60*/  IMAD.U32 R15, RZ, RZ, UR5 ;  /* 0x00000005ff0f7e24 */ /* 0x008fca000f8e00ff */
        /* <DEDUP_REMOVED lines=8> */
[----:B----4-:R-:W-:Y:S05]  /*1dcf0*/  @!P0 BRA `(.L_x_453) ;  /* 0x0000003000008947 */ /* 0x010fea0003800000 */
[----:B-----5:R-:W2:Y:S04]  /*1dd00*/  LDG.E R7, [R12.64] ;  /* 0x000000160c077981 */ /* 0x020ea8000c1e1900 */
[----:B------:R-:W2:Y:S02]  /*1dd10*/  LDG.E R6, [R12.64+0x4] ;  /* 0x000004160c067981 */ /* 0x000ea4000c1e1900 */
[----:B--2---:R-:W-:Y:S02]  /*1dd20*/  IADD3 R7, -R7, R6, RZ ;  /* 0x0000000607077210 */ /* 0x004fe40007ffe1ff */
.L_x_453:
[----:B----4-:R-:W-:Y:S01]  /*1dd30*/  SHF.R.S32.HI R3, RZ, 0x1f, R2 ;  /* 0x0000001fff037819 */ /* 0x010fe20000011402 */
[----:B------:R-:W2:Y:S01]  /*1dd40*/  S2R R57, SR_CTAID.X ;  /* 0x0000000000397919 */ /* 0x000ea20000002500 */
[----:B------:R-:W-:Y:S01]  /*1dd50*/  LOP3.LUT R13, R9, 0xffffffe0, RZ, 0xc0, !PT ;  /* 0xffffffe0090d7812 */ /* 0x000fe200078ec0ff */
[----:B------:R-:W-:Y:S01]  /*1dd60*/  IMAD.MOV.U32 R6, RZ, RZ, c[0x0][0x4e8] ;  /* 0x00013a00ff067624 */ /* 0x000fe200078e00ff */
[----:B------:R-:W-:Y:S01]  /*1dd70*/  LEA.HI R3, R3, R2, RZ, 0x3 ;  /* 0x0000000203037211 */ /* 0x000fe200078f18ff */
[----:B------:R-:W-:Y:S01]  /*1dd80*/  ULDC.64 UR4, c[0x0][0x3a0] ;  /* 0x0000e80000047ab9 */ /* 0x000fe20000000a00 */
[----:B------:R-:W-:Y:S01]  /*1dd90*/  BSSY B0, `(.L_x_454) ;  /* 0x000008c000007945 */ /* 0x000fe20003800000 */
[----:B------:R-:W-:Y:S01]  /*1dda0*/  UMOV UR11, UR13 ;  /* 0x0000000d000b7c82 */ /* 0x000fe20008000000 */
[----:B------:R-:W-:Y:S01]  /*1ddb0*/  LOP3.LUT R9, R3, 0xffffff8, RZ, 0xc0, !PT ;  /* 0x0ffffff803097812 */ /* 0x000fe200078ec0ff */
[----:B------:R-:W-:Y:S01]  /*1ddc0*/  IMAD.IADD R3, R0, 0x1, -R13 ;  /* 0x0000000100037824 */ /* 0x000fe200078e0a0d */
[----:B------:R-:W-:Y:S01]  /*1ddd0*/  ISETP.NE.AND P1, PT, R6, 0x1, PT ;  /* 0x000000010600780c */ /* 0x000fe20003f25270 */
[----:B------:R-:W-:Y:S01]  /*1dde0*/  UIMAD UR13, UR13, UR4, URZ ;  /* 0x000000040d0d72a4 */ /* 0x000fe2000f8e023f */
[----:B------:R-:W-:Y:S01]  /*1ddf0*/  LEA.HI R6, R11, R11, RZ, 0x1 ;  /* 0x0000000b0b067211 */ /* 0x000fe200078f08ff */
[----:B------:R-:W-:Y:S01]  /*1de00*/  IMAD.IADD R2, R2, 0x1, -R9 ;  /* 0x0000000102027824 */ /* 0x000fe200078e0a09 */
[----:B------:R-:W-:Y:S01]  /*1de10*/  SHF.R.S32.HI R10, RZ, 0x1f, R3 ;  /* 0x0000001fff0a7819 */ /* 0x000fe20000011403 */
[----:B------:R-:W-:Y:S01]  /*1de20*/  UMOV UR10, UR12 ;  /* 0x0000000c000a7c82 */ /* 0x000fe20008000000 */
[----:B------:R-:W-:Y:S01]  /*1de30*/  LOP3.LUT R6, R6, 0x1ffffffe, RZ, 0xc0, !PT ;  /* 0x1ffffffe06067812 */ /* 0x000fe200078ec0ff */
[----:B------:R-:W-:Y:S01]  /*1de40*/  ULDC.64 UR6, c[0x0][0x490] ;  /* 0x0001240000067ab9 */ /* 0x000fe20000000a00 */
[----:B------:R-:W-:Y:S01]  /*1de50*/  LEA.HI R9, R10, R3, RZ, 0x2 ;  /* 0x000000030a097211 */ /* 0x000fe200078f10ff */
[----:B------:R-:W-:Y:S01]  /*1de60*/  UIMAD.WIDE.U32 UR16, UR12, UR4, URZ ;  /* 0x000000040c1072a5 */ /* 0x000fe2000f8e003f */
[----:B------:R-:W-:Y:S01]  /*1de70*/  LOP3.LUT P2, RZ, R3, 0x3, RZ, 0xc0, !PT ;  /* 0x0000000303ff7812 */ /* 0x000fe2000784c0ff */
[----:B------:R-:W-:Y:S01]  /*1de80*/  IMAD.IADD R11, R11, 0x1, -R6 ;  /* 0x000000010b0b7824 */ /* 0x000fe200078e0a06 */
[----:B------:R-:W-:Y:S01]  /*1de90*/  SHF.R.S32.HI R9, RZ, 0x2, R9 ;  /* 0x00000002ff097819 */ /* 0x000fe20000011409 */
[----:B------:R-:W-:-:S02]  /*1dea0*/  UIMAD UR13, UR12, UR5, UR13 ;  /* 0x000000050c0d72a4 */ /* 0x000fc4000f8e020d */
[----:B------:R-:W-:Y:S02]  /*1deb0*/  USHF.R.S32.HI UR12, URZ, 0x1f, UR20 ;  /* 0x0000001f3f0c7899 */ /* 0x000fe40008011414 */
[----:B------:R-:W-:Y:S01]  /*1dec0*/  IMAD R2, R2, 0x10, R9 ;  /* 0x0000001002027824 */ /* 0x000fe200078e0209 */
[----:B------:R-:W-:Y:S02]  /*1ded0*/  UIMAD UR9, UR8, UR6, URZ ;  /* 0x00000006080972a4 */ /* 0x000fe4000f8e023f */
[----:B------:R-:W-:Y:S01]  /*1dee0*/  USEL UR12, UR12, URZ, !UP1 ;  /* 0x0000003f0c0c7287 */ /* 0x000fe2000c800000 */
[----:B------:R-:W-:Y:S01]  /*1def0*/  IMAD R6, R11, 0x8, R2 ;  /* 0x000000080b067824 */ /* 0x000fe200078e0202 */
[----:B------:R-:W-:Y:S02]  /*1df00*/  UIMAD.WIDE.U32 UR10, UR14, UR6, UR10 ;  /* 0x000000060e0a72a5 */ /* 0x000fe4000f8e000a */
[----:B------:R-:W-:Y:S02]  /*1df10*/  UIMAD UR9, UR14, UR7, UR9 ;  /* 0x000000070e0972a4 */ /* 0x000fe4000f8e0209 */
[----:B--2---:R-:W-:Y:S01]  /*1df20*/  LEA R9, R57, R6, 0x7 ;  /* 0x0000000639097211 */ /* 0x004fe200078e38ff */
[----:B------:R-:W-:Y:S01]  /*1df30*/  ULDC.64 UR6, c[0x0][0x498] ;  /* 0x0001260000067ab9 */ /* 0x000fe20000000a00 */
[CC--:B------:R-:W-:Y:S01]  /*1df40*/  LEA.HI R6, R5.reuse, R0.reuse, RZ, 0x3 ;  /* 0x0000000005067211 */ /* 0x0c0fe200078f18ff */
[----:B------:R-:W-:Y:S01]  /*1df50*/  USEL UR20, UR20, URZ, !UP1 ;  /* 0x0000003f14147287 */ /* 0x000fe2000c800000 */
[----:B------:R-:W-:Y:S01]  /*1df60*/  LEA.HI R5, R5, R0, RZ, 0x6 ;  /* 0x0000000005057211 */ /* 0x000fe200078f30ff */
[----:B------:R-:W-:Y:S01]  /*1df70*/  @P1 IMAD.HI.U32 R3, R9, c[0x0][0x4ec], RZ ;  /* 0x00013b0009031a27 */ /* 0x000fe200078e00ff */
[----:B------:R-:W-:-:S02]  /*1df80*/  UIMAD UR15, UR12, UR6, URZ ;  /* 0x000000060c0f72a4 */ /* 0x000fc4000f8e023f */
[----:B------:R-:W-:Y:S01]  /*1df90*/  UIADD3 UR11, UR11, UR9, URZ ;  /* 0x000000090b0b7290 */ /* 0x000fe2000fffe03f */
[----:B------:R-:W-:Y:S01]  /*1dfa0*/  IMAD.MOV.U32 R14, RZ, RZ, R9 ;  /* 0x000000ffff0e7224 */ /* 0x000fe200078e0009 */
[----:B------:R-:W-:Y:S01]  /*1dfb0*/  @P1 SHF.R.U32.HI R14, RZ, c[0x0][0x4f0], R3 ;  /* 0x00013c00ff0e1a19 */ /* 0x000fe20000011603 */
[----:B------:R-:W-:Y:S01]  /*1dfc0*/  UIMAD UR7, UR20, UR7, UR15 ;  /* 0x00000007140772a4 */ /* 0x000fe2000f8e020f */
[----:B------:R-:W-:Y:S01]  /*1dfd0*/  LOP3.LUT R3, R6, 0xfffffff8, RZ, 0xc0, !PT ;  /* 0xfffffff806037812 */ /* 0x000fe200078ec0ff */
[----:B------:R-:W-:Y:S01]  /*1dfe0*/  UIMAD.WIDE.U32 UR10, UR20, UR6, UR10 ;  /* 0x00000006140a72a5 */ /* 0x000fe2000f8e000a */
[----:B------:R-:W-:Y:S01]  /*1dff0*/  SHF.R.S32.HI R6, RZ, 0x3, R6 ;  /* 0x00000003ff067819 */ /* 0x000fe20000011406 */
[--C-:B------:R-:W-:Y:S01]  /*1e000*/  IMAD.MOV R10, RZ, RZ, -R14.reuse ;  /* 0x000000ffff0a7224 */ /* 0x100fe200078e0a0e */
[----:B------:R-:W-:Y:S01]  /*1e010*/  ULDC.64 UR4, c[0x0][0x3e8] ;  /* 0x0000fa0000047ab9 */ /* 0x000fe20000000a00 */
[----:B------:R-:W-:Y:S01]  /*1e020*/  IMAD.IADD R3, R0, 0x1, -R3 ;  /* 0x0000000100037824 */ /* 0x000fe200078e0a03 */
[----:B------:R-:W-:Y:S01]  /*1e030*/  UIMAD UR8, UR8, UR4, URZ ;  /* 0x00000004080872a4 */ /* 0x000fe2000f8e023f */
[----:B------:R-:W-:Y:S01]  /*1e040*/  IMAD R10, R10, c[0x0][0x4e8], R9 ;  /* 0x00013a000a0a7a24 */ /* 0x000fe200078e0209 */
[----:B------:R-:W-:Y:S01]  /*1e050*/  SHF.R.S32.HI R9, RZ, 0x1f, R14 ;  /* 0x0000001fff097819 */ /* 0x000fe2000001140e */
[----:B------:R-:W-:Y:S01]  /*1e060*/  IMAD.U32 R0, RZ, RZ, UR7 ;  /* 0x00000007ff007e24 */ /* 0x000fe2000f8e00ff */
[----:B------:R-:W-:Y:S01]  /*1e070*/  IADD3 R14, P0, R14, UR10, RZ ;  /* 0x0000000a0e0e7c10 */ /* 0x000fe2000ff1e0ff */
[----:B------:R-:W-:Y:S01]  /*1e080*/  IMAD.SHL.U32 R19, R6, 0x40, RZ ;  /* 0x0000004006137824 */ /* 0x000fe200078e00ff */
[----:B------:R-:W-:Y:S01]  /*1e090*/  SHF.R.S32.HI R17, RZ, 0x1f, R10 ;  /* 0x0000001fff117819 */ /* 0x000fe2000001140a */
[----:B------:R-:W-:Y:S01]  /*1e0a0*/  UIADD3 UR17, UR17, UR13, URZ ;  /* 0x0000000d11117290 */ /* 0x000fe2000fffe03f */
[----:B------:R-:W-:Y:S01]  /*1e0b0*/  IADD3.X R15, R9, UR11, R0, P0, !PT ;  /* 0x0000000b090f7c10 */ /* 0x000fe200087fe400 */
[----:B------:R-:W-:Y:S01]  /*1e0c0*/  UIMAD UR5, UR14, UR5, UR8 ;  /* 0x000000050e0572a4 */ /* 0x000fe2000f8e0208 */
[----:B------:R-:W-:Y:S01]  /*1e0d0*/  LEA R0, R3, R6, 0x5 ;  /* 0x0000000603007211 */ /* 0x000fe200078e28ff */
[----:B------:R-:W-:Y:S01]  /*1e0e0*/  IMAD R17, R17, c[0x0][0x488], RZ ;  /* 0x0001220011117a24 */ /* 0x000fe200078e02ff */
[----:B------:R-:W-:Y:S01]  /*1e0f0*/  LOP3.LUT R19, R19, 0x1c0, RZ, 0xc0, !PT ;  /* 0x000001c013137812 */ /* 0x000fe200078ec0ff */
[----:B------:R-:W-:Y:S01]  /*1e100*/  IMAD.WIDE.U32 R14, R10, c[0x0][0x488], R14 ;  /* 0x000122000a0e7a25 */ /* 0x000fe200078e000e */
[----:B------:R-:W-:-:S02]  /*1e110*/  UIMAD.WIDE.U32 UR14, UR14, UR4, UR16 ;  /* 0x000000040e0e72a5 */ /* 0x000fc4000f8e0010 */
[----:B------:R-:W-:Y:S01]  /*1e120*/  ULDC.64 UR6, c[0x0][0x3f0] ;  /* 0x0000fc0000067ab9 */ /* 0x000fe20000000a00 */
[----:B------:R-:W-:Y:S01]  /*1e130*/  IMAD R13, R57, 0x80, R0 ;  /* 0x00000080390d7824 */ /* 0x000fe200078e0200 */
[----:B------:R-:W-:Y:S01]  /*1e140*/  LEA R16, P0, R14, c[0x0][0x450], 0x2 ;  /* 0x000114000e107a11 */ /* 0x000fe200078010ff */
[----:B------:R-:W-:Y:S01]  /*1e150*/  IMAD R17, R10, c[0x0][0x48c], R17 ;  /* 0x000123000a117a24 */ /* 0x000fe200078e0211 */
[----:B------:R-:W-:Y:S01]  /*1e160*/  UIMAD UR12, UR12, UR6, URZ ;  /* 0x000000060c0c72a4 */ /* 0x000fe2000f8e023f */
[----:B------:R-:W-:Y:S01]  /*1e170*/  IMAD.SHL.U32 R0, R3, 0x8, RZ ;  /* 0x0000000803007824 */ /* 0x000fe200078e00ff */
[----:B------:R-:W-:Y:S01]  /*1e180*/  SHF.R.U32.HI R3, RZ, 0x3, R19 ;  /* 0x00000003ff037819 */ /* 0x000fe20000011613 */
[----:B------:R-:W-:Y:S01]  /*1e190*/  @P1 IMAD.HI.U32 R11, R13, c[0x0][0x4ec], RZ ;  /* 0x00013b000d0b1a27 */ /* 0x000fe200078e00ff */
[----:B------:R-:W-:Y:S01]  /*1e1a0*/  UIADD3 UR15, UR15, UR5, URZ ;  /* 0x000000050f0f7290 */ /* 0x000fe2000fffe03f */
[----:B------:R-:W-:Y:S01]  /*1e1b0*/  SHFL.IDX PT, R50, R16, RZ, 0x1c1f ;  /* 0x001c1fff10327589 */ /* 0x000fe200000e0000 */
[----:B------:R-:W-:Y:S01]  /*1e1c0*/  LOP3.LUT R10, R19, 0x38, R0, 0xf8, !PT ;  /* 0x00000038130a7812 */ /* 0x000fe200078ef800 */
[----:B------:R-:W-:Y:S01]  /*1e1d0*/  IMAD.IADD R12, R15, 0x1, R17 ;  /* 0x000000010f0c7824 */ /* 0x000fe200078e0211 */
[----:B------:R-:W-:Y:S01]  /*1e1e0*/  UIMAD UR7, UR20, UR7, UR12 ;  /* 0x00000007140772a4 */ /* 0x000fe2000f8e020c */
[----:B------:R-:W-:Y:S01]  /*1e1f0*/  IMAD.MOV.U32 R9, RZ, RZ, R13 ;  /* 0x000000ffff097224 */ /* 0x000fe200078e000d */
[----:B------:R-:W-:Y:S01]  /*1e200*/  @P1 SHF.R.U32.HI R9, RZ, c[0x0][0x4f0], R11 ;  /* 0x00013c00ff091a19 */ /* 0x000fe2000001160b */
[----:B------:R-:W-:Y:S01]  /*1e210*/  UIMAD.WIDE.U32 UR14, UR20, UR6, UR14 ;  /* 0x00000006140e72a5 */ /* 0x000fe2000f8e000e */
[----:B------:R-:W-:Y:S01]  /*1e220*/  LEA.HI.X R12, R14, c[0x0][0x454], R12, 0x2, P0 ;  /* 0x000115000e0c7a11 */ /* 0x000fe200000f140c */
[----:B------:R-:W-:Y:S01]  /*1e230*/  SHFL.IDX PT, R48, R16, 0x1, 0x1c1f ;  /* 0x003c1f0010307f89 */ /* 0x000fe200000e0000 */
[----:B------:R-:W-:Y:S01]  /*1e240*/  LOP3.LUT R3, R10, R3, RZ, 0x3c, !PT ;  /* 0x000000030a037212 */ /* 0x000fe200078e3cff */
[--C-:B------:R-:W-:Y:S01]  /*1e250*/  IMAD.MOV R10, RZ, RZ, -R9.reuse ;  /* 0x000000ffff0a7224 */ /* 0x100fe200078e0a09 */
[----:B------:R-:W-:Y:S01]  /*1e260*/  UIADD3 UR7, UR15, UR7, URZ ;  /* 0x000000070f077290 */ /* 0x000fe2000fffe03f */
[----:B------:R-:W2:Y:S01]  /*1e270*/  SHFL.IDX PT, R51, R12, RZ, 0x1c1f ;  /* 0x001c1fff0c337589 */ /* 0x000ea200000e0000 */
[----:B------:R-:W-:Y:S01]  /*1e280*/  SHF.R.S32.HI R11, RZ, 0x1f, R9 ;  /* 0x0000001fff0b7819 */ /* 0x000fe20000011409 */
[----:B------:R-:W-:Y:S01]  /*1e290*/  IMAD R10, R10, c[0x0][0x4e8], R13 ;  /* 0x00013a000a0a7a24 */ /* 0x000fe200078e020d */
[----:B------:R-:W-:Y:S01]  /*1e2a0*/  MOV R14, UR14 ;  /* 0x0000000e000e7c02 */ /* 0x000fe20008000f00 */
[----:B------:R3:W4:Y:S01]  /*1e2b0*/  SHFL.IDX PT, R49, R12, 0x1, 0x1c1f ;  /* 0x003c1f000c317f89 */ /* 0x00072200000e0000 */
[----:B------:R-:W-:-:S02]  /*1e2c0*/  IMAD R13, R57, 0x80, R2 ;  /* 0x00000080390d7824 */ /* 0x000fc400078e0202 */
[----:B-----5:R-:W-:Y:S02]  /*1e2d0*/  IMAD R2, R7, c[0x0][0x4e8], RZ ;  /* 0x00013a0007027a24 */ /* 0x020fe400078e02ff */
[----:B------:R-:W-:Y:S01]  /*1e2e0*/  IMAD.U32 R15, RZ, RZ, UR15 ;  /* 0x0000000fff0f7e24 */ /* 0x000fe2000f8e00ff */
[C---:B------:R-:W-:Y:S01]  /*1e2f0*/  IADD3 R7, R13.reuse, 0x8, RZ ;  /* 0x000000080d077810 */ /* 0x040fe20007ffe0ff */
[----:B------:R-:W-:Y:S01]  /*1e300*/  IMAD.U32 R15, RZ, RZ, UR7 ;  /* 0x00000007ff0f7e24 */ /* 0x000fe2000f8e00ff */
[-C--:B------:R-:W-:Y:S01]  /*1e310*/  ISETP.GE.OR P1, PT, R13, R2.reuse, P2 ;  /* 0x000000020d00720c */ /* 0x080fe20001726670 */
[----:B------:R-:W-:Y:S01]  /*1e320*/  IMAD R18, R11, c[0x0][0x3e0], RZ ;  /* 0x0000f8000b127a24 */ /* 0x000fe200078e02ff */
[----:B------:R-:W-:Y:S01]  /*1e330*/  ISETP.GE.OR P0, PT, R7, R2, P2 ;  /* 0x000000020700720c */ /* 0x000fe20001706670 */
[----:B------:R-:W-:-:S04]  /*1e340*/  IMAD.WIDE.U32 R14, R9, c[0x0][0x3e0], R14 ;  /* 0x0000f800090e7a25 */ /* 0x000fc800078e000e */
[----:B------:R-:W-:Y:S01]  /*1e350*/  IMAD R18, R9, c[0x0][0x3e4], R18 ;  /* 0x0000f90009127a24 */ /* 0x000fe200078e0212 */
[----:B------:R-:W-:Y:S01]  /*1e360*/  SHF.R.S32.HI R9, RZ, 0x1f, R10 ;  /* 0x0000001fff097819 */ /* 0x000fe2000001140a */
[----:B------:R-:W-:-:S03]  /*1e370*/  IMAD R57, R57, 0x80, R6 ;  /* 0x0000008039397824 */ /* 0x000fc600078e0206 */
[----:B------:R-:W-:Y:S01]  /*1e380*/  IADD3 R15, R15, R18, RZ ;  /* 0x000000120f0f7210 */ /* 0x000fe20007ffe0ff */
[----:B------:R-:W-:Y:S01]  /*1e390*/  IMAD R9, R9, c[0x0][0x3d8], RZ ;  /* 0x0000f60009097a24 */ /* 0x000fe200078e02ff */
[----:B--2---:R2:W-:Y:S01]  /*1e3a0*/  @!P1 ST.E [R50.64], R4 ;  /* 0x0000000432009985 */ /* 0x0045e2000c101916 */
[----:B---3--:R-:W-:-:S03]  /*1e3b0*/  IMAD.SHL.U32 R12, R5, 0x8, RZ ;  /* 0x00000008050c7824 */ /* 0x008fc600078e00ff */
[----:B----4-:R2:W-:Y:S02]  /*1e3c0*/  @!P0 ST.E [R48.64], R8 ;  /* 0x0000000830008985 */ /* 0x0105e4000c101916 */
[----:B------:R-:W-:Y:S01]  /*1e3d0*/  LOP3.LUT R12, R3, 0x7ffffe00, R12, 0xf8, !PT ;  /* 0x7ffffe00030c7812 */ /* 0x000fe200078ef80c */
[C---:B------:R-:W-:Y:S02]  /*1e3e0*/  IMAD R3, R10.reuse, c[0x0][0x3dc], R9 ;  /* 0x0000f7000a037a24 */ /* 0x040fe400078e0209 */
[----:B------:R-:W-:-:S04]  /*1e3f0*/  IMAD.WIDE.U32 R10, R10, c[0x0][0x3d8], R14 ;  /* 0x0000f6000a0a7a25 */ /* 0x000fc800078e000e */
[----:B------:R-:W-:Y:S01]  /*1e400*/  IMAD.SHL.U32 R58, R12, 0x2, RZ ;  /* 0x000000020c3a7824 */ /* 0x000fe200078e00ff */
[----:B------:R-:W-:Y:S01]  /*1e410*/  LEA R56, P0, R10, c[0x0][0x380], 0x1 ;  /* 0x0000e0000a387a11 */ /* 0x000fe200078008ff */
[----:B------:R-:W-:-:S03]  /*1e420*/  IMAD.IADD R3, R11, 0x1, R3 ;  /* 0x000000010b037824 */ /* 0x000fc600078e0203 */
        /* <DEDUP_REMOVED lines=14> */
[----:B--23--:R-:W2:Y:S01]  /*1e510*/  LDS.128 R48, [R58+0x80] ;  /* 0x000080003a307984 */ /* 0x00cea20000000c00 */
[----:B------:R-:W-:-:S02]  /*1e520*/  IADD3 R54, R0, 0x40, RZ ;  /* 0x0000004000367810 */ /* 0x000fc40007ffe0ff */
[----:B------:R-:W-:Y:S01]  /*1e530*/  IADD3 R52, R0, 0x80, RZ ;  /* 0x0000008000347810 */ /* 0x000fe20007ffe0ff */
[----:B------:R-:W3:Y:S01]  /*1e540*/  LDS.128 R8, [R58+0x4080] ;  /* 0x004080003a087984 */ /* 0x000ee20000000c00 */
        /* <DEDUP_REMOVED lines=10> */
[----:B-1---5:R-:W-:-:S04]  /*1e5f0*/  @!P2 IMAD.WIDE R58, R0, 0x2, R60 ;  /* 0x00000002003aa825 */ /* 0x022fc800078e023c */
[----:B------:R-:W-:-:S04]  /*1e600*/  @!P1 IMAD.WIDE R52, R53, 0x2, R60 ;  /* 0x0000000235349825 */ /* 0x000fc800078e023c */
[----:B------:R-:W-:Y:S01]  /*1e610*/  @!P0 IMAD.WIDE R60, R3, 0x2, R60 ;  /* 0x00000002033c8825 */ /* 0x000fe200078e023c */
[----:B--2---:R1:W-:Y:S04]  /*1e620*/  @!P2 ST.E.128 [R58.64], R48 ;  /* 0x000000303a00a985 */ /* 0x0043e8000c101d16 */
[----:B---3--:R1:W-:Y:S04]  /*1e630*/  @!P1 ST.E.128 [R52.64], R8 ;  /* 0x0000000834009985 */ /* 0x0083e8000c101d16 */
[----:B----4-:R1:W-:Y:S02]  /*1e640*/  @!P0 ST.E.128 [R60.64], R4 ;  /* 0x000000043c008985 */ /* 0x0103e4000c101d16 */
.L_x_455:
[----:B---3--:R-:W-:Y:S05]  /*1e650*/  BSYNC B0 ;  /* 0x0000000000007941 */ /* 0x008fea0003800000 */
.L_x_454:
[----:B------:R-:W-:Y:S01]  /*1e660*/  IADD3 R3, R57, 0x20, RZ ;  /* 0x0000002039037810 */ /* 0x000fe20007ffe0ff */
[----:B-1----:R1:W3:Y:S01]  /*1e670*/  SHFL.IDX PT, R9, R55, 0x1, 0x181f ;  /* 0x00381f0037097f89 */ /* 0x0022e200000e0000 */
        /* <DEDUP_REMOVED lines=21> */
.L_x_457:
[----:B------:R-:W-:Y:S05]  /*1e7d0*/  BSYNC B0 ;  /* 0x0000000000007941 */ /* 0x000fea0003800000 */
.L_x_456:
[----:B------:R-:W-:Y:S01]  /*1e7e0*/  IADD3 R3, R57, 0x40, RZ ;  /* 0x0000004039037810 */ /* 0x000fe20007ffe0ff */
[----:B--23--:R2:W3:Y:S01]  /*1e7f0*/  SHFL.IDX PT, R9, R55, 0x2, 0x181f ;  /* 0x00581f0037097f89 */ /* 0x00c4e200000e0000 */
[----:B------:R-:W-:Y:S02]  /*1e800*/  BSSY B0, `(.L_x_458) ;  /* 0x0000015000007945 */ /* 0x000fe40003800000 */
[----:B------:R-:W-:Y:S01]  /*1e810*/  ISETP.GE.AND P0, PT, R3, R2, PT ;  /* 0x000000020300720c */ /* 0x000fe20003f06270 */
[----:B------:R2:W1:-:S12]  /*1e820*/  SHFL.IDX PT, R8, R56, 0x2, 0x181f ;  /* 0x00581f0038087f89 */ /* 0x00045800000e0000 */
        /* <DEDUP_REMOVED lines=9> */
[--C-:B-1-3--:R-:W-:Y:S01]  /*1e8c0*/  @!P2 IMAD.WIDE R6, R0, 0x2, R8.reuse ;  /* 0x000000020006a825 */ /* 0x10afe200078e0208 */
[----:B------:R-:W-:Y:S02]  /*1e8d0*/  @!P0 LEA.HI R3, R3, R4, RZ, 0x3 ;  /* 0x0000000403038211 */ /* 0x000fe400078f18ff */
[----:B------:R-:W-:Y:S02]  /*1e8e0*/  @!P1 LOP3.LUT R5, R5, 0xfffffff8, RZ, 0xc0, !PT ;  /* 0xfffffff805059812 */ /* 0x000fe400078ec0ff */
[----:B------:R-:W-:Y:S01]  /*1e8f0*/  @!P0 LOP3.LUT R3, R3, 0xfffffff8, RZ, 0xc0, !PT ;  /* 0xfffffff803038812 */ /* 0x000fe200078ec0ff */
[----:B----4-:R1:W-:Y:S02]  /*1e900*/  @!P2 ST.E.128 [R6.64], R40 ;  /* 0x000000280600a985 */ /* 0x0103e4000c101d16 */
[----:B------:R-:W-:-:S04]  /*1e910*/  @!P1 IMAD.WIDE R4, R5, 0x2, R8 ;  /* 0x0000000205049825 */ /* 0x000fc800078e0208 */
[----:B------:R-:W-:Y:S01]  /*1e920*/  @!P0 IMAD.WIDE R8, R3, 0x2, R8 ;  /* 0x0000000203088825 */ /* 0x000fe200078e0208 */
[----:B------:R1:W-:Y:S04]  /*1e930*/  @!P1 ST.E.128 [R4.64], R28 ;  /* 0x0000001c04009985 */ /* 0x0003e8000c101d16 */
[----:B------:R1:W-:Y:S02]  /*1e940*/  @!P0 ST.E.128 [R8.64], R16 ;  /* 0x0000001008008985 */ /* 0x0003e4000c101d16 */
.L_x_459:
[----:B------:R-:W-:Y:S05]  /*1e950*/  BSYNC B0 ;  /* 0x0000000000007941 */ /* 0x000fea0003800000 */
.L_x_458:
        /* <DEDUP_REMOVED lines=8> */
[----:B---3--:R-:W-:-:S09]  /*1e9e0*/  IADD3 R9, R0, 0x80, RZ ;  /* 0x0000008000097810 */ /* 0x008fd20007ffe0ff */
        /* <DEDUP_REMOVED lines=15> */
.L_x_452:
        /* <DEDUP_REMOVED lines=27> */
[----:B---3--:R-:W-:Y:S05]  /*1ec90*/  @!P0 BRA `(.L_x_460) ;  /* 0x0000003000008947 */ /* 0x008fea0003800000 */
[----:B-----5:R-:W2:Y:S04]  /*1eca0*/  LDG.E R3, [R6.64] ;  /* 0x0000001606037981 */ /* 0x020ea8000c1e1900 */
[----:B------:R-:W2:Y:S02]  /*1ecb0*/  LDG.E R0, [R6.64+0x4] ;  /* 0x0000041606007981 */ /* 0x000ea4000c1e1900 */
[----:B--2---:R-:W-:Y:S02]  /*1ecc0*/  IADD3 R3, -R3, R0, RZ ;  /* 0x0000000003037210 */ /* 0x004fe40007ffe1ff */
.L_x_460:
[----:B---3--:R-:W2:Y:S01]  /*1ecd0*/  S2R R7, SR_TID.X ;  /* 0x0000000000077919 */ /* 0x008ea20000002100 */
[----:B------:R-:W-:Y:S01]  /*1ece0*/  USHF.R.S32.HI UR6, URZ, 0x1f, UR20 ;  /* 0x0000001f3f067899 */ /* 0x000fe20008011414 */
[----:B------:R-:W-:Y:S01]  /*1ecf0*/  BSSY B0, `(.L_x_461) ;  /* 0x0000029000007945 */ /* 0x000fe20003800000 */
[----:B------:R-:W-:-:S02]  /*1ed00*/  USEL UR20, UR20, URZ, !UP1 ;  /* 0x0000003f14147287 */ /* 0x000fc4000c800000 */
[----:B------:R-:W-:Y:S01]  /*1ed10*/  USEL UR6, UR6, URZ, !UP1 ;  /* 0x0000003f06067287 */ /* 0x000fe2000c800000 */
[----:B--2---:R-:W-:-:S13]  /*1ed20*/  ISETP.GT.AND P0, PT, R7, 0x7f, PT ;  /* 0x0000007f0700780c */ /* 0x004fda0003f04270 */
[----:B------:R-:W-:Y:S05]  /*1ed30*/  @P0 BRA `(.L_x_462) ;  /* 0x0000024000000947 */ /* 0x000fea0003800000 */
[----:B------:R-:W2:Y:S01]  /*1ed40*/  S2R R2, SR_CTAID.X ;  /* 0x0000000000027919 */ /* 0x000ea20000002500 */
[----:B-----5:R-:W-:Y:S01]  /*1ed50*/  IMAD R0, R3, c[0x0][0x4e8], RZ ;  /* 0x00013a0003007a24 */ /* 0x020fe200078e02ff */
[----:B--2---:R-:W-:-:S04]  /*1ed60*/  LEA R5, R2, R7, 0x7 ;  /* 0x0000000702057211 */ /* 0x004fc800078e38ff */
        /* <DEDUP_REMOVED lines=33> */
.L_x_462:
[----:B------:R-:W-:Y:S05]  /*1ef80*/  BSYNC B0 ;  /* 0x0000000000007941 */ /* 0x000fea0003800000 */
.L_x_461:
[----:B--2---:R-:W2:Y:S01]  /*1ef90*/  S2R R5, SR_CTAID.X ;  /* 0x0000000000057919 */ /* 0x004ea20000002500 */
[----:B------:R-:W-:Y:S01]  /*1efa0*/  SHF.R.S32.HI R4, RZ, 0x1f, R7 ;  /* 0x0000001fff047819 */ /* 0x000fe20000011407 */
[----:B------:R-:W-:Y:S01]  /*1efb0*/  IMAD.MOV.U32 R0, RZ, RZ, c[0x0][0x4e8] ;  /* 0x00013a00ff007624 */ /* 0x000fe200078e00ff */
[----:B------:R-:W-:Y:S01]  /*1efc0*/  ULDC.64 UR4, c[0x0][0x3a0] ;  /* 0x0000e80000047ab9 */ /* 0x000fe20000000a00 */
[----:B-----5:R-:W-:Y:S01]  /*1efd0*/  IMAD R3, R3, c[0x0][0x4e8], RZ ;  /* 0x00013a0003037a24 */ /* 0x020fe200078e02ff */
[----:B------:R-:W-:Y:S01]  /*1efe0*/  LEA.HI R4, R4, R7, RZ, 0x3 ;  /* 0x0000000704047211 */ /* 0x000fe200078f18ff */
[----:B------:R-:W-:Y:S01]  /*1eff0*/  UIMAD UR7, UR11, UR4, URZ ;  /* 0x000000040b0772a4 */ /* 0x000fe2000f8e023f */
[----:B------:R-:W-:Y:S01]  /*1f000*/  ISETP.NE.AND P0, PT, R0, 0x1, PT ;  /* 0x000000010000780c */ /* 0x000fe20003f05270 */
[----:B------:R-:W-:Y:S01]  /*1f010*/  UIMAD.WIDE.U32 UR12, UR10, UR4, URZ ;  /* 0x000000040a0c72a5 */ /* 0x000fe2000f8e003f */
[----:B------:R-:W-:Y:S01]  /*1f020*/  LOP3.LUT R2, R4, 0xfffffff8, RZ, 0xc0, !PT ;  /* 0xfffffff804027812 */ /* 0x000fe200078ec0ff */
[----:B------:R-:W-:Y:S01]  /*1f030*/  UIMAD UR7, UR10, UR5, UR7 ;  /* 0x000000050a0772a4 */ /* 0x000fe2000f8e0207 */
[----:B------:R-:W-:Y:S01]  /*1f040*/  SHF.R.S32.HI R4, RZ, 0x3, R4 ;  /* 0x00000003ff047819 */ /* 0x000fe20000011404 */
[----:B------:R-:W-:Y:S01]  /*1f050*/  BSSY B0, `(.L_x_463) ;  /* 0x000003a000007945 */ /* 0x000fe20003800000 */
[----:B------:R-:W-:Y:S01]  /*1f060*/  ULDC.64 UR4, c[0x0][0x3e8] ;  /* 0x0000fa0000047ab9 */ /* 0x000fe20000000a00 */
[----:B------:R-:W-:Y:S01]  /*1f070*/  IMAD.IADD R7, R7, 0x1, -R2 ;  /* 0x0000000107077824 */ /* 0x000fe200078e0a02 */
[----:B------:R-:W-:-:S02]  /*1f080*/  UIADD3 UR13, UR13, UR7, URZ ;  /* 0x000000070d0d7290 */ /* 0x000fc4000fffe03f */
[----:B------:R-:W-:Y:S02]  /*1f090*/  UIMAD UR7, UR8, UR4, URZ ;  /* 0x00000004080772a4 */ /* 0x000fe4000f8e023f */
[C---:B------:R-:W-:Y:S01]  /*1f0a0*/  LEA R0, R7.reuse, R4, 0x5 ;  /* 0x0000000407007211 */ /* 0x040fe200078e28ff */
[----:B------:R-:W-:Y:S01]  /*1f0b0*/  UIMAD.WIDE.U32 UR12, UR14, UR4, UR12 ;  /* 0x000000040e0c72a5 */ /* 0x000fe2000f8e000c */
[----:B------:R-:W-:Y:S01]  /*1f0c0*/  SHF.L.U32 R7, R7, 0x3, RZ ;  /* 0x0000000307077819 */ /* 0x000fe200000006ff */
[----:B------:R-:W-:Y:S02]  /*1f0d0*/  UIMAD UR7, UR14, UR5, UR7 ;  /* 0x000000050e0772a4 */ /* 0x000fe4000f8e0207 */
[C---:B--2---:R-:W-:Y:S01]  /*1f0e0*/  IMAD R0, R5.reuse, 0x80, R0 ;  /* 0x0000008005007824 */ /* 0x044fe200078e0200 */
        /* <DEDUP_REMOVED lines=30> */
[----:B------:R2:W3:Y:S04]  /*1f2d0*/  SHFL.IDX PT, R10, R9, RZ, 0x181f ;  /* 0x00181fff090a7589 */ /* 0x0004e800000e0000 */
[----:B------:R2:W4:Y:S08]  /*1f2e0*/  SHFL.IDX PT, R11, R8, RZ, 0x181f ;  /* 0x00181fff080b7589 */ /* 0x00053000000e0000 */
        /* <DEDUP_REMOVED lines=16> */
.L_x_464:
[----:B------:R-:W-:Y:S05]  /*1f3f0*/  BSYNC B0 ;  /* 0x0000000000007941 */ /* 0x000fea0003800000 */
.L_x_463:
[----:B------:R-:W-:Y:S01]  /*1f400*/  IADD3 R0, R4, 0x20, RZ ;  /* 0x0000002004007810 */ /* 0x000fe20007ffe0ff */
[----:B---34-:R3:W4:Y:S01]  /*1f410*/  SHFL.IDX PT, R11, R8, 0x1, 0x181f ;  /* 0x00381f00080b7f89 */ /* 0x01872200000e0000 */
[----:B------:R-:W-:Y:S02]  /*1f420*/  BSSY B0, `(.L_x_465) ;  /* 0x0000013000007945 */ /* 0x000fe40003800000 */
[----:B------:R-:W-:Y:S01]  /*1f430*/  ISETP.GE.AND P0, PT, R0, R3, PT ;  /* 0x000000030000720c */ /* 0x000fe20003f06270 */
[----:B------:R3:W2:-:S12]  /*1f440*/  SHFL.IDX PT, R10, R9, 0x1, 0x181f ;  /* 0x00381f00090a7f89 */ /* 0x00069800000e0000 */
[----:B------:R-:W-:Y:S05]  /*1f450*/  @P0 BRA `(.L_x_466) ;  /* 0x000000f000000947 */ /* 0x000fea0003800000 */
        /* <DEDUP_REMOVED lines=15> */
.L_x_466:
[----:B------:R-:W-:Y:S05]  /*1f550*/  BSYNC B0 ;  /* 0x0000000000007941 */ /* 0x000fea0003800000 */
.L_x_465:
[----:B------:R-:W-:Y:S01]  /*1f560*/  IADD3 R0, R4, 0x40, RZ ;  /* 0x0000004004007810 */ /* 0x000fe20007ffe0ff */
[----:B--2-4-:R2:W4:Y:S01]  /*1f570*/  SHFL.IDX PT, R11, R8, 0x2, 0x181f ;  /* 0x00581f00080b7f89 */ /* 0x01452200000e0000 */
        /* <DEDUP_REMOVED lines=19> */
.L_x_468:
[----:B------:R-:W-:Y:S05]  /*1f6b0*/  BSYNC B0 ;  /* 0x0000000000007941 */ /* 0x000fea0003800000 */
.L_x_467:
[----:B------:R-:W-:Y:S01]  /*1f6c0*/  IADD3 R4, R4, 0x60, RZ ;  /* 0x0000006004047810 */ /* 0x000fe20007ffe0ff */
[----:B---34-:R3:W4:Y:S03]  /*1f6d0*/  SHFL.IDX PT, R11, R8, 0x3, 0x181f ;  /* 0x00781f00080b7f89 */ /* 0x01872600000e0000 */
[----:B------:R-:W-:Y:S01]  /*1f6e0*/  ISETP.GE.AND P0, PT, R4, R3, PT ;  /* 0x000000030400720c */ /* 0x000fe20003f06270 */
[----:B------:R3:W2:-:S12]  /*1f6f0*/  SHFL.IDX PT, R10, R9, 0x3, 0x181f ;  /* 0x00781f00090a7f89 */ /* 0x00069800000e0000 */
        /* <DEDUP_REMOVED lines=18> */
.L_x_469:
        /* <DEDUP_REMOVED lines=14> */
.L_x_2993:


//--------------------- .text._ZN7cutlass13device_kernelIN5flash19enable_sm80_to_sm89INS1_16FlashAttnFwdSm80INS1_25CollectiveMainloopFwdSm80ILi8ELi1ELb0EN4cute5tupleIJNS5_1CILi128EEENS7_ILi64EEENS7_ILi192EEEEEELi192ENS_6half_tEfNS_4arch4Sm80ELb1ELb0ELb1ELb0ELb1ELb0ELb1ELb0EEENS1_21CollectiveEpilogueFwdINS6_IJS8_SA_S9_EEENS6_IJNS7_ILi1EEESI_SI_EEESC_SE_Li256ELb0ELb1ELb0ELb0EEENS1_30DynamicPersistentTileSchedulerILi256ELi256ELb0ELb1ELb0EEEEEEEEEvNT_6ParamsE --------------------------
	.section	.text._ZN7cutlass13device_kernelIN5flash19enable_sm80_to_sm89INS1_16FlashAttnFwdSm80INS1_25CollectiveMainloopFwdSm80ILi8ELi1ELb0EN4cute5tupleIJNS5_1CILi128EEENS7_ILi64EEENS7_ILi192EEEEEELi192ENS_6half_tEfNS_4arch4Sm80ELb1ELb0ELb1ELb0ELb1ELb0ELb1ELb0EEENS1_21CollectiveEpilogueFwdINS6_IJS8_SA_S9_EEENS6_IJNS7_ILi1EEESI_SI_EEESC_SE_Li256ELb0ELb1ELb0ELb0EEENS1_30DynamicPersistentTileSchedulerILi256ELi256ELb0ELb1ELb0EEEEEEEEEvNT_6ParamsE,"ax",@progbits
	.sectioninfo	@"SHI_REGISTERS=255"
	.align	128
.text._ZN7cutlass13device_kernelIN5flash19enable_sm80_to_sm89INS1_16FlashAttnFwdSm80INS1_25CollectiveMainloopFwdSm80ILi8ELi1ELb0EN4cute5tupleIJNS5_1CILi128EEENS7_ILi64EEENS7_ILi192EEEEEELi192ENS_6half_tEfNS_4arch4Sm80ELb1ELb0ELb1ELb0ELb1ELb0ELb1ELb0EEENS1_21CollectiveEpilogueFwdINS6_IJS8_SA_S9_EEENS6_IJNS7_ILi1EEESI_SI_EEESC_SE_Li256ELb0ELb1ELb0ELb0EEENS1_30DynamicPersistentTileSchedulerILi256ELi256ELb0ELb1ELb0EEEEEEEEEvNT_6ParamsE:
        .type           _ZN7cutlass13device_kernelIN5flash19enable_sm80_to_sm89INS1_16FlashAttnFwdSm80INS1_25CollectiveMainloopFwdSm80ILi8ELi1ELb0EN4cute5tupleIJNS5_1CILi128EEENS7_ILi64EEENS7_ILi192EEEEEELi192ENS_6half_tEfNS_4arch4Sm80ELb1ELb0ELb1ELb0ELb1ELb0ELb1ELb0EEENS1_21CollectiveEpilogueFwdINS6_IJS8_SA_S9_EEENS6_IJNS7_ILi1EEESI_SI_EEESC_SE_Li256ELb0ELb1ELb0ELb0EEENS1_30DynamicPersistentTileSchedulerILi256ELi256ELb0ELb1ELb0EEEEEEEEEvNT_6ParamsE,@function
        .size           _ZN7cutlass13device_kernelIN5flash19enable_sm80_to_sm89INS1_16FlashAttnFwdSm80INS1_25CollectiveMainloopFwdSm80ILi8ELi1ELb0EN4cute5tupleIJNS5_1CILi128EEENS7_ILi64EEENS7_ILi192EEEEEELi192ENS_6half_tEfNS_4arch4Sm80ELb1ELb0ELb1ELb0ELb1ELb0ELb1ELb0EEENS1_21CollectiveEpilogueFwdINS6_IJS8_SA_S9_EEENS6_IJNS7_ILi1EEESI_SI_EEESC_SE_Li256ELb0ELb1ELb0ELb0EEENS1_30DynamicPersistentTileSchedulerILi256ELi256ELb0ELb1ELb0EEEEEEEEEvNT_6ParamsE,(.L_x_2994 - _ZN7cutlass13device_kernelIN5flash19enable_sm80_to_sm89INS1_16FlashAttnFwdSm80INS1_25CollectiveMainloopFwdSm80ILi8ELi1ELb0EN4cute5tupleIJNS5_1CILi128EEENS7_ILi64EEENS7_ILi192EEEEEELi192ENS_6half_tEfNS_4arch4Sm80ELb1ELb0ELb1ELb0ELb1ELb0ELb1ELb0EEENS1_21CollectiveEpilogueFwdINS6_IJS8_SA_S9_EEENS6_IJNS7_ILi1EEESI_SI_EEESC_SE_Li256ELb0ELb1ELb0ELb0EEENS1_30DynamicPersistentTileSchedulerILi256ELi256ELb0ELb1ELb0EEEEEEEEEvNT_6ParamsE)
        .other          _ZN7cutlass13device_kernelIN5flash19enable_sm80_to_sm89INS1_16FlashAttnFwdSm80INS1_25CollectiveMainloopFwdSm80ILi8ELi1ELb0EN4cute5tupleIJNS5_1CILi128EEENS7_ILi64EEENS7_ILi192EEEEEELi192ENS_6half_tEfNS_4arch4Sm80ELb1ELb0ELb1ELb0ELb1ELb0ELb1ELb0EEENS1_21CollectiveEpilogueFwdINS6_IJS8_SA_S9_EEENS6_IJNS7_ILi1EEESI_SI_EEESC_SE_Li256ELb0ELb1ELb0ELb0EEENS1_30DynamicPersistentTileSchedulerILi256ELi256ELb0ELb1ELb0EEEEEEEEEvNT_6ParamsE,@"STO_CUDA_ENTRY STV_DEFAULT"
_ZN7cutlass13device_kernelIN5flash19enable_sm80_to_sm89INS1_16FlashAttnFwdSm80INS1_25CollectiveMainloopFwdSm80ILi8ELi1ELb0EN4cute5tupleIJNS5_1CILi128EEENS7_ILi64EEENS7_ILi192EEEEEELi192ENS_6half_tEfNS_4arch4Sm80ELb1ELb0ELb1ELb0ELb1ELb0ELb1ELb0EEENS1_21CollectiveEpilogueFwdINS6_IJS8_SA_S9_EEENS6_IJNS7_ILi1EEESI_SI_EEESC_SE_Li256ELb0ELb1ELb0ELb0EEENS1_30DynamicPersistentTileSchedulerILi256ELi256ELb0ELb1ELb0EEEEEEEEEvNT_6ParamsE:
[----:B------:R-:W-:-:S03]  /*0000*/  MOV R1, c[0x0][0x28] ;  /* 0x00000a0000017a02 */ /* 0x000fc60000000f00 */
[----:B------:R-:W1:Y:S01]  /*0010*/  S2R R17, SR_TID.X ;  /* 0x0000000000117919 */ /* 0x000e620000002100 */
[----:B------:R-:W-:-:S03]  /*0020*/  IADD3 R1, R1, -0x30, RZ ;  /* 0xffffffd001017810 */ /* 0x000fc60007ffe0ff */
[----:B------:R-:W2:Y:S01]  /*0030*/  S2R R14, SR_CTAID.X ;  /* 0x00000000000e7919 */ /* 0x000ea20000002500 */
[----:B-1----:R-:W-:-:S05]  /*0040*/  SHF.R.U32.HI R2, RZ, 0x5, R17 ;  /* 0x00000005ff027819 */ /* 0x002fca0000011611 */
[----:B------:R-:W1:Y:S02]  /*0050*/  SHFL.IDX PT, R0, R2, RZ, 0x1f ;  /* 0x00001fff02007589 */ /* 0x000e6400000e0000 */
[----:B-1----:R-:W-:Y:S02]  /*0060*/  ISETP.GE.AND P0, PT, R0, 0x1, PT ;  /* 0x000000010000780c */ /* 0x002fe40003f06270 */
[----:B------:R1:W-:Y:S11]  /*0070*/  STL [R1+0x24], R0 ;  /* 0x0000240001007387 */ /* 0x0003f60000100800 */
[----:B------:R-:W-:Y:S06]  /*0080*/  @P0 BAR.ARV 0x4, 0x100 ;  /* 0x0104000000000b1d */ /* 0x000fec0000002000 */
[----:B--2---:R-:W-:-:S13]  /*0090*/  ISETP.GE.AND P0, PT, R14, c[0x0][0x538], PT ;  /* 0x00014e000e007a0c */ /* 0x004fda0003f06270 */
[----:B------:R-:W-:Y:S05]  /*00a0*/  @P0 EXIT ;  /* 0x000000000000094d */ /* 0x000fea0003800000 */
[----:B-1----:R-:W-:Y:S01]  /*00b0*/  SHF.R.S32.HI R13, RZ, 0x1f, R17 ;  /* 0x0000001fff0d7819 */ /* 0x002fe20000011411 */
[----:B------:R-:W-:Y:S01]  /*00c0*/  IMAD.MOV.U32 R188, RZ, RZ, 0x20 ;  /* 0x00000020ffbc7424 */ /* 0x000fe200078e00ff */
[----:B------:R-:W-:Y:S01]  /*00d0*/  ULDC.64 UR6, c[0x0][0x118] ;  /* 0x0000460000067ab9 */ /* 0x000fe20000000a00 */
[----:B------:R-:W-:Y:S01]  /*00e0*/  IMAD.MOV.U32 R189, RZ, RZ, 0x40 ;  /* 0x00000040ffbd7424 */ /* 0x000fe200078e00ff */
[CC--:B------:R-:W-:Y:S02]  /*00f0*/  LEA.HI R2, R13.reuse, R17.reuse, RZ, 0x4 ;  /* 0x000000110d027211 */ /* 0x0c0fe400078f20ff */
[----:B------:R-:W-:Y:S02]  /*0100*/  LEA.HI R8, R13, R17, RZ, 0x3 ;  /* 0x000000110d087211 */ /* 0x000fe400078f18ff */
[----:B------:R-:W-:Y:S02]  /*0110*/  SHF.R.S32.HI R3, RZ, 0x4, R2 ;  /* 0x00000004ff037819 */ /* 0x000fe40000011402 */
[----:B------:R-:W-:-:S02]  /*0120*/  SHF.R.S32.HI R229, RZ, 0x3, R8 ;  /* 0x00000003ffe57819 */ /* 0x000fc40000011408 */
[----:B------:R-:W-:Y:S02]  /*0130*/  LEA.HI R0, R2, R3, RZ, 0x1 ;  /* 0x0000000302007211 */ /* 0x000fe400078f08ff */
[----:B------:R-:W-:Y:S01]  /*0140*/  LEA.HI R10, R13, R17, RZ, 0x2 ;  /* 0x000000110d0a7211 */ /* 0x000fe200078f10ff */
[----:B------:R-:W-:Y:S01]  /*0150*/  IMAD.SHL.U32 R5, R229, 0x40, RZ ;  /* 0x00000040e5057824 */ /* 0x000fe200078e00ff */
[----:B------:R-:W-:Y:S02]  /*0160*/  LOP3.LUT R0, R0, 0xfffffffe, RZ, 0xc0, !PT ;  /* 0xfffffffe00007812 */ /* 0x000fe400078ec0ff */
[--C-:B------:R-:W-:Y:S02]  /*0170*/  SHF.R.S32.HI R7, RZ, 0x2, R10.reuse ;  /* 0x00000002ff077819 */ /* 0x100fe4000001140a */
[----:B------:R-:W-:Y:S01]  /*0180*/  SHF.R.S32.HI R4, RZ, 0x1f, R10 ;  /* 0x0000001fff047819 */ /* 0x000fe2000001140a */
[----:B------:R-:W-:Y:S01]  /*0190*/  IMAD.IADD R184, R3, 0x1, -R0 ;  /* 0x0000000103b87824 */ /* 0x000fe200078e0a00 */
[----:B------:R-:W-:-:S02]  /*01a0*/  LOP3.LUT R3, R8, 0xfffffff8, RZ, 0xc0, !PT ;  /* 0xfffffff808037812 */ /* 0x000fc400078ec0ff */
[----:B------:R-:W-:Y:S02]  /*01b0*/  LOP3.LUT R0, R2, 0xfffffff0, RZ, 0xc0, !PT ;  /* 0xfffffff002007812 */ /* 0x000fe400078ec0ff */
[----:B------:R-:W-:Y:S01]  /*01c0*/  LEA.HI R9, R13, R17, RZ, 0x5 ;  /* 0x000000110d097211 */ /* 0x000fe200078f28ff */
[C---:B------:R-:W-:Y:S01]  /*01d0*/  IMAD.IADD R217, R17.reuse, 0x1, -R3 ;  /* 0x0000000111d97824 */ /* 0x040fe200078e0a03 */
[----:B------:R-:W-:Y:S01]  /*01e0*/  LEA.HI R3, R4, R7, RZ, 0x3 ;  /* 0x0000000704037211 */ /* 0x000fe200078f18ff */
[----:B------:R-:W-:Y:S01]  /*01f0*/  IMAD.IADD R2, R17, 0x1, -R0 ;  /* 0x0000000111027824 */ /* 0x000fe200078e0a00 */
[----:B------:R-:W-:Y:S01]  /*0200*/  LOP3.LUT R0, R5, 0x1c0, RZ, 0xc0, !PT ;  /* 0x000001c005007812 */ /* 0x000fe200078ec0ff */
[----:B------:R-:W-:Y:S01]  /*0210*/  IMAD.SHL.U32 R206, R217, 0x8, RZ ;  /* 0x00000008d9ce7824 */ /* 0x000fe200078e00ff */
[----:B------:R-:W-:Y:S01]  /*0220*/  LOP3.LUT R3, R3, 0xfffffff8, RZ, 0xc0, !PT ;  /* 0xfffffff803037812 */ /* 0x000fe200078ec0ff */
[C---:B------:R-:W-:Y:S01]  /*0230*/  IMAD.SHL.U32 R5, R217.reuse, 0x40, RZ ;  /* 0x00000040d9057824 */ /* 0x040fe200078e00ff */
[----:B------:R-:W-:Y:S01]  /*0240*/  SHF.R.U32.HI R4, RZ, 0x3, R0 ;  /* 0x00000003ff047819 */ /* 0x000fe20000011600 */
[----:B------:R-:W-:Y:S01]  /*0250*/  IMAD R216, R217, 0x20, R229 ;  /* 0x00000020d9d87824 */ /* 0x000fe200078e02e5 */
[----:B------:R-:W-:Y:S01]  /*0260*/  LOP3.LUT R0, R0, 0x38, R206, 0xf8, !PT ;  /* 0x0000003800007812 */ /* 0x000fe200078ef8ce */
[----:B------:R-:W-:Y:S01]  /*0270*/  IMAD.IADD R7, R7, 0x1, -R3 ;  /* 0x0000000107077824 */ /* 0x000fe200078e0a03 */
[----:B------:R-:W-:-:S02]  /*0280*/  SHF.R.S32.HI R6, RZ, 0x1f, R2 ;  /* 0x0000001fff067819 */ /* 0x000fc40000011402 */
[----:B------:R-:W-:Y:S02]  /*0290*/  LOP3.LUT R11, R0, R4, RZ, 0x3c, !PT ;  /* 0x00000004000b7212 */ /* 0x000fe400078e3cff */
[----:B------:R-:W-:Y:S02]  /*02a0*/  LOP3.LUT R0, R5, 0x1c0, RZ, 0xc0, !PT ;  /* 0x000001c005007812 */ /* 0x000fe400078ec0ff */
[----:B------:R-:W-:Y:S02]  /*02b0*/  LEA.HI R187, R6, R2, RZ, 0x3 ;  /* 0x0000000206bb7211 */ /* 0x000fe400078f18ff */
[----:B------:R-:W-:Y:S02]  /*02c0*/  LOP3.LUT R6, R0, 0x8, R8, 0xf8, !PT ;  /* 0x0000000800067812 */ /* 0x000fe400078ef808 */
[----:B------:R-:W-:Y:S02]  /*02d0*/  SHF.R.U32.HI R4, RZ, 0x3, R0 ;  /* 0x00000003ff047819 */ /* 0x000fe40000011600 */
[C---:B------:R-:W-:Y:S01]  /*02e0*/  LOP3.LUT R5, R187.reuse, 0xfffffff8, RZ, 0xc0, !PT ;  /* 0xfffffff8bb057812 */ /* 0x040fe200078ec0ff */
[----:B------:R-:W-:Y:S01]  /*02f0*/  IMAD.SHL.U32 R187, R187, 0x40, RZ ;  /* 0x00000040bbbb7824 */ /* 0x000fe200078e00ff */
[----:B------:R-:W-:-:S02]  /*0300*/  LOP3.LUT R0, R9, 0xffffffe0, RZ, 0xc0, !PT ;  /* 0xffffffe009007812 */ /* 0x000fc400078ec0ff */
[----:B------:R-:W-:Y:S01]  /*0310*/  LOP3.LUT R3, R7, 0x1, RZ, 0xc0, !PT ;  /* 0x0000000107037812 */ /* 0x000fe200078ec0ff */
[----:B------:R-:W-:Y:S01]  /*0320*/  IMAD.IADD R8, R2, 0x1, -R5 ;  /* 0x0000000102087824 */ /* 0x000fe200078e0a05 */
[--C-:B------:R-:W-:Y:S01]  /*0330*/  SHF.R.S32.HI R197, RZ, 0x5, R9.reuse ;  /* 0x00000005ffc57819 */ /* 0x100fe20000011409 */
[----:B------:R-:W-:Y:S01]  /*0340*/  IMAD.IADD R16, R17, 0x1, -R0 ;  /* 0x0000000111107824 */ /* 0x000fe200078e0a00 */
[----:B------:R-:W-:Y:S02]  /*0350*/  SHF.R.S32.HI R2, RZ, 0x1f, R9 ;  /* 0x0000001fff027819 */ /* 0x000fe40000011409 */
[----:B------:R-:W-:Y:S02]  /*0360*/  ISETP.NE.U32.AND P0, PT, R3, 0x1, PT ;  /* 0x000000010300780c */ /* 0x000fe40003f05070 */
[----:B------:R-:W-:Y:S02]  /*0370*/  LOP3.LUT R3, R10, 0xfffffffc, RZ, 0xc0, !PT ;  /* 0xfffffffc0a037812 */ /* 0x000fe400078ec0ff */
[----:B------:R-:W-:Y:S01]  /*0380*/  LEA.HI R0, R2, R197, RZ, 0x3 ;  /* 0x000000c502007211 */ /* 0x000fe200078f18ff */
[----:B------:R-:W-:Y:S01]  /*0390*/  IMAD.SHL.U32 R2, R8, 0x40, RZ ;  /* 0x0000004008027824 */ /* 0x000fe200078e00ff */
[----:B------:R-:W-:-:S02]  /*03a0*/  SHF.R.S32.HI R10, RZ, 0x1f, R16 ;  /* 0x0000001fff0a7819 */ /* 0x000fc40000011410 */
[----:B------:R-:W-:Y:S01]  /*03b0*/  LOP3.LUT R12, R6, R4, RZ, 0x3c, !PT ;  /* 0x00000004060c7212 */ /* 0x000fe200078e3cff */
[----:B------:R-:W-:Y:S01]  /*03c0*/  IMAD.SHL.U32 R6, R184, 0x8, RZ ;  /* 0x00000008b8067824 */ /* 0x000fe200078e00ff */
[----:B------:R-:W-:Y:S01]  /*03d0*/  LOP3.LUT R4, R0, 0xffffff8, RZ, 0xc0, !PT ;  /* 0x0ffffff800047812 */ /* 0x000fe200078ec0ff */
[----:B------:R-:W-:Y:S01]  /*03e0*/  IMAD.IADD R0, R17, 0x1, -R3 ;  /* 0x0000000111007824 */ /* 0x000fe200078e0a03 */
[----:B------:R-:W-:Y:S01]  /*03f0*/  LEA.HI R10, R10, R16, RZ, 0x2 ;  /* 0x000000100a0a7211 */ /* 0x000fe200078f10ff */
[----:B------:R-:W-:Y:S01]  /*0400*/  IMAD R184, R184, 0x200, R12 ;  /* 0x00000200b8b87824 */ /* 0x000fe200078e020c */
[----:B------:R-:W-:Y:S01]  /*0410*/  LOP3.LUT R2, R2, 0x1c0, RZ, 0xc0, !PT ;  /* 0x000001c002027812 */ /* 0x000fe200078ec0ff */
[C---:B------:R-:W-:Y:S01]  /*0420*/  IMAD.IADD R4, R197.reuse, 0x1, -R4 ;  /* 0x00000001c5047824 */ /* 0x040fe200078e0a04 */
[----:B------:R-:W-:Y:S01]  /*0430*/  SHF.R.S32.HI R3, RZ, 0x2, R10 ;  /* 0x00000002ff037819 */ /* 0x000fe2000001140a */
[----:B------:R-:W-:Y:S01]  /*0440*/  IMAD.SHL.U32 R197, R197, 0x400, RZ ;  /* 0x00000400c5c57824 */ /* 0x000fe200078e00ff */
[----:B------:R-:W-:-:S02]  /*0450*/  LOP3.LUT R6, R2, 0x8, R6, 0xf8, !PT ;  /* 0x0000000802067812 */ /* 0x000fc400078ef806 */
[----:B------:R-:W-:Y:S01]  /*0460*/  SHF.R.U32.HI R5, RZ, 0x3, R2 ;  /* 0x00000003ff057819 */ /* 0x000fe20000011602 */
[----:B------:R-:W-:Y:S01]  /*0470*/  IMAD R15, R4, 0x10, R3 ;  /* 0x00000010040f7824 */ /* 0x000fe200078e0203 */
[----:B------:R-:W-:Y:S01]  /*0480*/  LEA.HI R2, R0, R0, RZ, 0x1 ;  /* 0x0000000000027211 */ /* 0x000fe200078f08ff */
[----:B------:R-:W-:Y:S01]  /*0490*/  IMAD.SHL.U32 R3, R7, 0x40, RZ ;  /* 0x0000004007037824 */ /* 0x000fe200078e00ff */
[----:B------:R-:W-:Y:S02]  /*04a0*/  LOP3.LUT R5, R6, R5, RZ, 0x3c, !PT ;  /* 0x0000000506057212 */ /* 0x000fe400078e3cff */
[----:B------:R-:W-:Y:S01]  /*04b0*/  LOP3.LUT R2, R2, 0x1ffffffe, RZ, 0xc0, !PT ;  /* 0x1ffffffe02027812 */ /* 0x000fe200078ec0ff */
[----:B------:R-:W-:Y:S01]  /*04c0*/  STL [R1+0x28], R15 ;  /* 0x0000280f01007387 */ /* 0x000fe20000100800 */
[----:B------:R-:W-:Y:S02]  /*04d0*/  LOP3.LUT R3, R3, 0x1c0, RZ, 0xc0, !PT ;  /* 0x000001c003037812 */ /* 0x000fe400078ec0ff */
[----:B------:R-:W-:Y:S01]  /*04e0*/  LOP3.LUT R187, R187, 0xfffffe00, RZ, 0xc0, !PT ;  /* 0xfffffe00bbbb7812 */ /* 0x000fe200078ec0ff */
[C---:B------:R-:W-:Y:S01]  /*04f0*/  IMAD.IADD R6, R0.reuse, 0x1, -R2 ;  /* 0x0000000100067824 */ /* 0x040fe200078e0a02 */
[----:B------:R-:W-:Y:S01]  /*0500*/  R2P PR, R7, 0x6 ;  /* 0x0000000607007804 */ /* 0x000fe20000000000 */
[----:B------:R-:W-:Y:S01]  /*0510*/  IMAD R2, R0, 0x2, R197 ;  /* 0x0000000200027824 */ /* 0x000fe200078e02c5 */
[----:B------:R-:W-:Y:S01]  /*0520*/  LEA.HI R0, R3, R3, RZ, 0x1d ;  /* 0x0000000303007211 */ /* 0x000fe200078fe8ff */
[----:B------:R-:W-:Y:S01]  /*0530*/  STL [R1], R14 ;  /* 0x0000000e01007387 */ /* 0x000fe20000100800 */
[----:B------:R-:W-:Y:S01]  /*0540*/  IADD3 R207, R206, 0x40, RZ ;  /* 0x00000040cecf7810 */ /* 0x000fe20007ffe0ff */
[----:B------:R-:W-:Y:S01]  /*0550*/  IMAD R232, R6, 0x8, R15 ;  /* 0x0000000806e87824 */ /* 0x000fe200078e020f */
[----:B------:R-:W-:Y:S01]  /*0560*/  IADD3 R197, R5, R187, R197 ;  /* 0x000000bb05c57210 */ /* 0x000fe20007ffe0c5 */
[----:B------:R-:W-:Y:S01]  /*0570*/  IMAD.IADD R4, R2, 0x1, R0 ;  /* 0x0000000102047824 */ /* 0x000fe200078e0200 */
[----:B------:R-:W-:-:S02]  /*0580*/  LEA.HI R0, R13, R17, RZ, 0x7 ;  /* 0x000000110d007211 */ /* 0x000fc400078f38ff */
[----:B------:R-:W-:Y:S02]  /*0590*/  LOP3.LUT R187, R5, R187, RZ, 0xfc, !PT ;  /* 0x000000bb05bb7212 */ /* 0x000fe400078efcff */
[----:B------:R-:W-:Y:S02]  /*05a0*/  SHF.R.S32.HI R0, RZ, 0x7, R0 ;  /* 0x00000007ff007819 */ /* 0x000fe40000011400 */
[----:B------:R-:W-:Y:S02]  /*05b0*/  LOP3.LUT R0, R10, 0x7ffffffc, RZ, 0xc0, !PT ;  /* 0x7ffffffc0a007812 */ /* 0x000fe400078ec0ff */
[----:B------:R-:W-:Y:S02]  /*05c0*/  SHF.R.S32.HI R2, RZ, 0x1f, R206 ;  /* 0x0000001fff027819 */ /* 0x000fe400000114ce */
[----:B------:R-:W-:Y:S01]  /*05d0*/  SHF.R.S32.HI R5, RZ, 0x1f, R207 ;  /* 0x0000001fff057819 */ /* 0x000fe200000114cf */
[----:B------:R-:W-:Y:S01]  /*05e0*/  IMAD.IADD R2, R16, 0x1, -R0 ;  /* 0x0000000110027824 */ /* 0x000fe200078e0a00 */
[----:B------:R-:W-:-:S02]  /*05f0*/  IADD3 R208, R206, 0x80, RZ ;  /* 0x00000080ced07810 */ /* 0x000fc40007ffe0ff */
[----:B------:R-:W-:Y:S01]  /*0600*/  SEL R0, R188, 0xffffffe0, !P1 ;  /* 0xffffffe0bc007807 */ /* 0x000fe20004800000 */
[----:B------:R-:W-:Y:S01]  /*0610*/  IMAD.SHL.U32 R233, R2, 0x2, RZ ;  /* 0x0000000202e97824 */ /* 0x000fe200078e00ff */
[----:B------:R-:W-:Y:S02]  /*0620*/  LEA R5, R4, 0x80, 0x1 ;  /* 0x0000008004057811 */ /* 0x000fe400078e08ff */
[----:B------:R-:W-:Y:S02]  /*0630*/  SHF.R.S32.HI R3, RZ, 0x1f, R208 ;  /* 0x0000001fff037819 */ /* 0x000fe400000114d0 */
[----:B------:R-:W-:Y:S01]  /*0640*/  SEL R3, R189, 0xffffffc0, !P2 ;  /* 0xffffffc0bd037807 */ /* 0x000fe20005000000 */
[C---:B------:R-:W-:Y:S01]  /*0650*/  IMAD.IADD R4, R5.reuse, 0x1, R0 ;  /* 0x0000000105047824 */ /* 0x040fe200078e0200 */
[----:B------:R-:W-:Y:S01]  /*0660*/  STL [R1+0x4], R5 ;  /* 0x0000040501007387 */ /* 0x000fe20000100800 */
[C---:B------:R-:W-:Y:S02]  /*0670*/  IADD3 R2, R5.reuse, -0x10, RZ ;  /* 0xfffffff005027810 */ /* 0x040fe40007ffe0ff */
[C---:B------:R-:W-:Y:S01]  /*0680*/  IMAD.IADD R6, R5.reuse, 0x1, R3 ;  /* 0x0000000105067824 */ /* 0x040fe200078e0203 */
[----:B------:R1:W-:Y:S01]  /*0690*/  STL [R1+0x10], R4 ;  /* 0x0000100401007387 */ /* 0x0003e20000100800 */
[----:B------:R-:W-:-:S02]  /*06a0*/  @P0 IADD3 R2, R5, 0x10, RZ ;  /* 0x0000001005020810 */ /* 0x000fc40007ffe0ff */
[----:B------:R-:W-:Y:S01]  /*06b0*/  LEA.HI R9, R13, R17, RZ, 0x6 ;  /* 0x000000110d097211 */ /* 0x000fe200078f30ff */
[----:B------:R-:W-:Y:S01]  /*06c0*/  STL [R1+0x20], R6 ;  /* 0x0000200601007387 */ /* 0x000fe20000100800 */
[----:B------:R-:W-:Y:S01]  /*06d0*/  LOP3.LUT P4, RZ, R8, 0x2, RZ, 0xc0, !PT ;  /* 0x0000000208ff7812 */ /* 0x000fe2000788c0ff */
[----:B------:R-:W-:Y:S01]  /*06e0*/  IMAD.IADD R0, R0, 0x1, R2 ;  /* 0x0000000100007824 */ /* 0x000fe200078e0202 */
[----:B------:R-:W-:Y:S01]  /*06f0*/  LOP3.LUT P3, RZ, R8, 0x4, RZ, 0xc0, !PT ;  /* 0x0000000408ff7812 */ /* 0x000fe2000786c0ff */
[----:B------:R-:W-:Y:S01]  /*0700*/  IMAD.SHL.U32 R9, R9, 0x8, RZ ;  /* 0x0000000809097824 */ /* 0x000fe200078e00ff */
[----:B------:R-:W-:Y:S02]  /*0710*/  SEL R188, R188, 0xffffffe0, !P4 ;  /* 0xffffffe0bcbc7807 */ /* 0x000fe40006000000 */
[----:B------:R-:W-:Y:S02]  /*0720*/  LEA R197, R197, 0xc100, 0x1 ;  /* 0x0000c100c5c57811 */ /* 0x000fe400078e08ff */
[----:B------:R-:W-:-:S02]  /*0730*/  LEA R187, R187, 0x100, 0x1 ;  /* 0x00000100bbbb7811 */ /* 0x000fc400078e08ff */
[----:B------:R-:W-:Y:S01]  /*0740*/  SEL R189, R189, 0xffffffc0, !P3 ;  /* 0xffffffc0bdbd7807 */ /* 0x000fe20005800000 */
[----:B------:R-:W-:Y:S01]  /*0750*/  IMAD.IADD R198, R197, 0x1, R188 ;  /* 0x00000001c5c67824 */ /* 0x000fe200078e02bc */
[----:B------:R-:W-:Y:S01]  /*0760*/  LOP3.LUT R9, R11, 0x7ffffe00, R9, 0xf8, !PT ;  /* 0x7ffffe000b097812 */ /* 0x000fe200078ef809 */
[----:B------:R-:W-:Y:S01]  /*0770*/  IMAD.IADD R188, R188, 0x1, R187 ;  /* 0x00000001bcbc7824 */ /* 0x000fe200078e02bb */
[----:B------:R-:W-:Y:S01]  /*0780*/  LEA R184, R184, 0x6100, 0x1 ;  /* 0x00006100b8b87811 */ /* 0x000fe200078e08ff */
[----:B------:R-:W-:Y:S02]  /*0790*/  IMAD.IADD R200, R197, 0x1, R189 ;  /* 0x00000001c5c87824 */ /* 0x000fe400078e02bd */
[----:B------:R-:W-:Y:S02]  /*07a0*/  IMAD.IADD R190, R189, 0x1, R187 ;  /* 0x00000001bdbe7824 */ /* 0x000fe400078e02bb */
[----:B------:R-:W-:Y:S02]  /*07b0*/  IMAD.IADD R199, R198, 0x1, R189 ;  /* 0x00000001c6c77824 */ /* 0x000fe400078e02bd */
[----:B-1----:R-:W-:-:S02]  /*07c0*/  IMAD.IADD R4, R4, 0x1, R3 ;  /* 0x0000000104047824 */ /* 0x002fc400078e0203 */
[----:B------:R-:W-:Y:S02]  /*07d0*/  IMAD.SHL.U32 R203, R9, 0x2, RZ ;  /* 0x0000000209cb7824 */ /* 0x000fe400078e00ff */
[----:B------:R-:W-:Y:S01]  /*07e0*/  IMAD.IADD R189, R189, 0x1, R188 ;  /* 0x00000001bdbd7824 */ /* 0x000fe200078e02bc */
[----:B------:R-:W-:Y:S04]  /*07f0*/  STL [R1+0x1c], R4 ;  /* 0x00001c0401007387 */ /* 0x000fe80000100800 */
[----:B------:R1:W-:Y:S02]  /*0800*/  STL [R1+0x8], R2 ;  /* 0x0000080201007387 */ /* 0x0003e40000100800 */
[----:B-1----:R-:W-:-:S05]  /*0810*/  IMAD.IADD R2, R3, 0x1, R2 ;  /* 0x0000000103027824 */ /* 0x002fca00078e0202 */
[----:B------:R-:W-:Y:S04]  /*0820*/  STL [R1+0x18], R2 ;  /* 0x0000180201007387 */ /* 0x000fe80000100800 */
[----:B------:R1:W-:Y:S02]  /*0830*/  STL [R1+0xc], R0 ;  /* 0x00000c0001007387 */ /* 0x0003e40000100800 */
[----:B-1----:R-:W-:-:S05]  /*0840*/  IMAD.IADD R0, R0, 0x1, R3 ;  /* 0x0000000100007824 */ /* 0x002fca00078e0203 */
[----:B------:R1:W-:Y:S02]  /*0850*/  STL [R1+0x14], R0 ;  /* 0x0000140001007387 */ /* 0x0003e40000100800 */
.L_x_543:
[----:B------:R-:W2:Y:S01]  /*0860*/  LDL R4, [R1] ;  /* 0x0000000001047983 */ /* 0x000ea20000100800 */
[----:B-1----:R-:W-:Y:S01]  /*0870*/  IMAD.MOV.U32 R0, RZ, RZ, c[0x0][0x560] ;  /* 0x00015800ff007624 */ /* 0x002fe200078e00ff */
[----:B------:R-:W-:Y:S01]  /*0880*/  YIELD ;  /* 0x0000000000007946 */ /* 0x000fe20003800000 */
[----:B------:R-:W-:Y:S03]  /*0890*/  BSSY B0, `(.L_x_470) ;  /* 0x0000016000007945 */ /* 0x000fe60003800000 */
[----:B------:R-:W-:-:S13]  /*08a0*/  ISETP.NE.AND P0, PT, R0, 0x1, PT ;  /* 0x000000010000780c */ /* 0x000fda0003f05270 */
[----:B--2---:R-:W-:Y:S01]  /*08b0*/  @P0 IMAD.HI.U32 R0, R4, c[0x0][0x564], RZ ;  /* 0x0001590004000a27 */ /* 0x004fe200078e00ff */
[----:B------:R-:W-:-:S04]  /*08c0*/  MOV R3, R4 ;  /* 0x0000000400037202 */ /* 0x000fc80000000f00 */
[----:B------:R-:W-:-:S04]  /*08d0*/  @P0 SHF.R.U32.HI R3, RZ, c[0x0][0x568], R0 ;  /* 0x00015a00ff030a19 */ /* 0x000fc80000011600 */
[----:B------:R-:W-:Y:S01]  /*08e0*/  ISETP.GE.AND P0, PT, R3, c[0x0][0x578], PT ;  /* 0x00015e0003007a0c */ /* 0x000fe20003f06270 */
[----:B------:R-:W-:-:S04]  /*08f0*/  IMAD.MOV R2, RZ, RZ, -R3 ;  /* 0x000000ffff027224 */ /* 0x000fc800078e0a03 */
[----:B------:R-:W-:-:S08]  /*0900*/  IMAD R2, R2, c[0x0][0x560], R4 ;  /* 0x0001580002027a24 */ /* 0x000fd000078e0204 */
[----:B------:R-:W-:Y:S05]  /*0910*/  @!P0 BRA `(.L_x_471) ;  /* 0x0000007000008947 */ /* 0x000fea0003800000 */
[----:B------:R-:W-:-:S04]  /*0920*/  MOV R0, c[0x0][0x56c] ;  /* 0x00015b0000007a02 */ /* 0x000fc80000000f00 */
[----:B------:R-:W-:Y:S02]  /*0930*/  ISETP.NE.AND P0, PT, R0, 0x1, PT ;  /* 0x000000010000780c */ /* 0x000fe40003f05270 */
[----:B------:R-:W-:-:S11]  /*0940*/  MOV R0, R2 ;  /* 0x0000000200007202 */ /* 0x000fd60000000f00 */
[----:B------:R-:W-:-:S05]  /*0950*/  @P0 IMAD.HI.U32 R4, R2, c[0x0][0x570], RZ ;  /* 0x00015c0002040a27 */ /* 0x000fca00078e00ff */
[----:B------:R-:W-:-:S05]  /*0960*/  @P0 SHF.R.U32.HI R0, RZ, c[0x0][0x574], R4 ;  /* 0x00015d00ff000a19 */ /* 0x000fca0000011604 */
[----:B------:R-:W-:Y:S01]  /*0970*/  IMAD R4, R0, c[0x0][0x56c], RZ ;  /* 0x00015b0000047a24 */ /* 0x000fe200078e02ff */
[----:B------:R-:W-:Y:S05]  /*0980*/  BRA `(.L_x_472) ;  /* 0x0000006000007947 */ /* 0x000fea0003800000 */
.L_x_471:
[----:B------:R-:W-:-:S04]  /*0990*/  MOV R0, c[0x0][0x554] ;  /* 0x0001550000007a02 */ /* 0x000fc80000000f00 */
[----:B------:R-:W-:Y:S02]  /*09a0*/  ISETP.NE.AND P0, PT, R0, 0x1, PT ;  /* 0x000000010000780c */ /* 0x000fe40003f05270 */
[----:B------:R-:W-:-:S11]  /*09b0*/  MOV R0, R2 ;  /* 0x0000000200007202 */ /* 0x000fd60000000f00 */
[----:B------:R-:W-:-:S05]  /*09c0*/  @P0 IMAD.HI.U32 R4, R2, c[0x0][0x558], RZ ;  /* 0x0001560002040a27 */ /* 0x000fca00078e00ff */
[----:B------:R-:W-:-:S05]  /*09d0*/  @P0 SHF.R.U32.HI R0, RZ, c[0x0][0x55c], R4 ;  /* 0x00015700ff000a19 */ /* 0x000fca0000011604 */
[----:B------:R-:W-:Y:S02]  /*09e0*/  IMAD R4, R0, c[0x0][0x554], RZ ;  /* 0x0001550000047a24 */ /* 0x000fe400078e02ff */
.L_x_472:
[----:B------:R-:W-:Y:S05]  /*09f0*/  BSYNC B0 ;  /* 0x0000000000007941 */ /* 0x000fea0003800000 */
.L_x_470:
[----:B------:R-:W-:Y:S01]  /*0a00*/  IMAD.MOV.U32 R5, RZ, RZ, c[0x0][0x548] ;  /* 0x00015200ff057624 */ /* 0x000fe200078e00ff */
[----:B------:R-:W-:Y:S01]  /*0a10*/  ISETP.NE.U32.AND P0, PT, RZ, c[0x0][0x370], PT ;  /* 0x0000dc00ff007a0c */ /* 0x000fe20003f05070 */
[----:B------:R-:W-:Y:S02]  /*0a20*/  IMAD.IADD R4, R2, 0x1, -R4 ;  /* 0x0000000102047824 */ /* 0x000fe400078e0a04 */
[----:B------:R-:W-:Y:S01]  /*0a30*/  IMAD.MOV.U32 R220, RZ, RZ, RZ ;  /* 0x000000ffffdc7224 */ /* 0x000fe200078e00ff */
[----:B------:R-:W-:Y:S01]  /*0a40*/  ISETP.NE.AND P1, PT, R5, 0x1, PT ;  /* 0x000000010500780c */ /* 0x000fe20003f25270 */
[----:B------:R-:W-:Y:S01]  /*0a50*/  IMAD R5, R3, c[0x0][0x554], R4 ;  /* 0x0001550003057a24 */ /* 0x000fe200078e0204 */
[----:B------:R-:W-:-:S04]  /*0a60*/  ISETP.NE.AND.EX P0, PT, RZ, c[0x0][0x374], PT, P0 ;  /* 0x0000dd00ff007a0c */ /* 0x000fc80003f05300 */
[----:B------:R-:W-:-:S07]  /*0a70*/  MOV R230, R5 ;  /* 0x0000000500e67202 */ /* 0x000fce0000000f00 */
[----:B------:R-:W-:-:S04]  /*0a80*/  @P1 IMAD.HI.U32 R2, R5, c[0x0][0x54c], RZ ;  /* 0x0001530005021a27 */ /* 0x000fc800078e00ff */
[----:B------:R-:W-:Y:S01]  /*0a90*/  @P0 IMAD.MOV.U32 R3, RZ, RZ, 0x4 ;  /* 0x00000004ff030424 */ /* 0x000fe200078e00ff */
[----:B------:R-:W-:-:S05]  /*0aa0*/  @P1 SHF.R.U32.HI R230, RZ, c[0x0][0x550], R2 ;  /* 0x00015400ffe61a19 */ /* 0x000fca0000011602 */
[----:B------:R-:W-:Y:S01]  /*0ab0*/  @P0 IMAD.WIDE R2, R230, R3, c[0x0][0x370] ;  /* 0x0000dc00e6020625 */ /* 0x000fe200078e0203 */
[----:B------:R-:W-:-:S04]  /*0ac0*/  LOP3.LUT R0, R0, 0x1ffffff, RZ, 0x3c, !PT ;  /* 0x01ffffff00007812 */ /* 0x000fc800078e3cff */
[----:B------:R1:W5:Y:S01]  /*0ad0*/  @P0 LDG.E R220, [R2.64] ;  /* 0x0000000602dc0981 */ /* 0x000362000c1e1900 */
[----:B------:R-:W-:Y:S01]  /*0ae0*/  IADD3 R0, R0, c[0x0][0x53c], RZ ;  /* 0x00014f0000007a10 */ /* 0x000fe20007ffe0ff */
[----:B------:R-:W-:Y:S01]  /*0af0*/  IMAD.MOV.U32 R4, RZ, RZ, 0x40 ;  /* 0x00000040ff047424 */ /* 0x000fe200078e00ff */
[----:B------:R-:W-:Y:S01]  /*0b00*/  CS2R R98, SRZ ;  /* 0x0000000000627805 */ /* 0x000fe2000001ff00 */
[----:B------:R-:W-:Y:S01]  /*0b10*/  CS2R R96, SRZ ;  /* 0x0000000000607805 */ /* 0x000fe2000001ff00 */
[----:B------:R-:W-:Y:S01]  /*0b20*/  CS2R R94, SRZ ;  /* 0x00000000005e7805 */ /* 0x000fe2000001ff00 */
[----:B------:R-:W-:Y:S01]  /*0b30*/  IMAD.SHL.U32 R228, R0, 0x80, RZ ;  /* 0x0000008000e47824 */ /* 0x000fe200078e00ff */
[----:B------:R-:W-:Y:S01]  /*0b40*/  IADD3 R4, R4, -c[0x0][0x168], RZ ;  /* 0x80005a0004047a10 */ /* 0x000fe20007ffe0ff */
[----:B------:R-:W-:Y:S01]  /*0b50*/  CS2R R92, SRZ ;  /* 0x00000000005c7805 */ /* 0x000fe2000001ff00 */
[----:B------:R-:W-:Y:S01]  /*0b60*/  MOV R90, RZ ;  /* 0x000000ff005a7202 */ /* 0x000fe20000000f00 */
[----:B------:R-:W-:Y:S01]  /*0b70*/  CS2R R88, SRZ ;  /* 0x0000000000587805 */ /* 0x000fe2000001ff00 */
[----:B------:R-:W-:Y:S01]  /*0b80*/  IADD3 R0, R228, 0x7f, RZ ;  /* 0x0000007fe4007810 */ /* 0x000fe20007ffe0ff */
[----:B------:R-:W-:Y:S01]  /*0b90*/  IMAD.MOV.U32 R86, RZ, RZ, RZ ;  /* 0x000000ffff567224 */ /* 0x000fe200078e00ff */
[----:B------:R-:W-:Y:S01]  /*0ba0*/  CS2R R84, SRZ ;  /* 0x0000000000547805 */ /* 0x000fe2000001ff00 */
[----:B------:R-:W-:Y:S01]  /*0bb0*/  IMAD.MOV.U32 R9, RZ, RZ, RZ ;  /* 0x000000ffff097224 */ /* 0x000fe200078e00ff */
[----:B------:R-:W-:Y:S01]  /*0bc0*/  MOV R82, RZ ;  /* 0x000000ff00527202 */ /* 0x000fe20000000f00 */
[----:B------:R-:W-:Y:S01]  /*0bd0*/  CS2R R80, SRZ ;  /* 0x0000000000507805 */ /* 0x000fe2000001ff00 */
[----:B------:R-:W-:Y:S01]  /*0be0*/  CS2R R10, SRZ ;  /* 0x00000000000a7805 */ /* 0x000fe2000001ff00 */
[----:B------:R-:W-:Y:S01]  /*0bf0*/  IMAD.MOV.U32 R78, RZ, RZ, RZ ;  /* 0x000000ffff4e7224 */ /* 0x000fe200078e00ff */
[----:B------:R-:W-:Y:S01]  /*0c00*/  CS2R R12, SRZ ;  /* 0x00000000000c7805 */ /* 0x000fe2000001ff00 */
[----:B------:R-:W-:Y:S01]  /*0c10*/  IMAD.MOV.U32 R76, RZ, RZ, RZ ;  /* 0x000000ffff4c7224 */ /* 0x000fe200078e00ff */
[----:B------:R-:W-:Y:S01]  /*0c20*/  MOV R74, RZ ;  /* 0x000000ff004a7202 */ /* 0x000fe20000000f00 */
[----:B------:R-:W-:Y:S01]  /*0c30*/  CS2R R14, SRZ ;  /* 0x00000000000e7805 */ /* 0x000fe2000001ff00 */
[----:B------:R-:W-:Y:S01]  /*0c40*/  IMAD.MOV.U32 R72, RZ, RZ, RZ ;  /* 0x000000ffff487224 */ /* 0x000fe200078e00ff */
[----:B------:R-:W-:Y:S01]  /*0c50*/  CS2R R16, SRZ ;  /* 0x0000000000107805 */ /* 0x000fe2000001ff00 */
[----:B-1----:R-:W-:Y:S01]  /*0c60*/  MOV R2, c[0x0][0x2c4] ;  /* 0x0000b10000027a02 */ /* 0x002fe20000000f00 */
[----:B------:R-:W-:Y:S01]  /*0c70*/  IMAD.MOV.U32 R70, RZ, RZ, RZ ;  /* 0x000000ffff467224 */ /* 0x000fe200078e00ff */
[----:B------:R-:W-:Y:S01]  /*0c80*/  MOV R68, RZ ;  /* 0x000000ff00447202 */ /* 0x000fe20000000f00 */
[----:B------:R-:W-:Y:S01]  /*0c90*/  IMAD.MOV.U32 R66, RZ, RZ, RZ ;  /* 0x000000ffff427224 */ /* 0x000fe200078e00ff */
[----:B------:R-:W-:Y:S01]  /*0ca0*/  ISETP.NE.AND P4, PT, R2, 0x1, PT ;  /* 0x000000010200780c */ /* 0x000fe20003f85270 */
[----:B------:R-:W-:Y:S01]  /*0cb0*/  CS2R R18, SRZ ;  /* 0x0000000000127805 */ /* 0x000fe2000001ff00 */
[----:B------:R-:W-:Y:S01]  /*0cc0*/  MOV R2, c[0x0][0x2ac] ;  /* 0x0000ab0000027a02 */ /* 0x000fe20000000f00 */
[----:B------:R-:W-:Y:S01]  /*0cd0*/  IMAD.MOV.U32 R64, RZ, RZ, RZ ;  /* 0x000000ffff407224 */ /* 0x000fe200078e00ff */
[----:B------:R-:W-:Y:S01]  /*0ce0*/  MOV R62, RZ ;  /* 0x000000ff003e7202 */ /* 0x000fe20000000f00 */
[----:B------:R-:W-:Y:S01]  /*0cf0*/  CS2R R20, SRZ ;  /* 0x0000000000147805 */ /* 0x000fe2000001ff00 */
[----:B------:R-:W-:Y:S01]  /*0d00*/  IMAD.MOV.U32 R60, RZ, RZ, RZ ;  /* 0x000000ffff3c7224 */ /* 0x000fe200078e00ff */
[----:B------:R-:W-:Y:S01]  /*0d10*/  CS2R R22, SRZ ;  /* 0x0000000000167805 */ /* 0x000fe2000001ff00 */
[C---:B------:R-:W-:Y:S01]  /*0d20*/  IMAD R6, R2.reuse, c[0x0][0x1d0], RZ ;  /* 0x0000740002067a24 */ /* 0x040fe200078e02ff */
[----:B------:R-:W-:Y:S01]  /*0d30*/  MOV R56, RZ ;  /* 0x000000ff00387202 */ /* 0x000fe20000000f00 */
[----:B------:R-:W-:Y:S01]  /*0d40*/  IMAD R2, R2, c[0x0][0x1d0], R4 ;  /* 0x0000740002027a24 */ /* 0x000fe200078e0204 */
[----:B------:R-:W-:Y:S01]  /*0d50*/  CS2R R24, SRZ ;  /* 0x0000000000187805 */ /* 0x000fe2000001ff00 */
[----:B------:R-:W-:Y:S01]  /*0d60*/  IMAD.MOV.U32 R58, RZ, RZ, RZ ;  /* 0x000000ffff3a7224 */ /* 0x000fe200078e00ff */
[----:B------:R-:W-:Y:S01]  /*0d70*/  MOV R50, RZ ;  /* 0x000000ff00327202 */ /* 0x000fe20000000f00 */
[----:B------:R-:W-:Y:S01]  /*0d80*/  @P4 IMAD.HI.U32 R3, R0, c[0x0][0x2c8], RZ ;  /* 0x0000b20000034a27 */ /* 0x000fe200078e00ff */
[----:B------:R-:W-:Y:S01]  /*0d90*/  CS2R R26, SRZ ;  /* 0x00000000001a7805 */ /* 0x000fe2000001ff00 */
[----:B------:R-:W-:Y:S01]  /*0da0*/  CS2R R132, SRZ ;  /* 0x0000000000847805 */ /* 0x000fe2000001ff00 */
[----:B------:R-:W-:Y:S01]  /*0db0*/  CS2R R28, SRZ ;  /* 0x00000000001c7805 */ /* 0x000fe2000001ff00 */
[----:B------:R-:W-:Y:S01]  /*0dc0*/  IMAD.MOV.U32 R54, RZ, RZ, RZ ;  /* 0x000000ffff367224 */ /* 0x000fe200078e00ff */
[----:B------:R-:W-:Y:S01]  /*0dd0*/  @P4 SHF.R.U32.HI R0, RZ, c[0x0][0x2cc], R3 ;  /* 0x0000b300ff004a19 */ /* 0x000fe20000011603 */
[----:B------:R-:W-:Y:S01]  /*0de0*/  IMAD.MOV.U32 R52, RZ, RZ, RZ ;  /* 0x000000ffff347224 */ /* 0x000fe200078e00ff */
[----:B------:R-:W-:Y:S01]  /*0df0*/  IADD3 R3, R6, 0x3f, RZ ;  /* 0x0000003f06037810 */ /* 0x000fe20007ffe0ff */
[----:B------:R-:W-:Y:S01]  /*0e00*/  CS2R R102, SRZ ;  /* 0x0000000000667805 */ /* 0x000fe2000001ff00 */
[----:B------:R-:W-:Y:S01]  /*0e10*/  CS2R R6, SRZ ;  /* 0x0000000000067805 */ /* 0x000fe2000001ff00 */
[----:B------:R-:W-:Y:S01]  /*0e20*/  IMAD.IADD R0, R2, 0x1, R0 ;  /* 0x0000000102007824 */ /* 0x000fe200078e0200 */
[----:B------:R-:W-:Y:S01]  /*0e30*/  SHF.R.S32.HI R2, RZ, 0x1f, R3 ;  /* 0x0000001fff027819 */ /* 0x000fe20000011403 */
[----:B------:R-:W-:Y:S01]  /*0e40*/  CS2R R30, SRZ ;  /* 0x00000000001e7805 */ /* 0x000fe2000001ff00 */
[----:B------:R-:W-:Y:S01]  /*0e50*/  CS2R R32, SRZ ;  /* 0x0000000000207805 */ /* 0x000fe2000001ff00 */
[----:B------:R-:W-:Y:S01]  /*0e60*/  IMAD.MOV.U32 R101, RZ, RZ, RZ ;  /* 0x000000ffff657224 */ /* 0x000fe200078e00ff */
[----:B------:R-:W-:Y:S01]  /*0e70*/  SHF.R.S32.HI R4, RZ, 0x1f, R0 ;  /* 0x0000001fff047819 */ /* 0x000fe20000011400 */
[----:B------:R-:W-:Y:S01]  /*0e80*/  IMAD.MOV.U32 R134, RZ, RZ, RZ ;  /* 0x000000ffff867224 */ /* 0x000fe200078e00ff */
[----:B------:R-:W-:Y:S01]  /*0e90*/  LEA.HI R2, R2, R3, RZ, 0x6 ;  /* 0x0000000302027211 */ /* 0x000fe200078f30ff */
[----:B------:R-:W-:Y:S01]  /*0ea0*/  IMAD.MOV R3, RZ, RZ, -R230 ;  /* 0x000000ffff037224 */ /* 0x000fe200078e0ae6 */
[----:B------:R-:W-:Y:S01]  /*0eb0*/  LEA.HI R4, R4, R0, RZ, 0x6 ;  /* 0x0000000004047211 */ /* 0x000fe200078f30ff */
[----:B------:R-:W-:Y:S01]  /*0ec0*/  CS2R R34, SRZ ;  /* 0x0000000000227805 */ /* 0x000fe2000001ff00 */
[----:B------:R-:W-:Y:S01]  /*0ed0*/  SHF.R.S32.HI R0, RZ, 0x6, R2 ;  /* 0x00000006ff007819 */ /* 0x000fe20000011402 */
[----:B------:R-:W-:Y:S01]  /*0ee0*/  IMAD R231, R3, c[0x0][0x548], R5 ;  /* 0x0001520003e77a24 */ /* 0x000fe200078e0205 */
[----:B------:R-:W-:Y:S01]  /*0ef0*/  SHF.R.S32.HI R2, RZ, 0x6, R4 ;  /* 0x00000006ff027819 */ /* 0x000fe20000011404 */
[----:B------:R-:W-:Y:S01]  /*0f00*/  CS2R R128, SRZ ;  /* 0x0000000000807805 */ /* 0x000fe2000001ff00 */
[----:B------:R-:W-:Y:S01]  /*0f10*/  CS2R R4, SRZ ;  /* 0x0000000000047805 */ /* 0x000fe2000001ff00 */
[----:B------:R-:W-:Y:S01]  /*0f20*/  MOV R130, RZ ;  /* 0x000000ff00827202 */ /* 0x000fe20000000f00 */
[----:B------:R-:W-:Y:S01]  /*0f30*/  IMAD.MOV.U32 R37, RZ, RZ, RZ ;  /* 0x000000ffff257224 */ /* 0x000fe200078e00ff */
[----:B------:R-:W-:Y:S01]  /*0f40*/  IMNMX R213, R0, R2, PT ;  /* 0x0000000200d57217 */ /* 0x000fe20003800200 */
[----:B------:R-:W-:Y:S01]  /*0f50*/  CS2R R124, SRZ ;  /* 0x00000000007c7805 */ /* 0x000fe2000001ff00 */
[----:B------:R-:W-:Y:S01]  /*0f60*/  PRMT R0, RZ, 0x7610, R0 ;  /* 0x00007610ff007816 */ /* 0x000fe20000000000 */
[----:B------:R-:W-:Y:S01]  /*0f70*/  CS2R R122, SRZ ;  /* 0x00000000007a7805 */ /* 0x000fe2000001ff00 */
[----:B------:R-:W-:Y:S01]  /*0f80*/  ISETP.GE.AND P0, PT, R213, 0x1, PT ;  /* 0x00000001d500780c */ /* 0x000fe20003f06270 */
[----:B------:R-:W-:Y:S01]  /*0f90*/  CS2R R120, SRZ ;  /* 0x0000000000787805 */ /* 0x000fe2000001ff00 */
[----:B------:R-:W-:Y:S01]  /*0fa0*/  MOV R126, RZ ;  /* 0x000000ff007e7202 */ /* 0x000fe20000000f00 */
[----:B------:R-:W-:Y:S01]  /*0fb0*/  IMAD.MOV.U32 R41, RZ, RZ, RZ ;  /* 0x000000ffff297224 */ /* 0x000fe200078e00ff */
[----:B------:R-:W-:Y:S01]  /*0fc0*/  MOV R118, RZ ;  /* 0x000000ff00767202 */ /* 0x000fe20000000f00 */
[----:B------:R-:W-:Y:S01]  /*0fd0*/  CS2R R116, SRZ ;  /* 0x0000000000747805 */ /* 0x000fe2000001ff00 */
[----:B------:R-:W-:Y:S01]  /*0fe0*/  CS2R R114, SRZ ;  /* 0x0000000000727805 */ /* 0x000fe2000001ff00 */
[----:B------:R-:W-:Y:S01]  /*0ff0*/  CS2R R112, SRZ ;  /* 0x0000000000707805 */ /* 0x000fe2000001ff00 */
[----:B------:R-:W-:Y:S01]  /*1000*/  IMAD.MOV.U32 R45, RZ, RZ, RZ ;  /* 0x000000ffff2d7224 */ /* 0x000fe200078e00ff */
[----:B------:R-:W-:Y:S01]  /*1010*/  MOV R110, RZ ;  /* 0x000000ff006e7202 */ /* 0x000fe20000000f00 */
[----:B------:R-:W-:Y:S01]  /*1020*/  CS2R R108, SRZ ;  /* 0x00000000006c7805 */ /* 0x000fe2000001ff00 */
[----:B------:R-:W-:Y:S01]  /*1030*/  CS2R R106, SRZ ;  /* 0x00000000006a7805 */ /* 0x000fe2000001ff00 */
[----:B------:R-:W-:Y:S01]  /*1040*/  CS2R R104, SRZ ;  /* 0x0000000000687805 */ /* 0x000fe2000001ff00 */
[----:B------:R-:W-:Y:S01]  /*1050*/  IMAD.MOV.U32 R49, RZ, RZ, RZ ;  /* 0x000000ffff317224 */ /* 0x000fe200078e00ff */
[----:B------:R-:W-:Y:S01]  /*1060*/  MOV R136, RZ ;  /* 0x000000ff00887202 */ /* 0x000fe20000000f00 */
[----:B------:R-:W-:Y:S05]  /*1070*/  @!P0 BRA `(.L_x_473) ;  /* 0x0000ac6000008947 */ /* 0x000fea0003800000 */
[----:B------:R-:W-:-:S04]  /*1080*/  ISETP.NE.U32.AND P1, PT, RZ, c[0x0][0x340], PT ;  /* 0x0000d000ff007a0c */ /* 0x000fc80003f25070 */
[----:B------:R-:W-:-:S13]  /*1090*/  ISETP.NE.AND.EX P1, PT, RZ, c[0x0][0x344], PT, P1 ;  /* 0x0000d100ff007a0c */ /* 0x000fda0003f25310 */
[----:B------:R-:W-:-:S05]  /*10a0*/  @P1 MOV R2, 0x4 ;  /* 0x0000000400021802 */ /* 0x000fca0000000f00 */
[----:B------:R-:W-:-:S05]  /*10b0*/  @P1 IMAD.WIDE R2, R230, R2, c[0x0][0x340] ;  /* 0x0000d000e6021625 */ /* 0x000fca00078e0202 */
[----:B------:R1:W5:Y:S01]  /*10c0*/  @P1 LDG.E R12, [R2.64] ;  /* 0x00000006020c1981 */ /* 0x000362000c1e1900 */
[----:B------:R-:W-:Y:S02]  /*10d0*/  SHF.R.S32.HI R14, RZ, 0x1f, R231 ;  /* 0x0000001fff0e7819 */ /* 0x000fe400000114e7 */
[----:B------:R-:W-:Y:S02]  /*10e0*/  IADD3 R4, R216, R228, RZ ;  /* 0x000000e4d8047210 */ /* 0x000fe40007ffe0ff */
[----:B------:R-:W-:Y:S01]  /*10f0*/  SHF.R.S32.HI R6, RZ, 0x1f, R230 ;  /* 0x0000001fff067819 */ /* 0x000fe200000114e6 */
[----:B------:R-:W-:Y:S01]  /*1100*/  IMAD R0, R14, c[0x0][0x1b8], RZ ;  /* 0x00006e000e007a24 */ /* 0x000fe200078e02ff */
[----:B------:R-:W-:Y:S01]  /*1110*/  ISETP.GE.AND P6, PT, R206, c[0x0][0x198], PT ;  /* 0x00006600ce007a0c */ /* 0x000fe20003fc6270 */
[----:B------:R-:W-:Y:S01]  /*1120*/  @P4 IMAD.HI.U32 R7, R4, c[0x0][0x2c8], RZ ;  /* 0x0000b20004074a27 */ /* 0x000fe200078e00ff */
[----:B------:R-:W-:Y:S02]  /*1130*/  ISETP.GE.AND P5, PT, R207, c[0x0][0x198], PT ;  /* 0x00006600cf007a0c */ /* 0x000fe40003fa6270 */
[----:B------:R-:W-:Y:S01]  /*1140*/  ISETP.GE.AND P3, PT, R208, c[0x0][0x198], PT ;  /* 0x00006600d0007a0c */ /* 0x000fe20003f66270 */
[----:B------:R-:W-:-:S02]  /*1150*/  IMAD R5, R231, c[0x0][0x1bc], R0 ;  /* 0x00006f00e7057a24 */ /* 0x000fc400078e0200 */
[----:B------:R-:W-:Y:S01]  /*1160*/  IMAD.MOV.U32 R0, RZ, RZ, R4 ;  /* 0x000000ffff007224 */ /* 0x000fe200078e0004 */
[----:B------:R-:W-:-:S05]  /*1170*/  @P4 SHF.R.U32.HI R0, RZ, c[0x0][0x2cc], R7 ;  /* 0x0000b300ff004a19 */ /* 0x000fca0000011607 */
[----:B------:R-:W-:-:S04]  /*1180*/  IMAD.MOV R7, RZ, RZ, -R0 ;  /* 0x000000ffff077224 */ /* 0x000fc800078e0a00 */
[----:B------:R-:W-:Y:S02]  /*1190*/  IMAD R4, R7, c[0x0][0x2c4], R4 ;  /* 0x0000b10007047a24 */ /* 0x000fe400078e0204 */
[----:B-1----:R-:W-:-:S05]  /*11a0*/  IMAD.WIDE.U32 R2, R231, c[0x0][0x1b8], RZ ;  /* 0x00006e00e7027a25 */ /* 0x002fca00078e00ff */
[----:B------:R-:W-:Y:S01]  /*11b0*/  IADD3 R3, R3, R5, RZ ;  /* 0x0000000503037210 */ /* 0x000fe20007ffe0ff */
[----:B------:R-:W-:Y:S01]  /*11c0*/  IMAD R5, R6, c[0x0][0x1c0], RZ ;  /* 0x0000700006057a24 */ /* 0x000fe200078e02ff */
[----:B------:R-:W-:-:S03]  /*11d0*/  SHF.R.S32.HI R6, RZ, 0x1f, R0 ;  /* 0x0000001fff067819 */ /* 0x000fc60000011400 */
[C---:B------:R-:W-:Y:S02]  /*11e0*/  IMAD R5, R230.reuse, c[0x0][0x1c4], R5 ;  /* 0x00007100e6057a24 */ /* 0x040fe400078e0205 */
[----:B------:R-:W-:-:S05]  /*11f0*/  IMAD.WIDE.U32 R2, R230, c[0x0][0x1c0], R2 ;  /* 0x00007000e6027a25 */ /* 0x000fca00078e0002 */
[----:B------:R-:W-:Y:S01]  /*1200*/  IADD3 R3, R3, R5, RZ ;  /* 0x0000000503037210 */ /* 0x000fe20007ffe0ff */
[----:B------:R-:W-:-:S04]  /*1210*/  IMAD R5, R6, c[0x0][0x1b0], RZ ;  /* 0x00006c0006057a24 */ /* 0x000fc800078e02ff */
[C---:B------:R-:W-:Y:S02]  /*1220*/  IMAD R5, R0.reuse, c[0x0][0x1b4], R5 ;  /* 0x00006d0000057a24 */ /* 0x040fe400078e0205 */
[----:B------:R-:W-:Y:S01]  /*1230*/  IMAD.WIDE.U32 R2, R0, c[0x0][0x1b0], R2 ;  /* 0x00006c0000027a25 */ /* 0x000fe200078e0002 */
[----:B------:R-:W-:-:S03]  /*1240*/  SHF.R.S32.HI R0, RZ, 0x1f, R4 ;  /* 0x0000001fff007819 */ /* 0x000fc60000011404 */
[----:B------:R-:W-:Y:S02]  /*1250*/  IMAD.IADD R3, R3, 0x1, R5 ;  /* 0x0000000103037824 */ /* 0x000fe400078e0205 */
[----:B------:R-:W-:Y:S02]  /*1260*/  IMAD R0, R0, c[0x0][0x1a8], RZ ;  /* 0x00006a0000007a24 */ /* 0x000fe400078e02ff */
[----:B------:R-:W-:-:S04]  /*1270*/  IMAD.WIDE.U32 R2, R4, c[0x0][0x1a8], R2 ;  /* 0x00006a0004027a25 */ /* 0x000fc800078e0002 */
[----:B------:R-:W-:Y:S01]  /*1280*/  IMAD R4, R4, c[0x0][0x1ac], R0 ;  /* 0x00006b0004047a24 */ /* 0x000fe200078e0200 */
[----:B------:R-:W-:-:S04]  /*1290*/  LEA R11, P0, R2, c[0x0][0x160], 0x1 ;  /* 0x00005800020b7a11 */ /* 0x000fc800078008ff */
[----:B------:R-:W-:-:S04]  /*12a0*/  IADD3 R4, R3, R4, RZ ;  /* 0x0000000403047210 */ /* 0x000fc80007ffe0ff */
[----:B------:R-:W-:Y:S02]  /*12b0*/  LEA.HI.X R9, R2, c[0x0][0x164], R4, 0x1, P0 ;  /* 0x0000590002097a11 */ /* 0x000fe400000f0c04 */
[----:B------:R-:W-:Y:S01]  /*12c0*/  @!P1 MOV R12, R230 ;  /* 0x000000e6000c9202 */ /* 0x000fe20000000f00 */
[----:B------:R-:W-:Y:S05]  /*12d0*/  BRA.DIV ~URZ, `(.L_x_474) ;  /* 0x0000c8627f007947 */ /* 0x000fea000b800000 */
[----:B------:R1:W2:Y:S02]  /*12e0*/  SHFL.IDX PT, R8, R9, RZ, 0x181f ;  /* 0x00181fff09087589 */ /* 0x0002a400000e0000 */
.L_x_544:
[----:B------:R-:W-:Y:S05]  /*12f0*/  BRA.DIV ~URZ, `(.L_x_475) ;  /* 0x0000c8b27f007947 */ /* 0x000fea000b800000 */
[----:B------:R3:W4:Y:S02]  /*1300*/  SHFL.IDX PT, R0, R11, RZ, 0x181f ;  /* 0x00181fff0b007589 */ /* 0x00072400000e0000 */
.L_x_545:
[----:B------:R-:W-:Y:S01]  /*1310*/  MOV R13, c[0x0][0x2c4] ;  /* 0x0000b100000d7a02 */ /* 0x000fe20000000f00 */
[----:B------:R-:W-:Y:S01]  /*1320*/  BSSY B0, `(.L_x_476) ;  /* 0x0000014000007945 */ /* 0x000fe20003800000 */
[----:B------:R-:W-:-:S03]  /*1330*/  IADD3 R10, R229, R228, RZ ;  /* 0x000000e4e50a7210 */ /* 0x000fc60007ffe0ff */
[----:B------:R-:W-:-:S05]  /*1340*/  IMAD R13, R13, c[0x0][0x168], RZ ;  /* 0x00005a000d0d7a24 */ /* 0x000fca00078e02ff */
[----:B------:R-:W-:-:S13]  /*1350*/  ISETP.GE.AND P0, PT, R10, R13, PT ;  /* 0x0000000d0a00720c */ /* 0x000fda0003f06270 */
[----:B------:R-:W-:Y:S05]  /*1360*/  @P0 BRA `(.L_x_477) ;  /* 0x000000f000000947 */ /* 0x000fea0003800000 */
[-C--:B----4-:R-:W-:Y:S02]  /*1370*/  LEA R6, P2, R206, R0.reuse, 0x1 ;  /* 0x00000000ce067211 */ /* 0x090fe400078408ff */
[----:B------:R-:W-:Y:S02]  /*1380*/  SHF.R.S32.HI R17, RZ, 0x1f, R206 ;  /* 0x0000001fff117819 */ /* 0x000fe400000114ce */
[-C--:B------:R-:W-:Y:S02]  /*1390*/  LEA R4, P1, R207, R0.reuse, 0x1 ;  /* 0x00000000cf047211 */ /* 0x080fe400078208ff */
[----:B------:R-:W-:Y:S02]  /*13a0*/  SHF.R.S32.HI R16, RZ, 0x1f, R207 ;  /* 0x0000001fff107819 */ /* 0x000fe400000114cf */
[----:B------:R-:W-:Y:S02]  /*13b0*/  SHF.R.S32.HI R15, RZ, 0x1f, R208 ;  /* 0x0000001fff0f7819 */ /* 0x000fe400000114d0 */
[----:B------:R-:W-:-:S02]  /*13c0*/  LEA R2, P0, R208, R0, 0x1 ;  /* 0x00000000d0027211 */ /* 0x000fc400078008ff */
[-C--:B--2---:R-:W-:Y:S02]  /*13d0*/  LEA.HI.X R7, R206, R8.reuse, R17, 0x1, P2 ;  /* 0x00000008ce077211 */ /* 0x084fe400010f0c11 */
[-C--:B------:R-:W-:Y:S02]  /*13e0*/  LEA.HI.X R5, R207, R8.reuse, R16, 0x1, P1 ;  /* 0x00000008cf057211 */ /* 0x080fe400008f0c10 */
[----:B------:R-:W-:Y:S01]  /*13f0*/  LEA.HI.X R3, R208, R8, R15, 0x1, P0 ;  /* 0x00000008d0037211 */ /* 0x000fe200000f0c0f */
[----:B------:R-:W-:Y:S01]  /*1400*/  @!PT LDS RZ, [RZ] ;  /* 0x00000000fffff984 */ /* 0x000fe20000000800 */
[----:B------:R-:W-:Y:S01]  /*1410*/  @!PT LDS RZ, [RZ] ;  /* 0x00000000fffff984 */ /* 0x000fe20000000800 */
[----:B------:R-:W-:Y:S01]  /*1420*/  @!PT LDS RZ, [RZ] ;  /* 0x00000000fffff984 */ /* 0x000fe20000000800 */
[----:B------:R2:W-:Y:S04]  /*1430*/  LDGSTS.E.BYPASS.LTC128B.128 [R203+0xc100], [R6.64], !P6 ;  /* 0x0c10000006cb7fae */ /* 0x0005e8000f101d46 */
[----:B------:R2:W-:Y:S04]  /*1440*/  LDGSTS.E.BYPASS.LTC128B.128 [R203+0x10100], [R4.64], !P5 ;  /* 0x1010000004cb7fae */ /* 0x0005e8000e901d46 */
[----:B------:R2:W-:Y:S02]  /*1450*/  LDGSTS.E.BYPASS.LTC128B.128 [R203+0x14100], [R2.64], !P3 ;  /* 0x1410000002cb7fae */ /* 0x0005e4000d901d46 */
.L_x_477:
[----:B------:R-:W-:Y:S05]  /*1460*/  BSYNC B0 ;  /* 0x0000000000007941 */ /* 0x000fea0003800000 */
.L_x_476:
[----:B------:R-:W-:Y:S05]  /*1470*/  BRA.DIV ~URZ, `(.L_x_478) ;  /* 0x0000c7a27f007947 */ /* 0x000fea000b800000 */
[----:B--2---:R2:W1:Y:S04]  /*1480*/  SHFL.IDX PT, R8, R9, 0x1, 0x181f ;  /* 0x00381f0009087f89 */ /* 0x00446800000e0000 */
[----:B----4-:R2:W4:Y:S02]  /*1490*/  SHFL.IDX PT, R0, R11, 0x1, 0x181f ;  /* 0x00381f000b007f89 */ /* 0x01052400000e0000 */
.L_x_546:
[----:B------:R-:W-:Y:S01]  /*14a0*/  IADD3 R2, R10, 0x20, RZ ;  /* 0x000000200a027810 */ /* 0x000fe20007ffe0ff */
[----:B------:R-:W-:Y:S03]  /*14b0*/  BSSY B0, `(.L_x_479) ;  /* 0x0000012000007945 */ /* 0x000fe60003800000 */
        /* <DEDUP_REMOVED lines=8> */
[-C--:B-1----:R-:W-:Y:S02]  /*1540*/  LEA.HI.X R7, R206, R8.reuse, R17, 0x1, P2 ;  /* 0x00000008ce077211 */ /* 0x082fe400010f0c11 */
        /* <DEDUP_REMOVED lines=8> */
.L_x_480:
[----:B------:R-:W-:Y:S05]  /*15d0*/  BSYNC B0 ;  /* 0x0000000000007941 */ /* 0x000fea0003800000 */
.L_x_479:
[----:B------:R-:W-:Y:S05]  /*15e0*/  BRA.DIV ~URZ, `(.L_x_481) ;  /* 0x0000c7027f007947 */ /* 0x000fea000b800000 */
[----:B-1----:R1:W2:Y:S02]  /*15f0*/  SHFL.IDX PT, R8, R9, 0x2, 0x181f ;  /* 0x00581f0009087f89 */ /* 0x0022a400000e0000 */
.L_x_547:
[----:B------:R-:W-:Y:S05]  /*1600*/  BRA.DIV ~URZ, `(.L_x_482) ;  /* 0x0000c7527f007947 */ /* 0x000fea000b800000 */
[----:B----4-:R4:W1:Y:S02]  /*1610*/  SHFL.IDX PT, R0, R11, 0x2, 0x181f ;  /* 0x00581f000b007f89 */ /* 0x01086400000e0000 */
.L_x_548:
[----:B------:R-:W-:Y:S01]  /*1620*/  IADD3 R2, R10, 0x40, RZ ;  /* 0x000000400a027810 */ /* 0x000fe20007ffe0ff */
[----:B------:R-:W-:Y:S03]  /*1630*/  BSSY B0, `(.L_x_483) ;  /* 0x0000012000007945 */ /* 0x000fe60003800000 */
[----:B------:R-:W-:-:S13]  /*1640*/  ISETP.GE.AND P0, PT, R2, R13, PT ;  /* 0x0000000d0200720c */ /* 0x000fda0003f06270 */
[----:B------:R-:W-:Y:S05]  /*1650*/  @P0 BRA `(.L_x_484) ;  /* 0x000000f000000947 */ /* 0x000fea0003800000 */
[-C--:B-1----:R-:W-:Y:S02]  /*1660*/  LEA R6, P2, R206, R0.reuse, 0x1 ;  /* 0x00000000ce067211 */ /* 0x082fe400078408ff */
        /* <DEDUP_REMOVED lines=14> */
.L_x_484:
[----:B------:R-:W-:Y:S05]  /*1750*/  BSYNC B0 ;  /* 0x0000000000007941 */ /* 0x000fea0003800000 */
.L_x_483:
[----:B------:R-:W-:Y:S05]  /*1760*/  BRA.DIV ~URZ, `(.L_x_485) ;  /* 0x0000c6627f007947 */ /* 0x000fea000b800000 */
[----:B--2---:R2:W3:Y:S04]  /*1770*/  SHFL.IDX PT, R8, R9, 0x3, 0x181f ;  /* 0x00781f0009087f89 */ /* 0x0044e800000e0000 */
[----:B-1----:R2:W1:Y:S02]  /*1780*/  SHFL.IDX PT, R0, R11, 0x3, 0x181f ;  /* 0x00781f000b007f89 */ /* 0x00246400000e0000 */
.L_x_549:
[----:B------:R-:W-:Y:S01]  /*1790*/  IADD3 R2, R10, 0x60, RZ ;  /* 0x000000600a027810 */ /* 0x000fe20007ffe0ff */
[----:B-----5:R-:W-:Y:S01]  /*17a0*/  IMAD.WIDE.U32 R222, R12, c[0x0][0x2b0], RZ ;  /* 0x0000ac000cde7a25 */ /* 0x020fe200078e00ff */
[----:B------:R-:W-:-:S02]  /*17b0*/  SHF.R.S32.HI R20, RZ, 0x1f, R206 ;  /* 0x0000001fff147819 */ /* 0x000fc400000114ce */
[----:B------:R-:W-:Y:S02]  /*17c0*/  ISETP.GE.AND P2, PT, R2, R13, PT ;  /* 0x0000000d0200720c */ /* 0x000fe40003f46270 */
[----:B------:R-:W-:Y:S02]  /*17d0*/  SHF.R.S32.HI R15, RZ, 0x1f, R207 ;  /* 0x0000001fff0f7819 */ /* 0x000fe400000114cf */
[----:B--234-:R-:W-:-:S09]  /*17e0*/  SHF.R.S32.HI R11, RZ, 0x1f, R208 ;  /* 0x0000001fff0b7819 */ /* 0x01cfd200000114d0 */
[CC--:B-1----:R-:W-:Y:S02]  /*17f0*/  @!P2 LEA R6, P0, R206.reuse, R0.reuse, 0x1 ;  /* 0x00000000ce06a211 */ /* 0x0c2fe400078008ff */
[C---:B------:R-:W-:Y:S02]  /*1800*/  @!P2 LEA R4, P1, R207.reuse, R0, 0x1 ;  /* 0x00000000cf04a211 */ /* 0x040fe400078208ff */
[----:B------:R-:W-:Y:S02]  /*1810*/  @!P2 LEA.HI.X R7, R206, R8, R20, 0x1, P0 ;  /* 0x00000008ce07a211 */ /* 0x000fe400000f0c14 */
[----:B------:R-:W-:Y:S02]  /*1820*/  @!P2 LEA R2, P0, R208, R0, 0x1 ;  /* 0x00000000d002a211 */ /* 0x000fe400078008ff */
[----:B------:R-:W-:Y:S01]  /*1830*/  SHF.R.S32.HI R0, RZ, 0x1f, R12 ;  /* 0x0000001fff007819 */ /* 0x000fe2000001140c */
[----:B------:R-:W-:Y:S01]  /*1840*/  @!PT LDS RZ, [RZ] ;  /* 0x00000000fffff984 */ /* 0x000fe20000000800 */
[----:B------:R-:W-:Y:S01]  /*1850*/  @!PT LDS RZ, [RZ] ;  /* 0x00000000fffff984 */ /* 0x000fe20000000800 */
[----:B------:R-:W-:Y:S01]  /*1860*/  @!PT LDS RZ, [RZ] ;  /* 0x00000000fffff984 */ /* 0x000fe20000000800 */
[----:B------:R1:W-:Y:S01]  /*1870*/  @!P2 LDGSTS.E.BYPASS.LTC128B.128 [R203+0xf100], [R6.64], !P6 ;  /* 0x0f10000006cbafae */ /* 0x0003e2000f101d46 */
[----:B------:R-:W-:-:S02]  /*1880*/  @!P2 LEA.HI.X R5, R207, R8, R15, 0x1, P1 ;  /* 0x00000008cf05a211 */ /* 0x000fc400008f0c0f */
[----:B------:R-:W-:Y:S01]  /*1890*/  @!P2 LEA.HI.X R3, R208, R8, R11, 0x1, P0 ;  /* 0x00000008d003a211 */ /* 0x000fe200000f0c0b */
[----:B------:R-:W-:Y:S02]  /*18a0*/  IMAD R0, R0, c[0x0][0x2b0], RZ ;  /* 0x0000ac0000007a24 */ /* 0x000fe400078e02ff */
[----:B------:R1:W-:Y:S02]  /*18b0*/  @!P2 LDGSTS.E.BYPASS.LTC128B.128 [R203+0x13100], [R4.64], !P5 ;  /* 0x1310000004cbafae */ /* 0x0003e4000e901d46 */
[----:B------:R-:W-:Y:S02]  /*18c0*/  IMAD R0, R12, c[0x0][0x2b4], R0 ;  /* 0x0000ad000c007a24 */ /* 0x000fe400078e0200 */
[----:B------:R1:W-:Y:S02]  /*18d0*/  @!P2 LDGSTS.E.BYPASS.LTC128B.128 [R203+0x17100], [R2.64], !P3 ;  /* 0x1710000002cbafae */ /* 0x0003e4000d901d46 */
[----:B------:R-:W-:Y:S02]  /*18e0*/  IMAD.IADD R226, R223, 0x1, R0 ;  /* 0x00000001dfe27824 */ /* 0x000fe400078e0200 */
[----:B------:R-:W0:Y:S01]  /*18f0*/  LDGDEPBAR ;  /* 0x00000000000079af */ /* 0x000e220000000000 */
[----:B------:R-:W-:Y:S03]  /*1900*/  WARPSYNC 0xffffffff ;  /* 0xffffffff00007948 */ /* 0x000fe60003800000 */
[----:B------:R-:W-:Y:S01]  /*1910*/  IMAD.MOV.U32 R0, RZ, RZ, c[0x0][0x2b8] ;  /* 0x0000ae00ff007624 */ /* 0x000fe200078e00ff */
[----:B------:R-:W-:Y:S01]  /*1920*/  BAR.SYNC.DEFER_BLOCKING 0x0 ;  /* 0x0000000000007b1d */ /* 0x000fe20000010000 */
[----:B------:R-:W-:-:S02]  /*1930*/  IMAD.MOV.U32 R16, RZ, RZ, c[0x0][0x2ac] ;  /* 0x0000ab00ff107624 */ /* 0x000fc400078e00ff */
[----:B-1----:R-:W-:Y:S01]  /*1940*/  IMAD R2, R213, 0x40, R216 ;  /* 0x00000040d5027824 */ /* 0x002fe200078e02d8 */
[----:B------:R-:W-:Y:S01]  /*1950*/  ISETP.NE.AND P3, PT, R0, 0x1, PT ;  /* 0x000000010000780c */ /* 0x000fe20003f65270 */
[----:B------:R-:W-:Y:S02]  /*1960*/  IMAD R16, R16, c[0x0][0x1d0], RZ ;  /* 0x0000740010107a24 */ /* 0x000fe400078e02ff */
[----:B------:R-:W-:Y:S01]  /*1970*/  IMAD.MOV.U32 R202, RZ, RZ, RZ ;  /* 0x000000ffffca7224 */ /* 0x000fe200078e00ff */
[----:B------:R-:W-:-:S04]  /*1980*/  IADD3 R2, R2, -0x40, RZ ;  /* 0xffffffc002027810 */ /* 0x000fc80007ffe0ff */
[C---:B------:R-:W-:Y:S02]  /*1990*/  ISETP.GE.AND P1, PT, R2.reuse, R16, PT ;  /* 0x000000100200720c */ /* 0x040fe40003f26270 */
[----:B------:R-:W-:Y:S02]  /*19a0*/  IADD3 R2, R2, R220, RZ ;  /* 0x000000dc02027210 */ /* 0x000fe40007ffe0ff */
[----:B------:R-:W-:-:S03]  /*19b0*/  ISETP.GT.OR P1, PT, R216, 0x3f, P1 ;  /* 0x0000003fd800780c */ /* 0x000fc60000f24670 */
[----:B------:R-:W-:-:S04]  /*19c0*/  @P3 IMAD.HI.U32 R3, R2, c[0x0][0x2bc], RZ ;  /* 0x0000af0002033a27 */ /* 0x000fc800078e00ff */
[----:B------:R-:W-:Y:S01]  /*19d0*/  IMAD.MOV.U32 R0, RZ, RZ, R2 ;  /* 0x000000ffff007224 */ /* 0x000fe200078e0002 */
[----:B------:R-:W-:-:S05]  /*19e0*/  @P3 SHF.R.U32.HI R0, RZ, c[0x0][0x2c0], R3 ;  /* 0x0000b000ff003a19 */ /* 0x000fca0000011603 */
[----:B------:R-:W-:-:S04]  /*19f0*/  @!P1 IADD3 R3, P0, R0, R222, RZ ;  /* 0x000000de00039210 */ /* 0x000fc80007f1e0ff */
[----:B------:R-:W-:Y:S02]  /*1a00*/  @!P1 LEA.HI.X.SX32 R5, R0, R226, 0x1, P0 ;  /* 0x000000e200059211 */ /* 0x000fe400000f0eff */
[----:B------:R-:W-:-:S04]  /*1a10*/  @!P1 LEA R4, P0, R3, c[0x0][0x2a0], 0x2 ;  /* 0x0000a80003049a11 */ /* 0x000fc800078010ff */
[----:B------:R-:W-:-:S05]  /*1a20*/  @!P1 LEA.HI.X R5, R3, c[0x0][0x2a4], R5, 0x2, P0 ;  /* 0x0000a90003059a11 */ /* 0x000fca00000f1405 */
[----:B------:R1:W2:Y:S01]  /*1a30*/  @!P1 LDG.E R202, [R4.64] ;  /* 0x0000000604ca9981 */ /* 0x0002a2000c1e1900 */
[----:B------:R-:W-:Y:S01]  /*1a40*/  IADD3 R0, -R0, RZ, RZ ;  /* 0x000000ff00007210 */ /* 0x000fe20007ffe1ff */
[C---:B------:R-:W-:Y:S01]  /*1a50*/  IMAD.WIDE.U32 R218, R231.reuse, c[0x0][0x1e8], RZ ;  /* 0x00007a00e7da7a25 */ /* 0x040fe200078e00ff */
[----:B------:R-:W-:Y:S01]  /*1a60*/  SHF.L.U64.HI R100, R206, 0x1, R20 ;  /* 0x00000001ce647819 */ /* 0x000fe20000010214 */
[----:B------:R-:W-:Y:S01]  /*1a70*/  BSSY B0, `(.L_x_486) ;  /* 0x000019e000007945 */ /* 0x000fe20003800000 */
[----:B------:R-:W-:Y:S01]  /*1a80*/  SHF.L.U32 R107, R208, 0x1, RZ ;  /* 0x00000001d06b7819 */ /* 0x000fe200000006ff */
[----:B------:R-:W-:Y:S01]  /*1a90*/  IMAD R205, R0, c[0x0][0x2b8], R2 ;  /* 0x0000ae0000cd7a24 */ /* 0x000fe200078e0202 */
[----:B------:R-:W-:Y:S01]  /*1aa0*/  IADD3 R103, R184, 0x20, RZ ;  /* 0x00000020b8677810 */ /* 0x000fe20007ffe0ff */
[----:B------:R-:W-:Y:S01]  /*1ab0*/  IMAD.WIDE.U32 R224, R231, c[0x0][0x210], RZ ;  /* 0x00008400e7e07a25 */ /* 0x000fe200078e00ff */
[----:B------:R-:W-:Y:S02]  /*1ac0*/  SHF.L.U64.HI R102, R208, 0x1, R11 ;  /* 0x00000001d0667819 */ /* 0x000fe4000001020b */
[----:B------:R-:W-:Y:S01]  /*1ad0*/  SHF.R.S32.HI R9, RZ, 0x1f, R205 ;  /* 0x0000001fff097819 */ /* 0x000fe200000114cd */
[----:B------:R-:W-:Y:S01]  /*1ae0*/  IMAD.WIDE.U32 R2, R205, c[0x0][0x1e0], RZ ;  /* 0x00007800cd027a25 */ /* 0x000fe200078e00ff */
[----:B------:R-:W-:-:S03]  /*1af0*/  SHF.L.U64.HI R101, R207, 0x1, R15 ;  /* 0x00000001cf657819 */ /* 0x000fc6000001020f */
[----:B------:R-:W-:Y:S02]  /*1b00*/  IMAD R0, R9, c[0x0][0x1e0], RZ ;  /* 0x0000780009007a24 */ /* 0x000fe400078e02ff */
[----:B------:R-:W-:Y:S02]  /*1b10*/  IMAD.SHL.U32 R105, R206, 0x2, RZ ;  /* 0x00000002ce697824 */ /* 0x000fe400078e00ff */
[----:B------:R-:W-:Y:S02]  /*1b20*/  IMAD R0, R205, c[0x0][0x1e4], R0 ;  /* 0x00007900cd007a24 */ /* 0x000fe400078e0200 */
[----:B------:R-:W-:Y:S02]  /*1b30*/  IMAD.SHL.U32 R106, R207, 0x2, RZ ;  /* 0x00000002cf6a7824 */ /* 0x000fe400078e00ff */
[----:B------:R-:W-:Y:S01]  /*1b40*/  IMAD.IADD R3, R3, 0x1, R0 ;  /* 0x0000000103037824 */ /* 0x000fe200078e0200 */
[----:B-1----:R-:W-:Y:S01]  /*1b50*/  LEA R5, R213, 0xffffffc0, 0x6 ;  /* 0xffffffc0d5057811 */ /* 0x002fe200078e30ff */
[----:B------:R-:W-:-:S03]  /*1b60*/  IMAD R0, R14, c[0x0][0x1e8], RZ ;  /* 0x00007a000e007a24 */ /* 0x000fc600078e02ff */
[----:B------:R-:W-:Y:S01]  /*1b70*/  IADD3 R104, R16, -R5, RZ ;  /* 0x8000000510687210 */ /* 0x000fe20007ffe0ff */
[----:B------:R-:W-:-:S04]  /*1b80*/  IMAD R0, R231, c[0x0][0x1ec], R0 ;  /* 0x00007b00e7007a24 */ /* 0x000fc800078e0200 */
[----:B------:R-:W-:Y:S02]  /*1b90*/  IMAD.IADD R221, R219, 0x1, R0 ;  /* 0x00000001dbdd7824 */ /* 0x000fe400078e0200 */
[----:B------:R-:W-:-:S05]  /*1ba0*/  IMAD.IADD R13, R104, 0x1, -R229 ;  /* 0x00000001680d7824 */ /* 0x000fca00078e0ae5 */
[C---:B------:R-:W-:Y:S02]  /*1bb0*/  ISETP.GE.AND P2, PT, R13.reuse, 0x1, PT ;  /* 0x000000010d00780c */ /* 0x040fe40003f46270 */
[----:B------:R-:W-:-:S11]  /*1bc0*/  ISETP.GE.AND P6, PT, R13, 0x21, PT ;  /* 0x000000210d00780c */ /* 0x000fd60003fc6270 */
[----:B------:R-:W-:Y:S02]  /*1bd0*/  @P2 ISETP.GE.AND P1, PT, R206, c[0x0][0x1d4], PT ;  /* 0x00007500ce002a0c */ /* 0x000fe40003f26270 */
[----:B------:R-:W-:Y:S02]  /*1be0*/  @P2 ISETP.GE.AND P5, PT, R207, c[0x0][0x1d4], PT ;  /* 0x00007500cf002a0c */ /* 0x000fe40003fa6270 */
[----:B--2---:R-:W-:Y:S01]  /*1bf0*/  SHF.R.S32.HI R10, RZ, 0x1f, R202 ;  /* 0x0000001fff0a7819 */ /* 0x004fe200000114ca */
[----:B------:R-:W-:-:S04]  /*1c00*/  IMAD.WIDE.U32 R2, R202, c[0x0][0x1f0], R2 ;  /* 0x00007c00ca027a25 */ /* 0x000fc800078e0002 */
[----:B------:R-:W-:Y:S01]  /*1c10*/  IMAD R4, R10, c[0x0][0x1f0], RZ ;  /* 0x00007c000a047a24 */ /* 0x000fe200078e02ff */
[----:B------:R-:W-:-:S03]  /*1c20*/  IADD3 R0, P0, R2, R218, RZ ;  /* 0x000000da02007210 */ /* 0x000fc60007f1e0ff */
[----:B------:R-:W-:-:S05]  /*1c30*/  IMAD R4, R202, c[0x0][0x1f4], R4 ;  /* 0x00007d00ca047a24 */ /* 0x000fca00078e0204 */
[----:B------:R-:W-:Y:S02]  /*1c40*/  IADD3.X R2, R221, R3, R4, P0, !PT ;  /* 0x00000003dd027210 */ /* 0x000fe400007fe404 */
[----:B------:R-:W-:-:S04]  /*1c50*/  LEA R3, P0, R0, c[0x0][0x1c8], 0x1 ;  /* 0x0000720000037a11 */ /* 0x000fc800078008ff */
[----:B------:R-:W-:Y:S02]  /*1c60*/  LEA.HI.X R8, R0, c[0x0][0x1cc], R2, 0x1, P0 ;  /* 0x0000730000087a11 */ /* 0x000fe400000f0c02 */
[----:B------:R-:W1:Y:S04]  /*1c70*/  SHFL.IDX PT, R0, R3, RZ, 0x181f ;  /* 0x00181fff03007589 */ /* 0x000e6800000e0000 */
[----:B------:R-:W2:Y:S04]  /*1c80*/  SHFL.IDX PT, R2, R8, RZ, 0x181f ;  /* 0x00181fff08027589 */ /* 0x000ea800000e0000 */
[----:B------:R-:W3:Y:S04]  /*1c90*/  SHFL.IDX PT, R3, R3, 0x1, 0x181f ;  /* 0x00381f0003037f89 */ /* 0x000ee800000e0000 */
[----:B------:R-:W4:Y:S01]  /*1ca0*/  SHFL.IDX PT, R8, R8, 0x1, 0x181f ;  /* 0x00381f0008087f89 */ /* 0x000f2200000e0000 */
[----:B-1----:R-:W-:-:S04]  /*1cb0*/  @P2 LEA R4, P0, R206, R0, 0x1 ;  /* 0x00000000ce042211 */ /* 0x002fc800078008ff */
[----:B--2---:R-:W-:Y:S02]  /*1cc0*/  @P2 LEA.HI.X R5, R206, R2, R20, 0x1, P0 ;  /* 0x00000002ce052211 */ /* 0x004fe400000f0c14 */
[----:B------:R-:W-:-:S03]  /*1cd0*/  @P2 LEA R6, P0, R207, R0, 0x1 ;  /* 0x00000000cf062211 */ /* 0x000fc600078008ff */
[----:B------:R1:W-:Y:S01]  /*1ce0*/  @P2 LDGSTS.E.BYPASS.LTC128B.128 [R203+0x6100], [R4.64], !P1 ;  /* 0x0610000004cb2fae */ /* 0x0003e2000c901d46 */
[----:B------:R-:W-:Y:S02]  /*1cf0*/  @P2 ISETP.GE.AND P1, PT, R208, c[0x0][0x1d4], PT ;  /* 0x00007500d0002a0c */ /* 0x000fe40003f26270 */
[----:B------:R-:W-:-:S05]  /*1d00*/  @P2 LEA.HI.X R7, R207, R2, R15, 0x1, P0 ;  /* 0x00000002cf072211 */ /* 0x000fca00000f0c0f */
[----:B------:R3:W-:Y:S01]  /*1d10*/  @P2 LDGSTS.E.BYPASS.LTC128B.128 [R203+0x8100], [R6.64], !P5 ;  /* 0x0810000006cb2fae */ /* 0x0007e2000e901d46 */
[----:B-1----:R-:W-:Y:S01]  /*1d20*/  @P2 LEA R4, P0, R208, R0, 0x1 ;  /* 0x00000000d0042211 */ /* 0x002fe200078008ff */
[----:B------:R-:W-:-:S03]  /*1d30*/  IMAD R0, R9, c[0x0][0x208], RZ ;  /* 0x0000820009007a24 */ /* 0x000fc600078e02ff */
[----:B------:R-:W-:Y:S01]  /*1d40*/  @P2 LEA.HI.X R5, R208, R2, R11, 0x1, P0 ;  /* 0x00000002d0052211 */ /* 0x000fe200000f0c0b */
[----:B------:R-:W-:Y:S01]  /*1d50*/  IMAD R0, R205, c[0x0][0x20c], R0 ;  /* 0x00008300cd007a24 */ /* 0x000fe200078e0200 */
[----:B---3--:R-:W-:-:S03]  /*1d60*/  @P6 LEA R6, P0, R206, R3, 0x1 ;  /* 0x00000003ce066211 */ /* 0x008fc600078008ff */
[----:B------:R1:W-:Y:S01]  /*1d70*/  @P2 LDGSTS.E.BYPASS.LTC128B.128 [R203+0xa100], [R4.64], !P1 ;  /* 0x0a10000004cb2fae */ /* 0x0003e2000c901d46 */
[C---:B------:R-:W-:Y:S02]  /*1d80*/  @P6 ISETP.GE.AND P2, PT, R206.reuse, c[0x0][0x1d4], PT ;  /* 0x00007500ce006a0c */ /* 0x040fe40003f46270 */
[----:B------:R-:W-:Y:S02]  /*1d90*/  @P6 ISETP.GE.AND P1, PT, R207, c[0x0][0x1d4], PT ;  /* 0x00007500cf006a0c */ /* 0x000fe40003f26270 */
[----:B----4-:R-:W-:Y:S02]  /*1da0*/  @P6 LEA.HI.X R7, R206, R8, R20, 0x1, P0 ;  /* 0x00000008ce076211 */ /* 0x010fe400000f0c14 */
[----:B------:R-:W-:-:S07]  /*1db0*/  @P6 ISETP.GE.AND P0, PT, R208, c[0x0][0x1d4], PT ;  /* 0x00007500d0006a0c */ /* 0x000fce0003f06270 */
[----:B------:R2:W-:Y:S01]  /*1dc0*/  @P6 LDGSTS.E.BYPASS.LTC128B.128 [R203+0x7100], [R6.64], !P2 ;  /* 0x0710000006cb6fae */ /* 0x0005e2000d101d46 */
[----:B-1----:R-:W-:-:S04]  /*1dd0*/  @P6 LEA R4, P5, R207, R3, 0x1 ;  /* 0x00000003cf046211 */ /* 0x002fc800078a08ff */
[----:B------:R-:W-:Y:S02]  /*1de0*/  @P6 LEA.HI.X R5, R207, R8, R15, 0x1, P5 ;  /* 0x00000008cf056211 */ /* 0x000fe400028f0c0f */
[----:B------:R-:W-:-:S03]  /*1df0*/  @P6 LEA R2, P5, R208, R3, 0x1 ;  /* 0x00000003d0026211 */ /* 0x000fc600078a08ff */
[----:B------:R2:W-:Y:S01]  /*1e00*/  @P6 LDGSTS.E.BYPASS.LTC128B.128 [R203+0x9100], [R4.64], !P1 ;  /* 0x0910000004cb6fae */ /* 0x0005e2000c901d46 */
[----:B------:R-:W-:Y:S01]  /*1e10*/  @P6 LEA.HI.X R3, R208, R8, R11, 0x1, P5 ;  /* 0x00000008d0036211 */ /* 0x000fe200028f0c0b */
[----:B------:R-:W-:-:S04]  /*1e20*/  IMAD R8, R10, c[0x0][0x218], RZ ;  /* 0x000086000a087a24 */ /* 0x000fc800078e02ff */
[----:B------:R1:W-:Y:S01]  /*1e30*/  @P6 LDGSTS.E.BYPASS.LTC128B.128 [R203+0xb100], [R2.64], !P0 ;  /* 0x0b10000002cb6fae */ /* 0x0003e2000c101d46 */
[----:B------:R-:W-:-:S03]  /*1e40*/  IMAD R8, R202, c[0x0][0x21c], R8 ;  /* 0x00008700ca087a24 */ /* 0x000fc600078e0208 */
[----:B------:R-:W0:Y:S01]  /*1e50*/  LDGDEPBAR ;  /* 0x00000000000079af */ /* 0x000e220000000000 */
[----:B-1----:R-:W-:Y:S01]  /*1e60*/  IMAD.WIDE.U32 R2, R205, c[0x0][0x208], RZ ;  /* 0x00008200cd027a25 */ /* 0x002fe200078e00ff */
[----:B------:R-:W-:-:S04]  /*1e70*/  DEPBAR.LE SB0, 0x1 ;  /* 0x000080400000791a */ /* 0x000fc80000000000 */
[----:B------:R-:W-:-:S04]  /*1e80*/  DEPBAR.LE SB0, 0x0 ;  /* 0x000080000000791a */ /* 0x000fc80000000000 */
[----:B------:R-:W-:Y:S01]  /*1e90*/  BAR.SYNC.DEFER_BLOCKING 0x0 ;  /* 0x0000000000007b1d */ /* 0x000fe20000010000 */
[----:B------:R-:W-:Y:S02]  /*1ea0*/  IMAD.IADD R3, R3, 0x1, R0 ;  /* 0x0000000103037824 */ /* 0x000fe400078e0200 */
[----:B------:R-:W-:Y:S02]  /*1eb0*/  IMAD R0, R14, c[0x0][0x210], RZ ;  /* 0x000084000e007a24 */ /* 0x000fe400078e02ff */
[----:B------:R-:W-:-:S04]  /*1ec0*/  IMAD.WIDE.U32 R2, R202, c[0x0][0x218], R2 ;  /* 0x00008600ca027a25 */ /* 0x000fc800078e0002 */
[----:B------:R-:W-:-:S05]  /*1ed0*/  IMAD R0, R231, c[0x0][0x214], R0 ;  /* 0x00008500e7007a24 */ /* 0x000fca00078e0200 */
[----:B------:R-:W-:Y:S02]  /*1ee0*/  IADD3 R227, R225, R0, RZ ;  /* 0x00000000e1e37210 */ /* 0x000fe40007ffe0ff */
[----:B------:R-:W-:-:S04]  /*1ef0*/  IADD3 R0, P0, R2, R224, RZ ;  /* 0x000000e002007210 */ /* 0x000fc80007f1e0ff */
[----:B------:R-:W-:Y:S02]  /*1f00*/  IADD3.X R3, R227, R3, R8, P0, !PT ;  /* 0x00000003e3037210 */ /* 0x000fe400007fe408 */
[C---:B------:R-:W-:Y:S01]  /*1f10*/  LEA R2, P0, R0.reuse, c[0x0][0x1f8], 0x1 ;  /* 0x00007e0000027a11 */ /* 0x040fe200078008ff */
[----:B--2---:R-:W-:Y:S03]  /*1f20*/  LDSM.16.M88.4 R4, [R197] ;  /* 0x00000000c504783b */ /* 0x004fe60000000200 */
[----:B------:R-:W-:Y:S01]  /*1f30*/  LEA.HI.X R8, R0, c[0x0][0x1fc], R3, 0x1, P0 ;  /* 0x00007f0000087a11 */ /* 0x000fe200000f0c03 */
[----:B------:R-:W-:Y:S01]  /*1f40*/  LDSM.16.M88.4 R16, [R184] ;  /* 0x00000000b810783b */ /* 0x000fe20000000200 */
[----:B------:R-:W-:Y:S02]  /*1f50*/  R2P PR, R217, 0x6 ;  /* 0x00000006d9007804 */ /* 0x000fe40000000000 */
[----:B------:R-:W-:Y:S01]  /*1f60*/  ISETP.GE.AND P5, PT, R206, c[0x0][0x1d4], PT ;  /* 0x00007500ce007a0c */ /* 0x000fe20003fa6270 */
[----:B------:R-:W1:Y:S04]  /*1f70*/  SHFL.IDX PT, R0, R2, RZ, 0x181f ;  /* 0x00181fff02007589 */ /* 0x000e6800000e0000 */
[----:B------:R-:W2:Y:S04]  /*1f80*/  SHFL.IDX PT, R3, R8, RZ, 0x181f ;  /* 0x00181fff08037589 */ /* 0x000ea800000e0000 */
[----:B------:R-:W3:Y:S02]  /*1f90*/  SHFL.IDX PT, R2, R2, 0x1, 0x181f ;  /* 0x00381f0002027f89 */ /* 0x000ee400000e0000 */
[----:B------:R-:W-:-:S02]  /*1fa0*/  @P1 IADD3 R103, R184, -0x20, RZ ;  /* 0xffffffe0b8671810 */ /* 0x000fc40007ffe0ff */
[----:B------:R-:W-:Y:S04]  /*1fb0*/  LDSM.16.M88.4 R40, [R184+0x800] ;  /* 0x00080000b828783b */ /* 0x000fe80000000200 */
[----:B------:R-:W4:Y:S04]  /*1fc0*/  SHFL.IDX PT, R12, R8, 0x1, 0x181f ;  /* 0x00381f00080c7f89 */ /* 0x000f2800000e0000 */
[----:B------:R-:W5:Y:S01]  /*1fd0*/  LDSM.16.M88.4 R32, [R184+0x1000] ;  /* 0x00100000b820783b */ /* 0x000f620000000200 */
[----:B-1----:R-:W-:-:S03]  /*1fe0*/  IADD3 R14, P1, R0, R107, RZ ;  /* 0x0000006b000e7210 */ /* 0x002fc60007f3e0ff */
[----:B------:R-:W1:Y:S01]  /*1ff0*/  LDSM.16.M88.4 R24, [R184+0x1800] ;  /* 0x00180000b818783b */ /* 0x000e620000000200 */
[----:B--2---:R-:W-:-:S03]  /*2000*/  IADD3.X R15, R3, R102, RZ, P1, !PT ;  /* 0x00000066030f7210 */ /* 0x004fc60000ffe4ff */
[----:B------:R-:W-:Y:S01]  /*2010*/  LDSM.16.M88.4 R8, [R198] ;  /* 0x00000000c608783b */ /* 0x000fe20000000200 */
[----:B---3--:R-:W-:-:S03]  /*2020*/  IADD3 R20, P1, R2, R106, RZ ;  /* 0x0000006a02147210 */ /* 0x008fc60007f3e0ff */
[----:B------:R-:W2:Y:S01]  /*2030*/  LDSM.16.M88.4 R36, [R103] ;  /* 0x000000006724783b */ /* 0x000ea20000000200 */
[----:B------:R-:W-:Y:S03]  /*2040*/  HMMA.16816.F32 R44, R4, R18, RZ ;  /* 0x00000012042c723c */ /* 0x000fe600000018ff */
[----:B------:R-:W-:Y:S01]  /*2050*/  LDSM.16.M88.4 R72, [R103+0x1000] ;  /* 0x001000006748783b */ /* 0x000fe20000000200 */
[----:B----4-:R-:W-:-:S03]  /*2060*/  IMAD.X R21, R12, 0x1, R101, P1 ;  /* 0x000000010c157824 */ /* 0x010fc600008e0665 */
[----:B------:R-:W-:Y:S01]  /*2070*/  LDSM.16.M88.4 R88, [R103+0x1800] ;  /* 0x001800006758783b */ /* 0x000fe20000000200 */
[-C--:B------:R-:W-:Y:S01]  /*2080*/  IADD3 R18, P0, R0, R105.reuse, RZ ;  /* 0x0000006900127210 */ /* 0x080fe20007f1e0ff */
[C---:B------:R-:W-:Y:S04]  /*2090*/  HMMA.16816.F32 R28, R4.reuse, R16, RZ ;  /* 0x00000010041c723c */ /* 0x040fe800000018ff */
[--C-:B------:R-:W-:Y:S01]  /*20a0*/  IMAD.X R19, R3, 0x1, R100.reuse, P0 ;  /* 0x0000000103137824 */ /* 0x100fe200000e0664 */
[----:B------:R-:W-:Y:S02]  /*20b0*/  IADD3 R22, P0, R2, R105, RZ ;  /* 0x0000006902167210 */ /* 0x000fe40007f1e0ff */
[----:B------:R-:W-:Y:S01]  /*20c0*/  IADD3 R16, P6, R0, R106, RZ ;  /* 0x0000006a00107210 */ /* 0x000fe20007fde0ff */
[----:B------:R-:W-:Y:S01]  /*20d0*/  HMMA.16816.F32 R48, R4, R40, RZ ;  /* 0x000000280430723c */ /* 0x000fe200000018ff */
[----:B------:R-:W-:Y:S01]  /*20e0*/  MOV R0, 0x40 ;  /* 0x0000004000007802 */ /* 0x000fe20000000f00 */
[----:B------:R-:W-:Y:S01]  /*20f0*/  IMAD.X R23, R12, 0x1, R100, P0 ;  /* 0x000000010c177824 */ /* 0x000fe200000e0664 */
[----:B------:R-:W-:Y:S01]  /*2100*/  ISETP.LT.OR P0, PT, R13, 0x1, P5 ;  /* 0x000000010d00780c */ /* 0x000fe20002f01670 */
[----:B------:R-:W-:Y:S01]  /*2110*/  IMAD.X R17, R3, 0x1, R101, P6 ;  /* 0x0000000103117824 */ /* 0x000fe200030e0665 */
[----:B------:R-:W-:-:S02]  /*2120*/  ISETP.GE.AND P6, PT, R207, c[0x0][0x1d4], PT ;  /* 0x00007500cf007a0c */ /* 0x000fc40003fc6270 */
[C---:B------:R-:W-:Y:S01]  /*2130*/  ISETP.LT.OR P5, PT, R13.reuse, 0x21, P5 ;  /* 0x000000210d00780c */ /* 0x040fe20002fa1670 */
[----:B------:R-:W-:Y:S01]  /*2140*/  HMMA.16816.F32 R52, R4, R42, RZ ;  /* 0x0000002a0434723c */ /* 0x000fe200000018ff */
[C---:B------:R-:W-:Y:S01]  /*2150*/  ISETP.LT.OR P1, PT, R13.reuse, 0x1, P6 ;  /* 0x000000010d00780c */ /* 0x040fe20003721670 */
[----:B------:R-:W3:Y:S01]  /*2160*/  LDSM.16.M88.4 R40, [R103+0x800] ;  /* 0x000800006728783b */ /* 0x000ee20000000200 */
[----:B------:R-:W-:Y:S02]  /*2170*/  ISETP.LT.OR P6, PT, R13, 0x21, P6 ;  /* 0x000000210d00780c */ /* 0x000fe400037c1670 */
[----:B------:R-:W-:-:S03]  /*2180*/  SEL R0, R0, 0xffffffc0, !P2 ;  /* 0xffffffc000007807 */ /* 0x000fc60005000000 */
[----:B------:R-:W-:Y:S01]  /*2190*/  @!PT LDS RZ, [RZ] ;  /* 0x00000000fffff984 */ /* 0x000fe20000000800 */
[----:B------:R-:W-:Y:S01]  /*21a0*/  @!PT LDS RZ, [RZ] ;  /* 0x00000000fffff984 */ /* 0x000fe20000000800 */
[----:B------:R-:W-:Y:S01]  /*21b0*/  @!PT LDS RZ, [RZ] ;  /* 0x00000000fffff984 */ /* 0x000fe20000000800 */
[----:B------:R4:W-:Y:S01]  /*21c0*/  LDGSTS.E.BYPASS.LTC128B.128 [R203+0x100], [R18.64], !P0 ;  /* 0x0010000012cb7fae */ /* 0x0009e2000c101d46 */
[----:B------:R-:W-:Y:S01]  /*21d0*/  ISETP.GE.AND P0, PT, R208, c[0x0][0x1d4], PT ;  /* 0x00007500d0007a0c */ /* 0x000fe20003f06270 */
[----:B------:R-:W-:Y:S01]  /*21e0*/  IMAD.IADD R186, R184, 0x1, R0 ;  /* 0x00000001b8ba7824 */ /* 0x000fe200078e0200 */
[C---:B-----5:R-:W-:Y:S03]  /*21f0*/  HMMA.16816.F32 R56, R4.reuse, R32, RZ ;  /* 0x000000200438723c */ /* 0x060fe600000018ff */
[----:B------:R4:W-:Y:S01]  /*2200*/  LDGSTS.E.BYPASS.LTC128B.128 [R203+0x2100], [R16.64], !P1 ;  /* 0x0210000010cb7fae */ /* 0x0009e2000c901d46 */
[C---:B------:R-:W-:Y:S02]  /*2210*/  ISETP.LT.OR P1, PT, R13.reuse, 0x1, P0 ;  /* 0x000000010d00780c */ /* 0x040fe40000721670 */
[----:B------:R-:W-:Y:S02]  /*2220*/  ISETP.LT.OR P0, PT, R13, 0x21, P0 ;  /* 0x000000210d00780c */ /* 0x000fe40000701670 */
[C---:B------:R-:W-:Y:S08]  /*2230*/  HMMA.16816.F32 R68, R4.reuse, R34, RZ ;  /* 0x000000220444723c */ /* 0x040ff000000018ff */
[----:B-1----:R-:W-:Y:S01]  /*2240*/  HMMA.16816.F32 R76, R4, R24, RZ ;  /* 0x00000018044c723c */ /* 0x002fe200000018ff */
[----:B------:R1:W-:Y:S01]  /*2250*/  LDGSTS.E.BYPASS.LTC128B.128 [R203+0x4100], [R14.64], !P1 ;  /* 0x041000000ecb7fae */ /* 0x0003e2000c901d46 */
[----:B------:R-:W-:-:S03]  /*2260*/  IADD3 R2, P1, R2, R107, RZ ;  /* 0x0000006b02027210 */ /* 0x000fc60007f3e0ff */
[----:B------:R5:W-:Y:S02]  /*2270*/  LDGSTS.E.BYPASS.LTC128B.128 [R203+0x1100], [R22.64], !P5 ;  /* 0x0110000016cb7fae */ /* 0x000be4000e901d46 */
[----:B------:R-:W-:Y:S01]  /*2280*/  IMAD.X R3, R12, 0x1, R102, P1 ;  /* 0x000000010c037824 */ /* 0x000fe200008e0666 */
[----:B------:R-:W-:Y:S01]  /*2290*/  HMMA.16816.F32 R64, R4, R26, RZ ;  /* 0x0000001a0440723c */ /* 0x000fe200000018ff */
[----:B------:R5:W-:Y:S01]  /*22a0*/  LDGSTS.E.BYPASS.LTC128B.128 [R203+0x3100], [R20.64], !P6 ;  /* 0x0310000014cb7fae */ /* 0x000be2000f101d46 */
[----:B------:R-:W-:-:S03]  /*22b0*/  ISETP.GT.AND P1, PT, R216, 0x3f, PT ;  /* 0x0000003fd800780c */ /* 0x000fc60003f24270 */
[----:B------:R5:W-:Y:S01]  /*22c0*/  LDGSTS.E.BYPASS.LTC128B.128 [R203+0x5100], [R2.64], !P0 ;  /* 0x0510000002cb7fae */ /* 0x000be2000c101d46 */
[----:B------:R-:W-:Y:S02]  /*22d0*/  ISETP.GE.AND P0, PT, R213, 0x2, PT ;  /* 0x00000002d500780c */ /* 0x000fe40003f06270 */
[C---:B--2---:R-:W-:Y:S01]  /*22e0*/  HMMA.16816.F32 R28, R8.reuse, R36, R28 ;  /* 0x00000024081c723c */ /* 0x044fe2000000181c */
[----:B------:R-:W-:Y:S04]  /*22f0*/  LDSM.16.M88.4 R4, [R200] ;  /* 0x00000000c804783b */ /* 0x000fe80000000200 */
[----:B------:R-:W-:Y:S03]  /*2300*/  LDSM.16.M88.4 R60, [R186+0x800] ;  /* 0x00080000ba3c783b */ /* 0x000fe60000000200 */
[C---:B------:R-:W-:Y:S01]  /*2310*/  HMMA.16816.F32 R24, R8.reuse, R38, R44 ;  /* 0x000000260818723c */ /* 0x040fe2000000182c */
[----:B------:R-:W-:Y:S04]  /*2320*/  LDSM.16.M88.4 R80, [R186+0x1000] ;  /* 0x00100000ba50783b */ /* 0x000fe80000000200 */
[----:B-1----:R-:W1:Y:S03]  /*2330*/  LDSM.16.M88.4 R12, [R186] ;  /* 0x00000000ba0c783b */ /* 0x002e660000000200 */
[----:B---3--:R-:W-:Y:S01]  /*2340*/  HMMA.16816.F32 R32, R8, R40, R48 ;  /* 0x000000280820723c */ /* 0x008fe20000001830 */
[----:B----4-:R-:W-:Y:S04]  /*2350*/  LDSM.16.M88.4 R16, [R199] ;  /* 0x00000000c710783b */ /* 0x010fe80000000200 */
[----:B------:R-:W0:Y:S01]  /*2360*/  LDGDEPBAR ;  /* 0x00000000000079af */ /* 0x000e220000000000 */
[----:B-----5:R-:W-:-:S02]  /*2370*/  IADD3 R2, R103, 0x4000, RZ ;  /* 0x0000400067027810 */ /* 0x020fc40007ffe0ff */
[----:B------:R-:W-:Y:S02]  /*2380*/  HMMA.16816.F32 R36, R8, R42, R52 ;  /* 0x0000002a0824723c */ /* 0x000fe40000001834 */
[----:B------:R-:W-:-:S06]  /*2390*/  IADD3 R185, R2, R0, RZ ;  /* 0x0000000002b97210 */ /* 0x000fcc0007ffe0ff */
[C---:B------:R-:W-:Y:S01]  /*23a0*/  HMMA.16816.F32 R40, R8.reuse, R72, R56 ;  /* 0x000000480828723c */ /* 0x040fe20000001838 */
[----:B------:R-:W2:Y:S04]  /*23b0*/  LDSM.16.M88.4 R56, [R186+0x1800] ;  /* 0x00180000ba38783b */ /* 0x000ea80000000200 */
[----:B------:R-:W3:Y:S03]  /*23c0*/  LDSM.16.M88.4 R84, [R185+-0x4000] ;  /* 0xffc00000b954783b */ /* 0x000ee60000000200 */
[C---:B------:R-:W-:Y:S01]  /*23d0*/  HMMA.16816.F32 R48, R8.reuse, R74, R68 ;  /* 0x0000004a0830723c */ /* 0x040fe20000001844 */
[----:B------:R-:W4:Y:S04]  /*23e0*/  LDSM.16.M88.4 R92, [R185+-0x3800] ;  /* 0xffc80000b95c783b */ /* 0x000f280000000200 */
[----:B------:R-:W5:Y:S03]  /*23f0*/  LDSM.16.M88.4 R96, [R185+-0x3000] ;  /* 0xffd00000b960783b */ /* 0x000f660000000200 */
[C---:B------:R-:W-:Y:S01]  /*2400*/  HMMA.16816.F32 R52, R8.reuse, R88, R76 ;  /* 0x000000580834723c */ /* 0x040fe2000000184c */
[----:B------:R-:W-:Y:S04]  /*2410*/  LDSM.16.M88.4 R72, [R184+0x2800] ;  /* 0x00280000b848783b */ /* 0x000fe80000000200 */
[----:B------:R-:W-:Y:S03]  /*2420*/  LDSM.16.M88.4 R68, [R103+0x2000] ;  /* 0x002000006744783b */ /* 0x000fe60000000200 */
[----:B------:R-:W-:Y:S01]  /*2430*/  HMMA.16816.F32 R44, R8, R90, R64 ;  /* 0x0000005a082c723c */ /* 0x000fe20000001840 */
[----:B------:R-:W-:Y:S04]  /*2440*/  LDSM.16.M88.4 R64, [R184+0x2000] ;  /* 0x00200000b840783b */ /* 0x000fe80000000200 */
[----:B------:R-:W-:Y:S03]  /*2450*/  LDSM.16.M88.4 R88, [R184+0x3000] ;  /* 0x00300000b858783b */ /* 0x000fe60000000200 */
[C---:B-1----:R-:W-:Y:S01]  /*2460*/  HMMA.16816.F32 R20, R4.reuse, R12, R28 ;  /* 0x0000000c0414723c */ /* 0x042fe2000000181c */
[----:B------:R-:W-:Y:S07]  /*2470*/  LDSM.16.M88.4 R76, [R103+0x2800] ;  /* 0x00280000674c783b */ /* 0x000fee0000000200 */
[C---:B------:R-:W-:Y:S08]  /*2480*/  HMMA.16816.F32 R28, R4.reuse, R60, R32 ;  /* 0x0000003c041c723c */ /* 0x040ff00000001820 */
[C---:B------:R-:W-:Y:S01]  /*2490*/  HMMA.16816.F32 R32, R4.reuse, R62, R36 ;  /* 0x0000003e0420723c */ /* 0x040fe20000001824 */
[----:B------:R-:W1:Y:S07]  /*24a0*/  LDSM.16.M88.4 R60, [R185+-0x2800] ;  /* 0xffd80000b93c783b */ /* 0x000e6e0000000200 */
[C---:B------:R-:W-:Y:S01]  /*24b0*/  HMMA.16816.F32 R8, R4.reuse, R14, R24 ;  /* 0x0000000e0408723c */ /* 0x040fe20000001818 */
[----:B------:R-:W1:Y:S07]  /*24c0*/  LDSM.16.M88.4 R12, [R197+0x4000] ;  /* 0x00400000c50c783b */ /* 0x000e6e0000000200 */
[C---:B------:R-:W-:Y:S08]  /*24d0*/  HMMA.16816.F32 R36, R4.reuse, R80, R40 ;  /* 0x000000500424723c */ /* 0x040ff00000001828 */
[C---:B------:R-:W-:Y:S01]  /*24e0*/  HMMA.16816.F32 R48, R4.reuse, R82, R48 ;  /* 0x000000520430723c */ /* 0x040fe20000001830 */
[----:B------:R-:W-:Y:S07]  /*24f0*/  LDSM.16.M88.4 R80, [R186+0x2800] ;  /* 0x00280000ba50783b */ /* 0x000fee0000000200 */
[C---:B--2---:R-:W-:Y:S08]  /*2500*/  HMMA.16816.F32 R52, R4.reuse, R56, R52 ;  /* 0x000000380434723c */ /* 0x044ff00000001834 */
[----:B------:R-:W-:Y:S01]  /*2510*/  HMMA.16816.F32 R40, R4, R58, R44 ;  /* 0x0000003a0428723c */ /* 0x000fe2000000182c */
[----:B------:R-:W2:Y:S07]  /*2520*/  LDSM.16.M88.4 R56, [R184+0x3800] ;  /* 0x00380000b838783b */ /* 0x000eae0000000200 */
[C---:B---3--:R-:W-:Y:S08]  /*2530*/  HMMA.16816.F32 R24, R16.reuse, R84, R20 ;  /* 0x000000541018723c */ /* 0x048ff00000001814 */
[C---:B------:R-:W-:Y:S01]  /*2540*/  HMMA.16816.F32 R20, R16.reuse, R86, R8 ;  /* 0x000000561014723c */ /* 0x040fe20000001808 */
[----:B------:R-:W3:Y:S04]  /*2550*/  LDSM.16.M88.4 R8, [R198+0x4000] ;  /* 0x00400000c608783b */ /* 0x000ee80000000200 */
[----:B------:R-:W-:Y:S03]  /*2560*/  LDSM.16.M88.4 R84, [R186+0x3000] ;  /* 0x00300000ba54783b */ /* 0x000fe60000000200 */
[C---:B----4-:R-:W-:Y:S08]  /*2570*/  HMMA.16816.F32 R4, R16.reuse, R92, R28 ;  /* 0x0000005c1004723c */ /* 0x050ff0000000181c */
[C---:B------:R-:W-:Y:S01]  /*2580*/  HMMA.16816.F32 R32, R16.reuse, R94, R32 ;  /* 0x0000005e1020723c */ /* 0x040fe20000001820 */
[----:B------:R-:W4:Y:S07]  /*2590*/  LDSM.16.M88.4 R92, [R103+0x3000] ;  /* 0x00300000675c783b */ /* 0x000f2e0000000200 */
[C---:B-----5:R-:W-:Y:S08]  /*25a0*/  HMMA.16816.F32 R36, R16.reuse, R96, R36 ;  /* 0x000000601024723c */ /* 0x060ff00000001824 */
[C---:B------:R-:W-:Y:S08]  /*25b0*/  HMMA.16816.F32 R44, R16.reuse, R98, R48 ;  /* 0x00000062102c723c */ /* 0x040ff00000001830 */
[C---:B-1----:R-:W-:Y:S08]  /*25c0*/  HMMA.16816.F32 R52, R16.reuse, R60, R52 ;  /* 0x0000003c1034723c */ /* 0x042ff00000001834 */
[----:B------:R-:W-:Y:S01]  /*25d0*/  HMMA.16816.F32 R40, R16, R62, R40 ;  /* 0x0000003e1028723c */ /* 0x000fe20000001828 */
[----:B------:R-:W1:Y:S07]  /*25e0*/  LDSM.16.M88.4 R60, [R103+0x3800] ;  /* 0x00380000673c783b */ /* 0x000e6e0000000200 */
[C---:B------:R-:W-:Y:S08]  /*25f0*/  HMMA.16816.F32 R28, R12.reuse, R64, R24 ;  /* 0x000000400c1c723c */ /* 0x040ff00000001818 */
[C---:B------:R-:W-:Y:S01]  /*2600*/  HMMA.16816.F32 R24, R12.reuse, R66, R20 ;  /* 0x000000420c18723c */ /* 0x040fe20000001814 */
[----:B------:R-:W-:Y:S07]  /*2610*/  LDSM.16.M88.4 R64, [R186+0x3800] ;  /* 0x00380000ba40783b */ /* 0x000fee0000000200 */
[C---:B------:R-:W-:Y:S01]  /*2620*/  HMMA.16816.F32 R20, R12.reuse, R72, R4 ;  /* 0x000000480c14723c */ /* 0x040fe20000001804 */
[----:B------:R-:W-:Y:S07]  /*2630*/  LDSM.16.M88.4 R4, [R200+0x4000] ;  /* 0x00400000c804783b */ /* 0x000fee0000000200 */
[C---:B------:R-:W-:Y:S01]  /*2640*/  HMMA.16816.F32 R16, R12.reuse, R74, R32 ;  /* 0x0000004a0c10723c */ /* 0x040fe20000001820 */
[----:B------:R-:W5:Y:S07]  /*2650*/  LDSM.16.M88.4 R72, [R186+0x2000] ;  /* 0x00200000ba48783b */ /* 0x000f6e0000000200 */
[C---:B------:R-:W-:Y:S08]  /*2660*/  HMMA.16816.F32 R36, R12.reuse, R88, R36 ;  /* 0x000000580c24723c */ /* 0x040ff00000001824 */
[C---:B------:R-:W-:Y:S08]  /*2670*/  HMMA.16816.F32 R48, R12.reuse, R90, R44 ;  /* 0x0000005a0c30723c */ /* 0x040ff0000000182c */
[C---:B--2---:R-:W-:Y:S08]  /*2680*/  HMMA.16816.F32 R44, R12.reuse, R56, R52 ;  /* 0x000000380c2c723c */ /* 0x044ff00000001834 */
[----:B------:R-:W-:Y:S08]  /*2690*/  HMMA.16816.F32 R40, R12, R58, R40 ;  /* 0x0000003a0c28723c */ /* 0x000ff00000001828 */
[C---:B---3--:R-:W-:Y:S08]  /*26a0*/  HMMA.16816.F32 R32, R8.reuse, R68, R28 ;  /* 0x000000440820723c */ /* 0x048ff0000000181c */
[C---:B------:R-:W-:Y:S01]  /*26b0*/  HMMA.16816.F32 R28, R8.reuse, R70, R24 ;  /* 0x00000046081c723c */ /* 0x040fe20000001818 */
[----:B------:R-:W-:Y:S07]  /*26c0*/  LDSM.16.M88.4 R68, [R185+-0x2000] ;  /* 0xffe00000b944783b */ /* 0x000fee0000000200 */
[C---:B------:R-:W-:Y:S01]  /*26d0*/  HMMA.16816.F32 R24, R8.reuse, R76, R20 ;  /* 0x0000004c0818723c */ /* 0x040fe20000001814 */
[----:B------:R-:W2:Y:S07]  /*26e0*/  LDSM.16.M88.4 R20, [R199+0x4000] ;  /* 0x00400000c714783b */ /* 0x000eae0000000200 */
[C---:B------:R-:W-:Y:S01]  /*26f0*/  HMMA.16816.F32 R16, R8.reuse, R78, R16 ;  /* 0x0000004e0810723c */ /* 0x040fe20000001810 */
[----:B------:R-:W3:Y:S07]  /*2700*/  LDSM.16.M88.4 R76, [R185+-0x1800] ;  /* 0xffe80000b94c783b */ /* 0x000eee0000000200 */
[C---:B----4-:R-:W-:Y:S08]  /*2710*/  HMMA.16816.F32 R12, R8.reuse, R92, R36 ;  /* 0x0000005c080c723c */ /* 0x050ff00000001824 */
[C---:B------:R-:W-:Y:S08]  /*2720*/  HMMA.16816.F32 R56, R8.reuse, R94, R48 ;  /* 0x0000005e0838723c */ /* 0x040ff00000001830 */
[C---:B-1----:R-:W-:Y:S08]  /*2730*/  HMMA.16816.F32 R48, R8.reuse, R60, R44 ;  /* 0x0000003c0830723c */ /* 0x042ff0000000182c */
[----:B------:R-:W-:Y:S01]  /*2740*/  HMMA.16816.F32 R44, R8, R62, R40 ;  /* 0x0000003e082c723c */ /* 0x000fe20000001828 */
[----:B------:R-:W-:Y:S04]  /*2750*/  LDSM.16.M88.4 R60, [R184+0x4000] ;  /* 0x00400000b83c783b */ /* 0x000fe80000000200 */
[----:B------:R-:W-:Y:S03]  /*2760*/  LDSM.16.M88.4 R40, [R185+-0x1000] ;  /* 0xfff00000b928783b */ /* 0x000fe60000000200 */
[C---:B-----5:R-:W-:Y:S08]  /*2770*/  HMMA.16816.F32 R36, R4.reuse, R72, R32 ;  /* 0x000000480424723c */ /* 0x060ff00000001820 */
[C---:B------:R-:W-:Y:S01]  /*2780*/  HMMA.16816.F32 R52, R4.reuse, R82, R16 ;  /* 0x000000520434723c */ /* 0x040fe20000001810 */
[----:B------:R-:W1:Y:S07]  /*2790*/  LDSM.16.M88.4 R16, [R197+0x8000] ;  /* 0x00800000c510783b */ /* 0x000e6e0000000200 */
[C---:B------:R-:W-:Y:S08]  /*27a0*/  HMMA.16816.F32 R32, R4.reuse, R80, R24 ;  /* 0x000000500420723c */ /* 0x040ff00000001818 */
[C---:B------:R-:W-:Y:S01]  /*27b0*/  HMMA.16816.F32 R28, R4.reuse, R74, R28 ;  /* 0x0000004a041c723c */ /* 0x040fe2000000181c */
[----:B------:R-:W-:Y:S07]  /*27c0*/  LDSM.16.M88.4 R72, [R184+0x5800] ;  /* 0x00580000b848783b */ /* 0x000fee0000000200 */
[C---:B------:R-:W-:Y:S01]  /*27d0*/  HMMA.16816.F32 R24, R4.reuse, R84, R12 ;  /* 0x000000540418723c */ /* 0x040fe2000000180c */
[----:B------:R-:W-:Y:S07]  /*27e0*/  LDSM.16.M88.4 R12, [R198+0x8000] ;  /* 0x00800000c60c783b */ /* 0x000fee0000000200 */
[C---:B------:R-:W-:Y:S01]  /*27f0*/  HMMA.16816.F32 R8, R4.reuse, R86, R56 ;  /* 0x000000560408723c */ /* 0x040fe20000001838 */
[----:B------:R-:W4:Y:S04]  /*2800*/  LDSM.16.M88.4 R84, [R185+-0x800] ;  /* 0xfff80000b954783b */ /* 0x000f280000000200 */
[----:B------:R-:W-:Y:S03]  /*2810*/  LDSM.16.M88.4 R56, [R185] ;  /* 0x00000000b938783b */ /* 0x000fe60000000200 */
[C---:B------:R-:W-:Y:S08]  /*2820*/  HMMA.16816.F32 R48, R4.reuse, R64, R48 ;  /* 0x000000400430723c */ /* 0x040ff00000001830 */
[----:B------:R-:W-:Y:S01]  /*2830*/  HMMA.16816.F32 R92, R4, R66, R44 ;  /* 0x00000042045c723c */ /* 0x000fe2000000182c */
[----:B------:R-:W-:Y:S04]  /*2840*/  LDSM.16.M88.4 R64, [R103+0x4800] ;  /* 0x004800006740783b */ /* 0x000fe80000000200 */
[----:B------:R-:W-:Y:S03]  /*2850*/  LDSM.16.M88.4 R44, [R184+0x5000] ;  /* 0x00500000b82c783b */ /* 0x000fe60000000200 */
[C---:B--2---:R-:W-:Y:S01]  /*2860*/  HMMA.16816.F32 R4, R20.reuse, R68, R36 ;  /* 0x000000441404723c */ /* 0x044fe20000001824 */
[----:B------:R-:W2:Y:S07]  /*2870*/  LDSM.16.M88.4 R36, [R103+0x4000] ;  /* 0x004000006724783b */ /* 0x000eae0000000200 */
[C---:B------:R-:W-:Y:S08]  /*2880*/  HMMA.16816.F32 R28, R20.reuse, R70, R28 ;  /* 0x00000046141c723c */ /* 0x040ff0000000181c */
[----:B---3--:R-:W-:Y:S01]  /*2890*/  HMMA.16816.F32 R68, R20, R78, R52 ;  /* 0x0000004e1444723c */ /* 0x008fe20000001834 */
[----:B------:R-:W3:Y:S07]  /*28a0*/  LDSM.16.M88.4 R52, [R184+0x4800] ;  /* 0x00480000b834783b */ /* 0x000eee0000000200 */
[----:B-1----:R-:W-:Y:S08]  /*28b0*/  HMMA.16816.F32 R4, R16, R60, R4 ;  /* 0x0000003c1004723c */ /* 0x002ff00000001804 */
[C---:B------:R-:W-:Y:S08]  /*28c0*/  HMMA.16816.F32 R32, R20.reuse, R76, R32 ;  /* 0x0000004c1420723c */ /* 0x040ff00000001820 */
[C---:B------:R-:W-:Y:S01]  /*28d0*/  HMMA.16816.F32 R76, R20.reuse, R42, R8 ;  /* 0x0000002a144c723c */ /* 0x040fe20000001808 */
[----:B------:R-:W-:Y:S07]  /*28e0*/  LDSM.16.M88.4 R8, [R200+0x8000] ;  /* 0x00800000c808783b */ /* 0x000fee0000000200 */
[----:B----4-:R-:W-:Y:S01]  /*28f0*/  HMMA.16816.F32 R88, R20, R84, R48 ;  /* 0x000000541458723c */ /* 0x010fe20000001830 */
[----:B------:R-:W1:Y:S07]  /*2900*/  LDSM.16.M88.4 R48, [R186+0x4000] ;  /* 0x00400000ba30783b */ /* 0x000e6e0000000200 */
[----:B------:R-:W-:Y:S01]  /*2910*/  HMMA.16816.F32 R28, R16, R62, R28 ;  /* 0x0000003e101c723c */ /* 0x000fe2000000181c */
[----:B------:R-:W-:Y:S07]  /*2920*/  LDSM.16.M88.4 R60, [R186+0x4800] ;  /* 0x00480000ba3c783b */ /* 0x000fee0000000200 */
[----:B------:R-:W-:Y:S08]  /*2930*/  HMMA.16816.F32 R80, R20, R40, R24 ;  /* 0x000000281450723c */ /* 0x000ff00000001818 */
[----:B--2---:R-:W-:Y:S01]  /*2940*/  HMMA.16816.F32 R24, R12, R36, R4 ;  /* 0x000000240c18723c */ /* 0x004fe20000001804 */
[----:B------:R-:W2:Y:S07]  /*2950*/  LDSM.16.M88.4 R4, [R199+0x8000] ;  /* 0x00800000c704783b */ /* 0x000eae0000000200 */
[----:B---3--:R-:W-:Y:S08]  /*2960*/  HMMA.16816.F32 R32, R16, R52, R32 ;  /* 0x000000341020723c */ /* 0x008ff00000001820 */
[----:B------:R-:W-:Y:S08]  /*2970*/  HMMA.16816.F32 R28, R12, R38, R28 ;  /* 0x000000260c1c723c */ /* 0x000ff0000000181c */
[----:B------:R-:W-:Y:S01]  /*2980*/  HMMA.16816.F32 R40, R16, R54, R68 ;  /* 0x000000361028723c */ /* 0x000fe20000001844 */
[----:B------:R-:W3:Y:S04]  /*2990*/  LDSM.16.M88.4 R68, [R103+0x5000] ;  /* 0x005000006744783b */ /* 0x000ee80000000200 */
[----:B------:R-:W4:Y:S03]  /*29a0*/  LDSM.16.M88.4 R52, [R185+0x800] ;  /* 0x00080000b934783b */ /* 0x000f260000000200 */
[----:B-1----:R-:W-:Y:S08]  /*29b0*/  HMMA.16816.F32 R24, R8, R48, R24 ;  /* 0x000000300818723c */ /* 0x002ff00000001818 */
[----:B------:R-:W-:Y:S08]  /*29c0*/  HMMA.16816.F32 R36, R12, R64, R32 ;  /* 0x000000400c24723c */ /* 0x000ff00000001820 */
[----:B------:R-:W-:Y:S08]  /*29d0*/  HMMA.16816.F32 R28, R8, R50, R28 ;  /* 0x00000032081c723c */ /* 0x000ff0000000181c */
[----:B------:R-:W-:Y:S08]  /*29e0*/  HMMA.16816.F32 R84, R20, R86, R92 ;  /* 0x000000561454723c */ /* 0x000ff0000000185c */
[----:B------:R-:W-:Y:S08]  /*29f0*/  HMMA.16816.F32 R20, R16, R44, R80 ;  /* 0x0000002c1014723c */ /* 0x000ff00000001850 */
[----:B------:R-:W-:Y:S08]  /*2a00*/  HMMA.16816.F32 R32, R12, R66, R40 ;  /* 0x000000420c20723c */ /* 0x000ff00000001828 */
[----:B--2---:R-:W-:Y:S08]  /*2a10*/  HMMA.16816.F32 R48, R4, R56, R24 ;  /* 0x000000380430723c */ /* 0x004ff00000001818 */
[----:B------:R-:W-:Y:S08]  /*2a20*/  HMMA.16816.F32 R36, R8, R60, R36 ;  /* 0x0000003c0824723c */ /* 0x000ff00000001824 */
[----:B------:R-:W-:Y:S01]  /*2a30*/  HMMA.16816.F32 R28, R4, R58, R28 ;  /* 0x0000003a041c723c */ /* 0x000fe2000000181c */
[----:B------:R-:W1:Y:S07]  /*2a40*/  LDSM.16.M88.4 R56, [R186+0x5000] ;  /* 0x00500000ba38783b */ /* 0x000e6e0000000200 */
[----:B------:R-:W-:Y:S01]  /*2a50*/  HMMA.16816.F32 R44, R16, R46, R76 ;  /* 0x0000002e102c723c */ /* 0x000fe2000000184c */
[----:B------:R-:W-:-:S04]  /*2a60*/  FMUL.FTZ R0, R48, c[0x0][0x320] ;  /* 0x0000c80030007a20 */ /* 0x000fc80000410000 */
[----:B------:R2:W1:Y:S03]  /*2a70*/  MUFU.TANH R77, R0 ;  /* 0x00000000004d7308 */ /* 0x0004660000002400 */
[----:B---3--:R-:W-:Y:S08]  /*2a80*/  HMMA.16816.F32 R24, R12, R68, R20 ;  /* 0x000000440c18723c */ /* 0x008ff00000001814 */
[----:B------:R-:W-:Y:S01]  /*2a90*/  HMMA.16816.F32 R20, R8, R62, R32 ;  /* 0x0000003e0814723c */ /* 0x000fe20000001820 */
[----:B------:R-:W3:Y:S01]  /*2aa0*/  LDSM.16.M88.4 R60, [R103+0x5800] ;  /* 0x00580000673c783b */ /* 0x000ee20000000200 */
[----:B--2---:R-:W-:-:S06]  /*2ab0*/  FMUL.FTZ R0, R49, c[0x0][0x320] ;  /* 0x0000c80031007a20 */ /* 0x004fcc0000410000 */
[----:B------:R-:W-:Y:S01]  /*2ac0*/  HMMA.16816.F32 R64, R16, R72, R88 ;  /* 0x000000481040723c */ /* 0x000fe20000001858 */
[----:B------:R2:W1:Y:S07]  /*2ad0*/  MUFU.TANH R73, R0 ;  /* 0x0000000000497308 */ /* 0x00046e0000002400 */
[----:B----4-:R-:W-:Y:S08]  /*2ae0*/  HMMA.16816.F32 R36, R4, R52, R36 ;  /* 0x000000340424723c */ /* 0x010ff00000001824 */
[----:B------:R-:W-:Y:S01]  /*2af0*/  HMMA.16816.F32 R16, R16, R74, R84 ;  /* 0x0000004a1010723c */ /* 0x000fe20000001854 */
[----:B--2---:R-:W-:-:S04]  /*2b00*/  FMUL.FTZ R0, R50, c[0x0][0x320] ;  /* 0x0000c80032007a20 */ /* 0x004fc80000410000 */
[----:B------:R2:W4:Y:S03]  /*2b10*/  MUFU.TANH R76, R0 ;  /* 0x00000000004c7308 */ /* 0x0005260000002400 */
[----:B------:R-:W-:Y:S01]  /*2b20*/  HMMA.16816.F32 R40, R12, R70, R44 ;  /* 0x000000460c28723c */ /* 0x000fe2000000182c */
[----:B------:R-:W5:Y:S07]  /*2b30*/  LDSM.16.M88.4 R44, [R186+0x5800] ;  /* 0x00580000ba2c783b */ /* 0x000f6e0000000200 */
[----:B-1----:R-:W-:Y:S01]  /*2b40*/  HMMA.16816.F32 R32, R8, R56, R24 ;  /* 0x000000380820723c */ /* 0x002fe20000001818 */
[----:B------:R-:W-:-:S02]  /*2b50*/  FMUL.FTZ R37, R37, c[0x0][0x320] ;  /* 0x0000c80025257a20 */ /* 0x000fc40000410000 */
[----:B------:R-:W-:Y:S02]  /*2b60*/  FMUL.FTZ R38, R38, c[0x0][0x320] ;  /* 0x0000c80026267a20 */ /* 0x000fe40000410000 */
[----:B--2---:R-:W-:Y:S01]  /*2b70*/  FMUL.FTZ R0, R51, c[0x0][0x320] ;  /* 0x0000c80033007a20 */ /* 0x004fe20000410000 */
[----:B------:R-:W1:Y:S01]  /*2b80*/  MUFU.TANH R52, R37 ;  /* 0x0000002500347308 */ /* 0x000e620000002400 */
[----:B------:R-:W-:Y:S01]  /*2b90*/  FMUL.FTZ R39, R39, c[0x0][0x320] ;  /* 0x0000c80027277a20 */ /* 0x000fe20000410000 */
[----:B------:R-:W-:Y:S01]  /*2ba0*/  HMMA.16816.F32 R24, R4, R54, R20 ;  /* 0x000000360418723c */ /* 0x000fe20000001814 */
[----:B------:R-:W2:Y:S05]  /*2bb0*/  LDSM.16.M88.4 R48, [R185+0x1000] ;  /* 0x00100000b930783b */ /* 0x000eaa0000000200 */
[----:B------:R1:W1:Y:S02]  /*2bc0*/  MUFU.TANH R72, R0 ;  /* 0x0000000000487308 */ /* 0x0002640000002400 */
[C---:B---3--:R-:W-:Y:S06]  /*2bd0*/  HMMA.16816.F32 R20, R12.reuse, R60, R64 ;  /* 0x0000003c0c14723c */ /* 0x048fec0000001840 */
[----:B------:R-:W3:Y:S02]  /*2be0*/  MUFU.TANH R53, R38 ;  /* 0x0000002600357308 */ /* 0x000ee40000002400 */
[----:B------:R-:W-:Y:S01]  /*2bf0*/  HMMA.16816.F32 R12, R12, R62, R16 ;  /* 0x0000003e0c0c723c */ /* 0x000fe20000001810 */
[----:B-1----:R-:W-:-:S07]  /*2c00*/  FMUL.FTZ R0, R28, c[0x0][0x320] ;  /* 0x0000c8001c007a20 */ /* 0x002fce0000410000 */
[----:B------:R-:W-:Y:S01]  /*2c10*/  FMUL.FTZ R24, R24, c[0x0][0x320] ;  /* 0x0000c80018187a20 */ /* 0x000fe20000410000 */
[----:B------:R1:W1:Y:S01]  /*2c20*/  MUFU.TANH R69, R0 ;  /* 0x0000000000457308 */ /* 0x0002620000002400 */
[----:B------:R-:W-:Y:S02]  /*2c30*/  FMUL.FTZ R25, R25, c[0x0][0x320] ;  /* 0x0000c80019197a20 */ /* 0x000fe40000410000 */
[----:B------:R-:W-:Y:S02]  /*2c40*/  FMUL.FTZ R26, R26, c[0x0][0x320] ;  /* 0x0000c8001a1a7a20 */ /* 0x000fe40000410000 */
[----:B------:R-:W-:Y:S02]  /*2c50*/  FMUL.FTZ R27, R27, c[0x0][0x320] ;  /* 0x0000c8001b1b7a20 */ /* 0x000fe40000410000 */
[----:B-----5:R-:W-:Y:S04]  /*2c60*/  HMMA.16816.F32 R16, R8, R44, R20 ;  /* 0x0000002c0810723c */ /* 0x020fe80000001814 */
[----:B------:R-:W3:Y:S04]  /*2c70*/  MUFU.TANH R27, R27 ;  /* 0x0000001b001b7308 */ /* 0x000ee80000002400 */
[----:B--2---:R-:W-:Y:S01]  /*2c80*/  HMMA.16816.F32 R32, R4, R48, R32 ;  /* 0x000000300420723c */ /* 0x004fe20000001820 */
[----:B-1----:R-:W-:-:S03]  /*2c90*/  FMUL.FTZ R0, R29, c[0x0][0x320] ;  /* 0x0000c8001d007a20 */ /* 0x002fc60000410000 */
[----:B------:R-:W1:Y:S08]  /*2ca0*/  MUFU.TANH R48, R26 ;  /* 0x0000001a00307308 */ /* 0x000e700000002400 */
[----:B------:R2:W1:Y:S11]  /*2cb0*/  MUFU.TANH R68, R0 ;  /* 0x0000000000447308 */ /* 0x0004760000002400 */
[----:B------:R-:W-:Y:S01]  /*2cc0*/  @!UPT UIADD3 URZ, URZ, URZ, URZ ;  /* 0x0000003f3f3ff290 */ /* 0x000fe2000fffe03f */
[----:B------:R-:W-:Y:S02]  /*2cd0*/  FMUL.FTZ R32, R32, c[0x0][0x320] ;  /* 0x0000c80020207a20 */ /* 0x000fe40000410000 */
[----:B------:R-:W-:Y:S02]  /*2ce0*/  FMUL.FTZ R33, R33, c[0x0][0x320] ;  /* 0x0000c80021217a20 */ /* 0x000fe40000410000 */
[----:B--2---:R-:W-:Y:S02]  /*2cf0*/  FMUL.FTZ R0, R30, c[0x0][0x320] ;  /* 0x0000c8001e007a20 */ /* 0x004fe40000410000 */
[----:B------:R-:W-:Y:S01]  /*2d00*/  FMUL.FTZ R34, R34, c[0x0][0x320] ;  /* 0x0000c80022227a20 */ /* 0x000fe20000410000 */
[----:B------:R-:W2:Y:S08]  /*2d10*/  MUFU.TANH R32, R32 ;  /* 0x0000002000207308 */ /* 0x000eb00000002400 */
[----:B------:R5:W1:Y:S08]  /*2d20*/  MUFU.TANH R70, R0 ;  /* 0x0000000000467308 */ /* 0x000a700000002400 */
[----:B------:R-:W1:Y:S01]  /*2d30*/  MUFU.TANH R33, R33 ;  /* 0x0000002100217308 */ /* 0x000e620000002400 */
[----:B-----5:R-:W-:-:S07]  /*2d40*/  FMUL.FTZ R0, R31, c[0x0][0x320] ;  /* 0x0000c8001f007a20 */ /* 0x020fce0000410000 */
[----:B------:R-:W1:Y:S01]  /*2d50*/  MUFU.TANH R34, R34 ;  /* 0x0000002200227308 */ /* 0x000e620000002400 */
[C---:B------:R-:W-:Y:S07]  /*2d60*/  HMMA.16816.F32 R28, R8.reuse, R58, R40 ;  /* 0x0000003a081c723c */ /* 0x040fee0000001828 */
[----:B------:R5:W1:Y:S01]  /*2d70*/  MUFU.TANH R56, R0 ;  /* 0x0000000000387308 */ /* 0x000a620000002400 */
[----:B------:R-:W-:Y:S07]  /*2d80*/  HMMA.16816.F32 R8, R8, R46, R12 ;  /* 0x0000002e0808723c */ /* 0x000fee000000180c */
[----:B------:R1:W1:Y:S01]  /*2d90*/  MUFU.TANH R42, R39 ;  /* 0x00000027002a7308 */ /* 0x0002620000002400 */
[----:B-----5:R-:W-:-:S08]  /*2da0*/  FMUL.FTZ R0, R36, c[0x0][0x320] ;  /* 0x0000c80024007a20 */ /* 0x020fd00000410000 */
[----:B------:R-:W-:Y:S01]  /*2db0*/  HMMA.16816.F32 R20, R4, R50, R28 ;  /* 0x000000320414723c */ /* 0x000fe2000000181c */
[----:B------:R-:W2:Y:S01]  /*2dc0*/  MUFU.TANH R41, R24 ;  /* 0x0000001800297308 */ /* 0x000ea20000002400 */
[----:B-1----:R-:W1:Y:S01]  /*2dd0*/  LDSM.16.M88.4 R36, [R185+0x1800] ;  /* 0x00180000b924783b */ /* 0x002e620000000200 */
[----:B------:R-:W-:-:S06]  /*2de0*/  DEPBAR.LE SB0, 0x0 ;  /* 0x000080000000791a */ /* 0x000fcc0000000000 */
[----:B------:R5:W1:Y:S08]  /*2df0*/  MUFU.TANH R54, R0 ;  /* 0x0000000000367308 */ /* 0x000a700000002400 */
[----:B------:R1:W1:Y:S07]  /*2e00*/  MUFU.TANH R40, R25 ;  /* 0x0000001900287308 */ /* 0x00026e0000002400 */
[----:B------:R-:W-:-:S02]  /*2e10*/  FMUL.FTZ R22, R22, c[0x0][0x320] ;  /* 0x0000c80016167a20 */ /* 0x000fc40000410000 */
[----:B------:R-:W-:Y:S02]  /*2e20*/  FMUL.FTZ R23, R23, c[0x0][0x320] ;  /* 0x0000c80017177a20 */ /* 0x000fe40000410000 */
[----:B------:R-:W-:Y:S01]  /*2e30*/  FMUL.FTZ R20, R20, c[0x0][0x320] ;  /* 0x0000c80014147a20 */ /* 0x000fe20000410000 */
[----:B------:R1:W1:Y:S01]  /*2e40*/  MUFU.TANH R25, R22 ;  /* 0x0000001600197308 */ /* 0x0002620000002400 */
[----:B------:R-:W-:Y:S02]  /*2e50*/  FMUL.FTZ R21, R21, c[0x0][0x320] ;  /* 0x0000c80015157a20 */ /* 0x000fe40000410000 */
[----:B-----5:R-:W-:-:S05]  /*2e60*/  FMUL.FTZ R0, R35, c[0x0][0x320] ;  /* 0x0000c80023007a20 */ /* 0x020fca0000410000 */
[----:B------:R2:W2:Y:S08]  /*2e70*/  MUFU.TANH R24, R23 ;  /* 0x0000001700187308 */ /* 0x0004b00000002400 */
[----:B------:R2:W2:Y:S01]  /*2e80*/  MUFU.TANH R26, R0 ;  /* 0x00000000001a7308 */ /* 0x0004a20000002400 */
[C---:B-1----:R-:W-:Y:S07]  /*2e90*/  HMMA.16816.F32 R12, R4.reuse, R36, R16 ;  /* 0x00000024040c723c */ /* 0x042fee0000001810 */
[----:B------:R-:W1:Y:S01]  /*2ea0*/  MUFU.TANH R20, R20 ;  /* 0x0000001400147308 */ /* 0x000e620000002400 */
[----:B------:R-:W-:Y:S07]  /*2eb0*/  HMMA.16816.F32 R4, R4, R38, R8 ;  /* 0x000000260404723c */ /* 0x000fee0000001808 */
[----:B------:R-:W1:Y:S09]  /*2ec0*/  MUFU.TANH R21, R21 ;  /* 0x0000001500157308 */ /* 0x000e720000002400 */
        /* <DEDUP_REMOVED lines=9> */
[----:B------:R-:W-:-:S07]  /*2f60*/  FMUL.FTZ R7, R7, c[0x0][0x320] ;  /* 0x0000c80007077a20 */ /* 0x000fce0000410000 */
        /* <DEDUP_REMOVED lines=8> */
[----:B--234-:R-:W-:Y:S01]  /*2ff0*/  IMAD R2, R213, 0x40, R220 ;  /* 0x00000040d5027824 */ /* 0x01cfe200078e02dc */
[----:B------:R-:W-:-:S04]  /*3000*/  MOV R202, RZ ;  /* 0x000000ff00ca7202 */ /* 0x000fc80000000f00 */
[----:B------:R-:W-:-:S05]  /*3010*/  IADD3 R2, R2, -0x80, R216 ;  /* 0xffffff8002027810 */ /* 0x000fca0007ffe0d8 */
[----:B------:R-:W-:-:S04]  /*3020*/  @P3 IMAD.HI.U32 R3, R2, c[0x0][0x2bc], RZ ;  /* 0x0000af0002033a27 */ /* 0x000fc800078e00ff */
[----:B------:R-:W-:Y:S01]  /*3030*/  IMAD.MOV.U32 R0, RZ, RZ, R2 ;  /* 0x000000ffff007224 */ /* 0x000fe200078e0002 */
[----:B------:R-:W-:-:S04]  /*3040*/  @P3 SHF.R.U32.HI R0, RZ, c[0x0][0x2c0], R3 ;  /* 0x0000b000ff003a19 */ /* 0x000fc80000011603 */
[----:B------:R-:W-:-:S04]  /*3050*/  @!P1 IADD3 R3, P0, R0, R222, RZ ;  /* 0x000000de00039210 */ /* 0x000fc80007f1e0ff */
[----:B-1----:R-:W-:Y:S02]  /*3060*/  @!P1 LEA.HI.X.SX32 R5, R0, R226, 0x1, P0 ;  /* 0x000000e200059211 */ /* 0x002fe400000f0eff */
[----:B------:R-:W-:-:S04]  /*3070*/  @!P1 LEA R4, P0, R3, c[0x0][0x2a0], 0x2 ;  /* 0x0000a80003049a11 */ /* 0x000fc800078010ff */
[----:B------:R-:W-:-:S05]  /*3080*/  @!P1 LEA.HI.X R5, R3, c[0x0][0x2a4], R5, 0x2, P0 ;  /* 0x0000a90003059a11 */ /* 0x000fca00000f1405 */
[----:B------:R-:W2:Y:S01]  /*3090*/  @!P1 LDG.E R202, [R4.64] ;  /* 0x0000000604ca9981 */ /* 0x000ea2000c1e1900 */
[----:B------:R-:W-:-:S04]  /*30a0*/  IMAD.MOV R0, RZ, RZ, -R0 ;  /* 0x000000ffff007224 */ /* 0x000fc800078e0a00 */
[----:B------:R-:W-:-:S04]  /*30b0*/  IMAD R205, R0, c[0x0][0x2b8], R2 ;  /* 0x0000ae0000cd7a24 */ /* 0x000fc800078e0202 */
[----:B------:R-:W-:Y:S01]  /*30c0*/  IMAD.WIDE.U32 R2, R205, c[0x0][0x1e0], RZ ;  /* 0x00007800cd027a25 */ /* 0x000fe200078e00ff */
[----:B------:R-:W-:-:S05]  /*30d0*/  SHF.R.S32.HI R0, RZ, 0x1f, R205 ;  /* 0x0000001fff007819 */ /* 0x000fca00000114cd */
[----:B------:R-:W-:-:S04]  /*30e0*/  IMAD R0, R0, c[0x0][0x1e0], RZ ;  /* 0x0000780000007a24 */ /* 0x000fc800078e02ff */
[----:B------:R-:W-:-:S05]  /*30f0*/  IMAD R0, R205, c[0x0][0x1e4], R0 ;  /* 0x00007900cd007a24 */ /* 0x000fca00078e0200 */
[----:B------:R-:W-:Y:S02]  /*3100*/  IADD3 R3, R3, R0, RZ ;  /* 0x0000000003037210 */ /* 0x000fe40007ffe0ff */
[----:B--2---:R-:W-:-:S03]  /*3110*/  SHF.R.S32.HI R4, RZ, 0x1f, R202 ;  /* 0x0000001fff047819 */ /* 0x004fc600000114ca */
[----:B------:R-:W-:-:S04]  /*3120*/  IMAD.WIDE.U32 R2, R202, c[0x0][0x1f0], R2 ;  /* 0x00007c00ca027a25 */ /* 0x000fc800078e0002 */
[----:B------:R-:W-:Y:S01]  /*3130*/  IMAD R4, R4, c[0x0][0x1f0], RZ ;  /* 0x00007c0004047a24 */ /* 0x000fe200078e02ff */
[----:B------:R-:W-:-:S03]  /*3140*/  IADD3 R0, P2, R218, R2, RZ ;  /* 0x00000002da007210 */ /* 0x000fc60007f5e0ff */
[----:B------:R-:W-:Y:S01]  /*3150*/  IMAD R2, R202, c[0x0][0x1f4], R4 ;  /* 0x00007d00ca027a24 */ /* 0x000fe200078e0204 */
[----:B------:R-:W-:-:S04]  /*3160*/  LEA R12, P0, R0, c[0x0][0x1c8], 0x1 ;  /* 0x00007200000c7a11 */ /* 0x000fc800078008ff */
[----:B------:R-:W-:-:S04]  /*3170*/  IADD3.X R2, R221, R3, R2, P2, !PT ;  /* 0x00000003dd027210 */ /* 0x000fc800017fe402 */
[----:B------:R-:W-:Y:S01]  /*3180*/  LEA.HI.X R5, R0, c[0x0][0x1cc], R2, 0x1, P0 ;  /* 0x0000730000057a11 */ /* 0x000fe200000f0c02 */
[----:B------:R-:W-:Y:S05]  /*3190*/  BRA.DIV ~URZ, `(.L_x_488) ;  /* 0x0000ad027f007947 */ /* 0x000fea000b800000 */
[----:B------:R1:W2:Y:S02]  /*31a0*/  SHFL.IDX PT, R4, R5, RZ, 0x181f ;  /* 0x00181fff05047589 */ /* 0x0002a400000e0000 */
.L_x_550:
[----:B------:R-:W-:Y:S05]  /*31b0*/  BRA.DIV ~URZ, `(.L_x_489) ;  /* 0x0000ad527f007947 */ /* 0x000fea000b800000 */
[----:B------:R-:W3:Y:S01]  /*31c0*/  SHFL.IDX PT, R0, R12, RZ, 0x181f ;  /* 0x00181fff0c007589 */ /* 0x000ee200000e0000 */
[----:B------:R-:W-:Y:S02]  /*31d0*/  ISETP.GE.AND P5, PT, R206, c[0x0][0x1d4], PT ;  /* 0x00007500ce007a0c */ /* 0x000fe40003fa6270 */
[----:B------:R-:W-:Y:S02]  /*31e0*/  ISETP.GE.AND P2, PT, R207, c[0x0][0x1d4], PT ;  /* 0x00007500cf007a0c */ /* 0x000fe40003f46270 */
[----:B------:R-:W-:Y:S02]  /*31f0*/  SEL R11, RZ, 0x10, P5 ;  /* 0x00000010ff0b7807 */ /* 0x000fe40002800000 */
[----:B------:R-:W-:Y:S02]  /*3200*/  SEL R10, RZ, 0x10, P2 ;  /* 0x00000010ff0a7807 */ /* 0x000fe40001000000 */
[----:B---3--:R-:W-:-:S02]  /*3210*/  IADD3 R6, P0, R0, R105, RZ ;  /* 0x0000006900067210 */ /* 0x008fc40007f1e0ff */
[----:B------:R-:W-:-:S03]  /*3220*/  IADD3 R2, P6, R0, R106, RZ ;  /* 0x0000006a00027210 */ /* 0x000fc60007fde0ff */
[----:B--2---:R-:W-:Y:S01]  /*3230*/  IMAD.X R7, R4, 0x1, R100, P0 ;  /* 0x0000000104077824 */ /* 0x004fe200000e0664 */
[----:B------:R-:W-:Y:S01]  /*3240*/  ISETP.GE.AND P0, PT, R208, c[0x0][0x1d4], PT ;  /* 0x00007500d0007a0c */ /* 0x000fe20003f06270 */
[----:B------:R-:W-:Y:S01]  /*3250*/  IMAD.X R3, R4, 0x1, R101, P6 ;  /* 0x0000000104037824 */ /* 0x000fe200030e0665 */
[----:B------:R-:W-:Y:S02]  /*3260*/  IADD3 R8, P6, R0, R107, RZ ;  /* 0x0000006b00087210 */ /* 0x000fe40007fde0ff */
[----:B------:R-:W-:Y:S01]  /*3270*/  @!PT LDS RZ, [RZ] ;  /* 0x00000000fffff984 */ /* 0x000fe20000000800 */
[----:B------:R-:W-:Y:S01]  /*3280*/  @!PT LDS RZ, [RZ] ;  /* 0x00000000fffff984 */ /* 0x000fe20000000800 */
[----:B------:R2:W-:Y:S03]  /*3290*/  LDGSTS.E.BYPASS.LTC128B.128 [R203+0x6100], [R6.64], !P5 ;  /* 0x0610000006cb7fae */ /* 0x0005e6000e901d46 */
[----:B------:R-:W-:Y:S01]  /*32a0*/  IMAD.X R9, R4, 0x1, R102, P6 ;  /* 0x0000000104097824 */ /* 0x000fe200030e0666 */
[----:B------:R2:W-:Y:S04]  /*32b0*/  LDGSTS.E.BYPASS.LTC128B.128 [R203+0x8100], [R2.64], !P2 ;  /* 0x0810000002cb7fae */ /* 0x0005e8000d101d46 */
[----:B------:R-:W3:Y:S04]  /*32c0*/  SHFL.IDX PT, R0, R12, 0x1, 0x181f ;  /* 0x00381f000c007f89 */ /* 0x000ee800000e0000 */
[----:B------:R2:W-:Y:S04]  /*32d0*/  LDGSTS.E.BYPASS.LTC128B.128 [R203+0xa100], [R8.64], !P0 ;  /* 0x0a10000008cb7fae */ /* 0x0005e8000c101d46 */
[----:B------:R4:W1:Y:S02]  /*32e0*/  SHFL.IDX PT, R4, R5, 0x1, 0x181f ;  /* 0x00381f0005047f89 */ /* 0x00086400000e0000 */
[----:B-1--4-:R-:W-:-:S02]  /*32f0*/  SEL R5, RZ, 0x10, P0 ;  /* 0x00000010ff057807 */ /* 0x012fc40000000000 */
.L_x_551:
[----:B--23--:R-:W-:Y:S02]  /*3300*/  IADD3 R8, -R11, 0x10, RZ ;  /* 0x000000100b087810 */ /* 0x00cfe40007ffe1ff */
[----:B------:R-:W-:-:S02]  /*3310*/  IADD3 R2, -R10, 0x10, RZ ;  /* 0x000000100a027810 */ /* 0x000fc40007ffe1ff */
[----:B------:R-:W-:Y:S02]  /*3320*/  LOP3.LUT R8, R8, 0xf, RZ, 0xc0, !PT ;  /* 0x0000000f08087812 */ /* 0x000fe400078ec0ff */
[----:B------:R-:W-:Y:S02]  /*3330*/  IADD3 R3, -R5, 0x10, RZ ;  /* 0x0000001005037810 */ /* 0x000fe40007ffe1ff */
[----:B------:R-:W-:Y:S02]  /*3340*/  LOP3.LUT R6, R2, 0xf, RZ, 0xc0, !PT ;  /* 0x0000000f02067812 */ /* 0x000fe400078ec0ff */
[-C--:B------:R-:W-:Y:S02]  /*3350*/  IADD3 R8, P2, P0, R8, R0.reuse, R105 ;  /* 0x0000000008087210 */ /* 0x080fe4000785e069 */
[----:B------:R-:W-:Y:S02]  /*3360*/  LOP3.LUT R2, R3, 0xf, RZ, 0xc0, !PT ;  /* 0x0000000f03027812 */ /* 0x000fe400078ec0ff */
[----:B------:R-:W-:-:S02]  /*3370*/  IADD3 R6, P6, P5, R6, R0, R106 ;  /* 0x0000000006067210 */ /* 0x000fc40007dde06a */
[----:B------:R-:W-:Y:S02]  /*3380*/  IADD3.X R9, RZ, R4, R100, P2, P0 ;  /* 0x00000004ff097210 */ /* 0x000fe400017e0464 */
[----:B------:R-:W-:Y:S02]  /*3390*/  IADD3 R2, P2, P0, R2, R0, R107 ;  /* 0x0000000002027210 */ /* 0x000fe4000785e06b */
[-C--:B------:R-:W-:Y:S02]  /*33a0*/  IADD3.X R7, RZ, R4.reuse, R101, P6, P5 ;  /* 0x00000004ff077210 */ /* 0x080fe400037ea465 */
[----:B------:R-:W-:Y:S02]  /*33b0*/  ISETP.NE.U32.AND P6, PT, R11, RZ, PT ;  /* 0x000000ff0b00720c */ /* 0x000fe40003fc5070 */
[----:B------:R-:W-:Y:S02]  /*33c0*/  ISETP.NE.U32.AND P5, PT, R10, RZ, PT ;  /* 0x000000ff0a00720c */ /* 0x000fe40003fa5070 */
[----:B------:R-:W-:-:S02]  /*33d0*/  IADD3.X R3, RZ, R4, R102, P2, P0 ;  /* 0x00000004ff037210 */ /* 0x000fc400017e0466 */
[----:B------:R-:W-:-:S07]  /*33e0*/  ISETP.NE.U32.AND P0, PT, R5, RZ, PT ;  /* 0x000000ff0500720c */ /* 0x000fce0003f05070 */
[----:B------:R-:W-:Y:S01]  /*33f0*/  @!PT LDS RZ, [RZ] ;  /* 0x00000000fffff984 */ /* 0x000fe20000000800 */
[----:B------:R-:W-:Y:S01]  /*3400*/  @!PT LDS RZ, [RZ] ;  /* 0x00000000fffff984 */ /* 0x000fe20000000800 */
[----:B------:R-:W-:Y:S01]  /*3410*/  @!PT LDS RZ, [RZ] ;  /* 0x00000000fffff984 */ /* 0x000fe20000000800 */
[----:B------:R1:W-:Y:S04]  /*3420*/  LDGSTS.E.BYPASS.LTC128B.128.ZFILL [R203+0x7100], [R8.64], P6 ;  /* 0x0710000008cb7fae */ /* 0x0003e8000b141d46 */
[----:B------:R1:W-:Y:S04]  /*3430*/  LDGSTS.E.BYPASS.LTC128B.128.ZFILL [R203+0x9100], [R6.64], P5 ;  /* 0x0910000006cb7fae */ /* 0x0003e8000a941d46 */
[----:B------:R1:W-:Y:S02]  /*3440*/  LDGSTS.E.BYPASS.LTC128B.128.ZFILL [R203+0xb100], [R2.64], P0 ;  /* 0x0b10000002cb7fae */ /* 0x0003e40008141d46 */
.L_x_487:
[----:B--234-:R-:W-:Y:S05]  /*3450*/  BSYNC B0 ;  /* 0x0000000000007941 */ /* 0x01cfea0003800000 */
.L_x_486:
[----:B------:R-:W-:Y:S01]  /*3460*/  MOV R0, 0xffffffc0 ;  /* 0xffffffc000007802 */ /* 0x000fe20000000f00 */
[----:B------:R-:W0:Y:S01]  /*3470*/  LDGDEPBAR ;  /* 0x00000000000079af */ /* 0x000e220000000000 */
[----:B-1----:R-:W-:-:S02]  /*3480*/  IADD3 R4, R232, R228, RZ ;  /* 0x000000e4e8047210 */ /* 0x002fc40007ffe0ff */
[----:B------:R-:W-:Y:S01]  /*3490*/  MOV R3, c[0x0][0x2ac] ;  /* 0x0000ab0000037a02 */ /* 0x000fe20000000f00 */
[----:B------:R-:W-:Y:S01]  /*34a0*/  IMAD R0, R213, R0, 0x41 ;  /* 0x00000041d5007424 */ /* 0x000fe200078e0200 */
[----:B------:R-:W-:Y:S01]  /*34b0*/  IADD3 R6, -R233, R104, RZ ;  /* 0x00000068e9067210 */ /* 0x000fe20007ffe1ff */
[----:B------:R-:W-:-:S04]  /*34c0*/  @P4 IMAD.HI.U32 R2, R4, c[0x0][0x2c8], RZ ;  /* 0x0000b20004024a27 */ /* 0x000fc800078e00ff */
[----:B------:R-:W-:Y:S01]  /*34d0*/  IMAD R0, R3, c[0x0][0x1d0], R0 ;  /* 0x0000740003007a24 */ /* 0x000fe200078e0200 */
[----:B------:R-:W-:-:S04]  /*34e0*/  @P4 SHF.R.U32.HI R4, RZ, c[0x0][0x2cc], R2 ;  /* 0x0000b300ff044a19 */ /* 0x000fc80000011602 */
[----:B------:R-:W-:Y:S01]  /*34f0*/  IADD3 R5, R0, -c[0x0][0x168], -R233 ;  /* 0x80005a0000057a10 */ /* 0x000fe20007ffe8e9 */
[----:B------:R-:W-:Y:S05]  /*3500*/  BRA.DIV ~URZ, `(.L_x_490) ;  /* 0x0000ac427f007947 */ /* 0x000fea000b800000 */
[----:B------:R1:W2:Y:S02]  /*3510*/  SHFL.IDX PT, R0, R4, RZ, 0x1c1f ;  /* 0x001c1fff04007589 */ /* 0x0002a400000e0000 */
.L_x_552:
[----:B--2---:R-:W-:-:S05]  /*3520*/  IMAD.IADD R0, R5, 0x1, R0 ;  /* 0x0000000105007824 */ /* 0x004fca00078e0200 */
[----:B------:R-:W-:-:S04]  /*3530*/  IMNMX R0, R6, R0, PT ;  /* 0x0000000006007217 */ /* 0x000fc80003800200 */
[C---:B------:R-:W-:Y:S02]  /*3540*/  ISETP.GT.AND P6, PT, R0.reuse, RZ, PT ;  /* 0x000000ff0000720c */ /* 0x040fe40003fc4270 */
[C---:B------:R-:W-:Y:S02]  /*3550*/  ISETP.GT.AND P5, PT, R0.reuse, 0x1, PT ;  /* 0x000000010000780c */ /* 0x040fe40003fa4270 */
[C---:B------:R-:W-:Y:S02]  /*3560*/  ISETP.GT.AND P2, PT, R0.reuse, 0x8, PT ;  /* 0x000000080000780c */ /* 0x040fe40003f44270 */
[----:B------:R-:W-:Y:S02]  /*3570*/  ISETP.GT.AND P0, PT, R0, 0x9, PT ;  /* 0x000000090000780c */ /* 0x000fe40003f04270 */
[----:B------:R-:W-:Y:S02]  /*3580*/  FSEL R9, R77, -INF , P6 ;  /* 0xff8000004d097808 */ /* 0x000fe40003000000 */
[----:B------:R-:W-:-:S02]  /*3590*/  FSEL R10, R73, -INF , P5 ;  /* 0xff800000490a7808 */ /* 0x000fc40002800000 */
[----:B------:R-:W-:Y:S02]  /*35a0*/  FSEL R11, R69, -INF , P2 ;  /* 0xff800000450b7808 */ /* 0x000fe40001000000 */
[----:B------:R-:W-:Y:S02]  /*35b0*/  FSEL R13, R68, -INF , P0 ;  /* 0xff800000440d7808 */ /* 0x000fe40000000000 */
[C---:B------:R-:W-:Y:S02]  /*35c0*/  ISETP.GT.AND P6, PT, R0.reuse, 0x10, PT ;  /* 0x000000100000780c */ /* 0x040fe40003fc4270 */
[C---:B------:R-:W-:Y:S02]  /*35d0*/  ISETP.GT.AND P5, PT, R0.reuse, 0x11, PT ;  /* 0x000000110000780c */ /* 0x040fe40003fa4270 */
[C---:B------:R-:W-:Y:S02]  /*35e0*/  ISETP.GT.AND P2, PT, R0.reuse, 0x18, PT ;  /* 0x000000180000780c */ /* 0x040fe40003f44270 */
[----:B------:R-:W-:-:S02]  /*35f0*/  ISETP.GT.AND P0, PT, R0, 0x19, PT ;  /* 0x000000190000780c */ /* 0x000fc40003f04270 */
[----:B------:R-:W-:Y:S02]  /*3600*/  FSEL R46, R54, -INF , P6 ;  /* 0xff800000362e7808 */ /* 0x000fe40003000000 */
[----:B------:R-:W-:Y:S02]  /*3610*/  FSEL R47, R52, -INF , P5 ;  /* 0xff800000342f7808 */ /* 0x000fe40002800000 */
[----:B------:R-:W-:Y:S02]  /*3620*/  FSEL R50, R41, -INF , P2 ;  /* 0xff80000029327808 */ /* 0x000fe40001000000 */
[----:B------:R-:W-:Y:S02]  /*3630*/  FSEL R51, R40, -INF , P0 ;  /* 0xff80000028337808 */ /* 0x000fe40000000000 */
[C---:B------:R-:W-:Y:S02]  /*3640*/  ISETP.GT.AND P6, PT, R0.reuse, 0x20, PT ;  /* 0x000000200000780c */ /* 0x040fe40003fc4270 */
[----:B------:R-:W-:-:S02]  /*3650*/  ISETP.GT.AND P5, PT, R0, 0x21, PT ;  /* 0x000000210000780c */ /* 0x000fc40003fa4270 */
[C---:B------:R-:W-:Y:S02]  /*3660*/  ISETP.GT.AND P2, PT, R0.reuse, 0x28, PT ;  /* 0x000000280000780c */ /* 0x040fe40003f44270 */
[----:B------:R-:W-:Y:S02]  /*3670*/  ISETP.GT.AND P0, PT, R0, 0x29, PT ;  /* 0x000000290000780c */ /* 0x000fe40003f04270 */
[----:B------:R-:W-:Y:S02]  /*3680*/  FSEL R139, R32, -INF , P6 ;  /* 0xff800000208b7808 */ /* 0x000fe40003000000 */
[----:B------:R-:W-:Y:S02]  /*3690*/  FSEL R138, R33, -INF , P5 ;  /* 0xff800000218a7808 */ /* 0x000fe40002800000 */
[----:B------:R-:W-:Y:S02]  /*36a0*/  FSEL R144, R20, -INF , P2 ;  /* 0xff80000014907808 */ /* 0x000fe40001000000 */
[----:B------:R-:W-:-:S02]  /*36b0*/  FSEL R145, R21, -INF , P0 ;  /* 0xff80000015917808 */ /* 0x000fc40000000000 */
[C---:B------:R-:W-:Y:S02]  /*36c0*/  ISETP.GT.AND P6, PT, R0.reuse, 0x30, PT ;  /* 0x000000300000780c */ /* 0x040fe40003fc4270 */
[C---:B------:R-:W-:Y:S02]  /*36d0*/  ISETP.GT.AND P5, PT, R0.reuse, 0x31, PT ;  /* 0x000000310000780c */ /* 0x040fe40003fa4270 */
[C---:B------:R-:W-:Y:S02]  /*36e0*/  ISETP.GT.AND P2, PT, R0.reuse, 0x38, PT ;  /* 0x000000380000780c */ /* 0x040fe40003f44270 */
[----:B------:R-:W-:Y:S02]  /*36f0*/  ISETP.GT.AND P0, PT, R0, 0x39, PT ;  /* 0x000000390000780c */ /* 0x000fe40003f04270 */
[----:B------:R-:W-:Y:S02]  /*3700*/  FSEL R209, R17, -INF , P6 ;  /* 0xff80000011d17808 */ /* 0x000fe40003000000 */
[----:B------:R-:W-:-:S02]  /*3710*/  FSEL R210, R16, -INF , P5 ;  /* 0xff80000010d27808 */ /* 0x000fc40002800000 */
[----:B------:R-:W-:Y:S02]  /*3720*/  FSEL R211, R15, -INF , P2 ;  /* 0xff8000000fd37808 */ /* 0x000fe40001000000 */
[----:B------:R-:W-:Y:S01]  /*3730*/  FSEL R212, R14, -INF , P0 ;  /* 0xff8000000ed47808 */ /* 0x000fe20000000000 */
[----:B------:R-:W-:Y:S05]  /*3740*/  BRA.DIV ~URZ, `(.L_x_491) ;  /* 0x0000aa727f007947 */ /* 0x000fea000b800000 */
[----:B-1----:R-:W1:Y:S01]  /*3750*/  SHFL.IDX PT, R4, R4, 0x1, 0x1c1f ;  /* 0x003c1f0004047f89 */ /* 0x002e6200000e0000 */
[----:B------:R-:W-:-:S04]  /*3760*/  FMNMX.FTZ R0, R9, R10, !PT ;  /* 0x0000000a09007209 */ /* 0x000fc80007810000 */
[----:B------:R-:W-:-:S04]  /*3770*/  FMNMX.FTZ R0, R11, R0, !PT ;  /* 0x000000000b007209 */ /* 0x000fc80007810000 */
[----:B------:R-:W-:-:S04]  /*3780*/  FMNMX.FTZ R0, R13, R0, !PT ;  /* 0x000000000d007209 */ /* 0x000fc80007810000 */
[----:B------:R-:W-:-:S04]  /*3790*/  FMNMX.FTZ R0, R46, R0, !PT ;  /* 0x000000002e007209 */ /* 0x000fc80007810000 */
[----:B------:R-:W-:-:S04]  /*37a0*/  FMNMX.FTZ R0, R47, R0, !PT ;  /* 0x000000002f007209 */ /* 0x000fc80007810000 */
[----:B------:R-:W-:Y:S01]  /*37b0*/  FMNMX.FTZ R0, R50, R0, !PT ;  /* 0x0000000032007209 */ /* 0x000fe20007810000 */
[----:B-1----:R-:W-:-:S03]  /*37c0*/  IMAD.IADD R5, R5, 0x1, R4 ;  /* 0x0000000105057824 */ /* 0x002fc600078e0204 */
[----:B------:R-:W-:Y:S02]  /*37d0*/  FMNMX.FTZ R0, R51, R0, !PT ;  /* 0x0000000033007209 */ /* 0x000fe40007810000 */
[----:B------:R-:W-:Y:S02]  /*37e0*/  IMNMX R5, R6, R5, PT ;  /* 0x0000000506057217 */ /* 0x000fe40003800200 */
[----:B------:R-:W-:Y:S02]  /*37f0*/  FMNMX.FTZ R0, R139, R0, !PT ;  /* 0x000000008b007209 */ /* 0x000fe40007810000 */
[C---:B------:R-:W-:Y:S02]  /*3800*/  ISETP.GT.AND P5, PT, R5.reuse, RZ, PT ;  /* 0x000000ff0500720c */ /* 0x040fe40003fa4270 */
[C---:B------:R-:W-:Y:S02]  /*3810*/  ISETP.GT.AND P2, PT, R5.reuse, 0x1, PT ;  /* 0x000000010500780c */ /* 0x040fe40003f44270 */
[----:B------:R-:W-:-:S02]  /*3820*/  ISETP.GT.AND P0, PT, R5, 0x8, PT ;  /* 0x000000080500780c */ /* 0x000fc40003f04270 */
[----:B------:R-:W-:Y:S02]  /*3830*/  FSEL R6, R76, -INF , P5 ;  /* 0xff8000004c067808 */ /* 0x000fe40002800000 */
[----:B------:R-:W-:Y:S02]  /*3840*/  FSEL R7, R72, -INF , P2 ;  /* 0xff80000048077808 */ /* 0x000fe40001000000 */
[C---:B------:R-:W-:Y:S02]  /*3850*/  ISETP.GT.AND P2, PT, R5.reuse, 0x9, PT ;  /* 0x000000090500780c */ /* 0x040fe40003f44270 */
[----:B------:R-:W-:Y:S02]  /*3860*/  FSEL R12, R70, -INF , P0 ;  /* 0xff800000460c7808 */ /* 0x000fe40000000000 */
[----:B------:R-:W-:Y:S02]  /*3870*/  FMNMX.FTZ R2, R6, R7, !PT ;  /* 0x0000000706027209 */ /* 0x000fe40007810000 */
[----:B------:R-:W-:-:S02]  /*3880*/  ISETP.GT.AND P0, PT, R5, 0x10, PT ;  /* 0x000000100500780c */ /* 0x000fc40003f04270 */
[----:B------:R-:W-:Y:S02]  /*3890*/  FSEL R14, R56, -INF , P2 ;  /* 0xff800000380e7808 */ /* 0x000fe40001000000 */
[----:B------:R-:W-:Y:S02]  /*38a0*/  FMNMX.FTZ R2, R12, R2, !PT ;  /* 0x000000020c027209 */ /* 0x000fe40007810000 */
[----:B------:R-:W-:Y:S02]  /*38b0*/  ISETP.GT.AND P2, PT, R5, 0x11, PT ;  /* 0x000000110500780c */ /* 0x000fe40003f44270 */
[----:B------:R-:W-:Y:S02]  /*38c0*/  FSEL R45, R53, -INF , P0 ;  /* 0xff800000352d7808 */ /* 0x000fe40000000000 */
[----:B------:R-:W-:Y:S02]  /*38d0*/  FMNMX.FTZ R2, R14, R2, !PT ;  /* 0x000000020e027209 */ /* 0x000fe40007810000 */
[----:B------:R-:W-:-:S02]  /*38e0*/  ISETP.GT.AND P0, PT, R5, 0x18, PT ;  /* 0x000000180500780c */ /* 0x000fc40003f04270 */
[----:B------:R-:W-:Y:S02]  /*38f0*/  FSEL R44, R42, -INF , P2 ;  /* 0xff8000002a2c7808 */ /* 0x000fe40001000000 */
[----:B------:R-:W-:Y:S02]  /*3900*/  FMNMX.FTZ R2, R45, R2, !PT ;  /* 0x000000022d027209 */ /* 0x000fe40007810000 */
        /* <DEDUP_REMOVED lines=9> */
[----:B------:R-:W-:-:S02]  /*39a0*/  FMNMX.FTZ R0, R138, R0, !PT ;  /* 0x000000008a007209 */ /* 0x000fc40007810000 */
[----:B------:R-:W-:Y:S02]  /*39b0*/  ISETP.GT.AND P0, PT, R5, 0x28, PT ;  /* 0x000000280500780c */ /* 0x000fe40003f04270 */
[----:B------:R-:W-:Y:S02]  /*39c0*/  FSEL R102, R26, -INF , P2 ;  /* 0xff8000001a667808 */ /* 0x000fe40001000000 */
[----:B------:R-:W-:Y:S02]  /*39d0*/  FMNMX.FTZ R2, R101, R2, !PT ;  /* 0x0000000265027209 */ /* 0x000fe40007810000 */
[----:B------:R-:W-:Y:S02]  /*39e0*/  FMNMX.FTZ R0, R144, R0, !PT ;  /* 0x0000000090007209 */ /* 0x000fe40007810000 */
        /* <DEDUP_REMOVED lines=28> */
[----:B------:R2:W3:Y:S01]  /*3bb0*/  SHFL.BFLY PT, R3, R8, 0x1, 0x1f ;  /* 0x0c201f0008037f89 */ /* 0x0004e200000e0000 */
[----:B-1----:R-:W-:-:S05]  /*3bc0*/  FMNMX.FTZ R100, R0, R100, !PT ;  /* 0x0000006400647209 */ /* 0x002fca0007810000 */
.L_x_553:
[C---:B------:R-:W-:Y:S01]  /*3bd0*/  FMUL.FTZ R2, R100.reuse, c[0x0][0x2d0] ;  /* 0x0000b40064027a20 */ /* 0x040fe20000410000 */
[----:B------:R-:W-:Y:S01]  /*3be0*/  FSETP.NEU.FTZ.AND P0, PT, R100, -INF , PT ;  /* 0xff8000006400780b */ /* 0x000fe20003f1d000 */
[----:B------:R-:W-:Y:S01]  /*3bf0*/  WARPSYNC 0xffffffff ;  /* 0xffffffff00007948 */ /* 0x000fe20003800000 */
[----:B--23--:R-:W-:Y:S01]  /*3c00*/  FMNMX.FTZ R8, R3, R8, !PT ;  /* 0x0000000803087209 */ /* 0x00cfe20007810000 */
[----:B------:R-:W1:Y:S01]  /*3c10*/  LDSM.16.MT88.4 R16, [R187+0x2000] ;  /* 0x00200000bb10783b */ /* 0x000e620000004200 */
[----:B------:R-:W-:Y:S02]  /*3c20*/  FSEL R2, R2, RZ, P0 ;  /* 0x000000ff02027208 */ /* 0x000fe40000000000 */
[----:B------:R-:W-:Y:S01]  /*3c30*/  FSETP.NEU.FTZ.AND P0, PT, R8, -INF , PT ;  /* 0xff8000000800780b */ /* 0x000fe20003f1d000 */
[----:B------:R-:W-:Y:S02]  /*3c40*/  LDSM.16.MT88.4 R20, [R189] ;  /* 0x00000000bd14783b */ /* 0x000fe40000004200 */
[----:B------:R-:W-:-:S02]  /*3c50*/  FFMA.FTZ R0, R9, c[0x0][0x2d0], -R2 ;  /* 0x0000b40009007a23 */ /* 0x000fc40000010802 */
[--C-:B------:R-:W-:Y:S01]  /*3c60*/  FFMA.FTZ R3, R11, c[0x0][0x2d0], -R2.reuse ;  /* 0x0000b4000b037a23 */ /* 0x100fe20000010802 */
[----:B------:R-:W-:Y:S01]  /*3c70*/  LDSM.16.MT88.4 R24, [R190] ;  /* 0x00000000be18783b */ /* 0x000fe20000004200 */
[----:B------:R2:W-:Y:S03]  /*3c80*/  MUFU.EX2 R9, R0 ;  /* 0x0000000000097308 */ /* 0x0005e60000000800 */
[----:B------:R-:W-:Y:S04]  /*3c90*/  LDSM.16.MT88.4 R36, [R187] ;  /* 0x00000000bb24783b */ /* 0x000fe80000004200 */
[----:B------:R-:W-:Y:S04]  /*3ca0*/  LDSM.16.MT88.4 R32, [R188] ;  /* 0x00000000bc20783b */ /* 0x000fe80000004200 */
[----:B------:R-:W-:Y:S04]  /*3cb0*/  LDSM.16.MT88.4 R28, [R190+0x2000] ;  /* 0x00200000be1c783b */ /* 0x000fe80000004200 */
[----:B------:R-:W-:Y:S01]  /*3cc0*/  LDSM.16.MT88.4 R40, [R189+0x2000] ;  /* 0x00200000bd28783b */ /* 0x000fe20000004200 */
[----:B--2---:R-:W-:-:S02]  /*3cd0*/  FFMA.FTZ R0, R10, c[0x0][0x2d0], -R2 ;  /* 0x0000b4000a007a23 */ /* 0x004fc40000010802 */
[----:B------:R2:W-:Y:S08]  /*3ce0*/  MUFU.EX2 R10, R3 ;  /* 0x00000003000a7308 */ /* 0x0005f00000000800 */
[----:B------:R3:W4:Y:S01]  /*3cf0*/  MUFU.EX2 R215, R0 ;  /* 0x0000000000d77308 */ /* 0x0007220000000800 */
[----:B--2---:R-:W-:-:S07]  /*3d00*/  FFMA.FTZ R3, R13, c[0x0][0x2d0], -R2 ;  /* 0x0000b4000d037a23 */ /* 0x004fce0000010802 */
[----:B------:R2:W5:Y:S01]  /*3d10*/  MUFU.EX2 R11, R3 ;  /* 0x00000003000b7308 */ /* 0x0005620000000800 */
[----:B---3--:R-:W-:Y:S01]  /*3d20*/  FMUL.FTZ R0, R8, c[0x0][0x2d0] ;  /* 0x0000b40008007a20 */ /* 0x008fe20000410000 */
[----:B----4-:R-:W-:-:S04]  /*3d30*/  F2FP.PACK_AB R4, R215, R9 ;  /* 0x00000009d704723e */ /* 0x010fc800000000ff */
[----:B------:R-:W-:-:S05]  /*3d40*/  FSEL R0, R0, RZ, P0 ;  /* 0x000000ff00007208 */ /* 0x000fca0000000000 */
[----:B--2---:R-:W-:Y:S01]  /*3d50*/  FFMA.FTZ R3, R6, c[0x0][0x2d0], -R0 ;  /* 0x0000b40006037a23 */ /* 0x004fe20000010800 */
[----:B-----5:R-:W-:-:S03]  /*3d60*/  F2FP.PACK_AB R6, R11, R10 ;  /* 0x0000000a0b06723e */ /* 0x020fc600000000ff */
[----:B------:R2:W-:Y:S02]  /*3d70*/  MUFU.EX2 R252, R3 ;  /* 0x0000000300fc7308 */ /* 0x0005e40000000800 */
[----:B--2---:R-:W-:-:S06]  /*3d80*/  FFMA.FTZ R3, R7, c[0x0][0x2d0], -R0 ;  /* 0x0000b40007037a23 */ /* 0x004fcc0000010800 */
[----:B------:R2:W3:Y:S02]  /*3d90*/  MUFU.EX2 R251, R3 ;  /* 0x0000000300fb7308 */ /* 0x0004e40000000800 */
[----:B--2---:R-:W-:Y:S01]  /*3da0*/  FFMA.FTZ R3, R12, c[0x0][0x2d0], -R0 ;  /* 0x0000b4000c037a23 */ /* 0x004fe20000010800 */
[----:B---3--:R-:W-:-:S05]  /*3db0*/  F2FP.PACK_AB R5, R251, R252 ;  /* 0x000000fcfb05723e */ /* 0x008fca00000000ff */
[----:B------:R2:W-:Y:S02]  /*3dc0*/  MUFU.EX2 R250, R3 ;  /* 0x0000000300fa7308 */ /* 0x0005e40000000800 */
[----:B--2---:R-:W-:Y:S02]  /*3dd0*/  FFMA.FTZ R3, R14, c[0x0][0x2d0], -R0 ;  /* 0x0000b4000e037a23 */ /* 0x004fe40000010800 */
[----:B------:R-:W2:Y:S04]  /*3de0*/  LDSM.16.MT88.4 R12, [R188+0x2000] ;  /* 0x00200000bc0c783b */ /* 0x000ea80000004200 */
[----:B------:R-:W3:Y:S02]  /*3df0*/  MUFU.EX2 R214, R3 ;  /* 0x0000000300d67308 */ /* 0x000ee40000000800 */
[----:B---3--:R-:W-:Y:S01]  /*3e00*/  F2FP.PACK_AB R7, R214, R250 ;  /* 0x000000fad607723e */ /* 0x008fe200000000ff */
[----:B------:R-:W-:-:S05]  /*3e10*/  FFMA.FTZ R3, R46, c[0x0][0x2d0], -R2 ;  /* 0x0000b4002e037a23 */ /* 0x000fca0000010802 */
[----:B------:R3:W-:Y:S01]  /*3e20*/  MUFU.EX2 R248, R3 ;  /* 0x0000000300f87308 */ /* 0x0007e20000000800 */
[C---:B-1----:R-:W-:Y:S08]  /*3e30*/  HMMA.16816.F32 R80, R4.reuse, R16, RZ ;  /* 0x000000100450723c */ /* 0x042ff000000018ff */
[----:B------:R-:W-:Y:S01]  /*3e40*/  HMMA.16816.F32 R76, R4, R18, RZ ;  /* 0x00000012044c723c */ /* 0x000fe200000018ff */
[----:B------:R-:W1:Y:S01]  /*3e50*/  LDSM.16.MT88.4 R16, [R190+0x4000] ;  /* 0x00400000be10783b */ /* 0x000e620000004200 */
[----:B---3--:R-:W-:-:S06]  /*3e60*/  FFMA.FTZ R3, R47, c[0x0][0x2d0], -R2 ;  /* 0x0000b4002f037a23 */ /* 0x008fcc0000010802 */
[C---:B--2---:R-:W-:Y:S01]  /*3e70*/  HMMA.16816.F32 R68, R4.reuse, R12, RZ ;  /* 0x0000000c0444723c */ /* 0x044fe200000018ff */
[----:B------:R2:W3:Y:S07]  /*3e80*/  MUFU.EX2 R246, R3 ;  /* 0x0000000300f67308 */ /* 0x0004ee0000000800 */
[C---:B------:R-:W-:Y:S01]  /*3e90*/  HMMA.16816.F32 R72, R4.reuse, R14, RZ ;  /* 0x0000000e0448723c */ /* 0x040fe200000018ff */
[----:B------:R-:W4:Y:S07]  /*3ea0*/  LDSM.16.MT88.4 R12, [R189+0x4000] ;  /* 0x00400000bd0c783b */ /* 0x000f2e0000004200 */
[----:B------:R-:W-:Y:S01]  /*3eb0*/  HMMA.16816.F32 R88, R4, R20, RZ ;  /* 0x000000140458723c */ /* 0x000fe200000018ff */
[----:B--2---:R-:W-:-:S04]  /*3ec0*/  FFMA.FTZ R3, R50, c[0x0][0x2d0], -R2 ;  /* 0x0000b40032037a23 */ /* 0x004fc80000010802 */
[----:B------:R2:W-:Y:S03]  /*3ed0*/  MUFU.EX2 R247, R3 ;  /* 0x0000000300f77308 */ /* 0x0005e60000000800 */
[C---:B------:R-:W-:Y:S01]  /*3ee0*/  HMMA.16816.F32 R84, R4.reuse, R22, RZ ;  /* 0x000000160454723c */ /* 0x040fe200000018ff */
[----:B------:R-:W5:Y:S07]  /*3ef0*/  LDSM.16.MT88.4 R20, [R188+0x4000] ;  /* 0x00400000bc14783b */ /* 0x000f6e0000004200 */
[----:B------:R-:W-:Y:S01]  /*3f00*/  HMMA.16816.F32 R96, R4, R24, RZ ;  /* 0x000000180460723c */ /* 0x000fe200000018ff */
[----:B--2---:R-:W-:-:S07]  /*3f10*/  FFMA.FTZ R3, R51, c[0x0][0x2d0], -R2 ;  /* 0x0000b40033037a23 */ /* 0x004fce0000010802 */
[C---:B------:R-:W-:Y:S01]  /*3f20*/  HMMA.16816.F32 R92, R4.reuse, R26, RZ ;  /* 0x0000001a045c723c */ /* 0x040fe200000018ff */
[----:B------:R-:W2:Y:S01]  /*3f30*/  LDSM.16.MT88.4 R24, [R187+0x4000] ;  /* 0x00400000bb18783b */ /* 0x000ea20000004200 */
[----:B------:R1:W1:Y:S06]  /*3f40*/  MUFU.EX2 R249, R3 ;  /* 0x0000000300f97308 */ /* 0x00026c0000000800 */
[C---:B------:R-:W-:Y:S08]  /*3f50*/  HMMA.16816.F32 R116, R4.reuse, R36, RZ ;  /* 0x000000240474723c */ /* 0x040ff000000018ff */
[----:B------:R-:W-:Y:S01]  /*3f60*/  HMMA.16816.F32 R112, R4, R38, RZ ;  /* 0x000000260470723c */ /* 0x000fe200000018ff */
[----:B------:R-:W-:Y:S01]  /*3f70*/  LDSM.16.MT88.4 R36, [R190+0x800] ;  /* 0x00080000be24783b */ /* 0x000fe20000004200 */
[----:B-1----:R-:W-:-:S04]  /*3f80*/  FFMA.FTZ R3, R45, c[0x0][0x2d0], -R0 ;  /* 0x0000b4002d037a23 */ /* 0x002fc80000010800 */
[----:B------:R1:W-:Y:S02]  /*3f90*/  MUFU.EX2 R243, R3 ;  /* 0x0000000300f37308 */ /* 0x0003e40000000800 */
[C---:B------:R-:W-:Y:S08]  /*3fa0*/  HMMA.16816.F32 R104, R4.reuse, R32, RZ ;  /* 0x000000200468723c */ /* 0x040ff000000018ff */
[----:B------:R-:W-:Y:S01]  /*3fb0*/  HMMA.16816.F32 R108, R4, R34, RZ ;  /* 0x00000022046c723c */ /* 0x000fe200000018ff */
[----:B------:R-:W-:Y:S01]  /*3fc0*/  LDSM.16.MT88.4 R32, [R189+0x800] ;  /* 0x00080000bd20783b */ /* 0x000fe20000004200 */
[----:B-1----:R-:W-:-:S06]  /*3fd0*/  FFMA.FTZ R3, R44, c[0x0][0x2d0], -R0 ;  /* 0x0000b4002c037a23 */ /* 0x002fcc0000010800 */
[C---:B------:R-:W-:Y:S01]  /*3fe0*/  HMMA.16816.F32 R64, R4.reuse, R28, RZ ;  /* 0x0000001c0440723c */ /* 0x040fe200000018ff */
[----:B------:R-:W1:Y:S01]  /*3ff0*/  LDSM.16.MT88.4 R44, [R188+0x800] ;  /* 0x00080000bc2c783b */ /* 0x000e620000004200 */
[----:B------:R2:W1:Y:S06]  /*4000*/  MUFU.EX2 R244, R3 ;  /* 0x0000000300f47308 */ /* 0x00046c0000000800 */
[C---:B------:R-:W-:Y:S01]  /*4010*/  HMMA.16816.F32 R60, R4.reuse, R30, RZ ;  /* 0x0000001e043c723c */ /* 0x040fe200000018ff */
[----:B------:R-:W1:Y:S07]  /*4020*/  LDSM.16.MT88.4 R28, [R187+0x2800] ;  /* 0x00280000bb1c783b */ /* 0x000e6e0000004200 */
[----:B------:R-:W-:Y:S01]  /*4030*/  HMMA.16816.F32 R140, R4, R18, RZ ;  /* 0x00000012048c723c */ /* 0x000fe200000018ff */
[----:B--2---:R-:W-:-:S04]  /*4040*/  FFMA.FTZ R3, R48, c[0x0][0x2d0], -R0 ;  /* 0x0000b40030037a23 */ /* 0x004fc80000010800 */
[----:B------:R2:W-:Y:S03]  /*4050*/  MUFU.EX2 R242, R3 ;  /* 0x0000000300f27308 */ /* 0x0005e60000000800 */
[C---:B----4-:R-:W-:Y:S08]  /*4060*/  HMMA.16816.F32 R152, R4.reuse, R12, RZ ;  /* 0x0000000c0498723c */ /* 0x050ff000000018ff */
[----:B------:R-:W-:Y:S01]  /*4070*/  HMMA.16816.F32 R160, R4, R14, RZ ;  /* 0x0000000e04a0723c */ /* 0x000fe200000018ff */
[----:B------:R-:W-:Y:S01]  /*4080*/  LDSM.16.MT88.4 R12, [R189+0x2800] ;  /* 0x00280000bd0c783b */ /* 0x000fe20000004200 */
[----:B--2---:R-:W-:-:S06]  /*4090*/  FFMA.FTZ R3, R49, c[0x0][0x2d0], -R0 ;  /* 0x0000b40031037a23 */ /* 0x004fcc0000010800 */
[C---:B------:R-:W-:Y:S01]  /*40a0*/  HMMA.16816.F32 R48, R4.reuse, R16, RZ ;  /* 0x000000100430723c */ /* 0x040fe200000018ff */
[----:B------:R-:W2:Y:S01]  /*40b0*/  LDSM.16.MT88.4 R16, [R190+0x2800] ;  /* 0x00280000be10783b */ /* 0x000ea20000004200 */
[----:B------:R4:W1:Y:S06]  /*40c0*/  MUFU.EX2 R245, R3 ;  /* 0x0000000300f57308 */ /* 0x00086c0000000800 */
[C---:B-----5:R-:W-:Y:S08]  /*40d0*/  HMMA.16816.F32 R128, R4.reuse, R20, RZ ;  /* 0x000000140480723c */ /* 0x060ff000000018ff */
[----:B------:R-:W-:Y:S01]  /*40e0*/  HMMA.16816.F32 R132, R4, R22, RZ ;  /* 0x000000160484723c */ /* 0x000fe200000018ff */
[----:B------:R-:W5:Y:S01]  /*40f0*/  LDSM.16.MT88.4 R20, [R187+0x4800] ;  /* 0x00480000bb14783b */ /* 0x000f620000004200 */
[----:B----4-:R-:W-:-:S04]  /*4100*/  FFMA.FTZ R3, R139, c[0x0][0x2d0], -R2 ;  /* 0x0000b4008b037a23 */ /* 0x010fc80000010802 */
[----:B------:R4:W-:Y:S02]  /*4110*/  MUFU.EX2 R241, R3 ;  /* 0x0000000300f17308 */ /* 0x0009e40000000800 */
[C---:B------:R-:W-:Y:S08]  /*4120*/  HMMA.16816.F32 R52, R4.reuse, R40, RZ ;  /* 0x000000280434723c */ /* 0x040ff000000018ff */
[----:B------:R-:W-:Y:S01]  /*4130*/  HMMA.16816.F32 R56, R4, R42, RZ ;  /* 0x0000002a0438723c */ /* 0x000fe200000018ff */
[----:B------:R-:W2:Y:S01]  /*4140*/  LDSM.16.MT88.4 R40, [R187+0x800] ;  /* 0x00080000bb28783b */ /* 0x000ea20000004200 */
[----:B----4-:R-:W-:-:S06]  /*4150*/  FFMA.FTZ R3, R138, c[0x0][0x2d0], -R2 ;  /* 0x0000b4008a037a23 */ /* 0x010fcc0000010802 */
[C---:B------:R-:W-:Y:S01]  /*4160*/  HMMA.16816.F32 R120, R4.reuse, R24, RZ ;  /* 0x000000180478723c */ /* 0x040fe200000018ff */
[----:B------:R4:W1:Y:S07]  /*4170*/  MUFU.EX2 R239, R3 ;  /* 0x0000000300ef7308 */ /* 0x00086e0000000800 */
[----:B------:R-:W-:Y:S01]  /*4180*/  HMMA.16816.F32 R124, R4, R26, RZ ;  /* 0x0000001a047c723c */ /* 0x000fe200000018ff */
[----:B------:R-:W2:Y:S06]  /*4190*/  LDSM.16.MT88.4 R24, [R188+0x2800] ;  /* 0x00280000bc18783b */ /* 0x000eac0000004200 */
[----:B---3--:R-:W-:-:S02]  /*41a0*/  F2FP.PACK_AB R4, R246, R248 ;  /* 0x000000f8f604723e */ /* 0x008fc400000000ff */
[----:B------:R-:W-:Y:S01]  /*41b0*/  F2FP.PACK_AB R6, R249, R247 ;  /* 0x000000f7f906723e */ /* 0x000fe200000000ff */
[--C-:B----4-:R-:W-:Y:S01]  /*41c0*/  FFMA.FTZ R3, R144, c[0x0][0x2d0], -R2.reuse ;  /* 0x0000b40090037a23 */ /* 0x110fe20000010802 */
[----:B-1----:R-:W-:Y:S02]  /*41d0*/  F2FP.PACK_AB R5, R244, R243 ;  /* 0x000000f3f405723e */ /* 0x002fe400000000ff */
[----:B------:R-:W-:Y:S01]  /*41e0*/  F2FP.PACK_AB R7, R245, R242 ;  /* 0x000000f2f507723e */ /* 0x000fe200000000ff */
[----:B------:R1:W-:Y:S06]  /*41f0*/  MUFU.EX2 R240, R3 ;  /* 0x0000000300f07308 */ /* 0x0003ec0000000800 */
[C---:B------:R-:W-:Y:S08]  /*4200*/  HMMA.16816.F32 R164, R4.reuse, R44, R104 ;  /* 0x0000002c04a4723c */ /* 0x040ff00000001868 */
[----:B------:R-:W-:Y:S01]  /*4210*/  HMMA.16816.F32 R156, R4, R46, R108 ;  /* 0x0000002e049c723c */ /* 0x000fe2000000186c */
[----:B-1----:R-:W-:-:S04]  /*4220*/  FFMA.FTZ R3, R145, c[0x0][0x2d0], -R2 ;  /* 0x0000b40091037a23 */ /* 0x002fc80000010802 */
[----:B------:R1:W3:Y:S03]  /*4230*/  MUFU.EX2 R238, R3 ;  /* 0x0000000300ee7308 */ /* 0x0002e60000000800 */
[C---:B------:R-:W-:Y:S08]  /*4240*/  HMMA.16816.F32 R148, R4.reuse, R36, R96 ;  /* 0x000000240494723c */ /* 0x040ff00000001860 */
[----:B------:R-:W-:Y:S01]  /*4250*/  HMMA.16816.F32 R108, R4, R34, R84 ;  /* 0x00000022046c723c */ /* 0x000fe20000001854 */
[----:B-1----:R-:W-:-:S07]  /*4260*/  FFMA.FTZ R3, R101, c[0x0][0x2d0], -R0 ;  /* 0x0000b40065037a23 */ /* 0x002fce0000010800 */
[C---:B------:R-:W-:Y:S01]  /*4270*/  HMMA.16816.F32 R104, R4.reuse, R28, R80 ;  /* 0x0000001c0468723c */ /* 0x040fe20000001850 */
[----:B------:R1:W-:Y:S07]  /*4280*/  MUFU.EX2 R237, R3 ;  /* 0x0000000300ed7308 */ /* 0x0003ee0000000800 */
[C---:B------:R-:W-:Y:S01]  /*4290*/  HMMA.16816.F32 R96, R4.reuse, R30, R76 ;  /* 0x0000001e0460723c */ /* 0x040fe2000000184c */
[----:B------:R-:W-:Y:S07]  /*42a0*/  LDSM.16.MT88.4 R28, [R188+0x4800] ;  /* 0x00480000bc1c783b */ /* 0x000fee0000004200 */
[----:B--2---:R-:W-:Y:S01]  /*42b0*/  HMMA.16816.F32 R84, R4, R16, R64 ;  /* 0x000000100454723c */ /* 0x004fe20000001840 */
[----:B-1----:R-:W-:-:S04]  /*42c0*/  FFMA.FTZ R3, R102, c[0x0][0x2d0], -R0 ;  /* 0x0000b40066037a23 */ /* 0x002fc80000010800 */
[----:B------:R1:W2:Y:S03]  /*42d0*/  MUFU.EX2 R236, R3 ;  /* 0x0000000300ec7308 */ /* 0x0002a60000000800 */
[C---:B------:R-:W-:Y:S01]  /*42e0*/  HMMA.16816.F32 R80, R4.reuse, R18, R60 ;  /* 0x000000120450723c */ /* 0x040fe2000000183c */
[----:B------:R-:W4:Y:S07]  /*42f0*/  LDSM.16.MT88.4 R16, [R190+0x4800] ;  /* 0x00480000be10783b */ /* 0x000f2e0000004200 */
[----:B------:R-:W-:Y:S01]  /*4300*/  HMMA.16816.F32 R76, R4, R12, R52 ;  /* 0x0000000c044c723c */ /* 0x000fe20000001834 */
[----:B-1----:R-:W-:-:S07]  /*4310*/  FFMA.FTZ R3, R136, c[0x0][0x2d0], -R0 ;  /* 0x0000b40088037a23 */ /* 0x002fce0000010800 */
[C---:B------:R-:W-:Y:S01]  /*4320*/  HMMA.16816.F32 R64, R4.reuse, R14, R56 ;  /* 0x0000000e0440723c */ /* 0x040fe20000001838 */
[----:B------:R-:W1:Y:S01]  /*4330*/  LDSM.16.MT88.4 R12, [R189+0x4800] ;  /* 0x00480000bd0c783b */ /* 0x000e620000004200 */
[----:B------:R2:W-:Y:S06]  /*4340*/  MUFU.EX2 R235, R3 ;  /* 0x0000000300eb7308 */ /* 0x0005ec0000000800 */
[C---:B-----5:R-:W-:Y:S08]  /*4350*/  HMMA.16816.F32 R56, R4.reuse, R20, R120 ;  /* 0x000000140438723c */ /* 0x060ff00000001878 */
[----:B------:R-:W-:Y:S01]  /*4360*/  HMMA.16816.F32 R60, R4, R22, R124 ;  /* 0x00000016043c723c */ /* 0x000fe2000000187c */
[----:B------:R-:W5:Y:S01]  /*4370*/  LDSM.16.MT88.4 R20, [R187+0x1000] ;  /* 0x00100000bb14783b */ /* 0x000f620000004200 */
[----:B--2---:R-:W-:-:S03]  /*4380*/  FFMA.FTZ R3, R137, c[0x0][0x2d0], -R0 ;  /* 0x0000b40089037a23 */ /* 0x004fc60000010800 */
[----:B------:R-:W-:Y:S01]  /*4390*/  LDSM.16.MT88.4 R124, [R190+0x1800] ;  /* 0x00180000be7c783b */ /* 0x000fe20000004200 */
[----:B------:R2:W1:Y:S02]  /*43a0*/  MUFU.EX2 R234, R3 ;  /* 0x0000000300ea7308 */ /* 0x0004640000000800 */
[C---:B------:R-:W-:Y:S08]  /*43b0*/  HMMA.16816.F32 R172, R4.reuse, R40, R116 ;  /* 0x0000002804ac723c */ /* 0x040ff00000001874 */
[----:B------:R-:W-:Y:S01]  /*43c0*/  HMMA.16816.F32 R168, R4, R42, R112 ;  /* 0x0000002a04a8723c */ /* 0x000fe20000001870 */
[----:B--2---:R-:W-:-:S07]  /*43d0*/  FFMA.FTZ R3, R209, c[0x0][0x2d0], -R2 ;  /* 0x0000b400d1037a23 */ /* 0x004fce0000010802 */
[C---:B------:R-:W-:Y:S01]  /*43e0*/  HMMA.16816.F32 R116, R4.reuse, R38, R92 ;  /* 0x000000260474723c */ /* 0x040fe2000000185c */
[----:B------:R-:W-:Y:S01]  /*43f0*/  LDSM.16.MT88.4 R36, [R190+0x1000] ;  /* 0x00100000be24783b */ /* 0x000fe20000004200 */
[----:B------:R2:W-:Y:S06]  /*4400*/  MUFU.EX2 R209, R3 ;  /* 0x0000000300d17308 */ /* 0x0005ec0000000800 */
[C---:B------:R-:W-:Y:S01]  /*4410*/  HMMA.16816.F32 R112, R4.reuse, R32, R88 ;  /* 0x000000200470723c */ /* 0x040fe20000001858 */
[----:B------:R-:W-:Y:S07]  /*4420*/  LDSM.16.MT88.4 R32, [R187+0x5000] ;  /* 0x00500000bb20783b */ /* 0x000fee0000004200 */
[----:B------:R-:W-:Y:S01]  /*4430*/  HMMA.16816.F32 R92, R4, R24, R68 ;  /* 0x00000018045c723c */ /* 0x000fe20000001844 */
[----:B--2---:R-:W-:Y:S01]  /*4440*/  FFMA.FTZ R3, R210, c[0x0][0x2d0], -R2 ;  /* 0x0000b400d2037a23 */ /* 0x004fe20000010802 */
[----:B------:R-:W-:-:S03]  /*4450*/  MOV R210, R214 ;  /* 0x000000d600d27202 */ /* 0x000fc60000000f00 */
[----:B------:R2:W1:Y:S03]  /*4460*/  MUFU.EX2 R214, R3 ;  /* 0x0000000300d67308 */ /* 0x0004660000000800 */
[C---:B------:R-:W-:Y:S01]  /*4470*/  HMMA.16816.F32 R88, R4.reuse, R26, R72 ;  /* 0x0000001a0458723c */ /* 0x040fe20000001848 */
[----:B------:R-:W-:Y:S07]  /*4480*/  LDSM.16.MT88.4 R24, [R188+0x3000] ;  /* 0x00300000bc18783b */ /* 0x000fee0000004200 */
[----:B----4-:R-:W-:Y:S01]  /*4490*/  HMMA.16816.F32 R40, R4, R16, R48 ;  /* 0x000000100428723c */ /* 0x010fe20000001830 */
[----:B--2---:R-:W-:Y:S01]  /*44a0*/  FFMA.FTZ R3, R211, c[0x0][0x2d0], -R2 ;  /* 0x0000b400d3037a23 */ /* 0x004fe20000010802 */
[----:B------:R-:W-:-:S06]  /*44b0*/  MOV R211, R11 ;  /* 0x0000000b00d37202 */ /* 0x000fcc0000000f00 */
[C---:B------:R-:W-:Y:S01]  /*44c0*/  HMMA.16816.F32 R52, R4.reuse, R28, R128 ;  /* 0x0000001c0434723c */ /* 0x040fe20000001880 */
[----:B------:R-:W-:Y:S01]  /*44d0*/  FFMA.FTZ R2, R212, c[0x0][0x2d0], -R2 ;  /* 0x0000b400d4027a23 */ /* 0x000fe20000010802 */
[----:B------:R-:W-:Y:S01]  /*44e0*/  MOV R212, R10 ;  /* 0x0000000a00d47202 */ /* 0x000fe20000000f00 */
[----:B------:R2:W-:Y:S05]  /*44f0*/  MUFU.EX2 R102, R3 ;  /* 0x0000000300667308 */ /* 0x0005ea0000000800 */
[C---:B------:R-:W-:Y:S01]  /*4500*/  HMMA.16816.F32 R44, R4.reuse, R30, R132 ;  /* 0x0000001e042c723c */ /* 0x040fe20000001884 */
[----:B------:R-:W4:Y:S02]  /*4510*/  LDSM.16.MT88.4 R28, [R188+0x1000] ;  /* 0x00100000bc1c783b */ /* 0x000f240000004200 */
[----:B------:R3:W3:Y:S02]  /*4520*/  MUFU.EX2 R101, R2 ;  /* 0x0000000200657308 */ /* 0x0006e40000000800 */
[----:B------:R-:W-:Y:S03]  /*4530*/  LDSM.16.MT88.4 R132, [R189+0x1800] ;  /* 0x00180000bd84783b */ /* 0x000fe60000004200 */
[----:B------:R-:W-:Y:S01]  /*4540*/  HMMA.16816.F32 R48, R4, R18, R140 ;  /* 0x000000120430723c */ /* 0x000fe2000000188c */
[----:B------:R-:W4:Y:S01]  /*4550*/  LDSM.16.MT88.4 R16, [R189+0x1000] ;  /* 0x00100000bd10783b */ /* 0x000f220000004200 */
[----:B--2---:R-:W-:-:S06]  /*4560*/  MOV R3, R9 ;  /* 0x0000000900037202 */ /* 0x004fcc0000000f00 */
[----:B-1----:R-:W-:Y:S01]  /*4570*/  HMMA.16816.F32 R72, R4, R12, R152 ;  /* 0x0000000c0448723c */ /* 0x002fe20000001898 */
[----:B---3--:R-:W-:Y:S01]  /*4580*/  FFMA.FTZ R2, R191, c[0x0][0x2d0], -R0 ;  /* 0x0000b400bf027a23 */ /* 0x008fe20000010800 */
[----:B------:R-:W-:-:S03]  /*4590*/  MOV R191, R215 ;  /* 0x000000d700bf7202 */ /* 0x000fc60000000f00 */
[----:B------:R1:W-:Y:S03]  /*45a0*/  MUFU.EX2 R11, R2 ;  /* 0x00000002000b7308 */ /* 0x0003e60000000800 */
[----:B------:R-:W-:Y:S01]  /*45b0*/  HMMA.16816.F32 R68, R4, R14, R160 ;  /* 0x0000000e0444723c */ /* 0x000fe200000018a0 */
[----:B------:R-:W-:Y:S06]  /*45c0*/  LDSM.16.MT88.4 R12, [R187+0x3000] ;  /* 0x00300000bb0c783b */ /* 0x000fec0000004200 */
[----:B------:R-:W-:-:S02]  /*45d0*/  F2FP.PACK_AB R4, R239, R241 ;  /* 0x000000f1ef04723e */ /* 0x000fc400000000ff */
[----:B------:R-:W-:Y:S02]  /*45e0*/  F2FP.PACK_AB R6, R238, R240 ;  /* 0x000000f0ee06723e */ /* 0x000fe400000000ff */
[----:B------:R-:W-:Y:S02]  /*45f0*/  F2FP.PACK_AB R5, R236, R237 ;  /* 0x000000edec05723e */ /* 0x000fe400000000ff */
[----:B------:R-:W-:Y:S01]  /*4600*/  F2FP.PACK_AB R7, R234, R235 ;  /* 0x000000ebea07723e */ /* 0x000fe200000000ff */
[----:B-1----:R-:W-:-:S04]  /*4610*/  FFMA.FTZ R2, R201, c[0x0][0x2d0], -R0 ;  /* 0x0000b400c9027a23 */ /* 0x002fc80000010800 */
[----:B------:R1:W2:Y:S02]  /*4620*/  MUFU.EX2 R10, R2 ;  /* 0x00000002000a7308 */ /* 0x0002a40000000800 */
[C---:B-----5:R-:W-:Y:S08]  /*4630*/  HMMA.16816.F32 R192, R4.reuse, R20, R172 ;  /* 0x0000001404c0723c */ /* 0x060ff000000018ac */
[----:B------:R-:W-:Y:S01]  /*4640*/  HMMA.16816.F32 R176, R4, R22, R168 ;  /* 0x0000001604b0723c */ /* 0x000fe200000018a8 */
[----:B------:R-:W3:Y:S01]  /*4650*/  LDSM.16.MT88.4 R20, [R190+0x3000] ;  /* 0x00300000be14783b */ /* 0x000ee20000004200 */
[----:B-1----:R-:W-:-:S06]  /*4660*/  FFMA.FTZ R2, R196, c[0x0][0x2d0], -R0 ;  /* 0x0000b400c4027a23 */ /* 0x002fcc0000010800 */
[C---:B----4-:R-:W-:Y:S01]  /*4670*/  HMMA.16816.F32 R180, R4.reuse, R28, R164 ;  /* 0x0000001c04b4723c */ /* 0x050fe200000018a4 */
[----:B------:R-:W-:Y:S01]  /*4680*/  FFMA.FTZ R0, R204, c[0x0][0x2d0], -R0 ;  /* 0x0000b400cc007a23 */ /* 0x000fe20000010800 */
[----:B------:R-:W-:Y:S01]  /*4690*/  IADD3 R204, R213, -0x2, RZ ;  /* 0xfffffffed5cc7810 */ /* 0x000fe20007ffe0ff */
[----:B------:R-:W-:Y:S05]  /*46a0*/  MUFU.EX2 R9, R2 ;  /* 0x0000000200097308 */ /* 0x000fea0000000800 */
[C---:B------:R-:W-:Y:S01]  /*46b0*/  HMMA.16816.F32 R172, R4.reuse, R30, R156 ;  /* 0x0000001e04ac723c */ /* 0x040fe2000000189c */
[----:B------:R-:W1:Y:S02]  /*46c0*/  LDSM.16.MT88.4 R28, [R189+0x3000] ;  /* 0x00300000bd1c783b */ /* 0x000e640000004200 */
[----:B------:R4:W5:Y:S05]  /*46d0*/  MUFU.EX2 R215, R0 ;  /* 0x0000000000d77308 */ /* 0x00096a0000000800 */
[C---:B------:R-:W-:Y:S08]  /*46e0*/  HMMA.16816.F32 R120, R4.reuse, R36, R148 ;  /* 0x000000240478723c */ /* 0x040ff00000001894 */
[----:B------:R-:W-:Y:S01]  /*46f0*/  HMMA.16816.F32 R128, R4, R16, R112 ;  /* 0x000000100480723c */ /* 0x000fe20000001870 */
[----:B----4-:R-:W-:-:S02]  /*4700*/  FADD.FTZ R0, R3, R191 ;  /* 0x000000bf03007221 */ /* 0x010fc40000010000 */
[----:B------:R-:W-:Y:S02]  /*4710*/  FADD.FTZ R3, R252, R251 ;  /* 0x000000fbfc037221 */ /* 0x000fe40000010000 */
[----:B------:R-:W-:-:S03]  /*4720*/  FADD.FTZ R0, R212, R0 ;  /* 0x00000000d4007221 */ /* 0x000fc60000010000 */
[C---:B------:R-:W-:Y:S01]  /*4730*/  HMMA.16816.F32 R164, R4.reuse, R18, R108 ;  /* 0x0000001204a4723c */ /* 0x040fe2000000186c */
[----:B------:R-:W4:Y:S01]  /*4740*/  LDSM.16.MT88.4 R16, [R190+0x5000] ;  /* 0x00500000be10783b */ /* 0x000f220000004200 */
[----:B------:R-:W-:Y:S02]  /*4750*/  FADD.FTZ R3, R250, R3 ;  /* 0x00000003fa037221 */ /* 0x000fe40000010000 */
[----:B------:R-:W-:Y:S01]  /*4760*/  FADD.FTZ R0, R211, R0 ;  /* 0x00000000d3007221 */ /* 0x000fe20000010000 */
[----:B------:R-:W-:Y:S01]  /*4770*/  LDSM.16.MT88.4 R108, [R187+0x1800] ;  /* 0x00180000bb6c783b */ /* 0x000fe20000004200 */
[----:B------:R-:W-:Y:S01]  /*4780*/  FADD.FTZ R3, R210, R3 ;  /* 0x00000003d2037221 */ /* 0x000fe20000010000 */
[----:B------:R-:W-:Y:S01]  /*4790*/  MOV R210, c[0x0][0x2ac] ;  /* 0x0000ab0000d27a02 */ /* 0x000fe20000000f00 */
[----:B------:R-:W-:Y:S01]  /*47a0*/  HMMA.16816.F32 R168, R4, R38, R116 ;  /* 0x0000002604a8723c */ /* 0x000fe20000001874 */
[----:B------:R-:W-:Y:S01]  /*47b0*/  FADD.FTZ R0, R248, R0 ;  /* 0x00000000f8007221 */ /* 0x000fe20000010000 */
[----:B------:R-:W-:Y:S01]  /*47c0*/  LDSM.16.MT88.4 R116, [R188+0x1800] ;  /* 0x00180000bc74783b */ /* 0x000fe20000004200 */
[----:B------:R-:W-:-:S02]  /*47d0*/  FADD.FTZ R3, R243, R3 ;  /* 0x00000003f3037221 */ /* 0x000fc40000010000 */
[----:B------:R-:W-:Y:S02]  /*47e0*/  FADD.FTZ R2, R246, R0 ;  /* 0x00000000f6027221 */ /* 0x000fe40000010000 */
[----:B------:R-:W-:Y:S01]  /*47f0*/  FADD.FTZ R0, R244, R3 ;  /* 0x00000003f4007221 */ /* 0x000fe20000010000 */
[C---:B---3--:R-:W-:Y:S01]  /*4800*/  HMMA.16816.F32 R148, R4.reuse, R20, R84 ;  /* 0x000000140494723c */ /* 0x048fe20000001854 */
[----:B------:R-:W-:Y:S02]  /*4810*/  FADD.FTZ R3, R247, R2 ;  /* 0x00000002f7037221 */ /* 0x000fe40000010000 */
[----:B------:R-:W-:Y:S01]  /*4820*/  FADD.FTZ R2, R242, R0 ;  /* 0x00000000f2027221 */ /* 0x000fe20000010000 */
[----:B------:R-:W-:Y:S01]  /*4830*/  MOV R0, R228 ;  /* 0x000000e400007202 */ /* 0x000fe20000000f00 */
[----:B------:R-:W-:Y:S02]  /*4840*/  FADD.FTZ R3, R249, R3 ;  /* 0x00000003f9037221 */ /* 0x000fe40000010000 */
[----:B------:R-:W-:Y:S01]  /*4850*/  FADD.FTZ R2, R245, R2 ;  /* 0x00000002f5027221 */ /* 0x000fe20000010000 */
[----:B------:R-:W-:Y:S01]  /*4860*/  HMMA.16816.F32 R144, R4, R22, R80 ;  /* 0x000000160490723c */ /* 0x000fe20000001850 */
[----:B------:R-:W3:Y:S01]  /*4870*/  LDSM.16.MT88.4 R20, [R189+0x5000] ;  /* 0x00500000bd14783b */ /* 0x000ee20000004200 */
[----:B------:R-:W-:-:S02]  /*4880*/  IMAD R210, R210, c[0x0][0x1d0], RZ ;  /* 0x00007400d2d27a24 */ /* 0x000fc400078e02ff */
[----:B------:R-:W-:Y:S01]  /*4890*/  FADD.FTZ R3, R241, R3 ;  /* 0x00000003f1037221 */ /* 0x000fe20000010000 */
[----:B------:R-:W-:Y:S01]  /*48a0*/  LDSM.16.MT88.4 R80, [R188+0x5800] ;  /* 0x00580000bc50783b */ /* 0x000fe20000004200 */
[----:B------:R-:W-:Y:S02]  /*48b0*/  FADD.FTZ R2, R237, R2 ;  /* 0x00000002ed027221 */ /* 0x000fe40000010000 */
[----:B------:R-:W-:Y:S01]  /*48c0*/  HMMA.16816.F32 R36, R4, R12, R104 ;  /* 0x0000000c0424723c */ /* 0x000fe20000001868 */
[----:B------:R-:W-:Y:S02]  /*48d0*/  FADD.FTZ R3, R239, R3 ;  /* 0x00000003ef037221 */ /* 0x000fe40000010000 */
[----:B------:R-:W-:-:S05]  /*48e0*/  FADD.FTZ R2, R236, R2 ;  /* 0x00000002ec027221 */ /* 0x000fca0000010000 */
[C---:B------:R-:W-:Y:S01]  /*48f0*/  HMMA.16816.F32 R156, R4.reuse, R14, R96 ;  /* 0x0000000e049c723c */ /* 0x040fe20000001860 */
[----:B------:R-:W3:Y:S06]  /*4900*/  LDSM.16.MT88.4 R12, [R188+0x5000] ;  /* 0x00500000bc0c783b */ /* 0x000eec0000004200 */
[----:B------:R-:W-:Y:S01]  /*4910*/  F2FP.PACK_AB R96, R214, R209 ;  /* 0x000000d1d660723e */ /* 0x000fe200000000ff */
[----:B------:R-:W-:Y:S01]  /*4920*/  HMMA.16816.F32 R160, R4, R24, R92 ;  /* 0x0000001804a0723c */ /* 0x000fe2000000185c */
[----:B------:R-:W-:Y:S02]  /*4930*/  F2FP.PACK_AB R98, R101, R102 ;  /* 0x000000666562723e */ /* 0x000fe400000000ff */
[----:B--2---:R-:W-:-:S02]  /*4940*/  F2FP.PACK_AB R97, R10, R11 ;  /* 0x0000000b0a61723e */ /* 0x004fc400000000ff */
[----:B-----5:R-:W-:-:S03]  /*4950*/  F2FP.PACK_AB R99, R215, R9 ;  /* 0x00000009d763723e */ /* 0x020fc600000000ff */
[C---:B-1----:R-:W-:Y:S08]  /*4960*/  HMMA.16816.F32 R140, R4.reuse, R28, R76 ;  /* 0x0000001c048c723c */ /* 0x042ff0000000184c */
[C---:B------:R-:W-:Y:S01]  /*4970*/  HMMA.16816.F32 R136, R4.reuse, R30, R64 ;  /* 0x0000001e0488723c */ /* 0x040fe20000001840 */
[----:B------:R-:W-:Y:S07]  /*4980*/  LDSM.16.MT88.4 R64, [R189+0x3800] ;  /* 0x00380000bd40783b */ /* 0x000fee0000004200 */
[C---:B----4-:R-:W-:Y:S01]  /*4990*/  HMMA.16816.F32 R84, R4.reuse, R16, R40 ;  /* 0x000000100454723c */ /* 0x050fe20000001828 */
[----:B------:R-:W1:Y:S07]  /*49a0*/  LDSM.16.MT88.4 R40, [R187+0x3800] ;  /* 0x00380000bb28783b */ /* 0x000e6e0000004200 */
[C---:B------:R-:W-:Y:S01]  /*49b0*/  HMMA.16816.F32 R152, R4.reuse, R26, R88 ;  /* 0x0000001a0498723c */ /* 0x040fe20000001858 */
[----:B------:R-:W-:Y:S07]  /*49c0*/  LDSM.16.MT88.4 R88, [R190+0x5800] ;  /* 0x00580000be58783b */ /* 0x000fee0000004200 */
[C---:B------:R-:W-:Y:S01]  /*49d0*/  HMMA.16816.F32 R28, R4.reuse, R32, R56 ;  /* 0x00000020041c723c */ /* 0x040fe20000001838 */
[----:B------:R-:W-:Y:S07]  /*49e0*/  LDSM.16.MT88.4 R56, [R190+0x3800] ;  /* 0x00380000be38783b */ /* 0x000fee0000004200 */
[C---:B------:R-:W-:Y:S01]  /*49f0*/  HMMA.16816.F32 R16, R4.reuse, R18, R48 ;  /* 0x000000120410723c */ /* 0x040fe20000001830 */
[----:B------:R-:W2:Y:S07]  /*4a00*/  LDSM.16.MT88.4 R48, [R188+0x3800] ;  /* 0x00380000bc30783b */ /* 0x000eae0000004200 */
[C---:B---3--:R-:W-:Y:S01]  /*4a10*/  HMMA.16816.F32 R92, R4.reuse, R20, R72 ;  /* 0x00000014045c723c */ /* 0x048fe20000001848 */
[----:B------:R-:W3:Y:S07]  /*4a20*/  LDSM.16.MT88.4 R72, [R187+0x5800] ;  /* 0x00580000bb48783b */ /* 0x000eee0000004200 */
[C---:B------:R-:W-:Y:S08]  /*4a30*/  HMMA.16816.F32 R32, R4.reuse, R34, R60 ;  /* 0x000000220420723c */ /* 0x040ff0000000183c */
[C---:B------:R-:W-:Y:S08]  /*4a40*/  HMMA.16816.F32 R76, R4.reuse, R12, R52 ;  /* 0x0000000c044c723c */ /* 0x040ff00000001834 */
[C---:B------:R-:W-:Y:S01]  /*4a50*/  HMMA.16816.F32 R24, R4.reuse, R14, R44 ;  /* 0x0000000e0418723c */ /* 0x040fe2000000182c */
[----:B------:R-:W4:Y:S07]  /*4a60*/  LDSM.16.MT88.4 R12, [R189+0x5800] ;  /* 0x00580000bd0c783b */ /* 0x000f2e0000004200 */
[----:B------:R-:W-:Y:S07]  /*4a70*/  HMMA.16816.F32 R20, R4, R22, R68 ;  /* 0x000000160414723c */ /* 0x000fee0000001844 */
[----:B------:R-:W-:Y:S01]  /*4a80*/  @P4 IMAD.HI.U32 R4, R228, c[0x0][0x2c8], RZ ;  /* 0x0000b200e4044a27 */ /* 0x000fe200078e00ff */
[----:B------:R-:W-:Y:S04]  /*4a90*/  HMMA.16816.F32 R104, R96, R108, R192 ;  /* 0x0000006c6068723c */ /* 0x000fe800000018c0 */
[----:B------:R-:W-:Y:S01]  /*4aa0*/  @P4 SHF.R.U32.HI R0, RZ, c[0x0][0x2cc], R4 ;  /* 0x0000b300ff004a19 */ /* 0x000fe20000011604 */
[----:B------:R-:W-:-:S02]  /*4ab0*/  FADD.FTZ R4, R240, R3 ;  /* 0x00000003f0047221 */ /* 0x000fc40000010000 */
[----:B------:R-:W-:Y:S01]  /*4ac0*/  FADD.FTZ R3, R235, R2 ;  /* 0x00000002eb037221 */ /* 0x000fe20000010000 */
[----:B------:R-:W-:Y:S01]  /*4ad0*/  IADD3 R0, R0, -c[0x0][0x168], R210 ;  /* 0x80005a0000007a10 */ /* 0x000fe20007ffe0d2 */
[----:B------:R-:W-:Y:S01]  /*4ae0*/  FADD.FTZ R2, R238, R4 ;  /* 0x00000004ee027221 */ /* 0x000fe20000010000 */
[----:B------:R-:W-:Y:S02]  /*4af0*/  HMMA.16816.F32 R112, R96, R116, R180 ;  /* 0x000000746070723c */ /* 0x000fe400000018b4 */
[----:B------:R-:W-:Y:S01]  /*4b00*/  SHF.R.S32.HI R5, RZ, 0x1f, R0 ;  /* 0x0000001fff057819 */ /* 0x000fe20000011400 */
[----:B------:R-:W-:-:S03]  /*4b10*/  FADD.FTZ R2, R209, R2 ;  /* 0x00000002d1027221 */ /* 0x000fc60000010000 */
[----:B------:R-:W-:Y:S01]  /*4b20*/  LEA.HI R5, R5, R0, RZ, 0x6 ;  /* 0x0000000005057211 */ /* 0x000fe200078f30ff */
[----:B------:R-:W-:Y:S01]  /*4b30*/  FADD.FTZ R0, R234, R3 ;  /* 0x00000003ea007221 */ /* 0x000fe20000010000 */
[C---:B------:R-:W-:Y:S01]  /*4b40*/  HMMA.16816.F32 R120, R96.reuse, R124, R120 ;  /* 0x0000007c6078723c */ /* 0x040fe20000001878 */
[----:B------:R-:W-:Y:S01]  /*4b50*/  FADD.FTZ R214, R214, R2 ;  /* 0x00000002d6d67221 */ /* 0x000fe20000010000 */
[----:B------:R-:W-:Y:S01]  /*4b60*/  SHF.R.S32.HI R3, RZ, 0x6, R5 ;  /* 0x00000006ff037819 */ /* 0x000fe20000011405 */
[----:B------:R-:W-:Y:S02]  /*4b70*/  FADD.FTZ R0, R11, R0 ;  /* 0x000000000b007221 */ /* 0x000fe40000010000 */
[----:B------:R-:W-:Y:S01]  /*4b80*/  FADD.FTZ R214, R102, R214 ;  /* 0x000000d666d67221 */ /* 0x000fe20000010000 */
[----:B------:R-:W-:Y:S01]  /*4b90*/  IMNMX R211, RZ, R3, !PT ;  /* 0x00000003ffd37217 */ /* 0x000fe20007800200 */
[----:B------:R-:W-:Y:S01]  /*4ba0*/  FADD.FTZ R0, R10, R0 ;  /* 0x000000000a007221 */ /* 0x000fe20000010000 */
[----:B------:R-:W-:Y:S01]  /*4bb0*/  HMMA.16816.F32 R128, R96, R132, R128 ;  /* 0x000000846080723c */ /* 0x000fe20000001880 */
[----:B------:R-:W-:Y:S01]  /*4bc0*/  FADD.FTZ R214, R101, R214 ;  /* 0x000000d665d67221 */ /* 0x000fe20000010000 */
[----:B------:R-:W-:Y:S01]  /*4bd0*/  ISETP.GE.AND P0, PT, R204, R211, PT ;  /* 0x000000d3cc00720c */ /* 0x000fe20003f06270 */
[----:B------:R-:W-:-:S04]  /*4be0*/  FADD.FTZ R0, R9, R0 ;  /* 0x0000000009007221 */ /* 0x000fc80000010000 */
[----:B------:R-:W-:Y:S01]  /*4bf0*/  FADD.FTZ R215, R215, R0 ;  /* 0x00000000d7d77221 */ /* 0x000fe20000010000 */
[C---:B-1----:R-:W-:Y:S08]  /*4c00*/  HMMA.16816.F32 R36, R96.reuse, R40, R36 ;  /* 0x000000286024723c */ /* 0x042ff00000001824 */
[C---:B--2---:R-:W-:Y:S08]  /*4c10*/  HMMA.16816.F32 R44, R96.reuse, R48, R160 ;  /* 0x00000030602c723c */ /* 0x044ff000000018a0 */
[C---:B------:R-:W-:Y:S08]  /*4c20*/  HMMA.16816.F32 R52, R96.reuse, R56, R148 ;  /* 0x000000386034723c */ /* 0x040ff00000001894 */
[C---:B------:R-:W-:Y:S08]  /*4c30*/  HMMA.16816.F32 R60, R96.reuse, R64, R140 ;  /* 0x00000040603c723c */ /* 0x040ff0000000188c */
[C---:B---3--:R-:W-:Y:S08]  /*4c40*/  HMMA.16816.F32 R68, R96.reuse, R72, R28 ;  /* 0x000000486044723c */ /* 0x048ff0000000181c */
        /* <DEDUP_REMOVED lines=13> */
[C---:B----4-:R-:W-:Y:S08]  /*4d20*/  HMMA.16816.F32 R92, R96.reuse, R12, R92 ;  /* 0x0000000c605c723c */ /* 0x050ff0000000185c */
[----:B------:R-:W-:Y:S01]  /*4d30*/  HMMA.16816.F32 R96, R96, R14, R20 ;  /* 0x0000000e6060723c */ /* 0x000fe20000001814 */
[----:B------:R-:W-:Y:S03]  /*4d40*/  @!UPT UIADD3 URZ, URZ, URZ, URZ ;  /* 0x0000003f3f3ff290 */ /* 0x000fe6000fffe03f */
[----:B------:R-:W-:Y:S11]  /*4d50*/  @!P0 BRA `(.L_x_492) ;  /* 0x000036b000008947 */ /* 0x000ff60003800000 */
[----:B------:R-:W-:Y:S02]  /*4d60*/  MOV R102, R8 ;  /* 0x0000000800667202 */ /* 0x000fe40000000f00 */
[----:B------:R-:W-:-:S07]  /*4d70*/  MOV R101, R100 ;  /* 0x0000006400657202 */ /* 0x000fce0000000f00 */
.L_x_503:
[----:B------:R-:W-:Y:S04]  /*4d80*/  DEPBAR.LE SB0, 0x0 ;  /* 0x000080000000791a */ /* 0x000fe80000000000 */
[----:B------:R-:W-:Y:S01]  /*4d90*/  WARPSYNC 0xffffffff ;  /* 0xffffffff00007948 */ /* 0x000fe20003800000 */
[----:B------:R-:W-:Y:S01]  /*4da0*/  BAR.SYNC.DEFER_BLOCKING 0x0 ;  /* 0x0000000000007b1d */ /* 0x000fe20000010000 */
[----:B------:R-:W-:Y:S05]  /*4db0*/  ISETP.GE.AND P0, PT, R204, RZ, PT ;  /* 0x000000ffcc00720c */ /* 0x000fea0003f06270 */
[----:B------:R1:W2:Y:S01]  /*4dc0*/  LDSM.16.M88.4 R32, [R197] ;  /* 0x00000000c520783b */ /* 0x0002a20000000200 */
[----:B------:R-:W-:Y:S03]  /*4dd0*/  BSSY B0, `(.L_x_493) ;  /* 0x000004d000007945 */ /* 0x000fe60003800000 */
[----:B------:R1:W3:Y:S04]  /*4de0*/  LDSM.16.M88.4 R8, [R184] ;  /* 0x00000000b808783b */ /* 0x0002e80000000200 */
[----:B------:R1:W4:Y:S04]  /*4df0*/  LDSM.16.M88.4 R16, [R184+0x800] ;  /* 0x00080000b810783b */ /* 0x0003280000000200 */
[----:B------:R1:W1:Y:S04]  /*4e00*/  LDSM.16.M88.4 R24, [R184+0x1000] ;  /* 0x00100000b818783b */ /* 0x0002680000000200 */
[----:B------:R1:W1:Y:S04]  /*4e10*/  LDSM.16.M88.4 R136, [R184+0x1800] ;  /* 0x00180000b888783b */ /* 0x0002680000000200 */
[----:B------:R1:W1:Y:S04]  /*4e20*/  LDSM.16.M88.4 R140, [R198] ;  /* 0x00000000c68c783b */ /* 0x0002680000000200 */
[----:B------:R1:W1:Y:S04]  /*4e30*/  LDSM.16.M88.4 R144, [R103] ;  /* 0x000000006790783b */ /* 0x0002680000000200 */
[----:B------:R1:W1:Y:S04]  /*4e40*/  LDSM.16.M88.4 R148, [R103+0x800] ;  /* 0x000800006794783b */ /* 0x0002680000000200 */
[----:B------:R1:W1:Y:S04]  /*4e50*/  LDSM.16.M88.4 R152, [R103+0x1000] ;  /* 0x001000006798783b */ /* 0x0002680000000200 */
[----:B------:R1:W1:Y:S01]  /*4e60*/  LDSM.16.M88.4 R156, [R103+0x1800] ;  /* 0x00180000679c783b */ /* 0x0002620000000200 */
[----:B------:R-:W-:-:S05]  /*4e70*/  @!P0 BRA `(.L_x_494) ;  /* 0x0000042000008947 */ /* 0x000fca0003800000 */
[C---:B------:R-:W-:Y:S01]  /*4e80*/  IMAD.WIDE.U32 R2, R205.reuse, c[0x0][0x208], RZ ;  /* 0x00008200cd027a25 */ /* 0x040fe200078e00ff */
[----:B------:R-:W-:Y:S02]  /*4e90*/  SHF.R.S32.HI R0, RZ, 0x1f, R205 ;  /* 0x0000001fff007819 */ /* 0x000fe400000114cd */
[----:B------:R-:W-:Y:S01]  /*4ea0*/  SHF.R.S32.HI R4, RZ, 0x1f, R202 ;  /* 0x0000001fff047819 */ /* 0x000fe200000114ca */
[----:B------:R-:W-:Y:S01]  /*4eb0*/  IMAD.SHL.U32 R30, R208, 0x2, RZ ;  /* 0x00000002d01e7824 */ /* 0x000fe200078e00ff */
[----:B------:R-:W-:Y:S01]  /*4ec0*/  SHF.R.S32.HI R5, RZ, 0x1f, R208 ;  /* 0x0000001fff057819 */ /* 0x000fe200000114d0 */
[----:B------:R-:W-:Y:S01]  /*4ed0*/  IMAD R0, R0, c[0x0][0x208], RZ ;  /* 0x0000820000007a24 */ /* 0x000fe200078e02ff */
[----:B------:R-:W-:Y:S01]  /*4ee0*/  SHF.R.S32.HI R7, RZ, 0x1f, R207 ;  /* 0x0000001fff077819 */ /* 0x000fe200000114cf */
[----:B------:R-:W-:Y:S01]  /*4ef0*/  IMAD R4, R4, c[0x0][0x218], RZ ;  /* 0x0000860004047a24 */ /* 0x000fe200078e02ff */
[----:B------:R-:W-:Y:S01]  /*4f00*/  SHF.R.S32.HI R6, RZ, 0x1f, R206 ;  /* 0x0000001fff067819 */ /* 0x000fe200000114ce */
[----:B------:R-:W-:Y:S01]  /*4f10*/  IMAD R0, R205, c[0x0][0x20c], R0 ;  /* 0x00008300cd007a24 */ /* 0x000fe200078e0200 */
[----:B------:R-:W-:Y:S01]  /*4f20*/  SHF.L.U64.HI R23, R208, 0x1, R5 ;  /* 0x00000001d0177819 */ /* 0x000fe20000010205 */
[----:B------:R-:W-:Y:S01]  /*4f30*/  IMAD R4, R202, c[0x0][0x21c], R4 ;  /* 0x00008700ca047a24 */ /* 0x000fe200078e0204 */
[----:B------:R-:W-:Y:S01]  /*4f40*/  SHF.L.U64.HI R22, R207, 0x1, R7 ;  /* 0x00000001cf167819 */ /* 0x000fe20000010207 */
[----:B------:R-:W-:Y:S01]  /*4f50*/  IMAD.IADD R3, R3, 0x1, R0 ;  /* 0x0000000103037824 */ /* 0x000fe200078e0200 */
[----:B------:R-:W-:Y:S01]  /*4f60*/  SHF.L.U64.HI R21, R206, 0x1, R6 ;  /* 0x00000001ce157819 */ /* 0x000fe20000010206 */
[----:B------:R-:W-:Y:S02]  /*4f70*/  IMAD.SHL.U32 R29, R207, 0x2, RZ ;  /* 0x00000002cf1d7824 */ /* 0x000fe400078e00ff */
[----:B------:R-:W-:Y:S04]  /*4f80*/  IMAD.WIDE.U32 R2, R202, c[0x0][0x218], R2 ;  /* 0x00008600ca027a25 */ /* 0x000fe800078e0002 */
[----:B------:R-:W-:Y:S01]  /*4f90*/  IMAD.SHL.U32 R28, R206, 0x2, RZ ;  /* 0x00000002ce1c7824 */ /* 0x000fe200078e00ff */
[----:B------:R-:W-:Y:S04]  /*4fa0*/  IADD3 R0, P0, R224, R2, RZ ;  /* 0x00000002e0007210 */ /* 0x000fe80007f1e0ff */
[----:B------:R-:W-:Y:S02]  /*4fb0*/  IADD3.X R4, R227, R3, R4, P0, !PT ;  /* 0x00000003e3047210 */ /* 0x000fe400007fe404 */
[C---:B------:R-:W-:Y:S04]  /*4fc0*/  LEA R20, P0, R0.reuse, c[0x0][0x1f8], 0x1 ;  /* 0x00007e0000147a11 */ /* 0x040fe800078008ff */
[----:B------:R-:W-:Y:S01]  /*4fd0*/  LEA.HI.X R5, R0, c[0x0][0x1fc], R4, 0x1, P0 ;  /* 0x00007f0000057a11 */ /* 0x000fe200000f0c04 */
[----:B------:R-:W-:-:S06]  /*4fe0*/  BRA.DIV ~URZ, `(.L_x_495) ;  /* 0x000097727f007947 */ /* 0x000fcc000b800000 */
[----:B------:R4:W3:Y:S02]  /*4ff0*/  SHFL.IDX PT, R4, R5, RZ, 0x181f ;  /* 0x00181fff05047589 */ /* 0x0008e400000e0000 */
.L_x_554:
[----:B------:R-:W-:-:S05]  /*5000*/  BRA.DIV ~URZ, `(.L_x_496) ;  /* 0x000097c27f007947 */ /* 0x000fca000b800000 */
[----:B------:R-:W5:Y:S01]  /*5010*/  SHFL.IDX PT, R0, R20, RZ, 0x181f ;  /* 0x00181fff14007589 */ /* 0x000f6200000e0000 */
[----:B------:R-:W-:Y:S02]  /*5020*/  ISETP.GE.AND P5, PT, R206, c[0x0][0x1d4], PT ;  /* 0x00007500ce007a0c */ /* 0x000fe40003fa6270 */
[----:B------:R-:W-:Y:S02]  /*5030*/  ISETP.GE.AND P2, PT, R207, c[0x0][0x1d4], PT ;  /* 0x00007500cf007a0c */ /* 0x000fe40003f46270 */
[----:B------:R-:W-:Y:S02]  /*5040*/  SEL R15, RZ, 0x10, P5 ;  /* 0x00000010ff0f7807 */ /* 0x000fe40002800000 */
[----:B------:R-:W-:Y:S02]  /*5050*/  SEL R14, RZ, 0x10, P2 ;  /* 0x00000010ff0e7807 */ /* 0x000fe40001000000 */
[C---:B-----5:R-:W-:Y:S02]  /*5060*/  IADD3 R6, P0, R0.reuse, R28, RZ ;  /* 0x0000001c00067210 */ /* 0x060fe40007f1e0ff */
[----:B------:R-:W-:Y:S03]  /*5070*/  IADD3 R2, P6, R0, R29, RZ ;  /* 0x0000001d00027210 */ /* 0x000fe60007fde0ff */
[----:B---3--:R-:W-:Y:S01]  /*5080*/  IMAD.X R7, R4, 0x1, R21, P0 ;  /* 0x0000000104077824 */ /* 0x008fe200000e0615 */
        /* <DEDUP_REMOVED lines=8> */
[----:B------:R5:W4:Y:S04]  /*5110*/  SHFL.IDX PT, R4, R5, 0x1, 0x181f ;  /* 0x00381f0005047f89 */ /* 0x000b2800000e0000 */
[----:B------:R3:W2:Y:S04]  /*5120*/  SHFL.IDX PT, R0, R20, 0x1, 0x181f ;  /* 0x00381f0014007f89 */ /* 0x0006a800000e0000 */
[----:B------:R3:W-:Y:S01]  /*5130*/  LDGSTS.E.BYPASS.LTC128B.128 [R203+0x4100], [R12.64], !P0 ;  /* 0x041000000ccb7fae */ /* 0x0007e2000c101d46 */
[----:B----45:R-:W-:Y:S03]  /*5140*/  SEL R5, RZ, 0x10, P0 ;  /* 0x00000010ff057807 */ /* 0x030fe60000000000 */
.L_x_555:
[----:B---3--:R-:W-:Y:S02]  /*5150*/  IADD3 R2, -R14, 0x10, RZ ;  /* 0x000000100e027810 */ /* 0x008fe40007ffe1ff */
[----:B------:R-:W-:Y:S02]  /*5160*/  IADD3 R12, -R15, 0x10, RZ ;  /* 0x000000100f0c7810 */ /* 0x000fe40007ffe1ff */
[----:B------:R-:W-:Y:S02]  /*5170*/  LOP3.LUT R6, R2, 0xf, RZ, 0xc0, !PT ;  /* 0x0000000f02067812 */ /* 0x000fe400078ec0ff */
[----:B------:R-:W-:Y:S02]  /*5180*/  LOP3.LUT R12, R12, 0xf, RZ, 0xc0, !PT ;  /* 0x0000000f0c0c7812 */ /* 0x000fe400078ec0ff */
[----:B------:R-:W-:Y:S02]  /*5190*/  IADD3 R3, -R5, 0x10, RZ ;  /* 0x0000001005037810 */ /* 0x000fe40007ffe1ff */
[-C--:B--2---:R-:W-:Y:S02]  /*51a0*/  IADD3 R6, P6, P5, R6, R0.reuse, R29 ;  /* 0x0000000006067210 */ /* 0x084fe40007dde01d */
[----:B------:R-:W-:Y:S02]  /*51b0*/  IADD3 R12, P2, P0, R12, R0, R28 ;  /* 0x000000000c0c7210 */ /* 0x000fe4000785e01c */
[----:B------:R-:W-:Y:S02]  /*51c0*/  LOP3.LUT R2, R3, 0xf, RZ, 0xc0, !PT ;  /* 0x0000000f03027812 */ /* 0x000fe400078ec0ff */
[-C--:B------:R-:W-:Y:S02]  /*51d0*/  IADD3.X R7, RZ, R4.reuse, R22, P6, P5 ;  /* 0x00000004ff077210 */ /* 0x080fe400037ea416 */
[----:B------:R-:W-:Y:S02]  /*51e0*/  ISETP.NE.U32.AND P6, PT, R15, RZ, PT ;  /* 0x000000ff0f00720c */ /* 0x000fe40003fc5070 */
[----:B------:R-:W-:Y:S02]  /*51f0*/  IADD3.X R13, RZ, R4, R21, P2, P0 ;  /* 0x00000004ff0d7210 */ /* 0x000fe400017e0415 */
[----:B------:R-:W-:Y:S02]  /*5200*/  IADD3 R2, P2, P0, R2, R0, R30 ;  /* 0x0000000002027210 */ /* 0x000fe4000785e01e */
[----:B------:R-:W-:Y:S02]  /*5210*/  ISETP.NE.U32.AND P5, PT, R14, RZ, PT ;  /* 0x000000ff0e00720c */ /* 0x000fe40003fa5070 */
[----:B------:R-:W-:Y:S02]  /*5220*/  IADD3.X R3, RZ, R4, R23, P2, P0 ;  /* 0x00000004ff037210 */ /* 0x000fe400017e0417 */
[----:B------:R-:W-:Y:S03]  /*5230*/  ISETP.NE.U32.AND P0, PT, R5, RZ, PT ;  /* 0x000000ff0500720c */ /* 0x000fe60003f05070 */
[----:B------:R-:W-:Y:S01]  /*5240*/  @!PT LDS RZ, [RZ] ;  /* 0x00000000fffff984 */ /* 0x000fe20000000800 */
[----:B------:R-:W-:Y:S01]  /*5250*/  @!PT LDS RZ, [RZ] ;  /* 0x00000000fffff984 */ /* 0x000fe20000000800 */
[----:B------:R-:W-:Y:S01]  /*5260*/  @!PT LDS RZ, [RZ] ;  /* 0x00000000fffff984 */ /* 0x000fe20000000800 */
[----:B------:R2:W-:Y:S06]  /*5270*/  LDGSTS.E.BYPASS.LTC128B.128.ZFILL [R203+0x1100], [R12.64], P6 ;  /* 0x011000000ccb7fae */ /* 0x0005ec000b141d46 */
[----:B------:R2:W-:Y:S04]  /*5280*/  LDGSTS.E.BYPASS.LTC128B.128.ZFILL [R203+0x3100], [R6.64], P5 ;  /* 0x0310000006cb7fae */ /* 0x0005e8000a941d46 */
[----:B------:R2:W-:Y:S02]  /*5290*/  LDGSTS.E.BYPASS.LTC128B.128.ZFILL [R203+0x5100], [R2.64], P0 ;  /* 0x0510000002cb7fae */ /* 0x0005e40008141d46 */
.L_x_494:
[----:B------:R-:W-:Y:S05]  /*52a0*/  BSYNC B0 ;  /* 0x0000000000007941 */ /* 0x000fea0003800000 */
.L_x_493:
[----:B------:R-:W0:Y:S01]  /*52b0*/  LDGDEPBAR ;  /* 0x00000000000079af */ /* 0x000e220000000000 */
[----:B------:R-:W-:Y:S01]  /*52c0*/  WARPSYNC 0xffffffff ;  /* 0xffffffff00007948 */ /* 0x000fe20003800000 */
[C---:B--23--:R-:W-:Y:S01]  /*52d0*/  HMMA.16816.F32 R4, R32.reuse, R8, RZ ;  /* 0x000000082004723c */ /* 0x04cfe200000018ff */
[----:B------:R-:W-:Y:S02]  /*52e0*/  BSSY B0, `(.L_x_497) ;  /* 0x0000125000007945 */ /* 0x000fe40003800000 */
[----:B------:R-:W-:Y:S03]  /*52f0*/  ISETP.GE.AND P0, PT, R204, 0x1, PT ;  /* 0x00000001cc00780c */ /* 0x000fe60003f06270 */
[----:B------:R-:W-:Y:S02]  /*5300*/  LDSM.16.M88.4 R160, [R200] ;  /* 0x00000000c8a0783b */ /* 0x000fe40000000200 */
[C---:B------:R-:W-:Y:S06]  /*5310*/  HMMA.16816.F32 R8, R32.reuse, R10, RZ ;  /* 0x0000000a2008723c */ /* 0x040fec00000018ff */
[----:B------:R-:W2:Y:S02]  /*5320*/  LDSM.16.M88.4 R164, [R186] ;  /* 0x00000000baa4783b */ /* 0x000ea40000000200 */
[C---:B----4-:R-:W-:Y:S06]  /*5330*/  HMMA.16816.F32 R12, R32.reuse, R16, RZ ;  /* 0x00000010200c723c */ /* 0x050fec00000018ff */
[----:B------:R-:W-:Y:S02]  /*5340*/  LDSM.16.M88.4 R168, [R186+0x1000] ;  /* 0x00100000baa8783b */ /* 0x000fe40000000200 */
[C---:B------:R-:W-:Y:S06]  /*5350*/  HMMA.16816.F32 R16, R32.reuse, R18, RZ ;  /* 0x000000122010723c */ /* 0x040fec00000018ff */
[----:B------:R-:W-:Y:S02]  /*5360*/  LDSM.16.M88.4 R172, [R186+0x1800] ;  /* 0x00180000baac783b */ /* 0x000fe40000000200 */
[C---:B-1----:R-:W-:Y:S06]  /*5370*/  HMMA.16816.F32 R20, R32.reuse, R24, RZ ;  /* 0x000000182014723c */ /* 0x042fec00000018ff */
[----:B------:R-:W-:Y:S02]  /*5380*/  LDSM.16.M88.4 R176, [R199] ;  /* 0x00000000c7b0783b */ /* 0x000fe40000000200 */
[C---:B------:R-:W-:Y:S06]  /*5390*/  HMMA.16816.F32 R24, R32.reuse, R26, RZ ;  /* 0x0000001a2018723c */ /* 0x040fec00000018ff */
[----:B------:R-:W-:Y:S02]  /*53a0*/  LDSM.16.M88.4 R180, [R185+-0x4000] ;  /* 0xffc00000b9b4783b */ /* 0x000fe40000000200 */
[C---:B------:R-:W-:Y:S08]  /*53b0*/  HMMA.16816.F32 R28, R32.reuse, R136, RZ ;  /* 0x00000088201c723c */ /* 0x040ff000000018ff */
[----:B------:R-:W-:Y:S01]  /*53c0*/  HMMA.16816.F32 R32, R32, R138, RZ ;  /* 0x0000008a2020723c */ /* 0x000fe200000018ff */
[----:B------:R-:W1:Y:S07]  /*53d0*/  LDSM.16.M88.4 R136, [R186+0x800] ;  /* 0x00080000ba88783b */ /* 0x000e6e0000000200 */
[C---:B------:R-:W-:Y:S08]  /*53e0*/  HMMA.16816.F32 R4, R140.reuse, R144, R4 ;  /* 0x000000908c04723c */ /* 0x040ff00000001804 */
[C---:B------:R-:W-:Y:S01]  /*53f0*/  HMMA.16816.F32 R8, R140.reuse, R146, R8 ;  /* 0x000000928c08723c */ /* 0x040fe20000001808 */
[----:B------:R-:W-:Y:S07]  /*5400*/  LDSM.16.M88.4 R144, [R185+-0x3000] ;  /* 0xffd00000b990783b */ /* 0x000fee0000000200 */
[C---:B------:R-:W-:Y:S08]  /*5410*/  HMMA.16816.F32 R12, R140.reuse, R148, R12 ;  /* 0x000000948c0c723c */ /* 0x040ff0000000180c */
[C---:B------:R-:W-:Y:S01]  /*5420*/  HMMA.16816.F32 R16, R140.reuse, R150, R16 ;  /* 0x000000968c10723c */ /* 0x040fe20000001810 */
[----:B------:R-:W-:Y:S07]  /*5430*/  LDSM.16.M88.4 R148, [R185+-0x2800] ;  /* 0xffd80000b994783b */ /* 0x000fee0000000200 */
[C---:B------:R-:W-:Y:S08]  /*5440*/  HMMA.16816.F32 R20, R140.reuse, R152, R20 ;  /* 0x000000988c14723c */ /* 0x040ff00000001814 */
[C---:B------:R-:W-:Y:S01]  /*5450*/  HMMA.16816.F32 R24, R140.reuse, R154, R24 ;  /* 0x0000009a8c18723c */ /* 0x040fe20000001818 */
[----:B------:R-:W-:Y:S07]  /*5460*/  LDSM.16.M88.4 R152, [R197+0x4000] ;  /* 0x00400000c598783b */ /* 0x000fee0000000200 */
[C---:B------:R-:W-:Y:S08]  /*5470*/  HMMA.16816.F32 R28, R140.reuse, R156, R28 ;  /* 0x0000009c8c1c723c */ /* 0x040ff0000000181c */
[----:B------:R-:W-:Y:S01]  /*5480*/  HMMA.16816.F32 R32, R140, R158, R32 ;  /* 0x0000009e8c20723c */ /* 0x000fe20000001820 */
[----:B------:R-:W3:Y:S07]  /*5490*/  LDSM.16.M88.4 R140, [R185+-0x3800] ;  /* 0xffc80000b98c783b */ /* 0x000eee0000000200 */
        /* <DEDUP_REMOVED lines=9> */
[----:B------:R-:W-:Y:S07]  /*5530*/  LDSM.16.M88.4 R168, [R198+0x4000] ;  /* 0x00400000c6a8783b */ /* 0x000fee0000000200 */
[C---:B------:R-:W-:Y:S08]  /*5540*/  HMMA.16816.F32 R28, R160.reuse, R172, R28 ;  /* 0x000000aca01c723c */ /* 0x040ff0000000181c */
[----:B------:R-:W-:Y:S01]  /*5550*/  HMMA.16816.F32 R32, R160, R174, R32 ;  /* 0x000000aea020723c */ /* 0x000fe20000001820 */
[----:B------:R-:W4:Y:S07]  /*5560*/  LDSM.16.M88.4 R160, [R184+0x3000] ;  /* 0x00300000b8a0783b */ /* 0x000f2e0000000200 */
[C---:B------:R-:W-:Y:S01]  /*5570*/  HMMA.16816.F32 R4, R176.reuse, R180, R4 ;  /* 0x000000b4b004723c */ /* 0x040fe20000001804 */
[----:B------:R-:W5:Y:S07]  /*5580*/  LDSM.16.M88.4 R172, [R103+0x2000] ;  /* 0x0020000067ac783b */ /* 0x000f6e0000000200 */
        /* <DEDUP_REMOVED lines=20> */
[----:B------:R-:W-:Y:S07]  /*56d0*/  LDSM.16.M88.4 R160, [R199+0x4000] ;  /* 0x00400000c7a0783b */ /* 0x000fee0000000200 */
[C---:B------:R-:W-:Y:S08]  /*56e0*/  HMMA.16816.F32 R28, R152.reuse, R164, R28 ;  /* 0x000000a4981c723c */ /* 0x040ff0000000181c */
[----:B------:R-:W-:Y:S01]  /*56f0*/  HMMA.16816.F32 R32, R152, R166, R32 ;  /* 0x000000a69820723c */ /* 0x000fe20000001820 */
[----:B------:R-:W4:Y:S07]  /*5700*/  LDSM.16.M88.4 R152, [R186+0x3000] ;  /* 0x00300000ba98783b */ /* 0x000f2e0000000200 */
[C---:B-----5:R-:W-:Y:S01]  /*5710*/  HMMA.16816.F32 R4, R168.reuse, R172, R4 ;  /* 0x000000aca804723c */ /* 0x060fe20000001804 */
[----:B------:R-:W5:Y:S07]  /*5720*/  LDSM.16.M88.4 R164, [R185+-0x2000] ;  /* 0xffe00000b9a4783b */ /* 0x000f6e0000000200 */
[C---:B------:R-:W-:Y:S01]  /*5730*/  HMMA.16816.F32 R8, R168.reuse, R174, R8 ;  /* 0x000000aea808723c */ /* 0x040fe20000001808 */
[----:B------:R-:W-:Y:S07]  /*5740*/  LDSM.16.M88.4 R172, [R184+0x4000] ;  /* 0x00400000b8ac783b */ /* 0x000fee0000000200 */
[C---:B---3--:R-:W-:Y:S08]  /*5750*/  HMMA.16816.F32 R12, R168.reuse, R140, R12 ;  /* 0x0000008ca80c723c */ /* 0x048ff0000000180c */
[C---:B------:R-:W-:Y:S01]  /*5760*/  HMMA.16816.F32 R16, R168.reuse, R142, R16 ;  /* 0x0000008ea810723c */ /* 0x040fe20000001810 */
[----:B------:R-:W3:Y:S07]  /*5770*/  LDSM.16.M88.4 R140, [R185+-0x1800] ;  /* 0xffe80000b98c783b */ /* 0x000eee0000000200 */
[C---:B------:R-:W-:Y:S08]  /*5780*/  HMMA.16816.F32 R20, R168.reuse, R144, R20 ;  /* 0x00000090a814723c */ /* 0x040ff00000001814 */
[C---:B------:R-:W-:Y:S01]  /*5790*/  HMMA.16816.F32 R24, R168.reuse, R146, R24 ;  /* 0x00000092a818723c */ /* 0x040fe20000001818 */
[----:B------:R-:W3:Y:S07]  /*57a0*/  LDSM.16.M88.4 R144, [R185+-0x1000] ;  /* 0xfff00000b990783b */ /* 0x000eee0000000200 */
        /* <DEDUP_REMOVED lines=13> */
[C---:B------:R-:W-:Y:S08]  /*5880*/  HMMA.16816.F32 R28, R176.reuse, R156, R28 ;  /* 0x0000009cb01c723c */ /* 0x040ff0000000181c */
[----:B------:R-:W-:Y:S01]  /*5890*/  HMMA.16816.F32 R32, R176, R158, R32 ;  /* 0x0000009eb020723c */ /* 0x000fe20000001820 */
[----:B------:R-:W1:Y:S07]  /*58a0*/  LDSM.16.M88.4 R156, [R184+0x5800] ;  /* 0x00580000b89c783b */ /* 0x000e6e0000000200 */
[C---:B-----5:R-:W-:Y:S01]  /*58b0*/  HMMA.16816.F32 R4, R160.reuse, R164, R4 ;  /* 0x000000a4a004723c */ /* 0x060fe20000001804 */
        /* <DEDUP_REMOVED lines=40> */
[C---:B------:R-:W-:Y:S08]  /*5b40*/  HMMA.16816.F32 R24, R160.reuse, R154, R24 ;  /* 0x0000009aa018723c */ /* 0x040ff00000001818 */
[C---:B------:R-:W-:Y:S08]  /*5b50*/  HMMA.16816.F32 R28, R160.reuse, R156, R28 ;  /* 0x0000009ca01c723c */ /* 0x040ff0000000181c */
[----:B------:R-:W-:Y:S08]  /*5b60*/  HMMA.16816.F32 R32, R160, R158, R32 ;  /* 0x0000009ea020723c */ /* 0x000ff00000001820 */
[C---:B-----5:R-:W-:Y:S08]  /*5b70*/  HMMA.16816.F32 R4, R168.reuse, R172, R4 ;  /* 0x000000aca804723c */ /* 0x060ff00000001804 */
[C---:B------:R-:W-:Y:S08]  /*5b80*/  HMMA.16816.F32 R8, R168.reuse, R174, R8 ;  /* 0x000000aea808723c */ /* 0x040ff00000001808 */
[C---:B-1----:R-:W-:Y:S08]  /*5b90*/  HMMA.16816.F32 R12, R168.reuse, R136, R12 ;  /* 0x00000088a80c723c */ /* 0x042ff0000000180c */
[----:B------:R-:W-:Y:S01]  /*5ba0*/  FMUL.FTZ R4, R4, c[0x0][0x320] ;  /* 0x0000c80004047a20 */ /* 0x000fe20000410000 */
[C---:B------:R-:W-:Y:S03]  /*5bb0*/  HMMA.16816.F32 R16, R168.reuse, R138, R16 ;  /* 0x0000008aa810723c */ /* 0x040fe60000001810 */
[----:B------:R-:W1:Y:S01]  /*5bc0*/  MUFU.TANH R150, R4 ;  /* 0x0000000400967308 */ /* 0x000e620000002400 */
[----:B------:R-:W-:Y:S02]  /*5bd0*/  FMUL.FTZ R5, R5, c[0x0][0x320] ;  /* 0x0000c80005057a20 */ /* 0x000fe40000410000 */
[----:B------:R-:W-:Y:S02]  /*5be0*/  FMUL.FTZ R6, R6, c[0x0][0x320] ;  /* 0x0000c80006067a20 */ /* 0x000fe40000410000 */
[----:B------:R-:W-:Y:S04]  /*5bf0*/  FMUL.FTZ R7, R7, c[0x0][0x320] ;  /* 0x0000c80007077a20 */ /* 0x000fe80000410000 */
[----:B------:R-:W-:Y:S01]  /*5c00*/  FMUL.FTZ R8, R8, c[0x0][0x320] ;  /* 0x0000c80008087a20 */ /* 0x000fe20000410000 */
[----:B------:R-:W2:Y:S01]  /*5c10*/  MUFU.TANH R147, R5 ;  /* 0x0000000500937308 */ /* 0x000ea20000002400 */
[----:B------:R-:W-:Y:S02]  /*5c20*/  FMUL.FTZ R9, R9, c[0x0][0x320] ;  /* 0x0000c80009097a20 */ /* 0x000fe40000410000 */
[----:B------:R-:W-:Y:S02]  /*5c30*/  FMUL.FTZ R10, R10, c[0x0][0x320] ;  /* 0x0000c8000a0a7a20 */ /* 0x000fe40000410000 */
[----:B------:R-:W-:Y:S02]  /*5c40*/  FMUL.FTZ R11, R11, c[0x0][0x320] ;  /* 0x0000c8000b0b7a20 */ /* 0x000fe40000410000 */
[----:B------:R-:W-:Y:S02]  /*5c50*/  FMUL.FTZ R12, R12, c[0x0][0x320] ;  /* 0x0000c8000c0c7a20 */ /* 0x000fe40000410000 */
        /* <DEDUP_REMOVED lines=8> */
[----:B------:R-:W-:Y:S09]  /*5ce0*/  FMUL.FTZ R15, R15, c[0x0][0x320] ;  /* 0x0000c8000f0f7a20 */ /* 0x000ff20000410000 */
[----:B------:R-:W1:Y:S10]  /*5cf0*/  MUFU.TANH R144, R8 ;  /* 0x0000000800907308 */ /* 0x000e740000002400 */
[----:B------:R-:W1:Y:S01]  /*5d00*/  MUFU.TANH R143, R9 ;  /* 0x00000009008f7308 */ /* 0x000e620000002400 */
[----:B----4-:R-:W4:Y:S09]  /*5d10*/  LDSM.16.M88.4 R4, [R185+0x1000] ;  /* 0x00100000b904783b */ /* 0x010f320000000200 */
[----:B------:R-:W1:Y:S10]  /*5d20*/  MUFU.TANH R145, R10 ;  /* 0x0000000a00917308 */ /* 0x000e740000002400 */
[----:B------:R5:W1:Y:S10]  /*5d30*/  MUFU.TANH R149, R11 ;  /* 0x0000000b00957308 */ /* 0x000a740000002400 */
[----:B------:R-:W1:Y:S10]  /*5d40*/  MUFU.TANH R142, R16 ;  /* 0x00000010008e7308 */ /* 0x000e740000002400 */
[----:B------:R-:W1:Y:S01]  /*5d50*/  MUFU.TANH R137, R17 ;  /* 0x0000001100897308 */ /* 0x000e620000002400 */
[----:B-----5:R-:W5:Y:S01]  /*5d60*/  LDSM.16.M88.4 R8, [R185+0x1800] ;  /* 0x00180000b908783b */ /* 0x020f620000000200 */
[----:B------:R-:W-:Y:S04]  /*5d70*/  DEPBAR.LE SB0, 0x0 ;  /* 0x000080000000791a */ /* 0x000fe80000000000 */
[C---:B----4-:R-:W-:Y:S04]  /*5d80*/  HMMA.16816.F32 R20, R168.reuse, R4, R20 ;  /* 0x00000004a814723c */ /* 0x050fe80000001814 */
[----:B------:R-:W4:Y:S01]  /*5d90*/  MUFU.TANH R148, R18 ;  /* 0x0000001200947308 */ /* 0x000f220000002400 */
[----:B------:R-:W-:Y:S03]  /*5da0*/  BAR.SYNC.DEFER_BLOCKING 0x0 ;  /* 0x0000000000007b1d */ /* 0x000fe60000010000 */
[C---:B------:R-:W-:Y:S06]  /*5db0*/  HMMA.16816.F32 R24, R168.reuse, R6, R24 ;  /* 0x00000006a818723c */ /* 0x040fec0000001818 */
[----:B------:R-:W1:Y:S10]  /*5dc0*/  MUFU.TANH R138, R19 ;  /* 0x00000013008a7308 */ /* 0x000e740000002400 */
[----:B------:R-:W1:Y:S01]  /*5dd0*/  MUFU.TANH R140, R12 ;  /* 0x0000000c008c7308 */ /* 0x000e620000002400 */
[----:B------:R-:W-:Y:S02]  /*5de0*/  FMUL.FTZ R20, R20, c[0x0][0x320] ;  /* 0x0000c80014147a20 */ /* 0x000fe40000410000 */
[----:B------:R-:W-:Y:S02]  /*5df0*/  FMUL.FTZ R21, R21, c[0x0][0x320] ;  /* 0x0000c80015157a20 */ /* 0x000fe40000410000 */
[----:B------:R-:W-:Y:S02]  /*5e00*/  FMUL.FTZ R22, R22, c[0x0][0x320] ;  /* 0x0000c80016167a20 */ /* 0x000fe40000410000 */
[----:B------:R-:W-:Y:S03]  /*5e10*/  FMUL.FTZ R23, R23, c[0x0][0x320] ;  /* 0x0000c80017177a20 */ /* 0x000fe60000410000 */
[----:B------:R1:W1:Y:S01]  /*5e20*/  MUFU.TANH R136, R20 ;  /* 0x0000001400887308 */ /* 0x0002620000002400 */
[----:B------:R-:W-:Y:S02]  /*5e30*/  FMUL.FTZ R26, R26, c[0x0][0x320] ;  /* 0x0000c8001a1a7a20 */ /* 0x000fe40000410000 */
[----:B------:R-:W-:Y:S01]  /*5e40*/  FMUL.FTZ R27, R27, c[0x0][0x320] ;  /* 0x0000c8001b1b7a20 */ /* 0x000fe20000410000 */
[C---:B-----5:R-:W-:Y:S06]  /*5e50*/  HMMA.16816.F32 R28, R168.reuse, R8, R28 ;  /* 0x00000008a81c723c */ /* 0x060fec000000181c */
[----:B------:R5:W2:Y:S02]  /*5e60*/  MUFU.TANH R100, R21 ;  /* 0x0000001500647308 */ /* 0x000aa40000002400 */
[----:B------:R-:W-:Y:S08]  /*5e70*/  HMMA.16816.F32 R32, R168, R10, R32 ;  /* 0x0000000aa820723c */ /* 0x000ff00000001820 */
[----:B------:R2:W2:Y:S01]  /*5e80*/  MUFU.TANH R141, R13 ;  /* 0x0000000d008d7308 */ /* 0x0004a20000002400 */
[----:B-1----:R-:W-:Y:S07]  /*5e90*/  FMUL.FTZ R20, R25, c[0x0][0x320] ;  /* 0x0000c80019147a20 */ /* 0x002fee0000410000 */
[----:B------:R-:W-:Y:S02]  /*5ea0*/  FMUL.FTZ R19, R28, c[0x0][0x320] ;  /* 0x0000c8001c137a20 */ /* 0x000fe40000410000 */
[----:B------:R1:W1:Y:S01]  /*5eb0*/  MUFU.TANH R139, R14 ;  /* 0x0000000e008b7308 */ /* 0x0002620000002400 */
[----:B------:R-:W-:Y:S02]  /*5ec0*/  FMUL.FTZ R18, R29, c[0x0][0x320] ;  /* 0x0000c8001d127a20 */ /* 0x000fe40000410000 */
[----:B------:R-:W-:Y:S02]  /*5ed0*/  FMUL.FTZ R30, R30, c[0x0][0x320] ;  /* 0x0000c8001e1e7a20 */ /* 0x000fe40000410000 */
[----:B-----5:R-:W-:Y:S02]  /*5ee0*/  FMUL.FTZ R21, R24, c[0x0][0x320] ;  /* 0x0000c80018157a20 */ /* 0x020fe40000410000 */
[----:B------:R-:W-:Y:S02]  /*5ef0*/  FMUL.FTZ R31, R31, c[0x0][0x320] ;  /* 0x0000c8001f1f7a20 */ /* 0x000fe40000410000 */
[----:B------:R-:W-:Y:S01]  /*5f00*/  FMUL.FTZ R17, R32, c[0x0][0x320] ;  /* 0x0000c80020117a20 */ /* 0x000fe20000410000 */
[----:B------:R1:W1:Y:S01]  /*5f10*/  MUFU.TANH R146, R15 ;  /* 0x0000000f00927308 */ /* 0x0002620000002400 */
[----:B------:R-:W-:Y:S02]  /*5f20*/  FMUL.FTZ R16, R33, c[0x0][0x320] ;  /* 0x0000c80021107a20 */ /* 0x000fe40000410000 */
[----:B------:R-:W-:Y:S02]  /*5f30*/  FMUL.FTZ R34, R34, c[0x0][0x320] ;  /* 0x0000c80022227a20 */ /* 0x000fe40000410000 */
[----:B------:R-:W-:Y:S05]  /*5f40*/  FMUL.FTZ R35, R35, c[0x0][0x320] ;  /* 0x0000c80023237a20 */ /* 0x000fea0000410000 */
        /* <DEDUP_REMOVED lines=15> */
[----:B--234-:R-:W-:Y:S01]  /*6040*/  IMAD R2, R204, 0x40, R220 ;  /* 0x00000040cc027824 */ /* 0x01cfe200078e02dc */
[----:B------:R-:W-:Y:S01]  /*6050*/  SHF.R.S32.HI R191, RZ, 0x1f, R208 ;  /* 0x0000001fffbf7819 */ /* 0x000fe200000114d0 */
[----:B------:R-:W-:Y:S01]  /*6060*/  IMAD.MOV.U32 R202, RZ, RZ, RZ ;  /* 0x000000ffffca7224 */ /* 0x000fe200078e00ff */
[----:B------:R-:W-:Y:S01]  /*6070*/  SHF.R.S32.HI R192, RZ, 0x1f, R207 ;  /* 0x0000001fffc07819 */ /* 0x000fe200000114cf */
[----:B------:R-:W-:Y:S01]  /*6080*/  IMAD.SHL.U32 R28, R208, 0x2, RZ ;  /* 0x00000002d01c7824 */ /* 0x000fe200078e00ff */
[----:B------:R-:W-:Y:S01]  /*6090*/  IADD3 R2, R2, -0x40, R216 ;  /* 0xffffffc002027810 */ /* 0x000fe20007ffe0d8 */
[C---:B------:R-:W-:Y:S01]  /*60a0*/  IMAD.SHL.U32 R25, R207.reuse, 0x2, RZ ;  /* 0x00000002cf197824 */ /* 0x040fe200078e00ff */
[----:B-1----:R-:W-:Y:S01]  /*60b0*/  SHF.L.U64.HI R15, R208, 0x1, R191 ;  /* 0x00000001d00f7819 */ /* 0x002fe200000102bf */
[----:B------:R-:W-:Y:S01]  /*60c0*/  IMAD.SHL.U32 R24, R206, 0x2, RZ ;  /* 0x00000002ce187824 */ /* 0x000fe200078e00ff */
[----:B------:R-:W-:Y:S01]  /*60d0*/  SHF.R.S32.HI R191, RZ, 0x1f, R206 ;  /* 0x0000001fffbf7819 */ /* 0x000fe200000114ce */
[----:B------:R-:W-:Y:S01]  /*60e0*/  @P3 IMAD.HI.U32 R3, R2, c[0x0][0x2bc], RZ ;  /* 0x0000af0002033a27 */ /* 0x000fe200078e00ff */
[----:B------:R-:W-:Y:S02]  /*60f0*/  SHF.L.U64.HI R14, R207, 0x1, R192 ;  /* 0x00000001cf0e7819 */ /* 0x000fe400000102c0 */
[----:B------:R-:W-:Y:S01]  /*6100*/  SHF.L.U64.HI R13, R206, 0x1, R191 ;  /* 0x00000001ce0d7819 */ /* 0x000fe200000102bf */
[----:B------:R-:W-:Y:S01]  /*6110*/  IMAD.MOV.U32 R0, RZ, RZ, R2 ;  /* 0x000000ffff007224 */ /* 0x000fe200078e0002 */
[----:B------:R-:W-:Y:S04]  /*6120*/  @P3 SHF.R.U32.HI R0, RZ, c[0x0][0x2c0], R3 ;  /* 0x0000b000ff003a19 */ /* 0x000fe80000011603 */
[C---:B------:R-:W-:Y:S04]  /*6130*/  @!P1 IADD3 R3, P0, R0.reuse, R222, RZ ;  /* 0x000000de00039210 */ /* 0x040fe80007f1e0ff */
[----:B------:R-:W-:Y:S01]  /*6140*/  @!P1 LEA.HI.X.SX32 R5, R0, R226, 0x1, P0 ;  /* 0x000000e200059211 */ /* 0x000fe200000f0eff */
[----:B------:R-:W-:Y:S01]  /*6150*/  IMAD.MOV R0, RZ, RZ, -R0 ;  /* 0x000000ffff007224 */ /* 0x000fe200078e0a00 */
[C---:B------:R-:W-:Y:S03]  /*6160*/  @!P1 LEA R4, P0, R3.reuse, c[0x0][0x2a0], 0x2 ;  /* 0x0000a80003049a11 */ /* 0x040fe600078010ff */
[----:B------:R-:W-:Y:S01]  /*6170*/  IMAD R205, R0, c[0x0][0x2b8], R2 ;  /* 0x0000ae0000cd7a24 */ /* 0x000fe200078e0202 */
[----:B------:R-:W-:Y:S03]  /*6180*/  @!P1 LEA.HI.X R5, R3, c[0x0][0x2a4], R5, 0x2, P0 ;  /* 0x0000a90003059a11 */ /* 0x000fe600000f1405 */
[C---:B------:R-:W-:Y:S01]  /*6190*/  IMAD.WIDE.U32 R2, R205.reuse, c[0x0][0x1e0], RZ ;  /* 0x00007800cd027a25 */ /* 0x040fe200078e00ff */
        /* <DEDUP_REMOVED lines=13> */
[----:B------:R-:W-:-:S06]  /*6270*/  BRA.DIV ~URZ, `(.L_x_499) ;  /* 0x000087927f007947 */ /* 0x000fcc000b800000 */
[----:B------:R1:W2:Y:S02]  /*6280*/  SHFL.IDX PT, R4, R5, RZ, 0x181f ;  /* 0x00181fff05047589 */ /* 0x0002a400000e0000 */
.L_x_556:
[----:B------:R-:W-:-:S05]  /*6290*/  BRA.DIV ~URZ, `(.L_x_500) ;  /* 0x000087e27f007947 */ /* 0x000fca000b800000 */
[----:B------:R-:W3:Y:S01]  /*62a0*/  SHFL.IDX PT, R0, R12, RZ, 0x181f ;  /* 0x00181fff0c007589 */ /* 0x000ee200000e0000 */
[----:B------:R-:W-:Y:S02]  /*62b0*/  ISETP.GE.AND P5, PT, R206, c[0x0][0x1d4], PT ;  /* 0x00007500ce007a0c */ /* 0x000fe40003fa6270 */
[----:B------:R-:W-:Y:S02]  /*62c0*/  ISETP.GE.AND P2, PT, R207, c[0x0][0x1d4], PT ;  /* 0x00007500cf007a0c */ /* 0x000fe40003f46270 */
[----:B------:R-:W-:Y:S02]  /*62d0*/  SEL R11, RZ, 0x10, P5 ;  /* 0x00000010ff0b7807 */ /* 0x000fe40002800000 */
[----:B------:R-:W-:Y:S02]  /*62e0*/  SEL R10, RZ, 0x10, P2 ;  /* 0x00000010ff0a7807 */ /* 0x000fe40001000000 */
[C---:B---3--:R-:W-:Y:S02]  /*62f0*/  IADD3 R6, P0, R0.reuse, R24, RZ ;  /* 0x0000001800067210 */ /* 0x048fe40007f1e0ff */
[----:B------:R-:W-:Y:S03]  /*6300*/  IADD3 R2, P6, R0, R25, RZ ;  /* 0x0000001900027210 */ /* 0x000fe60007fde0ff */
        /* <DEDUP_REMOVED lines=10> */
[----:B------:R2:W1:Y:S04]  /*63b0*/  SHFL.IDX PT, R0, R12, 0x1, 0x181f ;  /* 0x00381f000c007f89 */ /* 0x00046800000e0000 */
[----:B------:R2:W-:Y:S01]  /*63c0*/  LDGSTS.E.BYPASS.LTC128B.128 [R203+0xa100], [R8.64], !P0 ;  /* 0x0a10000008cb7fae */ /* 0x0005e2000c101d46 */
[----:B-1-3--:R-:W-:Y:S03]  /*63d0*/  SEL R5, RZ, 0x10, P0 ;  /* 0x00000010ff057807 */ /* 0x00afe60000000000 */
.L_x_557:
[----:B--2---:R-:W-:Y:S02]  /*63e0*/  IADD3 R2, -R10, 0x10, RZ ;  /* 0x000000100a027810 */ /* 0x004fe40007ffe1ff */
[----:B------:R-:W-:Y:S02]  /*63f0*/  IADD3 R8, -R11, 0x10, RZ ;  /* 0x000000100b087810 */ /* 0x000fe40007ffe1ff */
[----:B------:R-:W-:Y:S02]  /*6400*/  LOP3.LUT R6, R2, 0xf, RZ, 0xc0, !PT ;  /* 0x0000000f02067812 */ /* 0x000fe400078ec0ff */
[----:B------:R-:W-:Y:S02]  /*6410*/  LOP3.LUT R8, R8, 0xf, RZ, 0xc0, !PT ;  /* 0x0000000f08087812 */ /* 0x000fe400078ec0ff */
[----:B------:R-:W-:Y:S02]  /*6420*/  IADD3 R3, -R5, 0x10, RZ ;  /* 0x0000001005037810 */ /* 0x000fe40007ffe1ff */
[-C--:B------:R-:W-:Y:S02]  /*6430*/  IADD3 R6, P6, P5, R6, R0.reuse, R25 ;  /* 0x0000000006067210 */ /* 0x080fe40007dde019 */
[----:B------:R-:W-:Y:S02]  /*6440*/  IADD3 R8, P2, P0, R8, R0, R24 ;  /* 0x0000000008087210 */ /* 0x000fe4000785e018 */
[----:B------:R-:W-:Y:S02]  /*6450*/  LOP3.LUT R2, R3, 0xf, RZ, 0xc0, !PT ;  /* 0x0000000f03027812 */ /* 0x000fe400078ec0ff */
[-C--:B----4-:R-:W-:Y:S02]  /*6460*/  IADD3.X R7, RZ, R4.reuse, R14, P6, P5 ;  /* 0x00000004ff077210 */ /* 0x090fe400037ea40e */
        /* <DEDUP_REMOVED lines=12> */
.L_x_498:
[----:B--234-:R-:W-:Y:S05]  /*6530*/  BSYNC B0 ;  /* 0x0000000000007941 */ /* 0x01cfea0003800000 */
.L_x_497:
[----:B------:R-:W-:Y:S01]  /*6540*/  MOV R0, 0x1 ;  /* 0x0000000100007802 */ /* 0x000fe20000000f00 */
[----:B------:R-:W0:Y:S01]  /*6550*/  LDGDEPBAR ;  /* 0x00000000000079af */ /* 0x000e220000000000 */
[----:B------:R-:W-:Y:S02]  /*6560*/  IADD3 R4, R232, R228, RZ ;  /* 0x000000e4e8047210 */ /* 0x000fe40007ffe0ff */
[----:B-1----:R-:W-:Y:S01]  /*6570*/  MOV R3, c[0x0][0x2ac] ;  /* 0x0000ab0000037a02 */ /* 0x002fe20000000f00 */
[----:B------:R-:W-:Y:S02]  /*6580*/  IMAD R0, R204, -0x40, R0 ;  /* 0xffffffc0cc007824 */ /* 0x000fe400078e0200 */
[----:B------:R-:W-:Y:S03]  /*6590*/  @P4 IMAD.HI.U32 R2, R4, c[0x0][0x2c8], RZ ;  /* 0x0000b20004024a27 */ /* 0x000fe600078e00ff */
[----:B------:R-:W-:Y:S02]  /*65a0*/  IADD3 R0, -R233, R0, RZ ;  /* 0x00000000e9007210 */ /* 0x000fe40007ffe1ff */
[----:B------:R-:W-:Y:S03]  /*65b0*/  @P4 SHF.R.U32.HI R4, RZ, c[0x0][0x2cc], R2 ;  /* 0x0000b300ff044a19 */ /* 0x000fe60000011602 */
[----:B------:R-:W-:Y:S05]  /*65c0*/  IMAD R0, R3, c[0x0][0x1d0], R0 ;  /* 0x0000740003007a24 */ /* 0x000fea00078e0200 */
[----:B------:R-:W-:Y:S01]  /*65d0*/  IADD3 R5, R0, -c[0x0][0x168], RZ ;  /* 0x80005a0000057a10 */ /* 0x000fe20007ffe0ff */
[----:B------:R-:W-:-:S05]  /*65e0*/  BRA.DIV ~URZ, `(.L_x_501) ;  /* 0x000086d27f007947 */ /* 0x000fca000b800000 */
[----:B------:R1:W2:Y:S02]  /*65f0*/  SHFL.IDX PT, R0, R4, RZ, 0x1c1f ;  /* 0x001c1fff04007589 */ /* 0x0002a400000e0000 */
.L_x_558:
[----:B--2---:R-:W-:Y:S05]  /*6600*/  IMAD.IADD R0, R5, 0x1, R0 ;  /* 0x0000000105007824 */ /* 0x004fea00078e0200 */
[C---:B------:R-:W-:Y:S02]  /*6610*/  ISETP.GT.AND P6, PT, R0.reuse, RZ, PT ;  /* 0x000000ff0000720c */ /* 0x040fe40003fc4270 */
[C---:B------:R-:W-:Y:S02]  /*6620*/  ISETP.GT.AND P5, PT, R0.reuse, 0x1, PT ;  /* 0x000000010000780c */ /* 0x040fe40003fa4270 */
[C---:B------:R-:W-:Y:S02]  /*6630*/  ISETP.GT.AND P2, PT, R0.reuse, 0x8, PT ;  /* 0x000000080000780c */ /* 0x040fe40003f44270 */
[----:B------:R-:W-:Y:S02]  /*6640*/  ISETP.GT.AND P0, PT, R0, 0x9, PT ;  /* 0x000000090000780c */ /* 0x000fe40003f04270 */
[----:B------:R-:W-:Y:S02]  /*6650*/  FSEL R6, R150, -INF , P6 ;  /* 0xff80000096067808 */ /* 0x000fe40003000000 */
[C---:B------:R-:W-:Y:S02]  /*6660*/  ISETP.GT.AND P6, PT, R0.reuse, 0x10, PT ;  /* 0x000000100000780c */ /* 0x040fe40003fc4270 */
[----:B------:R-:W-:Y:S02]  /*6670*/  FSEL R10, R147, -INF , P5 ;  /* 0xff800000930a7808 */ /* 0x000fe40002800000 */
        /* <DEDUP_REMOVED lines=22> */
[----:B------:R-:W-:Y:S02]  /*67e0*/  FSEL R163, R18, -INF , P5 ;  /* 0xff80000012a37808 */ /* 0x000fe40002800000 */
[----:B------:R-:W-:Y:S02]  /*67f0*/  FSEL R164, R17, -INF , P2 ;  /* 0xff80000011a47808 */ /* 0x000fe40001000000 */
[----:B------:R-:W-:Y:S01]  /*6800*/  FSEL R165, R16, -INF , P0 ;  /* 0xff80000010a57808 */ /* 0x000fe20000000000 */
[----:B------:R-:W-:-:S05]  /*6810*/  BRA.DIV ~URZ, `(.L_x_502) ;  /* 0x000085127f007947 */ /* 0x000fca000b800000 */
[----:B------:R-:W-:Y:S01]  /*6820*/  FMNMX.FTZ R2, R6, R101, !PT ;  /* 0x0000006506027209 */ /* 0x000fe20007810000 */
[----:B------:R-:W2:Y:S03]  /*6830*/  SHFL.IDX PT, R0, R4, 0x1, 0x1c1f ;  /* 0x003c1f0004007f89 */ /* 0x000ea600000e0000 */
[----:B------:R-:W-:Y:S04]  /*6840*/  FMNMX.FTZ R2, R10, R2, !PT ;  /* 0x000000020a027209 */ /* 0x000fe80007810000 */
[----:B------:R-:W-:Y:S04]  /*6850*/  FMNMX.FTZ R2, R9, R2, !PT ;  /* 0x0000000209027209 */ /* 0x000fe80007810000 */
[----:B------:R-:W-:Y:S04]  /*6860*/  FMNMX.FTZ R2, R12, R2, !PT ;  /* 0x000000020c027209 */ /* 0x000fe80007810000 */
[----:B------:R-:W-:Y:S04]  /*6870*/  FMNMX.FTZ R2, R140, R2, !PT ;  /* 0x000000028c027209 */ /* 0x000fe80007810000 */
[----:B------:R-:W-:Y:S04]  /*6880*/  FMNMX.FTZ R2, R141, R2, !PT ;  /* 0x000000028d027209 */ /* 0x000fe80007810000 */
[----:B------:R-:W-:Y:S01]  /*6890*/  FMNMX.FTZ R2, R142, R2, !PT ;  /* 0x000000028e027209 */ /* 0x000fe20007810000 */
[----:B--2---:R-:W-:Y:S03]  /*68a0*/  IMAD.IADD R0, R5, 0x1, R0 ;  /* 0x0000000105007824 */ /* 0x004fe600078e0200 */
[----:B------:R-:W-:Y:S02]  /*68b0*/  FMNMX.FTZ R2, R147, R2, !PT ;  /* 0x0000000293027209 */ /* 0x000fe40007810000 */
[C---:B------:R-:W-:Y:S02]  /*68c0*/  ISETP.GT.AND P2, PT, R0.reuse, RZ, PT ;  /* 0x000000ff0000720c */ /* 0x040fe40003f44270 */
[----:B------:R-:W-:Y:S02]  /*68d0*/  ISETP.GT.AND P0, PT, R0, 0x1, PT ;  /* 0x000000010000780c */ /* 0x000fe40003f04270 */
[----:B------:R-:W-:Y:S02]  /*68e0*/  FSEL R5, R152, -INF , P2 ;  /* 0xff80000098057808 */ /* 0x000fe40001000000 */
[C---:B------:R-:W-:Y:S02]  /*68f0*/  ISETP.GT.AND P2, PT, R0.reuse, 0x8, PT ;  /* 0x000000080000780c */ /* 0x040fe40003f44270 */
[----:B------:R-:W-:Y:S02]  /*6900*/  FSEL R8, R151, -INF , P0 ;  /* 0xff80000097087808 */ /* 0x000fe40000000000 */
[----:B------:R-:W-:Y:S02]  /*6910*/  FMNMX.FTZ R3, R5, R102, !PT ;  /* 0x0000006605037209 */ /* 0x000fe40007810000 */
[----:B------:R-:W-:Y:S02]  /*6920*/  ISETP.GT.AND P0, PT, R0, 0x9, PT ;  /* 0x000000090000780c */ /* 0x000fe40003f04270 */
[----:B------:R-:W-:Y:S02]  /*6930*/  FSEL R7, R145, -INF , P2 ;  /* 0xff80000091077808 */ /* 0x000fe40001000000 */
[----:B------:R-:W-:Y:S02]  /*6940*/  FMNMX.FTZ R3, R8, R3, !PT ;  /* 0x0000000308037209 */ /* 0x000fe40007810000 */
[C---:B------:R-:W-:Y:S02]  /*6950*/  ISETP.GT.AND P2, PT, R0.reuse, 0x10, PT ;  /* 0x000000100000780c */ /* 0x040fe40003f44270 */
[----:B------:R-:W-:Y:S02]  /*6960*/  FSEL R11, R149, -INF , P0 ;  /* 0xff800000950b7808 */ /* 0x000fe40000000000 */
[----:B-1----:R-:W-:Y:S02]  /*6970*/  FMNMX.FTZ R4, R7, R3, !PT ;  /* 0x0000000307047209 */ /* 0x002fe40007810000 */
[C---:B------:R-:W-:Y:S02]  /*6980*/  ISETP.GT.AND P0, PT, R0.reuse, 0x11, PT ;  /* 0x000000110000780c */ /* 0x040fe40003f04270 */
[----:B------:R-:W-:Y:S02]  /*6990*/  FSEL R143, R139, -INF , P2 ;  /* 0xff8000008b8f7808 */ /* 0x000fe40001000000 */
[----:B------:R-:W-:Y:S02]  /*69a0*/  FMNMX.FTZ R4, R11, R4, !PT ;  /* 0x000000040b047209 */ /* 0x000fe40007810000 */
[----:B------:R-:W-:Y:S02]  /*69b0*/  ISETP.GT.AND P2, PT, R0, 0x18, PT ;  /* 0x000000180000780c */ /* 0x000fe40003f44270 */
        /* <DEDUP_REMOVED lines=37> */
[----:B------:R-:W-:Y:S02]  /*6c10*/  FSEL R161, R35, -INF , P0 ;  /* 0xff80000023a17808 */ /* 0x000fe40000000000 */
[----:B------:R-:W-:Y:S01]  /*6c20*/  FMNMX.FTZ R4, R160, R4, !PT ;  /* 0x00000004a0047209 */ /* 0x000fe20007810000 */
[----:B------:R-:W1:Y:S03]  /*6c30*/  SHFL.BFLY PT, R100, R0, 0x2, 0x1f ;  /* 0x0c401f0000647f89 */ /* 0x000e6600000e0000 */
[----:B------:R-:W-:Y:S05]  /*6c40*/  FMNMX.FTZ R4, R161, R4, !PT ;  /* 0x00000004a1047209 */ /* 0x000fea0007810000 */
[----:B------:R-:W2:Y:S01]  /*6c50*/  SHFL.BFLY PT, R2, R4, 0x2, 0x1f ;  /* 0x0c401f0004027f89 */ /* 0x000ea200000e0000 */
[----:B-1----:R-:W-:Y:S07]  /*6c60*/  FMNMX.FTZ R100, R100, R0, !PT ;  /* 0x0000000064647209 */ /* 0x002fee0007810000 */
[----:B------:R-:W1:Y:S01]  /*6c70*/  SHFL.BFLY PT, R3, R100, 0x1, 0x1f ;  /* 0x0c201f0064037f89 */ /* 0x000e6200000e0000 */
[----:B--2---:R-:W-:Y:S07]  /*6c80*/  FMNMX.FTZ R4, R4, R2, !PT ;  /* 0x0000000204047209 */ /* 0x004fee0007810000 */
[----:B------:R2:W3:Y:S01]  /*6c90*/  SHFL.BFLY PT, R0, R4, 0x1, 0x1f ;  /* 0x0c201f0004007f89 */ /* 0x0004e200000e0000 */
[----:B-1----:R-:W-:Y:S07]  /*6ca0*/  FMNMX.FTZ R100, R100, R3, !PT ;  /* 0x0000000364647209 */ /* 0x002fee0007810000 */
.L_x_559:
[C---:B------:R-:W-:Y:S01]  /*6cb0*/  FSETP.NEU.FTZ.AND P0, PT, R100.reuse, -INF , PT ;  /* 0xff8000006400780b */ /* 0x040fe20003f1d000 */
[----:B------:R-:W-:Y:S01]  /*6cc0*/  FMUL.FTZ R144, R100, c[0x0][0x2d0] ;  /* 0x0000b40064907a20 */ /* 0x000fe20000410000 */
[----:B---3--:R-:W-:Y:S01]  /*6cd0*/  FMNMX.FTZ R3, R0, R4, !PT ;  /* 0x0000000400037209 */ /* 0x008fe20007810000 */
[----:B------:R-:W-:Y:S01]  /*6ce0*/  WARPSYNC 0xffffffff ;  /* 0xffffffff00007948 */ /* 0x000fe20003800000 */
[----:B------:R-:W-:Y:S01]  /*6cf0*/  FSEL R2, R100, RZ, P0 ;  /* 0x000000ff64027208 */ /* 0x000fe20000000000 */
[----:B------:R-:W-:Y:S01]  /*6d00*/  LDSM.16.MT88.4 R20, [R188] ;  /* 0x00000000bc14783b */ /* 0x000fe20000004200 */
[----:B------:R-:W-:Y:S01]  /*6d10*/  FSEL R144, R144, RZ, P0 ;  /* 0x000000ff90907208 */ /* 0x000fe20000000000 */
[C---:B--2---:R-:W-:Y:S01]  /*6d20*/  FMUL.FTZ R4, R3.reuse, c[0x0][0x2d0] ;  /* 0x0000b40003047a20 */ /* 0x044fe20000410000 */
[----:B------:R-:W-:Y:S01]  /*6d30*/  FSETP.NEU.FTZ.AND P0, PT, R3, -INF , PT ;  /* 0xff8000000300780b */ /* 0x000fe20003f1d000 */
[----:B------:R-:W-:Y:S02]  /*6d40*/  FADD.FTZ R0, -R2, R101 ;  /* 0x0000006502007221 */ /* 0x000fe40000010100 */
[--C-:B------:R-:W-:Y:S01]  /*6d50*/  FFMA.FTZ R12, R12, c[0x0][0x2d0], -R144.reuse ;  /* 0x0000b4000c0c7a23 */ /* 0x100fe20000010890 */
[----:B------:R-:W-:Y:S01]  /*6d60*/  FSEL R145, R4, RZ, P0 ;  /* 0x000000ff04917208 */ /* 0x000fe20000000000 */
[----:B------:R-:W-:Y:S01]  /*6d70*/  FMUL.FTZ R0, R0, c[0x0][0x2d0] ;  /* 0x0000b40000007a20 */ /* 0x000fe20000410000 */
[----:B------:R-:W-:Y:S01]  /*6d80*/  LDSM.16.MT88.4 R28, [R190] ;  /* 0x00000000be1c783b */ /* 0x000fe20000004200 */
[----:B------:R1:W-:Y:S01]  /*6d90*/  MUFU.EX2 R201, R12 ;  /* 0x0000000c00c97308 */ /* 0x0003e20000000800 */
[--C-:B------:R-:W-:Y:S02]  /*6da0*/  FFMA.FTZ R101, R140, c[0x0][0x2d0], -R144.reuse ;  /* 0x0000b4008c657a23 */ /* 0x100fe40000010890 */
[--C-:B------:R-:W-:Y:S02]  /*6db0*/  FFMA.FTZ R5, R5, c[0x0][0x2d0], -R145.reuse ;  /* 0x0000b40005057a23 */ /* 0x100fe40000010891 */
[--C-:B------:R-:W-:Y:S02]  /*6dc0*/  FFMA.FTZ R8, R8, c[0x0][0x2d0], -R145.reuse ;  /* 0x0000b40008087a23 */ /* 0x100fe40000010891 */
[--C-:B------:R-:W-:Y:S02]  /*6dd0*/  FFMA.FTZ R7, R7, c[0x0][0x2d0], -R145.reuse ;  /* 0x0000b40007077a23 */ /* 0x100fe40000010891 */
[--C-:B------:R-:W-:Y:S01]  /*6de0*/  FFMA.FTZ R11, R11, c[0x0][0x2d0], -R145.reuse ;  /* 0x0000b4000b0b7a23 */ /* 0x100fe20000010891 */
[----:B------:R2:W-:Y:S01]  /*6df0*/  MUFU.EX2 R2, R0 ;  /* 0x0000000000027308 */ /* 0x0005e20000000800 */
[--C-:B------:R-:W-:Y:S02]  /*6e00*/  FFMA.FTZ R6, R6, c[0x0][0x2d0], -R144.reuse ;  /* 0x0000b40006067a23 */ /* 0x100fe40000010890 */
[--C-:B------:R-:W-:Y:S02]  /*6e10*/  FFMA.FTZ R10, R10, c[0x0][0x2d0], -R144.reuse ;  /* 0x0000b4000a0a7a23 */ /* 0x100fe40000010890 */
[----:B------:R-:W-:Y:S05]  /*6e20*/  FFMA.FTZ R9, R9, c[0x0][0x2d0], -R144 ;  /* 0x0000b40009097a23 */ /* 0x000fea0000010890 */
[----:B------:R3:W-:Y:S01]  /*6e30*/  MUFU.EX2 R191, R101 ;  /* 0x0000006500bf7308 */ /* 0x0007e20000000800 */
[----:B-1----:R-:W1:Y:S09]  /*6e40*/  LDSM.16.MT88.4 R12, [R187] ;  /* 0x00000000bb0c783b */ /* 0x002e720000004200 */
[----:B------:R-:W-:Y:S01]  /*6e50*/  MUFU.EX2 R196, R6 ;  /* 0x0000000600c47308 */ /* 0x000fe20000000800 */
[----:B--2---:R-:W-:Y:S02]  /*6e60*/  FSEL R0, R3, RZ, P0 ;  /* 0x000000ff03007208 */ /* 0x004fe40000000000 */
[C---:B------:R-:W-:Y:S02]  /*6e70*/  ISETP.GT.AND P0, PT, R204.reuse, R211, PT ;  /* 0x000000d3cc00720c */ /* 0x040fe40003f04270 */
[----:B------:R-:W-:Y:S01]  /*6e80*/  IADD3 R204, R204, -0x1, RZ ;  /* 0xffffffffcccc7810 */ /* 0x000fe20007ffe0ff */
[----:B------:R-:W-:Y:S04]  /*6e90*/  FADD.FTZ R0, -R0, R102 ;  /* 0x0000006600007221 */ /* 0x000fe80000010100 */
[----:B------:R-:W2:Y:S01]  /*6ea0*/  MUFU.EX2 R210, R10 ;  /* 0x0000000a00d27308 */ /* 0x000ea20000000800 */
[----:B------:R-:W-:Y:S02]  /*6eb0*/  FMUL.FTZ R0, R0, c[0x0][0x2d0] ;  /* 0x0000b40000007a20 */ /* 0x000fe40000410000 */
[--C-:B---3--:R-:W-:Y:S07]  /*6ec0*/  FFMA.FTZ R101, R141, c[0x0][0x2d0], -R144.reuse ;  /* 0x0000b4008d657a23 */ /* 0x108fee0000010890 */
[----:B------:R-:W3:Y:S10]  /*6ed0*/  MUFU.EX2 R209, R9 ;  /* 0x0000000900d17308 */ /* 0x000ef40000000800 */
[----:B------:R-:W-:Y:S10]  /*6ee0*/  MUFU.EX2 R195, R5 ;  /* 0x0000000500c37308 */ /* 0x000ff40000000800 */
[----:B------:R-:W4:Y:S10]  /*6ef0*/  MUFU.EX2 R194, R8 ;  /* 0x0000000800c27308 */ /* 0x000f340000000800 */
[----:B------:R-:W-:Y:S10]  /*6f00*/  MUFU.EX2 R193, R7 ;  /* 0x0000000700c17308 */ /* 0x000ff40000000800 */
[----:B------:R-:W-:Y:S10]  /*6f10*/  MUFU.EX2 R192, R11 ;  /* 0x0000000b00c07308 */ /* 0x000ff40000000800 */
[----:B------:R-:W5:Y:S10]  /*6f20*/  MUFU.EX2 R0, R0 ;  /* 0x0000000000007308 */ /* 0x000f740000000800 */
[----:B------:R1:W1:Y:S02]  /*6f30*/  MUFU.EX2 R183, R101 ;  /* 0x0000006500b77308 */ /* 0x0002640000000800 */
[--C-:B-1----:R-:W-:Y:S01]  /*6f40*/  FFMA.FTZ R101, R142, c[0x0][0x2d0], -R144.reuse ;  /* 0x0000b4008e657a23 */ /* 0x102fe20000010890 */
[----:B--2---:R-:W-:Y:S01]  /*6f50*/  F2FP.PACK_AB R136, R210, R196 ;  /* 0x000000c4d288723e */ /* 0x004fe200000000ff */
[C---:B------:R-:W-:Y:S01]  /*6f60*/  FMUL.FTZ R4, R2.reuse, R104 ;  /* 0x0000006802047220 */ /* 0x040fe20000410000 */
[----:B---3--:R-:W-:Y:S01]  /*6f70*/  F2FP.PACK_AB R138, R201, R209 ;  /* 0x000000d1c98a723e */ /* 0x008fe200000000ff */
[----:B------:R-:W-:Y:S01]  /*6f80*/  FMUL.FTZ R5, R2, R105 ;  /* 0x0000006902057220 */ /* 0x000fe20000410000 */
[----:B----4-:R-:W-:Y:S01]  /*6f90*/  F2FP.PACK_AB R137, R194, R195 ;  /* 0x000000c3c289723e */ /* 0x010fe200000000ff */
[----:B-----5:R-:W-:Y:S01]  /*6fa0*/  FMUL.FTZ R6, R0, R106 ;  /* 0x0000006a00067220 */ /* 0x020fe20000410000 */
[----:B------:R-:W-:Y:S01]  /*6fb0*/  F2FP.PACK_AB R139, R192, R193 ;  /* 0x000000c1c08b723e */ /* 0x000fe200000000ff */
[----:B------:R-:W-:Y:S01]  /*6fc0*/  FMUL.FTZ R7, R0, R107 ;  /* 0x0000006b00077220 */ /* 0x000fe20000410000 */
[----:B------:R1:W-:Y:S01]  /*6fd0*/  MUFU.EX2 R182, R101 ;  /* 0x0000006500b67308 */ /* 0x0003e20000000800 */
[----:B------:R-:W2:Y:S01]  /*6fe0*/  LDSM.16.MT88.4 R104, [R189] ;  /* 0x00000000bd68783b */ /* 0x000ea20000004200 */
[C---:B------:R-:W-:Y:S02]  /*6ff0*/  FMUL.FTZ R8, R2.reuse, R108 ;  /* 0x0000006c02087220 */ /* 0x040fe40000410000 */
[----:B------:R-:W-:Y:S02]  /*7000*/  FMUL.FTZ R9, R2, R109 ;  /* 0x0000006d02097220 */ /* 0x000fe40000410000 */
[C---:B------:R-:W-:Y:S05]  /*7010*/  HMMA.16816.F32 R4, R136.reuse, R12, R4 ;  /* 0x0000000c8804723c */ /* 0x040fea0000001804 */
[C---:B------:R-:W-:Y:S02]  /*7020*/  FMUL.FTZ R10, R0.reuse, R110 ;  /* 0x0000006e000a7220 */ /* 0x040fe40000410000 */
[----:B------:R-:W-:Y:S02]  /*7030*/  FMUL.FTZ R11, R0, R111 ;  /* 0x0000006f000b7220 */ /* 0x000fe40000410000 */
[----:B------:R-:W3:Y:S03]  /*7040*/  LDSM.16.MT88.4 R108, [R187+0x2000] ;  /* 0x00200000bb6c783b */ /* 0x000ee60000004200 */
[C---:B------:R-:W-:Y:S02]  /*7050*/  FMUL.FTZ R12, R2.reuse, R112 ;  /* 0x00000070020c7220 */ /* 0x040fe40000410000 */
[C---:B------:R-:W-:Y:S03]  /*7060*/  HMMA.16816.F32 R8, R136.reuse, R14, R8 ;  /* 0x0000000e8808723c */ /* 0x040fe60000001808 */
[C---:B------:R-:W-:Y:S02]  /*7070*/  FMUL.FTZ R13, R2.reuse, R113 ;  /* 0x00000071020d7220 */ /* 0x040fe40000410000 */
[----:B------:R-:W-:Y:S02]  /*7080*/  FMUL.FTZ R16, R2, R116 ;  /* 0x0000007402107220 */ /* 0x000fe40000410000 */
[C---:B------:R-:W-:Y:S02]  /*7090*/  FMUL.FTZ R14, R0.reuse, R114 ;  /* 0x00000072000e7220 */ /* 0x040fe40000410000 */
[----:B------:R-:W-:Y:S02]  /*70a0*/  FMUL.FTZ R15, R0, R115 ;  /* 0x00000073000f7220 */ /* 0x000fe40000410000 */
[----:B------:R-:W4:Y:S01]  /*70b0*/  LDSM.16.MT88.4 R112, [R188+0x2000] ;  /* 0x00200000bc70783b */ /* 0x000f220000004200 */
[----:B------:R-:W-:Y:S02]  /*70c0*/  FMUL.FTZ R17, R2, R117 ;  /* 0x0000007502117220 */ /* 0x000fe40000410000 */
[C---:B------:R-:W-:Y:S02]  /*70d0*/  FMUL.FTZ R18, R0.reuse, R118 ;  /* 0x0000007600127220 */ /* 0x040fe40000410000 */
[C---:B------:R-:W-:Y:S03]  /*70e0*/  HMMA.16816.F32 R12, R136.reuse, R20, R12 ;  /* 0x00000014880c723c */ /* 0x040fe6000000180c */
[----:B------:R-:W-:Y:S02]  /*70f0*/  FMUL.FTZ R19, R0, R119 ;  /* 0x0000007700137220 */ /* 0x000fe40000410000 */
[----:B------:R-:W-:Y:S01]  /*7100*/  LDSM.16.MT88.4 R116, [R187+0x800] ;  /* 0x00080000bb74783b */ /* 0x000fe20000004200 */
[--C-:B-1----:R-:W-:Y:S02]  /*7110*/  FFMA.FTZ R101, R147, c[0x0][0x2d0], -R144.reuse ;  /* 0x0000b40093657a23 */ /* 0x102fe40000010890 */
[C---:B------:R-:W-:Y:S02]  /*7120*/  FMUL.FTZ R20, R2.reuse, R120 ;  /* 0x0000007802147220 */ /* 0x040fe40000410000 */
[C---:B------:R-:W-:Y:S01]  /*7130*/  HMMA.16816.F32 R16, R136.reuse, R22, R16 ;  /* 0x000000168810723c */ /* 0x040fe20000001810 */
[----:B------:R1:W-:Y:S02]  /*7140*/  MUFU.EX2 R181, R101 ;  /* 0x0000006500b57308 */ /* 0x0003e40000000800 */
[C---:B------:R-:W-:Y:S02]  /*7150*/  FMUL.FTZ R21, R2.reuse, R121 ;  /* 0x0000007902157220 */ /* 0x040fe40000410000 */
[----:B------:R-:W-:Y:S02]  /*7160*/  FMUL.FTZ R24, R2, R124 ;  /* 0x0000007c02187220 */ /* 0x000fe40000410000 */
[C---:B------:R-:W-:Y:S02]  /*7170*/  FMUL.FTZ R22, R0.reuse, R122 ;  /* 0x0000007a00167220 */ /* 0x040fe40000410000 */
[----:B------:R-:W-:Y:S02]  /*7180*/  FMUL.FTZ R23, R0, R123 ;  /* 0x0000007b00177220 */ /* 0x000fe40000410000 */
[----:B------:R-:W-:Y:S01]  /*7190*/  LDSM.16.MT88.4 R120, [R188+0x800] ;  /* 0x00080000bc78783b */ /* 0x000fe20000004200 */
[----:B------:R-:W-:Y:S02]  /*71a0*/  FMUL.FTZ R25, R2, R125 ;  /* 0x0000007d02197220 */ /* 0x000fe40000410000 */
[C---:B------:R-:W-:Y:S02]  /*71b0*/  FMUL.FTZ R26, R0.reuse, R126 ;  /* 0x0000007e001a7220 */ /* 0x040fe40000410000 */
[C---:B------:R-:W-:Y:S03]  /*71c0*/  HMMA.16816.F32 R20, R136.reuse, R28, R20 ;  /* 0x0000001c8814723c */ /* 0x040fe60000001814 */
[----:B------:R-:W-:Y:S02]  /*71d0*/  FMUL.FTZ R27, R0, R127 ;  /* 0x0000007f001b7220 */ /* 0x000fe40000410000 */
[----:B------:R-:W-:Y:S01]  /*71e0*/  LDSM.16.MT88.4 R124, [R189+0x800] ;  /* 0x00080000bd7c783b */ /* 0x000fe20000004200 */
[C---:B------:R-:W-:Y:S02]  /*71f0*/  FMUL.FTZ R32, R2.reuse, R132 ;  /* 0x0000008402207220 */ /* 0x040fe40000410000 */
[C---:B------:R-:W-:Y:S02]  /*7200*/  FMUL.FTZ R28, R2.reuse, R128 ;  /* 0x00000080021c7220 */ /* 0x040fe40000410000 */
[C---:B------:R-:W-:Y:S03]  /*7210*/  HMMA.16816.F32 R24, R136.reuse, R30, R24 ;  /* 0x0000001e8818723c */ /* 0x040fe60000001818 */
[----:B------:R-:W-:Y:S02]  /*7220*/  FMUL.FTZ R29, R2, R129 ;  /* 0x00000081021d7220 */ /* 0x000fe40000410000 */
[--C-:B-1----:R-:W-:Y:S02]  /*7230*/  FFMA.FTZ R101, R143, c[0x0][0x2d0], -R145.reuse ;  /* 0x0000b4008f657a23 */ /* 0x102fe40000010891 */
[C---:B------:R-:W-:Y:S01]  /*7240*/  FMUL.FTZ R30, R0.reuse, R130 ;  /* 0x00000082001e7220 */ /* 0x040fe20000410000 */
[----:B------:R-:W-:Y:S01]  /*7250*/  LDSM.16.MT88.4 R140, [R190+0x2800] ;  /* 0x00280000be8c783b */ /* 0x000fe20000004200 */
[----:B------:R-:W-:Y:S01]  /*7260*/  FMUL.FTZ R31, R0, R131 ;  /* 0x00000083001f7220 */ /* 0x000fe20000410000 */
[----:B------:R1:W-:Y:S02]  /*7270*/  MUFU.EX2 R180, R101 ;  /* 0x0000006500b47308 */ /* 0x0003e40000000800 */
[----:B------:R-:W-:Y:S02]  /*7280*/  FMUL.FTZ R33, R2, R133 ;  /* 0x0000008502217220 */ /* 0x000fe40000410000 */
[C---:B------:R-:W-:Y:S02]  /*7290*/  FMUL.FTZ R34, R0.reuse, R134 ;  /* 0x0000008600227220 */ /* 0x040fe40000410000 */
[C---:B--2---:R-:W-:Y:S01]  /*72a0*/  HMMA.16816.F32 R28, R136.reuse, R104, R28 ;  /* 0x00000068881c723c */ /* 0x044fe2000000181c */
[----:B------:R-:W-:Y:S02]  /*72b0*/  LDSM.16.MT88.4 R128, [R187+0x2800] ;  /* 0x00280000bb80783b */ /* 0x000fe40000004200 */
[----:B------:R-:W-:Y:S02]  /*72c0*/  FMUL.FTZ R35, R0, R135 ;  /* 0x0000008700237220 */ /* 0x000fe40000410000 */
[C---:B------:R-:W-:Y:S02]  /*72d0*/  FMUL.FTZ R36, R2.reuse, R36 ;  /* 0x0000002402247220 */ /* 0x040fe40000410000 */
[----:B------:R-:W-:Y:S02]  /*72e0*/  FMUL.FTZ R37, R2, R37 ;  /* 0x0000002502257220 */ /* 0x000fe40000410000 */
[----:B------:R-:W-:Y:S01]  /*72f0*/  LDSM.16.MT88.4 R132, [R188+0x2800] ;  /* 0x00280000bc84783b */ /* 0x000fe20000004200 */
[C---:B------:R-:W-:Y:S03]  /*7300*/  HMMA.16816.F32 R32, R136.reuse, R106, R32 ;  /* 0x0000006a8820723c */ /* 0x040fe60000001820 */
[C---:B------:R-:W-:Y:S02]  /*7310*/  FMUL.FTZ R38, R0.reuse, R38 ;  /* 0x0000002600267220 */ /* 0x040fe40000410000 */
[----:B------:R-:W-:Y:S02]  /*7320*/  FMUL.FTZ R39, R0, R39 ;  /* 0x0000002700277220 */ /* 0x000fe40000410000 */
[----:B------:R-:W2:Y:S01]  /*7330*/  LDSM.16.MT88.4 R104, [R190+0x2000] ;  /* 0x00200000be68783b */ /* 0x000ea20000004200 */
[--C-:B-1----:R-:W-:Y:S04]  /*7340*/  FFMA.FTZ R101, R146, c[0x0][0x2d0], -R145.reuse ;  /* 0x0000b40092657a23 */ /* 0x102fe80000010891 */
[C---:B---3--:R-:W-:Y:S01]  /*7350*/  HMMA.16816.F32 R36, R136.reuse, R108, R36 ;  /* 0x0000006c8824723c */ /* 0x048fe20000001824 */
[----:B------:R1:W3:Y:S02]  /*7360*/  MUFU.EX2 R179, R101 ;  /* 0x0000006500b37308 */ /* 0x0002e40000000800 */
[C---:B------:R-:W-:Y:S02]  /*7370*/  FMUL.FTZ R40, R2.reuse, R40 ;  /* 0x0000002802287220 */ /* 0x040fe40000410000 */
[----:B------:R-:W-:Y:S02]  /*7380*/  FMUL.FTZ R41, R2, R41 ;  /* 0x0000002902297220 */ /* 0x000fe40000410000 */
[C---:B------:R-:W-:Y:S02]  /*7390*/  FMUL.FTZ R42, R0.reuse, R42 ;  /* 0x0000002a002a7220 */ /* 0x040fe40000410000 */
[----:B------:R-:W-:Y:S03]  /*73a0*/  FMUL.FTZ R43, R0, R43 ;  /* 0x0000002b002b7220 */ /* 0x000fe60000410000 */
[C---:B------:R-:W-:Y:S02]  /*73b0*/  FMUL.FTZ R44, R2.reuse, R44 ;  /* 0x0000002c022c7220 */ /* 0x040fe40000410000 */
[----:B------:R-:W-:Y:S02]  /*73c0*/  FMUL.FTZ R45, R2, R45 ;  /* 0x0000002d022d7220 */ /* 0x000fe40000410000 */
[C---:B------:R-:W-:Y:S01]  /*73d0*/  HMMA.16816.F32 R40, R136.reuse, R110, R40 ;  /* 0x0000006e8828723c */ /* 0x040fe20000001828 */
[----:B------:R-:W5:Y:S02]  /*73e0*/  LDSM.16.MT88.4 R108, [R189+0x2000] ;  /* 0x00200000bd6c783b */ /* 0x000f640000004200 */
[C---:B------:R-:W-:Y:S02]  /*73f0*/  FMUL.FTZ R46, R0.reuse, R46 ;  /* 0x0000002e002e7220 */ /* 0x040fe40000410000 */
[----:B------:R-:W-:Y:S02]  /*7400*/  FMUL.FTZ R47, R0, R47 ;  /* 0x0000002f002f7220 */ /* 0x000fe40000410000 */
[----:B------:R-:W-:Y:S02]  /*7410*/  FMUL.FTZ R48, R2, R48 ;  /* 0x0000003002307220 */ /* 0x000fe40000410000 */
[--C-:B-1----:R-:W-:Y:S03]  /*7420*/  FFMA.FTZ R101, R148, c[0x0][0x2d0], -R145.reuse ;  /* 0x0000b40094657a23 */ /* 0x102fe60000010891 */
[C---:B----4-:R-:W-:Y:S01]  /*7430*/  HMMA.16816.F32 R44, R136.reuse, R112, R44 ;  /* 0x00000070882c723c */ /* 0x050fe2000000182c */
[----:B------:R1:W-:Y:S02]  /*7440*/  MUFU.EX2 R178, R101 ;  /* 0x0000006500b27308 */ /* 0x0003e40000000800 */
[----:B------:R-:W-:Y:S02]  /*7450*/  FMUL.FTZ R49, R2, R49 ;  /* 0x0000003102317220 */ /* 0x000fe40000410000 */
[C---:B------:R-:W-:Y:S02]  /*7460*/  FMUL.FTZ R50, R0.reuse, R50 ;  /* 0x0000003200327220 */ /* 0x040fe40000410000 */
[----:B------:R-:W-:Y:S02]  /*7470*/  FMUL.FTZ R51, R0, R51 ;  /* 0x0000003300337220 */ /* 0x000fe40000410000 */
[C---:B------:R-:W-:Y:S03]  /*7480*/  FMUL.FTZ R52, R2.reuse, R52 ;  /* 0x0000003402347220 */ /* 0x040fe60000410000 */
[----:B------:R-:W-:Y:S02]  /*7490*/  FMUL.FTZ R53, R2, R53 ;  /* 0x0000003502357220 */ /* 0x000fe40000410000 */
[C---:B------:R-:W-:Y:S01]  /*74a0*/  HMMA.16816.F32 R48, R136.reuse, R114, R48 ;  /* 0x000000728830723c */ /* 0x040fe20000001830 */
[----:B------:R-:W4:Y:S02]  /*74b0*/  LDSM.16.MT88.4 R112, [R187+0x4000] ;  /* 0x00400000bb70783b */ /* 0x000f240000004200 */
[C---:B------:R-:W-:Y:S02]  /*74c0*/  FMUL.FTZ R54, R0.reuse, R54 ;  /* 0x0000003600367220 */ /* 0x040fe40000410000 */
[----:B------:R-:W-:Y:S02]  /*74d0*/  FMUL.FTZ R55, R0, R55 ;  /* 0x0000003700377220 */ /* 0x000fe40000410000 */
[C---:B------:R-:W-:Y:S02]  /*74e0*/  FMUL.FTZ R56, R2.reuse, R56 ;  /* 0x0000003802387220 */ /* 0x040fe40000410000 */
[----:B------:R-:W-:Y:S03]  /*74f0*/  FMUL.FTZ R57, R2, R57 ;  /* 0x0000003902397220 */ /* 0x000fe60000410000 */
[C---:B--2---:R-:W-:Y:S03]  /*7500*/  HMMA.16816.F32 R52, R136.reuse, R104, R52 ;  /* 0x000000688834723c */ /* 0x044fe60000001834 */
[C---:B------:R-:W-:Y:S02]  /*7510*/  FMUL.FTZ R58, R0.reuse, R58 ;  /* 0x0000003a003a7220 */ /* 0x040fe40000410000 */
[----:B------:R-:W-:Y:S02]  /*7520*/  FMUL.FTZ R59, R0, R59 ;  /* 0x0000003b003b7220 */ /* 0x000fe40000410000 */
[--C-:B-1----:R-:W-:Y:S02]  /*7530*/  FFMA.FTZ R101, R149, c[0x0][0x2d0], -R145.reuse ;  /* 0x0000b40095657a23 */ /* 0x102fe40000010891 */
[C---:B------:R-:W-:Y:S02]  /*7540*/  FMUL.FTZ R60, R2.reuse, R60 ;  /* 0x0000003c023c7220 */ /* 0x040fe40000410000 */
[----:B------:R1:W2:Y:S01]  /*7550*/  MUFU.EX2 R177, R101 ;  /* 0x0000006500b17308 */ /* 0x0002a20000000800 */
[C---:B------:R-:W-:Y:S01]  /*7560*/  HMMA.16816.F32 R56, R136.reuse, R106, R56 ;  /* 0x0000006a8838723c */ /* 0x040fe20000001838 */
[----:B------:R-:W2:Y:S02]  /*7570*/  LDSM.16.MT88.4 R104, [R188+0x4000] ;  /* 0x00400000bc68783b */ /* 0x000ea40000004200 */
[----:B------:R-:W-:Y:S02]  /*7580*/  FMUL.FTZ R61, R2, R61 ;  /* 0x0000003d023d7220 */ /* 0x000fe40000410000 */
[C---:B------:R-:W-:Y:S02]  /*7590*/  FMUL.FTZ R62, R0.reuse, R62 ;  /* 0x0000003e003e7220 */ /* 0x040fe40000410000 */
[----:B------:R-:W-:Y:S02]  /*75a0*/  FMUL.FTZ R63, R0, R63 ;  /* 0x0000003f003f7220 */ /* 0x000fe40000410000 */
[C---:B------:R-:W-:Y:S03]  /*75b0*/  FMUL.FTZ R64, R2.reuse, R64 ;  /* 0x0000004002407220 */ /* 0x040fe60000410000 */
[----:B------:R-:W-:Y:S02]  /*75c0*/  FMUL.FTZ R65, R2, R65 ;  /* 0x0000004102417220 */ /* 0x000fe40000410000 */
[C---:B-----5:R-:W-:Y:S03]  /*75d0*/  HMMA.16816.F32 R60, R136.reuse, R108, R60 ;  /* 0x0000006c883c723c */ /* 0x060fe6000000183c */
[C---:B------:R-:W-:Y:S02]  /*75e0*/  FMUL.FTZ R66, R0.reuse, R66 ;  /* 0x0000004200427220 */ /* 0x040fe40000410000 */
[----:B------:R-:W-:Y:S02]  /*75f0*/  FMUL.FTZ R67, R0, R67 ;  /* 0x0000004300437220 */ /* 0x000fe40000410000 */
[C---:B------:R-:W-:Y:S02]  /*7600*/  FMUL.FTZ R68, R2.reuse, R68 ;  /* 0x0000004402447220 */ /* 0x040fe40000410000 */
[--C-:B-1----:R-:W-:Y:S03]  /*7610*/  FFMA.FTZ R101, R153, c[0x0][0x2d0], -R144.reuse ;  /* 0x0000b40099657a23 */ /* 0x102fe60000010890 */
[C---:B------:R-:W-:Y:S01]  /*7620*/  HMMA.16816.F32 R64, R136.reuse, R110, R64 ;  /* 0x0000006e8840723c */ /* 0x040fe20000001840 */
[----:B------:R-:W1:Y:S01]  /*7630*/  LDSM.16.MT88.4 R108, [R190+0x4000] ;  /* 0x00400000be6c783b */ /* 0x000e620000004200 */
[----:B------:R5:W-:Y:S01]  /*7640*/  MUFU.EX2 R176, R101 ;  /* 0x0000006500b07308 */ /* 0x000be20000000800 */
[----:B------:R-:W-:Y:S02]  /*7650*/  FMUL.FTZ R69, R2, R69 ;  /* 0x0000004502457220 */ /* 0x000fe40000410000 */
[C---:B------:R-:W-:Y:S02]  /*7660*/  FMUL.FTZ R70, R0.reuse, R70 ;  /* 0x0000004600467220 */ /* 0x040fe40000410000 */
[----:B------:R-:W-:Y:S02]  /*7670*/  FMUL.FTZ R71, R0, R71 ;  /* 0x0000004700477220 */ /* 0x000fe40000410000 */
[C---:B------:R-:W-:Y:S03]  /*7680*/  FMUL.FTZ R72, R2.reuse, R72 ;  /* 0x0000004802487220 */ /* 0x040fe60000410000 */
[----:B------:R-:W-:Y:S02]  /*7690*/  FMUL.FTZ R73, R2, R73 ;  /* 0x0000004902497220 */ /* 0x000fe40000410000 */
[C---:B----4-:R-:W-:Y:S03]  /*76a0*/  HMMA.16816.F32 R68, R136.reuse, R112, R68 ;  /* 0x000000708844723c */ /* 0x050fe60000001844 */
[C---:B------:R-:W-:Y:S02]  /*76b0*/  FMUL.FTZ R74, R0.reuse, R74 ;  /* 0x0000004a004a7220 */ /* 0x040fe40000410000 */
[----:B------:R-:W-:Y:S02]  /*76c0*/  FMUL.FTZ R75, R0, R75 ;  /* 0x0000004b004b7220 */ /* 0x000fe40000410000 */
[C---:B------:R-:W-:Y:S02]  /*76d0*/  FMUL.FTZ R76, R2.reuse, R76 ;  /* 0x0000004c024c7220 */ /* 0x040fe40000410000 */
[----:B------:R-:W-:Y:S03]  /*76e0*/  FMUL.FTZ R77, R2, R77 ;  /* 0x0000004d024d7220 */ /* 0x000fe60000410000 */
[C---:B------:R-:W-:Y:S01]  /*76f0*/  HMMA.16816.F32 R72, R136.reuse, R114, R72 ;  /* 0x000000728848723c */ /* 0x040fe20000001848 */
[----:B------:R-:W4:Y:S02]  /*7700*/  LDSM.16.MT88.4 R112, [R189+0x4000] ;  /* 0x00400000bd70783b */ /* 0x000f240000004200 */
[C---:B------:R-:W-:Y:S02]  /*7710*/  FMUL.FTZ R78, R0.reuse, R78 ;  /* 0x0000004e004e7220 */ /* 0x040fe40000410000 */
[----:B------:R-:W-:Y:S02]  /*7720*/  FMUL.FTZ R79, R0, R79 ;  /* 0x0000004f004f7220 */ /* 0x000fe40000410000 */
[--C-:B-----5:R-:W-:Y:S02]  /*7730*/  FFMA.FTZ R101, R154, c[0x0][0x2d0], -R144.reuse ;  /* 0x0000b4009a657a23 */ /* 0x120fe40000010890 */
[C---:B------:R-:W-:Y:S02]  /*7740*/  FMUL.FTZ R80, R2.reuse, R80 ;  /* 0x0000005002507220 */ /* 0x040fe40000410000 */
[----:B------:R5:W1:Y:S01]  /*7750*/  MUFU.EX2 R175, R101 ;  /* 0x0000006500af7308 */ /* 0x000a620000000800 */
[C---:B--2---:R-:W-:Y:S03]  /*7760*/  HMMA.16816.F32 R76, R136.reuse, R104, R76 ;  /* 0x00000068884c723c */ /* 0x044fe6000000184c */
[----:B------:R-:W-:Y:S02]  /*7770*/  FMUL.FTZ R81, R2, R81 ;  /* 0x0000005102517220 */ /* 0x000fe40000410000 */
[C---:B------:R-:W-:Y:S02]  /*7780*/  FMUL.FTZ R82, R0.reuse, R82 ;  /* 0x0000005200527220 */ /* 0x040fe40000410000 */
[----:B------:R-:W-:Y:S01]  /*7790*/  FMUL.FTZ R83, R0, R83 ;  /* 0x0000005300537220 */ /* 0x000fe20000410000 */
[----:B------:R-:W-:Y:S01]  /*77a0*/  F2FP.PACK_AB R104, R183, R191 ;  /* 0x000000bfb768723e */ /* 0x000fe200000000ff */
[C---:B------:R-:W-:Y:S03]  /*77b0*/  FMUL.FTZ R84, R2.reuse, R84 ;  /* 0x0000005402547220 */ /* 0x040fe60000410000 */
[----:B------:R-:W-:Y:S01]  /*77c0*/  FMUL.FTZ R85, R2, R85 ;  /* 0x0000005502557220 */ /* 0x000fe20000410000 */
[----:B---3--:R-:W-:Y:S01]  /*77d0*/  F2FP.PACK_AB R105, R179, R180 ;  /* 0x000000b4b369723e */ /* 0x008fe200000000ff */
[C---:B------:R-:W-:Y:S03]  /*77e0*/  HMMA.16816.F32 R80, R136.reuse, R106, R80 ;  /* 0x0000006a8850723c */ /* 0x040fe60000001850 */
[C---:B------:R-:W-:Y:S02]  /*77f0*/  FMUL.FTZ R86, R0.reuse, R86 ;  /* 0x0000005600567220 */ /* 0x040fe40000410000 */
[----:B------:R-:W-:Y:S02]  /*7800*/  FMUL.FTZ R87, R0, R87 ;  /* 0x0000005700577220 */ /* 0x000fe40000410000 */
[----:B------:R-:W-:Y:S01]  /*7810*/  FMUL.FTZ R88, R2, R88 ;  /* 0x0000005802587220 */ /* 0x000fe20000410000 */
[----:B------:R-:W-:Y:S01]  /*7820*/  F2FP.PACK_AB R106, R181, R182 ;  /* 0x000000b6b56a723e */ /* 0x000fe200000000ff */
[--C-:B-----5:R-:W-:Y:S03]  /*7830*/  FFMA.FTZ R101, R156, c[0x0][0x2d0], -R144.reuse ;  /* 0x0000b4009c657a23 */ /* 0x120fe60000010890 */
[C---:B-1----:R-:W-:Y:S01]  /*7840*/  HMMA.16816.F32 R84, R136.reuse, R108, R84 ;  /* 0x0000006c8854723c */ /* 0x042fe20000001854 */
[----:B------:R1:W-:Y:S02]  /*7850*/  MUFU.EX2 R174, R101 ;  /* 0x0000006500ae7308 */ /* 0x0003e40000000800 */
[----:B------:R-:W-:Y:S01]  /*7860*/  FMUL.FTZ R89, R2, R89 ;  /* 0x0000005902597220 */ /* 0x000fe20000410000 */
[----:B------:R-:W-:Y:S01]  /*7870*/  F2FP.PACK_AB R107, R177, R178 ;  /* 0x000000b2b16b723e */ /* 0x000fe200000000ff */
[C---:B------:R-:W-:Y:S02]  /*7880*/  FMUL.FTZ R90, R0.reuse, R90 ;  /* 0x0000005a005a7220 */ /* 0x040fe40000410000 */
[----:B------:R-:W-:Y:S02]  /*7890*/  FMUL.FTZ R91, R0, R91 ;  /* 0x0000005b005b7220 */ /* 0x000fe40000410000 */
[C---:B------:R-:W-:Y:S03]  /*78a0*/  FMUL.FTZ R92, R2.reuse, R92 ;  /* 0x0000005c025c7220 */ /* 0x040fe60000410000 */
[----:B------:R-:W-:Y:S02]  /*78b0*/  FMUL.FTZ R93, R2, R93 ;  /* 0x0000005d025d7220 */ /* 0x000fe40000410000 */
[C---:B------:R-:W-:Y:S01]  /*78c0*/  HMMA.16816.F32 R88, R136.reuse, R110, R88 ;  /* 0x0000006e8858723c */ /* 0x040fe20000001858 */
[----:B------:R-:W2:Y:S02]  /*78d0*/  LDSM.16.MT88.4 R108, [R190+0x800] ;  /* 0x00080000be6c783b */ /* 0x000ea40000004200 */
[C---:B------:R-:W-:Y:S02]  /*78e0*/  FMUL.FTZ R94, R0.reuse, R94 ;  /* 0x0000005e005e7220 */ /* 0x040fe40000410000 */
[----:B------:R-:W-:Y:S02]  /*78f0*/  FMUL.FTZ R95, R0, R95 ;  /* 0x0000005f005f7220 */ /* 0x000fe40000410000 */
[C---:B------:R-:W-:Y:S02]  /*7900*/  FMUL.FTZ R96, R2.reuse, R96 ;  /* 0x0000006002607220 */ /* 0x040fe40000410000 */
[----:B------:R-:W-:Y:S03]  /*7910*/  FMUL.FTZ R97, R2, R97 ;  /* 0x0000006102617220 */ /* 0x000fe60000410000 */
[C---:B----4-:R-:W-:Y:S03]  /*7920*/  HMMA.16816.F32 R92, R136.reuse, R112, R92 ;  /* 0x00000070885c723c */ /* 0x050fe6000000185c */
[C---:B------:R-:W-:Y:S02]  /*7930*/  FMUL.FTZ R98, R0.reuse, R98 ;  /* 0x0000006200627220 */ /* 0x040fe40000410000 */
[----:B------:R-:W-:Y:S02]  /*7940*/  FMUL.FTZ R99, R0, R99 ;  /* 0x0000006300637220 */ /* 0x000fe40000410000 */
[--C-:B-1----:R-:W-:Y:S04]  /*7950*/  FFMA.FTZ R101, R157, c[0x0][0x2d0], -R144.reuse ;  /* 0x0000b4009d657a23 */ /* 0x102fe80000010890 */
[----:B------:R1:W3:Y:S01]  /*7960*/  MUFU.EX2 R173, R101 ;  /* 0x0000006500ad7308 */ /* 0x0002e20000000800 */
[----:B------:R-:W-:Y:S01]  /*7970*/  HMMA.16816.F32 R96, R136, R114, R96 ;  /* 0x000000728860723c */ /* 0x000fe20000001860 */
[----:B------:R-:W4:Y:S07]  /*7980*/  LDSM.16.MT88.4 R112, [R189+0x2800] ;  /* 0x00280000bd70783b */ /* 0x000f2e0000004200 */
[C---:B------:R-:W-:Y:S01]  /*7990*/  HMMA.16816.F32 R4, R104.reuse, R116, R4 ;  /* 0x000000746804723c */ /* 0x040fe20000001804 */
[----:B------:R-:W-:Y:S07]  /*79a0*/  LDSM.16.MT88.4 R136, [R190+0x3000] ;  /* 0x00300000be88783b */ /* 0x000fee0000004200 */
[C---:B------:R-:W-:Y:S01]  /*79b0*/  HMMA.16816.F32 R8, R104.reuse, R118, R8 ;  /* 0x000000766808723c */ /* 0x040fe20000001808 */
[----:B------:R-:W-:Y:S03]  /*79c0*/  LDSM.16.MT88.4 R116, [R188+0x4800] ;  /* 0x00480000bc74783b */ /* 0x000fe60000004200 */
[--C-:B-1----:R-:W-:Y:S04]  /*79d0*/  FFMA.FTZ R101, R150, c[0x0][0x2d0], -R145.reuse ;  /* 0x0000b40096657a23 */ /* 0x102fe80000010891 */
[C---:B------:R-:W-:Y:S01]  /*79e0*/  HMMA.16816.F32 R12, R104.reuse, R120, R12 ;  /* 0x00000078680c723c */ /* 0x040fe2000000180c */
[----:B------:R1:W-:Y:S07]  /*79f0*/  MUFU.EX2 R172, R101 ;  /* 0x0000006500ac7308 */ /* 0x0003ee0000000800 */
[C---:B------:R-:W-:Y:S01]  /*7a00*/  HMMA.16816.F32 R16, R104.reuse, R122, R16 ;  /* 0x0000007a6810723c */ /* 0x040fe20000001810 */
[----:B------:R-:W-:Y:S07]  /*7a10*/  LDSM.16.MT88.4 R120, [R190+0x4800] ;  /* 0x00480000be78783b */ /* 0x000fee0000004200 */
[C---:B--2---:R-:W-:Y:S08]  /*7a20*/  HMMA.16816.F32 R20, R104.reuse, R108, R20 ;  /* 0x0000006c6814723c */ /* 0x044ff00000001814 */
[C---:B------:R-:W-:Y:S01]  /*7a30*/  HMMA.16816.F32 R24, R104.reuse, R110, R24 ;  /* 0x0000006e6818723c */ /* 0x040fe20000001818 */
[----:B------:R-:W2:Y:S03]  /*7a40*/  LDSM.16.MT88.4 R108, [R187+0x4800] ;  /* 0x00480000bb6c783b */ /* 0x000ea60000004200 */
[--C-:B-1----:R-:W-:Y:S04]  /*7a50*/  FFMA.FTZ R101, R151, c[0x0][0x2d0], -R145.reuse ;  /* 0x0000b40097657a23 */ /* 0x102fe80000010891 */
[C---:B------:R-:W-:Y:S01]  /*7a60*/  HMMA.16816.F32 R28, R104.reuse, R124, R28 ;  /* 0x0000007c681c723c */ /* 0x040fe2000000181c */
[----:B------:R-:W-:Y:S01]  /*7a70*/  LDSM.16.MT88.4 R148, [R190+0x3800] ;  /* 0x00380000be94783b */ /* 0x000fe20000004200 */
[----:B------:R1:W5:Y:S06]  /*7a80*/  MUFU.EX2 R171, R101 ;  /* 0x0000006500ab7308 */ /* 0x00036c0000000800 */
[C---:B------:R-:W-:Y:S01]  /*7a90*/  HMMA.16816.F32 R32, R104.reuse, R126, R32 ;  /* 0x0000007e6820723c */ /* 0x040fe20000001820 */
[----:B------:R-:W-:Y:S07]  /*7aa0*/  LDSM.16.MT88.4 R124, [R188+0x1000] ;  /* 0x00100000bc7c783b */ /* 0x000fee0000004200 */
[C---:B------:R-:W-:Y:S08]  /*7ab0*/  HMMA.16816.F32 R36, R104.reuse, R128, R36 ;  /* 0x000000806824723c */ /* 0x040ff00000001824 */
[C---:B------:R-:W-:Y:S01]  /*7ac0*/  HMMA.16816.F32 R40, R104.reuse, R130, R40 ;  /* 0x000000826828723c */ /* 0x040fe20000001828 */
[----:B------:R-:W-:Y:S03]  /*7ad0*/  LDSM.16.MT88.4 R128, [R189+0x1000] ;  /* 0x00100000bd80783b */ /* 0x000fe60000004200 */
[--C-:B-1----:R-:W-:Y:S04]  /*7ae0*/  FFMA.FTZ R101, R152, c[0x0][0x2d0], -R145.reuse ;  /* 0x0000b40098657a23 */ /* 0x102fe80000010891 */
[C---:B------:R-:W-:Y:S01]  /*7af0*/  HMMA.16816.F32 R44, R104.reuse, R132, R44 ;  /* 0x00000084682c723c */ /* 0x040fe2000000182c */
[----:B------:R1:W-:Y:S07]  /*7b00*/  MUFU.EX2 R170, R101 ;  /* 0x0000006500aa7308 */ /* 0x0003ee0000000800 */
[C---:B------:R-:W-:Y:S01]  /*7b10*/  HMMA.16816.F32 R48, R104.reuse, R134, R48 ;  /* 0x000000866830723c */ /* 0x040fe20000001830 */
[----:B------:R-:W-:Y:S07]  /*7b20*/  LDSM.16.MT88.4 R132, [R188+0x3000] ;  /* 0x00300000bc84783b */ /* 0x000fee0000004200 */
[C---:B------:R-:W-:Y:S08]  /*7b30*/  HMMA.16816.F32 R52, R104.reuse, R140, R52 ;  /* 0x0000008c6834723c */ /* 0x040ff00000001834 */
[C---:B------:R-:W-:Y:S01]  /*7b40*/  HMMA.16816.F32 R56, R104.reuse, R142, R56 ;  /* 0x0000008e6838723c */ /* 0x040fe20000001838 */
[----:B------:R-:W-:Y:S03]  /*7b50*/  LDSM.16.MT88.4 R140, [R187+0x3800] ;  /* 0x00380000bb8c783b */ /* 0x000fe60000004200 */
[--C-:B-1----:R-:W-:Y:S04]  /*7b60*/  FFMA.FTZ R101, R155, c[0x0][0x2d0], -R145.reuse ;  /* 0x0000b4009b657a23 */ /* 0x102fe80000010891 */
[C---:B----4-:R-:W-:Y:S01]  /*7b70*/  HMMA.16816.F32 R60, R104.reuse, R112, R60 ;  /* 0x00000070683c723c */ /* 0x050fe2000000183c */
[----:B------:R-:W-:Y:S01]  /*7b80*/  LDSM.16.MT88.4 R152, [R189+0x3800] ;  /* 0x00380000bd98783b */ /* 0x000fe20000004200 */
[----:B------:R1:W4:Y:S06]  /*7b90*/  MUFU.EX2 R169, R101 ;  /* 0x0000006500a97308 */ /* 0x00032c0000000800 */
[C---:B------:R-:W-:Y:S01]  /*7ba0*/  HMMA.16816.F32 R64, R104.reuse, R114, R64 ;  /* 0x000000726840723c */ /* 0x040fe20000001840 */
[----:B------:R-:W3:Y:S07]  /*7bb0*/  LDSM.16.MT88.4 R112, [R189+0x4800] ;  /* 0x00480000bd70783b */ /* 0x000eee0000004200 */
[C---:B--2---:R-:W-:Y:S08]  /*7bc0*/  HMMA.16816.F32 R68, R104.reuse, R108, R68 ;  /* 0x0000006c6844723c */ /* 0x044ff00000001844 */
[C---:B------:R-:W-:Y:S01]  /*7bd0*/  HMMA.16816.F32 R72, R104.reuse, R110, R72 ;  /* 0x0000006e6848723c */ /* 0x040fe20000001848 */
[----:B------:R-:W2:Y:S03]  /*7be0*/  LDSM.16.MT88.4 R108, [R187+0x1000] ;  /* 0x00100000bb6c783b */ /* 0x000ea60000004200 */
[--C-:B-1----:R-:W-:Y:S04]  /*7bf0*/  FFMA.FTZ R101, R162, c[0x0][0x2d0], -R144.reuse ;  /* 0x0000b400a2657a23 */ /* 0x102fe80000010890 */
[C---:B------:R-:W-:Y:S01]  /*7c00*/  HMMA.16816.F32 R76, R104.reuse, R116, R76 ;  /* 0x00000074684c723c */ /* 0x040fe2000000184c */
[----:B------:R1:W-:Y:S07]  /*7c10*/  MUFU.EX2 R168, R101 ;  /* 0x0000006500a87308 */ /* 0x0003ee0000000800 */
[C---:B------:R-:W-:Y:S01]  /*7c20*/  HMMA.16816.F32 R80, R104.reuse, R118, R80 ;  /* 0x000000766850723c */ /* 0x040fe20000001850 */
[----:B------:R-:W2:Y:S07]  /*7c30*/  LDSM.16.MT88.4 R116, [R190+0x1000] ;  /* 0x00100000be74783b */ /* 0x000eae0000004200 */
[C---:B------:R-:W-:Y:S08]  /*7c40*/  HMMA.16816.F32 R84, R104.reuse, R120, R84 ;  /* 0x000000786854723c */ /* 0x040ff00000001854 */
[C---:B------:R-:W-:Y:S01]  /*7c50*/  HMMA.16816.F32 R88, R104.reuse, R122, R88 ;  /* 0x0000007a6858723c */ /* 0x040fe20000001858 */
[----:B------:R-:W2:Y:S03]  /*7c60*/  LDSM.16.MT88.4 R120, [R187+0x3000] ;  /* 0x00300000bb78783b */ /* 0x000ea60000004200 */
[--C-:B-1----:R-:W-:Y:S04]  /*7c70*/  FFMA.FTZ R101, R163, c[0x0][0x2d0], -R144.reuse ;  /* 0x0000b400a3657a23 */ /* 0x102fe80000010890 */
[C---:B---3--:R-:W-:Y:S01]  /*7c80*/  HMMA.16816.F32 R92, R104.reuse, R112, R92 ;  /* 0x00000070685c723c */ /* 0x048fe2000000185c */
[----:B------:R1:W3:Y:S07]  /*7c90*/  MUFU.EX2 R167, R101 ;  /* 0x0000006500a77308 */ /* 0x0002ee0000000800 */
[----:B------:R-:W-:Y:S01]  /*7ca0*/  HMMA.16816.F32 R96, R104, R114, R96 ;  /* 0x000000726860723c */ /* 0x000fe20000001860 */
[----:B------:R-:W-:Y:S06]  /*7cb0*/  LDSM.16.MT88.4 R112, [R187+0x5000] ;  /* 0x00500000bb70783b */ /* 0x000fec0000004200 */
[----:B------:R-:W-:Y:S02]  /*7cc0*/  F2FP.PACK_AB R104, R175, R176 ;  /* 0x000000b0af68723e */ /* 0x000fe400000000ff */
[----:B------:R-:W-:Y:S03]  /*7cd0*/  F2FP.PACK_AB R106, R173, R174 ;  /* 0x000000aead6a723e */ /* 0x000fe600000000ff */
[----:B-----5:R-:W-:Y:S02]  /*7ce0*/  F2FP.PACK_AB R105, R171, R172 ;  /* 0x000000acab69723e */ /* 0x020fe400000000ff */
[----:B----4-:R-:W-:Y:S01]  /*7cf0*/  F2FP.PACK_AB R107, R169, R170 ;  /* 0x000000aaa96b723e */ /* 0x010fe200000000ff */
[--C-:B-1----:R-:W-:Y:S02]  /*7d00*/  FFMA.FTZ R101, R164, c[0x0][0x2d0], -R144.reuse ;  /* 0x0000b400a4657a23 */ /* 0x102fe40000010890 */
[----:B------:R-:W-:Y:S04]  /*7d10*/  FFMA.FTZ R144, R165, c[0x0][0x2d0], -R144 ;  /* 0x0000b400a5907a23 */ /* 0x000fe80000010890 */
[C---:B--2---:R-:W-:Y:S01]  /*7d20*/  HMMA.16816.F32 R4, R104.reuse, R108, R4 ;  /* 0x0000006c6804723c */ /* 0x044fe20000001804 */
[----:B------:R1:W-:Y:S07]  /*7d30*/  MUFU.EX2 R166, R101 ;  /* 0x0000006500a67308 */ /* 0x0003ee0000000800 */
[C---:B------:R-:W-:Y:S01]  /*7d40*/  HMMA.16816.F32 R8, R104.reuse, R110, R8 ;  /* 0x0000006e6808723c */ /* 0x040fe20000001808 */
[----:B------:R-:W2:Y:S02]  /*7d50*/  LDSM.16.MT88.4 R108, [R189+0x3000] ;  /* 0x00300000bd6c783b */ /* 0x000ea40000004200 */
[----:B------:R-:W-:Y:S05]  /*7d60*/  MUFU.EX2 R164, R144 ;  /* 0x0000009000a47308 */ /* 0x000fea0000000800 */
[C---:B------:R-:W-:Y:S08]  /*7d70*/  HMMA.16816.F32 R12, R104.reuse, R124, R12 ;  /* 0x0000007c680c723c */ /* 0x040ff0000000180c */
[C---:B------:R-:W-:Y:S01]  /*7d80*/  HMMA.16816.F32 R16, R104.reuse, R126, R16 ;  /* 0x0000007e6810723c */ /* 0x040fe20000001810 */
[----:B------:R-:W-:Y:S03]  /*7d90*/  LDSM.16.MT88.4 R124, [R190+0x1800] ;  /* 0x00180000be7c783b */ /* 0x000fe60000004200 */
[--C-:B-1----:R-:W-:Y:S04]  /*7da0*/  FFMA.FTZ R101, R158, c[0x0][0x2d0], -R145.reuse ;  /* 0x0000b4009e657a23 */ /* 0x102fe80000010891 */
[C---:B------:R-:W-:Y:S01]  /*7db0*/  HMMA.16816.F32 R20, R104.reuse, R116, R20 ;  /* 0x000000746814723c */ /* 0x040fe20000001814 */
[----:B------:R1:W-:Y:S07]  /*7dc0*/  MUFU.EX2 R163, R101 ;  /* 0x0000006500a37308 */ /* 0x0003ee0000000800 */
[C---:B------:R-:W-:Y:S01]  /*7dd0*/  HMMA.16816.F32 R24, R104.reuse, R118, R24 ;  /* 0x000000766818723c */ /* 0x040fe20000001818 */
[----:B------:R-:W4:Y:S07]  /*7de0*/  LDSM.16.MT88.4 R116, [R188+0x5000] ;  /* 0x00500000bc74783b */ /* 0x000f2e0000004200 */
[C---:B------:R-:W-:Y:S08]  /*7df0*/  HMMA.16816.F32 R28, R104.reuse, R128, R28 ;  /* 0x00000080681c723c */ /* 0x040ff0000000181c */
[C---:B------:R-:W-:Y:S04]  /*7e00*/  HMMA.16816.F32 R32, R104.reuse, R130, R32 ;  /* 0x000000826820723c */ /* 0x040fe80000001820 */
[--C-:B-1----:R-:W-:Y:S02]  /*7e10*/  FFMA.FTZ R101, R159, c[0x0][0x2d0], -R145.reuse ;  /* 0x0000b4009f657a23 */ /* 0x102fe40000010891 */
[----:B------:R-:W-:Y:S02]  /*7e20*/  LDSM.16.MT88.4 R156, [R187+0x5800] ;  /* 0x00580000bb9c783b */ /* 0x000fe40000004200 */
[C---:B------:R-:W-:Y:S01]  /*7e30*/  HMMA.16816.F32 R36, R104.reuse, R120, R36 ;  /* 0x000000786824723c */ /* 0x040fe20000001824 */
[----:B------:R1:W5:Y:S07]  /*7e40*/  MUFU.EX2 R162, R101 ;  /* 0x0000006500a27308 */ /* 0x00036e0000000800 */
[C---:B------:R-:W-:Y:S01]  /*7e50*/  HMMA.16816.F32 R40, R104.reuse, R122, R40 ;  /* 0x0000007a6828723c */ /* 0x040fe20000001828 */
[----:B------:R-:W4:Y:S07]  /*7e60*/  LDSM.16.MT88.4 R120, [R190+0x5000] ;  /* 0x00500000be78783b */ /* 0x000f2e0000004200 */
[C---:B------:R-:W-:Y:S08]  /*7e70*/  HMMA.16816.F32 R44, R104.reuse, R132, R44 ;  /* 0x00000084682c723c */ /* 0x040ff0000000182c */
[C---:B------:R-:W-:Y:S01]  /*7e80*/  HMMA.16816.F32 R48, R104.reuse, R134, R48 ;  /* 0x000000866830723c */ /* 0x040fe20000001830 */
[----:B------:R-:W-:Y:S03]  /*7e90*/  LDSM.16.MT88.4 R132, [R189+0x1800] ;  /* 0x00180000bd84783b */ /* 0x000fe60000004200 */
[--C-:B-1----:R-:W-:Y:S04]  /*7ea0*/  FFMA.FTZ R101, R160, c[0x0][0x2d0], -R145.reuse ;  /* 0x0000b400a0657a23 */ /* 0x102fe80000010891 */
[C---:B------:R-:W-:Y:S01]  /*7eb0*/  HMMA.16816.F32 R52, R104.reuse, R136, R52 ;  /* 0x000000886834723c */ /* 0x040fe20000001834 */
[----:B------:R1:W-:Y:S06]  /*7ec0*/  MUFU.EX2 R102, R101 ;  /* 0x0000006500667308 */ /* 0x0003ec0000000800 */
[----:B---3--:R-:W-:Y:S01]  /*7ed0*/  F2FP.PACK_AB R136, R167, R168 ;  /* 0x000000a8a788723e */ /* 0x008fe200000000ff */
[C---:B------:R-:W-:Y:S04]  /*7ee0*/  HMMA.16816.F32 R56, R104.reuse, R138, R56 ;  /* 0x0000008a6838723c */ /* 0x040fe80000001838 */
[----:B-----5:R-:W-:Y:S03]  /*7ef0*/  F2FP.PACK_AB R137, R162, R163 ;  /* 0x000000a3a289723e */ /* 0x020fe600000000ff */
[----:B------:R-:W-:Y:S01]  /*7f00*/  F2FP.PACK_AB R138, R164, R166 ;  /* 0x000000a6a48a723e */ /* 0x000fe200000000ff */
[C---:B--2---:R-:W-:Y:S08]  /*7f10*/  HMMA.16816.F32 R60, R104.reuse, R108, R60 ;  /* 0x0000006c683c723c */ /* 0x044ff0000000183c */
[C---:B------:R-:W-:Y:S01]  /*7f20*/  HMMA.16816.F32 R64, R104.reuse, R110, R64 ;  /* 0x0000006e6840723c */ /* 0x040fe20000001840 */
[----:B------:R-:W2:Y:S03]  /*7f30*/  LDSM.16.MT88.4 R108, [R189+0x5000] ;  /* 0x00500000bd6c783b */ /* 0x000ea60000004200 */
[----:B-1----:R-:W-:Y:S04]  /*7f40*/  FFMA.FTZ R101, R161, c[0x0][0x2d0], -R145 ;  /* 0x0000b400a1657a23 */ /* 0x002fe80000010891 */
[C---:B------:R-:W-:Y:S01]  /*7f50*/  HMMA.16816.F32 R68, R104.reuse, R112, R68 ;  /* 0x000000706844723c */ /* 0x040fe20000001844 */
[----:B------:R-:W-:Y:S01]  /*7f60*/  LDSM.16.MT88.4 R144, [R188+0x3800] ;  /* 0x00380000bc90783b */ /* 0x000fe20000004200 */
[----:B------:R-:W1:Y:S06]  /*7f70*/  MUFU.EX2 R101, R101 ;  /* 0x0000006500657308 */ /* 0x000e6c0000000800 */
[C---:B------:R-:W-:Y:S01]  /*7f80*/  HMMA.16816.F32 R72, R104.reuse, R114, R72 ;  /* 0x000000726848723c */ /* 0x040fe20000001848 */
[----:B------:R-:W3:Y:S07]  /*7f90*/  LDSM.16.MT88.4 R112, [R187+0x1800] ;  /* 0x00180000bb70783b */ /* 0x000eee0000004200 */
[C---:B----4-:R-:W-:Y:S08]  /*7fa0*/  HMMA.16816.F32 R76, R104.reuse, R116, R76 ;  /* 0x00000074684c723c */ /* 0x050ff0000000184c */
[C---:B------:R-:W-:Y:S01]  /*7fb0*/  HMMA.16816.F32 R80, R104.reuse, R118, R80 ;  /* 0x000000766850723c */ /* 0x040fe20000001850 */
[----:B------:R-:W4:Y:S03]  /*7fc0*/  LDSM.16.MT88.4 R116, [R188+0x1800] ;  /* 0x00180000bc74783b */ /* 0x000f260000004200 */
[----:B-1----:R-:W-:Y:S04]  /*7fd0*/  F2FP.PACK_AB R139, R101, R102 ;  /* 0x00000066658b723e */ /* 0x002fe800000000ff */
[C---:B------:R-:W-:Y:S08]  /*7fe0*/  HMMA.16816.F32 R84, R104.reuse, R120, R84 ;  /* 0x000000786854723c */ /* 0x040ff00000001854 */
[C---:B------:R-:W-:Y:S08]  /*7ff0*/  HMMA.16816.F32 R88, R104.reuse, R122, R88 ;  /* 0x0000007a6858723c */ /* 0x040ff00000001858 */
[C---:B--2---:R-:W-:Y:S08]  /*8000*/  HMMA.16816.F32 R92, R104.reuse, R108, R92 ;  /* 0x0000006c685c723c */ /* 0x044ff0000000185c */
[----:B------:R-:W-:Y:S08]  /*8010*/  HMMA.16816.F32 R96, R104, R110, R96 ;  /* 0x0000006e6860723c */ /* 0x000ff00000001860 */
[C---:B---3--:R-:W-:Y:S01]  /*8020*/  HMMA.16816.F32 R104, R136.reuse, R112, R4 ;  /* 0x000000708868723c */ /* 0x048fe20000001804 */
[----:B------:R-:W1:Y:S07]  /*8030*/  LDSM.16.MT88.4 R4, [R188+0x5800] ;  /* 0x00580000bc04783b */ /* 0x000e6e0000004200 */
[C---:B------:R-:W-:Y:S01]  /*8040*/  HMMA.16816.F32 R108, R136.reuse, R114, R8 ;  /* 0x00000072886c723c */ /* 0x040fe20000001808 */
[----:B------:R-:W2:Y:S07]  /*8050*/  LDSM.16.MT88.4 R8, [R190+0x5800] ;  /* 0x00580000be08783b */ /* 0x000eae0000004200 */
[C---:B----4-:R-:W-:Y:S01]  /*8060*/  HMMA.16816.F32 R112, R136.reuse, R116, R12 ;  /* 0x000000748870723c */ /* 0x050fe2000000180c */
[----:B------:R-:W3:Y:S07]  /*8070*/  LDSM.16.MT88.4 R12, [R189+0x5800] ;  /* 0x00580000bd0c783b */ /* 0x000eee0000004200 */
[C---:B------:R-:W-:Y:S07]  /*8080*/  HMMA.16816.F32 R116, R136.reuse, R118, R16 ;  /* 0x000000768874723c */ /* 0x040fee0000001810 */
[----:B------:R-:W-:Y:S01]  /*8090*/  FFMA.FTZ R16, R2, R214, R196 ;  /* 0x000000d602107223 */ /* 0x000fe200000100c4 */
[C---:B------:R-:W-:Y:S04]  /*80a0*/  HMMA.16816.F32 R120, R136.reuse, R124, R20 ;  /* 0x0000007c8878723c */ /* 0x040fe80000001814 */
[----:B------:R-:W-:Y:S02]  /*80b0*/  FFMA.FTZ R2, R0, R215, R195 ;  /* 0x000000d700027223 */ /* 0x000fe400000100c3 */
        /* <DEDUP_REMOVED lines=31> */
[C---:B------:R-:W-:Y:S08]  /*82b0*/  HMMA.16816.F32 R64, R136.reuse, R154, R64 ;  /* 0x0000009a8840723c */ /* 0x040ff00000001840 */
[C---:B------:R-:W-:Y:S08]  /*82c0*/  HMMA.16816.F32 R68, R136.reuse, R156, R68 ;  /* 0x0000009c8844723c */ /* 0x040ff00000001844 */
[C---:B------:R-:W-:Y:S08]  /*82d0*/  HMMA.16816.F32 R72, R136.reuse, R158, R72 ;  /* 0x0000009e8848723c */ /* 0x040ff00000001848 */
[C---:B-1----:R-:W-:Y:S07]  /*82e0*/  HMMA.16816.F32 R76, R136.reuse, R4, R76 ;  /* 0x00000004884c723c */ /* 0x042fee000000184c */
[----:B------:R-:W-:Y:S01]  /*82f0*/  FADD.FTZ R4, R169, R2 ;  /* 0x00000002a9047221 */ /* 0x000fe20000010000 */
[C---:B------:R-:W-:Y:S04]  /*8300*/  HMMA.16816.F32 R80, R136.reuse, R6, R80 ;  /* 0x000000068850723c */ /* 0x040fe80000001850 */
[----:B------:R-:W-:Y:S02]  /*8310*/  FADD.FTZ R2, R168, R0 ;  /* 0x00000000a8027221 */ /* 0x000fe40000010000 */
[----:B------:R-:W-:Y:S02]  /*8320*/  FADD.FTZ R0, R163, R4 ;  /* 0x00000004a3007221 */ /* 0x000fe40000010000 */
[C---:B--2---:R-:W-:Y:S04]  /*8330*/  HMMA.16816.F32 R84, R136.reuse, R8, R84 ;  /* 0x000000088854723c */ /* 0x044fe80000001854 */
[----:B------:R-:W-:Y:S02]  /*8340*/  FADD.FTZ R2, R167, R2 ;  /* 0x00000002a7027221 */ /* 0x000fe40000010000 */
[----:B------:R-:W-:Y:S01]  /*8350*/  FADD.FTZ R0, R162, R0 ;  /* 0x00000000a2007221 */ /* 0x000fe20000010000 */
[-C--:B------:R-:W-:Y:S01]  /*8360*/  MOV R8, R3.reuse ;  /* 0x0000000300087202 */ /* 0x080fe20000000f00 */
[C---:B------:R-:W-:Y:S04]  /*8370*/  HMMA.16816.F32 R88, R136.reuse, R10, R88 ;  /* 0x0000000a8858723c */ /* 0x040fe80000001858 */
[----:B------:R-:W-:Y:S02]  /*8380*/  FADD.FTZ R2, R166, R2 ;  /* 0x00000002a6027221 */ /* 0x000fe40000010000 */
[----:B------:R-:W-:Y:S01]  /*8390*/  FADD.FTZ R0, R102, R0 ;  /* 0x0000000066007221 */ /* 0x000fe20000010000 */
[----:B------:R-:W-:Y:S01]  /*83a0*/  MOV R102, R3 ;  /* 0x0000000300667202 */ /* 0x000fe20000000f00 */
[C---:B---3--:R-:W-:Y:S04]  /*83b0*/  HMMA.16816.F32 R92, R136.reuse, R12, R92 ;  /* 0x0000000c885c723c */ /* 0x048fe8000000185c */
[----:B------:R-:W-:Y:S02]  /*83c0*/  FADD.FTZ R214, R164, R2 ;  /* 0x00000002a4d67221 */ /* 0x000fe40000010000 */
[----:B------:R-:W-:Y:S01]  /*83d0*/  FADD.FTZ R215, R101, R0 ;  /* 0x0000000065d77221 */ /* 0x000fe20000010000 */
[----:B------:R-:W-:Y:S01]  /*83e0*/  MOV R101, R100 ;  /* 0x0000006400657202 */ /* 0x000fe20000000f00 */
[----:B------:R-:W-:Y:S01]  /*83f0*/  HMMA.16816.F32 R96, R136, R14, R96 ;  /* 0x0000000e8860723c */ /* 0x000fe20000001860 */
[----:B------:R-:W-:-:S07]  /*8400*/  @P0 BRA `(.L_x_503) ;  /* 0xffffc97000000947 */ /* 0x000fce000383ffff */
.L_x_492:
[----:B------:R-:W-:-:S13]  /*8410*/  ISETP.GE.AND P0, PT, R204, RZ, PT ;  /* 0x000000ffcc00720c */ /* 0x000fda0003f06270 */
[----:B------:R-:W-:Y:S05]  /*8420*/  @!P0 BRA `(.L_x_504) ;  /* 0x000030d000008947 */ /* 0x000fea0003800000 */
[----:B------:R-:W-:Y:S02]  /*8430*/  MOV R102, R8 ;  /* 0x0000000800667202 */ /* 0x000fe40000000f00 */
[----:B------:R-:W-:Y:S02]  /*8440*/  MOV R101, R100 ;  /* 0x0000006400657202 */ /* 0x000fe40000000f00 */
.L_x_511:
[----:B------:R-:W-:Y:S04]  /*8450*/  DEPBAR.LE SB0, 0x0 ;  /* 0x000080000000791a */ /* 0x000fe80000000000 */
[----:B------:R-:W-:Y:S01]  /*8460*/  WARPSYNC 0xffffffff ;  /* 0xffffffff00007948 */ /* 0x000fe20003800000 */
[----:B------:R-:W-:Y:S01]  /*8470*/  BAR.SYNC.DEFER_BLOCKING 0x0 ;  /* 0x0000000000007b1d */ /* 0x000fe20000010000 */
[----:B------:R-:W-:Y:S01]  /*8480*/  SHF.R.S32.HI R0, RZ, 0x1f, R205 ;  /* 0x0000001fff007819 */ /* 0x000fe200000114cd */
[C---:B------:R-:W-:Y:S01]  /*8490*/  IMAD.WIDE.U32 R2, R205.reuse, c[0x0][0x208], RZ ;  /* 0x00008200cd027a25 */ /* 0x040fe200078e00ff */
[----:B------:R-:W-:Y:S02]  /*84a0*/  SHF.R.S32.HI R4, RZ, 0x1f, R202 ;  /* 0x0000001fff047819 */ /* 0x000fe400000114ca */
[----:B------:R-:W-:Y:S01]  /*84b0*/  SHF.R.S32.HI R5, RZ, 0x1f, R208 ;  /* 0x0000001fff057819 */ /* 0x000fe200000114d0 */
[----:B------:R-:W-:Y:S01]  /*84c0*/  IMAD R0, R0, c[0x0][0x208], RZ ;  /* 0x0000820000007a24 */ /* 0x000fe200078e02ff */
[----:B------:R-:W-:Y:S01]  /*84d0*/  SHF.R.S32.HI R7, RZ, 0x1f, R207 ;  /* 0x0000001fff077819 */ /* 0x000fe200000114cf */
[----:B------:R-:W-:Y:S01]  /*84e0*/  IMAD R4, R4, c[0x0][0x218], RZ ;  /* 0x0000860004047a24 */ /* 0x000fe200078e02ff */
[----:B------:R-:W-:Y:S01]  /*84f0*/  SHF.L.U64.HI R28, R208, 0x1, R5 ;  /* 0x00000001d01c7819 */ /* 0x000fe20000010205 */
[----:B------:R-:W-:Y:S01]  /*8500*/  IMAD R0, R205, c[0x0][0x20c], R0 ;  /* 0x00008300cd007a24 */ /* 0x000fe200078e0200 */
[----:B------:R-:W-:Y:S01]  /*8510*/  SHF.R.S32.HI R5, RZ, 0x1f, R206 ;  /* 0x0000001fff057819 */ /* 0x000fe200000114ce */
[----:B------:R-:W-:Y:S01]  /*8520*/  IMAD R4, R202, c[0x0][0x21c], R4 ;  /* 0x00008700ca047a24 */ /* 0x000fe200078e0204 */
[----:B------:R-:W-:Y:S01]  /*8530*/  IADD3 R196, R103, 0x5800, RZ ;  /* 0x0000580067c47810 */ /* 0x000fe20007ffe0ff */
[----:B------:R-:W-:Y:S01]  /*8540*/  IMAD.IADD R3, R3, 0x1, R0 ;  /* 0x0000000103037824 */ /* 0x000fe200078e0200 */
[C---:B------:R-:W-:Y:S01]  /*8550*/  IADD3 R195, R103.reuse, 0x5000, RZ ;  /* 0x0000500067c37810 */ /* 0x040fe20007ffe0ff */
[----:B------:R-:W-:Y:S01]  /*8560*/  IMAD.SHL.U32 R160, R208, 0x2, RZ ;  /* 0x00000002d0a07824 */ /* 0x000fe200078e00ff */
[C---:B------:R-:W-:Y:S01]  /*8570*/  IADD3 R194, R103.reuse, 0x4800, RZ ;  /* 0x0000480067c27810 */ /* 0x040fe20007ffe0ff */
[----:B------:R-:W-:Y:S01]  /*8580*/  IMAD.WIDE.U32 R2, R202, c[0x0][0x218], R2 ;  /* 0x00008600ca027a25 */ /* 0x000fe200078e0002 */
[C---:B------:R-:W-:Y:S02]  /*8590*/  IADD3 R193, R103.reuse, 0x4000, RZ ;  /* 0x0000400067c17810 */ /* 0x040fe40007ffe0ff */
[----:B------:R-:W-:Y:S01]  /*85a0*/  IADD3 R192, R103, 0x3800, RZ ;  /* 0x0000380067c07810 */ /* 0x000fe20007ffe0ff */
[----:B------:R-:W-:Y:S01]  /*85b0*/  IMAD.SHL.U32 R31, R207, 0x2, RZ ;  /* 0x00000002cf1f7824 */ /* 0x000fe200078e00ff */
[----:B------:R-:W-:Y:S01]  /*85c0*/  IADD3 R0, P0, R224, R2, RZ ;  /* 0x00000002e0007210 */ /* 0x000fe20007f1e0ff */
[----:B------:R1:W2:Y:S01]  /*85d0*/  LDSM.16.M88.4 R32, [R197] ;  /* 0x00000000c520783b */ /* 0x0002a20000000200 */
[----:B------:R-:W-:Y:S01]  /*85e0*/  IADD3 R191, R103, 0x3000, RZ ;  /* 0x0000300067bf7810 */ /* 0x000fe20007ffe0ff */
[----:B------:R-:W-:Y:S01]  /*85f0*/  IMAD.SHL.U32 R30, R206, 0x2, RZ ;  /* 0x00000002ce1e7824 */ /* 0x000fe200078e00ff */
[----:B------:R-:W-:Y:S01]  /*8600*/  IADD3.X R4, R227, R3, R4, P0, !PT ;  /* 0x00000003e3047210 */ /* 0x000fe200007fe404 */
[----:B------:R1:W3:Y:S01]  /*8610*/  LDSM.16.M88.4 R8, [R184] ;  /* 0x00000000b808783b */ /* 0x0002e20000000200 */
[C---:B------:R-:W-:Y:S02]  /*8620*/  LEA R6, P0, R0.reuse, c[0x0][0x1f8], 0x1 ;  /* 0x00007e0000067a11 */ /* 0x040fe400078008ff */
[C---:B------:R-:W-:Y:S01]  /*8630*/  IADD3 R100, R103.reuse, 0x2800, RZ ;  /* 0x0000280067647810 */ /* 0x040fe20007ffe0ff */
[----:B------:R1:W4:Y:S01]  /*8640*/  LDSM.16.M88.4 R16, [R184+0x800] ;  /* 0x00080000b810783b */ /* 0x0003220000000200 */
[----:B------:R-:W-:Y:S02]  /*8650*/  LEA.HI.X R4, R0, c[0x0][0x1fc], R4, 0x1, P0 ;  /* 0x00007f0000047a11 */ /* 0x000fe400000f0c04 */
[----:B------:R-:W-:Y:S01]  /*8660*/  IADD3 R0, R103, 0x2000, RZ ;  /* 0x0000200067007810 */ /* 0x000fe20007ffe0ff */
[----:B------:R1:W1:Y:S01]  /*8670*/  LDSM.16.M88.4 R24, [R184+0x1000] ;  /* 0x00100000b818783b */ /* 0x0002620000000200 */
[----:B------:R-:W-:Y:S02]  /*8680*/  SHF.L.U64.HI R21, R207, 0x1, R7 ;  /* 0x00000001cf157819 */ /* 0x000fe40000010207 */
[----:B------:R-:W-:Y:S01]  /*8690*/  SHF.L.U64.HI R20, R206, 0x1, R5 ;  /* 0x00000001ce147819 */ /* 0x000fe20000010205 */
[----:B------:R1:W1:Y:S04]  /*86a0*/  LDSM.16.M88.4 R136, [R184+0x1800] ;  /* 0x00180000b888783b */ /* 0x0002680000000200 */
[----:B------:R1:W1:Y:S04]  /*86b0*/  LDSM.16.M88.4 R140, [R198] ;  /* 0x00000000c68c783b */ /* 0x0002680000000200 */
[----:B------:R1:W1:Y:S04]  /*86c0*/  LDSM.16.M88.4 R144, [R103] ;  /* 0x000000006790783b */ /* 0x0002680000000200 */
[----:B------:R1:W1:Y:S04]  /*86d0*/  LDSM.16.M88.4 R148, [R103+0x800] ;  /* 0x000800006794783b */ /* 0x0002680000000200 */
[----:B------:R1:W1:Y:S04]  /*86e0*/  LDSM.16.M88.4 R152, [R103+0x1000] ;  /* 0x001000006798783b */ /* 0x0002680000000200 */
[----:B------:R1:W1:Y:S01]  /*86f0*/  LDSM.16.M88.4 R156, [R103+0x1800] ;  /* 0x00180000679c783b */ /* 0x0002620000000200 */
[----:B------:R-:W-:-:S05]  /*8700*/  BRA.DIV ~URZ, `(.L_x_505) ;  /* 0x00006b927f007947 */ /* 0x000fca000b800000 */
[----:B------:R4:W3:Y:S02]  /*8710*/  SHFL.IDX PT, R2, R4, RZ, 0x181f ;  /* 0x00181fff04027589 */ /* 0x0008e400000e0000 */
.L_x_560:
[----:B------:R-:W5:Y:S01]  /*8720*/  SHFL.IDX PT, R5, R6, RZ, 0x181f ;  /* 0x00181fff06057589 */ /* 0x000f6200000e0000 */
[----:B------:R-:W-:Y:S01]  /*8730*/  ISETP.GE.AND P0, PT, R206, c[0x0][0x1d4], PT ;  /* 0x00007500ce007a0c */ /* 0x000fe20003f06270 */
[----:B------:R-:W-:Y:S01]  /*8740*/  BSSY B0, `(.L_x_506) ;  /* 0x0000140000007945 */ /* 0x000fe20003800000 */
[----:B------:R-:W-:Y:S02]  /*8750*/  ISETP.GE.AND P6, PT, R207, c[0x0][0x1d4], PT ;  /* 0x00007500cf007a0c */ /* 0x000fe40003fc6270 */
[----:B------:R-:W-:Y:S02]  /*8760*/  ISETP.GE.AND P5, PT, R208, c[0x0][0x1d4], PT ;  /* 0x00007500d0007a0c */ /* 0x000fe40003fa6270 */
[----:B------:R-:W-:Y:S01]  /*8770*/  SEL R201, RZ, 0x10, P0 ;  /* 0x00000010ffc97807 */ /* 0x000fe20000000000 */
[----:B------:R4:W3:Y:S01]  /*8780*/  SHFL.IDX PT, R3, R6, 0x1, 0x181f ;  /* 0x00381f0006037f89 */ /* 0x0008e200000e0000 */
[----:B------:R-:W-:Y:S02]  /*8790*/  SEL R29, RZ, 0x10, P6 ;  /* 0x00000010ff1d7807 */ /* 0x000fe40003000000 */
[----:B------:R-:W-:Y:S02]  /*87a0*/  IADD3 R22, -R201, 0x10, RZ ;  /* 0x00000010c9167810 */ /* 0x000fe40007ffe1ff */
[----:B------:R-:W-:Y:S02]  /*87b0*/  IADD3 R23, -R29, 0x10, RZ ;  /* 0x000000101d177810 */ /* 0x000fe40007ffe1ff */
[----:B------:R-:W-:Y:S01]  /*87c0*/  LOP3.LUT R22, R22, 0xf, RZ, 0xc0, !PT ;  /* 0x0000000f16167812 */ /* 0x000fe200078ec0ff */
[----:B----4-:R-:W4:Y:S01]  /*87d0*/  SHFL.IDX PT, R4, R4, 0x1, 0x181f ;  /* 0x00381f0004047f89 */ /* 0x010f2200000e0000 */
[C---:B-----5:R-:W-:Y:S02]  /*87e0*/  IADD3 R14, P2, R5.reuse, R30, RZ ;  /* 0x0000001e050e7210 */ /* 0x060fe40007f5e0ff */
[C---:B------:R-:W-:Y:S02]  /*87f0*/  IADD3 R12, P4, R5.reuse, R31, RZ ;  /* 0x0000001f050c7210 */ /* 0x040fe40007f9e0ff */
[C---:B---3--:R-:W-:Y:S02]  /*8800*/  IADD3.X R15, R2.reuse, R20, RZ, P2, !PT ;  /* 0x00000014020f7210 */ /* 0x048fe400017fe4ff */
[C---:B------:R-:W-:Y:S02]  /*8810*/  IADD3.X R13, R2.reuse, R21, RZ, P4, !PT ;  /* 0x00000015020d7210 */ /* 0x040fe400027fe4ff */
[----:B------:R-:W-:Y:S01]  /*8820*/  IADD3 R6, P2, R5, R160, RZ ;  /* 0x000000a005067210 */ /* 0x000fe20007f5e0ff */
[----:B------:R3:W-:Y:S01]  /*8830*/  LDGSTS.E.BYPASS.LTC128B.128 [R203+0x100], [R14.64], !P0 ;  /* 0x001000000ecb7fae */ /* 0x0007e2000c101d46 */
[----:B------:R-:W-:Y:S02]  /*8840*/  SEL R5, RZ, 0x10, P5 ;  /* 0x00000010ff057807 */ /* 0x000fe40002800000 */
[----:B------:R-:W-:Y:S02]  /*8850*/  IADD3.X R7, R2, R28, RZ, P2, !PT ;  /* 0x0000001c02077210 */ /* 0x000fe400017fe4ff */
[-C--:B------:R-:W-:Y:S02]  /*8860*/  IADD3 R22, P4, P2, R22, R3.reuse, R30 ;  /* 0x0000000316167210 */ /* 0x080fe40007a9e01e */
[----:B------:R-:W-:Y:S01]  /*8870*/  IADD3 R30, -R5, 0x10, RZ ;  /* 0x00000010051e7810 */ /* 0x000fe20007ffe1ff */
[----:B------:R3:W-:Y:S01]  /*8880*/  LDGSTS.E.BYPASS.LTC128B.128 [R203+0x2100], [R12.64], !P6 ;  /* 0x021000000ccb7fae */ /* 0x0007e2000f101d46 */
[----:B------:R-:W-:Y:S02]  /*8890*/  LOP3.LUT R2, R23, 0xf, RZ, 0xc0, !PT ;  /* 0x0000000f17027812 */ /* 0x000fe400078ec0ff */
[-C--:B----4-:R-:W-:Y:S02]  /*88a0*/  IADD3.X R23, RZ, R4.reuse, R20, P4, P2 ;  /* 0x00000004ff177210 */ /* 0x090fe400027e4414 */
[-C--:B------:R-:W-:Y:S02]  /*88b0*/  IADD3 R20, P4, P2, R2, R3.reuse, R31 ;  /* 0x0000000302147210 */ /* 0x080fe40007a9e01f */
[----:B------:R-:W-:Y:S01]  /*88c0*/  LOP3.LUT R2, R30, 0xf, RZ, 0xc0, !PT ;  /* 0x0000000f1e027812 */ /* 0x000fe200078ec0ff */
[----:B------:R4:W-:Y:S01]  /*88d0*/  LDGSTS.E.BYPASS.LTC128B.128 [R203+0x4100], [R6.64], !P5 ;  /* 0x0410000006cb7fae */ /* 0x0009e2000e901d46 */
[-C--:B------:R-:W-:Y:S02]  /*88e0*/  IADD3.X R21, RZ, R4.reuse, R21, P4, P2 ;  /* 0x00000004ff157210 */ /* 0x080fe400027e4415 */
[----:B------:R-:W-:Y:S02]  /*88f0*/  IADD3 R2, P4, P2, R2, R3, R160 ;  /* 0x0000000302027210 */ /* 0x000fe40007a9e0a0 */
[----:B------:R-:W-:Y:S02]  /*8900*/  ISETP.NE.U32.AND P0, PT, R5, RZ, PT ;  /* 0x000000ff0500720c */ /* 0x000fe40003f05070 */
[----:B------:R-:W-:Y:S02]  /*8910*/  IADD3.X R3, RZ, R4, R28, P4, P2 ;  /* 0x00000004ff037210 */ /* 0x000fe400027e441c */
[----:B------:R-:W-:Y:S02]  /*8920*/  ISETP.NE.U32.AND P4, PT, R201, RZ, PT ;  /* 0x000000ffc900720c */ /* 0x000fe40003f85070 */
[----:B------:R-:W-:Y:S11]  /*8930*/  ISETP.NE.U32.AND P2, PT, R29, RZ, PT ;  /* 0x000000ff1d00720c */ /* 0x000ff60003f45070 */
[----:B------:R5:W-:Y:S01]  /*8940*/  LDGSTS.E.BYPASS.LTC128B.128.ZFILL [R203+0x1100], [R22.64], P4 ;  /* 0x0110000016cb7fae */ /* 0x000be2000a141d46 */
[C---:B--2-4-:R-:W-:Y:S07]  /*8950*/  HMMA.16816.F32 R4, R32.reuse, R8, RZ ;  /* 0x000000082004723c */ /* 0x054fee00000018ff */
[----:B------:R5:W-:Y:S01]  /*8960*/  LDGSTS.E.BYPASS.LTC128B.128.ZFILL [R203+0x3100], [R20.64], P2 ;  /* 0x0310000014cb7fae */ /* 0x000be20009141d46 */
[C---:B------:R-:W-:Y:S07]  /*8970*/  HMMA.16816.F32 R8, R32.reuse, R10, RZ ;  /* 0x0000000a2008723c */ /* 0x040fee00000018ff */
[----:B------:R2:W-:Y:S01]  /*8980*/  LDGSTS.E.BYPASS.LTC128B.128.ZFILL [R203+0x5100], [R2.64], P0 ;  /* 0x0510000002cb7fae */ /* 0x0005e20008141d46 */
[----:B------:R-:W-:Y:S01]  /*8990*/  ISETP.GE.AND P0, PT, R204, 0x1, PT ;  /* 0x00000001cc00780c */ /* 0x000fe20003f06270 */
[C---:B---3--:R-:W-:Y:S06]  /*89a0*/  HMMA.16816.F32 R12, R32.reuse, R16, RZ ;  /* 0x00000010200c723c */ /* 0x048fec00000018ff */
[----:B------:R-:W-:Y:S02]  /*89b0*/  LDSM.16.M88.4 R160, [R200] ;  /* 0x00000000c8a0783b */ /* 0x000fe40000000200 */
[C---:B------:R-:W-:Y:S06]  /*89c0*/  HMMA.16816.F32 R16, R32.reuse, R18, RZ ;  /* 0x000000122010723c */ /* 0x040fec00000018ff */
[----:B------:R-:W0:Y:S02]  /*89d0*/  LDGDEPBAR ;  /* 0x00000000000079af */ /* 0x000e240000000000 */
[C---:B-1---5:R-:W-:Y:S06]  /*89e0*/  HMMA.16816.F32 R20, R32.reuse, R24, RZ ;  /* 0x000000182014723c */ /* 0x062fec00000018ff */
[----:B------:R-:W1:Y:S02]  /*89f0*/  LDSM.16.M88.4 R164, [R186] ;  /* 0x00000000baa4783b */ /* 0x000e640000000200 */
[C---:B------:R-:W-:Y:S06]  /*8a00*/  HMMA.16816.F32 R24, R32.reuse, R26, RZ ;  /* 0x0000001a2018723c */ /* 0x040fec00000018ff */
[----:B------:R-:W-:Y:S02]  /*8a10*/  LDSM.16.M88.4 R168, [R186+0x1000] ;  /* 0x00100000baa8783b */ /* 0x000fe40000000200 */
[C---:B------:R-:W-:Y:S06]  /*8a20*/  HMMA.16816.F32 R28, R32.reuse, R136, RZ ;  /* 0x00000088201c723c */ /* 0x040fec00000018ff */
[----:B------:R-:W-:Y:S02]  /*8a30*/  LDSM.16.M88.4 R172, [R186+0x1800] ;  /* 0x00180000baac783b */ /* 0x000fe40000000200 */
[----:B------:R-:W-:Y:S06]  /*8a40*/  HMMA.16816.F32 R32, R32, R138, RZ ;  /* 0x0000008a2020723c */ /* 0x000fec00000018ff */
[----:B------:R-:W3:Y:S02]  /*8a50*/  LDSM.16.M88.4 R136, [R186+0x800] ;  /* 0x00080000ba88783b */ /* 0x000ee40000000200 */
[C---:B------:R-:W-:Y:S06]  /*8a60*/  HMMA.16816.F32 R4, R140.reuse, R144, R4 ;  /* 0x000000908c04723c */ /* 0x040fec0000001804 */
[----:B------:R-:W-:Y:S02]  /*8a70*/  LDSM.16.M88.4 R176, [R199] ;  /* 0x00000000c7b0783b */ /* 0x000fe40000000200 */
[C---:B------:R-:W-:Y:S06]  /*8a80*/  HMMA.16816.F32 R8, R140.reuse, R146, R8 ;  /* 0x000000928c08723c */ /* 0x040fec0000001808 */
[----:B------:R-:W4:Y:S02]  /*8a90*/  LDSM.16.M88.4 R180, [R185+-0x4000] ;  /* 0xffc00000b9b4783b */ /* 0x000f240000000200 */
[C---:B------:R-:W-:Y:S06]  /*8aa0*/  HMMA.16816.F32 R12, R140.reuse, R148, R12 ;  /* 0x000000948c0c723c */ /* 0x040fec000000180c */
[----:B------:R-:W-:Y:S02]  /*8ab0*/  LDSM.16.M88.4 R144, [R185+-0x3000] ;  /* 0xffd00000b990783b */ /* 0x000fe40000000200 */
[C---:B------:R-:W-:Y:S06]  /*8ac0*/  HMMA.16816.F32 R16, R140.reuse, R150, R16 ;  /* 0x000000968c10723c */ /* 0x040fec0000001810 */
[----:B------:R-:W-:Y:S02]  /*8ad0*/  LDSM.16.M88.4 R148, [R185+-0x2800] ;  /* 0xffd80000b994783b */ /* 0x000fe40000000200 */
[C---:B------:R-:W-:Y:S08]  /*8ae0*/  HMMA.16816.F32 R20, R140.reuse, R152, R20 ;  /* 0x000000988c14723c */ /* 0x040ff00000001814 */
[C---:B------:R-:W-:Y:S01]  /*8af0*/  HMMA.16816.F32 R24, R140.reuse, R154, R24 ;  /* 0x0000009a8c18723c */ /* 0x040fe20000001818 */
[----:B------:R-:W-:Y:S07]  /*8b00*/  LDSM.16.M88.4 R152, [R197+0x4000] ;  /* 0x00400000c598783b */ /* 0x000fee0000000200 */
[C---:B------:R-:W-:Y:S08]  /*8b10*/  HMMA.16816.F32 R28, R140.reuse, R156, R28 ;  /* 0x0000009c8c1c723c */ /* 0x040ff0000000181c */
[----:B------:R-:W-:Y:S01]  /*8b20*/  HMMA.16816.F32 R32, R140, R158, R32 ;  /* 0x0000009e8c20723c */ /* 0x000fe20000001820 */
[----:B------:R-:W5:Y:S07]  /*8b30*/  LDSM.16.M88.4 R140, [R185+-0x3800] ;  /* 0xffc80000b98c783b */ /* 0x000f6e0000000200 */
        /* <DEDUP_REMOVED lines=10> */
[C---:B------:R-:W-:Y:S08]  /*8be0*/  HMMA.16816.F32 R28, R160.reuse, R172, R28 ;  /* 0x000000aca01c723c */ /* 0x040ff0000000181c */
[----:B------:R-:W-:Y:S01]  /*8bf0*/  HMMA.16816.F32 R32, R160, R174, R32 ;  /* 0x000000aea020723c */ /* 0x000fe20000001820 */
[----:B------:R-:W1:Y:S07]  /*8c00*/  LDSM.16.M88.4 R160, [R184+0x3000] ;  /* 0x00300000b8a0783b */ /* 0x000e6e0000000200 */
        /* <DEDUP_REMOVED lines=12> */
[----:B------:R-:W2:Y:S07]  /*8cd0*/  LDSM.16.M88.4 R148, [R192] ;  /* 0x00000000c094783b */ /* 0x000eae0000000200 */
        /* <DEDUP_REMOVED lines=14> */
[----:B------:R-:W4:Y:S07]  /*8dc0*/  LDSM.16.M88.4 R164, [R185+-0x2000] ;  /* 0xffe00000b9a4783b */ /* 0x000f2e0000000200 */
[C---:B------:R-:W-:Y:S01]  /*8dd0*/  HMMA.16816.F32 R8, R168.reuse, R174, R8 ;  /* 0x000000aea808723c */ /* 0x040fe20000001808 */
[----:B------:R-:W-:Y:S07]  /*8de0*/  LDSM.16.M88.4 R172, [R184+0x4000] ;  /* 0x00400000b8ac783b */ /* 0x000fee0000000200 */
[C---:B-----5:R-:W-:Y:S08]  /*8df0*/  HMMA.16816.F32 R12, R168.reuse, R140, R12 ;  /* 0x0000008ca80c723c */ /* 0x060ff0000000180c */
[C---:B------:R-:W-:Y:S01]  /*8e00*/  HMMA.16816.F32 R16, R168.reuse, R142, R16 ;  /* 0x0000008ea810723c */ /* 0x040fe20000001810 */
[----:B------:R-:W5:Y:S07]  /*8e10*/  LDSM.16.M88.4 R140, [R185+-0x1800] ;  /* 0xffe80000b98c783b */ /* 0x000f6e0000000200 */
[C---:B--2---:R-:W-:Y:S08]  /*8e20*/  HMMA.16816.F32 R20, R168.reuse, R144, R20 ;  /* 0x00000090a814723c */ /* 0x044ff00000001814 */
[C---:B------:R-:W-:Y:S01]  /*8e30*/  HMMA.16816.F32 R24, R168.reuse, R146, R24 ;  /* 0x00000092a818723c */ /* 0x040fe20000001818 */
[----:B------:R-:W2:Y:S07]  /*8e40*/  LDSM.16.M88.4 R144, [R185+-0x1000] ;  /* 0xfff00000b990783b */ /* 0x000eae0000000200 */
[C---:B------:R-:W-:Y:S08]  /*8e50*/  HMMA.16816.F32 R28, R168.reuse, R148, R28 ;  /* 0x00000094a81c723c */ /* 0x040ff0000000181c */
[----:B------:R-:W-:Y:S01]  /*8e60*/  HMMA.16816.F32 R32, R168, R150, R32 ;  /* 0x00000096a820723c */ /* 0x000fe20000001820 */
[----:B------:R-:W2:Y:S07]  /*8e70*/  LDSM.16.M88.4 R148, [R185+-0x800] ;  /* 0xfff80000b994783b */ /* 0x000eae0000000200 */
[C---:B-1----:R-:W-:Y:S01]  /*8e80*/  HMMA.16816.F32 R4, R176.reuse, R180, R4 ;  /* 0x000000b4b004723c */ /* 0x042fe20000001804 */
        /* <DEDUP_REMOVED lines=19> */
[C---:B--2---:R-:W-:Y:S08]  /*8fc0*/  HMMA.16816.F32 R20, R160.reuse, R144, R20 ;  /* 0x00000090a014723c */ /* 0x044ff00000001814 */
        /* <DEDUP_REMOVED lines=20> */
[C---:B------:R-:W-:Y:S08]  /*9110*/  HMMA.16816.F32 R8, R176.reuse, R182, R8 ;  /* 0x000000b6b008723c */ /* 0x040ff00000001808 */
[C---:B-----5:R-:W-:Y:S08]  /*9120*/  HMMA.16816.F32 R12, R176.reuse, R140, R12 ;  /* 0x0000008cb00c723c */ /* 0x060ff0000000180c */
[C---:B------:R-:W-:Y:S08]  /*9130*/  HMMA.16816.F32 R16, R176.reuse, R142, R16 ;  /* 0x0000008eb010723c */ /* 0x040ff00000001810 */
[C---:B--2---:R-:W-:Y:S08]  /*9140*/  HMMA.16816.F32 R20, R176.reuse, R144, R20 ;  /* 0x00000090b014723c */ /* 0x044ff00000001814 */
        /* <DEDUP_REMOVED lines=8> */
[C---:B------:R-:W-:Y:S08]  /*91d0*/  HMMA.16816.F32 R20, R160.reuse, R152, R20 ;  /* 0x00000098a014723c */ /* 0x040ff00000001814 */
[C---:B------:R-:W-:Y:S08]  /*91e0*/  HMMA.16816.F32 R24, R160.reuse, R154, R24 ;  /* 0x0000009aa018723c */ /* 0x040ff00000001818 */
[C---:B------:R-:W-:Y:S08]  /*91f0*/  HMMA.16816.F32 R28, R160.reuse, R156, R28 ;  /* 0x0000009ca01c723c */ /* 0x040ff0000000181c */
[----:B------:R-:W-:Y:S08]  /*9200*/  HMMA.16816.F32 R32, R160, R158, R32 ;  /* 0x0000009ea020723c */ /* 0x000ff00000001820 */
[C---:B----4-:R-:W-:Y:S08]  /*9210*/  HMMA.16816.F32 R4, R168.reuse, R172, R4 ;  /* 0x000000aca804723c */ /* 0x050ff00000001804 */
        /* <DEDUP_REMOVED lines=28> */
[----:B------:R1:W1:Y:S10]  /*93e0*/  MUFU.TANH R146, R12 ;  /* 0x0000000c00927308 */ /* 0x0002740000002400 */
[----:B------:R1:W1:Y:S01]  /*93f0*/  MUFU.TANH R147, R13 ;  /* 0x0000000d00937308 */ /* 0x0002620000002400 */
[----:B-----5:R-:W5:Y:S01]  /*9400*/  LDSM.16.M88.4 R8, [R185+0x1800] ;  /* 0x00180000b908783b */ /* 0x020f620000000200 */
[----:B------:R-:W-:Y:S04]  /*9410*/  DEPBAR.LE SB0, 0x0 ;  /* 0x000080000000791a */ /* 0x000fe80000000000 */
[C---:B----4-:R-:W-:Y:S04]  /*9420*/  HMMA.16816.F32 R20, R168.reuse, R4, R20 ;  /* 0x00000004a814723c */ /* 0x050fe80000001814 */
[----:B------:R4:W1:Y:S01]  /*9430*/  MUFU.TANH R150, R14 ;  /* 0x0000000e00967308 */ /* 0x0008620000002400 */
[----:B------:R-:W-:Y:S03]  /*9440*/  BAR.SYNC.DEFER_BLOCKING 0x0 ;  /* 0x0000000000007b1d */ /* 0x000fe60000010000 */
[C---:B------:R-:W-:Y:S06]  /*9450*/  HMMA.16816.F32 R24, R168.reuse, R6, R24 ;  /* 0x00000006a818723c */ /* 0x040fec0000001818 */
[----:B------:R4:W1:Y:S10]  /*9460*/  MUFU.TANH R152, R15 ;  /* 0x0000000f00987308 */ /* 0x0008740000002400 */
[----:B------:R4:W1:Y:S01]  /*9470*/  MUFU.TANH R148, R16 ;  /* 0x0000001000947308 */ /* 0x0008620000002400 */
[----:B------:R-:W-:Y:S02]  /*9480*/  FMUL.FTZ R20, R20, c[0x0][0x320] ;  /* 0x0000c80014147a20 */ /* 0x000fe40000410000 */
[----:B------:R-:W-:Y:S02]  /*9490*/  FMUL.FTZ R21, R21, c[0x0][0x320] ;  /* 0x0000c80015157a20 */ /* 0x000fe40000410000 */
[----:B------:R-:W-:Y:S02]  /*94a0*/  FMUL.FTZ R22, R22, c[0x0][0x320] ;  /* 0x0000c80016167a20 */ /* 0x000fe40000410000 */
[----:B------:R-:W-:Y:S03]  /*94b0*/  FMUL.FTZ R23, R23, c[0x0][0x320] ;  /* 0x0000c80017177a20 */ /* 0x000fe60000410000 */
[----:B------:R4:W1:Y:S01]  /*94c0*/  MUFU.TANH R149, R17 ;  /* 0x0000001100957308 */ /* 0x0008620000002400 */
[----:B------:R-:W-:Y:S02]  /*94d0*/  FMUL.FTZ R24, R24, c[0x0][0x320] ;  /* 0x0000c80018187a20 */ /* 0x000fe40000410000 */
[----:B------:R-:W-:Y:S01]  /*94e0*/  FMUL.FTZ R25, R25, c[0x0][0x320] ;  /* 0x0000c80019197a20 */ /* 0x000fe20000410000 */
[C---:B-----5:R-:W-:Y:S03]  /*94f0*/  HMMA.16816.F32 R28, R168.reuse, R8, R28 ;  /* 0x00000008a81c723c */ /* 0x060fe6000000181c */
[----:B------:R-:W-:Y:S02]  /*9500*/  FMUL.FTZ R26, R26, c[0x0][0x320] ;  /* 0x0000c8001a1a7a20 */ /* 0x000fe40000410000 */
[----:B------:R-:W-:Y:S01]  /*9510*/  FMUL.FTZ R27, R27, c[0x0][0x320] ;  /* 0x0000c8001b1b7a20 */ /* 0x000fe20000410000 */
[----:B------:R4:W1:Y:S02]  /*9520*/  MUFU.TANH R151, R18 ;  /* 0x0000001200977308 */ /* 0x0008640000002400 */
[----:B------:R-:W-:Y:S08]  /*9530*/  HMMA.16816.F32 R32, R168, R10, R32 ;  /* 0x0000000aa820723c */ /* 0x000ff00000001820 */
[----:B------:R4:W1:Y:S08]  /*9540*/  MUFU.TANH R153, R19 ;  /* 0x0000001300997308 */ /* 0x0008700000002400 */
[----:B------:R-:W-:Y:S02]  /*9550*/  FMUL.FTZ R28, R28, c[0x0][0x320] ;  /* 0x0000c8001c1c7a20 */ /* 0x000fe40000410000 */
[----:B------:R4:W1:Y:S01]  /*9560*/  MUFU.TANH R155, R20 ;  /* 0x00000014009b7308 */ /* 0x0008620000002400 */
        /* <DEDUP_REMOVED lines=21> */
[----:B------:R4:W1:Y:S01]  /*96c0*/  MUFU.TANH R170, R35 ;  /* 0x0000002300aa7308 */ /* 0x0008620000002400 */
[----:B------:R-:W-:-:S05]  /*96d0*/  @!P0 BRA `(.L_x_507) ;  /* 0x0000046000008947 */ /* 0x000fca0003800000 */
[----:B--23--:R-:W-:Y:S01]  /*96e0*/  IMAD R2, R204, 0x40, R220 ;  /* 0x00000040cc027824 */ /* 0x00cfe200078e02dc */
[----:B------:R-:W-:Y:S01]  /*96f0*/  SHF.R.S32.HI R209, RZ, 0x1f, R208 ;  /* 0x0000001fffd17819 */ /* 0x000fe200000114d0 */
[----:B------:R-:W-:Y:S01]  /*9700*/  IMAD.MOV.U32 R202, RZ, RZ, RZ ;  /* 0x000000ffffca7224 */ /* 0x000fe200078e00ff */
[----:B------:R-:W-:Y:S01]  /*9710*/  SHF.R.S32.HI R210, RZ, 0x1f, R207 ;  /* 0x0000001fffd27819 */ /* 0x000fe200000114cf */
[----:B----4-:R-:W-:Y:S01]  /*9720*/  IMAD.SHL.U32 R15, R208, 0x2, RZ ;  /* 0x00000002d00f7824 */ /* 0x010fe200078e00ff */
        /* <DEDUP_REMOVED lines=32> */
.L_x_561:
[----:B------:R-:W-:-:S05]  /*9930*/  BRA.DIV ~URZ, `(.L_x_509) ;  /* 0x00005a427f007947 */ /* 0x000fca000b800000 */
[----:B------:R-:W3:Y:S01]  /*9940*/  SHFL.IDX PT, R0, R10, RZ, 0x181f ;  /* 0x00181fff0a007589 */ /* 0x000ee200000e0000 */
[C---:B------:R-:W-:Y:S02]  /*9950*/  IADD3 R2, -R201.reuse, 0x10, RZ ;  /* 0x00000010c9027810 */ /* 0x040fe40007ffe1ff */
[----:B------:R-:W-:Y:S02]  /*9960*/  ISETP.NE.U32.AND P0, PT, R201, RZ, PT ;  /* 0x000000ffc900720c */ /* 0x000fe40003f05070 */
[----:B------:R-:W-:Y:S04]  /*9970*/  LOP3.LUT R2, R2, 0xf, RZ, 0xc0, !PT ;  /* 0x0000000f02027812 */ /* 0x000fe800078ec0ff */
[----:B---3--:R-:W-:Y:S04]  /*9980*/  IADD3 R2, P4, P2, R2, R0, R16 ;  /* 0x0000000002027210 */ /* 0x008fe80007a9e010 */
[----:B--2---:R-:W-:Y:S02]  /*9990*/  IADD3.X R3, RZ, R4, R13, P4, P2 ;  /* 0x00000004ff037210 */ /* 0x004fe400027e440d */
[C---:B------:R-:W-:Y:S02]  /*99a0*/  IADD3 R8, P4, R0.reuse, R14, RZ ;  /* 0x0000000e00087210 */ /* 0x040fe40007f9e0ff */
[----:B------:R-:W-:Y:S01]  /*99b0*/  IADD3 R6, P2, R0, R15, RZ ;  /* 0x0000000f00067210 */ /* 0x000fe20007f5e0ff */
[----:B------:R-:W-:Y:S01]  /*99c0*/  @!PT LDS RZ, [RZ] ;  /* 0x00000000fffff984 */ /* 0x000fe20000000800 */
[----:B------:R-:W-:Y:S01]  /*99d0*/  @!PT LDS RZ, [RZ] ;  /* 0x00000000fffff984 */ /* 0x000fe20000000800 */
[----:B------:R2:W-:Y:S02]  /*99e0*/  LDGSTS.E.BYPASS.LTC128B.128.ZFILL [R203+0x6100], [R2.64], P0 ;  /* 0x0610000002cb7fae */ /* 0x0005e40008141d46 */
[C---:B------:R-:W-:Y:S02]  /*99f0*/  IMAD.X R9, R4.reuse, 0x1, R11, P4 ;  /* 0x0000000104097824 */ /* 0x040fe400020e060b */
[----:B------:R2:W3:Y:S01]  /*9a00*/  SHFL.IDX PT, R0, R10, 0x1, 0x181f ;  /* 0x00381f000a007f89 */ /* 0x0004e200000e0000 */
[----:B------:R-:W-:Y:S03]  /*9a10*/  IMAD.X R7, R4, 0x1, R12, P2 ;  /* 0x0000000104077824 */ /* 0x000fe600010e060c */
[----:B------:R2:W-:Y:S04]  /*9a20*/  LDGSTS.E.BYPASS.LTC128B.128 [R203+0x8100], [R8.64], !P6 ;  /* 0x0810000008cb7fae */ /* 0x0005e8000f101d46 */
[----:B------:R2:W4:Y:S04]  /*9a30*/  SHFL.IDX PT, R4, R5, 0x1, 0x181f ;  /* 0x00381f0005047f89 */ /* 0x00052800000e0000 */
[----:B------:R2:W-:Y:S02]  /*9a40*/  LDGSTS.E.BYPASS.LTC128B.128 [R203+0xa100], [R6.64], !P5 ;  /* 0x0a10000006cb7fae */ /* 0x0005e4000e901d46 */
.L_x_562:
[C---:B--2---:R-:W-:Y:S02]  /*9a50*/  IADD3 R2, -R201.reuse, 0x10, RZ ;  /* 0x00000010c9027810 */ /* 0x044fe40007ffe1ff */
[C---:B---3--:R-:W-:Y:S02]  /*9a60*/  IADD3 R8, P4, R0.reuse, R14, RZ ;  /* 0x0000000e00087210 */ /* 0x048fe40007f9e0ff */
[----:B------:R-:W-:Y:S02]  /*9a70*/  IADD3 R6, P2, R0, R15, RZ ;  /* 0x0000000f00067210 */ /* 0x000fe40007f5e0ff */
[----:B------:R-:W-:Y:S01]  /*9a80*/  ISETP.NE.U32.AND P0, PT, R201, RZ, PT ;  /* 0x000000ffc900720c */ /* 0x000fe20003f05070 */
[----:B----4-:R-:W-:Y:S01]  /*9a90*/  IMAD.X R9, R4, 0x1, R11, P4 ;  /* 0x0000000104097824 */ /* 0x010fe200020e060b */
[----:B------:R-:W-:Y:S01]  /*9aa0*/  LOP3.LUT R2, R2, 0xf, RZ, 0xc0, !PT ;  /* 0x0000000f02027812 */ /* 0x000fe200078ec0ff */
[----:B------:R-:W-:Y:S03]  /*9ab0*/  IMAD.X R7, R4, 0x1, R12, P2 ;  /* 0x0000000104077824 */ /* 0x000fe600010e060c */
[----:B------:R-:W-:Y:S04]  /*9ac0*/  IADD3 R2, P4, P2, R2, R0, R16 ;  /* 0x0000000002027210 */ /* 0x000fe80007a9e010 */
[----:B------:R-:W-:Y:S05]  /*9ad0*/  IADD3.X R3, RZ, R4, R13, P4, P2 ;  /* 0x00000004ff037210 */ /* 0x000fea00027e440d */
[----:B------:R-:W-:Y:S01]  /*9ae0*/  @!PT LDS RZ, [RZ] ;  /* 0x00000000fffff984 */ /* 0x000fe20000000800 */
[----:B------:R-:W-:Y:S01]  /*9af0*/  @!PT LDS RZ, [RZ] ;  /* 0x00000000fffff984 */ /* 0x000fe20000000800 */
[----:B------:R-:W-:Y:S01]  /*9b00*/  @!PT LDS RZ, [RZ] ;  /* 0x00000000fffff984 */ /* 0x000fe20000000800 */
[----:B------:R2:W-:Y:S04]  /*9b10*/  LDGSTS.E.BYPASS.LTC128B.128.ZFILL [R203+0x7100], [R2.64], P0 ;  /* 0x0710000002cb7fae */ /* 0x0005e80008141d46 */
[----:B------:R2:W-:Y:S04]  /*9b20*/  LDGSTS.E.BYPASS.LTC128B.128 [R203+0x9100], [R8.64], !P6 ;  /* 0x0910000008cb7fae */ /* 0x0005e8000f101d46 */
[----:B------:R2:W-:Y:S02]  /*9b30*/  LDGSTS.E.BYPASS.LTC128B.128 [R203+0xb100], [R6.64], !P5 ;  /* 0x0b10000006cb7fae */ /* 0x0005e4000e901d46 */
.L_x_507:
[----:B--23--:R-:W-:Y:S05]  /*9b40*/  BSYNC B0 ;  /* 0x0000000000007941 */ /* 0x00cfea0003800000 */
.L_x_506:
[----:B-1----:R-:W-:Y:S01]  /*9b50*/  FMNMX.FTZ R2, R140, R101, !PT ;  /* 0x000000658c027209 */ /* 0x002fe20007810000 */
        /* <DEDUP_REMOVED lines=31> */
[----:B------:R-:W-:Y:S01]  /*9d50*/  FMNMX.FTZ R5, R170, R0, !PT ;  /* 0x00000000aa057209 */ /* 0x000fe20007810000 */
[----:B------:R-:W-:-:S05]  /*9d60*/  BRA.DIV ~URZ, `(.L_x_510) ;  /* 0x000058227f007947 */ /* 0x000fca000b800000 */
[----:B------:R-:W1:Y:S04]  /*9d70*/  SHFL.BFLY PT, R100, R4, 0x2, 0x1f ;  /* 0x0c401f0004647f89 */ /* 0x000e6800000e0000 */
[----:B------:R-:W2:Y:S01]  /*9d80*/  SHFL.BFLY PT, R0, R5, 0x2, 0x1f ;  /* 0x0c401f0005007f89 */ /* 0x000ea200000e0000 */
[----:B-1----:R-:W-:Y:S02]  /*9d90*/  FMNMX.FTZ R100, R4, R100, !PT ;  /* 0x0000006404647209 */ /* 0x002fe40007810000 */
[----:B--2---:R-:W-:Y:S03]  /*9da0*/  FMNMX.FTZ R4, R5, R0, !PT ;  /* 0x0000000005047209 */ /* 0x004fe60007810000 */
[----:B------:R-:W1:Y:S04]  /*9db0*/  SHFL.BFLY PT, R2, R100, 0x1, 0x1f ;  /* 0x0c201f0064027f89 */ /* 0x000e6800000e0000 */
[----:B------:R2:W3:Y:S01]  /*9dc0*/  SHFL.BFLY PT, R0, R4, 0x1, 0x1f ;  /* 0x0c201f0004007f89 */ /* 0x0004e200000e0000 */
[----:B-1----:R-:W-:Y:S05]  /*9dd0*/  FMNMX.FTZ R100, R100, R2, !PT ;  /* 0x0000000264647209 */ /* 0x002fea0007810000 */
.L_x_563:
[C---:B------:R-:W-:Y:S01]  /*9de0*/  FMUL.FTZ R158, R100.reuse, c[0x0][0x2d0] ;  /* 0x0000b400649e7a20 */ /* 0x040fe20000410000 */
[----:B------:R-:W-:Y:S01]  /*9df0*/  WARPSYNC 0xffffffff ;  /* 0xffffffff00007948 */ /* 0x000fe20003800000 */
[----:B------:R-:W-:Y:S01]  /*9e00*/  FADD.FTZ R2, -R100, R101 ;  /* 0x0000006564027221 */ /* 0x000fe20000010100 */
[----:B----4-:R-:W1:Y:S01]  /*9e10*/  LDSM.16.MT88.4 R12, [R187] ;  /* 0x00000000bb0c783b */ /* 0x010e620000004200 */
[--C-:B------:R-:W-:Y:S01]  /*9e20*/  FFMA.FTZ R3, R140, c[0x0][0x2d0], -R158.reuse ;  /* 0x0000b4008c037a23 */ /* 0x100fe2000001089e */
[----:B------:R-:W-:Y:S01]  /*9e30*/  ISETP.GT.AND P0, PT, R204, RZ, PT ;  /* 0x000000ffcc00720c */ /* 0x000fe20003f04270 */
[--C-:B------:R-:W-:Y:S02]  /*9e40*/  FFMA.FTZ R101, R146, c[0x0][0x2d0], -R158.reuse ;  /* 0x0000b40092657a23 */ /* 0x100fe4000001089e */
[----:B------:R4:W-:Y:S01]  /*9e50*/  MUFU.EX2 R210, R3 ;  /* 0x0000000300d27308 */ /* 0x0009e20000000800 */
[----:B------:R-:W-:Y:S02]  /*9e60*/  FMUL.FTZ R2, R2, c[0x0][0x2d0] ;  /* 0x0000b40002027a20 */ /* 0x000fe40000410000 */
[----:B------:R-:W5:Y:S07]  /*9e70*/  LDSM.16.MT88.4 R20, [R188] ;  /* 0x00000000bc14783b */ /* 0x000f6e0000004200 */
[----:B------:R2:W-:Y:S01]  /*9e80*/  MUFU.EX2 R194, R101 ;  /* 0x0000006500c27308 */ /* 0x0005e20000000800 */
[----:B------:R-:W3:Y:S09]  /*9e90*/  LDSM.16.MT88.4 R28, [R190] ;  /* 0x00000000be1c783b */ /* 0x000ef20000004200 */
[----:B------:R-:W-:Y:S01]  /*9ea0*/  MUFU.EX2 R2, R2 ;  /* 0x0000000200027308 */ /* 0x000fe20000000800 */
[--C-:B----4-:R-:W-:Y:S09]  /*9eb0*/  FFMA.FTZ R3, R143, c[0x0][0x2d0], -R158.reuse ;  /* 0x0000b4008f037a23 */ /* 0x110ff2000001089e */
[----:B------:R4:W1:Y:S01]  /*9ec0*/  MUFU.EX2 R213, R3 ;  /* 0x0000000300d57308 */ /* 0x0008620000000800 */
[--C-:B--2---:R-:W-:Y:S09]  /*9ed0*/  FFMA.FTZ R101, R147, c[0x0][0x2d0], -R158.reuse ;  /* 0x0000b40093657a23 */ /* 0x104ff2000001089e */
[----:B------:R2:W-:Y:S01]  /*9ee0*/  MUFU.EX2 R193, R101 ;  /* 0x0000006500c17308 */ /* 0x0005e20000000800 */
[--C-:B----4-:R-:W-:Y:S09]  /*9ef0*/  FFMA.FTZ R3, R141, c[0x0][0x2d0], -R158.reuse ;  /* 0x0000b4008d037a23 */ /* 0x110ff2000001089e */
[----:B------:R4:W-:Y:S01]  /*9f00*/  MUFU.EX2 R212, R3 ;  /* 0x0000000300d47308 */ /* 0x0009e20000000800 */
[--C-:B--2---:R-:W-:Y:S09]  /*9f10*/  FFMA.FTZ R101, R148, c[0x0][0x2d0], -R158.reuse ;  /* 0x0000b40094657a23 */ /* 0x104ff2000001089e */
[----:B------:R2:W-:Y:S01]  /*9f20*/  MUFU.EX2 R192, R101 ;  /* 0x0000006500c07308 */ /* 0x0005e20000000800 */
[----:B---34-:R-:W-:Y:S01]  /*9f30*/  FMNMX.FTZ R3, R0, R4, !PT ;  /* 0x0000000400037209 */ /* 0x018fe20007810000 */
[--C-:B------:R-:W-:Y:S08]  /*9f40*/  FFMA.FTZ R0, R136, c[0x0][0x2d0], -R158.reuse ;  /* 0x0000b40088007a23 */ /* 0x100ff0000001089e */
[----:B------:R3:W4:Y:S01]  /*9f50*/  MUFU.EX2 R211, R0 ;  /* 0x0000000000d37308 */ /* 0x0007220000000800 */
[----:B--2---:R-:W-:Y:S09]  /*9f60*/  FFMA.FTZ R101, R149, c[0x0][0x2d0], -R158 ;  /* 0x0000b40095657a23 */ /* 0x004ff2000001089e */
[----:B------:R2:W-:Y:S01]  /*9f70*/  MUFU.EX2 R191, R101 ;  /* 0x0000006500bf7308 */ /* 0x0005e20000000800 */
[C---:B---3--:R-:W-:Y:S02]  /*9f80*/  FADD.FTZ R0, -R3.reuse, R102 ;  /* 0x0000006603007221 */ /* 0x048fe40000010100 */
[----:B------:R-:W-:Y:S02]  /*9f90*/  FMUL.FTZ R102, R3, c[0x0][0x2d0] ;  /* 0x0000b40003667a20 */ /* 0x000fe40000410000 */
[----:B------:R-:W-:Y:S02]  /*9fa0*/  FMUL.FTZ R0, R0, c[0x0][0x2d0] ;  /* 0x0000b40000007a20 */ /* 0x000fe40000410000 */
[--C-:B------:R-:W-:Y:S02]  /*9fb0*/  FFMA.FTZ R4, R142, c[0x0][0x2d0], -R102.reuse ;  /* 0x0000b4008e047a23 */ /* 0x100fe40000010866 */
[----:B------:R-:W-:Y:S02]  /*9fc0*/  LDSM.16.MT88.4 R140, [R190+0x2800] ;  /* 0x00280000be8c783b */ /* 0x000fe40000004200 */
[----:B------:R3:W-:Y:S01]  /*9fd0*/  MUFU.EX2 R209, R4 ;  /* 0x0000000400d17308 */ /* 0x0007e20000000800 */
[--C-:B--2---:R-:W-:Y:S09]  /*9fe0*/  FFMA.FTZ R101, R150, c[0x0][0x2d0], -R102.reuse ;  /* 0x0000b40096657a23 */ /* 0x104ff20000010866 */
[----:B------:R-:W-:Y:S10]  /*9ff0*/  MUFU.EX2 R0, R0 ;  /* 0x0000000000007308 */ /* 0x000ff40000000800 */
[----:B------:R2:W-:Y:S01]  /*a000*/  MUFU.EX2 R183, R101 ;  /* 0x0000006500b77308 */ /* 0x0005e20000000800 */
[--C-:B---3--:R-:W-:Y:S09]  /*a010*/  FFMA.FTZ R4, R145, c[0x0][0x2d0], -R102.reuse ;  /* 0x0000b40091047a23 */ /* 0x108ff20000010866 */
[----:B------:R3:W1:Y:S01]  /*a020*/  MUFU.EX2 R201, R4 ;  /* 0x0000000400c97308 */ /* 0x0006620000000800 */
[--C-:B--2---:R-:W-:Y:S09]  /*a030*/  FFMA.FTZ R101, R152, c[0x0][0x2d0], -R102.reuse ;  /* 0x0000b40098657a23 */ /* 0x104ff20000010866 */
[----:B------:R2:W-:Y:S01]  /*a040*/  MUFU.EX2 R182, R101 ;  /* 0x0000006500b67308 */ /* 0x0005e20000000800 */
[--C-:B---3--:R-:W-:Y:S09]  /*a050*/  FFMA.FTZ R4, R137, c[0x0][0x2d0], -R102.reuse ;  /* 0x0000b40089047a23 */ /* 0x108ff20000010866 */
[----:B------:R3:W-:Y:S01]  /*a060*/  MUFU.EX2 R196, R4 ;  /* 0x0000000400c47308 */ /* 0x0007e20000000800 */
[--C-:B--2---:R-:W-:Y:S02]  /*a070*/  FFMA.FTZ R101, R151, c[0x0][0x2d0], -R102.reuse ;  /* 0x0000b40097657a23 */ /* 0x104fe40000010866 */
[----:B------:R-:W-:Y:S07]  /*a080*/  LDSM.16.MT88.4 R148, [R190+0x3800] ;  /* 0x00380000be94783b */ /* 0x000fee0000004200 */
[----:B------:R2:W-:Y:S01]  /*a090*/  MUFU.EX2 R181, R101 ;  /* 0x0000006500b57308 */ /* 0x0005e20000000800 */
[--C-:B---3--:R-:W-:Y:S02]  /*a0a0*/  FFMA.FTZ R4, R144, c[0x0][0x2d0], -R102.reuse ;  /* 0x0000b40090047a23 */ /* 0x108fe40000010866 */
[----:B------:R-:W-:Y:S07]  /*a0b0*/  LDSM.16.MT88.4 R144, [R188+0x3800] ;  /* 0x00380000bc90783b */ /* 0x000fee0000004200 */
[----:B------:R-:W3:Y:S01]  /*a0c0*/  MUFU.EX2 R195, R4 ;  /* 0x0000000400c37308 */ /* 0x000ee20000000800 */
[----:B--2---:R-:W-:Y:S09]  /*a0d0*/  FFMA.FTZ R101, R153, c[0x0][0x2d0], -R102 ;  /* 0x0000b40099657a23 */ /* 0x004ff20000010866 */
[----:B------:R2:W1:Y:S02]  /*a0e0*/  MUFU.EX2 R180, R101 ;  /* 0x0000006500b47308 */ /* 0x0004640000000800 */
[--C-:B--2---:R-:W-:Y:S01]  /*a0f0*/  FFMA.FTZ R101, R155, c[0x0][0x2d0], -R158.reuse ;  /* 0x0000b4009b657a23 */ /* 0x104fe2000001089e */
[----:B-1----:R-:W-:Y:S01]  /*a100*/  F2FP.PACK_AB R136, R213, R210 ;  /* 0x000000d2d588723e */ /* 0x002fe200000000ff */
[C---:B------:R-:W-:Y:S01]  /*a110*/  FMUL.FTZ R4, R2.reuse, R104 ;  /* 0x0000006802047220 */ /* 0x040fe20000410000 */
[----:B----4-:R-:W-:Y:S01]  /*a120*/  F2FP.PACK_AB R138, R211, R212 ;  /* 0x000000d4d38a723e */ /* 0x010fe200000000ff */
[----:B------:R-:W-:Y:S01]  /*a130*/  FMUL.FTZ R5, R2, R105 ;  /* 0x0000006902057220 */ /* 0x000fe20000410000 */
[----:B------:R-:W-:Y:S01]  /*a140*/  F2FP.PACK_AB R137, R201, R209 ;  /* 0x000000d1c989723e */ /* 0x000fe200000000ff */
[C---:B------:R-:W-:Y:S01]  /*a150*/  FMUL.FTZ R6, R0.reuse, R106 ;  /* 0x0000006a00067220 */ /* 0x040fe20000410000 */
[----:B---3--:R-:W-:Y:S01]  /*a160*/  F2FP.PACK_AB R139, R195, R196 ;  /* 0x000000c4c38b723e */ /* 0x008fe200000000ff */
        /* <DEDUP_REMOVED lines=18> */
[C---:B-----5:R-:W-:Y:S03]  /*a290*/  HMMA.16816.F32 R12, R136.reuse, R20, R12 ;  /* 0x00000014880c723c */ /* 0x060fe6000000180c */
[----:B------:R-:W-:Y:S02]  /*a2a0*/  FMUL.FTZ R19, R0, R119 ;  /* 0x0000007700137220 */ /* 0x000fe40000410000 */
[----:B------:R-:W-:Y:S01]  /*a2b0*/  LDSM.16.MT88.4 R116, [R187+0x800] ;  /* 0x00080000bb74783b */ /* 0x000fe20000004200 */
[C---:B------:R-:W-:Y:S02]  /*a2c0*/  FMUL.FTZ R24, R2.reuse, R124 ;  /* 0x0000007c02187220 */ /* 0x040fe40000410000 */
[C---:B------:R-:W-:Y:S02]  /*a2d0*/  FMUL.FTZ R20, R2.reuse, R120 ;  /* 0x0000007802147220 */ /* 0x040fe40000410000 */
[C---:B------:R-:W-:Y:S03]  /*a2e0*/  HMMA.16816.F32 R16, R136.reuse, R22, R16 ;  /* 0x000000168810723c */ /* 0x040fe60000001810 */
[C---:B------:R-:W-:Y:S02]  /*a2f0*/  FMUL.FTZ R21, R2.reuse, R121 ;  /* 0x0000007902157220 */ /* 0x040fe40000410000 */
[----:B------:R-:W-:Y:S02]  /*a300*/  FMUL.FTZ R25, R2, R125 ;  /* 0x0000007d02197220 */ /* 0x000fe40000410000 */
[C---:B------:R-:W-:Y:S02]  /*a310*/  FMUL.FTZ R22, R0.reuse, R122 ;  /* 0x0000007a00167220 */ /* 0x040fe40000410000 */
[C---:B------:R-:W-:Y:S02]  /*a320*/  FMUL.FTZ R23, R0.reuse, R123 ;  /* 0x0000007b00177220 */ /* 0x040fe40000410000 */
[----:B------:R-:W-:Y:S01]  /*a330*/  LDSM.16.MT88.4 R120, [R188+0x800] ;  /* 0x00080000bc78783b */ /* 0x000fe20000004200 */
[C---:B------:R-:W-:Y:S02]  /*a340*/  FMUL.FTZ R26, R0.reuse, R126 ;  /* 0x0000007e001a7220 */ /* 0x040fe40000410000 */
[----:B------:R-:W-:Y:S02]  /*a350*/  FMUL.FTZ R27, R0, R127 ;  /* 0x0000007f001b7220 */ /* 0x000fe40000410000 */
[C---:B------:R-:W-:Y:S03]  /*a360*/  HMMA.16816.F32 R20, R136.reuse, R28, R20 ;  /* 0x0000001c8814723c */ /* 0x040fe60000001814 */
[----:B------:R-:W-:Y:S01]  /*a370*/  LDSM.16.MT88.4 R124, [R189+0x800] ;  /* 0x00080000bd7c783b */ /* 0x000fe20000004200 */
[C---:B------:R-:W-:Y:S02]  /*a380*/  FMUL.FTZ R32, R2.reuse, R132 ;  /* 0x0000008402207220 */ /* 0x040fe40000410000 */
[C---:B------:R-:W-:Y:S02]  /*a390*/  FMUL.FTZ R33, R2.reuse, R133 ;  /* 0x0000008502217220 */ /* 0x040fe40000410000 */
[C---:B------:R-:W-:Y:S04]  /*a3a0*/  HMMA.16816.F32 R24, R136.reuse, R30, R24 ;  /* 0x0000001e8818723c */ /* 0x040fe80000001818 */
[C---:B------:R-:W-:Y:S02]  /*a3b0*/  FMUL.FTZ R28, R2.reuse, R128 ;  /* 0x00000080021c7220 */ /* 0x040fe40000410000 */
[----:B------:R-:W-:Y:S02]  /*a3c0*/  FMUL.FTZ R29, R2, R129 ;  /* 0x00000081021d7220 */ /* 0x000fe40000410000 */
[C---:B------:R-:W-:Y:S04]  /*a3d0*/  FMUL.FTZ R30, R0.reuse, R130 ;  /* 0x00000082001e7220 */ /* 0x040fe80000410000 */
[C---:B------:R-:W-:Y:S02]  /*a3e0*/  FMUL.FTZ R31, R0.reuse, R131 ;  /* 0x00000083001f7220 */ /* 0x040fe40000410000 */
[----:B------:R-:W-:Y:S01]  /*a3f0*/  LDSM.16.MT88.4 R128, [R187+0x2800] ;  /* 0x00280000bb80783b */ /* 0x000fe20000004200 */
[C---:B------:R-:W-:Y:S02]  /*a400*/  FMUL.FTZ R34, R0.reuse, R134 ;  /* 0x0000008600227220 */ /* 0x040fe40000410000 */
[----:B------:R-:W-:Y:S02]  /*a410*/  FMUL.FTZ R35, R0, R135 ;  /* 0x0000008700237220 */ /* 0x000fe40000410000 */
[C---:B--2---:R-:W-:Y:S03]  /*a420*/  HMMA.16816.F32 R28, R136.reuse, R104, R28 ;  /* 0x00000068881c723c */ /* 0x044fe6000000181c */
[----:B------:R-:W-:Y:S01]  /*a430*/  LDSM.16.MT88.4 R132, [R188+0x2800] ;  /* 0x00280000bc84783b */ /* 0x000fe20000004200 */
[--C-:B-1----:R-:W-:Y:S02]  /*a440*/  FFMA.FTZ R101, R157, c[0x0][0x2d0], -R158.reuse ;  /* 0x0000b4009d657a23 */ /* 0x102fe4000001089e */
[C---:B------:R-:W-:Y:S02]  /*a450*/  FMUL.FTZ R36, R2.reuse, R36 ;  /* 0x0000002402247220 */ /* 0x040fe40000410000 */
[C---:B------:R-:W-:Y:S01]  /*a460*/  HMMA.16816.F32 R32, R136.reuse, R106, R32 ;  /* 0x0000006a8820723c */ /* 0x040fe20000001820 */
[----:B------:R1:W2:Y:S02]  /*a470*/  MUFU.EX2 R178, R101 ;  /* 0x0000006500b27308 */ /* 0x0002a40000000800 */
[----:B------:R-:W5:Y:S01]  /*a480*/  LDSM.16.MT88.4 R104, [R190+0x2000] ;  /* 0x00200000be68783b */ /* 0x000f620000004200 */
[----:B------:R-:W-:Y:S02]  /*a490*/  FMUL.FTZ R37, R2, R37 ;  /* 0x0000002502257220 */ /* 0x000fe40000410000 */
[C---:B------:R-:W-:Y:S02]  /*a4a0*/  FMUL.FTZ R38, R0.reuse, R38 ;  /* 0x0000002600267220 */ /* 0x040fe40000410000 */
[----:B------:R-:W-:Y:S04]  /*a4b0*/  FMUL.FTZ R39, R0, R39 ;  /* 0x0000002700277220 */ /* 0x000fe80000410000 */
[C---:B------:R-:W-:Y:S02]  /*a4c0*/  FMUL.FTZ R40, R2.reuse, R40 ;  /* 0x0000002802287220 */ /* 0x040fe40000410000 */
[----:B------:R-:W-:Y:S01]  /*a4d0*/  FMUL.FTZ R41, R2, R41 ;  /* 0x0000002902297220 */ /* 0x000fe20000410000 */
[C---:B---3--:R-:W-:Y:S03]  /*a4e0*/  HMMA.16816.F32 R36, R136.reuse, R108, R36 ;  /* 0x0000006c8824723c */ /* 0x048fe60000001824 */
[C---:B------:R-:W-:Y:S02]  /*a4f0*/  FMUL.FTZ R42, R0.reuse, R42 ;  /* 0x0000002a002a7220 */ /* 0x040fe40000410000 */
[----:B------:R-:W-:Y:S02]  /*a500*/  FMUL.FTZ R43, R0, R43 ;  /* 0x0000002b002b7220 */ /* 0x000fe40000410000 */
[C---:B------:R-:W-:Y:S02]  /*a510*/  FMUL.FTZ R44, R2.reuse, R44 ;  /* 0x0000002c022c7220 */ /* 0x040fe40000410000 */
[----:B------:R-:W-:Y:S03]  /*a520*/  FMUL.FTZ R45, R2, R45 ;  /* 0x0000002d022d7220 */ /* 0x000fe60000410000 */
[C---:B------:R-:W-:Y:S01]  /*a530*/  HMMA.16816.F32 R40, R136.reuse, R110, R40 ;  /* 0x0000006e8828723c */ /* 0x040fe20000001828 */
[----:B------:R-:W3:Y:S02]  /*a540*/  LDSM.16.MT88.4 R108, [R189+0x2000] ;  /* 0x00200000bd6c783b */ /* 0x000ee40000004200 */
[C---:B------:R-:W-:Y:S02]  /*a550*/  FMUL.FTZ R46, R0.reuse, R46 ;  /* 0x0000002e002e7220 */ /* 0x040fe40000410000 */
[----:B------:R-:W-:Y:S02]  /*a560*/  FMUL.FTZ R47, R0, R47 ;  /* 0x0000002f002f7220 */ /* 0x000fe40000410000 */
[--C-:B-1----:R-:W-:Y:S02]  /*a570*/  FFMA.FTZ R101, R154, c[0x0][0x2d0], -R158.reuse ;  /* 0x0000b4009a657a23 */ /* 0x102fe4000001089e */
[----:B------:R-:W-:Y:S02]  /*a580*/  LDSM.16.MT88.4 R152, [R189+0x3800] ;  /* 0x00380000bd98783b */ /* 0x000fe40000004200 */
[----:B------:R1:W-:Y:S01]  /*a590*/  MUFU.EX2 R177, R101 ;  /* 0x0000006500b17308 */ /* 0x0003e20000000800 */
[C---:B----4-:R-:W-:Y:S03]  /*a5a0*/  HMMA.16816.F32 R44, R136.reuse, R112, R44 ;  /* 0x00000070882c723c */ /* 0x050fe6000000182c */
[C---:B------:R-:W-:Y:S02]  /*a5b0*/  FMUL.FTZ R48, R2.reuse, R48 ;  /* 0x0000003002307220 */ /* 0x040fe40000410000 */
[----:B------:R-:W-:Y:S02]  /*a5c0*/  FMUL.FTZ R49, R2, R49 ;  /* 0x0000003102317220 */ /* 0x000fe40000410000 */
[C---:B------:R-:W-:Y:S02]  /*a5d0*/  FMUL.FTZ R50, R0.reuse, R50 ;  /* 0x0000003200327220 */ /* 0x040fe40000410000 */
[----:B------:R-:W-:Y:S03]  /*a5e0*/  FMUL.FTZ R51, R0, R51 ;  /* 0x0000003300337220 */ /* 0x000fe60000410000 */
[C---:B------:R-:W-:Y:S02]  /*a5f0*/  FMUL.FTZ R52, R2.reuse, R52 ;  /* 0x0000003402347220 */ /* 0x040fe40000410000 */
[----:B------:R-:W-:Y:S02]  /*a600*/  FMUL.FTZ R53, R2, R53 ;  /* 0x0000003502357220 */ /* 0x000fe40000410000 */
[C---:B------:R-:W-:Y:S01]  /*a610*/  HMMA.16816.F32 R48, R136.reuse, R114, R48 ;  /* 0x000000728830723c */ /* 0x040fe20000001830 */
[----:B------:R-:W4:Y:S02]  /*a620*/  LDSM.16.MT88.4 R112, [R187+0x4000] ;  /* 0x00400000bb70783b */ /* 0x000f240000004200 */
[C---:B------:R-:W-:Y:S02]  /*a630*/  FMUL.FTZ R54, R0.reuse, R54 ;  /* 0x0000003600367220 */ /* 0x040fe40000410000 */
[----:B------:R-:W-:Y:S02]  /*a640*/  FMUL.FTZ R55, R0, R55 ;  /* 0x0000003700377220 */ /* 0x000fe40000410000 */
[----:B-1----:R-:W-:Y:S02]  /*a650*/  FFMA.FTZ R101, R156, c[0x0][0x2d0], -R158 ;  /* 0x0000b4009c657a23 */ /* 0x002fe4000001089e */
[C---:B------:R-:W-:Y:S02]  /*a660*/  FMUL.FTZ R56, R2.reuse, R56 ;  /* 0x0000003802387220 */ /* 0x040fe40000410000 */
[----:B------:R1:W1:Y:S01]  /*a670*/  MUFU.EX2 R176, R101 ;  /* 0x0000006500b07308 */ /* 0x0002620000000800 */
[C---:B-----5:R-:W-:Y:S03]  /*a680*/  HMMA.16816.F32 R52, R136.reuse, R104, R52 ;  /* 0x000000688834723c */ /* 0x060fe60000001834 */
[----:B------:R-:W-:Y:S02]  /*a690*/  FMUL.FTZ R57, R2, R57 ;  /* 0x0000003902397220 */ /* 0x000fe40000410000 */
[C---:B------:R-:W-:Y:S02]  /*a6a0*/  FMUL.FTZ R58, R0.reuse, R58 ;  /* 0x0000003a003a7220 */ /* 0x040fe40000410000 */
[----:B------:R-:W-:Y:S02]  /*a6b0*/  FMUL.FTZ R59, R0, R59 ;  /* 0x0000003b003b7220 */ /* 0x000fe40000410000 */
[C---:B------:R-:W-:Y:S03]  /*a6c0*/  FMUL.FTZ R60, R2.reuse, R60 ;  /* 0x0000003c023c7220 */ /* 0x040fe60000410000 */
[----:B------:R-:W-:Y:S02]  /*a6d0*/  FMUL.FTZ R61, R2, R61 ;  /* 0x0000003d023d7220 */ /* 0x000fe40000410000 */
[C---:B------:R-:W-:Y:S01]  /*a6e0*/  HMMA.16816.F32 R56, R136.reuse, R106, R56 ;  /* 0x0000006a8838723c */ /* 0x040fe20000001838 */
[----:B------:R-:W5:Y:S02]  /*a6f0*/  LDSM.16.MT88.4 R104, [R188+0x4000] ;  /* 0x00400000bc68783b */ /* 0x000f640000004200 */
[C---:B------:R-:W-:Y:S02]  /*a700*/  FMUL.FTZ R62, R0.reuse, R62 ;  /* 0x0000003e003e7220 */ /* 0x040fe40000410000 */
[----:B------:R-:W-:Y:S02]  /*a710*/  FMUL.FTZ R63, R0, R63 ;  /* 0x0000003f003f7220 */ /* 0x000fe40000410000 */
[C---:B------:R-:W-:Y:S02]  /*a720*/  FMUL.FTZ R64, R2.reuse, R64 ;  /* 0x0000004002407220 */ /* 0x040fe40000410000 */
[----:B------:R-:W-:Y:S03]  /*a730*/  FMUL.FTZ R65, R2, R65 ;  /* 0x0000004102417220 */ /* 0x000fe60000410000 */
        /* <DEDUP_REMOVED lines=9> */
[C---:B------:R-:W-:Y:S02]  /*a7d0*/  FMUL.FTZ R72, R2.reuse, R72 ;  /* 0x0000004802487220 */ /* 0x040fe40000410000 */
[----:B------:R-:W-:Y:S03]  /*a7e0*/  FMUL.FTZ R73, R2, R73 ;  /* 0x0000004902497220 */ /* 0x000fe60000410000 */
        /* <DEDUP_REMOVED lines=9> */
[C---:B------:R-:W-:Y:S02]  /*a880*/  FMUL.FTZ R80, R2.reuse, R80 ;  /* 0x0000005002507220 */ /* 0x040fe40000410000 */
[----:B------:R-:W-:Y:S03]  /*a890*/  FMUL.FTZ R81, R2, R81 ;  /* 0x0000005102517220 */ /* 0x000fe60000410000 */
[C---:B-----5:R-:W-:Y:S03]  /*a8a0*/  HMMA.16816.F32 R76, R136.reuse, R104, R76 ;  /* 0x00000068884c723c */ /* 0x060fe6000000184c */
[C---:B------:R-:W-:Y:S02]  /*a8b0*/  FMUL.FTZ R82, R0.reuse, R82 ;  /* 0x0000005200527220 */ /* 0x040fe40000410000 */
[----:B------:R-:W-:Y:S02]  /*a8c0*/  FMUL.FTZ R83, R0, R83 ;  /* 0x0000005300537220 */ /* 0x000fe40000410000 */
[C---:B------:R-:W-:Y:S01]  /*a8d0*/  FMUL.FTZ R84, R2.reuse, R84 ;  /* 0x0000005402547220 */ /* 0x040fe20000410000 */
[----:B------:R-:W-:Y:S01]  /*a8e0*/  F2FP.PACK_AB R104, R193, R194 ;  /* 0x000000c2c168723e */ /* 0x000fe200000000ff */
[----:B------:R-:W-:Y:S03]  /*a8f0*/  FMUL.FTZ R85, R2, R85 ;  /* 0x0000005502557220 */ /* 0x000fe60000410000 */
[C---:B------:R-:W-:Y:S03]  /*a900*/  HMMA.16816.F32 R80, R136.reuse, R106, R80 ;  /* 0x0000006a8850723c */ /* 0x040fe60000001850 */
[----:B------:R-:W-:Y:S01]  /*a910*/  FMUL.FTZ R86, R0, R86 ;  /* 0x0000005600567220 */ /* 0x000fe20000410000 */
[----:B------:R-:W-:Y:S01]  /*a920*/  F2FP.PACK_AB R105, R182, R183 ;  /* 0x000000b7b669723e */ /* 0x000fe200000000ff */
[----:B------:R-:W-:Y:S02]  /*a930*/  FMUL.FTZ R87, R0, R87 ;  /* 0x0000005700577220 */ /* 0x000fe40000410000 */
[C---:B------:R-:W-:Y:S01]  /*a940*/  FMUL.FTZ R88, R2.reuse, R88 ;  /* 0x0000005802587220 */ /* 0x040fe20000410000 */
[----:B------:R-:W-:Y:S01]  /*a950*/  F2FP.PACK_AB R106, R191, R192 ;  /* 0x000000c0bf6a723e */ /* 0x000fe200000000ff */
[----:B------:R-:W-:Y:S03]  /*a960*/  FMUL.FTZ R89, R2, R89 ;  /* 0x0000005902597220 */ /* 0x000fe60000410000 */
[C---:B---3--:R-:W-:Y:S03]  /*a970*/  HMMA.16816.F32 R84, R136.reuse, R108, R84 ;  /* 0x0000006c8854723c */ /* 0x048fe60000001854 */
[----:B------:R-:W-:Y:S01]  /*a980*/  FMUL.FTZ R90, R0, R90 ;  /* 0x0000005a005a7220 */ /* 0x000fe20000410000 */
[----:B------:R-:W-:Y:S01]  /*a990*/  F2FP.PACK_AB R107, R180, R181 ;  /* 0x000000b5b46b723e */ /* 0x000fe200000000ff */
        /* <DEDUP_REMOVED lines=12> */
[----:B-1----:R-:W-:Y:S02]  /*aa60*/  FFMA.FTZ R101, R160, c[0x0][0x2d0], -R102 ;  /* 0x0000b400a0657a23 */ /* 0x002fe40000010866 */
[----:B------:R-:W-:Y:S02]  /*aa70*/  FFMA.FTZ R2, R2, R214, R210 ;  /* 0x000000d602027223 */ /* 0x000fe400000100d2 */
[----:B------:R1:W-:Y:S01]  /*aa80*/  MUFU.EX2 R175, R101 ;  /* 0x0000006500af7308 */ /* 0x0003e20000000800 */
[----:B------:R-:W-:Y:S01]  /*aa90*/  HMMA.16816.F32 R96, R136, R114, R96 ;  /* 0x000000728860723c */ /* 0x000fe20000001860 */
[----:B------:R-:W4:Y:S02]  /*aaa0*/  LDSM.16.MT88.4 R112, [R189+0x2800] ;  /* 0x00280000bd70783b */ /* 0x000f240000004200 */
[----:B------:R-:W-:Y:S05]  /*aab0*/  FFMA.FTZ R0, R0, R215, R209 ;  /* 0x000000d700007223 */ /* 0x000fea00000100d1 */
[C---:B------:R-:W-:Y:S01]  /*aac0*/  HMMA.16816.F32 R4, R104.reuse, R116, R4 ;  /* 0x000000746804723c */ /* 0x040fe20000001804 */
[----:B------:R-:W-:Y:S07]  /*aad0*/  LDSM.16.MT88.4 R136, [R190+0x3000] ;  /* 0x00300000be88783b */ /* 0x000fee0000004200 */
[C---:B------:R-:W-:Y:S01]  /*aae0*/  HMMA.16816.F32 R8, R104.reuse, R118, R8 ;  /* 0x000000766808723c */ /* 0x040fe20000001808 */
[----:B------:R-:W-:Y:S03]  /*aaf0*/  LDSM.16.MT88.4 R116, [R188+0x4800] ;  /* 0x00480000bc74783b */ /* 0x000fe60000004200 */
[--C-:B-1----:R-:W-:Y:S04]  /*ab00*/  FFMA.FTZ R101, R161, c[0x0][0x2d0], -R102.reuse ;  /* 0x0000b400a1657a23 */ /* 0x102fe80000010866 */
[C---:B------:R-:W-:Y:S01]  /*ab10*/  HMMA.16816.F32 R12, R104.reuse, R120, R12 ;  /* 0x00000078680c723c */ /* 0x040fe2000000180c */
[----:B------:R1:W5:Y:S07]  /*ab20*/  MUFU.EX2 R174, R101 ;  /* 0x0000006500ae7308 */ /* 0x00036e0000000800 */
[C---:B------:R-:W-:Y:S01]  /*ab30*/  HMMA.16816.F32 R16, R104.reuse, R122, R16 ;  /* 0x0000007a6810723c */ /* 0x040fe20000001810 */
[----:B------:R-:W-:Y:S07]  /*ab40*/  LDSM.16.MT88.4 R120, [R190+0x4800] ;  /* 0x00480000be78783b */ /* 0x000fee0000004200 */
[C---:B---3--:R-:W-:Y:S08]  /*ab50*/  HMMA.16816.F32 R20, R104.reuse, R108, R20 ;  /* 0x0000006c6814723c */ /* 0x048ff00000001814 */
[C---:B------:R-:W-:Y:S01]  /*ab60*/  HMMA.16816.F32 R24, R104.reuse, R110, R24 ;  /* 0x0000006e6818723c */ /* 0x040fe20000001818 */
[----:B------:R-:W3:Y:S03]  /*ab70*/  LDSM.16.MT88.4 R108, [R187+0x4800] ;  /* 0x00480000bb6c783b */ /* 0x000ee60000004200 */
        /* <DEDUP_REMOVED lines=8> */
[----:B-1----:R-:W-:Y:S04]  /*ac00*/  FFMA.FTZ R101, R162, c[0x0][0x2d0], -R102 ;  /* 0x0000b400a2657a23 */ /* 0x002fe80000010866 */
[C---:B------:R-:W-:Y:S01]  /*ac10*/  HMMA.16816.F32 R44, R104.reuse, R132, R44 ;  /* 0x00000084682c723c */ /* 0x040fe2000000182c */
[----:B------:R1:W1:Y:S07]  /*ac20*/  MUFU.EX2 R172, R101 ;  /* 0x0000006500ac7308 */ /* 0x00026e0000000800 */
[C---:B------:R-:W-:Y:S01]  /*ac30*/  HMMA.16816.F32 R48, R104.reuse, R134, R48 ;  /* 0x000000866830723c */ /* 0x040fe20000001830 */
[----:B------:R-:W-:Y:S07]  /*ac40*/  LDSM.16.MT88.4 R132, [R188+0x3000] ;  /* 0x00300000bc84783b */ /* 0x000fee0000004200 */
[C---:B------:R-:W-:Y:S08]  /*ac50*/  HMMA.16816.F32 R52, R104.reuse, R140, R52 ;  /* 0x0000008c6834723c */ /* 0x040ff00000001834 */
[C---:B------:R-:W-:Y:S01]  /*ac60*/  HMMA.16816.F32 R56, R104.reuse, R142, R56 ;  /* 0x0000008e6838723c */ /* 0x040fe20000001838 */
[----:B------:R-:W-:Y:S03]  /*ac70*/  LDSM.16.MT88.4 R140, [R187+0x3800] ;  /* 0x00380000bb8c783b */ /* 0x000fe60000004200 */
[--C-:B-1----:R-:W-:Y:S04]  /*ac80*/  FFMA.FTZ R101, R166, c[0x0][0x2d0], -R158.reuse ;  /* 0x0000b400a6657a23 */ /* 0x102fe8000001089e */
[C---:B----4-:R-:W-:Y:S01]  /*ac90*/  HMMA.16816.F32 R60, R104.reuse, R112, R60 ;  /* 0x00000070683c723c */ /* 0x050fe2000000183c */
[----:B------:R1:W-:Y:S07]  /*aca0*/  MUFU.EX2 R171, R101 ;  /* 0x0000006500ab7308 */ /* 0x0003ee0000000800 */
[C---:B------:R-:W-:Y:S01]  /*acb0*/  HMMA.16816.F32 R64, R104.reuse, R114, R64 ;  /* 0x000000726840723c */ /* 0x040fe20000001840 */
[----:B------:R-:W4:Y:S07]  /*acc0*/  LDSM.16.MT88.4 R112, [R189+0x4800] ;  /* 0x00480000bd70783b */ /* 0x000f2e0000004200 */
[C---:B---3--:R-:W-:Y:S08]  /*acd0*/  HMMA.16816.F32 R68, R104.reuse, R108, R68 ;  /* 0x0000006c6844723c */ /* 0x048ff00000001844 */
[C---:B------:R-:W-:Y:S01]  /*ace0*/  HMMA.16816.F32 R72, R104.reuse, R110, R72 ;  /* 0x0000006e6848723c */ /* 0x040fe20000001848 */
[----:B------:R-:W3:Y:S03]  /*acf0*/  LDSM.16.MT88.4 R108, [R187+0x1000] ;  /* 0x00100000bb6c783b */ /* 0x000ee60000004200 */
[--C-:B-1----:R-:W-:Y:S04]  /*ad00*/  FFMA.FTZ R101, R164, c[0x0][0x2d0], -R158.reuse ;  /* 0x0000b400a4657a23 */ /* 0x102fe8000001089e */
[C---:B------:R-:W-:Y:S01]  /*ad10*/  HMMA.16816.F32 R76, R104.reuse, R116, R76 ;  /* 0x00000074684c723c */ /* 0x040fe2000000184c */
[----:B------:R1:W1:Y:S07]  /*ad20*/  MUFU.EX2 R166, R101 ;  /* 0x0000006500a67308 */ /* 0x00026e0000000800 */
[C---:B------:R-:W-:Y:S01]  /*ad30*/  HMMA.16816.F32 R80, R104.reuse, R118, R80 ;  /* 0x000000766850723c */ /* 0x040fe20000001850 */
[----:B------:R-:W3:Y:S07]  /*ad40*/  LDSM.16.MT88.4 R116, [R190+0x1000] ;  /* 0x00100000be74783b */ /* 0x000eee0000004200 */
[C---:B------:R-:W-:Y:S08]  /*ad50*/  HMMA.16816.F32 R84, R104.reuse, R120, R84 ;  /* 0x000000786854723c */ /* 0x040ff00000001854 */
[C---:B------:R-:W-:Y:S01]  /*ad60*/  HMMA.16816.F32 R88, R104.reuse, R122, R88 ;  /* 0x0000007a6858723c */ /* 0x040fe20000001858 */
[----:B------:R-:W3:Y:S03]  /*ad70*/  LDSM.16.MT88.4 R120, [R187+0x3000] ;  /* 0x00300000bb78783b */ /* 0x000ee60000004200 */
[--C-:B-1----:R-:W-:Y:S04]  /*ad80*/  FFMA.FTZ R101, R163, c[0x0][0x2d0], -R158.reuse ;  /* 0x0000b400a3657a23 */ /* 0x102fe8000001089e */
[C---:B----4-:R-:W-:Y:S01]  /*ad90*/  HMMA.16816.F32 R92, R104.reuse, R112, R92 ;  /* 0x00000070685c723c */ /* 0x050fe2000000185c */
[----:B------:R1:W-:Y:S07]  /*ada0*/  MUFU.EX2 R164, R101 ;  /* 0x0000006500a47308 */ /* 0x0003ee0000000800 */
[----:B------:R-:W-:Y:S01]  /*adb0*/  HMMA.16816.F32 R96, R104, R114, R96 ;  /* 0x000000726860723c */ /* 0x000fe20000001860 */
[----:B------:R-:W-:Y:S06]  /*adc0*/  LDSM.16.MT88.4 R112, [R187+0x5000] ;  /* 0x00500000bb70783b */ /* 0x000fec0000004200 */
[----:B--2---:R-:W-:Y:S02]  /*add0*/  F2FP.PACK_AB R104, R178, R179 ;  /* 0x000000b3b268723e */ /* 0x004fe400000000ff */
[----:B------:R-:W-:Y:S03]  /*ade0*/  F2FP.PACK_AB R106, R176, R177 ;  /* 0x000000b1b06a723e */ /* 0x000fe600000000ff */
[----:B-----5:R-:W-:Y:S02]  /*adf0*/  F2FP.PACK_AB R105, R174, R175 ;  /* 0x000000afae69723e */ /* 0x020fe400000000ff */
[----:B------:R-:W-:Y:S01]  /*ae00*/  F2FP.PACK_AB R107, R172, R173 ;  /* 0x000000adac6b723e */ /* 0x000fe200000000ff */
[----:B-1----:R-:W-:Y:S02]  /*ae10*/  FFMA.FTZ R101, R165, c[0x0][0x2d0], -R158 ;  /* 0x0000b400a5657a23 */ /* 0x002fe4000001089e */
[----:B------:R-:W-:Y:S04]  /*ae20*/  LDSM.16.MT88.4 R156, [R187+0x5800] ;  /* 0x00580000bb9c783b */ /* 0x000fe80000004200 */
[C---:B---3--:R-:W-:Y:S01]  /*ae30*/  HMMA.16816.F32 R4, R104.reuse, R108, R4 ;  /* 0x0000006c6804723c */ /* 0x048fe20000001804 */
[----:B------:R1:W-:Y:S07]  /*ae40*/  MUFU.EX2 R163, R101 ;  /* 0x0000006500a37308 */ /* 0x0003ee0000000800 */
[C---:B------:R-:W-:Y:S01]  /*ae50*/  HMMA.16816.F32 R8, R104.reuse, R110, R8 ;  /* 0x0000006e6808723c */ /* 0x040fe20000001808 */
[----:B------:R-:W2:Y:S07]  /*ae60*/  LDSM.16.MT88.4 R108, [R189+0x3000] ;  /* 0x00300000bd6c783b */ /* 0x000eae0000004200 */
[C---:B------:R-:W-:Y:S08]  /*ae70*/  HMMA.16816.F32 R12, R104.reuse, R124, R12 ;  /* 0x0000007c680c723c */ /* 0x040ff0000000180c */
[C---:B------:R-:W-:Y:S01]  /*ae80*/  HMMA.16816.F32 R16, R104.reuse, R126, R16 ;  /* 0x0000007e6810723c */ /* 0x040fe20000001810 */
[----:B------:R-:W-:Y:S03]  /*ae90*/  LDSM.16.MT88.4 R124, [R190+0x1800] ;  /* 0x00180000be7c783b */ /* 0x000fe60000004200 */
[--C-:B-1----:R-:W-:Y:S04]  /*aea0*/  FFMA.FTZ R101, R167, c[0x0][0x2d0], -R102.reuse ;  /* 0x0000b400a7657a23 */ /* 0x102fe80000010866 */
[C---:B------:R-:W-:Y:S01]  /*aeb0*/  HMMA.16816.F32 R20, R104.reuse, R116, R20 ;  /* 0x000000746814723c */ /* 0x040fe20000001814 */
[----:B------:R1:W-:Y:S07]  /*aec0*/  MUFU.EX2 R162, R101 ;  /* 0x0000006500a27308 */ /* 0x0003ee0000000800 */
[C---:B------:R-:W-:Y:S01]  /*aed0*/  HMMA.16816.F32 R24, R104.reuse, R118, R24 ;  /* 0x000000766818723c */ /* 0x040fe20000001818 */
[----:B------:R-:W3:Y:S07]  /*aee0*/  LDSM.16.MT88.4 R116, [R188+0x5000] ;  /* 0x00500000bc74783b */ /* 0x000eee0000004200 */
[C---:B------:R-:W-:Y:S08]  /*aef0*/  HMMA.16816.F32 R28, R104.reuse, R128, R28 ;  /* 0x00000080681c723c */ /* 0x040ff0000000181c */
[C---:B------:R-:W-:Y:S04]  /*af00*/  HMMA.16816.F32 R32, R104.reuse, R130, R32 ;  /* 0x000000826820723c */ /* 0x040fe80000001820 */
[--C-:B-1----:R-:W-:Y:S04]  /*af10*/  FFMA.FTZ R101, R169, c[0x0][0x2d0], -R102.reuse ;  /* 0x0000b400a9657a23 */ /* 0x102fe80000010866 */
[C---:B------:R-:W-:Y:S01]  /*af20*/  HMMA.16816.F32 R36, R104.reuse, R120, R36 ;  /* 0x000000786824723c */ /* 0x040fe20000001824 */
[----:B------:R1:W4:Y:S07]  /*af30*/  MUFU.EX2 R161, R101 ;  /* 0x0000006500a17308 */ /* 0x00032e0000000800 */
[C---:B------:R-:W-:Y:S01]  /*af40*/  HMMA.16816.F32 R40, R104.reuse, R122, R40 ;  /* 0x0000007a6828723c */ /* 0x040fe20000001828 */
[----:B------:R-:W5:Y:S07]  /*af50*/  LDSM.16.MT88.4 R120, [R190+0x5000] ;  /* 0x00500000be78783b */ /* 0x000f6e0000004200 */
[C---:B------:R-:W-:Y:S08]  /*af60*/  HMMA.16816.F32 R44, R104.reuse, R132, R44 ;  /* 0x00000084682c723c */ /* 0x040ff0000000182c */
[C---:B------:R-:W-:Y:S01]  /*af70*/  HMMA.16816.F32 R48, R104.reuse, R134, R48 ;  /* 0x000000866830723c */ /* 0x040fe20000001830 */
[----:B------:R-:W-:Y:S03]  /*af80*/  LDSM.16.MT88.4 R132, [R189+0x1800] ;  /* 0x00180000bd84783b */ /* 0x000fe60000004200 */
[--C-:B-1----:R-:W-:Y:S04]  /*af90*/  FFMA.FTZ R101, R168, c[0x0][0x2d0], -R102.reuse ;  /* 0x0000b400a8657a23 */ /* 0x102fe80000010866 */
[C---:B------:R-:W-:Y:S01]  /*afa0*/  HMMA.16816.F32 R52, R104.reuse, R136, R52 ;  /* 0x000000886834723c */ /* 0x040fe20000001834 */
[----:B------:R1:W-:Y:S06]  /*afb0*/  MUFU.EX2 R160, R101 ;  /* 0x0000006500a07308 */ /* 0x0003ec0000000800 */
[----:B------:R-:W-:Y:S01]  /*afc0*/  F2FP.PACK_AB R136, R166, R171 ;  /* 0x000000aba688723e */ /* 0x000fe200000000ff */
[C---:B------:R-:W-:Y:S04]  /*afd0*/  HMMA.16816.F32 R56, R104.reuse, R138, R56 ;  /* 0x0000008a6838723c */ /* 0x040fe80000001838 */
[----:B----4-:R-:W-:Y:S03]  /*afe0*/  F2FP.PACK_AB R137, R161, R162 ;  /* 0x000000a2a189723e */ /* 0x010fe600000000ff */
[----:B------:R-:W-:Y:S01]  /*aff0*/  F2FP.PACK_AB R138, R163, R164 ;  /* 0x000000a4a38a723e */ /* 0x000fe200000000ff */
[C---:B--2---:R-:W-:Y:S08]  /*b000*/  HMMA.16816.F32 R60, R104.reuse, R108, R60 ;  /* 0x0000006c683c723c */ /* 0x044ff0000000183c */
[C---:B------:R-:W-:Y:S01]  /*b010*/  HMMA.16816.F32 R64, R104.reuse, R110, R64 ;  /* 0x0000006e6840723c */ /* 0x040fe20000001840 */
[----:B------:R-:W2:Y:S03]  /*b020*/  LDSM.16.MT88.4 R108, [R189+0x5000] ;  /* 0x00500000bd6c783b */ /* 0x000ea60000004200 */
[----:B-1----:R-:W-:Y:S01]  /*b030*/  FFMA.FTZ R101, R170, c[0x0][0x2d0], -R102 ;  /* 0x0000b400aa657a23 */ /* 0x002fe20000010866 */
[-C--:B------:R-:W-:Y:S03]  /*b040*/  MOV R102, R3.reuse ;  /* 0x0000000300667202 */ /* 0x080fe60000000f00 */
[C---:B------:R-:W-:Y:S02]  /*b050*/  HMMA.16816.F32 R68, R104.reuse, R112, R68 ;  /* 0x000000706844723c */ /* 0x040fe40000001844 */
[----:B------:R-:W1:Y:S06]  /*b060*/  MUFU.EX2 R101, R101 ;  /* 0x0000006500657308 */ /* 0x000e6c0000000800 */
[C---:B------:R-:W-:Y:S01]  /*b070*/  HMMA.16816.F32 R72, R104.reuse, R114, R72 ;  /* 0x000000726848723c */ /* 0x040fe20000001848 */
[----:B------:R-:W4:Y:S07]  /*b080*/  LDSM.16.MT88.4 R112, [R187+0x1800] ;  /* 0x00180000bb70783b */ /* 0x000f2e0000004200 */
[C---:B---3--:R-:W-:Y:S08]  /*b090*/  HMMA.16816.F32 R76, R104.reuse, R116, R76 ;  /* 0x00000074684c723c */ /* 0x048ff0000000184c */
[C---:B------:R-:W-:Y:S01]  /*b0a0*/  HMMA.16816.F32 R80, R104.reuse, R118, R80 ;  /* 0x000000766850723c */ /* 0x040fe20000001850 */
[----:B------:R-:W3:Y:S03]  /*b0b0*/  LDSM.16.MT88.4 R116, [R188+0x1800] ;  /* 0x00180000bc74783b */ /* 0x000ee60000004200 */
[----:B-1----:R-:W-:Y:S04]  /*b0c0*/  F2FP.PACK_AB R139, R101, R160 ;  /* 0x000000a0658b723e */ /* 0x002fe800000000ff */
[C---:B-----5:R-:W-:Y:S08]  /*b0d0*/  HMMA.16816.F32 R84, R104.reuse, R120, R84 ;  /* 0x000000786854723c */ /* 0x060ff00000001854 */
[C---:B------:R-:W-:Y:S08]  /*b0e0*/  HMMA.16816.F32 R88, R104.reuse, R122, R88 ;  /* 0x0000007a6858723c */ /* 0x040ff00000001858 */
[C---:B--2---:R-:W-:Y:S08]  /*b0f0*/  HMMA.16816.F32 R92, R104.reuse, R108, R92 ;  /* 0x0000006c685c723c */ /* 0x044ff0000000185c */
[----:B------:R-:W-:Y:S08]  /*b100*/  HMMA.16816.F32 R96, R104, R110, R96 ;  /* 0x0000006e6860723c */ /* 0x000ff00000001860 */
[C---:B----4-:R-:W-:Y:S01]  /*b110*/  HMMA.16816.F32 R104, R136.reuse, R112, R4 ;  /* 0x000000708868723c */ /* 0x050fe20000001804 */
[----:B------:R-:W1:Y:S07]  /*b120*/  LDSM.16.MT88.4 R4, [R188+0x5800] ;  /* 0x00580000bc04783b */ /* 0x000e6e0000004200 */
[C---:B------:R-:W-:Y:S01]  /*b130*/  HMMA.16816.F32 R108, R136.reuse, R114, R8 ;  /* 0x00000072886c723c */ /* 0x040fe20000001808 */
[----:B------:R-:W2:Y:S07]  /*b140*/  LDSM.16.MT88.4 R8, [R190+0x5800] ;  /* 0x00580000be08783b */ /* 0x000eae0000004200 */
[C---:B---3--:R-:W-:Y:S01]  /*b150*/  HMMA.16816.F32 R112, R136.reuse, R116, R12 ;  /* 0x000000748870723c */ /* 0x048fe2000000180c */
[----:B------:R-:W3:Y:S07]  /*b160*/  LDSM.16.MT88.4 R12, [R189+0x5800] ;  /* 0x00580000bd0c783b */ /* 0x000eee0000004200 */
        /* <DEDUP_REMOVED lines=44> */
[----:B------:R-:W-:Y:S01]  /*b430*/  MOV R8, R3 ;  /* 0x0000000300087202 */ /* 0x000fe20000000f00 */
[C---:B------:R-:W-:Y:S04]  /*b440*/  HMMA.16816.F32 R88, R136.reuse, R10, R88 ;  /* 0x0000000a8858723c */ /* 0x040fe80000001858 */
[----:B------:R-:W-:Y:S02]  /*b450*/  FADD.FTZ R4, R164, R2 ;  /* 0x00000002a4047221 */ /* 0x000fe40000010000 */
[----:B------:R-:W-:Y:S01]  /*b460*/  FADD.FTZ R2, R160, R0 ;  /* 0x00000000a0027221 */ /* 0x000fe20000010000 */
[----:B------:R-:W-:Y:S01]  /*b470*/  IADD3 R0, R204, -0x1, RZ ;  /* 0xffffffffcc007810 */ /* 0x000fe20007ffe0ff */
[C---:B---3--:R-:W-:Y:S04]  /*b480*/  HMMA.16816.F32 R92, R136.reuse, R12, R92 ;  /* 0x0000000c885c723c */ /* 0x048fe8000000185c */
[----:B------:R-:W-:Y:S01]  /*b490*/  FADD.FTZ R214, R163, R4 ;  /* 0x00000004a3d67221 */ /* 0x000fe20000010000 */
[----:B------:R-:W-:Y:S01]  /*b4a0*/  MOV R204, R0 ;  /* 0x0000000000cc7202 */ /* 0x000fe20000000f00 */
[----:B------:R-:W-:Y:S01]  /*b4b0*/  FADD.FTZ R215, R101, R2 ;  /* 0x0000000265d77221 */ /* 0x000fe20000010000 */
[----:B------:R-:W-:Y:S01]  /*b4c0*/  MOV R101, R100 ;  /* 0x0000006400657202 */ /* 0x000fe20000000f00 */
[----:B------:R-:W-:Y:S01]  /*b4d0*/  HMMA.16816.F32 R96, R136, R14, R96 ;  /* 0x0000000e8860723c */ /* 0x000fe20000001860 */
[----:B------:R-:W-:Y:S07]  /*b4e0*/  @!UPT UIADD3 URZ, URZ, URZ, URZ ;  /* 0x0000003f3f3ff290 */ /* 0x000fee000fffe03f */
[----:B------:R-:W-:-:S11]  /*b4f0*/  @P0 BRA `(.L_x_511) ;  /* 0xffffcf5000000947 */ /* 0x000fd6000383ffff */
.L_x_504:
[----:B------:R-:W-:Y:S05]  /*b500*/  BRA.DIV ~URZ, `(.L_x_512) ;  /* 0x000041927f007947 */ /* 0x000fea000b800000 */
[----:B------:R1:W2:Y:S02]  /*b510*/  SHFL.BFLY PT, R5, R214, 0x2, 0x1f ;  /* 0x0c401f00d6057f89 */ /* 0x0002a400000e0000 */
.L_x_564:
[----:B--2---:R-:W-:Y:S01]  /*b520*/  FADD.FTZ R5, R5, R214 ;  /* 0x000000d605057221 */ /* 0x004fe20000010000 */
[----:B------:R-:W-:Y:S05]  /*b530*/  BRA.DIV ~URZ, `(.L_x_513) ;  /* 0x000041c27f007947 */ /* 0x000fea000b800000 */
[----:B------:R-:W2:Y:S04]  /*b540*/  SHFL.BFLY PT, R4, R215, 0x2, 0x1f ;  /* 0x0c401f00d7047f89 */ /* 0x000ea800000e0000 */
[----:B------:R-:W3:Y:S01]  /*b550*/  SHFL.BFLY PT, R0, R5, 0x1, 0x1f ;  /* 0x0c201f0005007f89 */ /* 0x000ee200000e0000 */
[----:B--2---:R-:W-:-:S02]  /*b560*/  FADD.FTZ R4, R4, R215 ;  /* 0x000000d704047221 */ /* 0x004fc40000010000 */
[----:B---3--:R-:W-:-:S03]  /*b570*/  FADD.FTZ R5, R5, R0 ;  /* 0x0000000005057221 */ /* 0x008fc60000010000 */
[----:B------:R2:W3:Y:S04]  /*b580*/  SHFL.BFLY PT, R3, R4, 0x1, 0x1f ;  /* 0x0c201f0004037f89 */ /* 0x0004e800000e0000 */
.L_x_565:
[----:B------:R-:W-:Y:S01]  /*b590*/  FSETP.NE.FTZ.AND P1, PT, R5, RZ, PT ;  /* 0x000000ff0500720b */ /* 0x000fe20003f35000 */
[----:B---3--:R-:W-:Y:S01]  /*b5a0*/  FADD.FTZ R3, R3, R4 ;  /* 0x0000000403037221 */ /* 0x008fe20000010000 */
[----:B------:R-:W-:Y:S02]  /*b5b0*/  MOV R2, RZ ;  /* 0x000000ff00027202 */ /* 0x000fe40000000f00 */
[----:B------:R-:W-:Y:S02]  /*b5c0*/  MOV R0, RZ ;  /* 0x000000ff00007202 */ /* 0x000fe40000000f00 */
[----:B------:R-:W-:Y:S02]  /*b5d0*/  FSETP.NE.FTZ.AND P0, PT, R3, RZ, PT ;  /* 0x000000ff0300720b */ /* 0x000fe40003f15000 */
[----:B------:R-:W-:-:S05]  /*b5e0*/  MOV R136, 0xff800000 ;  /* 0xff80000000887802 */ /* 0x000fca0000000f00 */
[----:B------:R-:W3:Y:S01]  /*b5f0*/  @P1 MUFU.RCP R2, R5 ;  /* 0x0000000500021308 */ /* 0x000ee20000001000 */
[----:B--2---:R-:W-:-:S05]  /*b600*/  @P1 MOV R4, 0x3f317218 ;  /* 0x3f31721800041802 */ /* 0x004fca0000000f00 */
[----:B------:R-:W-:Y:S02]  /*b610*/  @P1 FMUL.FTZ R4, R4, c[0x0][0x2d0] ;  /* 0x0000b40004041a20 */ /* 0x000fe40000410000 */
[----:B------:R-:W2:Y:S01]  /*b620*/  @P1 MUFU.LG2 R5, R5 ;  /* 0x0000000500051308 */ /* 0x000ea20000000c00 */
[----:B---3--:R-:W-:-:S07]  /*b630*/  FMUL.FTZ R34, R2, R133 ;  /* 0x0000008502227220 */ /* 0x008fce0000410000 */
[----:B------:R-:W3:Y:S01]  /*b640*/  @P0 MUFU.RCP R0, R3 ;  /* 0x0000000300000308 */ /* 0x000ee20000001000 */
        /* <DEDUP_REMOVED lines=15> */
[C---:B------:R-:W-:Y:S01]  /*b740*/  FMUL.FTZ R101, R2.reuse, R36 ;  /* 0x0000002402657220 */ /* 0x040fe20000410000 */
[----:B------:R-:W-:Y:S01]  /*b750*/  MOV R36, 0x1 ;  /* 0x0000000100247802 */ /* 0x000fe20000000f00 */
[C---:B------:R-:W-:Y:S02]  /*b760*/  FMUL.FTZ R32, R2.reuse, R37 ;  /* 0x0000002502207220 */ /* 0x040fe40000410000 */
[----:B------:R-:W-:-:S02]  /*b770*/  FMUL.FTZ R102, R2, R40 ;  /* 0x0000002802667220 */ /* 0x000fc40000410000 */
[C---:B------:R-:W-:Y:S02]  /*b780*/  FMUL.FTZ R30, R2.reuse, R41 ;  /* 0x00000029021e7220 */ /* 0x040fe40000410000 */
[C---:B------:R-:W-:Y:S02]  /*b790*/  FMUL.FTZ R103, R2.reuse, R44 ;  /* 0x0000002c02677220 */ /* 0x040fe40000410000 */
[C---:B------:R-:W-:Y:S02]  /*b7a0*/  FMUL.FTZ R28, R2.reuse, R45 ;  /* 0x0000002d021c7220 */ /* 0x040fe40000410000 */
[C---:B------:R-:W-:Y:S02]  /*b7b0*/  FMUL.FTZ R133, R2.reuse, R48 ;  /* 0x0000003002857220 */ /* 0x040fe40000410000 */
[C---:B------:R-:W-:Y:S01]  /*b7c0*/  FMUL.FTZ R26, R2.reuse, R49 ;  /* 0x00000031021a7220 */ /* 0x040fe20000410000 */
[----:B------:R-:W-:Y:S01]  /*b7d0*/  MOV R49, 0xff800000 ;  /* 0xff80000000317802 */ /* 0x000fe20000000f00 */
        /* <DEDUP_REMOVED lines=23> */
[----:B------:R-:W-:Y:S02]  /*b950*/  FMUL.FTZ R97, R2, R97 ;  /* 0x0000006102617220 */ /* 0x000fe40000410000 */
[----:B------:R4:W5:Y:S01]  /*b960*/  @P0 MUFU.LG2 R2, R3 ;  /* 0x0000000300020308 */ /* 0x0009620000000c00 */
[----:B--2---:R-:W-:-:S02]  /*b970*/  @P1 FMUL.FTZ R5, R5, 0.69314718246459960938 ;  /* 0x3f31721805051820 */ /* 0x004fc40000410000 */
[----:B---3--:R-:W-:Y:S02]  /*b980*/  FMUL.FTZ R106, R0, R106 ;  /* 0x0000006a006a7220 */ /* 0x008fe40000410000 */
[----:B------:R-:W-:Y:S02]  /*b990*/  @P1 FFMA.FTZ R136, R4, R100, R5 ;  /* 0x0000006404881223 */ /* 0x000fe40000010005 */
[C---:B------:R-:W-:Y:S02]  /*b9a0*/  FMUL.FTZ R107, R0.reuse, R107 ;  /* 0x0000006b006b7220 */ /* 0x040fe40000410000 */
[C---:B------:R-:W-:Y:S02]  /*b9b0*/  FMUL.FTZ R110, R0.reuse, R110 ;  /* 0x0000006e006e7220 */ /* 0x040fe40000410000 */
[C---:B------:R-:W-:Y:S02]  /*b9c0*/  FMUL.FTZ R45, R0.reuse, R111 ;  /* 0x0000006f002d7220 */ /* 0x040fe40000410000 */
[----:B------:R-:W-:-:S02]  /*b9d0*/  FMUL.FTZ R114, R0, R114 ;  /* 0x0000007200727220 */ /* 0x000fc40000410000 */
[----:B------:R-:W-:Y:S01]  /*b9e0*/  FMUL.FTZ R115, R0, R115 ;  /* 0x0000007300737220 */ /* 0x000fe20000410000 */
[----:B----4-:R-:W-:Y:S01]  /*b9f0*/  @P0 MOV R3, 0x3f317218 ;  /* 0x3f31721800030802 */ /* 0x010fe20000000f00 */
[----:B-----5:R-:W-:Y:S02]  /*ba00*/  @P0 FMUL.FTZ R2, R2, 0.69314718246459960938 ;  /* 0x3f31721802020820 */ /* 0x020fe40000410000 */
[C---:B------:R-:W-:Y:S02]  /*ba10*/  FMUL.FTZ R118, R0.reuse, R118 ;  /* 0x0000007600767220 */ /* 0x040fe40000410000 */
[----:B------:R-:W-:Y:S02]  /*ba20*/  @P0 FMUL.FTZ R3, R3, c[0x0][0x2d0] ;  /* 0x0000b40003030a20 */ /* 0x000fe40000410000 */
        /* <DEDUP_REMOVED lines=40> */
[----:B------:R-:W-:Y:S01]  /*bcb0*/  FMUL.FTZ R99, R0, R99 ;  /* 0x0000006300637220 */ /* 0x000fe20000410000 */
[----:B------:R-:W-:Y:S01]  /*bcc0*/  PRMT R0, R36, 0x7610, R0 ;  /* 0x0000761024007816 */ /* 0x000fe20000000000 */
[----:B------:R-:W-:Y:S02]  /*bcd0*/  @P0 FFMA.FTZ R49, R3, R8, R2 ;  /* 0x0000000803310223 */ /* 0x000fe40000010002 */
.L_x_473:
[----:B------:R2:W5:Y:S01]  /*bce0*/  LDL R36, [R1] ;  /* 0x0000000001247983 */ /* 0x0005620000100800 */
[----:B------:R-:W-:Y:S03]  /*bcf0*/  BSSY B0, `(.L_x_514) ;  /* 0x0000012000007945 */ /* 0x000fe60003800000 */
[----:B------:R-:W3:Y:S02]  /*bd00*/  S2R R53, SR_TID.X ;  /* 0x0000000000357919 */ /* 0x000ee40000002100 */
[----:B---3--:R-:W-:-:S13]  /*bd10*/  LOP3.LUT P6, RZ, R53, 0xff, RZ, 0xc0, !PT ;  /* 0x000000ff35ff7812 */ /* 0x008fda00078cc0ff */
[----:B------:R-:W-:Y:S05]  /*bd20*/  @P6 BRA `(.L_x_515) ;  /* 0x000000e000006947 */ /* 0x000fea0003800000 */
[----:B--2---:R-:W2:Y:S01]  /*bd30*/  S2R R8, SR_LANEID ;  /* 0x0000000000087919 */ /* 0x004ea20000000000 */
[----:B------:R-:W-:Y:S01]  /*bd40*/  VOTEU.ANY UR4, UPT, PT ;  /* 0x0000000000047886 */ /* 0x000fe200038e0100 */
[----:B------:R-:W-:Y:S01]  /*bd50*/  IMAD.MOV.U32 R38, RZ, RZ, c[0x0][0x580] ;  /* 0x00016000ff267624 */ /* 0x000fe200078e00ff */
[----:B------:R-:W2:Y:S01]  /*bd60*/  FLO.U32 R3, UR4 ;  /* 0x0000000400037d00 */ /* 0x000ea200080e0000 */
[----:B------:R-:W-:-:S07]  /*bd70*/  IMAD.MOV.U32 R39, RZ, RZ, c[0x0][0x584] ;  /* 0x00016100ff277624 */ /* 0x000fce00078e00ff */
[----:B------:R-:W3:Y:S01]  /*bd80*/  POPC R2, UR4 ;  /* 0x0000000400027d09 */ /* 0x000ee20008000000 */
[----:B--2---:R-:W-:-:S13]  /*bd90*/  ISETP.EQ.U32.AND P0, PT, R3, R8, PT ;  /* 0x000000080300720c */ /* 0x004fda0003f02070 */
[----:B---3--:R-:W2:Y:S04]  /*bda0*/  @P0 ATOMG.E.ADD.STRONG.GPU PT, R2, [R38.64], R2 ;  /* 0x00000002260209a8 */ /* 0x008ea800081ee1c6 */
[----:B------:R-:W3:Y:S04]  /*bdb0*/  S2R R8, SR_LTMASK ;  /* 0x0000000000087919 */ /* 0x000ee80000003900 */
[----:B--2---:R3:W2:Y:S02]  /*bdc0*/  SHFL.IDX PT, R3, R2, R3, 0x1f ;  /* 0x00001f0302037589 */ /* 0x0046a400000e0000 */
[----:B---3--:R-:W-:-:S06]  /*bdd0*/  LOP3.LUT R2, R8, UR4, RZ, 0xc0, !PT ;  /* 0x0000000408027c12 */ /* 0x008fcc000f8ec0ff */
[----:B------:R-:W2:Y:S02]  /*bde0*/  POPC R2, R2 ;  /* 0x0000000200027309 */ /* 0x000ea40000000000 */
[----:B--2--5:R-:W-:-:S05]  /*bdf0*/  IADD3 R36, R3, c[0x0][0xc], R2 ;  /* 0x0000030003247a10 */ /* 0x024fca0007ffe002 */
[----:B------:R2:W-:Y:S02]  /*be00*/  STL [R1], R36 ;  /* 0x0000002401007387 */ /* 0x0005e40000100800 */
.L_x_515:
[----:B--2---:R-:W-:Y:S05]  /*be10*/  BSYNC B0 ;  /* 0x0000000000007941 */ /* 0x004fea0003800000 */
.L_x_514:
[----:B------:R-:W-:Y:S01]  /*be20*/  PRMT R0, R0, 0x9910, RZ ;  /* 0x0000991000007816 */ /* 0x000fe200000000ff */
[----:B------:R-:W-:Y:S01]  /*be30*/  BSSY B1, `(.L_x_516) ;  /* 0x00001bc000017945 */ /* 0x000fe20003800000 */
[----:B-----5:R-:W-:Y:S02]  /*be40*/  IMAD.MOV.U32 R65, RZ, RZ, R36 ;  /* 0x000000ffff417224 */ /* 0x020fe400078e0024 */
[----:B------:R-:W-:-:S13]  /*be50*/  ISETP.NE.AND P0, PT, R0, RZ, PT ;  /* 0x000000ff0000720c */ /* 0x000fda0003f05270 */
[----:B------:R-:W-:Y:S05]  /*be60*/  @!P0 BRA `(.L_x_517) ;  /* 0x0000119000008947 */ /* 0x000fea0003800000 */
[----:B------:R-:W2:Y:S04]  /*be70*/  LDL R69, [R1+0x4] ;  /* 0x0000040001457983 */ /* 0x000ea80000100800 */
[----:B------:R-:W3:Y:S04]  /*be80*/  LDL R67, [R1+0x8] ;  /* 0x0000080001437983 */ /* 0x000ee80000100800 */
[----:B------:R-:W4:Y:S04]  /*be90*/  LDL R63, [R1+0x10] ;  /* 0x00001000013f7983 */ /* 0x000f280000100800 */
[----:B------:R-:W5:Y:S04]  /*bea0*/  LDL R61, [R1+0xc] ;  /* 0x00000c00013d7983 */ /* 0x000f680000100800 */
[----:B------:R-:W4:Y:S04]  /*beb0*/  LDL R59, [R1+0x20] ;  /* 0x00002000013b7983 */ /* 0x000f280000100800 */
[----:B------:R-:W5:Y:S04]  /*bec0*/  LDL R57, [R1+0x18] ;  /* 0x0000180001397983 */ /* 0x000f680000100800 */
[----:B------:R-:W5:Y:S04]  /*bed0*/  LDL R55, [R1+0x1c] ;  /* 0x00001c0001377983 */ /* 0x000f680000100800 */
[----:B------:R-:W5:Y:S01]  /*bee0*/  LDL R51, [R1+0x14] ;  /* 0x0000140001337983 */ /* 0x000f620000100800 */
[----:B------:R-:W-:Y:S01]  /*bef0*/  WARPSYNC 0xffffffff ;  /* 0xffffffff00007948 */ /* 0x000fe20003800000 */
[----:B------:R-:W-:-:S02]  /*bf00*/  F2FP.PACK_AB R48, R105, R104 ;  /* 0x000000686930723e */ /* 0x000fc400000000ff */
[----:B------:R-:W-:Y:S01]  /*bf10*/  BAR.SYNC.DEFER_BLOCKING 0x1, 0x100 ;  /* 0x0044000000007b1d */ /* 0x000fe20000010000 */
        /* <DEDUP_REMOVED lines=46> */
[----:B------:R-:W-:Y:S01]  /*c200*/  F2FP.PACK_AB R0, R99, R98 ;  /* 0x000000626300723e */ /* 0x000fe200000000ff */
[----:B--2---:R2:W-:Y:S04]  /*c210*/  STS [R69], R48 ;  /* 0x0000003045007388 */ /* 0x0045e80000000800 */
[----:B------:R2:W-:Y:S04]  /*c220*/  STS [R69+0x400], R47 ;  /* 0x0004002f45007388 */ /* 0x0005e80000000800 */
[----:B---3--:R2:W-:Y:S04]  /*c230*/  STS [R67], R46 ;  /* 0x0000002e43007388 */ /* 0x0085e80000000800 */
[----:B------:R2:W-:Y:S04]  /*c240*/  STS [R67+0x400], R45 ;  /* 0x0004002d43007388 */ /* 0x0005e80000000800 */
[----:B----4-:R2:W-:Y:S04]  /*c250*/  STS [R63], R44 ;  /* 0x0000002c3f007388 */ /* 0x0105e80000000800 */
[----:B------:R2:W-:Y:S04]  /*c260*/  STS [R63+0x400], R43 ;  /* 0x0004002b3f007388 */ /* 0x0005e80000000800 */
[----:B-----5:R2:W-:Y:S04]  /*c270*/  STS [R61], R42 ;  /* 0x0000002a3d007388 */ /* 0x0205e80000000800 */
[----:B------:R2:W-:Y:S04]  /*c280*/  STS [R61+0x400], R41 ;  /* 0x000400293d007388 */ /* 0x0005e80000000800 */
[----:B------:R2:W-:Y:S04]  /*c290*/  STS [R59], R40 ;  /* 0x000000283b007388 */ /* 0x0005e80000000800 */
[----:B------:R2:W-:Y:S04]  /*c2a0*/  STS [R59+0x400], R39 ;  /* 0x000400273b007388 */ /* 0x0005e80000000800 */
[----:B------:R2:W-:Y:S04]  /*c2b0*/  STS [R57], R38 ;  /* 0x0000002639007388 */ /* 0x0005e80000000800 */
[----:B------:R2:W-:Y:S04]  /*c2c0*/  STS [R57+0x400], R37 ;  /* 0x0004002539007388 */ /* 0x0005e80000000800 */
[----:B------:R2:W-:Y:S04]  /*c2d0*/  STS [R55], R36 ;  /* 0x0000002437007388 */ /* 0x0005e80000000800 */
[----:B------:R2:W-:Y:S04]  /*c2e0*/  STS [R55+0x400], R35 ;  /* 0x0004002337007388 */ /* 0x0005e80000000800 */
[----:B------:R2:W-:Y:S04]  /*c2f0*/  STS [R51], R34 ;  /* 0x0000002233007388 */ /* 0x0005e80000000800 */
        /* <DEDUP_REMOVED lines=33> */
[----:B------:R-:W-:Y:S06]  /*c510*/  BAR.SYNC.DEFER_BLOCKING 0x1, 0x100 ;  /* 0x0044000000007b1d */ /* 0x000fec0000010000 */
[----:B------:R-:W-:Y:S05]  /*c520*/  BRA.CONV ~URZ, `(.L_x_518) ;  /* 0x000000837f007947 */ /* 0x000fea000b800000 */
[----:B--2---:R-:W-:Y:S01]  /*c530*/  SHF.R.S32.HI R51, RZ, 0x1f, R53 ;  /* 0x0000001fff337819 */ /* 0x004fe20000011435 */
[----:B------:R-:W-:Y:S01]  /*c540*/  IMAD.MOV.U32 R171, RZ, RZ, RZ ;  /* 0x000000ffffab7224 */ /* 0x000fe200078e00ff */
[----:B------:R-:W-:Y:S01]  /*c550*/  MOV R2, 0xc5b0 ;  /* 0x0000c5b000027802 */ /* 0x000fe20000000f00 */
[----:B------:R-:W-:Y:S01]  /*c560*/  IMAD.MOV.U32 R3, RZ, RZ, 0x1f ;  /* 0x0000001fff037424 */ /* 0x000fe200078e00ff */
[----:B------:R-:W-:-:S04]  /*c570*/  LEA.HI R51, R51, R53, RZ, 0x7 ;  /* 0x0000003533337211 */ /* 0x000fc800078f38ff */
[----:B------:R-:W-:-:S05]  /*c580*/  SHF.R.S32.HI R51, RZ, 0x7, R51 ;  /* 0x00000007ff337819 */ /* 0x000fca0000011433 */
[----:B------:R-:W-:Y:S02]  /*c590*/  IMAD.MOV.U32 R7, RZ, RZ, R51 ;  /* 0x000000ffff077224 */ /* 0x000fe400078e0033 */
[----:B-1----:R-:W-:Y:S05]  /*c5a0*/  CALL.REL.NOINC `($__internal_1_$__cuda_sm70_shflsync_idx_p) ;  /* 0x0000367000007944 */ /* 0x002fea0003c00000 */
.L_x_518:
[----:B--2---:R-:W2:Y:S01]  /*c5b0*/  LDL R13, [R1+0x28] ;  /* 0x00002800010d7983 */ /* 0x004ea20000100800 */
[----:B------:R-:W-:Y:S01]  /*c5c0*/  IMAD.MOV.U32 R0, RZ, RZ, 0x1 ;  /* 0x00000001ff007424 */ /* 0x000fe200078e00ff */
[----:B------:R-:W-:Y:S01]  /*c5d0*/  SHF.R.S32.HI R8, RZ, 0x1f, R231 ;  /* 0x0000001fff087819 */ /* 0x000fe200000114e7 */
[C---:B------:R-:W-:Y:S01]  /*c5e0*/  IMAD.WIDE.U32 R2, R231.reuse, c[0x0][0x490], RZ ;  /* 0x00012400e7027a25 */ /* 0x040fe200078e00ff */
[-C--:B------:R-:W-:Y:S01]  /*c5f0*/  IADD3 R4, R232, R228.reuse, RZ ;  /* 0x000000e4e8047210 */ /* 0x080fe20007ffe0ff */
[----:B------:R-:W3:Y:S01]  /*c600*/  S2R R15, SR_TID.X ;  /* 0x00000000000f7919 */ /* 0x000ee20000002100 */
[----:B------:R-:W-:Y:S01]  /*c610*/  ISETP.NE.AND P1, PT, R0, c[0x0][0x4e8], PT ;  /* 0x00013a0000007a0c */ /* 0x000fe20003f25270 */
[----:B------:R-:W-:Y:S01]  /*c620*/  IMAD R5, R8, c[0x0][0x490], RZ ;  /* 0x0001240008057a24 */ /* 0x000fe200078e02ff */
[----:B------:R-:W-:Y:S01]  /*c630*/  SHF.R.S32.HI R11, RZ, 0x1f, R230 ;  /* 0x0000001fff0b7819 */ /* 0x000fe200000114e6 */
[----:B------:R-:W-:Y:S01]  /*c640*/  IMAD.MOV.U32 R0, RZ, RZ, R4 ;  /* 0x000000ffff007224 */ /* 0x000fe200078e0004 */
[----:B------:R-:W-:Y:S01]  /*c650*/  IADD3 R10, R216, R228, RZ ;  /* 0x000000e4d80a7210 */ /* 0x000fe20007ffe0ff */
[----:B------:R-:W-:Y:S01]  /*c660*/  IMAD R5, R231, c[0x0][0x494], R5 ;  /* 0x00012500e7057a24 */ /* 0x000fe200078e0205 */
[----:B------:R-:W-:Y:S01]  /*c670*/  ULDC UR5, c[0x0][0x4e8] ;  /* 0x00013a0000057ab9 */ /* 0x000fe20000000800 */
[----:B------:R-:W-:Y:S01]  /*c680*/  IMAD R9, R11, c[0x0][0x498], RZ ;  /* 0x000126000b097a24 */ /* 0x000fe200078e02ff */
[----:B------:R-:W-:Y:S01]  /*c690*/  ULDC UR4, c[0x0][0x388] ;  /* 0x0000e20000047ab9 */ /* 0x000fe20000000800 */
[----:B------:R-:W-:Y:S01]  /*c6a0*/  IMAD R8, R8, c[0x0][0x3e8], RZ ;  /* 0x0000fa0008087a24 */ /* 0x000fe200078e02ff */
[----:B------:R-:W-:Y:S01]  /*c6b0*/  IADD3 R3, R3, R5, RZ ;  /* 0x0000000503037210 */ /* 0x000fe20007ffe0ff */
[----:B------:R-:W-:Y:S01]  /*c6c0*/  UIMAD UR4, UR5, UR4, URZ ;  /* 0x00000004050472a4 */ /* 0x000fe2000f8e023f */
[----:B------:R-:W-:Y:S01]  /*c6d0*/  BSSY B0, `(.L_x_519) ;  /* 0x0000059000007945 */ /* 0x000fe20003800000 */
[----:B------:R-:W-:-:S04]  /*c6e0*/  @P1 IMAD.HI.U32 R6, R4, c[0x0][0x4ec], RZ ;  /* 0x00013b0004061a27 */ /* 0x000fc800078e00ff */
[----:B------:R-:W-:Y:S01]  /*c6f0*/  IMAD R8, R231, c[0x0][0x3ec], R8 ;  /* 0x0000fb00e7087a24 */ /* 0x000fe200078e0208 */
[----:B------:R-:W-:Y:S01]  /*c700*/  @P1 SHF.R.U32.HI R0, RZ, c[0x0][0x4f0], R6 ;  /* 0x00013c00ff001a19 */ /* 0x000fe20000011606 */
[----:B------:R-:W-:-:S04]  /*c710*/  IMAD.WIDE.U32 R6, R230, c[0x0][0x498], R2 ;  /* 0x00012600e6067a25 */ /* 0x000fc800078e0002 */
[----:B------:R-:W-:Y:S01]  /*c720*/  IMAD.MOV R5, RZ, RZ, -R0 ;  /* 0x000000ffff057224 */ /* 0x000fe200078e0a00 */
[----:B---3--:R-:W-:Y:S01]  /*c730*/  SHF.R.S32.HI R14, RZ, 0x1f, R15 ;  /* 0x0000001fff0e7819 */ /* 0x008fe2000001140f */
[----:B------:R-:W-:Y:S02]  /*c740*/  IMAD R3, R230, c[0x0][0x49c], R9 ;  /* 0x00012700e6037a24 */ /* 0x000fe400078e0209 */
[----:B------:R-:W-:Y:S01]  /*c750*/  IMAD R2, R5, c[0x0][0x4e8], R4 ;  /* 0x00013a0005027a24 */ /* 0x000fe200078e0204 */
[----:B------:R-:W-:Y:S02]  /*c760*/  SHF.R.S32.HI R5, RZ, 0x1f, R0 ;  /* 0x0000001fff057819 */ /* 0x000fe40000011400 */
[----:B------:R-:W-:Y:S02]  /*c770*/  IADD3 R4, P0, R0, R6, RZ ;  /* 0x0000000600047210 */ /* 0x000fe40007f1e0ff */
[----:B------:R-:W-:Y:S02]  /*c780*/  SHF.R.S32.HI R0, RZ, 0x1f, R2 ;  /* 0x0000001fff007819 */ /* 0x000fe40000011402 */
[----:B------:R-:W-:Y:S01]  /*c790*/  IADD3.X R5, R5, R7, R3, P0, !PT ;  /* 0x0000000705057210 */ /* 0x000fe200007fe403 */
[----:B------:R-:W-:Y:S01]  /*c7a0*/  IMAD.WIDE.U32 R6, R231, c[0x0][0x3e8], RZ ;  /* 0x0000fa00e7067a25 */ /* 0x000fe200078e00ff */
[----:B------:R-:W-:-:S03]  /*c7b0*/  LEA.HI R14, R14, R15, RZ, 0x5 ;  /* 0x0000000f0e0e7211 */ /* 0x000fc600078f28ff */
[----:B------:R-:W-:Y:S01]  /*c7c0*/  IMAD R0, R0, c[0x0][0x488], RZ ;  /* 0x0001220000007a24 */ /* 0x000fe200078e02ff */
[----:B------:R-:W-:Y:S01]  /*c7d0*/  IADD3 R3, R7, R8, RZ ;  /* 0x0000000807037210 */ /* 0x000fe20007ffe0ff */
[----:B------:R-:W-:Y:S01]  /*c7e0*/  IMAD.WIDE.U32 R4, R2, c[0x0][0x488], R4 ;  /* 0x0001220002047a25 */ /* 0x000fe200078e0004 */
[----:B------:R-:W-:-:S03]  /*c7f0*/  LOP3.LUT R14, R14, 0xffffffe0, RZ, 0xc0, !PT ;  /* 0xffffffe00e0e7812 */ /* 0x000fc600078ec0ff */
[----:B------:R-:W-:Y:S01]  /*c800*/  IMAD R9, R2, c[0x0][0x48c], R0 ;  /* 0x0001230002097a24 */ /* 0x000fe200078e0200 */
[----:B------:R-:W-:Y:S01]  /*c810*/  LEA R8, P0, R4, c[0x0][0x450], 0x2 ;  /* 0x0001140004087a11 */ /* 0x000fe200078010ff */
[----:B------:R-:W-:Y:S01]  /*c820*/  @P1 IMAD.HI.U32 R2, R10, c[0x0][0x4ec], RZ ;  /* 0x00013b000a021a27 */ /* 0x000fe200078e00ff */
[----:B------:R-:W-:Y:S02]  /*c830*/  IADD3 R14, -R14, R15, RZ ;  /* 0x0000000f0e0e7210 */ /* 0x000fe40007ffe1ff */
[----:B------:R-:W-:Y:S01]  /*c840*/  SHF.R.S32.HI R15, RZ, 0x1f, R206 ;  /* 0x0000001fff0f7819 */ /* 0x000fe200000114ce */
[----:B------:R-:W-:Y:S02]  /*c850*/  IMAD.IADD R5, R5, 0x1, R9 ;  /* 0x0000000105057824 */ /* 0x000fe400078e0209 */
[----:B------:R-:W-:Y:S01]  /*c860*/  IMAD.MOV.U32 R0, RZ, RZ, R10 ;  /* 0x000000ffff007224 */ /* 0x000fe200078e000a */
[----:B------:R-:W-:Y:S02]  /*c870*/  @P1 SHF.R.U32.HI R0, RZ, c[0x0][0x4f0], R2 ;  /* 0x00013c00ff001a19 */ /* 0x000fe40000011602 */
[----:B------:R-:W-:Y:S01]  /*c880*/  MOV R2, R6 ;  /* 0x0000000600027202 */ /* 0x000fe20000000f00 */
[----:B------:R-:W-:Y:S01]  /*c890*/  IMAD R6, R11, c[0x0][0x3f0], RZ ;  /* 0x0000fc000b067a24 */ /* 0x000fe200078e02ff */
[----:B------:R-:W-:Y:S01]  /*c8a0*/  LEA.HI.X R5, R4, c[0x0][0x454], R5, 0x2, P0 ;  /* 0x0001150004057a11 */ /* 0x000fe200000f1405 */
[----:B------:R-:W-:Y:S01]  /*c8b0*/  IMAD.MOV R11, RZ, RZ, -R0 ;  /* 0x000000ffff0b7224 */ /* 0x000fe200078e0a00 */
[----:B------:R-:W-:Y:S01]  /*c8c0*/  SHFL.IDX PT, R4, R8, 0x1, 0x1c1f ;  /* 0x003c1f0008047f89 */ /* 0x000fe200000e0000 */
[----:B------:R-:W-:Y:S01]  /*c8d0*/  IMAD R9, R230, c[0x0][0x3f4], R6 ;  /* 0x0000fd00e6097a24 */ /* 0x000fe200078e0206 */
[----:B------:R-:W-:Y:S01]  /*c8e0*/  LOP3.LUT P0, RZ, R14, 0x3, RZ, 0xc0, !PT ;  /* 0x000000030eff7812 */ /* 0x000fe2000780c0ff */
[----:B------:R-:W-:Y:S01]  /*c8f0*/  IMAD.WIDE.U32 R2, R230, c[0x0][0x3f0], R2 ;  /* 0x0000fc00e6027a25 */ /* 0x000fe200078e0002 */
[----:B------:R3:W-:Y:S01]  /*c900*/  SHFL.IDX PT, R6, R8, RZ, 0x1c1f ;  /* 0x001c1fff08067589 */ /* 0x0007e200000e0000 */
[----:B------:R-:W-:-:S02]  /*c910*/  SHF.R.S32.HI R12, RZ, 0x1f, R0 ;  /* 0x0000001fff0c7819 */ /* 0x000fc40000011400 */
[----:B------:R-:W-:Y:S01]  /*c920*/  IMAD.IADD R3, R3, 0x1, R9 ;  /* 0x0000000103037824 */ /* 0x000fe200078e0209 */
[----:B------:R-:W4:Y:S01]  /*c930*/  SHFL.IDX PT, R7, R5, RZ, 0x1c1f ;  /* 0x001c1fff05077589 */ /* 0x000f2200000e0000 */
[----:B------:R-:W-:Y:S02]  /*c940*/  SHF.R.S32.HI R14, RZ, 0x1f, R207 ;  /* 0x0000001fff0e7819 */ /* 0x000fe400000114cf */
[----:B------:R-:W-:Y:S01]  /*c950*/  IMAD.WIDE.U32 R2, R0, c[0x0][0x3e0], R2 ;  /* 0x0000f80000027a25 */ /* 0x000fe200078e0002 */
[----:B------:R-:W5:Y:S03]  /*c960*/  SHFL.IDX PT, R5, R5, 0x1, 0x1c1f ;  /* 0x003c1f0005057f89 */ /* 0x000f6600000e0000 */
[----:B---3--:R-:W-:Y:S02]  /*c970*/  IMAD R8, R11, c[0x0][0x4e8], R10 ;  /* 0x00013a000b087a24 */ /* 0x008fe400078e020a */
[----:B------:R-:W-:Y:S01]  /*c980*/  IMAD R10, R12, c[0x0][0x3e0], RZ ;  /* 0x0000f8000c0a7a24 */ /* 0x000fe200078e02ff */
[----:B--2---:R-:W-:-:S02]  /*c990*/  IADD3 R9, R13, R228, RZ ;  /* 0x000000e40d097210 */ /* 0x004fc40007ffe0ff */
[----:B------:R-:W-:Y:S02]  /*c9a0*/  SHF.R.S32.HI R13, RZ, 0x1f, R208 ;  /* 0x0000001fff0d7819 */ /* 0x000fe400000114d0 */
[C---:B------:R-:W-:Y:S02]  /*c9b0*/  IADD3 R11, R9.reuse, 0x8, RZ ;  /* 0x00000008090b7810 */ /* 0x040fe40007ffe0ff */
[----:B------:R-:W-:Y:S01]  /*c9c0*/  ISETP.GE.OR P1, PT, R9, UR4, P0 ;  /* 0x0000000409007c0c */ /* 0x000fe20008726670 */
[----:B------:R-:W-:Y:S01]  /*c9d0*/  IMAD R9, R0, c[0x0][0x3e4], R10 ;  /* 0x0000f90000097a24 */ /* 0x000fe200078e020a */
[----:B------:R-:W-:Y:S01]  /*c9e0*/  ISETP.GE.OR P0, PT, R11, UR4, P0 ;  /* 0x000000040b007c0c */ /* 0x000fe20008706670 */
[----:B------:R-:W-:Y:S01]  /*c9f0*/  IMAD.IADD R11, R229, 0x1, R228 ;  /* 0x00000001e50b7824 */ /* 0x000fe200078e02e4 */
[----:B------:R-:W-:Y:S01]  /*ca00*/  SHF.R.S32.HI R0, RZ, 0x1f, R8 ;  /* 0x0000001fff007819 */ /* 0x000fe20000011408 */
[----:B------:R-:W-:-:S04]  /*ca10*/  IMAD.IADD R3, R3, 0x1, R9 ;  /* 0x0000000103037824 */ /* 0x000fc800078e0209 */
[----:B------:R-:W-:Y:S02]  /*ca20*/  IMAD R0, R0, c[0x0][0x3d8], RZ ;  /* 0x0000f60000007a24 */ /* 0x000fe400078e02ff */
[C---:B------:R-:W-:Y:S02]  /*ca30*/  IMAD.WIDE.U32 R2, R8.reuse, c[0x0][0x3d8], R2 ;  /* 0x0000f60008027a25 */ /* 0x040fe400078e0002 */
[----:B----4-:R2:W-:Y:S02]  /*ca40*/  @!P1 ST.E [R6.64], R136 ;  /* 0x0000008806009985 */ /* 0x0105e4000c101906 */
[----:B------:R-:W-:Y:S02]  /*ca50*/  IMAD R0, R8, c[0x0][0x3dc], R0 ;  /* 0x0000f70008007a24 */ /* 0x000fe400078e0200 */
[----:B-----5:R2:W-:Y:S01]  /*ca60*/  @!P0 ST.E [R4.64], R49 ;  /* 0x0000003104008985 */ /* 0x0205e2000c101906 */
[C---:B------:R-:W-:Y:S02]  /*ca70*/  LEA R12, P0, R2.reuse, c[0x0][0x380], 0x1 ;  /* 0x0000e000020c7a11 */ /* 0x040fe400078008ff */
[----:B------:R-:W-:Y:S01]  /*ca80*/  IADD3 R0, R3, R0, RZ ;  /* 0x0000000003007210 */ /* 0x000fe20007ffe0ff */
[----:B------:R2:W3:Y:S03]  /*ca90*/  LDS.128 R36, [R203+0x1080] ;  /* 0x00108000cb247984 */ /* 0x0004e60000000c00 */
[----:B------:R-:W-:Y:S01]  /*caa0*/  LEA.HI.X R10, R2, c[0x0][0x384], R0, 0x1, P0 ;  /* 0x0000e100020a7a11 */ /* 0x000fe200000f0c00 */
[----:B------:R2:W4:Y:S01]  /*cab0*/  LDS.128 R48, [R203+0x2080] ;  /* 0x00208000cb307984 */ /* 0x0005220000000c00 */
[----:B------:R-:W-:-:S03]  /*cac0*/  ISETP.GE.AND P0, PT, R11, UR4, PT ;  /* 0x000000040b007c0c */ /* 0x000fc6000bf06270 */
        /* <DEDUP_REMOVED lines=10> */
[----:B---3--:R-:W3:Y:S01]  /*cb70*/  LDS.128 R24, [R203+0x80] ;  /* 0x00008000cb187984 */ /* 0x008ee20000000c00 */
[----:B------:R-:W-:-:S02]  /*cb80*/  ISETP.GE.AND P5, PT, R206, c[0x0][0x3c8], PT ;  /* 0x0000f200ce007a0c */ /* 0x000fc40003fa6270 */
[----:B------:R-:W-:Y:S01]  /*cb90*/  ISETP.GE.AND P4, PT, R207, c[0x0][0x3c8], PT ;  /* 0x0000f200cf007a0c */ /* 0x000fe20003f86270 */
[----:B------:R-:W5:Y:S01]  /*cba0*/  LDS.128 R20, [R203+0x4080] ;  /* 0x00408000cb147984 */ /* 0x000f620000000c00 */
[----:B------:R-:W-:-:S03]  /*cbb0*/  ISETP.GE.AND P3, PT, R208, c[0x0][0x3c8], PT ;  /* 0x0000f200d0007a0c */ /* 0x000fc60003f66270 */
[----:B------:R-:W2:Y:S06]  /*cbc0*/  LDS.128 R16, [R203+0x8080] ;  /* 0x00808000cb107984 */ /* 0x000eac0000000c00 */
[-C--:B-1----:R-:W-:Y:S02]  /*cbd0*/  @!P5 LEA R8, P2, R206, R0.reuse, 0x1 ;  /* 0x00000000ce08d211 */ /* 0x082fe400078408ff */
[-C--:B--2---:R-:W-:Y:S02]  /*cbe0*/  @!P4 LEA R6, P1, R207, R0.reuse, 0x1 ;  /* 0x00000000cf06c211 */ /* 0x084fe400078208ff */
[----:B------:R-:W-:-:S02]  /*cbf0*/  @!P3 LEA R4, P0, R208, R0, 0x1 ;  /* 0x00000000d004b211 */ /* 0x000fc400078008ff */
[-C--:B------:R-:W-:Y:S02]  /*cc00*/  @!P5 LEA.HI.X R9, R206, R2.reuse, R15, 0x1, P2 ;  /* 0x00000002ce09d211 */ /* 0x080fe400010f0c0f */
[-C--:B------:R-:W-:Y:S02]  /*cc10*/  @!P4 LEA.HI.X R7, R207, R2.reuse, R14, 0x1, P1 ;  /* 0x00000002cf07c211 */ /* 0x080fe400008f0c0e */
[----:B------:R-:W-:Y:S01]  /*cc20*/  @!P3 LEA.HI.X R5, R208, R2, R13, 0x1, P0 ;  /* 0x00000002d005b211 */ /* 0x000fe200000f0c0d */
[----:B---3--:R1:W-:Y:S04]  /*cc30*/  @!P5 ST.E.128 [R8.64], R24 ;  /* 0x000000180800d985 */ /* 0x0083e8000c101d06 */
[----:B-----5:R1:W-:Y:S04]  /*cc40*/  @!P4 ST.E.128 [R6.64], R20 ;  /* 0x000000140600c985 */ /* 0x0203e8000c101d06 */
[----:B------:R1:W-:Y:S02]  /*cc50*/  @!P3 ST.E.128 [R4.64], R16 ;  /* 0x000000100400b985 */ /* 0x0003e4000c101d06 */
.L_x_520:
[----:B---3--:R-:W-:Y:S05]  /*cc60*/  BSYNC B0 ;  /* 0x0000000000007941 */ /* 0x008fea0003800000 */
.L_x_519:
[----:B------:R-:W-:Y:S01]  /*cc70*/  IADD3 R3, R11, 0x20, RZ ;  /* 0x000000200b037810 */ /* 0x000fe20007ffe0ff */
[----:B-1----:R1:W3:Y:S01]  /*cc80*/  SHFL.IDX PT, R2, R10, 0x1, 0x181f ;  /* 0x00381f000a027f89 */ /* 0x0022e200000e0000 */
[----:B------:R-:W-:Y:S02]  /*cc90*/  BSSY B0, `(.L_x_521) ;  /* 0x0000010000007945 */ /* 0x000fe40003800000 */
[----:B------:R-:W-:Y:S01]  /*cca0*/  ISETP.GE.AND P0, PT, R3, UR4, PT ;  /* 0x0000000403007c0c */ /* 0x000fe2000bf06270 */
[----:B------:R1:W2:-:S12]  /*ccb0*/  SHFL.IDX PT, R0, R12, 0x1, 0x181f ;  /* 0x00381f000c007f89 */ /* 0x00029800000e0000 */
[----:B------:R-:W-:Y:S05]  /*ccc0*/  @P0 BRA `(.L_x_522) ;  /* 0x000000c000000947 */ /* 0x000fea0003800000 */
[----:B------:R-:W-:Y:S02]  /*ccd0*/  ISETP.GE.AND P2, PT, R206, c[0x0][0x3c8], PT ;  /* 0x0000f200ce007a0c */ /* 0x000fe40003f46270 */
[----:B------:R-:W-:Y:S02]  /*cce0*/  ISETP.GE.AND P1, PT, R207, c[0x0][0x3c8], PT ;  /* 0x0000f200cf007a0c */ /* 0x000fe40003f26270 */
[----:B------:R-:W-:-:S09]  /*ccf0*/  ISETP.GE.AND P0, PT, R208, c[0x0][0x3c8], PT ;  /* 0x0000f200d0007a0c */ /* 0x000fd20003f06270 */
[-C--:B--2---:R-:W-:Y:S02]  /*cd00*/  @!P2 LEA R8, P5, R206, R0.reuse, 0x1 ;  /* 0x00000000ce08a211 */ /* 0x084fe400078a08ff */
[CC--:B------:R-:W-:Y:S02]  /*cd10*/  @!P1 LEA R6, P4, R207.reuse, R0.reuse, 0x1 ;  /* 0x00000000cf069211 */ /* 0x0c0fe400078808ff */
[----:B------:R-:W-:Y:S02]  /*cd20*/  @!P0 LEA R4, P3, R208, R0, 0x1 ;  /* 0x00000000d0048211 */ /* 0x000fe400078608ff */
[-C--:B---3--:R-:W-:Y:S02]  /*cd30*/  @!P2 LEA.HI.X R9, R206, R2.reuse, R15, 0x1, P5 ;  /* 0x00000002ce09a211 */ /* 0x088fe400028f0c0f */
[-C--:B------:R-:W-:Y:S02]  /*cd40*/  @!P1 LEA.HI.X R7, R207, R2.reuse, R14, 0x1, P4 ;  /* 0x00000002cf079211 */ /* 0x080fe400020f0c0e */
[----:B------:R-:W-:Y:S01]  /*cd50*/  @!P0 LEA.HI.X R5, R208, R2, R13, 0x1, P3 ;  /* 0x00000002d0058211 */ /* 0x000fe200018f0c0d */
[----:B------:R2:W-:Y:S04]  /*cd60*/  @!P2 ST.E.128 [R8.64], R36 ;  /* 0x000000240800a985 */ /* 0x0005e8000c101d06 */
[----:B------:R2:W-:Y:S04]  /*cd70*/  @!P1 ST.E.128 [R6.64], R32 ;  /* 0x0000002006009985 */ /* 0x0005e8000c101d06 */
[----:B------:R2:W-:Y:S02]  /*cd80*/  @!P0 ST.E.128 [R4.64], R28 ;  /* 0x0000001c04008985 */ /* 0x0005e4000c101d06 */
.L_x_522:
[----:B------:R-:W-:Y:S05]  /*cd90*/  BSYNC B0 ;  /* 0x0000000000007941 */ /* 0x000fea0003800000 */
.L_x_521:
[----:B------:R-:W-:Y:S01]  /*cda0*/  IADD3 R3, R11, 0x40, RZ ;  /* 0x000000400b037810 */ /* 0x000fe20007ffe0ff */
[----:B---3--:R3:W1:Y:S01]  /*cdb0*/  SHFL.IDX PT, R2, R10, 0x2, 0x181f ;  /* 0x00581f000a027f89 */ /* 0x00866200000e0000 */
[----:B------:R-:W-:Y:S02]  /*cdc0*/  BSSY B0, `(.L_x_523) ;  /* 0x0000010000007945 */ /* 0x000fe40003800000 */
[----:B------:R-:W-:Y:S01]  /*cdd0*/  ISETP.GE.AND P0, PT, R3, UR4, PT ;  /* 0x0000000403007c0c */ /* 0x000fe2000bf06270 */
[----:B--2---:R3:W2:-:S12]  /*cde0*/  SHFL.IDX PT, R0, R12, 0x2, 0x181f ;  /* 0x00581f000c007f89 */ /* 0x00469800000e0000 */
[----:B------:R-:W-:Y:S05]  /*cdf0*/  @P0 BRA `(.L_x_524) ;  /* 0x000000c000000947 */ /* 0x000fea0003800000 */
[----:B------:R-:W-:Y:S02]  /*ce00*/  ISETP.GE.AND P2, PT, R206, c[0x0][0x3c8], PT ;  /* 0x0000f200ce007a0c */ /* 0x000fe40003f46270 */
[----:B------:R-:W-:Y:S02]  /*ce10*/  ISETP.GE.AND P1, PT, R207, c[0x0][0x3c8], PT ;  /* 0x0000f200cf007a0c */ /* 0x000fe40003f26270 */
[----:B------:R-:W-:-:S09]  /*ce20*/  ISETP.GE.AND P0, PT, R208, c[0x0][0x3c8], PT ;  /* 0x0000f200d0007a0c */ /* 0x000fd20003f06270 */
[-C--:B--2---:R-:W-:Y:S02]  /*ce30*/  @!P2 LEA R8, P5, R206, R0.reuse, 0x1 ;  /* 0x00000000ce08a211 */ /* 0x084fe400078a08ff */
[CC--:B------:R-:W-:Y:S02]  /*ce40*/  @!P1 LEA R6, P4, R207.reuse, R0.reuse, 0x1 ;  /* 0x00000000cf069211 */ /* 0x0c0fe400078808ff */
[----:B------:R-:W-:Y:S02]  /*ce50*/  @!P0 LEA R4, P3, R208, R0, 0x1 ;  /* 0x00000000d0048211 */ /* 0x000fe400078608ff */
[-C--:B-1----:R-:W-:Y:S02]  /*ce60*/  @!P2 LEA.HI.X R9, R206, R2.reuse, R15, 0x1, P5 ;  /* 0x00000002ce09a211 */ /* 0x082fe400028f0c0f */
[-C--:B------:R-:W-:Y:S02]  /*ce70*/  @!P1 LEA.HI.X R7, R207, R2.reuse, R14, 0x1, P4 ;  /* 0x00000002cf079211 */ /* 0x080fe400020f0c0e */
[----:B------:R-:W-:Y:S01]  /*ce80*/  @!P0 LEA.HI.X R5, R208, R2, R13, 0x1, P3 ;  /* 0x00000002d0058211 */ /* 0x000fe200018f0c0d */
[----:B----4-:R1:W-:Y:S04]  /*ce90*/  @!P2 ST.E.128 [R8.64], R48 ;  /* 0x000000300800a985 */ /* 0x0103e8000c101d06 */
[----:B------:R1:W-:Y:S04]  /*cea0*/  @!P1 ST.E.128 [R6.64], R44 ;  /* 0x0000002c06009985 */ /* 0x0003e8000c101d06 */
[----:B------:R1:W-:Y:S02]  /*ceb0*/  @!P0 ST.E.128 [R4.64], R40 ;  /* 0x0000002804008985 */ /* 0x0003e4000c101d06 */
.L_x_524:
[----:B------:R-:W-:Y:S05]  /*cec0*/  BSYNC B0 ;  /* 0x0000000000007941 */ /* 0x000fea0003800000 */
.L_x_523:
[----:B------:R-:W-:Y:S01]  /*ced0*/  IADD3 R3, R11, 0x60, RZ ;  /* 0x000000600b037810 */ /* 0x000fe20007ffe0ff */
[----:B-1----:R1:W3:Y:S03]  /*cee0*/  SHFL.IDX PT, R2, R10, 0x3, 0x181f ;  /* 0x00781f000a027f89 */ /* 0x0022e600000e0000 */
[----:B------:R-:W-:Y:S01]  /*cef0*/  ISETP.GE.AND P0, PT, R3, UR4, PT ;  /* 0x0000000403007c0c */ /* 0x000fe2000bf06270 */
[----:B--2---:R1:W2:-:S12]  /*cf00*/  SHFL.IDX PT, R0, R12, 0x3, 0x181f ;  /* 0x00781f000c007f89 */ /* 0x00429800000e0000 */
[----:B------:R-:W-:Y:S05]  /*cf10*/  @P0 BRA `(.L_x_525) ;  /* 0x00000ad000000947 */ /* 0x000fea0003800000 */
[----:B------:R-:W-:Y:S02]  /*cf20*/  ISETP.GE.AND P1, PT, R206, c[0x0][0x3c8], PT ;  /* 0x0000f200ce007a0c */ /* 0x000fe40003f26270 */
[----:B------:R-:W-:-:S11]  /*cf30*/  ISETP.GE.AND P0, PT, R207, c[0x0][0x3c8], PT ;  /* 0x0000f200cf007a0c */ /* 0x000fd60003f06270 */
[CC--:B--2---:R-:W-:Y:S02]  /*cf40*/  @!P1 LEA R6, P3, R206.reuse, R0.reuse, 0x1 ;  /* 0x00000000ce069211 */ /* 0x0c4fe400078608ff */
[C---:B------:R-:W-:Y:S02]  /*cf50*/  @!P0 LEA R4, P2, R207.reuse, R0, 0x1 ;  /* 0x00000000cf048211 */ /* 0x040fe400078408ff */
[-C--:B---3--:R-:W-:Y:S02]  /*cf60*/  @!P1 LEA.HI.X R7, R206, R2.reuse, R15, 0x1, P3 ;  /* 0x00000002ce079211 */ /* 0x088fe400018f0c0f */
[----:B------:R-:W-:-:S03]  /*cf70*/  @!P0 LEA.HI.X R5, R207, R2, R14, 0x1, P2 ;  /* 0x00000002cf058211 */ /* 0x000fc600010f0c0e */
[----:B------:R2:W-:Y:S04]  /*cf80*/  @!P1 ST.E.128 [R6.64], R56 ;  /* 0x0000003806009985 */ /* 0x0005e8000c101d06 */
[----:B------:R2:W-:Y:S01]  /*cf90*/  @!P0 ST.E.128 [R4.64], R52 ;  /* 0x0000003404008985 */ /* 0x0005e2000c101d06 */
[----:B------:R-:W-:-:S13]  /*cfa0*/  ISETP.GE.AND P0, PT, R208, c[0x0][0x3c8], PT ;  /* 0x0000f200d0007a0c */ /* 0x000fda0003f06270 */
[----:B------:R-:W-:Y:S05]  /*cfb0*/  @P0 BRA `(.L_x_525) ;  /* 0x00000a3000000947 */ /* 0x000fea0003800000 */
[----:B--2---:R-:W-:-:S04]  /*cfc0*/  LEA R4, P0, R208, R0, 0x1 ;  /* 0x00000000d0047211 */ /* 0x004fc800078008ff */
[----:B------:R-:W-:-:S05]  /*cfd0*/  LEA.HI.X R5, R208, R2, R13, 0x1, P0 ;  /* 0x00000002d0057211 */ /* 0x000fca00000f0c0d */
[----:B------:R2:W-:Y:S01]  /*cfe0*/  ST.E.128 [R4.64], R60 ;  /* 0x0000003c04007985 */ /* 0x0005e2000c101d06 */
[----:B------:R-:W-:Y:S05]  /*cff0*/  BRA `(.L_x_525) ;  /* 0x000009f000007947 */ /* 0x000fea0003800000 */
.L_x_517:
[----:B------:R-:W2:Y:S01]  /*d000*/  S2R R3, SR_TID.X ;  /* 0x0000000000037919 */ /* 0x000ea20000002100 */
[----:B------:R-:W-:Y:S01]  /*d010*/  BSSY B0, `(.L_x_526) ;  /* 0x0000023000007945 */ /* 0x000fe20003800000 */
[----:B------:R-:W-:Y:S02]  /*d020*/  SHF.R.S32.HI R9, RZ, 0x1f, R231 ;  /* 0x0000001fff097819 */ /* 0x000fe400000114e7 */
[----:B------:R-:W-:Y:S02]  /*d030*/  SHF.R.S32.HI R10, RZ, 0x1f, R230 ;  /* 0x0000001fff0a7819 */ /* 0x000fe400000114e6 */
[----:B--2---:R-:W-:-:S13]  /*d040*/  ISETP.GE.AND P0, PT, R3, 0x80, PT ;  /* 0x000000800300780c */ /* 0x004fda0003f06270 */
[----:B------:R-:W-:Y:S05]  /*d050*/  @P0 BRA `(.L_x_527) ;  /* 0x000001e000000947 */ /* 0x000fea0003800000 */
[----:B------:R-:W-:Y:S02]  /*d060*/  MOV R2, c[0x0][0x4e8] ;  /* 0x00013a0000027a02 */ /* 0x000fe40000000f00 */
[----:B------:R-:W-:-:S03]  /*d070*/  IADD3 R6, R228, R3, RZ ;  /* 0x00000003e4067210 */ /* 0x000fc60007ffe0ff */
[----:B------:R-:W-:-:S05]  /*d080*/  IMAD R0, R2, c[0x0][0x388], RZ ;  /* 0x0000e20002007a24 */ /* 0x000fca00078e02ff */
[----:B------:R-:W-:-:S13]  /*d090*/  ISETP.GE.AND P0, PT, R6, R0, PT ;  /* 0x000000000600720c */ /* 0x000fda0003f06270 */
[----:B------:R-:W-:Y:S05]  /*d0a0*/  @P0 BRA `(.L_x_527) ;  /* 0x0000019000000947 */ /* 0x000fea0003800000 */
[----:B------:R-:W-:Y:S01]  /*d0b0*/  ISETP.NE.AND P0, PT, R2, 0x1, PT ;  /* 0x000000010200780c */ /* 0x000fe20003f05270 */
[----:B------:R-:W-:Y:S01]  /*d0c0*/  IMAD R4, R9, c[0x0][0x490], RZ ;  /* 0x0001240009047a24 */ /* 0x000fe200078e02ff */
[----:B------:R-:W-:Y:S01]  /*d0d0*/  MOV R0, R6 ;  /* 0x0000000600007202 */ /* 0x000fe20000000f00 */
[----:B------:R-:W-:-:S04]  /*d0e0*/  IMAD.WIDE.U32 R2, R231, c[0x0][0x490], RZ ;  /* 0x00012400e7027a25 */ /* 0x000fc800078e00ff */
[----:B------:R-:W-:Y:S02]  /*d0f0*/  IMAD R4, R231, c[0x0][0x494], R4 ;  /* 0x00012500e7047a24 */ /* 0x000fe400078e0204 */
[----:B------:R-:W-:-:S03]  /*d100*/  IMAD R8, R10, c[0x0][0x498], RZ ;  /* 0x000126000a087a24 */ /* 0x000fc600078e02ff */
[----:B------:R-:W-:Y:S01]  /*d110*/  IADD3 R3, R3, R4, RZ ;  /* 0x0000000403037210 */ /* 0x000fe20007ffe0ff */
[----:B------:R-:W-:-:S05]  /*d120*/  @P0 IMAD.HI.U32 R5, R6, c[0x0][0x4ec], RZ ;  /* 0x00013b0006050a27 */ /* 0x000fca00078e00ff */
[----:B------:R-:W-:Y:S01]  /*d130*/  @P0 SHF.R.U32.HI R0, RZ, c[0x0][0x4f0], R5 ;  /* 0x00013c00ff000a19 */ /* 0x000fe20000011605 */
[----:B------:R-:W-:-:S03]  /*d140*/  IMAD.WIDE.U32 R4, R230, c[0x0][0x498], R2 ;  /* 0x00012600e6047a25 */ /* 0x000fc600078e0002 */
[----:B------:R-:W-:Y:S01]  /*d150*/  IADD3 R7, -R0, RZ, RZ ;  /* 0x000000ff00077210 */ /* 0x000fe20007ffe1ff */
[----:B------:R-:W-:Y:S01]  /*d160*/  IMAD R3, R230, c[0x0][0x49c], R8 ;  /* 0x00012700e6037a24 */ /* 0x000fe200078e0208 */
[----:B------:R-:W-:-:S03]  /*d170*/  IADD3 R4, P0, R0, R4, RZ ;  /* 0x0000000400047210 */ /* 0x000fc60007f1e0ff */
[----:B------:R-:W-:Y:S01]  /*d180*/  IMAD R2, R7, c[0x0][0x4e8], R6 ;  /* 0x00013a0007027a24 */ /* 0x000fe200078e0206 */
[----:B------:R-:W-:-:S04]  /*d190*/  SHF.R.S32.HI R6, RZ, 0x1f, R0 ;  /* 0x0000001fff067819 */ /* 0x000fc80000011400 */
[----:B------:R-:W-:Y:S02]  /*d1a0*/  SHF.R.S32.HI R0, RZ, 0x1f, R2 ;  /* 0x0000001fff007819 */ /* 0x000fe40000011402 */
[----:B------:R-:W-:-:S03]  /*d1b0*/  IADD3.X R5, R6, R5, R3, P0, !PT ;  /* 0x0000000506057210 */ /* 0x000fc600007fe403 */
[----:B------:R-:W-:-:S04]  /*d1c0*/  IMAD R0, R0, c[0x0][0x488], RZ ;  /* 0x0001220000007a24 */ /* 0x000fc800078e02ff */
[C---:B------:R-:W-:Y:S02]  /*d1d0*/  IMAD R0, R2.reuse, c[0x0][0x48c], R0 ;  /* 0x0001230002007a24 */ /* 0x040fe400078e0200 */
[----:B------:R-:W-:-:S05]  /*d1e0*/  IMAD.WIDE.U32 R2, R2, c[0x0][0x488], R4 ;  /* 0x0001220002027a25 */ /* 0x000fca00078e0004 */
[----:B------:R-:W-:Y:S02]  /*d1f0*/  IADD3 R0, R3, R0, RZ ;  /* 0x0000000003007210 */ /* 0x000fe40007ffe0ff */
[----:B------:R-:W-:-:S04]  /*d200*/  LEA R4, P0, R2, c[0x0][0x450], 0x2 ;  /* 0x0001140002047a11 */ /* 0x000fc800078010ff */
[----:B------:R-:W-:Y:S02]  /*d210*/  LEA.HI.X R5, R2, c[0x0][0x454], R0, 0x2, P0 ;  /* 0x0001150002057a11 */ /* 0x000fe400000f1400 */
[----:B------:R-:W-:-:S05]  /*d220*/  MOV R0, 0xff800000 ;  /* 0xff80000000007802 */ /* 0x000fca0000000f00 */
[----:B------:R2:W-:Y:S02]  /*d230*/  STG.E [R4.64], R0 ;  /* 0x0000000004007986 */ /* 0x0005e4000c101906 */
.L_x_527:
[----:B------:R-:W-:Y:S05]  /*d240*/  BSYNC B0 ;  /* 0x0000000000007941 */ /* 0x000fea0003800000 */
.L_x_526:
[----:B--2---:R-:W-:Y:S01]  /*d250*/  MOV R0, c[0x0][0x4e8] ;  /* 0x00013a0000007a02 */ /* 0x004fe20000000f00 */
[----:B------:R-:W-:Y:S01]  /*d260*/  IMAD.WIDE.U32 R2, R231, c[0x0][0x3e8], RZ ;  /* 0x0000fa00e7027a25 */ /* 0x000fe200078e00ff */
[----:B------:R-:W-:Y:S02]  /*d270*/  IADD3 R4, R216, R228, RZ ;  /* 0x000000e4d8047210 */ /* 0x000fe40007ffe0ff */
[----:B------:R-:W-:Y:S01]  /*d280*/  ISETP.NE.AND P0, PT, R0, 0x1, PT ;  /* 0x000000010000780c */ /* 0x000fe20003f05270 */
[----:B------:R-:W-:Y:S02]  /*d290*/  IMAD R0, R9, c[0x0][0x3e8], RZ ;  /* 0x0000fa0009007a24 */ /* 0x000fe400078e02ff */
[----:B------:R-:W-:Y:S02]  /*d2a0*/  IMAD R6, R10, c[0x0][0x3f0], RZ ;  /* 0x0000fc000a067a24 */ /* 0x000fe400078e02ff */
[----:B------:R-:W-:Y:S01]  /*d2b0*/  IMAD R5, R231, c[0x0][0x3ec], R0 ;  /* 0x0000fb00e7057a24 */ /* 0x000fe200078e0200 */
[----:B------:R-:W-:Y:S01]  /*d2c0*/  MOV R0, R4 ;  /* 0x0000000400007202 */ /* 0x000fe20000000f00 */
[----:B------:R-:W-:-:S03]  /*d2d0*/  IMAD R8, R230, c[0x0][0x3f4], R6 ;  /* 0x0000fd00e6087a24 */ /* 0x000fc600078e0206 */
[----:B------:R-:W-:-:S03]  /*d2e0*/  IADD3 R3, R3, R5, RZ ;  /* 0x0000000503037210 */ /* 0x000fc60007ffe0ff */
[----:B------:R-:W-:-:S04]  /*d2f0*/  @P0 IMAD.HI.U32 R7, R4, c[0x0][0x4ec], RZ ;  /* 0x00013b0004070a27 */ /* 0x000fc800078e00ff */
[----:B------:R-:W-:Y:S01]  /*d300*/  IMAD.WIDE.U32 R2, R230, c[0x0][0x3f0], R2 ;  /* 0x0000fc00e6027a25 */ /* 0x000fe200078e0002 */
[----:B------:R-:W-:-:S04]  /*d310*/  @P0 SHF.R.U32.HI R0, RZ, c[0x0][0x4f0], R7 ;  /* 0x00013c00ff000a19 */ /* 0x000fc80000011607 */
[----:B------:R-:W-:Y:S02]  /*d320*/  SHF.R.S32.HI R6, RZ, 0x1f, R0 ;  /* 0x0000001fff067819 */ /* 0x000fe40000011400 */
[----:B------:R-:W-:Y:S02]  /*d330*/  IADD3 R5, -R0, RZ, RZ ;  /* 0x000000ff00057210 */ /* 0x000fe40007ffe1ff */
[----:B------:R-:W-:Y:S01]  /*d340*/  IADD3 R3, R3, R8, RZ ;  /* 0x0000000803037210 */ /* 0x000fe20007ffe0ff */
[----:B------:R-:W-:Y:S02]  /*d350*/  IMAD R6, R6, c[0x0][0x3e0], RZ ;  /* 0x0000f80006067a24 */ /* 0x000fe400078e02ff */
[----:B------:R-:W-:Y:S02]  /*d360*/  IMAD R4, R5, c[0x0][0x4e8], R4 ;  /* 0x00013a0005047a24 */ /* 0x000fe400078e0204 */
[C---:B------:R-:W-:Y:S02]  /*d370*/  IMAD R5, R0.reuse, c[0x0][0x3e4], R6 ;  /* 0x0000f90000057a24 */ /* 0x040fe400078e0206 */
[----:B------:R-:W-:Y:S01]  /*d380*/  IMAD.WIDE.U32 R2, R0, c[0x0][0x3e0], R2 ;  /* 0x0000f80000027a25 */ /* 0x000fe200078e0002 */
[----:B------:R-:W-:-:S04]  /*d390*/  SHF.R.S32.HI R0, RZ, 0x1f, R4 ;  /* 0x0000001fff007819 */ /* 0x000fc80000011404 */
[----:B------:R-:W-:Y:S01]  /*d3a0*/  IADD3 R3, R3, R5, RZ ;  /* 0x0000000503037210 */ /* 0x000fe20007ffe0ff */
[----:B------:R-:W-:-:S04]  /*d3b0*/  IMAD R0, R0, c[0x0][0x3d8], RZ ;  /* 0x0000f60000007a24 */ /* 0x000fc800078e02ff */
[----:B------:R-:W-:-:S04]  /*d3c0*/  IMAD.WIDE.U32 R2, R4, c[0x0][0x3d8], R2 ;  /* 0x0000f60004027a25 */ /* 0x000fc800078e0002 */
[----:B------:R-:W-:Y:S01]  /*d3d0*/  IMAD R4, R4, c[0x0][0x3dc], R0 ;  /* 0x0000f70004047a24 */ /* 0x000fe200078e0200 */
[----:B------:R-:W-:-:S04]  /*d3e0*/  LEA R11, P0, R2, c[0x0][0x380], 0x1 ;  /* 0x0000e000020b7a11 */ /* 0x000fc800078008ff */
[----:B------:R-:W-:-:S04]  /*d3f0*/  IADD3 R4, R3, R4, RZ ;  /* 0x0000000403047210 */ /* 0x000fc80007ffe0ff */
[----:B------:R-:W-:Y:S01]  /*d400*/  LEA.HI.X R9, R2, c[0x0][0x384], R4, 0x1, P0 ;  /* 0x0000e10002097a11 */ /* 0x000fe200000f0c04 */
[----:B------:R-:W-:Y:S05]  /*d410*/  BRA.DIV ~URZ, `(.L_x_528) ;  /* 0x000023d27f007947 */ /* 0x000fea000b800000 */
[----:B------:R2:W3:Y:S02]  /*d420*/  SHFL.IDX PT, R8, R9, RZ, 0x181f ;  /* 0x00181fff09087589 */ /* 0x0004e400000e0000 */
.L_x_566:
[----:B------:R-:W-:Y:S05]  /*d430*/  BRA.DIV ~URZ, `(.L_x_529) ;  /* 0x000024227f007947 */ /* 0x000fea000b800000 */
[----:B------:R4:W1:Y:S02]  /*d440*/  SHFL.IDX PT, R0, R11, RZ, 0x181f ;  /* 0x00181fff0b007589 */ /* 0x00086400000e0000 */
.L_x_567:
[----:B------:R-:W-:Y:S01]  /*d450*/  MOV R12, c[0x0][0x4e8] ;  /* 0x00013a00000c7a02 */ /* 0x000fe20000000f00 */
[----:B------:R-:W-:Y:S01]  /*d460*/  BSSY B0, `(.L_x_530) ;  /* 0x0000014000007945 */ /* 0x000fe20003800000 */
[----:B------:R-:W-:-:S03]  /*d470*/  IADD3 R10, R229, R228, RZ ;  /* 0x000000e4e50a7210 */ /* 0x000fc60007ffe0ff */
[----:B------:R-:W-:-:S05]  /*d480*/  IMAD R12, R12, c[0x0][0x388], RZ ;  /* 0x0000e2000c0c7a24 */ /* 0x000fca00078e02ff */
[----:B------:R-:W-:-:S13]  /*d490*/  ISETP.GE.AND P0, PT, R10, R12, PT ;  /* 0x0000000c0a00720c */ /* 0x000fda0003f06270 */
[----:B------:R-:W-:Y:S05]  /*d4a0*/  @P0 BRA `(.L_x_531) ;  /* 0x000000f000000947 */ /* 0x000fea0003800000 */
[----:B------:R-:W-:Y:S02]  /*d4b0*/  ISETP.GE.AND P2, PT, R206, c[0x0][0x3c8], PT ;  /* 0x0000f200ce007a0c */ /* 0x000fe40003f46270 */
[----:B------:R-:W-:Y:S02]  /*d4c0*/  ISETP.GE.AND P1, PT, R207, c[0x0][0x3c8], PT ;  /* 0x0000f200cf007a0c */ /* 0x000fe40003f26270 */
[----:B------:R-:W-:Y:S02]  /*d4d0*/  ISETP.GE.AND P0, PT, R208, c[0x0][0x3c8], PT ;  /* 0x0000f200d0007a0c */ /* 0x000fe40003f06270 */
[----:B------:R-:W-:Y:S02]  /*d4e0*/  SHF.R.S32.HI R15, RZ, 0x1f, R206 ;  /* 0x0000001fff0f7819 */ /* 0x000fe400000114ce */
[----:B------:R-:W-:Y:S02]  /*d4f0*/  SHF.R.S32.HI R14, RZ, 0x1f, R207 ;  /* 0x0000001fff0e7819 */ /* 0x000fe400000114cf */
[----:B------:R-:W-:-:S03]  /*d500*/  SHF.R.S32.HI R13, RZ, 0x1f, R208 ;  /* 0x0000001fff0d7819 */ /* 0x000fc600000114d0 */
[-C--:B-1----:R-:W-:Y:S02]  /*d510*/  @!P2 LEA R6, P5, R206, R0.reuse, 0x1 ;  /* 0x00000000ce06a211 */ /* 0x082fe400078a08ff */
[CC--:B------:R-:W-:Y:S02]  /*d520*/  @!P1 LEA R4, P4, R207.reuse, R0.reuse, 0x1 ;  /* 0x00000000cf049211 */ /* 0x0c0fe400078808ff */
[----:B------:R-:W-:Y:S02]  /*d530*/  @!P0 LEA R2, P3, R208, R0, 0x1 ;  /* 0x00000000d0028211 */ /* 0x000fe400078608ff */
[-C--:B---3--:R-:W-:Y:S02]  /*d540*/  @!P2 LEA.HI.X R7, R206, R8.reuse, R15, 0x1, P5 ;  /* 0x00000008ce07a211 */ /* 0x088fe400028f0c0f */
[-C--:B------:R-:W-:Y:S02]  /*d550*/  @!P1 LEA.HI.X R5, R207, R8.reuse, R14, 0x1, P4 ;  /* 0x00000008cf059211 */ /* 0x080fe400020f0c0e */
[----:B------:R-:W-:Y:S01]  /*d560*/  @!P0 LEA.HI.X R3, R208, R8, R13, 0x1, P3 ;  /* 0x00000008d0038211 */ /* 0x000fe200018f0c0d */
[----:B------:R1:W-:Y:S04]  /*d570*/  @!P2 ST.E.128 [R6.64], RZ ;  /* 0x000000ff0600a985 */ /* 0x0003e8000c101d06 */
[----:B------:R1:W-:Y:S04]  /*d580*/  @!P1 ST.E.128 [R4.64], RZ ;  /* 0x000000ff04009985 */ /* 0x0003e8000c101d06 */
[----:B------:R1:W-:Y:S02]  /*d590*/  @!P0 ST.E.128 [R2.64], RZ ;  /* 0x000000ff02008985 */ /* 0x0003e4000c101d06 */
.L_x_531:
[----:B------:R-:W-:Y:S05]  /*d5a0*/  BSYNC B0 ;  /* 0x0000000000007941 */ /* 0x000fea0003800000 */
.L_x_530:
[----:B------:R-:W-:Y:S05]  /*d5b0*/  BRA.DIV ~URZ, `(.L_x_532) ;  /* 0x000023127f007947 */ /* 0x000fea000b800000 */
[----:B---3--:R3:W2:Y:S04]  /*d5c0*/  SHFL.IDX PT, R8, R9, 0x1, 0x181f ;  /* 0x00381f0009087f89 */ /* 0x0086a800000e0000 */
[----:B-1----:R3:W1:Y:S02]  /*d5d0*/  SHFL.IDX PT, R0, R11, 0x1, 0x181f ;  /* 0x00381f000b007f89 */ /* 0x00266400000e0000 */
.L_x_568:
[----:B------:R-:W-:Y:S01]  /*d5e0*/  IADD3 R2, R10, 0x20, RZ ;  /* 0x000000200a027810 */ /* 0x000fe20007ffe0ff */
[----:B------:R-:W-:Y:S03]  /*d5f0*/  BSSY B0, `(.L_x_533) ;  /* 0x0000012000007945 */ /* 0x000fe60003800000 */
        /* <DEDUP_REMOVED lines=11> */
[-C--:B--2---:R-:W-:Y:S02]  /*d6b0*/  @!P2 LEA.HI.X R7, R206, R8.reuse, R15, 0x1, P5 ;  /* 0x00000008ce07a211 */ /* 0x084fe400028f0c0f */
[-C--:B------:R-:W-:Y:S02]  /*d6c0*/  @!P1 LEA.HI.X R5, R207, R8.reuse, R14, 0x1, P4 ;  /* 0x00000008cf059211 */ /* 0x080fe400020f0c0e */
[----:B------:R-:W-:Y:S01]  /*d6d0*/  @!P0 LEA.HI.X R3, R208, R8, R13, 0x1, P3 ;  /* 0x00000008d0038211 */ /* 0x000fe200018f0c0d */
[----:B------:R1:W-:Y:S04]  /*d6e0*/  @!P2 ST.E.128 [R6.64], RZ ;  /* 0x000000ff0600a985 */ /* 0x0003e8000c101d06 */
[----:B------:R1:W-:Y:S04]  /*d6f0*/  @!P1 ST.E.128 [R4.64], RZ ;  /* 0x000000ff04009985 */ /* 0x0003e8000c101d06 */
[----:B------:R1:W-:Y:S02]  /*d700*/  @!P0 ST.E.128 [R2.64], RZ ;  /* 0x000000ff02008985 */ /* 0x0003e4000c101d06 */
.L_x_534:
[----:B------:R-:W-:Y:S05]  /*d710*/  BSYNC B0 ;  /* 0x0000000000007941 */ /* 0x000fea0003800000 */
.L_x_533:
[----:B------:R-:W-:Y:S05]  /*d720*/  BRA.DIV ~URZ, `(.L_x_535) ;  /* 0x000022727f007947 */ /* 0x000fea000b800000 */
[----:B--2---:R2:W3:Y:S02]  /*d730*/  SHFL.IDX PT, R8, R9, 0x2, 0x181f ;  /* 0x00581f0009087f89 */ /* 0x0044e400000e0000 */
.L_x_569:
[----:B------:R-:W-:Y:S05]  /*d740*/  BRA.DIV ~URZ, `(.L_x_536) ;  /* 0x000022c27f007947 */ /* 0x000fea000b800000 */
[----:B-1----:R1:W2:Y:S02]  /*d750*/  SHFL.IDX PT, R0, R11, 0x2, 0x181f ;  /* 0x00581f000b007f89 */ /* 0x0022a400000e0000 */
.L_x_570:
        /* <DEDUP_REMOVED lines=10> */
[-C--:B--2---:R-:W-:Y:S02]  /*d800*/  @!P2 LEA R6, P5, R206, R0.reuse, 0x1 ;  /* 0x00000000ce06a211 */ /* 0x084fe400078a08ff */
        /* <DEDUP_REMOVED lines=8> */
.L_x_538:
[----:B------:R-:W-:Y:S05]  /*d890*/  BSYNC B0 ;  /* 0x0000000000007941 */ /* 0x000fea0003800000 */
.L_x_537:
[----:B------:R-:W-:Y:S05]  /*d8a0*/  BRA.DIV ~URZ, `(.L_x_539) ;  /* 0x000021d27f007947 */ /* 0x000fea000b800000 */
[----:B---3--:R3:W1:Y:S04]  /*d8b0*/  SHFL.IDX PT, R8, R9, 0x3, 0x181f ;  /* 0x00781f0009087f89 */ /* 0x00866800000e0000 */
[----:B--2---:R3:W2:Y:S02]  /*d8c0*/  SHFL.IDX PT, R0, R11, 0x3, 0x181f ;  /* 0x00781f000b007f89 */ /* 0x0046a400000e0000 */
.L_x_571:
[----:B------:R-:W-:-:S04]  /*d8d0*/  IADD3 R2, R10, 0x60, RZ ;  /* 0x000000600a027810 */ /* 0x000fc80007ffe0ff */
[----:B------:R-:W-:-:S13]  /*d8e0*/  ISETP.GE.AND P0, PT, R2, R12, PT ;  /* 0x0000000c0200720c */ /* 0x000fda0003f06270 */
[----:B------:R-:W-:Y:S05]  /*d8f0*/  @P0 BRA `(.L_x_525) ;  /* 0x000000f000000947 */ /* 0x000fea0003800000 */
[----:B------:R-:W-:Y:S02]  /*d900*/  ISETP.GE.AND P2, PT, R206, c[0x0][0x3c8], PT ;  /* 0x0000f200ce007a0c */ /* 0x000fe40003f46270 */
[----:B------:R-:W-:Y:S02]  /*d910*/  ISETP.GE.AND P1, PT, R207, c[0x0][0x3c8], PT ;  /* 0x0000f200cf007a0c */ /* 0x000fe40003f26270 */
[----:B------:R-:W-:Y:S02]  /*d920*/  ISETP.GE.AND P0, PT, R208, c[0x0][0x3c8], PT ;  /* 0x0000f200d0007a0c */ /* 0x000fe40003f06270 */
[----:B------:R-:W-:Y:S02]  /*d930*/  SHF.R.S32.HI R13, RZ, 0x1f, R206 ;  /* 0x0000001fff0d7819 */ /* 0x000fe400000114ce */
[----:B-1-34-:R-:W-:Y:S02]  /*d940*/  SHF.R.S32.HI R11, RZ, 0x1f, R207 ;  /* 0x0000001fff0b7819 */ /* 0x01afe400000114cf */
[----:B------:R-:W-:-:S03]  /*d950*/  SHF.R.S32.HI R9, RZ, 0x1f, R208 ;  /* 0x0000001fff097819 */ /* 0x000fc600000114d0 */
[-C--:B--2---:R-:W-:Y:S02]  /*d960*/  @!P2 LEA R6, P5, R206, R0.reuse, 0x1 ;  /* 0x00000000ce06a211 */ /* 0x084fe400078a08ff */
[CC--:B------:R-:W-:Y:S02]  /*d970*/  @!P1 LEA R4, P4, R207.reuse, R0.reuse, 0x1 ;  /* 0x00000000cf049211 */ /* 0x0c0fe400078808ff */
[----:B------:R-:W-:Y:S02]  /*d980*/  @!P0 LEA R2, P3, R208, R0, 0x1 ;  /* 0x00000000d0028211 */ /* 0x000fe400078608ff */
[-C--:B------:R-:W-:Y:S02]  /*d990*/  @!P2 LEA.HI.X R7, R206, R8.reuse, R13, 0x1, P5 ;  /* 0x00000008ce07a211 */ /* 0x080fe400028f0c0d */
[-C--:B------:R-:W-:Y:S02]  /*d9a0*/  @!P1 LEA.HI.X R5, R207, R8.reuse, R11, 0x1, P4 ;  /* 0x00000008cf059211 */ /* 0x080fe400020f0c0b */
[----:B------:R-:W-:Y:S01]  /*d9b0*/  @!P0 LEA.HI.X R3, R208, R8, R9, 0x1, P3 ;  /* 0x00000008d0038211 */ /* 0x000fe200018f0c09 */
[----:B------:R1:W-:Y:S04]  /*d9c0*/  @!P2 ST.E.128 [R6.64], RZ ;  /* 0x000000ff0600a985 */ /* 0x0003e8000c101d06 */
[----:B------:R1:W-:Y:S04]  /*d9d0*/  @!P1 ST.E.128 [R4.64], RZ ;  /* 0x000000ff04009985 */ /* 0x0003e8000c101d06 */
[----:B------:R1:W-:Y:S02]  /*d9e0*/  @!P0 ST.E.128 [R2.64], RZ ;  /* 0x000000ff02008985 */ /* 0x0003e4000c101d06 */
.L_x_525:
[----:B------:R-:W-:Y:S05]  /*d9f0*/  BSYNC B1 ;  /* 0x0000000000017941 */ /* 0x000fea0003800000 */
.L_x_516:
[----:B--2---:R-:W2:Y:S02]  /*da00*/  LDL R0, [R1+0x24] ;  /* 0x0000240001007983 */ /* 0x004ea40000100800 */
[----:B--2---:R-:W-:-:S13]  /*da10*/  ISETP.NE.AND P0, PT, R0, RZ, PT ;  /* 0x000000ff0000720c */ /* 0x004fda0003f05270 */
[----:B------:R-:W-:Y:S01]  /*da20*/  @P0 WARPSYNC 0xffffffff ;  /* 0xffffffff00000948 */ /* 0x000fe20003800000 */
[----:B------:R-:W-:Y:S06]  /*da30*/  @P0 BAR.SYNC.DEFER_BLOCKING 0x5, 0x100 ;  /* 0x0144000000000b1d */ /* 0x000fec0000010000 */
[----:B------:R-:W2:Y:S04]  /*da40*/  @P0 LDS R0, [0x18100] ;  /* 0x01810000ff000984 */ /* 0x000ea80000000800 */
[----:B--2---:R2:W-:Y:S04]  /*da50*/  @P0 STL [R1], R0 ;  /* 0x0000000001000387 */ /* 0x0045e80000100800 */
[----:B------:R-:W-:Y:S06]  /*da60*/  @P0 BAR.ARV 0x4, 0x100 ;  /* 0x0104000000000b1d */ /* 0x000fec0000002000 */
[----:B------:R-:W-:Y:S05]  /*da70*/  @P0 BRA `(.L_x_540) ;  /* 0x0000007000000947 */ /* 0x000fea0003800000 */
[----:B------:R-:W-:Y:S05]  /*da80*/  BRA.DIV ~URZ, `(.L_x_541) ;  /* 0x000020c27f007947 */ /* 0x000fea000b800000 */
[----:B--2---:R2:W4:Y:S02]  /*da90*/  SHFL.IDX PT, R0, R65, RZ, 0x1f ;  /* 0x00001fff41007589 */ /* 0x00452400000e0000 */
.L_x_572:
[----:B------:R-:W-:Y:S01]  /*daa0*/  WARPSYNC 0xffffffff ;  /* 0xffffffff00007948 */ /* 0x000fe20003800000 */
[----:B------:R-:W-:Y:S06]  /*dab0*/  BAR.SYNC.DEFER_BLOCKING 0x4, 0x100 ;  /* 0x0104000000007b1d */ /* 0x000fec0000010000 */
[----:B----4-:R4:W-:Y:S04]  /*dac0*/  STL [R1], R0 ;  /* 0x0000000001007387 */ /* 0x0109e80000100800 */
[----:B------:R4:W-:Y:S04]  /*dad0*/  @!P6 STS [0x18100], R65 ;  /* 0x01810041ff00e388 */ /* 0x0009e80000000800 */
[----:B------:R-:W-:Y:S06]  /*dae0*/  BAR.ARV 0x5, 0x100 ;  /* 0x0144000000007b1d */ /* 0x000fec0000002000 */
.L_x_540:
[----:B--2-4-:R-:W2:Y:S02]  /*daf0*/  LDL R0, [R1] ;  /* 0x0000000001007983 */ /* 0x014ea40000100800 */
[----:B--2---:R-:W-:-:S13]  /*db00*/  ISETP.GE.AND P0, PT, R0, c[0x0][0x538], PT ;  /* 0x00014e0000007a0c */ /* 0x004fda0003f06270 */
[----:B-1-3--:R-:W-:Y:S01]  /*db10*/  @P0 CALL.REL.NOINC `(.L_x_542) ;  /* 0x0000001000000944 */ /* 0x00afe20003c00000 */
[----:B------:R-:W-:Y:S05]  /*db20*/  BRA `(.L_x_543) ;  /* 0xffff2d3000007947 */ /* 0x000fea000383ffff */
.L_x_542:
[----:B------:R-:W-:Y:S05]  /*db30*/  EXIT ;  /* 0x000000000000794d */ /* 0x000fea0003800000 */
.L_x_474:
[----:B------:R-:W-:Y:S01]  /*db40*/  IMAD.MOV.U32 R7, RZ, RZ, R9 ;  /* 0x000000ffff077224 */ /* 0x000fe200078e0009 */
[----:B------:R-:W-:Y:S01]  /*db50*/  MOV R171, RZ ;  /* 0x000000ff00ab7202 */ /* 0x000fe20000000f00 */
[----:B------:R-:W-:Y:S01]  /*db60*/  IMAD.MOV.U32 R3, RZ, RZ, 0x181f ;  /* 0x0000181fff037424 */ /* 0x000fe200078e00ff */
[----:B------:R-:W-:Y:S02]  /*db70*/  MOV R2, 0xdb90 ;  /* 0x0000db9000027802 */ /* 0x000fe40000000f00 */
[----:B-----5:R-:W-:Y:S05]  /*db80*/  CALL.REL.NOINC `($__internal_1_$__cuda_sm70_shflsync_idx_p) ;  /* 0x0000209000007944 */ /* 0x020fea0003c00000 */
[----:B------:R-:W-:Y:S01]  /*db90*/  MOV R8, R171 ;  /* 0x000000ab00087202 */ /* 0x000fe20000000f00 */
[----:B------:R-:W-:Y:S05]  /*dba0*/  BRA `(.L_x_544) ;  /* 0xffff374000007947 */ /* 0x000fea000383ffff */
.L_x_475:
[----:B------:R-:W-:Y:S01]  /*dbb0*/  IMAD.MOV.U32 R7, RZ, RZ, R11 ;  /* 0x000000ffff077224 */ /* 0x000fe200078e000b */
[----:B------:R-:W-:Y:S01]  /*dbc0*/  MOV R171, RZ ;  /* 0x000000ff00ab7202 */ /* 0x000fe20000000f00 */
[----:B------:R-:W-:Y:S01]  /*dbd0*/  IMAD.MOV.U32 R3, RZ, RZ, 0x181f ;  /* 0x0000181fff037424 */ /* 0x000fe200078e00ff */
[----:B------:R-:W-:Y:S02]  /*dbe0*/  MOV R2, 0xdc00 ;  /* 0x0000dc0000027802 */ /* 0x000fe40000000f00 */
[----:B-12--5:R-:W-:Y:S05]  /*dbf0*/  CALL.REL.NOINC `($__internal_1_$__cuda_sm70_shflsync_idx_p) ;  /* 0x0000202000007944 */ /* 0x026fea0003c00000 */
[----:B------:R-:W-:Y:S01]  /*dc00*/  MOV R0, R171 ;  /* 0x000000ab00007202 */ /* 0x000fe20000000f00 */
[----:B------:R-:W-:Y:S05]  /*dc10*/  BRA `(.L_x_545) ;  /* 0xffff36f000007947 */ /* 0x000fea000383ffff */
.L_x_478:
[----:B--2---:R-:W-:Y:S01]  /*dc20*/  IMAD.MOV.U32 R7, RZ, RZ, R9 ;  /* 0x000000ffff077224 */ /* 0x004fe200078e0009 */
[----:B------:R-:W-:Y:S01]  /*dc30*/  MOV R171, 0x1 ;  /* 0x0000000100ab7802 */ /* 0x000fe20000000f00 */
[----:B------:R-:W-:Y:S01]  /*dc40*/  IMAD.MOV.U32 R3, RZ, RZ, 0x181f ;  /* 0x0000181fff037424 */ /* 0x000fe200078e00ff */
[----:B------:R-:W-:-:S02]  /*dc50*/  MOV R2, 0xdc70 ;  /* 0x0000dc7000027802 */ /* 0x000fc40000000f00 */
[----:B-1-345:R-:W-:Y:S05]  /*dc60*/  CALL.REL.NOINC `($__internal_1_$__cuda_sm70_shflsync_idx_p) ;  /* 0x00001fb000007944 */ /* 0x03afea0003c00000 */
[----:B------:R-:W-:Y:S01]  /*dc70*/  IMAD.MOV.U32 R8, RZ, RZ, R171 ;  /* 0x000000ffff087224 */ /* 0x000fe200078e00ab */
[----:B------:R-:W-:Y:S01]  /*dc80*/  MOV R171, 0x1 ;  /* 0x0000000100ab7802 */ /* 0x000fe20000000f00 */
[----:B------:R-:W-:Y:S01]  /*dc90*/  IMAD.MOV.U32 R7, RZ, RZ, R11 ;  /* 0x000000ffff077224 */ /* 0x000fe200078e000b */
[----:B------:R-:W-:-:S02]  /*dca0*/  MOV R3, 0x181f ;  /* 0x0000181f00037802 */ /* 0x000fc40000000f00 */
[----:B------:R-:W-:Y:S02]  /*dcb0*/  MOV R2, 0xdcd0 ;  /* 0x0000dcd000027802 */ /* 0x000fe40000000f00 */
[----:B------:R-:W-:Y:S05]  /*dcc0*/  CALL.REL.NOINC `($__internal_1_$__cuda_sm70_shflsync_idx_p) ;  /* 0x00001f5000007944 */ /* 0x000fea0003c00000 */
[----:B------:R-:W-:Y:S01]  /*dcd0*/  MOV R0, R171 ;  /* 0x000000ab00007202 */ /* 0x000fe20000000f00 */
[----:B------:R-:W-:Y:S05]  /*dce0*/  BRA `(.L_x_546) ;  /* 0xffff37b000007947 */ /* 0x000fea000383ffff */
.L_x_481:
[----:B-1----:R-:W-:Y:S01]  /*dcf0*/  IMAD.MOV.U32 R7, RZ, RZ, R9 ;  /* 0x000000ffff077224 */ /* 0x002fe200078e0009 */
[----:B------:R-:W-:Y:S01]  /*dd00*/  MOV R171, 0x2 ;  /* 0x0000000200ab7802 */ /* 0x000fe20000000f00 */
[----:B------:R-:W-:Y:S01]  /*dd10*/  IMAD.MOV.U32 R3, RZ, RZ, 0x181f ;  /* 0x0000181fff037424 */ /* 0x000fe200078e00ff */
[----:B------:R-:W-:Y:S02]  /*dd20*/  MOV R2, 0xdd40 ;  /* 0x0000dd4000027802 */ /* 0x000fe40000000f00 */
[----:B--2345:R-:W-:Y:S05]  /*dd30*/  CALL.REL.NOINC `($__internal_1_$__cuda_sm70_shflsync_idx_p) ;  /* 0x00001ee000007944 */ /* 0x03cfea0003c00000 */
[----:B------:R-:W-:Y:S01]  /*dd40*/  MOV R8, R171 ;  /* 0x000000ab00087202 */ /* 0x000fe20000000f00 */
[----:B------:R-:W-:Y:S05]  /*dd50*/  BRA `(.L_x_547) ;  /* 0xffff38a000007947 */ /* 0x000fea000383ffff */
.L_x_482:
[----:B------:R-:W-:Y:S01]  /*dd60*/  IMAD.MOV.U32 R7, RZ, RZ, R11 ;  /* 0x000000ffff077224 */ /* 0x000fe200078e000b */
[----:B------:R-:W-:Y:S01]  /*dd70*/  MOV R171, 0x2 ;  /* 0x0000000200ab7802 */ /* 0x000fe20000000f00 */
[----:B------:R-:W-:Y:S01]  /*dd80*/  IMAD.MOV.U32 R3, RZ, RZ, 0x181f ;  /* 0x0000181fff037424 */ /* 0x000fe200078e00ff */
[----:B------:R-:W-:Y:S02]  /*dd90*/  MOV R2, 0xddb0 ;  /* 0x0000ddb000027802 */ /* 0x000fe40000000f00 */
[----:B-12345:R-:W-:Y:S05]  /*dda0*/  CALL.REL.NOINC `($__internal_1_$__cuda_sm70_shflsync_idx_p) ;  /* 0x00001e7000007944 */ /* 0x03efea0003c00000 */
[----:B------:R-:W-:Y:S01]  /*ddb0*/  MOV R0, R171 ;  /* 0x000000ab00007202 */ /* 0x000fe20000000f00 */
[----:B------:R-:W-:Y:S05]  /*ddc0*/  BRA `(.L_x_548) ;  /* 0xffff385000007947 */ /* 0x000fea000383ffff */
.L_x_485:
[----:B-1----:R-:W-:Y:S01]  /*ddd0*/  IMAD.MOV.U32 R7, RZ, RZ, R9 ;  /* 0x000000ffff077224 */ /* 0x002fe200078e0009 */
[----:B------:R-:W-:Y:S01]  /*dde0*/  MOV R171, 0x3 ;  /* 0x0000000300ab7802 */ /* 0x000fe20000000f00 */
[----:B------:R-:W-:Y:S01]  /*ddf0*/  IMAD.MOV.U32 R3, RZ, RZ, 0x181f ;  /* 0x0000181fff037424 */ /* 0x000fe200078e00ff */
[----:B------:R-:W-:-:S02]  /*de00*/  MOV R2, 0xde20 ;  /* 0x0000de2000027802 */ /* 0x000fc40000000f00 */
[----:B--2345:R-:W-:Y:S05]  /*de10*/  CALL.REL.NOINC `($__internal_1_$__cuda_sm70_shflsync_idx_p) ;  /* 0x00001e0000007944 */ /* 0x03cfea0003c00000 */
        /* <DEDUP_REMOVED lines=8> */
.L_x_488:
[----:B------:R-:W-:Y:S01]  /*dea0*/  IMAD.MOV.U32 R7, RZ, RZ, R5 ;  /* 0x000000ffff077224 */ /* 0x000fe200078e0005 */
[----:B------:R-:W-:Y:S01]  /*deb0*/  MOV R171, RZ ;  /* 0x000000ff00ab7202 */ /* 0x000fe20000000f00 */
[----:B------:R-:W-:Y:S01]  /*dec0*/  IMAD.MOV.U32 R3, RZ, RZ, 0x181f ;  /* 0x0000181fff037424 */ /* 0x000fe200078e00ff */
[----:B------:R-:W-:Y:S02]  /*ded0*/  MOV R2, 0xdef0 ;  /* 0x0000def000027802 */ /* 0x000fe40000000f00 */
[----:B------:R-:W-:Y:S05]  /*dee0*/  CALL.REL.NOINC `($__internal_1_$__cuda_sm70_shflsync_idx_p) ;  /* 0x00001d3000007944 */ /* 0x000fea0003c00000 */
[----:B------:R-:W-:Y:S01]  /*def0*/  MOV R4, R171 ;  /* 0x000000ab00047202 */ /* 0x000fe20000000f00 */
[----:B------:R-:W-:Y:S05]  /*df00*/  BRA `(.L_x_550) ;  /* 0xffff52a000007947 */ /* 0x000fea000383ffff */
.L_x_489:
[----:B------:R-:W-:Y:S01]  /*df10*/  IMAD.MOV.U32 R7, RZ, RZ, R12 ;  /* 0x000000ffff077224 */ /* 0x000fe200078e000c */
[----:B------:R-:W-:Y:S01]  /*df20*/  MOV R171, RZ ;  /* 0x000000ff00ab7202 */ /* 0x000fe20000000f00 */
[----:B------:R-:W-:Y:S01]  /*df30*/  IMAD.MOV.U32 R3, RZ, RZ, 0x181f ;  /* 0x0000181fff037424 */ /* 0x000fe200078e00ff */
[----:B------:R-:W-:Y:S02]  /*df40*/  MOV R2, 0xdf60 ;  /* 0x0000df6000027802 */ /* 0x000fe40000000f00 */
[----:B-12---:R-:W-:Y:S05]  /*df50*/  CALL.REL.NOINC `($__internal_1_$__cuda_sm70_shflsync_idx_p) ;  /* 0x00001cc000007944 */ /* 0x006fea0003c00000 */
[C---:B------:R-:W-:Y:S02]  /*df60*/  IADD3 R8, P0, R171.reuse, R105, RZ ;  /* 0x00000069ab087210 */ /* 0x040fe40007f1e0ff */
[----:B------:R-:W-:-:S02]  /*df70*/  IADD3 R6, P6, R171, R106, RZ ;  /* 0x0000006aab067210 */ /* 0x000fc40007fde0ff */
[----:B------:R-:W-:Y:S01]  /*df80*/  ISETP.GE.AND P5, PT, R206, c[0x0][0x1d4], PT ;  /* 0x00007500ce007a0c */ /* 0x000fe20003fa6270 */
[C---:B------:R-:W-:Y:S01]  /*df90*/  IMAD.X R9, R4.reuse, 0x1, R100, P0 ;  /* 0x0000000104097824 */ /* 0x040fe200000e0664 */
[----:B------:R-:W-:Y:S01]  /*dfa0*/  ISETP.GE.AND P2, PT, R207, c[0x0][0x1d4], PT ;  /* 0x00007500cf007a0c */ /* 0x000fe20003f46270 */
[----:B------:R-:W-:Y:S01]  /*dfb0*/  IMAD.X R7, R4, 0x1, R101, P6 ;  /* 0x0000000104077824 */ /* 0x000fe200030e0665 */
[----:B------:R-:W-:Y:S02]  /*dfc0*/  ISETP.GE.AND P0, PT, R208, c[0x0][0x1d4], PT ;  /* 0x00007500d0007a0c */ /* 0x000fe40003f06270 */
[----:B------:R-:W-:Y:S01]  /*dfd0*/  IADD3 R2, P6, R171, R107, RZ ;  /* 0x0000006bab027210 */ /* 0x000fe20007fde0ff */
[----:B------:R-:W-:Y:S01]  /*dfe0*/  IMAD.MOV.U32 R171, RZ, RZ, 0x1 ;  /* 0x00000001ffab7424 */ /* 0x000fe200078e00ff */
[----:B------:R-:W-:Y:S02]  /*dff0*/  SEL R11, RZ, 0x10, P5 ;  /* 0x00000010ff0b7807 */ /* 0x000fe40002800000 */
[----:B------:R-:W-:Y:S01]  /*e000*/  SEL R10, RZ, 0x10, P2 ;  /* 0x00000010ff0a7807 */ /* 0x000fe20001000000 */
[----:B------:R-:W-:-:S02]  /*e010*/  IMAD.X R3, R4, 0x1, R102, P6 ;  /* 0x0000000104037824 */ /* 0x000fc400030e0666 */
[----:B------:R-:W-:Y:S01]  /*e020*/  @!PT LDS RZ, [RZ] ;  /* 0x00000000fffff984 */ /* 0x000fe20000000800 */
[----:B------:R-:W-:Y:S01]  /*e030*/  @!PT LDS RZ, [RZ] ;  /* 0x00000000fffff984 */ /* 0x000fe20000000800 */
[----:B------:R-:W-:Y:S01]  /*e040*/  @!PT LDS RZ, [RZ] ;  /* 0x00000000fffff984 */ /* 0x000fe20000000800 */
[----:B------:R1:W-:Y:S04]  /*e050*/  LDGSTS.E.BYPASS.LTC128B.128 [R203+0x6100], [R8.64], !P5 ;  /* 0x0610000008cb7fae */ /* 0x0003e8000e901d46 */
[----:B------:R2:W-:Y:S04]  /*e060*/  LDGSTS.E.BYPASS.LTC128B.128 [R203+0x8100], [R6.64], !P2 ;  /* 0x0810000006cb7fae */ /* 0x0005e8000d101d46 */
[----:B------:R3:W-:Y:S01]  /*e070*/  LDGSTS.E.BYPASS.LTC128B.128 [R203+0xa100], [R2.64], !P0 ;  /* 0x0a10000002cb7fae */ /* 0x0007e2000c101d46 */
[----:B--2---:R-:W-:Y:S01]  /*e080*/  IMAD.MOV.U32 R7, RZ, RZ, R5 ;  /* 0x000000ffff077224 */ /* 0x004fe200078e0005 */
[----:B------:R-:W-:Y:S01]  /*e090*/  SEL R5, RZ, 0x10, P0 ;  /* 0x00000010ff057807 */ /* 0x000fe20000000000 */
[----:B---3--:R-:W-:Y:S01]  /*e0a0*/  IMAD.MOV.U32 R3, RZ, RZ, 0x181f ;  /* 0x0000181fff037424 */ /* 0x008fe200078e00ff */
[----:B------:R-:W-:-:S02]  /*e0b0*/  MOV R2, 0xe0d0 ;  /* 0x0000e0d000027802 */ /* 0x000fc40000000f00 */
[----:B-1----:R-:W-:Y:S05]  /*e0c0*/  CALL.REL.NOINC `($__internal_1_$__cuda_sm70_shflsync_idx_p) ;  /* 0x00001b5000007944 */ /* 0x002fea0003c00000 */
        /* <DEDUP_REMOVED lines=8> */
.L_x_490:
[----:B------:R-:W-:Y:S01]  /*e150*/  IMAD.MOV.U32 R7, RZ, RZ, R4 ;  /* 0x000000ffff077224 */ /* 0x000fe200078e0004 */
[----:B------:R-:W-:Y:S01]  /*e160*/  MOV R171, RZ ;  /* 0x000000ff00ab7202 */ /* 0x000fe20000000f00 */
[----:B------:R-:W-:Y:S01]  /*e170*/  IMAD.MOV.U32 R3, RZ, RZ, 0x1c1f ;  /* 0x00001c1fff037424 */ /* 0x000fe200078e00ff */
[----:B------:R-:W-:Y:S02]  /*e180*/  MOV R2, 0xe1a0 ;  /* 0x0000e1a000027802 */ /* 0x000fe40000000f00 */
[----:B------:R-:W-:Y:S05]  /*e190*/  CALL.REL.NOINC `($__internal_1_$__cuda_sm70_shflsync_idx_p) ;  /* 0x00001a8000007944 */ /* 0x000fea0003c00000 */
[----:B------:R-:W-:Y:S01]  /*e1a0*/  MOV R0, R171 ;  /* 0x000000ab00007202 */ /* 0x000fe20000000f00 */
[----:B------:R-:W-:Y:S05]  /*e1b0*/  BRA `(.L_x_552) ;  /* 0xffff536000007947 */ /* 0x000fea000383ffff */
.L_x_491:
[----:B------:R-:W-:Y:S01]  /*e1c0*/  IMAD.MOV.U32 R7, RZ, RZ, R4 ;  /* 0x000000ffff077224 */ /* 0x000fe200078e0004 */
[----:B------:R-:W-:Y:S01]  /*e1d0*/  MOV R171, 0x1 ;  /* 0x0000000100ab7802 */ /* 0x000fe20000000f00 */
[----:B------:R-:W-:Y:S01]  /*e1e0*/  IMAD.MOV.U32 R3, RZ, RZ, 0x1c1f ;  /* 0x00001c1fff037424 */ /* 0x000fe200078e00ff */
[----:B------:R-:W-:Y:S02]  /*e1f0*/  MOV R2, 0xe210 ;  /* 0x0000e21000027802 */ /* 0x000fe40000000f00 */
[----:B-1----:R-:W-:Y:S05]  /*e200*/  CALL.REL.NOINC `($__internal_1_$__cuda_sm70_shflsync_idx_p) ;  /* 0x00001a1000007944 */ /* 0x002fea0003c00000 */
[----:B------:R-:W-:Y:S01]  /*e210*/  IMAD.IADD R0, R5, 0x1, R171 ;  /* 0x0000000105007824 */ /* 0x000fe200078e02ab */
[----:B------:R-:W-:-:S04]  /*e220*/  FMNMX.FTZ R2, R9, R10, !PT ;  /* 0x0000000a09027209 */ /* 0x000fc80007810000 */
[----:B------:R-:W-:Y:S02]  /*e230*/  IMNMX R0, R6, R0, PT ;  /* 0x0000000006007217 */ /* 0x000fe40003800200 */
[----:B------:R-:W-:Y:S02]  /*e240*/  FMNMX.FTZ R2, R11, R2, !PT ;  /* 0x000000020b027209 */ /* 0x000fe40007810000 */
[C---:B------:R-:W-:Y:S02]  /*e250*/  ISETP.GT.AND P5, PT, R0.reuse, RZ, PT ;  /* 0x000000ff0000720c */ /* 0x040fe40003fa4270 */
[C---:B------:R-:W-:Y:S02]  /*e260*/  ISETP.GT.AND P2, PT, R0.reuse, 0x1, PT ;  /* 0x000000010000780c */ /* 0x040fe40003f44270 */
[----:B------:R-:W-:Y:S02]  /*e270*/  ISETP.GT.AND P0, PT, R0, 0x8, PT ;  /* 0x000000080000780c */ /* 0x000fe40003f04270 */
[----:B------:R-:W-:-:S02]  /*e280*/  FSEL R6, R76, -INF , P5 ;  /* 0xff8000004c067808 */ /* 0x000fc40002800000 */
[----:B------:R-:W-:Y:S02]  /*e290*/  FSEL R7, R72, -INF , P2 ;  /* 0xff80000048077808 */ /* 0x000fe40001000000 */
[----:B------:R-:W-:Y:S02]  /*e2a0*/  ISETP.GT.AND P2, PT, R0, 0x9, PT ;  /* 0x000000090000780c */ /* 0x000fe40003f44270 */
[----:B------:R-:W-:Y:S02]  /*e2b0*/  FSEL R12, R70, -INF , P0 ;  /* 0xff800000460c7808 */ /* 0x000fe40000000000 */
[----:B------:R-:W-:Y:S02]  /*e2c0*/  FMNMX.FTZ R3, R6, R7, !PT ;  /* 0x0000000706037209 */ /* 0x000fe40007810000 */
[----:B------:R-:W-:Y:S02]  /*e2d0*/  FMNMX.FTZ R5, R13, R2, !PT ;  /* 0x000000020d057209 */ /* 0x000fe40007810000 */
[----:B------:R-:W-:-:S02]  /*e2e0*/  ISETP.GT.AND P0, PT, R0, 0x10, PT ;  /* 0x000000100000780c */ /* 0x000fc40003f04270 */
[----:B------:R-:W-:Y:S02]  /*e2f0*/  FSEL R14, R56, -INF , P2 ;  /* 0xff800000380e7808 */ /* 0x000fe40001000000 */
[----:B------:R-:W-:Y:S02]  /*e300*/  FMNMX.FTZ R2, R12, R3, !PT ;  /* 0x000000030c027209 */ /* 0x000fe40007810000 */
[----:B------:R-:W-:Y:S02]  /*e310*/  FMNMX.FTZ R100, R46, R5, !PT ;  /* 0x000000052e647209 */ /* 0x000fe40007810000 */
[----:B------:R-:W-:Y:S02]  /*e320*/  ISETP.GT.AND P2, PT, R0, 0x11, PT ;  /* 0x000000110000780c */ /* 0x000fe40003f44270 */
[----:B------:R-:W-:Y:S02]  /*e330*/  FSEL R45, R53, -INF , P0 ;  /* 0xff800000352d7808 */ /* 0x000fe40000000000 */
[----:B------:R-:W-:-:S02]  /*e340*/  FMNMX.FTZ R2, R14, R2, !PT ;  /* 0x000000020e027209 */ /* 0x000fc40007810000 */
[----:B------:R-:W-:Y:S02]  /*e350*/  FMNMX.FTZ R100, R47, R100, !PT ;  /* 0x000000642f647209 */ /* 0x000fe40007810000 */
        /* <DEDUP_REMOVED lines=36> */
[----:B------:R-:W-:Y:S01]  /*e5a0*/  ISETP.GT.AND P2, PT, R0, 0x39, PT ;  /* 0x000000390000780c */ /* 0x000fe20003f44270 */
[----:B------:R-:W-:Y:S01]  /*e5b0*/  IMAD.MOV.U32 R0, RZ, RZ, 0x2 ;  /* 0x00000002ff007424 */ /* 0x000fe200078e00ff */
[----:B------:R-:W-:Y:S02]  /*e5c0*/  FSEL R196, R19, -INF , P0 ;  /* 0xff80000013c47808 */ /* 0x000fe40000000000 */
[----:B------:R-:W-:Y:S02]  /*e5d0*/  FMNMX.FTZ R8, R201, R8, !PT ;  /* 0x00000008c9087209 */ /* 0x000fe40007810000 */
[----:B------:R-:W-:Y:S02]  /*e5e0*/  FMNMX.FTZ R100, R212, R100, !PT ;  /* 0x00000064d4647209 */ /* 0x000fe40007810000 */
[----:B------:R-:W-:-:S02]  /*e5f0*/  FSEL R204, R18, -INF , P2 ;  /* 0xff80000012cc7808 */ /* 0x000fc40001000000 */
[----:B------:R-:W-:Y:S01]  /*e600*/  FMNMX.FTZ R8, R196, R8, !PT ;  /* 0x00000008c4087209 */ /* 0x000fe20007810000 */
[----:B------:R-:W-:Y:S01]  /*e610*/  IMAD.MOV.U32 R4, RZ, RZ, R100 ;  /* 0x000000ffff047224 */ /* 0x000fe200078e0064 */
[----:B------:R-:W-:Y:S02]  /*e620*/  MOV R2, 0xe650 ;  /* 0x0000e65000027802 */ /* 0x000fe40000000f00 */
[----:B------:R-:W-:Y:S02]  /*e630*/  FMNMX.FTZ R8, R204, R8, !PT ;  /* 0x00000008cc087209 */ /* 0x000fe40007810000 */
[----:B------:R-:W-:Y:S05]  /*e640*/  CALL.REL.NOINC `($__internal_0_$__cuda_sm70_shflsync_bfly_p) ;  /* 0x0000157000007944 */ /* 0x000fea0003c00000 */
[----:B------:R-:W-:Y:S01]  /*e650*/  FMNMX.FTZ R100, R100, R0, !PT ;  /* 0x0000000064647209 */ /* 0x000fe20007810000 */
[----:B------:R-:W-:Y:S01]  /*e660*/  IMAD.MOV.U32 R0, RZ, RZ, 0x1 ;  /* 0x00000001ff007424 */ /* 0x000fe200078e00ff */
[----:B------:R-:W-:-:S03]  /*e670*/  MOV R2, 0xe6a0 ;  /* 0x0000e6a000027802 */ /* 0x000fc60000000f00 */
[----:B------:R-:W-:Y:S02]  /*e680*/  IMAD.MOV.U32 R4, RZ, RZ, R100 ;  /* 0x000000ffff047224 */ /* 0x000fe400078e0064 */
[----:B------:R-:W-:Y:S05]  /*e690*/  CALL.REL.NOINC `($__internal_0_$__cuda_sm70_shflsync_bfly_p) ;  /* 0x0000152000007944 */ /* 0x000fea0003c00000 */
[----:B------:R-:W-:Y:S01]  /*e6a0*/  FMNMX.FTZ R100, R100, R0, !PT ;  /* 0x0000000064647209 */ /* 0x000fe20007810000 */
[----:B------:R-:W-:Y:S01]  /*e6b0*/  IMAD.MOV.U32 R4, RZ, RZ, R8 ;  /* 0x000000ffff047224 */ /* 0x000fe200078e0008 */
[----:B------:R-:W-:Y:S01]  /*e6c0*/  MOV R2, 0xe6f0 ;  /* 0x0000e6f000027802 */ /* 0x000fe20000000f00 */
[----:B------:R-:W-:Y:S02]  /*e6d0*/  IMAD.MOV.U32 R0, RZ, RZ, 0x2 ;  /* 0x00000002ff007424 */ /* 0x000fe400078e00ff */
[----:B------:R-:W-:Y:S05]  /*e6e0*/  CALL.REL.NOINC `($__internal_0_$__cuda_sm70_shflsync_bfly_p) ;  /* 0x000014d000007944 */ /* 0x000fea0003c00000 */
[----:B------:R-:W-:Y:S01]  /*e6f0*/  FMNMX.FTZ R8, R8, R0, !PT ;  /* 0x0000000008087209 */ /* 0x000fe20007810000 */
[----:B------:R-:W-:Y:S01]  /*e700*/  IMAD.MOV.U32 R0, RZ, RZ, 0x1 ;  /* 0x00000001ff007424 */ /* 0x000fe200078e00ff */
[----:B------:R-:W-:-:S03]  /*e710*/  MOV R2, 0xe740 ;  /* 0x0000e74000027802 */ /* 0x000fc60000000f00 */
[----:B------:R-:W-:Y:S02]  /*e720*/  IMAD.MOV.U32 R4, RZ, RZ, R8 ;  /* 0x000000ffff047224 */ /* 0x000fe400078e0008 */
[----:B------:R-:W-:Y:S05]  /*e730*/  CALL.REL.NOINC `($__internal_0_$__cuda_sm70_shflsync_bfly_p) ;  /* 0x0000148000007944 */ /* 0x000fea0003c00000 */
[----:B------:R-:W-:Y:S01]  /*e740*/  MOV R3, R0 ;  /* 0x0000000000037202 */ /* 0x000fe20000000f00 */
[----:B------:R-:W-:Y:S05]  /*e750*/  BRA `(.L_x_553) ;  /* 0xffff547000007947 */ /* 0x000fea000383ffff */
.L_x_495:
[----:B------:R-:W-:Y:S01]  /*e760*/  MOV R171, RZ ;  /* 0x000000ff00ab7202 */ /* 0x000fe20000000f00 */
[----:B------:R-:W-:Y:S01]  /*e770*/  IMAD.MOV.U32 R7, RZ, RZ, R5 ;  /* 0x000000ffff077224 */ /* 0x000fe200078e0005 */
[----:B------:R-:W-:Y:S01]  /*e780*/  MOV R2, 0xe7b0 ;  /* 0x0000e7b000027802 */ /* 0x000fe20000000f00 */
[----:B------:R-:W-:Y:S02]  /*e790*/  IMAD.MOV.U32 R3, RZ, RZ, 0x181f ;  /* 0x0000181fff037424 */ /* 0x000fe400078e00ff */
[----:B-1234-:R-:W-:Y:S05]  /*e7a0*/  CALL.REL.NOINC `($__internal_1_$__cuda_sm70_shflsync_idx_p) ;  /* 0x0000147000007944 */ /* 0x01efea0003c00000 */
[----:B------:R-:W-:Y:S01]  /*e7b0*/  MOV R4, R171 ;  /* 0x000000ab00047202 */ /* 0x000fe20000000f00 */
[----:B------:R-:W-:-:S05]  /*e7c0*/  BRA `(.L_x_554) ;  /* 0xffff683000007947 */ /* 0x000fca000383ffff */
.L_x_496:
[----:B------:R-:W-:Y:S01]  /*e7d0*/  MOV R171, RZ ;  /* 0x000000ff00ab7202 */ /* 0x000fe20000000f00 */
[----:B------:R-:W-:Y:S01]  /*e7e0*/  IMAD.MOV.U32 R7, RZ, RZ, R20 ;  /* 0x000000ffff077224 */ /* 0x000fe200078e0014 */
[----:B------:R-:W-:Y:S01]  /*e7f0*/  MOV R2, 0xe820 ;  /* 0x0000e82000027802 */ /* 0x000fe20000000f00 */
[----:B------:R-:W-:Y:S02]  /*e800*/  IMAD.MOV.U32 R3, RZ, RZ, 0x181f ;  /* 0x0000181fff037424 */ /* 0x000fe400078e00ff */
[----:B-1234-:R-:W-:Y:S05]  /*e810*/  CALL.REL.NOINC `($__internal_1_$__cuda_sm70_shflsync_idx_p) ;  /* 0x0000140000007944 */ /* 0x01efea0003c00000 */
[----:B------:R-:W-:Y:S02]  /*e820*/  ISETP.GE.AND P6, PT, R206, c[0x0][0x1d4], PT ;  /* 0x00007500ce007a0c */ /* 0x000fe40003fc6270 */
[----:B------:R-:W-:Y:S02]  /*e830*/  IADD3 R12, P0, R171, R28, RZ ;  /* 0x0000001cab0c7210 */ /* 0x000fe40007f1e0ff */
[----:B------:R-:W-:Y:S02]  /*e840*/  ISETP.GE.AND P5, PT, R207, c[0x0][0x1d4], PT ;  /* 0x00007500cf007a0c */ /* 0x000fe40003fa6270 */
[C---:B------:R-:W-:Y:S01]  /*e850*/  IADD3 R6, P2, R171.reuse, R29, RZ ;  /* 0x0000001dab067210 */ /* 0x040fe20007f5e0ff */
[----:B------:R-:W-:Y:S01]  /*e860*/  IMAD.X R13, R4, 0x1, R21, P0 ;  /* 0x00000001040d7824 */ /* 0x000fe200000e0615 */
[----:B------:R-:W-:Y:S02]  /*e870*/  ISETP.GE.AND P0, PT, R208, c[0x0][0x1d4], PT ;  /* 0x00007500d0007a0c */ /* 0x000fe40003f06270 */
[----:B------:R-:W-:Y:S01]  /*e880*/  SEL R15, RZ, 0x10, P6 ;  /* 0x00000010ff0f7807 */ /* 0x000fe20003000000 */
[C---:B------:R-:W-:Y:S01]  /*e890*/  IMAD.X R7, R4.reuse, 0x1, R22, P2 ;  /* 0x0000000104077824 */ /* 0x040fe200010e0616 */
[----:B------:R-:W-:Y:S01]  /*e8a0*/  IADD3 R2, P2, R171, R30, RZ ;  /* 0x0000001eab027210 */ /* 0x000fe20007f5e0ff */
[----:B------:R-:W-:Y:S01]  /*e8b0*/  @!PT LDS RZ, [RZ] ;  /* 0x00000000fffff984 */ /* 0x000fe20000000800 */
[----:B------:R-:W-:Y:S01]  /*e8c0*/  @!PT LDS RZ, [RZ] ;  /* 0x00000000fffff984 */ /* 0x000fe20000000800 */
[----:B------:R-:W-:Y:S01]  /*e8d0*/  @!PT LDS RZ, [RZ] ;  /* 0x00000000fffff984 */ /* 0x000fe20000000800 */
[----:B------:R1:W-:Y:S01]  /*e8e0*/  LDGSTS.E.BYPASS.LTC128B.128 [R203+0x100], [R12.64], !P6 ;  /* 0x001000000ccb7fae */ /* 0x0003e2000f101d46 */
[----:B------:R-:W-:Y:S01]  /*e8f0*/  IMAD.MOV.U32 R171, RZ, RZ, 0x1 ;  /* 0x00000001ffab7424 */ /* 0x000fe200078e00ff */
[----:B------:R-:W-:Y:S02]  /*e900*/  SEL R14, RZ, 0x10, P5 ;  /* 0x00000010ff0e7807 */ /* 0x000fe40002800000 */
[----:B------:R2:W-:Y:S01]  /*e910*/  LDGSTS.E.BYPASS.LTC128B.128 [R203+0x2100], [R6.64], !P5 ;  /* 0x0210000006cb7fae */ /* 0x0005e2000e901d46 */
[----:B------:R-:W-:Y:S05]  /*e920*/  IMAD.X R3, R4, 0x1, R23, P2 ;  /* 0x0000000104037824 */ /* 0x000fea00010e0617 */
[----:B------:R3:W-:Y:S01]  /*e930*/  LDGSTS.E.BYPASS.LTC128B.128 [R203+0x4100], [R2.64], !P0 ;  /* 0x0410000002cb7fae */ /* 0x0007e2000c101d46 */
[----:B--2---:R-:W-:Y:S01]  /*e940*/  IMAD.MOV.U32 R7, RZ, RZ, R5 ;  /* 0x000000ffff077224 */ /* 0x004fe200078e0005 */
[----:B------:R-:W-:Y:S02]  /*e950*/  SEL R5, RZ, 0x10, P0 ;  /* 0x00000010ff057807 */ /* 0x000fe40000000000 */
[----:B---3--:R-:W-:Y:S01]  /*e960*/  MOV R2, 0xe990 ;  /* 0x0000e99000027802 */ /* 0x008fe20000000f00 */
[----:B------:R-:W-:Y:S02]  /*e970*/  IMAD.MOV.U32 R3, RZ, RZ, 0x181f ;  /* 0x0000181fff037424 */ /* 0x000fe400078e00ff */
[----:B-1----:R-:W-:Y:S05]  /*e980*/  CALL.REL.NOINC `($__internal_1_$__cuda_sm70_shflsync_idx_p) ;  /* 0x0000129000007944 */ /* 0x002fea0003c00000 */
[----:B------:R-:W-:Y:S01]  /*e990*/  MOV R3, 0x181f ;  /* 0x0000181f00037802 */ /* 0x000fe20000000f00 */
[----:B------:R-:W-:Y:S01]  /*e9a0*/  IMAD.MOV.U32 R4, RZ, RZ, R171 ;  /* 0x000000ffff047224 */ /* 0x000fe200078e00ab */
[----:B------:R-:W-:Y:S01]  /*e9b0*/  MOV R171, 0x1 ;  /* 0x0000000100ab7802 */ /* 0x000fe20000000f00 */
[----:B------:R-:W-:Y:S01]  /*e9c0*/  IMAD.MOV.U32 R7, RZ, RZ, R20 ;  /* 0x000000ffff077224 */ /* 0x000fe200078e0014 */
[----:B------:R-:W-:Y:S02]  /*e9d0*/  MOV R2, 0xe9f0 ;  /* 0x0000e9f000027802 */ /* 0x000fe40000000f00 */
[----:B------:R-:W-:Y:S05]  /*e9e0*/  CALL.REL.NOINC `($__internal_1_$__cuda_sm70_shflsync_idx_p) ;  /* 0x0000123000007944 */ /* 0x000fea0003c00000 */
[----:B------:R-:W-:Y:S01]  /*e9f0*/  MOV R0, R171 ;  /* 0x000000ab00007202 */ /* 0x000fe20000000f00 */
[----:B------:R-:W-:-:S05]  /*ea00*/  BRA `(.L_x_555) ;  /* 0xffff674000007947 */ /* 0x000fca000383ffff */
.L_x_499:
[----:B------:R-:W-:Y:S01]  /*ea10*/  MOV R171, RZ ;  /* 0x000000ff00ab7202 */ /* 0x000fe20000000f00 */
[----:B------:R-:W-:Y:S01]  /*ea20*/  IMAD.MOV.U32 R7, RZ, RZ, R5 ;  /* 0x000000ffff077224 */ /* 0x000fe200078e0005 */
[----:B------:R-:W-:Y:S01]  /*ea30*/  MOV R2, 0xea60 ;  /* 0x0000ea6000027802 */ /* 0x000fe20000000f00 */
[----:B------:R-:W-:Y:S02]  /*ea40*/  IMAD.MOV.U32 R3, RZ, RZ, 0x181f ;  /* 0x0000181fff037424 */ /* 0x000fe400078e00ff */
[----:B------:R-:W-:Y:S05]  /*ea50*/  CALL.REL.NOINC `($__internal_1_$__cuda_sm70_shflsync_idx_p) ;  /* 0x000011c000007944 */ /* 0x000fea0003c00000 */
[----:B------:R-:W-:Y:S01]  /*ea60*/  MOV R4, R171 ;  /* 0x000000ab00047202 */ /* 0x000fe20000000f00 */
[----:B------:R-:W-:-:S05]  /*ea70*/  BRA `(.L_x_556) ;  /* 0xffff781000007947 */ /* 0x000fca000383ffff */
.L_x_500:
[----:B------:R-:W-:Y:S01]  /*ea80*/  MOV R171, RZ ;  /* 0x000000ff00ab7202 */ /* 0x000fe20000000f00 */
[----:B------:R-:W-:Y:S01]  /*ea90*/  IMAD.MOV.U32 R7, RZ, RZ, R12 ;  /* 0x000000ffff077224 */ /* 0x000fe200078e000c */
[----:B------:R-:W-:Y:S01]  /*eaa0*/  MOV R2, 0xead0 ;  /* 0x0000ead000027802 */ /* 0x000fe20000000f00 */
[----:B------:R-:W-:Y:S02]  /*eab0*/  IMAD.MOV.U32 R3, RZ, RZ, 0x181f ;  /* 0x0000181fff037424 */ /* 0x000fe400078e00ff */
[----:B-12---:R-:W-:Y:S05]  /*eac0*/  CALL.REL.NOINC `($__internal_1_$__cuda_sm70_shflsync_idx_p) ;  /* 0x0000115000007944 */ /* 0x006fea0003c00000 */
        /* <DEDUP_REMOVED lines=31> */
.L_x_501:
[----:B------:R-:W-:Y:S01]  /*ecc0*/  MOV R171, RZ ;  /* 0x000000ff00ab7202 */ /* 0x000fe20000000f00 */
[----:B------:R-:W-:Y:S01]  /*ecd0*/  IMAD.MOV.U32 R7, RZ, RZ, R4 ;  /* 0x000000ffff077224 */ /* 0x000fe200078e0004 */
[----:B------:R-:W-:Y:S01]  /*ece0*/  MOV R2, 0xed10 ;  /* 0x0000ed1000027802 */ /* 0x000fe20000000f00 */
[----:B------:R-:W-:Y:S02]  /*ecf0*/  IMAD.MOV.U32 R3, RZ, RZ, 0x1c1f ;  /* 0x00001c1fff037424 */ /* 0x000fe400078e00ff */
[----:B------:R-:W-:Y:S05]  /*ed00*/  CALL.REL.NOINC `($__internal_1_$__cuda_sm70_shflsync_idx_p) ;  /* 0x00000f1000007944 */ /* 0x000fea0003c00000 */
[----:B------:R-:W-:Y:S01]  /*ed10*/  MOV R0, R171 ;  /* 0x000000ab00007202 */ /* 0x000fe20000000f00 */
[----:B------:R-:W-:-:S05]  /*ed20*/  BRA `(.L_x_558) ;  /* 0xffff78d000007947 */ /* 0x000fca000383ffff */
.L_x_502:
[----:B------:R-:W-:Y:S01]  /*ed30*/  MOV R171, 0x1 ;  /* 0x0000000100ab7802 */ /* 0x000fe20000000f00 */
[----:B------:R-:W-:Y:S01]  /*ed40*/  IMAD.MOV.U32 R7, RZ, RZ, R4 ;  /* 0x000000ffff077224 */ /* 0x000fe200078e0004 */
[----:B------:R-:W-:Y:S01]  /*ed50*/  MOV R2, 0xed80 ;  /* 0x0000ed8000027802 */ /* 0x000fe20000000f00 */
[----:B------:R-:W-:Y:S02]  /*ed60*/  IMAD.MOV.U32 R3, RZ, RZ, 0x1c1f ;  /* 0x00001c1fff037424 */ /* 0x000fe400078e00ff */
[----:B-1----:R-:W-:Y:S05]  /*ed70*/  CALL.REL.NOINC `($__internal_1_$__cuda_sm70_shflsync_idx_p) ;  /* 0x00000ea000007944 */ /* 0x002fea0003c00000 */
[----:B------:R-:W-:Y:S01]  /*ed80*/  FMNMX.FTZ R0, R6, R101, !PT ;  /* 0x0000006506007209 */ /* 0x000fe20007810000 */
[----:B------:R-:W-:Y:S03]  /*ed90*/  IMAD.IADD R171, R5, 0x1, R171 ;  /* 0x0000000105ab7824 */ /* 0x000fe600078e02ab */
[----:B------:R-:W-:Y:S02]  /*eda0*/  FMNMX.FTZ R0, R10, R0, !PT ;  /* 0x000000000a007209 */ /* 0x000fe40007810000 */
[C---:B------:R-:W-:Y:S02]  /*edb0*/  ISETP.GT.AND P2, PT, R171.reuse, RZ, PT ;  /* 0x000000ffab00720c */ /* 0x040fe40003f44270 */
[C---:B------:R-:W-:Y:S02]  /*edc0*/  ISETP.GT.AND P0, PT, R171.reuse, 0x1, PT ;  /* 0x00000001ab00780c */ /* 0x040fe40003f04270 */
[----:B------:R-:W-:Y:S02]  /*edd0*/  FSEL R5, R152, -INF , P2 ;  /* 0xff80000098057808 */ /* 0x000fe40001000000 */
[----:B------:R-:W-:Y:S02]  /*ede0*/  ISETP.GT.AND P2, PT, R171, 0x8, PT ;  /* 0x00000008ab00780c */ /* 0x000fe40003f44270 */
[----:B------:R-:W-:Y:S02]  /*edf0*/  FSEL R8, R151, -INF , P0 ;  /* 0xff80000097087808 */ /* 0x000fe40000000000 */
[----:B------:R-:W-:Y:S02]  /*ee00*/  FMNMX.FTZ R2, R5, R102, !PT ;  /* 0x0000006605027209 */ /* 0x000fe40007810000 */
[----:B------:R-:W-:Y:S02]  /*ee10*/  ISETP.GT.AND P0, PT, R171, 0x9, PT ;  /* 0x00000009ab00780c */ /* 0x000fe40003f04270 */
[----:B------:R-:W-:Y:S02]  /*ee20*/  FMNMX.FTZ R4, R9, R0, !PT ;  /* 0x0000000009047209 */ /* 0x000fe40007810000 */
        /* <DEDUP_REMOVED lines=8> */
[----:B------:R-:W-:Y:S01]  /*eeb0*/  FMNMX.FTZ R13, R11, R0, !PT ;  /* 0x000000000b0d7209 */ /* 0x000fe20007810000 */
[----:B------:R-:W-:Y:S01]  /*eec0*/  IMAD.MOV.U32 R0, RZ, RZ, 0x2 ;  /* 0x00000002ff007424 */ /* 0x000fe200078e00ff */
[----:B------:R-:W-:Y:S02]  /*eed0*/  FMNMX.FTZ R4, R140, R4, !PT ;  /* 0x000000048c047209 */ /* 0x000fe40007810000 */
[----:B------:R-:W-:Y:S02]  /*eee0*/  ISETP.GT.AND P2, PT, R171, 0x18, PT ;  /* 0x00000018ab00780c */ /* 0x000fe40003f44270 */
[----:B------:R-:W-:Y:S02]  /*eef0*/  FSEL R146, R146, -INF , P0 ;  /* 0xff80000092927808 */ /* 0x000fe40000000000 */
[----:B------:R-:W-:Y:S02]  /*ef00*/  FMNMX.FTZ R13, R143, R13, !PT ;  /* 0x0000000d8f0d7209 */ /* 0x000fe40007810000 */
[----:B------:R-:W-:Y:S02]  /*ef10*/  FMNMX.FTZ R4, R141, R4, !PT ;  /* 0x000000048d047209 */ /* 0x000fe40007810000 */
[C---:B------:R-:W-:Y:S02]  /*ef20*/  ISETP.GT.AND P0, PT, R171.reuse, 0x19, PT ;  /* 0x00000019ab00780c */ /* 0x040fe40003f04270 */
        /* <DEDUP_REMOVED lines=36> */
[----:B------:R-:W-:Y:S02]  /*f170*/  FMNMX.FTZ R13, R160, R13, !PT ;  /* 0x0000000da00d7209 */ /* 0x000fe40007810000 */
[----:B------:R-:W-:Y:S02]  /*f180*/  FMNMX.FTZ R4, R165, R4, !PT ;  /* 0x00000004a5047209 */ /* 0x000fe40007810000 */
[----:B------:R-:W-:Y:S02]  /*f190*/  FMNMX.FTZ R13, R161, R13, !PT ;  /* 0x0000000da10d7209 */ /* 0x000fe40007810000 */
[----:B------:R-:W-:Y:S02]  /*f1a0*/  MOV R2, 0xf1c0 ;  /* 0x0000f1c000027802 */ /* 0x000fe40000000f00 */
[----:B------:R-:W-:Y:S05]  /*f1b0*/  CALL.REL.NOINC `($__internal_0_$__cuda_sm70_shflsync_bfly_p) ;  /* 0x00000a0000007944 */ /* 0x000fea0003c00000 */
[----:B------:R-:W-:Y:S01]  /*f1c0*/  FMNMX.FTZ R4, R4, R0, !PT ;  /* 0x0000000004047209 */ /* 0x000fe20007810000 */
[----:B------:R-:W-:Y:S01]  /*f1d0*/  IMAD.MOV.U32 R0, RZ, RZ, 0x1 ;  /* 0x00000001ff007424 */ /* 0x000fe200078e00ff */
[----:B------:R-:W-:Y:S02]  /*f1e0*/  MOV R2, 0xf200 ;  /* 0x0000f20000027802 */ /* 0x000fe40000000f00 */
        /* <DEDUP_REMOVED lines=8> */
[----:B------:R-:W-:Y:S02]  /*f270*/  MOV R2, 0xf290 ;  /* 0x0000f29000027802 */ /* 0x000fe40000000f00 */
[----:B------:R-:W-:Y:S05]  /*f280*/  CALL.REL.NOINC `($__internal_0_$__cuda_sm70_shflsync_bfly_p) ;  /* 0x0000093000007944 */ /* 0x000fea0003c00000 */
[----:B------:R-:W-:-:S05]  /*f290*/  BRA `(.L_x_559) ;  /* 0xffff7a1000007947 */ /* 0x000fca000383ffff */
.L_x_505:
[----:B------:R-:W-:Y:S01]  /*f2a0*/  MOV R171, RZ ;  /* 0x000000ff00ab7202 */ /* 0x000fe20000000f00 */
[----:B------:R-:W-:Y:S01]  /*f2b0*/  IMAD.MOV.U32 R7, RZ, RZ, R4 ;  /* 0x000000ffff077224 */ /* 0x000fe200078e0004 */
[----:B------:R-:W-:Y:S01]  /*f2c0*/  MOV R2, 0xf2f0 ;  /* 0x0000f2f000027802 */ /* 0x000fe20000000f00 */
[----:B------:R-:W-:Y:S02]  /*f2d0*/  IMAD.MOV.U32 R3, RZ, RZ, 0x181f ;  /* 0x0000181fff037424 */ /* 0x000fe400078e00ff */
[----:B-1234-:R-:W-:Y:S05]  /*f2e0*/  CALL.REL.NOINC `($__internal_1_$__cuda_sm70_shflsync_idx_p) ;  /* 0x0000093000007944 */ /* 0x01efea0003c00000 */
[----:B------:R-:W-:Y:S01]  /*f2f0*/  MOV R2, R171 ;  /* 0x000000ab00027202 */ /* 0x000fe20000000f00 */
[----:B------:R-:W-:-:S05]  /*f300*/  BRA `(.L_x_560) ;  /* 0xffff941000007947 */ /* 0x000fca000383ffff */
.L_x_508:
[----:B------:R-:W-:Y:S01]  /*f310*/  MOV R171, RZ ;  /* 0x000000ff00ab7202 */ /* 0x000fe20000000f00 */
[----:B------:R-:W-:Y:S01]  /*f320*/  IMAD.MOV.U32 R7, RZ, RZ, R5 ;  /* 0x000000ffff077224 */ /* 0x000fe200078e0005 */
[----:B------:R-:W-:Y:S01]  /*f330*/  MOV R2, 0xf360 ;  /* 0x0000f36000027802 */ /* 0x000fe20000000f00 */
[----:B------:R-:W-:Y:S02]  /*f340*/  IMAD.MOV.U32 R3, RZ, RZ, 0x181f ;  /* 0x0000181fff037424 */ /* 0x000fe400078e00ff */
[----:B------:R-:W-:Y:S05]  /*f350*/  CALL.REL.NOINC `($__internal_1_$__cuda_sm70_shflsync_idx_p) ;  /* 0x000008c000007944 */ /* 0x000fea0003c00000 */
[----:B------:R-:W-:Y:S01]  /*f360*/  MOV R4, R171 ;  /* 0x000000ab00047202 */ /* 0x000fe20000000f00 */
[----:B------:R-:W-:-:S05]  /*f370*/  BRA `(.L_x_561) ;  /* 0xffffa5b000007947 */ /* 0x000fca000383ffff */
.L_x_509:
[----:B------:R-:W-:Y:S01]  /*f380*/  MOV R171, RZ ;  /* 0x000000ff00ab7202 */ /* 0x000fe20000000f00 */
[----:B------:R-:W-:Y:S01]  /*f390*/  IMAD.MOV.U32 R7, RZ, RZ, R10 ;  /* 0x000000ffff077224 */ /* 0x000fe200078e000a */
[----:B------:R-:W-:Y:S01]  /*f3a0*/  MOV R2, 0xf3d0 ;  /* 0x0000f3d000027802 */ /* 0x000fe20000000f00 */
[----:B------:R-:W-:Y:S02]  /*f3b0*/  IMAD.MOV.U32 R3, RZ, RZ, 0x181f ;  /* 0x0000181fff037424 */ /* 0x000fe400078e00ff */
[----:B-12---:R-:W-:Y:S05]  /*f3c0*/  CALL.REL.NOINC `($__internal_1_$__cuda_sm70_shflsync_idx_p) ;  /* 0x0000085000007944 */ /* 0x006fea0003c00000 */
[----:B------:R-:W-:Y:S02]  /*f3d0*/  IADD3 R2, -R201, 0x10, RZ ;  /* 0x00000010c9027810 */ /* 0x000fe40007ffe1ff */
[C---:B------:R-:W-:Y:S02]  /*f3e0*/  IADD3 R8, P2, R171.reuse, R14, RZ ;  /* 0x0000000eab087210 */ /* 0x040fe40007f5e0ff */
[----:B------:R-:W-:Y:S02]  /*f3f0*/  IADD3 R6, P0, R171, R15, RZ ;  /* 0x0000000fab067210 */ /* 0x000fe40007f1e0ff */
[----:B------:R-:W-:Y:S01]  /*f400*/  ISETP.NE.U32.AND P4, PT, R201, RZ, PT ;  /* 0x000000ffc900720c */ /* 0x000fe20003f85070 */
[----:B------:R-:W-:Y:S01]  /*f410*/  IMAD.X R9, R4, 0x1, R11, P2 ;  /* 0x0000000104097824 */ /* 0x000fe200010e060b */
[----:B------:R-:W-:Y:S01]  /*f420*/  LOP3.LUT R2, R2, 0xf, RZ, 0xc0, !PT ;  /* 0x0000000f02027812 */ /* 0x000fe200078ec0ff */
[----:B------:R-:W-:Y:S03]  /*f430*/  IMAD.X R7, R4, 0x1, R12, P0 ;  /* 0x0000000104077824 */ /* 0x000fe600000e060c */
[----:B------:R-:W-:Y:S01]  /*f440*/  IADD3 R2, P2, P0, R2, R171, R16 ;  /* 0x000000ab02027210 */ /* 0x000fe2000785e010 */
[----:B------:R-:W-:Y:S03]  /*f450*/  IMAD.MOV.U32 R171, RZ, RZ, 0x1 ;  /* 0x00000001ffab7424 */ /* 0x000fe600078e00ff */
[----:B------:R-:W-:Y:S05]  /*f460*/  IADD3.X R3, RZ, R4, R13, P2, P0 ;  /* 0x00000004ff037210 */ /* 0x000fea00017e040d */
[----:B------:R-:W-:Y:S01]  /*f470*/  @!PT LDS RZ, [RZ] ;  /* 0x00000000fffff984 */ /* 0x000fe20000000800 */
[----:B------:R-:W-:Y:S01]  /*f480*/  @!PT LDS RZ, [RZ] ;  /* 0x00000000fffff984 */ /* 0x000fe20000000800 */
[----:B------:R-:W-:Y:S01]  /*f490*/  @!PT LDS RZ, [RZ] ;  /* 0x00000000fffff984 */ /* 0x000fe20000000800 */
[----:B------:R1:W-:Y:S04]  /*f4a0*/  LDGSTS.E.BYPASS.LTC128B.128.ZFILL [R203+0x6100], [R2.64], P4 ;  /* 0x0610000002cb7fae */ /* 0x0003e8000a141d46 */
[----:B------:R2:W-:Y:S04]  /*f4b0*/  LDGSTS.E.BYPASS.LTC128B.128 [R203+0x8100], [R8.64], !P6 ;  /* 0x0810000008cb7fae */ /* 0x0005e8000f101d46 */
[----:B------:R3:W-:Y:S01]  /*f4c0*/  LDGSTS.E.BYPASS.LTC128B.128 [R203+0xa100], [R6.64], !P5 ;  /* 0x0a10000006cb7fae */ /* 0x0007e2000e901d46 */
[----:B-1----:R-:W-:Y:S01]  /*f4d0*/  IMAD.MOV.U32 R3, RZ, RZ, 0x181f ;  /* 0x0000181fff037424 */ /* 0x002fe200078e00ff */
[----:B------:R-:W-:Y:S01]  /*f4e0*/  MOV R2, 0xf510 ;  /* 0x0000f51000027802 */ /* 0x000fe20000000f00 */
[----:B---3--:R-:W-:Y:S02]  /*f4f0*/  IMAD.MOV.U32 R7, RZ, RZ, R5 ;  /* 0x000000ffff077224 */ /* 0x008fe400078e0005 */
[----:B--2---:R-:W-:Y:S05]  /*f500*/  CALL.REL.NOINC `($__internal_1_$__cuda_sm70_shflsync_idx_p) ;  /* 0x0000071000007944 */ /* 0x004fea0003c00000 */
        /* <DEDUP_REMOVED lines=8> */
.L_x_510:
[----:B------:R-:W-:Y:S02]  /*f590*/  MOV R0, 0x2 ;  /* 0x0000000200007802 */ /* 0x000fe40000000f00 */
[----:B------:R-:W-:Y:S02]  /*f5a0*/  MOV R2, 0xf5c0 ;  /* 0x0000f5c000027802 */ /* 0x000fe40000000f00 */
[----:B----4-:R-:W-:Y:S05]  /*f5b0*/  CALL.REL.NOINC `($__internal_0_$__cuda_sm70_shflsync_bfly_p) ;  /* 0x0000060000007944 */ /* 0x010fea0003c00000 */
        /* <DEDUP_REMOVED lines=14> */
.L_x_512:
[----:B------:R-:W-:Y:S01]  /*f6a0*/  IMAD.MOV.U32 R4, RZ, RZ, R214 ;  /* 0x000000ffff047224 */ /* 0x000fe200078e00d6 */
[----:B------:R-:W-:-:S02]  /*f6b0*/  MOV R0, 0x2 ;  /* 0x0000000200007802 */ /* 0x000fc40000000f00 */
[----:B------:R-:W-:Y:S02]  /*f6c0*/  MOV R2, 0xf6e0 ;  /* 0x0000f6e000027802 */ /* 0x000fe40000000f00 */
[----:B------:R-:W-:Y:S05]  /*f6d0*/  CALL.REL.NOINC `($__internal_0_$__cuda_sm70_shflsync_bfly_p) ;  /* 0x000004e000007944 */ /* 0x000fea0003c00000 */
[----:B------:R-:W-:Y:S01]  /*f6e0*/  MOV R5, R0 ;  /* 0x0000000000057202 */ /* 0x000fe20000000f00 */
[----:B------:R-:W-:Y:S05]  /*f6f0*/  BRA `(.L_x_564) ;  /* 0xffffbe2000007947 */ /* 0x000fea000383ffff */
.L_x_513:
[----:B------:R-:W-:Y:S01]  /*f700*/  IMAD.MOV.U32 R4, RZ, RZ, R5 ;  /* 0x000000ffff047224 */ /* 0x000fe200078e0005 */
[----:B------:R-:W-:Y:S02]  /*f710*/  MOV R0, 0x1 ;  /* 0x0000000100007802 */ /* 0x000fe40000000f00 */
[----:B------:R-:W-:Y:S02]  /*f720*/  MOV R2, 0xf740 ;  /* 0x0000f74000027802 */ /* 0x000fe40000000f00 */
[----:B-1----:R-:W-:Y:S05]  /*f730*/  CALL.REL.NOINC `($__internal_0_$__cuda_sm70_shflsync_bfly_p) ;  /* 0x0000048000007944 */ /* 0x002fea0003c00000 */
[----:B------:R-:W-:Y:S01]  /*f740*/  FADD.FTZ R5, R5, R0 ;  /* 0x0000000005057221 */ /* 0x000fe20000010000 */
[----:B------:R-:W-:Y:S02]  /*f750*/  MOV R4, R215 ;  /* 0x000000d700047202 */ /* 0x000fe40000000f00 */
[----:B------:R-:W-:Y:S02]  /*f760*/  MOV R0, 0x2 ;  /* 0x0000000200007802 */ /* 0x000fe40000000f00 */
[----:B------:R-:W-:Y:S02]  /*f770*/  MOV R2, 0xf790 ;  /* 0x0000f79000027802 */ /* 0x000fe40000000f00 */
[----:B------:R-:W-:Y:S05]  /*f780*/  CALL.REL.NOINC `($__internal_0_$__cuda_sm70_shflsync_bfly_p) ;  /* 0x0000043000007944 */ /* 0x000fea0003c00000 */
[----:B------:R-:W-:Y:S01]  /*f790*/  FADD.FTZ R4, R215, R0 ;  /* 0x00000000d7047221 */ /* 0x000fe20000010000 */
[----:B------:R-:W-:-:S02]  /*f7a0*/  MOV R0, 0x1 ;  /* 0x0000000100007802 */ /* 0x000fc40000000f00 */
[----:B------:R-:W-:Y:S02]  /*f7b0*/  MOV R2, 0xf7d0 ;  /* 0x0000f7d000027802 */ /* 0x000fe40000000f00 */
[----:B------:R-:W-:Y:S05]  /*f7c0*/  CALL.REL.NOINC `($__internal_0_$__cuda_sm70_shflsync_bfly_p) ;  /* 0x000003f000007944 */ /* 0x000fea0003c00000 */
[----:B------:R-:W-:Y:S01]  /*f7d0*/  MOV R3, R0 ;  /* 0x0000000000037202 */ /* 0x000fe20000000f00 */
[----:B------:R-:W-:Y:S05]  /*f7e0*/  BRA `(.L_x_565) ;  /* 0xffffbda000007947 */ /* 0x000fea000383ffff */
.L_x_528:
[----:B------:R-:W-:Y:S01]  /*f7f0*/  IMAD.MOV.U32 R7, RZ, RZ, R9 ;  /* 0x000000ffff077224 */ /* 0x000fe200078e0009 */
[----:B------:R-:W-:Y:S01]  /*f800*/  MOV R171, RZ ;  /* 0x000000ff00ab7202 */ /* 0x000fe20000000f00 */
[----:B------:R-:W-:Y:S01]  /*f810*/  IMAD.MOV.U32 R3, RZ, RZ, 0x181f ;  /* 0x0000181fff037424 */ /* 0x000fe200078e00ff */
[----:B------:R-:W-:Y:S02]  /*f820*/  MOV R2, 0xf840 ;  /* 0x0000f84000027802 */ /* 0x000fe40000000f00 */
[----:B-1----:R-:W-:Y:S05]  /*f830*/  CALL.REL.NOINC `($__internal_1_$__cuda_sm70_shflsync_idx_p) ;  /* 0x000003e000007944 */ /* 0x002fea0003c00000 */
[----:B------:R-:W-:Y:S01]  /*f840*/  MOV R8, R171 ;  /* 0x000000ab00087202 */ /* 0x000fe20000000f00 */
[----:B------:R-:W-:Y:S05]  /*f850*/  BRA `(.L_x_566) ;  /* 0xffffdbd000007947 */ /* 0x000fea000383ffff */
.L_x_529:
[----:B------:R-:W-:Y:S01]  /*f860*/  IMAD.MOV.U32 R7, RZ, RZ, R11 ;  /* 0x000000ffff077224 */ /* 0x000fe200078e000b */
[----:B------:R-:W-:Y:S01]  /*f870*/  MOV R171, RZ ;  /* 0x000000ff00ab7202 */ /* 0x000fe20000000f00 */
[----:B------:R-:W-:Y:S01]  /*f880*/  IMAD.MOV.U32 R3, RZ, RZ, 0x181f ;  /* 0x0000181fff037424 */ /* 0x000fe200078e00ff */
[----:B------:R-:W-:Y:S02]  /*f890*/  MOV R2, 0xf8b0 ;  /* 0x0000f8b000027802 */ /* 0x000fe40000000f00 */
[----:B-123--:R-:W-:Y:S05]  /*f8a0*/  CALL.REL.NOINC `($__internal_1_$__cuda_sm70_shflsync_idx_p) ;  /* 0x0000037000007944 */ /* 0x00efea0003c00000 */
[----:B------:R-:W-:Y:S01]  /*f8b0*/  MOV R0, R171 ;  /* 0x000000ab00007202 */ /* 0x000fe20000000f00 */
[----:B------:R-:W-:Y:S05]  /*f8c0*/  BRA `(.L_x_567) ;  /* 0xffffdb8000007947 */ /* 0x000fea000383ffff */
.L_x_532:
[----:B-1----:R-:W-:Y:S01]  /*f8d0*/  IMAD.MOV.U32 R7, RZ, RZ, R9 ;  /* 0x000000ffff077224 */ /* 0x002fe200078e0009 */
[----:B------:R-:W-:Y:S01]  /*f8e0*/  MOV R171, 0x1 ;  /* 0x0000000100ab7802 */ /* 0x000fe20000000f00 */
[----:B------:R-:W-:Y:S01]  /*f8f0*/  IMAD.MOV.U32 R3, RZ, RZ, 0x181f ;  /* 0x0000181fff037424 */ /* 0x000fe200078e00ff */
[----:B------:R-:W-:-:S02]  /*f900*/  MOV R2, 0xf920 ;  /* 0x0000f92000027802 */ /* 0x000fc40000000f00 */
[----:B--234-:R-:W-:Y:S05]  /*f910*/  CALL.REL.NOINC `($__internal_1_$__cuda_sm70_shflsync_idx_p) ;  /* 0x0000030000007944 */ /* 0x01cfea0003c00000 */
        /* <DEDUP_REMOVED lines=8> */
.L_x_535:
[----:B-1----:R-:W-:Y:S01]  /*f9a0*/  IMAD.MOV.U32 R7, RZ, RZ, R9 ;  /* 0x000000ffff077224 */ /* 0x002fe200078e0009 */
[----:B------:R-:W-:Y:S01]  /*f9b0*/  MOV R171, 0x2 ;  /* 0x0000000200ab7802 */ /* 0x000fe20000000f00 */
[----:B------:R-:W-:Y:S01]  /*f9c0*/  IMAD.MOV.U32 R3, RZ, RZ, 0x181f ;  /* 0x0000181fff037424 */ /* 0x000fe200078e00ff */
[----:B------:R-:W-:Y:S02]  /*f9d0*/  MOV R2, 0xf9f0 ;  /* 0x0000f9f000027802 */ /* 0x000fe40000000f00 */
[----:B--234-:R-:W-:Y:S05]  /*f9e0*/  CALL.REL.NOINC `($__internal_1_$__cuda_sm70_shflsync_idx_p) ;  /* 0x0000023000007944 */ /* 0x01cfea0003c00000 */
[----:B------:R-:W-:Y:S01]  /*f9f0*/  MOV R8, R171 ;  /* 0x000000ab00087202 */ /* 0x000fe20000000f00 */
[----:B------:R-:W-:Y:S05]  /*fa00*/  BRA `(.L_x_569) ;  /* 0xffffdd3000007947 */ /* 0x000fea000383ffff */
.L_x_536:
[----:B-1----:R-:W-:Y:S01]  /*fa10*/  IMAD.MOV.U32 R7, RZ, RZ, R11 ;  /* 0x000000ffff077224 */ /* 0x002fe200078e000b */
[----:B------:R-:W-:Y:S01]  /*fa20*/  MOV R171, 0x2 ;  /* 0x0000000200ab7802 */ /* 0x000fe20000000f00 */
[----:B------:R-:W-:Y:S01]  /*fa30*/  IMAD.MOV.U32 R3, RZ, RZ, 0x181f ;  /* 0x0000181fff037424 */ /* 0x000fe200078e00ff */
[----:B------:R-:W-:Y:S02]  /*fa40*/  MOV R2, 0xfa60 ;  /* 0x0000fa6000027802 */ /* 0x000fe40000000f00 */
[----:B--234-:R-:W-:Y:S05]  /*fa50*/  CALL.REL.NOINC `($__internal_1_$__cuda_sm70_shflsync_idx_p) ;  /* 0x000001c000007944 */ /* 0x01cfea0003c00000 */
[----:B------:R-:W-:Y:S01]  /*fa60*/  MOV R0, R171 ;  /* 0x000000ab00007202 */ /* 0x000fe20000000f00 */
[----:B------:R-:W-:Y:S05]  /*fa70*/  BRA `(.L_x_570) ;  /* 0xffffdce000007947 */ /* 0x000fea000383ffff */
.L_x_539:
[----:B--2---:R-:W-:Y:S01]  /*fa80*/  IMAD.MOV.U32 R7, RZ, RZ, R9 ;  /* 0x000000ffff077224 */ /* 0x004fe200078e0009 */
[----:B------:R-:W-:Y:S01]  /*fa90*/  MOV R171, 0x3 ;  /* 0x0000000300ab7802 */ /* 0x000fe20000000f00 */
[----:B------:R-:W-:Y:S01]  /*faa0*/  IMAD.MOV.U32 R3, RZ, RZ, 0x181f ;  /* 0x0000181fff037424 */ /* 0x000fe200078e00ff */
[----:B------:R-:W-:-:S02]  /*fab0*/  MOV R2, 0xfad0 ;  /* 0x0000fad000027802 */ /* 0x000fc40000000f00 */
[----:B-1-34-:R-:W-:Y:S05]  /*fac0*/  CALL.REL.NOINC `($__internal_1_$__cuda_sm70_shflsync_idx_p) ;  /* 0x0000015000007944 */ /* 0x01afea0003c00000 */
        /* <DEDUP_REMOVED lines=8> */
.L_x_541:
[----:B-1----:R-:W-:Y:S01]  /*fb50*/  IMAD.MOV.U32 R7, RZ, RZ, R65 ;  /* 0x000000ffff077224 */ /* 0x002fe200078e0041 */
[----:B------:R-:W-:Y:S01]  /*fb60*/  MOV R171, RZ ;  /* 0x000000ff00ab7202 */ /* 0x000fe20000000f00 */
[----:B------:R-:W-:Y:S01]  /*fb70*/  IMAD.MOV.U32 R3, RZ, RZ, 0x1f ;  /* 0x0000001fff037424 */ /* 0x000fe200078e00ff */
[----:B---3--:R-:W-:Y:S02]  /*fb80*/  MOV R2, 0xfba0 ;  /* 0x0000fba000027802 */ /* 0x008fe40000000f00 */
[----:B--2-4-:R-:W-:Y:S05]  /*fb90*/  CALL.REL.NOINC `($__internal_1_$__cuda_sm70_shflsync_idx_p) ;  /* 0x0000008000007944 */ /* 0x014fea0003c00000 */
[----:B------:R-:W-:Y:S01]  /*fba0*/  MOV R0, R171 ;  /* 0x000000ab00007202 */ /* 0x000fe20000000f00 */
[----:B------:R-:W-:Y:S05]  /*fbb0*/  BRA `(.L_x_572) ;  /* 0xffffdee000007947 */ /* 0x000fea000383ffff */
        .weak           $__internal_0_$__cuda_sm70_shflsync_bfly_p
        .type           $__internal_0_$__cuda_sm70_shflsync_bfly_p,@function
        .size           $__internal_0_$__cuda_sm70_shflsync_bfly_p,($__internal_1_$__cuda_sm70_shflsync_idx_p - $__internal_0_$__cuda_sm70_shflsync_bfly_p)
$__internal_0_$__cuda_sm70_shflsync_bfly_p:
[----:B------:R-:W-:Y:S02]  /*fbc0*/  MOV R15, 0xffffffff ;  /* 0xffffffff000f7802 */ /* 0x000fe40000000f00 */
[----:B------:R-:W-:Y:S02]  /*fbd0*/  MOV R3, 0x1f ;  /* 0x0000001f00037802 */ /* 0x000fe40000000f00 */
[----:B------:R-:W-:Y:S04]  /*fbe0*/  WARPSYNC R15 ;  /* 0x0000000f00007348 */ /* 0x000fe80003800000 */
[----:B------:R1:W2:Y:S02]  /*fbf0*/  SHFL.BFLY PT, R0, R4, R0, R3 ;  /* 0x0c00000004007389 */ /* 0x0002a400000e0003 */
[----:B-1----:R-:W-:-:S04]  /*fc00*/  MOV R3, 0x0 ;  /* 0x0000000000037802 */ /* 0x002fc80000000f00 */
[----:B--2---:R-:W-:Y:S05]  /*fc10*/  RET.REL.NODEC R2 `(_ZN7cutlass13device_kernelIN5flash19enable_sm80_to_sm89INS1_16FlashAttnFwdSm80INS1_25CollectiveMainloopFwdSm80ILi8ELi1ELb0EN4cute5tupleIJNS5_1CILi128EEENS7_ILi64EEENS7_ILi192EEEEEELi192ENS_6half_tEfNS_4arch4Sm80ELb1ELb0ELb1ELb0ELb1ELb0ELb1ELb0EEENS1_21CollectiveEpilogueFwdINS6_IJS8_SA_S9_EEENS6_IJNS7_ILi1EEESI_SI_EEESC_SE_Li256ELb0ELb1ELb0ELb0EEENS1_30DynamicPersistentTileSchedulerILi256ELi256ELb0ELb1ELb0EEEEEEEEEvNT_6ParamsE) ;  /* 0xffff03e002007950 */ /* 0x004fea0003c3ffff */
        .weak           $__internal_1_$__cuda_sm70_shflsync_idx_p
        .type           $__internal_1_$__cuda_sm70_shflsync_idx_p,@function
        .size           $__internal_1_$__cuda_sm70_shflsync_idx_p,(.L_x_2994 - $__internal_1_$__cuda_sm70_shflsync_idx_p)
$__internal_1_$__cuda_sm70_shflsync_idx_p:
[----:B------:R-:W-:-:S04]  /*fc20*/  MOV R172, 0xffffffff ;  /* 0xffffffff00ac7802 */ /* 0x000fc80000000f00 */
[----:B------:R-:W-:Y:S04]  /*fc30*/  WARPSYNC R172 ;  /* 0x000000ac00007348 */ /* 0x000fe80003800000 */
[----:B------:R1:W2:Y:S02]  /*fc40*/  SHFL.IDX PT, R171, R7, R171, R3 ;  /* 0x000000ab07ab7389 */ /* 0x0002a400000e0003 */
[----:B-1----:R-:W-:-:S04]  /*fc50*/  MOV R3, 0x0 ;  /* 0x0000000000037802 */ /* 0x002fc80000000f00 */
[----:B--2---:R-:W-:Y:S05]  /*fc60*/  RET.REL.NODEC R2 `(_ZN7cutlass13device_kernelIN5flash19enable_sm80_to_sm89INS1_16FlashAttnFwdSm80INS1_25CollectiveMainloopFwdSm80ILi8ELi1ELb0EN4cute5tupleIJNS5_1CILi128EEENS7_ILi64EEENS7_ILi192EEEEEELi192ENS_6half_tEfNS_4arch4Sm80ELb1ELb0ELb1ELb0ELb1ELb0ELb1ELb0EEENS1_21CollectiveEpilogueFwdINS6_IJS8_SA_S9_EEENS6_IJNS7_ILi1EEESI_SI_EEESC_SE_Li256ELb0ELb1ELb0ELb0EEENS1_30DynamicPersistentTileSchedulerILi256ELi256ELb0ELb1ELb0EEEEEEEEEvNT_6ParamsE) ;  /* 0xffff039002007950 */ /* 0x004fea0003c3ffff */
.L_x_573:
        /* <DEDUP_REMOVED lines=9> */
.L_x_2994:


//--------------------- .text._ZN7cutlass13device_kernelIN5flash19enable_sm80_to_sm89INS1_16FlashAttnFwdSm80INS1_25CollectiveMainloopFwdSm80ILi8ELi1ELb0EN4cute5tupleIJNS5_1CILi128EEENS7_ILi64EEENS7_ILi192EEEEEELi192ENS_6half_tEfNS_4arch4Sm80ELb1ELb0ELb1ELb1ELb1ELb0ELb1ELb0EEENS1_21CollectiveEpilogueFwdINS6_IJS8_SA_S9_EEENS6_IJNS7_ILi1EEESI_SI_EEESC_SE_Li256ELb1ELb1ELb0ELb0EEENS1_19SingleTileSchedulerILb1ELb0ELb1ELi128EEEEEEEEEvNT_6ParamsE --------------------------
	.section	.text._ZN7cutlass13device_kernelIN5flash19enable_sm80_to_sm89INS1_16FlashAttnFwdSm80INS1_25CollectiveMainloopFwdSm80ILi8ELi1ELb0EN4cute5tupleIJNS5_1CILi128EEENS7_ILi64EEENS7_ILi192EEEEEELi192ENS_6half_tEfNS_4arch4Sm80ELb1ELb0ELb1ELb1ELb1ELb0ELb1ELb0EEENS1_21CollectiveEpilogueFwdINS6_IJS8_SA_S9_EEENS6_IJNS7_ILi1EEESI_SI_EEESC_SE_Li256ELb1ELb1ELb0ELb0EEENS1_19SingleTileSchedulerILb1ELb0ELb1ELi128EEEEEEEEEvNT_6ParamsE,"ax",@progbits
	.sectioninfo	@"SHI_REGISTERS=255"
	.align	128
.text._ZN7cutlass13device_kernelIN5flash19enable_sm80_to_sm89INS1_16FlashAttnFwdSm80INS1_25CollectiveMainloopFwdSm80ILi8ELi1ELb0EN4cute5tupleIJNS5_1CILi128EEENS7_ILi64EEENS7_ILi192EEEEEELi192ENS_6half_tEfNS_4arch4Sm80ELb1ELb0ELb1ELb1ELb1ELb0ELb1ELb0EEENS1_21CollectiveEpilogueFwdINS6_IJS8_SA_S9_EEENS6_IJNS7_ILi1EEESI_SI_EEESC_SE_Li256ELb1ELb1ELb0ELb0EEENS1_19SingleTileSchedulerILb1ELb0ELb1ELi128EEEEEEEEEvNT_6ParamsE:
        .type           _ZN7cutlass13device_kernelIN5flash19enable_sm80_to_sm89INS1_16FlashAttnFwdSm80INS1_25CollectiveMainloopFwdSm80ILi8ELi1ELb0EN4cute5tupleIJNS5_1CILi128EEENS7_ILi64EEENS7_ILi192EEEEEELi192ENS_6half_tEfNS_4arch4Sm80ELb1ELb0ELb1ELb1ELb1ELb0ELb1ELb0EEENS1_21CollectiveEpilogueFwdINS6_IJS8_SA_S9_EEENS6_IJNS7_ILi1EEESI_SI_EEESC_SE_Li256ELb1ELb1ELb0ELb0EEENS1_19SingleTileSchedulerILb1ELb0ELb1ELi128EEEEEEEEEvNT_6ParamsE,@function
        .size           _ZN7cutlass13device_kernelIN5flash19enable_sm80_to_sm89INS1_16FlashAttnFwdSm80INS1_25CollectiveMainloopFwdSm80ILi8ELi1ELb0EN4cute5tupleIJNS5_1CILi128EEENS7_ILi64EEENS7_ILi192EEEEEELi192ENS_6half_tEfNS_4arch4Sm80ELb1ELb0ELb1ELb1ELb1ELb0ELb1ELb0EEENS1_21CollectiveEpilogueFwdINS6_IJS8_SA_S9_EEENS6_IJNS7_ILi1EEESI_SI_EEESC_SE_Li256ELb1ELb1ELb0ELb0EEENS1_19SingleTileSchedulerILb1ELb0ELb1ELi128EEEEEEEEEvNT_6ParamsE,(.L_x_2997 - _ZN7cutlass13device_kernelIN5flash19enable_sm80_to_sm89INS1_16FlashAttnFwdSm80INS1_25CollectiveMainloopFwdSm80ILi8ELi1ELb0EN4cute5tupleIJNS5_1CILi128EEENS7_ILi64EEENS7_ILi192EEEEEELi192ENS_6half_tEfNS_4arch4Sm80ELb1ELb0ELb1ELb1ELb1ELb0ELb1ELb0EEENS1_21CollectiveEpilogueFwdINS6_IJS8_SA_S9_EEENS6_IJNS7_ILi1EEESI_SI_EEESC_SE_Li256ELb1ELb1ELb0ELb0EEENS1_19SingleTileSchedulerILb1ELb0ELb1ELi128EEEEEEEEEvNT_6ParamsE)
        .other          _ZN7cutlass13device_kernelIN5flash19enable_sm80_to_sm89INS1_16FlashAttnFwdSm80INS1_25CollectiveMainloopFwdSm80ILi8ELi1ELb0EN4cute5tupleIJNS5_1CILi128EEENS7_ILi64EEENS7_ILi192EEEEEELi192ENS_6half_tEfNS_4arch4Sm80ELb1ELb0ELb1ELb1ELb1ELb0ELb1ELb0EEENS1_21CollectiveEpilogueFwdINS6_IJS8_SA_S9_EEENS6_IJNS7_ILi1EEESI_SI_EEESC_SE_Li256ELb1ELb1ELb0ELb0EEENS1_19SingleTileSchedulerILb1ELb0ELb1ELi128EEEEEEEEEvNT_6ParamsE,@"STO_CUDA_ENTRY STV_DEFAULT"
_ZN7cutlass13device_kernelIN5flash19enable_sm80_to_sm89INS1_16FlashAttnFwdSm80INS1_25CollectiveMainloopFwdSm80ILi8ELi1ELb0EN4cute5tupleIJNS5_1CILi128EEENS7_ILi64EEENS7_ILi192EEEEEELi192ENS_6half_tEfNS_4arch4Sm80ELb1ELb0ELb1ELb1ELb1ELb0ELb1ELb0EEENS1_21CollectiveEpilogueFwdINS6_IJS8_SA_S9_EEENS6_IJNS7_ILi1EEESI_SI_EEESC_SE_Li256ELb1ELb1ELb0ELb0EEENS1_19SingleTileSchedulerILb1ELb0ELb1ELi128EEEEEEEEEvNT_6ParamsE:
        /* <DEDUP_REMOVED lines=20> */
.L_x_575:
        /* <DEDUP_REMOVED lines=13> */
.L_x_577:
[----:B------:R-:W-:Y:S02]  /*0210*/  ULDC UR5, c[0x0][0x54c] ;  /* 0x0001530000057ab9 */ /* 0x000fe40000000800 */
.L_x_576:
[----:B------:R-:W-:Y:S02]  /*0220*/  ULDC UR4, c[0x0][0x548] ;  /* 0x0001520000047ab9 */ /* 0x000fe40000000800 */
[----:B------:R-:W-:-:S02]  /*0230*/  USHF.L.U32 UR10, UR10, 0x7, URZ ;  /* 0x000000070a0a7899 */ /* 0x000fc4000800063f */
[----:B------:R-:W-:-:S04]  /*0240*/  UIMAD UR4, UR5, UR4, URZ ;  /* 0x00000004050472a4 */ /* 0x000fc8000f8e023f */
[----:B------:R-:W-:-:S04]  /*0250*/  UISETP.GE.AND UP0, UPT, UR10, UR4, UPT ;  /* 0x000000040a00728c */ /* 0x000fc8000bf06270 */
[----:B------:R-:W-:Y:S01]  /*0260*/  USEL UR13, UR13, 0xffffffff, !UP0 ;  /* 0xffffffff0d0d7887 */ /* 0x000fe2000c000000 */
[----:B------:R-:W-:Y:S05]  /*0270*/  BRA `(.L_x_578) ;  /* 0x000001b000007947 */ /* 0x000fea0003800000 */
.L_x_574:
        /* <DEDUP_REMOVED lines=8> */
.L_x_579:
        /* <DEDUP_REMOVED lines=13> */
.L_x_581:
[----:B------:R-:W-:Y:S02]  /*03d0*/  ULDC UR5, c[0x0][0x54c] ;  /* 0x0001530000057ab9 */ /* 0x000fe40000000800 */
.L_x_580:
[----:B------:R-:W-:Y:S02]  /*03e0*/  ULDC UR4, c[0x0][0x548] ;  /* 0x0001520000047ab9 */ /* 0x000fe40000000800 */
[----:B------:R-:W-:-:S02]  /*03f0*/  USHF.L.U32 UR10, UR10, 0x7, URZ ;  /* 0x000000070a0a7899 */ /* 0x000fc4000800063f */
[----:B------:R-:W-:-:S04]  /*0400*/  UIMAD UR4, UR5, UR4, URZ ;  /* 0x00000004050472a4 */ /* 0x000fc8000f8e023f */
[----:B------:R-:W-:-:S04]  /*0410*/  UISETP.GE.AND UP0, UPT, UR10, UR4, UPT ;  /* 0x000000040a00728c */ /* 0x000fc8000bf06270 */
[----:B------:R-:W-:-:S06]  /*0420*/  USEL UR13, UR13, 0xffffffff, !UP0 ;  /* 0xffffffff0d0d7887 */ /* 0x000fcc000c000000 */
.L_x_578:
        /* <DEDUP_REMOVED lines=47> */
.L_x_582:
        /* <DEDUP_REMOVED lines=10> */
.L_x_583:
        /* <DEDUP_REMOVED lines=12> */
.L_x_584:
[----:B------:R-:W-:Y:S01]  /*0880*/  ULDC UR4, c[0x0][0x2c4] ;  /* 0x0000b10000047ab9 */ /* 0x000fe20000000800 */
[----:B------:R-:W-:Y:S01]  /*0890*/  PLOP3.LUT P2, PT, PT, PT, PT, 0x80, 0x0 ;  /* 0x000000000000781c */ /* 0x000fe20003f4f070 */
[----:B------:R-:W-:Y:S01]  /*08a0*/  UISETP.NE.AND UP1, UPT, UR4, 0x1, UPT ;  /* 0x000000010400788c */ /* 0x000fe2000bf25270 */
[----:B------:R-:W-:Y:S01]  /*08b0*/  IMAD.MOV.U32 R3, RZ, RZ, RZ ;  /* 0x000000ffff037224 */ /* 0x000fe200078e00ff */
[----:B--2---:R-:W-:Y:S01]  /*08c0*/  UIADD3 UR7, -UR11, UR7, URZ ;  /* 0x000000070b077290 */ /* 0x004fe2000fffe13f */
[----:B------:R-:W-:Y:S01]  /*08d0*/  IMAD.MOV.U32 R98, RZ, RZ, RZ ;  /* 0x000000ffff627224 */ /* 0x000fe200078e00ff */
[----:B------:R-:W-:Y:S01]  /*08e0*/  ULDC.64 UR4, c[0x0][0x2c8] ;  /* 0x0000b20000047ab9 */ /* 0x000fe20000000a00 */
[----:B------:R-:W-:Y:S01]  /*08f0*/  CS2R R96, SRZ ;  /* 0x0000000000607805 */ /* 0x000fe2000001ff00 */
[----:B---3--:R-:W-:Y:S01]  /*0900*/  UIADD3 UR6, UR7, 0x40, -UR12 ;  /* 0x0000004007067890 */ /* 0x008fe2000fffe80c */
[----:B------:R-:W-:Y:S01]  /*0910*/  CS2R R94, SRZ ;  /* 0x00000000005e7805 */ /* 0x000fe2000001ff00 */
[----:B------:R-:W-:Y:S01]  /*0920*/  CS2R R92, SRZ ;  /* 0x00000000005c7805 */ /* 0x000fe2000001ff00 */
[----:B------:R-:W-:Y:S01]  /*0930*/  CS2R R90, SRZ ;  /* 0x00000000005a7805 */ /* 0x000fe2000001ff00 */
[----:B------:R-:W-:Y:S01]  /*0940*/  CS2R R88, SRZ ;  /* 0x0000000000587805 */ /* 0x000fe2000001ff00 */
[----:B------:R-:W-:Y:S01]  /*0950*/  @UP1 UIADD3 UR18, UR10, 0x7f, URZ ;  /* 0x0000007f0a121890 */ /* 0x000fe2000fffe03f */
[----:B------:R-:W-:Y:S01]  /*0960*/  CS2R R86, SRZ ;  /* 0x0000000000567805 */ /* 0x000fe2000001ff00 */
[----:B------:R-:W-:Y:S01]  /*0970*/  MOV R85, RZ ;  /* 0x000000ff00557202 */ /* 0x000fe20000000f00 */
[----:B------:R-:W-:Y:S01]  /*0980*/  CS2R R6, SRZ ;  /* 0x0000000000067805 */ /* 0x000fe2000001ff00 */
[----:B------:R-:W-:Y:S01]  /*0990*/  UIMAD.WIDE.U32 UR18, UR18, UR4, URZ ;  /* 0x00000004121272a5 */ /* 0x000fe2000f8e003f */
[----:B------:R-:W-:Y:S01]  /*09a0*/  CS2R R82, SRZ ;  /* 0x0000000000527805 */ /* 0x000fe2000001ff00 */
[----:B------:R-:W-:Y:S01]  /*09b0*/  UIADD3 UR4, UR10, 0x7f, URZ ;  /* 0x0000007f0a047890 */ /* 0x000fe2000fffe03f */
[----:B------:R-:W-:Y:S01]  /*09c0*/  CS2R R80, SRZ ;  /* 0x0000000000507805 */ /* 0x000fe2000001ff00 */
[----:B------:R-:W-:Y:S01]  /*09d0*/  @UP1 USHF.R.U32.HI UR4, URZ, UR5, UR19 ;  /* 0x000000053f041299 */ /* 0x000fe20008011613 */
[----:B------:R-:W-:Y:S01]  /*09e0*/  CS2R R78, SRZ ;  /* 0x00000000004e7805 */ /* 0x000fe2000001ff00 */
[----:B------:R-:W-:Y:S01]  /*09f0*/  UIADD3 UR5, UR7, 0x3f, URZ ;  /* 0x0000003f07057890 */ /* 0x000fe2000fffe03f */
[----:B------:R-:W-:Y:S01]  /*0a00*/  CS2R R76, SRZ ;  /* 0x00000000004c7805 */ /* 0x000fe2000001ff00 */
[----:B------:R-:W-:Y:S01]  /*0a10*/  UIADD3 UR6, UR6, UR4, URZ ;  /* 0x0000000406067290 */ /* 0x000fe2000fffe03f */
[----:B------:R-:W-:Y:S01]  /*0a20*/  CS2R R74, SRZ ;  /* 0x00000000004a7805 */ /* 0x000fe2000001ff00 */
[----:B------:R-:W-:Y:S01]  /*0a30*/  USHF.R.S32.HI UR18, URZ, 0x1f, UR5 ;  /* 0x0000001f3f127899 */ /* 0x000fe20008011405 */
[----:B------:R-:W-:Y:S01]  /*0a40*/  CS2R R72, SRZ ;  /* 0x0000000000487805 */ /* 0x000fe2000001ff00 */
[----:B------:R-:W-:Y:S01]  /*0a50*/  USHF.R.S32.HI UR4, URZ, 0x1f, UR6 ;  /* 0x0000001f3f047899 */ /* 0x000fe20008011406 */
[----:B------:R-:W-:Y:S01]  /*0a60*/  CS2R R70, SRZ ;  /* 0x0000000000467805 */ /* 0x000fe2000001ff00 */
[----:B------:R-:W-:Y:S01]  /*0a70*/  ULEA.HI UR18, UR18, UR5, URZ, 0x6 ;  /* 0x0000000512127291 */ /* 0x000fe2000f8f303f */
[----:B------:R-:W-:Y:S01]  /*0a80*/  CS2R R68, SRZ ;  /* 0x0000000000447805 */ /* 0x000fe2000001ff00 */
[----:B------:R-:W-:Y:S01]  /*0a90*/  ULEA.HI UR4, UR4, UR6, URZ, 0x6 ;  /* 0x0000000604047291 */ /* 0x000fe2000f8f303f */
[----:B------:R-:W-:Y:S01]  /*0aa0*/  CS2R R66, SRZ ;  /* 0x0000000000427805 */ /* 0x000fe2000001ff00 */
[----:B------:R-:W-:Y:S01]  /*0ab0*/  USHF.R.S32.HI UR18, URZ, 0x6, UR18 ;  /* 0x000000063f127899 */ /* 0x000fe20008011412 */
[----:B------:R-:W-:Y:S01]  /*0ac0*/  CS2R R64, SRZ ;  /* 0x0000000000407805 */ /* 0x000fe2000001ff00 */
[----:B------:R-:W-:Y:S01]  /*0ad0*/  USHF.R.S32.HI UR4, URZ, 0x6, UR4 ;  /* 0x000000063f047899 */ /* 0x000fe20008011404 */
[----:B------:R-:W-:Y:S01]  /*0ae0*/  CS2R R62, SRZ ;  /* 0x00000000003e7805 */ /* 0x000fe2000001ff00 */
[----:B------:R-:W-:Y:S01]  /*0af0*/  CS2R R60, SRZ ;  /* 0x00000000003c7805 */ /* 0x000fe2000001ff00 */
[----:B------:R-:W-:Y:S01]  /*0b00*/  CS2R R58, SRZ ;  /* 0x00000000003a7805 */ /* 0x000fe2000001ff00 */
[----:B------:R-:W-:Y:S01]  /*0b10*/  UISETP.LT.AND UP0, UPT, UR18, UR4, UPT ;  /* 0x000000041200728c */ /* 0x000fe2000bf01270 */
[----:B------:R-:W-:Y:S01]  /*0b20*/  CS2R R56, SRZ ;  /* 0x0000000000387805 */ /* 0x000fe2000001ff00 */
[----:B------:R-:W-:Y:S01]  /*0b30*/  CS2R R54, SRZ ;  /* 0x0000000000367805 */ /* 0x000fe2000001ff00 */
[----:B------:R-:W-:Y:S01]  /*0b40*/  CS2R R52, SRZ ;  /* 0x0000000000347805 */ /* 0x000fe2000001ff00 */
[----:B------:R-:W-:Y:S01]  /*0b50*/  USEL UR6, UR18, UR4, UP0 ;  /* 0x0000000412067287 */ /* 0x000fe20008000000 */
[----:B------:R-:W-:Y:S01]  /*0b60*/  CS2R R50, SRZ ;  /* 0x0000000000327805 */ /* 0x000fe2000001ff00 */
[----:B------:R-:W-:Y:S01]  /*0b70*/  CS2R R48, SRZ ;  /* 0x0000000000307805 */ /* 0x000fe2000001ff00 */
[----:B------:R-:W-:Y:S01]  /*0b80*/  CS2R R46, SRZ ;  /* 0x00000000002e7805 */ /* 0x000fe2000001ff00 */
[----:B------:R-:W-:Y:S01]  /*0b90*/  UISETP.GE.AND UP0, UPT, UR6, 0x1, UPT ;  /* 0x000000010600788c */ /* 0x000fe2000bf06270 */
        /* <DEDUP_REMOVED lines=44> */
[----:B------:R-:W-:Y:S01]  /*0e60*/  PLOP3.LUT P0, PT, PT, PT, UP1, 0x80, 0x0 ;  /* 0x000000000000781c */ /* 0x000fe20003f0f018 */
[----:B------:R-:W-:Y:S01]  /*0e70*/  IMAD.IADD R0, R84, 0x1, -R3 ;  /* 0x0000000154007824 */ /* 0x000fe200078e0a03 */
[----:B------:R-:W-:Y:S01]  /*0e80*/  ULDC.64 UR4, c[0x0][0x1b8] ;  /* 0x00006e0000047ab9 */ /* 0x000fe20000000a00 */
[----:B------:R-:W-:Y:S01]  /*0e90*/  IMAD.SHL.U32 R207, R15, 0x40, RZ ;  /* 0x000000400fcf7824 */ /* 0x000fe200078e00ff */
[----:B------:R-:W-:Y:S01]  /*0ea0*/  UIADD3 UR19, UR19, UR17, URZ ;  /* 0x0000001113137290 */ /* 0x000fe2000fffe03f */
[C---:B------:R-:W-:Y:S01]  /*0eb0*/  IMAD R210, R0.reuse, 0x20, R15 ;  /* 0x0000002000d27824 */ /* 0x040fe200078e020f */
[----:B------:R-:W-:Y:S01]  /*0ec0*/  USHF.R.S32.HI UR17, URZ, 0x1f, UR13 ;  /* 0x0000001f3f117899 */ /* 0x000fe2000801140d */
[----:B------:R-:W-:Y:S01]  /*0ed0*/  IMAD.SHL.U32 R182, R0, 0x8, RZ ;  /* 0x0000000800b67824 */ /* 0x000fe200078e00ff */
[----:B------:R-:W-:Y:S01]  /*0ee0*/  UIMAD UR16, UR8, UR4, URZ ;  /* 0x00000004081072a4 */ /* 0x000fe2000f8e023f */
[----:B------:R-:W-:Y:S01]  /*0ef0*/  LOP3.LUT R207, R207, 0x1c0, RZ, 0xc0, !PT ;  /* 0x000001c0cfcf7812 */ /* 0x000fe200078ec0ff */
[----:B------:R-:W-:Y:S01]  /*0f00*/  USEL UR17, UR17, URZ, !UP2 ;  /* 0x0000003f11117287 */ /* 0x000fe2000d000000 */
[----:B------:R-:W-:Y:S01]  /*0f10*/  IADD3 R2, R210, UR10, RZ ;  /* 0x0000000ad2027c10 */ /* 0x000fe2000fffe0ff */
[----:B------:R-:W-:Y:S01]  /*0f20*/  UIMAD UR16, UR9, UR5, UR16 ;  /* 0x00000005091072a4 */ /* 0x000fe2000f8e0210 */
[----:B------:R-:W-:Y:S01]  /*0f30*/  LEA.HI R12, R85, R84, RZ, 0x6 ;  /* 0x00000054550c7211 */ /* 0x000fe200078f30ff */
[----:B------:R-:W-:Y:S01]  /*0f40*/  UIMAD.WIDE.U32 UR20, UR9, UR4, UR18 ;  /* 0x00000004091472a5 */ /* 0x000fe2000f8e0012 */
[----:B------:R-:W-:Y:S01]  /*0f50*/  ISETP.GE.AND P4, PT, R182, c[0x0][0x198], PT ;  /* 0x00006600b6007a0c */ /* 0x000fe20003f86270 */
[----:B------:R-:W-:Y:S01]  /*0f60*/  @P1 IMAD.HI.U32 R3, R2, c[0x0][0x2c8], RZ ;  /* 0x0000b20002031a27 */ /* 0x000fe200078e00ff */
[----:B------:R-:W-:-:S02]  /*0f70*/  ULDC.64 UR4, c[0x0][0x1c0] ;  /* 0x0000700000047ab9 */ /* 0x000fc40000000a00 */
[----:B------:R-:W-:Y:S01]  /*0f80*/  USEL UR18, UR13, URZ, !UP2 ;  /* 0x0000003f0d127287 */ /* 0x000fe2000d000000 */
[----:B------:R-:W-:Y:S01]  /*0f90*/  IMAD.MOV.U32 R6, RZ, RZ, R2 ;  /* 0x000000ffff067224 */ /* 0x000fe200078e0002 */
[----:B------:R-:W-:Y:S01]  /*0fa0*/  UIMAD UR17, UR17, UR4, URZ ;  /* 0x00000004111172a4 */ /* 0x000fe2000f8e023f */
[----:B------:R-:W-:Y:S01]  /*0fb0*/  @P0 SHF.R.U32.HI R6, RZ, c[0x0][0x2cc], R3 ;  /* 0x0000b300ff060a19 */ /* 0x000fe20000011603 */
[----:B------:R-:W-:Y:S01]  /*0fc0*/  UIADD3 UR21, UR21, UR16, URZ ;  /* 0x0000001015157290 */ /* 0x000fe2000fffe03f */
[----:B------:R-:W-:Y:S01]  /*0fd0*/  IMAD.SHL.U32 R12, R12, 0x8, RZ ;  /* 0x000000080c0c7824 */ /* 0x000fe200078e00ff */
[----:B------:R-:W-:Y:S01]  /*0fe0*/  UIMAD UR5, UR18, UR5, UR17 ;  /* 0x00000005120572a4 */ /* 0x000fe2000f8e0211 */
[--C-:B-1----:R-:W-:Y:S01]  /*0ff0*/  SHF.R.S32.HI R5, RZ, 0x1f, R6.reuse ;  /* 0x0000001fff057819 */ /* 0x102fe20000011406 */
[----:B------:R-:W-:Y:S01]  /*1000*/  UIMAD.WIDE.U32 UR18, UR18, UR4, UR20 ;  /* 0x00000004121272a5 */ /* 0x000fe2000f8e0014 */
[----:B------:R-:W-:Y:S02]  /*1010*/  IMAD.MOV R3, RZ, RZ, -R6 ;  /* 0x000000ffff037224 */ /* 0x000fe400078e0a06 */
[----:B------:R-:W-:Y:S01]  /*1020*/  ULDC UR4, c[0x0][0x2c4] ;  /* 0x0000b10000047ab9 */ /* 0x000fe20000000800 */
[----:B------:R-:W-:Y:S01]  /*1030*/  IMAD R5, R5, c[0x0][0x1b0], RZ ;  /* 0x00006c0005057a24 */ /* 0x000fe200078e02ff */
[----:B------:R-:W-:Y:S01]  /*1040*/  UIADD3 UR5, UR19, UR5, URZ ;  /* 0x0000000513057290 */ /* 0x000fe2000fffe03f */
[----:B------:R-:W-:Y:S01]  /*1050*/  IMAD R3, R3, c[0x0][0x2c4], R2 ;  /* 0x0000b10003037a24 */ /* 0x000fe200078e0202 */
[----:B------:R-:W-:Y:S01]  /*1060*/  UIMAD UR4, UR12, UR4, URZ ;  /* 0x000000040c0472a4 */ /* 0x000fe2000f8e023f */
[----:B------:R-:W-:-:S02]  /*1070*/  IMAD.U32 R9, RZ, RZ, UR19 ;  /* 0x00000013ff097e24 */ /* 0x000fc4000f8e00ff */
[----:B------:R-:W-:Y:S01]  /*1080*/  IMAD.U32 R8, RZ, RZ, UR18 ;  /* 0x00000012ff087e24 */ /* 0x000fe2000f8e00ff */
[----:B------:R-:W-:Y:S01]  /*1090*/  SHF.R.S32.HI R2, RZ, 0x1f, R3 ;  /* 0x0000001fff027819 */ /* 0x000fe20000011403 */
[----:B------:R-:W-:Y:S02]  /*10a0*/  IMAD.U32 R9, RZ, RZ, UR5 ;  /* 0x00000005ff097e24 */ /* 0x000fe4000f8e00ff */
[C---:B------:R-:W-:Y:S02]  /*10b0*/  IMAD R5, R6.reuse, c[0x0][0x1b4], R5 ;  /* 0x00006d0006057a24 */ /* 0x040fe400078e0205 */
[----:B------:R-:W-:-:S04]  /*10c0*/  IMAD.WIDE.U32 R6, R6, c[0x0][0x1b0], R8 ;  /* 0x00006c0006067a25 */ /* 0x000fc800078e0008 */
[----:B------:R-:W-:Y:S02]  /*10d0*/  IMAD R2, R2, c[0x0][0x1a8], RZ ;  /* 0x00006a0002027a24 */ /* 0x000fe400078e02ff */
[----:B------:R-:W-:Y:S01]  /*10e0*/  IMAD.IADD R7, R7, 0x1, R5 ;  /* 0x0000000107077824 */ /* 0x000fe200078e0205 */
[----:B------:R-:W-:Y:S01]  /*10f0*/  LEA.HI R5, R85, R84, RZ, 0x4 ;  /* 0x0000005455057211 */ /* 0x000fe200078f20ff */
[C---:B------:R-:W-:Y:S02]  /*1100*/  IMAD R9, R3.reuse, c[0x0][0x1ac], R2 ;  /* 0x00006b0003097a24 */ /* 0x040fe400078e0202 */
[----:B------:R-:W-:Y:S01]  /*1110*/  IMAD.WIDE.U32 R2, R3, c[0x0][0x1a8], R6 ;  /* 0x00006a0003027a25 */ /* 0x000fe200078e0006 */
[----:B------:R-:W-:Y:S02]  /*1120*/  LOP3.LUT R7, R5, 0xfffffff0, RZ, 0xc0, !PT ;  /* 0xfffffff005077812 */ /* 0x000fe400078ec0ff */
[----:B------:R-:W-:Y:S01]  /*1130*/  IADD3 R6, R15, UR10, RZ ;  /* 0x0000000a0f067c10 */ /* 0x000fe2000fffe0ff */
[----:B------:R-:W-:Y:S01]  /*1140*/  IMAD.IADD R8, R3, 0x1, R9 ;  /* 0x0000000103087824 */ /* 0x000fe200078e0209 */
[----:B------:R-:W-:Y:S01]  /*1150*/  LEA R14, P0, R2, c[0x0][0x160], 0x1 ;  /* 0x00005800020e7a11 */ /* 0x000fe200078008ff */
[----:B------:R-:W-:Y:S01]  /*1160*/  IMAD.IADD R3, R84, 0x1, -R7 ;  /* 0x0000000154037824 */ /* 0x000fe200078e0a07 */
[----:B------:R-:W-:-:S02]  /*1170*/  ISETP.GE.AND P5, PT, R6, UR4, PT ;  /* 0x0000000406007c0c */ /* 0x000fc4000bfa6270 */
[----:B------:R-:W-:Y:S01]  /*1180*/  LEA.HI.X R8, R2, c[0x0][0x164], R8, 0x1, P0 ;  /* 0x0000590002087a11 */ /* 0x000fe200000f0c08 */
[----:B------:R1:W3:Y:S01]  /*1190*/  SHFL.IDX PT, R16, R14, RZ, 0x181f ;  /* 0x00181fff0e107589 */ /* 0x0002e200000e0000 */
[----:B------:R-:W-:Y:S02]  /*11a0*/  SHF.R.S32.HI R2, RZ, 0x1f, R3 ;  /* 0x0000001fff027819 */ /* 0x000fe40000011403 */
[----:B------:R-:W-:Y:S01]  /*11b0*/  IADD3 R9, R182, 0x80, RZ ;  /* 0x00000080b6097810 */ /* 0x000fe20007ffe0ff */
[----:B------:R1:W4:Y:S01]  /*11c0*/  SHFL.IDX PT, R17, R8, RZ, 0x181f ;  /* 0x00181fff08117589 */ /* 0x00032200000e0000 */
[----:B------:R-:W-:Y:S02]  /*11d0*/  LEA.HI R7, R2, R3, RZ, 0x3 ;  /* 0x0000000302077211 */ /* 0x000fe400078f18ff */
[----:B------:R-:W-:Y:S02]  /*11e0*/  SHF.R.U32.HI R2, RZ, 0x3, R207 ;  /* 0x00000003ff027819 */ /* 0x000fe400000116cf */
[----:B------:R-:W-:-:S02]  /*11f0*/  LOP3.LUT R10, R7, 0xfffffff8, RZ, 0xc0, !PT ;  /* 0xfffffff8070a7812 */ /* 0x000fc400078ec0ff */
[----:B------:R-:W-:Y:S02]  /*1200*/  LOP3.LUT R207, R207, 0x38, R182, 0xf8, !PT ;  /* 0x00000038cfcf7812 */ /* 0x000fe400078ef8b6 */
[----:B------:R-:W-:Y:S01]  /*1210*/  ISETP.GE.AND P0, PT, R9, c[0x0][0x198], PT ;  /* 0x0000660009007a0c */ /* 0x000fe20003f06270 */
[----:B------:R-:W-:Y:S01]  /*1220*/  IMAD.IADD R10, R3, 0x1, -R10 ;  /* 0x00000001030a7824 */ /* 0x000fe200078e0a0a */
[----:B------:R-:W-:Y:S01]  /*1230*/  LOP3.LUT R207, R207, R2, RZ, 0x3c, !PT ;  /* 0x00000002cfcf7212 */ /* 0x000fe200078e3cff */
[----:B------:R-:W-:Y:S02]  /*1240*/  IMAD.MOV.U32 R2, RZ, RZ, 0x10 ;  /* 0x00000010ff027424 */ /* 0x000fe400078e00ff */
[----:B------:R-:W-:Y:S01]  /*1250*/  IMAD.MOV.U32 R3, RZ, RZ, 0x20 ;  /* 0x00000020ff037424 */ /* 0x000fe200078e00ff */
[----:B------:R-:W-:Y:S01]  /*1260*/  LOP3.LUT R207, R207, 0xfffffe00, R12, 0xf8, !PT ;  /* 0xfffffe00cfcf7812 */ /* 0x000fe200078ef80c */
[----:B--2---:R2:W5:Y:S02]  /*1270*/  @P2 R2UR UR17, R4 ;  /* 0x00000000041123c2 */ /* 0x00456400000e0000 */
[----:B-----5:R-:W-:Y:S01]  /*1280*/  @!UP0 UMOV UR17, UR13 ;  /* 0x0000000d00118c82 */ /* 0x020fe20008000000 */
[----:B--2---:R-:W-:-:S04]  /*1290*/  IADD3 R4, R182, 0x40, RZ ;  /* 0x00000040b6047810 */ /* 0x004fc80007ffe0ff */
[----:B------:R-:W-:-:S04]  /*12a0*/  ISETP.GE.AND P3, PT, R4, c[0x0][0x198], PT ;  /* 0x0000660004007a0c */ /* 0x000fc80003f66270 */
[----:B------:R-:W-:-:S05]  /*12b0*/  R2P PR, R10, 0x6 ;  /* 0x000000060a007804 */ /* 0x000fca0000000000 */
[----:B------:R-:W-:Y:S02]  /*12c0*/  SEL R2, R2, 0xfffffff0, !P1 ;  /* 0xfffffff002027807 */ /* 0x000fe40004800000 */
        /* <DEDUP_REMOVED lines=8> */
[----:B------:R-:W-:-:S02]  /*1350*/  LOP3.LUT R12, R12, 0xfffffff8, RZ, 0xc0, !PT ;  /* 0xfffffff80c0c7812 */ /* 0x000fc400078ec0ff */
[----:B------:R-:W-:Y:S02]  /*1360*/  LOP3.LUT R11, R11, 0xfffffff8, RZ, 0xc0, !PT ;  /* 0xfffffff80b0b7812 */ /* 0x000fe400078ec0ff */
[----:B------:R-:W-:Y:S01]  /*1370*/  @!PT LDS RZ, [RZ] ;  /* 0x00000000fffff984 */ /* 0x000fe20000000800 */
[----:B------:R1:W-:Y:S01]  /*1380*/  LDGSTS.E.BYPASS.LTC128B.128 [R13+0xc100], [R18.64], !P4 ;  /* 0x0c100000120d7fae */ /* 0x0003e2000e101d4e */
[----:B------:R-:W-:-:S04]  /*1390*/  IMAD.WIDE R20, R12, 0x2, R16 ;  /* 0x000000020c147825 */ /* 0x000fc800078e0210 */
[----:B------:R-:W-:Y:S01]  /*13a0*/  IMAD.WIDE R16, R11, 0x2, R16 ;  /* 0x000000020b107825 */ /* 0x000fe200078e0210 */
[----:B------:R1:W-:Y:S04]  /*13b0*/  LDGSTS.E.BYPASS.LTC128B.128 [R13+0x10100], [R20.64], !P3 ;  /* 0x10100000140d7fae */ /* 0x0003e8000d901d4e */
[----:B------:R1:W-:Y:S02]  /*13c0*/  LDGSTS.E.BYPASS.LTC128B.128 [R13+0x14100], [R16.64], !P0 ;  /* 0x14100000100d7fae */ /* 0x0003e4000c101d4e */
.L_x_587:
[----:B-1-34-:R-:W-:Y:S05]  /*13d0*/  BSYNC B0 ;  /* 0x0000000000007941 */ /* 0x01afea0003800000 */
.L_x_586:
        /* <DEDUP_REMOVED lines=20> */
.L_x_589:
[----:B------:R-:W-:Y:S05]  /*1520*/  BSYNC B0 ;  /* 0x0000000000007941 */ /* 0x000fea0003800000 */
.L_x_588:
[----:B------:R-:W-:Y:S01]  /*1530*/  IADD3 R11, R6, 0x40, RZ ;  /* 0x00000040060b7810 */ /* 0x000fe20007ffe0ff */
[----:B--2---:R2:W4:Y:S01]  /*1540*/  SHFL.IDX PT, R17, R8, 0x2, 0x181f ;  /* 0x00581f0008117f89 */ /* 0x00452200000e0000 */
        /* <DEDUP_REMOVED lines=18> */
.L_x_591:
[----:B------:R-:W-:Y:S05]  /*1670*/  BSYNC B0 ;  /* 0x0000000000007941 */ /* 0x000fea0003800000 */
.L_x_590:
[----:B---3--:R-:W-:Y:S01]  /*1680*/  SHFL.IDX PT, R16, R14, 0x3, 0x181f ;  /* 0x00781f000e107f89 */ /* 0x008fe200000e0000 */
[----:B------:R-:W-:Y:S01]  /*1690*/  IMAD.MOV.U32 R12, RZ, RZ, c[0x0][0x2b8] ;  /* 0x0000ae00ff0c7624 */ /* 0x000fe200078e00ff */
[----:B------:R-:W-:Y:S01]  /*16a0*/  SHF.R.S32.HI R181, RZ, 0x1f, R4 ;  /* 0x0000001fffb57819 */ /* 0x000fe20000011404 */
[----:B------:R-:W-:Y:S01]  /*16b0*/  IMAD.U32 R11, RZ, RZ, UR6 ;  /* 0x00000006ff0b7e24 */ /* 0x000fe2000f8e00ff */
[----:B----4-:R-:W3:Y:S01]  /*16c0*/  SHFL.IDX PT, R17, R8, 0x3, 0x181f ;  /* 0x00781f0008117f89 */ /* 0x010ee200000e0000 */
[----:B------:R-:W-:Y:S01]  /*16d0*/  SHF.R.S32.HI R180, RZ, 0x1f, R9 ;  /* 0x0000001fffb47819 */ /* 0x000fe20000011409 */
[----:B------:R-:W-:Y:S01]  /*16e0*/  IMAD.SHL.U32 R207, R207, 0x2, RZ ;  /* 0x00000002cfcf7824 */ /* 0x000fe200078e00ff */
[----:B------:R-:W-:Y:S01]  /*16f0*/  ISETP.NE.AND P2, PT, R12, 0x1, PT ;  /* 0x000000010c00780c */ /* 0x000fe20003f45270 */
[----:B------:R-:W-:Y:S01]  /*1700*/  IMAD R11, R11, 0x40, R210 ;  /* 0x000000400b0b7824 */ /* 0x000fe200078e02d2 */
        /* <DEDUP_REMOVED lines=12> */
[----:B------:R-:W-:-:S02]  /*17d0*/  IADD3 R6, R11, -0x40, RZ ;  /* 0xffffffc00b067810 */ /* 0x000fc40007ffe0ff */
[----:B------:R-:W-:Y:S02]  /*17e0*/  ULDC.64 UR4, c[0x0][0x1e8] ;  /* 0x00007a0000047ab9 */ /* 0x000fe40000000a00 */
[C---:B------:R-:W-:Y:S01]  /*17f0*/  ISETP.GE.AND P6, PT, R6.reuse, UR7, PT ;  /* 0x0000000706007c0c */ /* 0x040fe2000bfc6270 */
[----:B------:R-:W-:Y:S01]  /*1800*/  UIADD3 UR16, UR19, UR16, URZ ;  /* 0x0000001013107290 */ /* 0x000fe2000fffe03f */
[----:B------:R-:W-:Y:S01]  /*1810*/  IADD3 R209, R6, UR11, RZ ;  /* 0x0000000b06d17c10 */ /* 0x000fe2000fffe0ff */
[----:B---3--:R-:W-:Y:S01]  /*1820*/  @!P5 IMAD.WIDE R20, R182, 0x2, R16 ;  /* 0x00000002b614d825 */ /* 0x008fe200078e0210 */
[----:B------:R-:W-:-:S03]  /*1830*/  ISETP.GT.OR P6, PT, R210, 0x3f, P6 ;  /* 0x0000003fd200780c */ /* 0x000fc600037c4670 */
        /* <DEDUP_REMOVED lines=11> */
[----:B-12---:R-:W-:Y:S02]  /*18f0*/  @!P6 LEA.HI.X.SX32 R8, R6, UR16, 0x1, P1 ;  /* 0x000000100608ec11 */ /* 0x006fe400088f0eff */
[----:B------:R-:W-:-:S04]  /*1900*/  @!P6 LEA R12, P1, R11, c[0x0][0x2a0], 0x2 ;  /* 0x0000a8000b0cea11 */ /* 0x000fc800078210ff */
[----:B------:R-:W-:Y:S01]  /*1910*/  @!P6 LEA.HI.X R13, R11, c[0x0][0x2a4], R8, 0x2, P1 ;  /* 0x0000a9000b0dea11 */ /* 0x000fe200008f1408 */
[----:B------:R-:W-:Y:S06]  /*1920*/  BAR.SYNC.DEFER_BLOCKING 0x0 ;  /* 0x0000000000007b1d */ /* 0x000fec0000010000 */
[----:B------:R1:W2:Y:S01]  /*1930*/  @!P6 LDG.E R208, [R12.64] ;  /* 0x0000000e0cd0e981 */ /* 0x0002a2000c1e1900 */
[----:B------:R-:W-:Y:S01]  /*1940*/  IMAD.MOV R6, RZ, RZ, -R6 ;  /* 0x000000ffff067224 */ /* 0x000fe200078e0a06 */
[----:B------:R-:W-:Y:S01]  /*1950*/  UIMAD UR17, UR8, UR4, URZ ;  /* 0x00000004081172a4 */ /* 0x000fe2000f8e023f */
[----:B-----5:R-:W-:Y:S01]  /*1960*/  IMAD.SHL.U32 R17, R0, 0x40, RZ ;  /* 0x0000004000117824 */ /* 0x020fe200078e00ff */
[----:B------:R-:W-:Y:S01]  /*1970*/  UIMAD.WIDE.U32 UR20, UR9, UR4, URZ ;  /* 0x00000004091472a5 */ /* 0x000fe2000f8e003f */
[----:B------:R-:W-:Y:S01]  /*1980*/  IMAD R209, R6, c[0x0][0x2b8], R209 ;  /* 0x0000ae0006d17a24 */ /* 0x000fe200078e02d1 */
[----:B------:R-:W-:Y:S01]  /*1990*/  UIMAD UR17, UR9, UR5, UR17 ;  /* 0x00000005091172a4 */ /* 0x000fe2000f8e0211 */
[----:B---3--:R-:W-:Y:S01]  /*19a0*/  SHF.R.S32.HI R20, RZ, 0x4, R5 ;  /* 0x00000004ff147819 */ /* 0x008fe20000011405 */
[----:B------:R-:W-:Y:S01]  /*19b0*/  IMAD.SHL.U32 R8, R15, 0x8, RZ ;  /* 0x000000080f087824 */ /* 0x000fe200078e00ff */
[----:B------:R-:W-:Y:S01]  /*19c0*/  LOP3.LUT R17, R17, 0x1c0, RZ, 0xc0, !PT ;  /* 0x000001c011117812 */ /* 0x000fe200078ec0ff */
[----:B------:R-:W-:Y:S01]  /*19d0*/  IMAD.WIDE.U32 R22, R209, c[0x0][0x1e0], RZ ;  /* 0x00007800d1167a25 */ /* 0x000fe200078e00ff */
[----:B------:R-:W-:Y:S01]  /*19e0*/  SHF.R.S32.HI R14, RZ, 0x1f, R209 ;  /* 0x0000001fff0e7819 */ /* 0x000fe200000114d1 */
[----:B------:R-:W-:Y:S01]  /*19f0*/  UIADD3 UR17, UR21, UR17, URZ ;  /* 0x0000001115117290 */ /* 0x000fe2000fffe03f */
[----:B------:R-:W-:Y:S01]  /*1a00*/  LEA.HI R5, R5, R20, RZ, 0x1 ;  /* 0x0000001405057211 */ /* 0x000fe200078f08ff */
[----:B------:R-:W-:Y:S01]  /*1a10*/  ULDC.64 UR4, c[0x0][0x210] ;  /* 0x0000840000047ab9 */ /* 0x000fe20000000a00 */
[----:B------:R-:W-:Y:S01]  /*1a20*/  LOP3.LUT R8, R17, 0x8, R8, 0xf8, !PT ;  /* 0x0000000811087812 */ /* 0x000fe200078ef808 */
[C---:B------:R-:W-:Y:S01]  /*1a30*/  IMAD R6, R14.reuse, c[0x0][0x1e0], RZ ;  /* 0x000078000e067a24 */ /* 0x040fe200078e02ff */
[----:B------:R-:W-:Y:S01]  /*1a40*/  LOP3.LUT R5, R5, 0xfffffffe, RZ, 0xc0, !PT ;  /* 0xfffffffe05057812 */ /* 0x000fe200078ec0ff */
[----:B------:R-:W-:Y:S01]  /*1a50*/  IMAD R14, R14, c[0x0][0x208], RZ ;  /* 0x000082000e0e7a24 */ /* 0x000fe200078e02ff */
[----:B------:R-:W-:Y:S01]  /*1a60*/  SHF.R.U32.HI R17, RZ, 0x3, R17 ;  /* 0x00000003ff117819 */ /* 0x000fe20000011611 */
[C---:B----4-:R-:W-:Y:S01]  /*1a70*/  IMAD R18, R209.reuse, c[0x0][0x1e4], R6 ;  /* 0x00007900d1127a24 */ /* 0x050fe200078e0206 */
[----:B------:R-:W-:Y:S01]  /*1a80*/  UIMAD UR8, UR8, UR4, URZ ;  /* 0x00000004080872a4 */ /* 0x000fe2000f8e023f */
[----:B------:R-:W-:Y:S01]  /*1a90*/  IMAD R11, R209, c[0x0][0x20c], R14 ;  /* 0x00008300d10b7a24 */ /* 0x000fe200078e020e */
[----:B------:R-:W-:Y:S01]  /*1aa0*/  LOP3.LUT R8, R8, R17, RZ, 0x3c, !PT ;  /* 0x0000001108087212 */ /* 0x000fe200078e3cff */
[----:B------:R-:W-:Y:S01]  /*1ab0*/  IMAD.IADD R19, R23, 0x1, R18 ;  /* 0x0000000117137824 */ /* 0x000fe200078e0212 */
[----:B------:R-:W-:Y:S01]  /*1ac0*/  ULEA UR22, UR6, 0xffffffc0, 0x6 ;  /* 0xffffffc006167891 */ /* 0x000fe2000f8e303f */
[----:B------:R-:W-:Y:S01]  /*1ad0*/  IMAD.MOV.U32 R18, RZ, RZ, R22 ;  /* 0x000000ffff127224 */ /* 0x000fe200078e0016 */
[----:B------:R-:W-:Y:S01]  /*1ae0*/  UIMAD.WIDE.U32 UR24, UR9, UR4, URZ ;  /* 0x00000004091872a5 */ /* 0x000fe2000f8e003f */
[----:B-1----:R-:W-:Y:S01]  /*1af0*/  IMAD.WIDE.U32 R12, R209, c[0x0][0x208], RZ ;  /* 0x00008200d10c7a25 */ /* 0x002fe200078e00ff */
[----:B------:R-:W-:Y:S01]  /*1b00*/  UIMAD UR8, UR9, UR5, UR8 ;  /* 0x00000005090872a4 */ /* 0x000fe2000f8e0208 */
[----:B------:R-:W-:Y:S01]  /*1b10*/  LOP3.LUT P3, RZ, R0, 0x2, RZ, 0xc0, !PT ;  /* 0x0000000200ff7812 */ /* 0x000fe2000786c0ff */
[----:B------:R-:W-:Y:S01]  /*1b20*/  UIADD3 UR22, UR7, -UR22, URZ ;  /* 0x8000001607167290 */ /* 0x000fe2000fffe03f */
[----:B------:R-:W-:Y:S01]  /*1b30*/  IMAD.IADD R13, R13, 0x1, R11 ;  /* 0x000000010d0d7824 */ /* 0x000fe200078e020b */
[----:B------:R-:W-:Y:S01]  /*1b40*/  UIADD3 UR8, UR25, UR8, URZ ;  /* 0x0000000819087290 */ /* 0x000fe2000fffe03f */
[----:B------:R-:W-:Y:S01]  /*1b50*/  IMAD.IADD R5, R20, 0x1, -R5 ;  /* 0x0000000114057824 */ /* 0x000fe200078e0a05 */
[----:B------:R-:W-:Y:S01]  /*1b60*/  ISETP.GE.AND P5, PT, R182, c[0x0][0x1d4], PT ;  /* 0x00007500b6007a0c */ /* 0x000fe20003fa6270 */
[----:B------:R-:W-:Y:S01]  /*1b70*/  IMAD.SHL.U32 R17, R10, 0x40, RZ ;  /* 0x000000400a117824 */ /* 0x000fe200078e00ff */
[----:B------:R-:W-:Y:S01]  /*1b80*/  ISETP.GE.AND P4, PT, R4, c[0x0][0x1d4], PT ;  /* 0x0000750004007a0c */ /* 0x000fe20003f86270 */
[----:B------:R-:W-:Y:S01]  /*1b90*/  IMAD R205, R5, 0x200, R8 ;  /* 0x0000020005cd7824 */ /* 0x000fe200078e0208 */
[----:B------:R-:W-:Y:S01]  /*1ba0*/  IADD3 R8, -R15, UR22, RZ ;  /* 0x000000160f087c10 */ /* 0x000fe2000fffe1ff */
[----:B------:R-:W-:Y:S01]  /*1bb0*/  IMAD.SHL.U32 R88, R5, 0x8, RZ ;  /* 0x0000000805587824 */ /* 0x000fe200078e00ff */
[----:B------:R-:W-:Y:S01]  /*1bc0*/  LOP3.LUT R17, R17, 0x1c0, RZ, 0xc0, !PT ;  /* 0x000001c011117812 */ /* 0x000fe200078ec0ff */
[----:B------:R-:W-:Y:S01]  /*1bd0*/  IMAD.SHL.U32 R205, R205, 0x2, RZ ;  /* 0x00000002cdcd7824 */ /* 0x000fe200078e00ff */
[----:B------:R-:W-:Y:S01]  /*1be0*/  ISETP.GE.AND P1, PT, R8, 0x1, PT ;  /* 0x000000010800780c */ /* 0x000fe20003f26270 */
[----:B------:R-:W-:Y:S01]  /*1bf0*/  IMAD.SHL.U32 R89, R7, 0x40, RZ ;  /* 0x0000004007597824 */ /* 0x000fe200078e00ff */
[----:B------:R-:W-:Y:S01]  /*1c00*/  LEA.HI R87, R85, R84, RZ, 0x5 ;  /* 0x0000005455577211 */ /* 0x000fe200078f28ff */
[----:B------:R-:W-:Y:S01]  /*1c10*/  UISETP.GE.AND UP0, UPT, UR6, 0x2, UPT ;  /* 0x000000020600788c */ /* 0x000fe2000bf06270 */
[----:B------:R-:W-:-:S02]  /*1c20*/  IADD3 R15, R205, 0x6100, RZ ;  /* 0x00006100cd0f7810 */ /* 0x000fc40007ffe0ff */
[----:B------:R-:W-:Y:S02]  /*1c30*/  IADD3 R204, R205, 0x6120, RZ ;  /* 0x00006120cdcc7810 */ /* 0x000fe40007ffe0ff */
[----:B------:R-:W-:Y:S02]  /*1c40*/  @P3 IADD3 R204, R15, -0x20, RZ ;  /* 0xffffffe00fcc3810 */ /* 0x000fe40007ffe0ff */
[----:B------:R-:W-:Y:S02]  /*1c50*/  ISETP.GE.AND P3, PT, R9, c[0x0][0x1d4], PT ;  /* 0x0000750009007a0c */ /* 0x000fe40003f66270 */
[----:B------:R-:W-:Y:S02]  /*1c60*/  LOP3.LUT R88, R17, 0x8, R88, 0xf8, !PT ;  /* 0x0000000811587812 */ /* 0x000fe400078ef858 */
[----:B------:R-:W-:Y:S02]  /*1c70*/  SHF.R.U32.HI R17, RZ, 0x3, R17 ;  /* 0x00000003ff117819 */ /* 0x000fe40000011611 */
[----:B------:R-:W-:-:S02]  /*1c80*/  LOP3.LUT R89, R89, 0xfffffe00, RZ, 0xc0, !PT ;  /* 0xfffffe0059597812 */ /* 0x000fc400078ec0ff */
[----:B------:R-:W-:Y:S02]  /*1c90*/  SHF.R.S32.HI R86, RZ, 0x5, R87 ;  /* 0x00000005ff567819 */ /* 0x000fe40000011457 */
[----:B------:R-:W-:Y:S02]  /*1ca0*/  LOP3.LUT R88, R88, R17, RZ, 0x3c, !PT ;  /* 0x0000001158587212 */ /* 0x000fe400078e3cff */
[----:B------:R-:W-:Y:S01]  /*1cb0*/  SHF.R.S32.HI R133, RZ, 0x1f, R182 ;  /* 0x0000001fff857819 */ /* 0x000fe200000114b6 */
[----:B------:R-:W-:Y:S01]  /*1cc0*/  IMAD R7, R86, 0x400, R89 ;  /* 0x0000040056077824 */ /* 0x000fe200078e0259 */
[----:B------:R-:W-:Y:S02]  /*1cd0*/  SEL R217, RZ, 0x10, P3 ;  /* 0x00000010ffd97807 */ /* 0x000fe40001800000 */
[----:B------:R-:W-:Y:S01]  /*1ce0*/  IADD3 R211, R207, 0x100, RZ ;  /* 0x00000100cfd37810 */ /* 0x000fe20007ffe0ff */
[----:B------:R-:W-:Y:S01]  /*1cf0*/  IMAD.IADD R206, R88, 0x1, R7 ;  /* 0x0000000158ce7824 */ /* 0x000fe200078e0207 */
[----:B------:R-:W-:-:S02]  /*1d00*/  SHF.R.S32.HI R214, RZ, 0x1f, R181 ;  /* 0x0000001fffd67819 */ /* 0x000fc400000114b5 */
[----:B------:R-:W-:Y:S01]  /*1d10*/  SHF.R.S32.HI R183, RZ, 0x1f, R180 ;  /* 0x0000001fffb77819 */ /* 0x000fe200000114b4 */
[----:B------:R-:W-:Y:S01]  /*1d20*/  IMAD.SHL.U32 R206, R206, 0x2, RZ ;  /* 0x00000002cece7824 */ /* 0x000fe200078e00ff */
[C---:B------:R-:W-:Y:S02]  /*1d30*/  IADD3 R195, R204.reuse, 0x800, RZ ;  /* 0x00000800ccc37810 */ /* 0x040fe40007ffe0ff */
[----:B------:R-:W-:Y:S01]  /*1d40*/  IADD3 R194, R204, 0x1000, RZ ;  /* 0x00001000ccc27810 */ /* 0x000fe20007ffe0ff */
[--C-:B------:R-:W-:Y:S01]  /*1d50*/  IMAD R202, R2, 0x2, R206.reuse ;  /* 0x0000000202ca7824 */ /* 0x100fe200078e02ce */
[C---:B------:R-:W-:Y:S01]  /*1d60*/  IADD3 R193, R204.reuse, 0x1800, RZ ;  /* 0x00001800ccc17810 */ /* 0x040fe20007ffe0ff */
[C---:B------:R-:W-:Y:S01]  /*1d70*/  IMAD R201, R3.reuse, 0x2, R206 ;  /* 0x0000000203c97824 */ /* 0x040fe200078e02ce */
[C---:B------:R-:W-:Y:S01]  /*1d80*/  IADD3 R191, R204.reuse, 0x2000, RZ ;  /* 0x00002000ccbf7810 */ /* 0x040fe20007ffe0ff */
[----:B------:R-:W-:Y:S01]  /*1d90*/  IMAD R199, R3, 0x2, R202 ;  /* 0x0000000203c77824 */ /* 0x000fe200078e02ca */
[----:B------:R-:W-:-:S02]  /*1da0*/  IADD3 R190, R204, 0x2800, RZ ;  /* 0x00002800ccbe7810 */ /* 0x000fc40007ffe0ff */
[C---:B------:R-:W-:Y:S02]  /*1db0*/  IADD3 R189, R204.reuse, 0x3000, RZ ;  /* 0x00003000ccbd7810 */ /* 0x040fe40007ffe0ff */
[C---:B------:R-:W-:Y:S02]  /*1dc0*/  IADD3 R188, R204.reuse, 0x3800, RZ ;  /* 0x00003800ccbc7810 */ /* 0x040fe40007ffe0ff */
[C---:B------:R-:W-:Y:S02]  /*1dd0*/  IADD3 R187, R204.reuse, 0x4000, RZ ;  /* 0x00004000ccbb7810 */ /* 0x040fe40007ffe0ff */
[C---:B------:R-:W-:Y:S02]  /*1de0*/  IADD3 R186, R204.reuse, 0x4800, RZ ;  /* 0x00004800ccba7810 */ /* 0x040fe40007ffe0ff */
[C---:B------:R-:W-:Y:S02]  /*1df0*/  IADD3 R185, R204.reuse, 0x5000, RZ ;  /* 0x00005000ccb97810 */ /* 0x040fe40007ffe0ff */
[----:B------:R-:W-:-:S02]  /*1e00*/  IADD3 R184, R204, 0x5800, RZ ;  /* 0x00005800ccb87810 */ /* 0x000fc40007ffe0ff */
[----:B--2---:R-:W-:Y:S01]  /*1e10*/  SHF.R.S32.HI R6, RZ, 0x1f, R208 ;  /* 0x0000001fff067819 */ /* 0x004fe200000114d0 */
[----:B------:R-:W-:-:S04]  /*1e20*/  IMAD.WIDE.U32 R18, R208, c[0x0][0x1f0], R18 ;  /* 0x00007c00d0127a25 */ /* 0x000fc800078e0012 */
[----:B------:R-:W-:Y:S01]  /*1e30*/  IMAD R21, R6, c[0x0][0x1f0], RZ ;  /* 0x00007c0006157a24 */ /* 0x000fe200078e02ff */
[----:B------:R-:W-:Y:S01]  /*1e40*/  IADD3 R16, P0, R18, UR20, RZ ;  /* 0x0000001412107c10 */ /* 0x000fe2000ff1e0ff */
[----:B------:R-:W-:Y:S02]  /*1e50*/  IMAD R11, R6, c[0x0][0x218], RZ ;  /* 0x00008600060b7a24 */ /* 0x000fe400078e02ff */
[C---:B------:R-:W-:Y:S02]  /*1e60*/  IMAD R14, R208.reuse, c[0x0][0x1f4], R21 ;  /* 0x00007d00d00e7a24 */ /* 0x040fe400078e0215 */
[----:B------:R-:W-:-:S03]  /*1e70*/  IMAD.WIDE.U32 R20, R208, c[0x0][0x218], R12 ;  /* 0x00008600d0147a25 */ /* 0x000fc600078e000c */
[----:B------:R-:W-:Y:S01]  /*1e80*/  IADD3.X R19, R19, UR17, R14, P0, !PT ;  /* 0x0000001113137c10 */ /* 0x000fe200087fe40e */
[----:B------:R-:W-:Y:S01]  /*1e90*/  IMAD R5, R208, c[0x0][0x21c], R11 ;  /* 0x00008700d0057a24 */ /* 0x000fe200078e020b */
[----:B------:R-:W-:-:S04]  /*1ea0*/  LEA R18, P0, R16, c[0x0][0x1c8], 0x1 ;  /* 0x0000720010127a11 */ /* 0x000fc800078008ff */
[----:B------:R-:W-:Y:S01]  /*1eb0*/  LEA.HI.X R16, R16, c[0x0][0x1cc], R19, 0x1, P0 ;  /* 0x0000730010107a11 */ /* 0x000fe200000f0c13 */
[----:B------:R-:W-:Y:S01]  /*1ec0*/  SHFL.IDX PT, R12, R18, RZ, 0x181f ;  /* 0x00181fff120c7589 */ /* 0x000fe200000e0000 */
[----:B------:R-:W-:-:S03]  /*1ed0*/  IADD3 R6, P0, R20, UR24, RZ ;  /* 0x0000001814067c10 */ /* 0x000fc6000ff1e0ff */
[----:B------:R-:W1:Y:S01]  /*1ee0*/  SHFL.IDX PT, R13, R16, RZ, 0x181f ;  /* 0x00181fff100d7589 */ /* 0x000e6200000e0000 */
[----:B------:R-:W-:Y:S02]  /*1ef0*/  IADD3.X R5, R21, UR8, R5, P0, !PT ;  /* 0x0000000815057c10 */ /* 0x000fe400087fe405 */
[C---:B------:R-:W-:Y:S01]  /*1f00*/  LEA R14, P0, R6.reuse, c[0x0][0x1f8], 0x1 ;  /* 0x00007e00060e7a11 */ /* 0x040fe200078008ff */
[----:B------:R2:W-:Y:S03]  /*1f10*/  SHFL.IDX PT, R10, R18, 0x1, 0x181f ;  /* 0x00381f00120a7f89 */ /* 0x0005e600000e0000 */
[----:B------:R-:W-:Y:S01]  /*1f20*/  LEA.HI.X R15, R6, c[0x0][0x1fc], R5, 0x1, P0 ;  /* 0x00007f00060f7a11 */ /* 0x000fe200000f0c05 */
[----:B------:R-:W3:Y:S01]  /*1f30*/  SHFL.IDX PT, R11, R16, 0x1, 0x181f ;  /* 0x00381f00100b7f89 */ /* 0x000ee200000e0000 */
[----:B------:R-:W-:-:S03]  /*1f40*/  ISETP.GT.AND P0, PT, R8, 0x20, PT ;  /* 0x000000200800780c */ /* 0x000fc60003f04270 */
[----:B------:R-:W4:Y:S04]  /*1f50*/  SHFL.IDX PT, R16, R14, RZ, 0x181f ;  /* 0x00181fff0e107589 */ /* 0x000f2800000e0000 */
[----:B------:R-:W5:Y:S04]  /*1f60*/  SHFL.IDX PT, R40, R14, 0x1, 0x181f ;  /* 0x00381f000e287f89 */ /* 0x000f6800000e0000 */
[----:B------:R-:W4:Y:S01]  /*1f70*/  SHFL.IDX PT, R6, R15, RZ, 0x181f ;  /* 0x00181fff0f067589 */ /* 0x000f2200000e0000 */
[----:B-1----:R-:W-:-:S03]  /*1f80*/  @P1 IMAD.WIDE R20, R182, 0x2, R12 ;  /* 0x00000002b6141825 */ /* 0x002fc600078e020c */
[----:B------:R1:W1:Y:S01]  /*1f90*/  SHFL.IDX PT, R5, R15, 0x1, 0x181f ;  /* 0x00381f000f057f89 */ /* 0x00026200000e0000 */
[----:B--2---:R-:W-:-:S03]  /*1fa0*/  @P1 IMAD.WIDE R18, R181, 0x2, R12 ;  /* 0x00000002b5121825 */ /* 0x004fc600078e020c */
[----:B------:R2:W-:Y:S01]  /*1fb0*/  @P1 LDGSTS.E.BYPASS.LTC128B.128 [R207+0x6100], [R20.64], !P5 ;  /* 0x0610000014cf1fae */ /* 0x0005e2000e901d4e */
[----:B------:R-:W-:-:S03]  /*1fc0*/  @P1 IMAD.WIDE R22, R180, 0x2, R12 ;  /* 0x00000002b4161825 */ /* 0x000fc600078e020c */
[----:B------:R2:W-:Y:S01]  /*1fd0*/  @P1 LDGSTS.E.BYPASS.LTC128B.128 [R207+0x8100], [R18.64], !P4 ;  /* 0x0810000012cf1fae */ /* 0x0005e2000e101d4e */
[----:B---3--:R-:W-:-:S03]  /*1fe0*/  @P0 IMAD.WIDE R12, R182, 0x2, R10 ;  /* 0x00000002b60c0825 */ /* 0x008fc600078e020a */
[----:B------:R3:W-:Y:S01]  /*1ff0*/  @P1 LDGSTS.E.BYPASS.LTC128B.128 [R207+0xa100], [R22.64], !P3 ;  /* 0x0a10000016cf1fae */ /* 0x0007e2000d901d4e */
[----:B------:R-:W-:-:S03]  /*2000*/  @P0 IMAD.WIDE R24, R181, 0x2, R10 ;  /* 0x00000002b5180825 */ /* 0x000fc600078e020a */
[----:B------:R3:W-:Y:S01]  /*2010*/  @P0 LDGSTS.E.BYPASS.LTC128B.128 [R207+0x7100], [R12.64], !P5 ;  /* 0x071000000ccf0fae */ /* 0x0007e2000e901d4e */
[----:B------:R-:W-:-:S03]  /*2020*/  @P0 IMAD.WIDE R26, R180, 0x2, R10 ;  /* 0x00000002b41a0825 */ /* 0x000fc600078e020a */
[----:B------:R3:W-:Y:S01]  /*2030*/  @P0 LDGSTS.E.BYPASS.LTC128B.128 [R207+0x9100], [R24.64], !P4 ;  /* 0x0910000018cf0fae */ /* 0x0007e2000e101d4e */
[----:B------:R-:W-:-:S03]  /*2040*/  IMAD.WIDE R10, R182, 0x2, RZ ;  /* 0x00000002b60a7825 */ /* 0x000fc600078e02ff */
[----:B------:R3:W-:Y:S01]  /*2050*/  @P0 LDGSTS.E.BYPASS.LTC128B.128 [R207+0xb100], [R26.64], !P3 ;  /* 0x0b1000001acf0fae */ /* 0x0007e2000d901d4e */
[----:B-1----:R-:W-:-:S03]  /*2060*/  IMAD.WIDE R14, R181, 0x2, RZ ;  /* 0x00000002b50e7825 */ /* 0x002fc600078e02ff */
[----:B------:R-:W0:Y:S01]  /*2070*/  LDGDEPBAR ;  /* 0x00000000000079af */ /* 0x000e220000000000 */
[----:B----4-:R-:W-:Y:S02]  /*2080*/  IADD3 R48, P0, R16, R10, RZ ;  /* 0x0000000a10307210 */ /* 0x010fe40007f1e0ff */
[----:B-----5:R-:W-:-:S03]  /*2090*/  IADD3 R10, P1, R10, R40, RZ ;  /* 0x000000280a0a7210 */ /* 0x020fc60007f3e0ff */
[----:B------:R-:W-:Y:S01]  /*20a0*/  IMAD.X R49, R6, 0x1, R11, P0 ;  /* 0x0000000106317824 */ /* 0x000fe200000e060b */
[----:B------:R-:W-:Y:S01]  /*20b0*/  IADD3 R42, P0, R14, R40, RZ ;  /* 0x000000280e2a7210 */ /* 0x000fe20007f1e0ff */
[----:B------:R-:W-:Y:S01]  /*20c0*/  IMAD.X R11, R11, 0x1, R5, P1 ;  /* 0x000000010b0b7824 */ /* 0x000fe200008e0605 */
[----:B--2---:R-:W-:-:S03]  /*20d0*/  IADD3 R18, P6, R16, R14, RZ ;  /* 0x0000000e10127210 */ /* 0x004fc60007fde0ff */
[----:B------:R-:W-:Y:S02]  /*20e0*/  IMAD.X R43, R15, 0x1, R5, P0 ;  /* 0x000000010f2b7824 */ /* 0x000fe400000e0605 */
[----:B------:R-:W-:Y:S01]  /*20f0*/  IMAD.X R19, R6, 0x1, R15, P6 ;  /* 0x0000000106137824 */ /* 0x000fe200030e060f */
[----:B------:R-:W-:Y:S01]  /*2100*/  ISETP.GE.AND P6, PT, R4, c[0x0][0x1d4], PT ;  /* 0x0000750004007a0c */ /* 0x000fe20003fc6270 */
[----:B---3--:R-:W-:-:S05]  /*2110*/  IMAD.WIDE R12, R180, 0x2, RZ ;  /* 0x00000002b40c7825 */ /* 0x008fca00078e02ff */
[----:B------:R-:W-:Y:S02]  /*2120*/  IADD3 R16, P1, R16, R12, RZ ;  /* 0x0000000c10107210 */ /* 0x000fe40007f3e0ff */
[----:B------:R-:W-:Y:S01]  /*2130*/  IADD3 R40, P0, R12, R40, RZ ;  /* 0x000000280c287210 */ /* 0x000fe20007f1e0ff */
[----:B------:R-:W-:-:S04]  /*2140*/  DEPBAR.LE SB0, 0x1 ;  /* 0x000080400000791a */ /* 0x000fc80000000000 */
[----:B------:R-:W-:-:S04]  /*2150*/  DEPBAR.LE SB0, 0x0 ;  /* 0x000080000000791a */ /* 0x000fc80000000000 */
[----:B------:R-:W-:Y:S01]  /*2160*/  BAR.SYNC.DEFER_BLOCKING 0x0 ;  /* 0x0000000000007b1d */ /* 0x000fe20000010000 */
[----:B------:R-:W-:Y:S01]  /*2170*/  IMAD.X R17, R6, 0x1, R13, P1 ;  /* 0x0000000106117824 */ /* 0x000fe200008e060d */
[----:B------:R-:W-:Y:S01]  /*2180*/  ISETP.GE.AND P1, PT, R182, c[0x0][0x1d4], PT ;  /* 0x00007500b6007a0c */ /* 0x000fe20003f26270 */
[----:B------:R-:W-:-:S03]  /*2190*/  IMAD.X R41, R13, 0x1, R5, P0 ;  /* 0x000000010d297824 */ /* 0x000fc600000e0605 */
[C---:B------:R-:W-:Y:S02]  /*21a0*/  ISETP.LT.OR P0, PT, R8.reuse, 0x1, P1 ;  /* 0x000000010800780c */ /* 0x040fe40000f01670 */
[----:B------:R-:W-:Y:S01]  /*21b0*/  ISETP.GE.AND P1, PT, R9, c[0x0][0x1d4], PT ;  /* 0x0000750009007a0c */ /* 0x000fe20003f26270 */
[----:B------:R-:W-:Y:S04]  /*21c0*/  LDSM.16.M88.4 R28, [R206+0xc100] ;  /* 0x00c10000ce1c783b */ /* 0x000fe80000000200 */
[----:B------:R-:W-:Y:S04]  /*21d0*/  LDSM.16.M88.4 R12, [R202+0xc100] ;  /* 0x00c10000ca0c783b */ /* 0x000fe80000000200 */
[----:B------:R-:W1:Y:S04]  /*21e0*/  LDSM.16.M88.4 R20, [R205+0x6100] ;  /* 0x00610000cd14783b */ /* 0x000e680000000200 */
[----:B------:R-:W-:Y:S04]  /*21f0*/  LDSM.16.M88.4 R64, [R205+0x6900] ;  /* 0x00690000cd40783b */ /* 0x000fe80000000200 */
[----:B------:R-:W2:Y:S04]  /*2200*/  LDSM.16.M88.4 R56, [R205+0x7100] ;  /* 0x00710000cd38783b */ /* 0x000ea80000000200 */
[----:B------:R-:W3:Y:S04]  /*2210*/  LDSM.16.M88.4 R32, [R205+0x7900] ;  /* 0x00790000cd20783b */ /* 0x000ee80000000200 */
[----:B------:R-:W4:Y:S04]  /*2220*/  LDSM.16.M88.4 R4, [R204] ;  /* 0x00000000cc04783b */ /* 0x000f280000000200 */
[----:B------:R-:W5:Y:S04]  /*2230*/  LDSM.16.M88.4 R80, [R204+0x800] ;  /* 0x00080000cc50783b */ /* 0x000f680000000200 */
[----:B------:R-:W3:Y:S04]  /*2240*/  LDSM.16.M88.4 R44, [R204+0x1000] ;  /* 0x00100000cc2c783b */ /* 0x000ee80000000200 */
[----:B------:R-:W3:Y:S04]  /*2250*/  LDSM.16.M88.4 R36, [R204+0x1800] ;  /* 0x00180000cc24783b */ /* 0x000ee80000000200 */
[----:B------:R-:W-:Y:S01]  /*2260*/  @!PT LDS RZ, [RZ] ;  /* 0x00000000fffff984 */ /* 0x000fe20000000800 */
[----:B------:R-:W-:Y:S01]  /*2270*/  @!PT LDS RZ, [RZ] ;  /* 0x00000000fffff984 */ /* 0x000fe20000000800 */
[----:B------:R-:W-:Y:S01]  /*2280*/  @!PT LDS RZ, [RZ] ;  /* 0x00000000fffff984 */ /* 0x000fe20000000800 */
[----:B------:R3:W-:Y:S01]  /*2290*/  LDGSTS.E.BYPASS.LTC128B.128 [R207+0x100], [R48.64], !P0 ;  /* 0x0010000030cf7fae */ /* 0x0007e2000c101d4e */
[----:B------:R-:W-:-:S02]  /*22a0*/  ISETP.LT.OR P0, PT, R8, 0x1, P6 ;  /* 0x000000010800780c */ /* 0x000fc40003701670 */
[C---:B------:R-:W-:Y:S01]  /*22b0*/  ISETP.LT.OR P6, PT, R8.reuse, 0x21, P6 ;  /* 0x000000210800780c */ /* 0x040fe200037c1670 */
[C---:B-1----:R-:W-:Y:S10]  /*22c0*/  HMMA.16816.F32 R24, R28.reuse, R20, RZ ;  /* 0x000000141c18723c */ /* 0x042ff400000018ff */
[----:B------:R1:W-:Y:S01]  /*22d0*/  LDGSTS.E.BYPASS.LTC128B.128 [R207+0x2100], [R18.64], !P0 ;  /* 0x0210000012cf7fae */ /* 0x0003e2000c101d4e */
[C---:B------:R-:W-:Y:S01]  /*22e0*/  ISETP.LT.OR P0, PT, R8.reuse, 0x1, P1 ;  /* 0x000000010800780c */ /* 0x040fe20000f01670 */
[----:B------:R-:W-:Y:S01]  /*22f0*/  HMMA.16816.F32 R20, R28, R22, RZ ;  /* 0x000000161c14723c */ /* 0x000fe200000018ff */
[----:B------:R-:W-:-:S07]  /*2300*/  ISETP.LT.OR P1, PT, R8, 0x21, P1 ;  /* 0x000000210800780c */ /* 0x000fce0000f21670 */
[----:B--2---:R-:W-:Y:S04]  /*2310*/  HMMA.16816.F32 R60, R28, R56, RZ ;  /* 0x000000381c3c723c */ /* 0x004fe800000018ff */
[----:B------:R1:W-:Y:S01]  /*2320*/  LDGSTS.E.BYPASS.LTC128B.128 [R207+0x4100], [R16.64], !P0 ;  /* 0x0410000010cf7fae */ /* 0x0003e2000c101d4e */
[----:B------:R-:W-:-:S03]  /*2330*/  ISETP.GE.AND P0, PT, R182, c[0x0][0x1d4], PT ;  /* 0x00007500b6007a0c */ /* 0x000fc60003f06270 */
[----:B------:R-:W-:Y:S01]  /*2340*/  HMMA.16816.F32 R56, R28, R58, RZ ;  /* 0x0000003a1c38723c */ /* 0x000fe200000018ff */
[----:B------:R-:W-:-:S07]  /*2350*/  ISETP.LT.OR P0, PT, R8, 0x21, P0 ;  /* 0x000000210800780c */ /* 0x000fce0000701670 */
[----:B---3--:R-:W-:Y:S06]  /*2360*/  HMMA.16816.F32 R52, R28, R32, RZ ;  /* 0x000000201c34723c */ /* 0x008fec00000018ff */
[----:B------:R2:W-:Y:S01]  /*2370*/  LDGSTS.E.BYPASS.LTC128B.128 [R207+0x1100], [R10.64], !P0 ;  /* 0x011000000acf7fae */ /* 0x0005e2000c101d4e */
[----:B------:R-:W-:Y:S01]  /*2380*/  LOP3.LUT P0, RZ, R0, 0x4, RZ, 0xc0, !PT ;  /* 0x0000000400ff7812 */ /* 0x000fe2000780c0ff */
[----:B------:R-:W-:Y:S01]  /*2390*/  IMAD.MOV.U32 R0, RZ, RZ, 0x40 ;  /* 0x00000040ff007424 */ /* 0x000fe200078e00ff */
[----:B----4-:R-:W-:Y:S01]  /*23a0*/  HMMA.16816.F32 R24, R12, R4, R24 ;  /* 0x000000040c18723c */ /* 0x010fe20000001818 */
[----:B------:R3:W-:Y:S01]  /*23b0*/  LDGSTS.E.BYPASS.LTC128B.128 [R207+0x3100], [R42.64], !P6 ;  /* 0x031000002acf7fae */ /* 0x0007e2000f101d4e */
[----:B------:R-:W-:-:S02]  /*23c0*/  ISETP.GT.AND P6, PT, R210, 0x3f, PT ;  /* 0x0000003fd200780c */ /* 0x000fc40003fc4270 */
[----:B------:R-:W-:Y:S01]  /*23d0*/  SEL R0, R0, 0xffffffc0, !P0 ;  /* 0xffffffc000007807 */ /* 0x000fe20004000000 */
[----:B------:R3:W-:Y:S01]  /*23e0*/  LDGSTS.E.BYPASS.LTC128B.128 [R207+0x5100], [R40.64], !P1 ;  /* 0x0510000028cf7fae */ /* 0x0007e2000c901d4e */
[----:B------:R-:W-:Y:S02]  /*23f0*/  PLOP3.LUT P0, PT, PT, PT, UP0, 0x80, 0x0 ;  /* 0x000000000000781c */ /* 0x000fe40003f0f008 */
[----:B-1----:R-:W-:Y:S01]  /*2400*/  HMMA.16816.F32 R16, R28, R64, RZ ;  /* 0x000000401c10723c */ /* 0x002fe200000018ff */
[----:B------:R-:W-:Y:S01]  /*2410*/  IMAD.IADD R200, R205, 0x1, R0 ;  /* 0x00000001cdc87824 */ /* 0x000fe200078e0200 */
[----:B------:R-:W-:Y:S01]  /*2420*/  LDSM.16.M88.4 R48, [R201+0xc100] ;  /* 0x00c10000c930783b */ /* 0x000fe20000000200 */
[----:B------:R-:W-:-:S03]  /*2430*/  IMAD.IADD R192, R0, 0x1, R204 ;  /* 0x0000000100c07824 */ /* 0x000fc600078e02cc */
[----:B------:R-:W-:Y:S02]  /*2440*/  LDSM.16.M88.4 R76, [R200+0x6900] ;  /* 0x00690000c84c783b */ /* 0x000fe40000000200 */
[C---:B------:R-:W-:Y:S02]  /*2450*/  HMMA.16816.F32 R64, R28.reuse, R66, RZ ;  /* 0x000000421c40723c */ /* 0x040fe400000018ff */
[----:B------:R-:W-:Y:S04]  /*2460*/  LDSM.16.M88.4 R72, [R200+0x7100] ;  /* 0x00710000c848783b */ /* 0x000fe80000000200 */
[----:B------:R-:W-:Y:S02]  /*2470*/  LDSM.16.M88.4 R68, [R192+0x800] ;  /* 0x00080000c044783b */ /* 0x000fe40000000200 */
[----:B------:R-:W-:Y:S02]  /*2480*/  HMMA.16816.F32 R28, R28, R34, RZ ;  /* 0x000000221c1c723c */ /* 0x000fe400000018ff */
[----:B--2---:R-:W1:Y:S04]  /*2490*/  LDSM.16.M88.4 R8, [R200+0x6100] ;  /* 0x00610000c808783b */ /* 0x004e680000000200 */
[----:B------:R-:W-:Y:S02]  /*24a0*/  LDSM.16.M88.4 R32, [R199+0xc100] ;  /* 0x00c10000c720783b */ /* 0x000fe40000000200 */
[C---:B------:R-:W-:Y:S02]  /*24b0*/  HMMA.16816.F32 R20, R12.reuse, R6, R20 ;  /* 0x000000060c14723c */ /* 0x040fe40000001814 */
[----:B---3--:R-:W2:Y:S04]  /*24c0*/  LDSM.16.M88.4 R40, [R200+0x7900] ;  /* 0x00790000c828783b */ /* 0x008ea80000000200 */
[----:B------:R-:W3:Y:S02]  /*24d0*/  LDSM.16.M88.4 R4, [R192] ;  /* 0x00000000c004783b */ /* 0x000ee40000000200 */
[C---:B-----5:R-:W-:Y:S02]  /*24e0*/  HMMA.16816.F32 R16, R12.reuse, R80, R16 ;  /* 0x000000500c10723c */ /* 0x060fe40000001810 */
[----:B------:R-:W0:Y:S06]  /*24f0*/  LDGDEPBAR ;  /* 0x00000000000079af */ /* 0x000e2c0000000000 */
[C---:B------:R-:W-:Y:S01]  /*2500*/  HMMA.16816.F32 R64, R12.reuse, R82, R64 ;  /* 0x000000520c40723c */ /* 0x040fe20000001840 */
[----:B------:R-:W-:Y:S07]  /*2510*/  LDSM.16.M88.4 R80, [R205+0x8900] ;  /* 0x00890000cd50783b */ /* 0x000fee0000000200 */
[C---:B------:R-:W-:Y:S08]  /*2520*/  HMMA.16816.F32 R60, R12.reuse, R44, R60 ;  /* 0x0000002c0c3c723c */ /* 0x040ff0000000183c */
[C---:B------:R-:W-:Y:S01]  /*2530*/  HMMA.16816.F32 R56, R12.reuse, R46, R56 ;  /* 0x0000002e0c38723c */ /* 0x040fe20000001838 */
[----:B------:R-:W4:Y:S07]  /*2540*/  LDSM.16.M88.4 R44, [R192+0x1000] ;  /* 0x00100000c02c783b */ /* 0x000f2e0000000200 */
[C---:B------:R-:W-:Y:S08]  /*2550*/  HMMA.16816.F32 R52, R12.reuse, R36, R52 ;  /* 0x000000240c34723c */ /* 0x040ff00000001834 */
[----:B------:R-:W-:Y:S01]  /*2560*/  HMMA.16816.F32 R28, R12, R38, R28 ;  /* 0x000000260c1c723c */ /* 0x000fe2000000181c */
[----:B------:R-:W5:Y:S04]  /*2570*/  LDSM.16.M88.4 R36, [R192+0x1800] ;  /* 0x00180000c024783b */ /* 0x000f680000000200 */
[----:B------:R-:W-:Y:S03]  /*2580*/  LDSM.16.M88.4 R12, [R206+0x10100] ;  /* 0x01010000ce0c783b */ /* 0x000fe60000000200 */
[C---:B-1----:R-:W-:Y:S08]  /*2590*/  HMMA.16816.F32 R24, R48.reuse, R8, R24 ;  /* 0x000000083018723c */ /* 0x042ff00000001818 */
[C---:B------:R-:W-:Y:S01]  /*25a0*/  HMMA.16816.F32 R20, R48.reuse, R10, R20 ;  /* 0x0000000a3014723c */ /* 0x040fe20000001814 */
[----:B------:R-:W1:Y:S07]  /*25b0*/  LDSM.16.M88.4 R8, [R205+0x8100] ;  /* 0x00810000cd08783b */ /* 0x000e6e0000000200 */
[C---:B------:R-:W-:Y:S08]  /*25c0*/  HMMA.16816.F32 R16, R48.reuse, R76, R16 ;  /* 0x0000004c3010723c */ /* 0x040ff00000001810 */
[C---:B------:R-:W-:Y:S01]  /*25d0*/  HMMA.16816.F32 R64, R48.reuse, R78, R64 ;  /* 0x0000004e3040723c */ /* 0x040fe20000001840 */
[----:B------:R-:W1:Y:S07]  /*25e0*/  LDSM.16.M88.4 R76, [R205+0x9100] ;  /* 0x00910000cd4c783b */ /* 0x000e6e0000000200 */
[C---:B------:R-:W-:Y:S08]  /*25f0*/  HMMA.16816.F32 R60, R48.reuse, R72, R60 ;  /* 0x00000048303c723c */ /* 0x040ff0000000183c */
[C---:B------:R-:W-:Y:S01]  /*2600*/  HMMA.16816.F32 R56, R48.reuse, R74, R56 ;  /* 0x0000004a3038723c */ /* 0x040fe20000001838 */
[----:B------:R-:W-:Y:S07]  /*2610*/  LDSM.16.M88.4 R72, [R204+0x2800] ;  /* 0x00280000cc48783b */ /* 0x000fee0000000200 */
[C---:B--2---:R-:W-:Y:S08]  /*2620*/  HMMA.16816.F32 R52, R48.reuse, R40, R52 ;  /* 0x000000283034723c */ /* 0x044ff00000001834 */
[----:B------:R-:W-:Y:S01]  /*2630*/  HMMA.16816.F32 R48, R48, R42, R28 ;  /* 0x0000002a3030723c */ /* 0x000fe2000000181c */
[----:B------:R-:W2:Y:S04]  /*2640*/  LDSM.16.M88.4 R28, [R205+0x9900] ;  /* 0x00990000cd1c783b */ /* 0x000ea80000000200 */
[----:B------:R-:W-:Y:S03]  /*2650*/  LDSM.16.M88.4 R40, [R202+0x10100] ;  /* 0x01010000ca28783b */ /* 0x000fe60000000200 */
[C---:B---3--:R-:W-:Y:S08]  /*2660*/  HMMA.16816.F32 R24, R32.reuse, R4, R24 ;  /* 0x000000042018723c */ /* 0x048ff00000001818 */
[C---:B------:R-:W-:Y:S01]  /*2670*/  HMMA.16816.F32 R20, R32.reuse, R6, R20 ;  /* 0x000000062014723c */ /* 0x040fe20000001814 */
[----:B------:R-:W3:Y:S07]  /*2680*/  LDSM.16.M88.4 R4, [R204+0x2000] ;  /* 0x00200000cc04783b */ /* 0x000eee0000000200 */
[C---:B----4-:R-:W-:Y:S08]  /*2690*/  HMMA.16816.F32 R60, R32.reuse, R44, R60 ;  /* 0x0000002c203c723c */ /* 0x050ff0000000183c */
[C---:B------:R-:W-:Y:S01]  /*26a0*/  HMMA.16816.F32 R56, R32.reuse, R46, R56 ;  /* 0x0000002e2038723c */ /* 0x040fe20000001838 */
[----:B------:R-:W-:Y:S07]  /*26b0*/  LDSM.16.M88.4 R44, [R204+0x3800] ;  /* 0x00380000cc2c783b */ /* 0x000fee0000000200 */
[C---:B-----5:R-:W-:Y:S08]  /*26c0*/  HMMA.16816.F32 R52, R32.reuse, R36, R52 ;  /* 0x000000242034723c */ /* 0x060ff00000001834 */
[----:B------:R-:W-:Y:S01]  /*26d0*/  HMMA.16816.F32 R48, R32, R38, R48 ;  /* 0x000000262030723c */ /* 0x000fe20000001830 */
[----:B------:R-:W-:Y:S07]  /*26e0*/  LDSM.16.M88.4 R36, [R200+0x8100] ;  /* 0x00810000c824783b */ /* 0x000fee0000000200 */
[C---:B-1----:R-:W-:Y:S08]  /*26f0*/  HMMA.16816.F32 R24, R12.reuse, R8, R24 ;  /* 0x000000080c18723c */ /* 0x042ff00000001818 */
[----:B------:R-:W-:Y:S01]  /*2700*/  HMMA.16816.F32 R20, R12, R10, R20 ;  /* 0x0000000a0c14723c */ /* 0x000fe20000001814 */
[----:B------:R-:W-:Y:S07]  /*2710*/  LDSM.16.M88.4 R8, [R201+0x10100] ;  /* 0x01010000c908783b */ /* 0x000fee0000000200 */
[C---:B------:R-:W-:Y:S08]  /*2720*/  HMMA.16816.F32 R16, R32.reuse, R68, R16 ;  /* 0x000000442010723c */ /* 0x040ff00000001810 */
[----:B------:R-:W-:Y:S01]  /*2730*/  HMMA.16816.F32 R64, R32, R70, R64 ;  /* 0x000000462040723c */ /* 0x000fe20000001840 */
[----:B------:R-:W1:Y:S04]  /*2740*/  LDSM.16.M88.4 R68, [R204+0x3000] ;  /* 0x00300000cc44783b */ /* 0x000e680000000200 */
[----:B------:R-:W-:Y:S03]  /*2750*/  LDSM.16.M88.4 R32, [R200+0x8900] ;  /* 0x00890000c820783b */ /* 0x000fe60000000200 */
[C---:B------:R-:W-:Y:S08]  /*2760*/  HMMA.16816.F32 R60, R12.reuse, R76, R60 ;  /* 0x0000004c0c3c723c */ /* 0x040ff0000000183c */
[C---:B------:R-:W-:Y:S01]  /*2770*/  HMMA.16816.F32 R56, R12.reuse, R78, R56 ;  /* 0x0000004e0c38723c */ /* 0x040fe20000001838 */
[----:B------:R-:W-:Y:S07]  /*2780*/  LDSM.16.M88.4 R76, [R199+0x10100] ;  /* 0x01010000c74c783b */ /* 0x000fee0000000200 */
[C---:B--2---:R-:W-:Y:S08]  /*2790*/  HMMA.16816.F32 R52, R12.reuse, R28, R52 ;  /* 0x0000001c0c34723c */ /* 0x044ff00000001834 */
[----:B------:R-:W-:Y:S01]  /*27a0*/  HMMA.16816.F32 R48, R12, R30, R48 ;  /* 0x0000001e0c30723c */ /* 0x000fe20000001830 */
[----:B------:R-:W2:Y:S07]  /*27b0*/  LDSM.16.M88.4 R28, [R200+0x9100] ;  /* 0x00910000c81c783b */ /* 0x000eae0000000200 */
[C---:B---3--:R-:W-:Y:S08]  /*27c0*/  HMMA.16816.F32 R24, R40.reuse, R4, R24 ;  /* 0x000000042818723c */ /* 0x048ff00000001818 */
[----:B------:R-:W-:Y:S01]  /*27d0*/  HMMA.16816.F32 R20, R40, R6, R20 ;  /* 0x000000062814723c */ /* 0x000fe20000001814 */
[----:B------:R-:W-:Y:S07]  /*27e0*/  LDSM.16.M88.4 R4, [R192+0x2000] ;  /* 0x00200000c004783b */ /* 0x000fee0000000200 */
[C---:B------:R-:W-:Y:S08]  /*27f0*/  HMMA.16816.F32 R16, R12.reuse, R80, R16 ;  /* 0x000000500c10723c */ /* 0x040ff00000001810 */
[----:B------:R-:W-:Y:S01]  /*2800*/  HMMA.16816.F32 R64, R12, R82, R64 ;  /* 0x000000520c40723c */ /* 0x000fe20000001840 */
[----:B------:R-:W3:Y:S04]  /*2810*/  LDSM.16.M88.4 R12, [R200+0x9900] ;  /* 0x00990000c80c783b */ /* 0x000ee80000000200 */
[----:B------:R-:W-:Y:S03]  /*2820*/  LDSM.16.M88.4 R80, [R192+0x2800] ;  /* 0x00280000c050783b */ /* 0x000fe60000000200 */
[C---:B-1----:R-:W-:Y:S08]  /*2830*/  HMMA.16816.F32 R60, R40.reuse, R68, R60 ;  /* 0x00000044283c723c */ /* 0x042ff0000000183c */
[C---:B------:R-:W-:Y:S01]  /*2840*/  HMMA.16816.F32 R56, R40.reuse, R70, R56 ;  /* 0x000000462838723c */ /* 0x040fe20000001838 */
[----:B------:R-:W-:Y:S07]  /*2850*/  LDSM.16.M88.4 R68, [R192+0x3800] ;  /* 0x00380000c044783b */ /* 0x000fee0000000200 */
[C---:B------:R-:W-:Y:S08]  /*2860*/  HMMA.16816.F32 R52, R40.reuse, R44, R52 ;  /* 0x0000002c2834723c */ /* 0x040ff00000001834 */
[----:B------:R-:W-:Y:S01]  /*2870*/  HMMA.16816.F32 R48, R40, R46, R48 ;  /* 0x0000002e2830723c */ /* 0x000fe20000001830 */
[----:B------:R-:W-:Y:S07]  /*2880*/  LDSM.16.M88.4 R44, [R206+0x14100] ;  /* 0x01410000ce2c783b */ /* 0x000fee0000000200 */
[C---:B------:R-:W-:Y:S08]  /*2890*/  HMMA.16816.F32 R24, R8.reuse, R36, R24 ;  /* 0x000000240818723c */ /* 0x040ff00000001818 */
[----:B------:R-:W-:Y:S01]  /*28a0*/  HMMA.16816.F32 R20, R8, R38, R20 ;  /* 0x000000260814723c */ /* 0x000fe20000001814 */
[----:B------:R-:W-:Y:S07]  /*28b0*/  LDSM.16.M88.4 R36, [R205+0xa900] ;  /* 0x00a90000cd24783b */ /* 0x000fee0000000200 */
[C---:B------:R-:W-:Y:S08]  /*28c0*/  HMMA.16816.F32 R16, R40.reuse, R72, R16 ;  /* 0x000000482810723c */ /* 0x040ff00000001810 */
[----:B------:R-:W-:Y:S01]  /*28d0*/  HMMA.16816.F32 R64, R40, R74, R64 ;  /* 0x0000004a2840723c */ /* 0x000fe20000001840 */
[----:B------:R-:W1:Y:S04]  /*28e0*/  LDSM.16.M88.4 R72, [R192+0x3000] ;  /* 0x00300000c048783b */ /* 0x000e680000000200 */
[----:B------:R-:W4:Y:S03]  /*28f0*/  LDSM.16.M88.4 R40, [R205+0xa100] ;  /* 0x00a10000cd28783b */ /* 0x000f260000000200 */
[C---:B--2---:R-:W-:Y:S08]  /*2900*/  HMMA.16816.F32 R60, R8.reuse, R28, R60 ;  /* 0x0000001c083c723c */ /* 0x044ff0000000183c */
[C---:B------:R-:W-:Y:S01]  /*2910*/  HMMA.16816.F32 R56, R8.reuse, R30, R56 ;  /* 0x0000001e0838723c */ /* 0x040fe20000001838 */
[----:B------:R-:W-:Y:S07]  /*2920*/  LDSM.16.M88.4 R28, [R205+0xb900] ;  /* 0x00b90000cd1c783b */ /* 0x000fee0000000200 */
[C---:B---3--:R-:W-:Y:S08]  /*2930*/  HMMA.16816.F32 R52, R8.reuse, R12, R52 ;  /* 0x0000000c0834723c */ /* 0x048ff00000001834 */
[----:B------:R-:W-:Y:S01]  /*2940*/  HMMA.16816.F32 R48, R8, R14, R48 ;  /* 0x0000000e0830723c */ /* 0x000fe20000001830 */
[----:B------:R-:W-:Y:S07]  /*2950*/  LDSM.16.M88.4 R12, [R202+0x14100] ;  /* 0x01410000ca0c783b */ /* 0x000fee0000000200 */
[C---:B------:R-:W-:Y:S08]  /*2960*/  HMMA.16816.F32 R24, R76.reuse, R4, R24 ;  /* 0x000000044c18723c */ /* 0x040ff00000001818 */
[----:B------:R-:W-:Y:S01]  /*2970*/  HMMA.16816.F32 R20, R76, R6, R20 ;  /* 0x000000064c14723c */ /* 0x000fe20000001814 */
[----:B------:R-:W-:Y:S07]  /*2980*/  LDSM.16.M88.4 R4, [R204+0x4800] ;  /* 0x00480000cc04783b */ /* 0x000fee0000000200 */
[C---:B------:R-:W-:Y:S08]  /*2990*/  HMMA.16816.F32 R16, R8.reuse, R32, R16 ;  /* 0x000000200810723c */ /* 0x040ff00000001810 */
[----:B------:R-:W-:Y:S01]  /*29a0*/  HMMA.16816.F32 R64, R8, R34, R64 ;  /* 0x000000220840723c */ /* 0x000fe20000001840 */
[----:B------:R-:W2:Y:S04]  /*29b0*/  LDSM.16.M88.4 R32, [R205+0xb100] ;  /* 0x00b10000cd20783b */ /* 0x000ea80000000200 */
[----:B------:R-:W3:Y:S03]  /*29c0*/  LDSM.16.M88.4 R8, [R204+0x4000] ;  /* 0x00400000cc08783b */ /* 0x000ee60000000200 */
[C---:B-1----:R-:W-:Y:S08]  /*29d0*/  HMMA.16816.F32 R60, R76.reuse, R72, R60 ;  /* 0x000000484c3c723c */ /* 0x042ff0000000183c */
[C---:B------:R-:W-:Y:S08]  /*29e0*/  HMMA.16816.F32 R56, R76.reuse, R74, R56 ;  /* 0x0000004a4c38723c */ /* 0x040ff00000001838 */
[C---:B------:R-:W-:Y:S08]  /*29f0*/  HMMA.16816.F32 R52, R76.reuse, R68, R52 ;  /* 0x000000444c34723c */ /* 0x040ff00000001834 */
[----:B------:R-:W-:Y:S01]  /*2a00*/  HMMA.16816.F32 R48, R76, R70, R48 ;  /* 0x000000464c30723c */ /* 0x000fe20000001830 */
[----:B------:R-:W1:Y:S07]  /*2a10*/  LDSM.16.M88.4 R68, [R204+0x5000] ;  /* 0x00500000cc44783b */ /* 0x000e6e0000000200 */
[C---:B----4-:R-:W-:Y:S08]  /*2a20*/  HMMA.16816.F32 R24, R44.reuse, R40, R24 ;  /* 0x000000282c18723c */ /* 0x050ff00000001818 */
[----:B------:R-:W-:Y:S01]  /*2a30*/  HMMA.16816.F32 R20, R44, R42, R20 ;  /* 0x0000002a2c14723c */ /* 0x000fe20000001814 */
[----:B------:R-:W4:Y:S07]  /*2a40*/  LDSM.16.M88.4 R40, [R204+0x5800] ;  /* 0x00580000cc28783b */ /* 0x000f2e0000000200 */
[C---:B------:R-:W-:Y:S08]  /*2a50*/  HMMA.16816.F32 R16, R76.reuse, R80, R16 ;  /* 0x000000504c10723c */ /* 0x040ff00000001810 */
[----:B------:R-:W-:Y:S08]  /*2a60*/  HMMA.16816.F32 R64, R76, R82, R64 ;  /* 0x000000524c40723c */ /* 0x000ff00000001840 */
[C---:B--2---:R-:W-:Y:S08]  /*2a70*/  HMMA.16816.F32 R60, R44.reuse, R32, R60 ;  /* 0x000000202c3c723c */ /* 0x044ff0000000183c */
[C---:B------:R-:W-:Y:S01]  /*2a80*/  HMMA.16816.F32 R56, R44.reuse, R34, R56 ;  /* 0x000000222c38723c */ /* 0x040fe20000001838 */
[----:B------:R-:W-:Y:S07]  /*2a90*/  LDSM.16.M88.4 R32, [R200+0xb900] ;  /* 0x00b90000c820783b */ /* 0x000fee0000000200 */
[C---:B------:R-:W-:Y:S08]  /*2aa0*/  HMMA.16816.F32 R52, R44.reuse, R28, R52 ;  /* 0x0000001c2c34723c */ /* 0x040ff00000001834 */
[----:B------:R-:W-:Y:S01]  /*2ab0*/  HMMA.16816.F32 R48, R44, R30, R48 ;  /* 0x0000001e2c30723c */ /* 0x000fe20000001830 */
[----:B------:R-:W-:Y:S07]  /*2ac0*/  LDSM.16.M88.4 R28, [R201+0x14100] ;  /* 0x01410000c91c783b */ /* 0x000fee0000000200 */
[C---:B---3--:R-:W-:Y:S08]  /*2ad0*/  HMMA.16816.F32 R24, R12.reuse, R8, R24 ;  /* 0x000000080c18723c */ /* 0x048ff00000001818 */
[----:B------:R-:W-:Y:S01]  /*2ae0*/  HMMA.16816.F32 R20, R12, R10, R20 ;  /* 0x0000000a0c14723c */ /* 0x000fe20000001814 */
[----:B------:R-:W2:Y:S07]  /*2af0*/  LDSM.16.M88.4 R8, [R200+0xa100] ;  /* 0x00a10000c808783b */ /* 0x000eae0000000200 */
[C---:B------:R-:W-:Y:S08]  /*2b00*/  HMMA.16816.F32 R16, R44.reuse, R36, R16 ;  /* 0x000000242c10723c */ /* 0x040ff00000001810 */
[----:B------:R-:W-:Y:S01]  /*2b10*/  HMMA.16816.F32 R64, R44, R38, R64 ;  /* 0x000000262c40723c */ /* 0x000fe20000001840 */
[----:B------:R-:W-:Y:S04]  /*2b20*/  LDSM.16.M88.4 R44, [R199+0x14100] ;  /* 0x01410000c72c783b */ /* 0x000fe80000000200 */
[----:B------:R-:W-:Y:S03]  /*2b30*/  LDSM.16.M88.4 R36, [R200+0xb100] ;  /* 0x00b10000c824783b */ /* 0x000fe60000000200 */
[C---:B-1----:R-:W-:Y:S08]  /*2b40*/  HMMA.16816.F32 R60, R12.reuse, R68, R60 ;  /* 0x000000440c3c723c */ /* 0x042ff0000000183c */
[C---:B------:R-:W-:Y:S08]  /*2b50*/  HMMA.16816.F32 R56, R12.reuse, R70, R56 ;  /* 0x000000460c38723c */ /* 0x040ff00000001838 */
[C---:B----4-:R-:W-:Y:S01]  /*2b60*/  HMMA.16816.F32 R68, R12.reuse, R40, R52 ;  /* 0x000000280c44723c */ /* 0x050fe20000001834 */
[----:B------:R-:W1:Y:S07]  /*2b70*/  LDSM.16.M88.4 R52, [R192+0x4000] ;  /* 0x00400000c034783b */ /* 0x000e6e0000000200 */
[C---:B------:R-:W-:Y:S08]  /*2b80*/  HMMA.16816.F32 R16, R12.reuse, R4, R16 ;  /* 0x000000040c10723c */ /* 0x040ff00000001810 */
[----:B------:R-:W-:Y:S01]  /*2b90*/  HMMA.16816.F32 R64, R12, R6, R64 ;  /* 0x000000060c40723c */ /* 0x000fe20000001840 */
[----:B------:R-:W3:Y:S07]  /*2ba0*/  LDSM.16.M88.4 R4, [R200+0xa900] ;  /* 0x00a90000c804783b */ /* 0x000eee0000000200 */
[----:B--2---:R-:W-:Y:S08]  /*2bb0*/  HMMA.16816.F32 R24, R28, R8, R24 ;  /* 0x000000081c18723c */ /* 0x004ff00000001818 */
[----:B------:R-:W-:Y:S01]  /*2bc0*/  HMMA.16816.F32 R48, R12, R42, R48 ;  /* 0x0000002a0c30723c */ /* 0x000fe20000001830 */
[----:B------:R-:W2:Y:S04]  /*2bd0*/  LDSM.16.M88.4 R12, [R192+0x4800] ;  /* 0x00480000c00c783b */ /* 0x000ea80000000200 */
[----:B------:R-:W4:Y:S03]  /*2be0*/  LDSM.16.M88.4 R40, [R192+0x5000] ;  /* 0x00500000c028783b */ /* 0x000f260000000200 */
[----:B------:R-:W-:Y:S01]  /*2bf0*/  HMMA.16816.F32 R20, R28, R10, R20 ;  /* 0x0000000a1c14723c */ /* 0x000fe20000001814 */
[----:B------:R-:W5:Y:S01]  /*2c00*/  LDSM.16.M88.4 R8, [R192+0x5800] ;  /* 0x00580000c008783b */ /* 0x000f620000000200 */
[----:B------:R-:W-:-:S06]  /*2c10*/  DEPBAR.LE SB0, 0x0 ;  /* 0x000080000000791a */ /* 0x000fcc0000000000 */
[----:B-1----:R-:W-:Y:S08]  /*2c20*/  HMMA.16816.F32 R24, R44, R52, R24 ;  /* 0x000000342c18723c */ /* 0x002ff00000001818 */
[C---:B------:R-:W-:Y:S08]  /*2c30*/  HMMA.16816.F32 R60, R28.reuse, R36, R60 ;  /* 0x000000241c3c723c */ /* 0x040ff0000000183c */
[C---:B---3--:R-:W-:Y:S07]  /*2c40*/  HMMA.16816.F32 R16, R28.reuse, R4, R16 ;  /* 0x000000041c10723c */ /* 0x048fee0000001810 */
[----:B------:R-:W-:Y:S01]  /*2c50*/  LOP3.LUT R4, R88, R89, RZ, 0xfc, !PT ;  /* 0x0000005958047212 */ /* 0x000fe200078efcff */
[----:B------:R-:W-:Y:S01]  /*2c60*/  HMMA.16816.F32 R64, R28, R6, R64 ;  /* 0x000000061c40723c */ /* 0x000fe20000001840 */
[----:B------:R-:W-:-:S02]  /*2c70*/  FMUL.FTZ R5, R24, c[0x0][0x320] ;  /* 0x0000c80018057a20 */ /* 0x000fc40000410000 */
[----:B------:R-:W-:-:S04]  /*2c80*/  FMUL.FTZ R0, R26, c[0x0][0x320] ;  /* 0x0000c8001a007a20 */ /* 0x000fc80000410000 */
[----:B------:R-:W-:Y:S01]  /*2c90*/  FMUL.FTZ R6, R25, c[0x0][0x320] ;  /* 0x0000c80019067a20 */ /* 0x000fe20000410000 */
[C---:B------:R-:W-:Y:S01]  /*2ca0*/  HMMA.16816.F32 R56, R28.reuse, R38, R56 ;  /* 0x000000261c38723c */ /* 0x040fe20000001838 */
[----:B------:R-:W1:Y:S07]  /*2cb0*/  MUFU.TANH R5, R5 ;  /* 0x0000000500057308 */ /* 0x000e6e0000002400 */
[C---:B------:R-:W-:Y:S01]  /*2cc0*/  HMMA.16816.F32 R68, R28.reuse, R32, R68 ;  /* 0x000000201c44723c */ /* 0x040fe20000001844 */
[----:B------:R-:W3:Y:S07]  /*2cd0*/  MUFU.TANH R6, R6 ;  /* 0x0000000600067308 */ /* 0x000eee0000002400 */
[----:B------:R-:W-:Y:S01]  /*2ce0*/  HMMA.16816.F32 R48, R28, R34, R48 ;  /* 0x000000221c30723c */ /* 0x000fe20000001830 */
[----:B------:R-:W1:Y:S07]  /*2cf0*/  MUFU.TANH R0, R0 ;  /* 0x0000000000007308 */ /* 0x000e6e0000002400 */
[C---:B------:R-:W-:Y:S08]  /*2d00*/  HMMA.16816.F32 R20, R44.reuse, R54, R20 ;  /* 0x000000362c14723c */ /* 0x040ff00000001814 */
[C---:B--2---:R-:W-:Y:S08]  /*2d10*/  HMMA.16816.F32 R16, R44.reuse, R12, R16 ;  /* 0x0000000c2c10723c */ /* 0x044ff00000001810 */
[C---:B------:R-:W-:Y:S08]  /*2d20*/  HMMA.16816.F32 R64, R44.reuse, R14, R64 ;  /* 0x0000000e2c40723c */ /* 0x040ff00000001840 */
[C---:B----4-:R-:W-:Y:S08]  /*2d30*/  HMMA.16816.F32 R60, R44.reuse, R40, R60 ;  /* 0x000000282c3c723c */ /* 0x050ff0000000183c */
[C---:B------:R-:W-:Y:S08]  /*2d40*/  HMMA.16816.F32 R56, R44.reuse, R42, R56 ;  /* 0x0000002a2c38723c */ /* 0x040ff00000001838 */
[C---:B-----5:R-:W-:Y:S08]  /*2d50*/  HMMA.16816.F32 R68, R44.reuse, R8, R68 ;  /* 0x000000082c44723c */ /* 0x060ff00000001844 */
[----:B------:R-:W-:Y:S01]  /*2d60*/  HMMA.16816.F32 R48, R44, R10, R48 ;  /* 0x0000000a2c30723c */ /* 0x000fe20000001830 */
[----:B------:R-:W-:Y:S06]  /*2d70*/  BAR.SYNC.DEFER_BLOCKING 0x0 ;  /* 0x0000000000007b1d */ /* 0x000fec0000010000 */
[----:B------:R-:W-:Y:S05]  /*2d80*/  @!P0 BRA `(.L_x_592) ;  /* 0x0000042000008947 */ /* 0x000fea0003800000 */
[----:B-1-3--:R-:W-:Y:S01]  /*2d90*/  ULEA UR4, UR6, UR11, 0x6 ;  /* 0x0000000b06047291 */ /* 0x00afe2000f8e303f */
[----:B------:R-:W-:-:S05]  /*2da0*/  IMAD.MOV.U32 R208, RZ, RZ, RZ ;  /* 0x000000ffffd07224 */ /* 0x000fca00078e00ff */
        /* <DEDUP_REMOVED lines=18> */
[----:B------:R-:W-:Y:S02]  /*2ed0*/  IMAD R7, R209, c[0x0][0x1e4], R12 ;  /* 0x00007900d1077a24 */ /* 0x000fe400078e020c */
[----:B------:R-:W-:Y:S02]  /*2ee0*/  IMAD.SHL.U32 R12, R182, 0x2, RZ ;  /* 0x00000002b60c7824 */ /* 0x000fe400078e00ff */
[----:B------:R-:W-:Y:S01]  /*2ef0*/  IMAD.IADD R11, R11, 0x1, R7 ;  /* 0x000000010b0b7824 */ /* 0x000fe200078e0207 */
[----:B--2---:R-:W-:-:S03]  /*2f00*/  SHF.R.S32.HI R7, RZ, 0x1f, R208 ;  /* 0x0000001fff077819 */ /* 0x004fc600000114d0 */
[----:B------:R-:W-:Y:S01]  /*2f10*/  IMAD.WIDE.U32 R8, R208, c[0x0][0x1f0], R10 ;  /* 0x00007c00d0087a25 */ /* 0x000fe200078e000a */
[----:B------:R-:W-:Y:S02]  /*2f20*/  SEL R11, RZ, 0x10, P5 ;  /* 0x00000010ff0b7807 */ /* 0x000fe40002800000 */
[----:B------:R-:W-:Y:S01]  /*2f30*/  SHF.L.U64.HI R10, R181, 0x1, R214 ;  /* 0x00000001b50a7819 */ /* 0x000fe200000102d6 */
[----:B------:R-:W-:Y:S01]  /*2f40*/  IMAD R7, R7, c[0x0][0x1f0], RZ ;  /* 0x00007c0007077a24 */ /* 0x000fe200078e02ff */
[----:B------:R-:W-:Y:S02]  /*2f50*/  IADD3 R32, P0, R8, UR20, RZ ;  /* 0x0000001408207c10 */ /* 0x000fe4000ff1e0ff */
[----:B------:R-:W-:Y:S01]  /*2f60*/  IADD3 R30, -R11, 0x10, RZ ;  /* 0x000000100b1e7810 */ /* 0x000fe20007ffe1ff */
[----:B------:R-:W-:Y:S01]  /*2f70*/  IMAD R7, R208, c[0x0][0x1f4], R7 ;  /* 0x00007d00d0077a24 */ /* 0x000fe200078e0207 */
[----:B------:R-:W-:Y:S02]  /*2f80*/  SEL R8, RZ, 0x10, P4 ;  /* 0x00000010ff087807 */ /* 0x000fe40002000000 */
[----:B------:R-:W-:-:S02]  /*2f90*/  LOP3.LUT R30, R30, 0xf, RZ, 0xc0, !PT ;  /* 0x0000000f1e1e7812 */ /* 0x000fc400078ec0ff */
[----:B------:R-:W-:Y:S02]  /*2fa0*/  IADD3.X R9, R9, UR17, R7, P0, !PT ;  /* 0x0000001109097c10 */ /* 0x000fe400087fe407 */
[----:B------:R-:W-:Y:S02]  /*2fb0*/  LEA R7, P0, R32, c[0x0][0x1c8], 0x1 ;  /* 0x0000720020077a11 */ /* 0x000fe400078008ff */
[----:B------:R-:W-:Y:S02]  /*2fc0*/  IADD3 R28, -R8, 0x10, RZ ;  /* 0x00000010081c7810 */ /* 0x000fe40007ffe1ff */
[----:B------:R-:W-:Y:S01]  /*2fd0*/  LEA.HI.X R32, R32, c[0x0][0x1cc], R9, 0x1, P0 ;  /* 0x0000730020207a11 */ /* 0x000fe200000f0c09 */
[----:B------:R-:W1:Y:S01]  /*2fe0*/  SHFL.IDX PT, R15, R7, 0x1, 0x181f ;  /* 0x00381f00070f7f89 */ /* 0x000e6200000e0000 */
[----:B------:R-:W-:Y:S01]  /*2ff0*/  IMAD.SHL.U32 R9, R181, 0x2, RZ ;  /* 0x00000002b5097824 */ /* 0x000fe200078e00ff */
[----:B------:R-:W-:Y:S02]  /*3000*/  LOP3.LUT R28, R28, 0xf, RZ, 0xc0, !PT ;  /* 0x0000000f1c1c7812 */ /* 0x000fe400078ec0ff */
[----:B------:R-:W2:Y:S04]  /*3010*/  SHFL.IDX PT, R24, R32, 0x1, 0x181f ;  /* 0x00381f0020187f89 */ /* 0x000ea800000e0000 */
[----:B------:R3:W4:Y:S04]  /*3020*/  SHFL.IDX PT, R26, R7, RZ, 0x181f ;  /* 0x00181fff071a7589 */ /* 0x00072800000e0000 */
[----:B------:R5:W4:Y:S01]  /*3030*/  SHFL.IDX PT, R25, R32, RZ, 0x181f ;  /* 0x00181fff20197589 */ /* 0x000b2200000e0000 */
[----:B-1----:R-:W-:-:S04]  /*3040*/  IADD3 R30, P1, P0, R30, R15, R12 ;  /* 0x0000000f1e1e7210 */ /* 0x002fc8000783e00c */
[----:B--2---:R-:W-:Y:S02]  /*3050*/  IADD3.X R31, RZ, R24, R13, P1, P0 ;  /* 0x00000018ff1f7210 */ /* 0x004fe40000fe040d */
[----:B------:R-:W-:Y:S01]  /*3060*/  IADD3 R28, P1, P0, R28, R15, R9 ;  /* 0x0000000f1c1c7210 */ /* 0x000fe2000783e009 */
[----:B---3--:R-:W-:-:S03]  /*3070*/  IMAD.SHL.U32 R7, R180, 0x2, RZ ;  /* 0x00000002b4077824 */ /* 0x008fc600078e00ff */
[----:B------:R-:W-:Y:S02]  /*3080*/  IADD3.X R29, RZ, R24, R10, P1, P0 ;  /* 0x00000018ff1d7210 */ /* 0x000fe40000fe040a */
[----:B-----5:R-:W-:Y:S02]  /*3090*/  IADD3 R32, P1, P0, R14, R15, R7 ;  /* 0x0000000f0e207210 */ /* 0x020fe4000783e007 */
[----:B------:R-:W-:-:S04]  /*30a0*/  SHF.L.U64.HI R14, R180, 0x1, R183 ;  /* 0x00000001b40e7819 */ /* 0x000fc800000102b7 */
[----:B------:R-:W-:Y:S02]  /*30b0*/  IADD3.X R33, RZ, R24, R14, P1, P0 ;  /* 0x00000018ff217210 */ /* 0x000fe40000fe040e */
[C---:B----4-:R-:W-:Y:S02]  /*30c0*/  IADD3 R12, P1, R26.reuse, R12, RZ ;  /* 0x0000000c1a0c7210 */ /* 0x050fe40007f3e0ff */
[----:B------:R-:W-:-:S03]  /*30d0*/  IADD3 R34, P0, R26, R9, RZ ;  /* 0x000000091a227210 */ /* 0x000fc60007f1e0ff */
[----:B------:R-:W-:Y:S01]  /*30e0*/  IMAD.X R13, R25, 0x1, R13, P1 ;  /* 0x00000001190d7824 */ /* 0x000fe200008e060d */
        /* <DEDUP_REMOVED lines=12> */
.L_x_592:
[----:B-1-3--:R-:W-:Y:S01]  /*31b0*/  FMUL.FTZ R10, R17, c[0x0][0x320] ;  /* 0x0000c800110a7a20 */ /* 0x00afe20000410000 */
        /* <DEDUP_REMOVED lines=13> */
[----:B------:R-:W-:Y:S01]  /*3290*/  UMOV UR4, 0xffffffc0 ;  /* 0xffffffc000047882 */ /* 0x000fe20000000000 */
[----:B------:R-:W-:Y:S01]  /*32a0*/  LEA.HI R20, R20, R17, RZ, 0x2 ;  /* 0x0000001114147211 */ /* 0x000fe200078f10ff */
[----:B------:R-:W-:Y:S01]  /*32b0*/  UIMAD UR4, UR6, UR4, 0x41 ;  /* 0x00000041060474a4 */ /* 0x000fe2000f8e0204 */
[----:B------:R-:W-:Y:S01]  /*32c0*/  LEA.HI R15, R85, R85, RZ, 0x1 ;  /* 0x00000055550f7211 */ /* 0x000fe200078f08ff */
[----:B------:R-:W-:Y:S01]  /*32d0*/  IMAD.IADD R86, R86, 0x1, -R13 ;  /* 0x0000000156567824 */ /* 0x000fe200078e0a0d */
[----:B------:R-:W-:Y:S01]  /*32e0*/  LEA.HI.SX32 R25, R20, UR10, 0x1e ;  /* 0x0000000a14197c11 */ /* 0x000fe2000f8ff2ff */
[----:B------:R-:W-:Y:S01]  /*32f0*/  FMUL.FTZ R22, R22, c[0x0][0x320] ;  /* 0x0000c80016167a20 */ /* 0x000fe20000410000 */
[----:B------:R-:W-:Y:S01]  /*3300*/  LOP3.LUT R16, R15, 0x1ffffffe, RZ, 0xc0, !PT ;  /* 0x1ffffffe0f107812 */ /* 0x000fe200078ec0ff */
[----:B------:R-:W1:Y:S01]  /*3310*/  MUFU.TANH R7, R7 ;  /* 0x0000000700077308 */ /* 0x000e620000002400 */
[----:B------:R-:W-:Y:S01]  /*3320*/  PLOP3.LUT P1, PT, PT, PT, UP1, 0x80, 0x0 ;  /* 0x000000000000781c */ /* 0x000fe20003f2f018 */
[----:B------:R-:W-:Y:S01]  /*3330*/  IMAD R25, R86, 0x10, R25 ;  /* 0x0000001056197824 */ /* 0x000fe200078e0219 */
[----:B------:R-:W-:Y:S01]  /*3340*/  PLOP3.LUT P0, PT, PT, PT, UP1, 0x80, 0x0 ;  /* 0x000000000000781c */ /* 0x000fe20003f0f018 */
[----:B------:R-:W-:Y:S01]  /*3350*/  IMAD.IADD R16, R85, 0x1, -R16 ;  /* 0x0000000155107824 */ /* 0x000fe200078e0a10 */
[----:B------:R-:W-:Y:S01]  /*3360*/  LOP3.LUT R216, R20, 0x7ffffffc, RZ, 0xc0, !PT ;  /* 0x7ffffffc14d87812 */ /* 0x000fe200078ec0ff */
[----:B------:R-:W-:Y:S01]  /*3370*/  FMUL.FTZ R8, R64, c[0x0][0x320] ;  /* 0x0000c80040087a20 */ /* 0x000fe20000410000 */
[----:B------:R-:W-:Y:S01]  /*3380*/  UIADD3 UR6, UR6, -0x2, URZ ;  /* 0xfffffffe06067890 */ /* 0x000fe2000fffe03f */
[----:B------:R-:W-:Y:S01]  /*3390*/  IMAD R215, R16, 0x8, R25 ;  /* 0x0000000810d77824 */ /* 0x000fe200078e0219 */
[----:B------:R2:W-:Y:S01]  /*33a0*/  MUFU.TANH R13, R22 ;  /* 0x00000016000d7308 */ /* 0x0005e20000002400 */
[----:B------:R-:W-:Y:S01]  /*33b0*/  IMAD.IADD R216, R17, 0x1, -R216 ;  /* 0x0000000111d87824 */ /* 0x000fe200078e0ad8 */
[----:B------:R-:W0:Y:S01]  /*33c0*/  LDGDEPBAR ;  /* 0x00000000000079af */ /* 0x000e220000000000 */
[----:B------:R-:W-:-:S02]  /*33d0*/  IMAD.MOV.U32 R18, RZ, RZ, R215 ;  /* 0x000000ffff127224 */ /* 0x000fc400078e00d7 */
[----:B------:R-:W-:-:S03]  /*33e0*/  @P1 IMAD.HI.U32 R16, R215, c[0x0][0x2c8], RZ ;  /* 0x0000b200d7101a27 */ /* 0x000fc600078e00ff */
[----:B------:R-:W3:Y:S01]  /*33f0*/  MUFU.TANH R14, R14 ;  /* 0x0000000e000e7308 */ /* 0x000ee20000002400 */
[----:B------:R-:W-:Y:S01]  /*3400*/  IMAD.U32 R25, RZ, RZ, UR4 ;  /* 0x00000004ff197e24 */ /* 0x000fe2000f8e00ff */
[----:B------:R-:W-:Y:S01]  /*3410*/  @P0 SHF.R.U32.HI R18, RZ, c[0x0][0x2cc], R16 ;  /* 0x0000b300ff120a19 */ /* 0x000fe20000011610 */
[----:B------:R-:W-:Y:S01]  /*3420*/  IMAD.SHL.U32 R216, R216, 0x2, RZ ;  /* 0x00000002d8d87824 */ /* 0x000fe200078e00ff */
[----:B------:R-:W-:Y:S01]  /*3430*/  ULDC.64 UR4, c[0x0][0x2c8] ;  /* 0x0000b20000047ab9 */ /* 0x000fe20000000a00 */
[----:B------:R-:W-:Y:S02]  /*3440*/  FMUL.FTZ R11, R65, c[0x0][0x320] ;  /* 0x0000c800410b7a20 */ /* 0x000fe40000410000 */
[----:B------:R-:W4:Y:S01]  /*3450*/  SHFL.IDX PT, R16, R18, RZ, 0x1c1f ;  /* 0x001c1fff12107589 */ /* 0x000f2200000e0000 */
[C---:B------:R-:W-:Y:S01]  /*3460*/  IADD3 R25, -R216.reuse, UR7, R25 ;  /* 0x00000007d8197c10 */ /* 0x040fe2000fffe119 */
[----:B------:R-:W5:Y:S01]  /*3470*/  MUFU.TANH R12, R12 ;  /* 0x0000000c000c7308 */ /* 0x000f620000002400 */
[----:B--2---:R-:W-:Y:S01]  /*3480*/  IADD3 R22, -R216, UR22, RZ ;  /* 0x00000016d8167c10 */ /* 0x004fe2000fffe1ff */
[----:B------:R-:W-:Y:S01]  /*3490*/  FMUL.FTZ R60, R60, c[0x0][0x320] ;  /* 0x0000c8003c3c7a20 */ /* 0x000fe20000410000 */
[----:B------:R-:W-:Y:S01]  /*34a0*/  IADD3 R25, R25, -UR12, RZ ;  /* 0x8000000c19197c10 */ /* 0x000fe2000fffe0ff */
[----:B------:R-:W2:Y:S01]  /*34b0*/  SHFL.IDX PT, R26, R18, 0x1, 0x1c1f ;  /* 0x003c1f00121a7f89 */ /* 0x000ea200000e0000 */
[----:B------:R-:W-:Y:S01]  /*34c0*/  FMUL.FTZ R61, R61, c[0x0][0x320] ;  /* 0x0000c8003d3d7a20 */ /* 0x000fe20000410000 */
[----:B------:R-:W-:Y:S01]  /*34d0*/  UIMAD.WIDE.U32 UR22, UR10, UR4, URZ ;  /* 0x000000040a1672a5 */ /* 0x000fe2000f8e003f */
[----:B------:R-:W-:Y:S01]  /*34e0*/  FMUL.FTZ R56, R56, c[0x0][0x320] ;  /* 0x0000c80038387a20 */ /* 0x000fe20000410000 */
[----:B------:R-:W1:Y:S01]  /*34f0*/  MUFU.TANH R10, R10 ;  /* 0x0000000a000a7308 */ /* 0x000e620000002400 */
[----:B------:R-:W-:Y:S01]  /*3500*/  FMUL.FTZ R57, R57, c[0x0][0x320] ;  /* 0x0000c80039397a20 */ /* 0x000fe20000410000 */
[----:B------:R-:W-:Y:S01]  /*3510*/  @UP1 USHF.R.U32.HI UR10, URZ, UR5, UR23 ;  /* 0x000000053f0a1299 */ /* 0x000fe20008011617 */
[----:B------:R-:W-:-:S02]  /*3520*/  FMUL.FTZ R68, R68, c[0x0][0x320] ;  /* 0x0000c80044447a20 */ /* 0x000fc40000410000 */
[----:B------:R-:W-:Y:S01]  /*3530*/  FMUL.FTZ R69, R69, c[0x0][0x320] ;  /* 0x0000c80045457a20 */ /* 0x000fe20000410000 */
[----:B------:R-:W-:Y:S01]  /*3540*/  UIADD3 UR10, UR10, UR7, -UR12 ;  /* 0x000000070a0a7290 */ /* 0x000fe2000fffe80c */
[----:B------:R-:W-:Y:S01]  /*3550*/  FMUL.FTZ R48, R48, c[0x0][0x320] ;  /* 0x0000c80030307a20 */ /* 0x000fe20000410000 */
[----:B------:R-:W1:Y:S01]  /*3560*/  MUFU.TANH R8, R8 ;  /* 0x0000000800087308 */ /* 0x000e620000002400 */
[----:B------:R-:W-:Y:S01]  /*3570*/  FMUL.FTZ R49, R49, c[0x0][0x320] ;  /* 0x0000c80031317a20 */ /* 0x000fe20000410000 */
[----:B------:R-:W-:Y:S01]  /*3580*/  USHF.R.S32.HI UR4, URZ, 0x1f, UR10 ;  /* 0x0000001f3f047899 */ /* 0x000fe2000801140a */
[----:B------:R-:W-:Y:S02]  /*3590*/  FMUL.FTZ R24, R23, c[0x0][0x320] ;  /* 0x0000c80017187a20 */ /* 0x000fe40000410000 */
[----:B------:R-:W-:Y:S01]  /*35a0*/  FMUL.FTZ R19, R19, c[0x0][0x320] ;  /* 0x0000c80013137a20 */ /* 0x000fe20000410000 */
[----:B------:R-:W-:Y:S01]  /*35b0*/  ULEA.HI UR4, UR4, UR10, URZ, 0x6 ;  /* 0x0000000a04047291 */ /* 0x000fe2000f8f303f */
[----:B----4-:R-:W-:Y:S01]  /*35c0*/  IMAD.IADD R17, R25, 0x1, R16 ;  /* 0x0000000119117824 */ /* 0x010fe200078e0210 */
[----:B------:R-:W4:Y:S01]  /*35d0*/  MUFU.TANH R11, R11 ;  /* 0x0000000b000b7308 */ /* 0x000f220000002400 */
[----:B------:R-:W-:Y:S01]  /*35e0*/  FMUL.FTZ R66, R66, c[0x0][0x320] ;  /* 0x0000c80042427a20 */ /* 0x000fe20000410000 */
[----:B------:R-:W-:Y:S01]  /*35f0*/  USHF.R.S32.HI UR4, URZ, 0x6, UR4 ;  /* 0x000000063f047899 */ /* 0x000fe20008011404 */
[----:B------:R-:W-:Y:S01]  /*3600*/  FMUL.FTZ R9, R67, c[0x0][0x320] ;  /* 0x0000c80043097a20 */ /* 0x000fe20000410000 */
[----:B------:R-:W-:Y:S01]  /*3610*/  IMNMX R20, R22, R17, PT ;  /* 0x0000001116147217 */ /* 0x000fe20003800200 */
[----:B--2---:R-:W-:-:S02]  /*3620*/  IMAD.IADD R25, R25, 0x1, R26 ;  /* 0x0000000119197824 */ /* 0x004fc400078e021a */
[----:B------:R-:W-:Y:S01]  /*3630*/  FMUL.FTZ R62, R62, c[0x0][0x320] ;  /* 0x0000c8003e3e7a20 */ /* 0x000fe20000410000 */
[C---:B------:R-:W-:Y:S01]  /*3640*/  ISETP.GT.AND P1, PT, R20.reuse, RZ, PT ;  /* 0x000000ff1400720c */ /* 0x040fe20003f24270 */
[----:B------:R-:W2:Y:S01]  /*3650*/  MUFU.TANH R156, R60 ;  /* 0x0000003c009c7308 */ /* 0x000ea20000002400 */
[----:B------:R-:W-:Y:S01]  /*3660*/  ISETP.GT.AND P0, PT, R20, 0x1, PT ;  /* 0x000000011400780c */ /* 0x000fe20003f04270 */
[----:B------:R-:W-:Y:S01]  /*3670*/  FMUL.FTZ R63, R63, c[0x0][0x320] ;  /* 0x0000c8003f3f7a20 */ /* 0x000fe20000410000 */
[----:B------:R-:W-:Y:S01]  /*3680*/  FSEL R17, R5, -INF , P1 ;  /* 0xff80000005117808 */ /* 0x000fe20000800000 */
[----:B------:R-:W-:Y:S01]  /*3690*/  FMUL.FTZ R58, R58, c[0x0][0x320] ;  /* 0x0000c8003a3a7a20 */ /* 0x000fe20000410000 */
[----:B------:R-:W-:Y:S01]  /*36a0*/  ISETP.GT.AND P1, PT, R20, 0x8, PT ;  /* 0x000000081400780c */ /* 0x000fe20003f24270 */
[----:B------:R-:W-:Y:S01]  /*36b0*/  FMUL.FTZ R59, R59, c[0x0][0x320] ;  /* 0x0000c8003b3b7a20 */ /* 0x000fe20000410000 */
[----:B------:R-:W-:Y:S01]  /*36c0*/  FSEL R18, R6, -INF , P0 ;  /* 0xff80000006127808 */ /* 0x000fe20000000000 */
[----:B------:R-:W2:Y:S01]  /*36d0*/  MUFU.TANH R164, R61 ;  /* 0x0000003d00a47308 */ /* 0x000ea20000002400 */
[----:B------:R-:W-:Y:S01]  /*36e0*/  ISETP.GT.AND P0, PT, R20, 0x9, PT ;  /* 0x000000091400780c */ /* 0x000fe20003f04270 */
[----:B------:R-:W-:Y:S01]  /*36f0*/  FMUL.FTZ R70, R70, c[0x0][0x320] ;  /* 0x0000c80046467a20 */ /* 0x000fe20000410000 */
[----:B-1----:R-:W-:Y:S01]  /*3700*/  FSEL R16, R7, -INF , P1 ;  /* 0xff80000007107808 */ /* 0x002fe20000800000 */
[----:B------:R-:W-:Y:S01]  /*3710*/  FMUL.FTZ R71, R71, c[0x0][0x320] ;  /* 0x0000c80047477a20 */ /* 0x000fe20000410000 */
[----:B------:R-:W-:Y:S01]  /*3720*/  ISETP.GT.AND P1, PT, R20, 0x10, PT ;  /* 0x000000101400780c */ /* 0x000fe20003f24270 */
[----:B------:R-:W-:Y:S01]  /*3730*/  FMUL.FTZ R50, R50, c[0x0][0x320] ;  /* 0x0000c80032327a20 */ /* 0x000fe20000410000 */
[----:B---3--:R-:W-:Y:S01]  /*3740*/  FSEL R14, R14, -INF , P0 ;  /* 0xff8000000e0e7808 */ /* 0x008fe20000000000 */
[----:B------:R-:W1:Y:S01]  /*3750*/  MUFU.TANH R162, R56 ;  /* 0x0000003800a27308 */ /* 0x000e620000002400 */
[----:B------:R-:W-:Y:S01]  /*3760*/  ISETP.GT.AND P0, PT, R20, 0x11, PT ;  /* 0x000000111400780c */ /* 0x000fe20003f04270 */
[----:B------:R-:W-:Y:S01]  /*3770*/  FMUL.FTZ R51, R51, c[0x0][0x320] ;  /* 0x0000c80033337a20 */ /* 0x000fe20000410000 */
[----:B-----5:R-:W-:Y:S01]  /*3780*/  FSEL R12, R12, -INF , P1 ;  /* 0xff8000000c0c7808 */ /* 0x020fe20000800000 */
[----:B------:R-:W-:Y:S01]  /*3790*/  IMAD.SHL.U32 R203, R4, 0x2, RZ ;  /* 0x0000000204cb7824 */ /* 0x000fe200078e00ff */
[----:B------:R-:W-:-:S02]  /*37a0*/  ISETP.GT.AND P1, PT, R20, 0x18, PT ;  /* 0x000000181400780c */ /* 0x000fc40003f24270 */
[----:B------:R-:W-:Y:S01]  /*37b0*/  FSEL R10, R10, -INF , P0 ;  /* 0xff8000000a0a7808 */ /* 0x000fe20000000000 */
[----:B------:R-:W3:Y:S01]  /*37c0*/  MUFU.TANH R158, R57 ;  /* 0x00000039009e7308 */ /* 0x000ee20000002400 */
[----:B------:R-:W-:Y:S01]  /*37d0*/  ISETP.GT.AND P0, PT, R20, 0x19, PT ;  /* 0x000000191400780c */ /* 0x000fe20003f04270 */
[--C-:B------:R-:W-:Y:S01]  /*37e0*/  IMAD R197, R3, 0x2, R203.reuse ;  /* 0x0000000203c57824 */ /* 0x100fe200078e02cb */
[----:B------:R-:W-:Y:S01]  /*37f0*/  FSEL R8, R8, -INF , P1 ;  /* 0xff80000008087808 */ /* 0x000fe20000800000 */
[----:B------:R-:W-:Y:S01]  /*3800*/  LDSM.16.MT88.4 R40, [R203+0x2100] ;  /* 0x00210000cb28783b */ /* 0x000fe20000004200 */
[----:B------:R-:W-:Y:S01]  /*3810*/  ISETP.GT.AND P1, PT, R20, 0x20, PT ;  /* 0x000000201400780c */ /* 0x000fe20003f24270 */
[----:B------:R-:W-:Y:S01]  /*3820*/  IMAD R198, R2, 0x2, R203 ;  /* 0x0000000202c67824 */ /* 0x000fe200078e02cb */
[----:B----4-:R-:W-:Y:S01]  /*3830*/  FSEL R6, R11, -INF , P0 ;  /* 0xff8000000b067808 */ /* 0x010fe20000000000 */
[----:B------:R-:W4:Y:S01]  /*3840*/  MUFU.TANH R168, R68 ;  /* 0x0000004400a87308 */ /* 0x000f220000002400 */
[----:B------:R-:W-:Y:S01]  /*3850*/  ISETP.GT.AND P0, PT, R20, 0x21, PT ;  /* 0x000000211400780c */ /* 0x000fe20003f04270 */
[----:B------:R-:W-:Y:S01]  /*3860*/  IMAD R196, R3, 0x2, R198 ;  /* 0x0000000203c47824 */ /* 0x000fe200078e02c6 */
[----:B--2---:R-:W-:Y:S01]  /*3870*/  FSEL R156, R156, -INF , P1 ;  /* 0xff8000009c9c7808 */ /* 0x004fe20000800000 */
[----:B------:R-:W-:Y:S01]  /*3880*/  LDSM.16.MT88.4 R124, [R203+0x100] ;  /* 0x00010000cb7c783b */ /* 0x000fe20000004200 */
[----:B------:R-:W-:-:S02]  /*3890*/  ISETP.GT.AND P1, PT, R20, 0x28, PT ;  /* 0x000000281400780c */ /* 0x000fc40003f24270 */
[----:B------:R-:W-:Y:S01]  /*38a0*/  FSEL R164, R164, -INF , P0 ;  /* 0xff800000a4a47808 */ /* 0x000fe20000000000 */
[----:B------:R-:W2:Y:S01]  /*38b0*/  MUFU.TANH R166, R69 ;  /* 0x0000004500a67308 */ /* 0x000ea20000002400 */
[----:B------:R-:W-:Y:S01]  /*38c0*/  ISETP.GT.AND P0, PT, R20, 0x29, PT ;  /* 0x000000291400780c */ /* 0x000fe20003f04270 */
[----:B------:R-:W-:Y:S01]  /*38d0*/  LDSM.16.MT88.4 R116, [R198+0x100] ;  /* 0x00010000c674783b */ /* 0x000fe20000004200 */
[----:B-1----:R-:W-:Y:S02]  /*38e0*/  FSEL R162, R162, -INF , P1 ;  /* 0xff800000a2a27808 */ /* 0x002fe40000800000 */
[----:B------:R-:W-:Y:S01]  /*38f0*/  ISETP.GT.AND P1, PT, R20, 0x30, PT ;  /* 0x000000301400780c */ /* 0x000fe20003f24270 */
[----:B------:R-:W-:Y:S01]  /*3900*/  LDSM.16.MT88.4 R108, [R197+0x100] ;  /* 0x00010000c56c783b */ /* 0x000fe20000004200 */
[----:B---3--:R-:W-:Y:S01]  /*3910*/  FSEL R158, R158, -INF , P0 ;  /* 0xff8000009e9e7808 */ /* 0x008fe20000000000 */
[----:B------:R1:W-:Y:S01]  /*3920*/  MUFU.TANH R15, R21 ;  /* 0x00000015000f7308 */ /* 0x0003e20000002400 */
[----:B------:R-:W-:Y:S01]  /*3930*/  ISETP.GT.AND P0, PT, R20, 0x31, PT ;  /* 0x000000311400780c */ /* 0x000fe20003f04270 */
[----:B------:R-:W-:Y:S01]  /*3940*/  LDSM.16.MT88.4 R100, [R196+0x100] ;  /* 0x00010000c464783b */ /* 0x000fe20000004200 */
[----:B------:R-:W-:-:S02]  /*3950*/  FMNMX.FTZ R7, R17, R18, !PT ;  /* 0x0000001211077209 */ /* 0x000fc40007810000 */
[----:B----4-:R-:W-:Y:S01]  /*3960*/  FSEL R168, R168, -INF , P1 ;  /* 0xff800000a8a87808 */ /* 0x010fe20000800000 */
[----:B------:R-:W-:Y:S01]  /*3970*/  LDSM.16.MT88.4 R72, [R203+0x4100] ;  /* 0x00410000cb48783b */ /* 0x000fe20000004200 */
[----:B------:R-:W-:Y:S01]  /*3980*/  ISETP.GT.AND P1, PT, R20, 0x38, PT ;  /* 0x000000381400780c */ /* 0x000fe20003f24270 */
[----:B------:R-:W3:Y:S01]  /*3990*/  MUFU.TANH R142, R48 ;  /* 0x00000030008e7308 */ /* 0x000ee20000002400 */
[----:B--2---:R-:W-:Y:S01]  /*39a0*/  FSEL R166, R166, -INF , P0 ;  /* 0xff800000a6a67808 */ /* 0x004fe20000000000 */
[----:B------:R-:W-:Y:S01]  /*39b0*/  LDSM.16.MT88.4 R80, [R198+0x4100] ;  /* 0x00410000c650783b */ /* 0x000fe20000004200 */
[----:B------:R-:W-:Y:S02]  /*39c0*/  IMNMX R22, R22, R25, PT ;  /* 0x0000001916167217 */ /* 0x000fe40003800200 */
[----:B------:R-:W-:Y:S01]  /*39d0*/  FMNMX.FTZ R7, R16, R7, !PT ;  /* 0x0000000710077209 */ /* 0x000fe20007810000 */
[----:B------:R-:W-:Y:S01]  /*39e0*/  LDSM.16.MT88.4 R88, [R197+0x4100] ;  /* 0x00410000c558783b */ /* 0x000fe20000004200 */
[----:B------:R-:W-:Y:S01]  /*39f0*/  ISETP.GT.AND P0, PT, R20, 0x39, PT ;  /* 0x000000391400780c */ /* 0x000fe20003f04270 */
[----:B-1----:R-:W-:Y:S01]  /*3a00*/  FMUL.FTZ R21, R27, c[0x0][0x320] ;  /* 0x0000c8001b157a20 */ /* 0x002fe20000410000 */
[----:B------:R-:W1:Y:S01]  /*3a10*/  MUFU.TANH R140, R49 ;  /* 0x00000031008c7308 */ /* 0x000e620000002400 */
[----:B------:R-:W-:Y:S01]  /*3a20*/  FMNMX.FTZ R7, R14, R7, !PT ;  /* 0x000000070e077209 */ /* 0x000fe20007810000 */
[----:B------:R-:W-:Y:S01]  /*3a30*/  LDSM.16.MT88.4 R136, [R198+0x900] ;  /* 0x00090000c688783b */ /* 0x000fe20000004200 */
[----:B------:R-:W-:-:S02]  /*3a40*/  IMNMX R226, RZ, UR4, !PT ;  /* 0x00000004ffe27c17 */ /* 0x000fc4000f800200 */
[----:B------:R-:W-:Y:S01]  /*3a50*/  FMNMX.FTZ R11, R12, R7, !PT ;  /* 0x000000070c0b7209 */ /* 0x000fe20007810000 */
[----:B------:R-:W-:Y:S01]  /*3a60*/  LDSM.16.MT88.4 R32, [R197+0x900] ;  /* 0x00090000c520783b */ /* 0x000fe20000004200 */
[----:B---3--:R-:W-:Y:S01]  /*3a70*/  FSEL R142, R142, -INF , P1 ;  /* 0xff8000008e8e7808 */ /* 0x008fe20000800000 */
[----:B------:R-:W2:Y:S01]  /*3a80*/  MUFU.TANH R21, R21 ;  /* 0x0000001500157308 */ /* 0x000ea20000002400 */
[----:B------:R-:W-:Y:S01]  /*3a90*/  ISETP.GT.AND P1, PT, R22, RZ, PT ;  /* 0x000000ff1600720c */ /* 0x000fe20003f24270 */
[----:B------:R-:W-:Y:S01]  /*3aa0*/  LDSM.16.MT88.4 R28, [R196+0x900] ;  /* 0x00090000c41c783b */ /* 0x000fe20000004200 */
[----:B------:R-:W-:Y:S02]  /*3ab0*/  FMNMX.FTZ R11, R10, R11, !PT ;  /* 0x0000000b0a0b7209 */ /* 0x000fe40007810000 */
[----:B------:R-:W-:Y:S02]  /*3ac0*/  FSEL R20, R0, -INF , P1 ;  /* 0xff80000000147808 */ /* 0x000fe40000800000 */
[----:B------:R-:W-:Y:S01]  /*3ad0*/  ISETP.GT.AND P1, PT, R22, 0x8, PT ;  /* 0x000000081600780c */ /* 0x000fe20003f24270 */
[----:B------:R3:W4:Y:S01]  /*3ae0*/  MUFU.TANH R5, R24 ;  /* 0x0000001800057308 */ /* 0x0007220000002400 */
[----:B-1----:R-:W-:-:S02]  /*3af0*/  FSEL R140, R140, -INF , P0 ;  /* 0xff8000008c8c7808 */ /* 0x002fc40000000000 */
[----:B------:R-:W-:Y:S02]  /*3b00*/  ISETP.GT.AND P0, PT, R22, 0x1, PT ;  /* 0x000000011600780c */ /* 0x000fe40003f04270 */
[----:B------:R-:W-:Y:S02]  /*3b10*/  FSEL R7, R13, -INF , P1 ;  /* 0xff8000000d077808 */ /* 0x000fe40000800000 */
[----:B------:R-:W-:Y:S01]  /*3b20*/  FMNMX.FTZ R11, R8, R11, !PT ;  /* 0x0000000b080b7209 */ /* 0x000fe20007810000 */
[----:B------:R-:W1:Y:S01]  /*3b30*/  MUFU.TANH R19, R19 ;  /* 0x0000001300137308 */ /* 0x000e620000002400 */
[----:B--2---:R-:W-:Y:S02]  /*3b40*/  FSEL R21, R21, -INF , P0 ;  /* 0xff80000015157808 */ /* 0x004fe40000000000 */
[C---:B------:R-:W-:Y:S02]  /*3b50*/  ISETP.GT.AND P0, PT, R22.reuse, 0x9, PT ;  /* 0x000000091600780c */ /* 0x040fe40003f04270 */
[----:B------:R-:W-:-:S02]  /*3b60*/  ISETP.GT.AND P1, PT, R22, 0x10, PT ;  /* 0x000000101600780c */ /* 0x000fc40003f24270 */
[----:B------:R-:W-:Y:S01]  /*3b70*/  FMNMX.FTZ R11, R6, R11, !PT ;  /* 0x0000000b060b7209 */ /* 0x000fe20007810000 */
[----:B------:R2:W5:Y:S01]  /*3b80*/  MUFU.TANH R23, R66 ;  /* 0x0000004200177308 */ /* 0x0005620000002400 */
[----:B---3--:R-:W-:Y:S02]  /*3b90*/  FMNMX.FTZ R24, R20, R21, !PT ;  /* 0x0000001514187209 */ /* 0x008fe40007810000 */
[----:B----4-:R-:W-:Y:S02]  /*3ba0*/  FSEL R5, R5, -INF , P0 ;  /* 0xff80000005057808 */ /* 0x010fe40000000000 */
[----:B------:R-:W-:Y:S02]  /*3bb0*/  FMNMX.FTZ R24, R7, R24, !PT ;  /* 0x0000001807187209 */ /* 0x000fe40007810000 */
[----:B------:R-:W-:Y:S01]  /*3bc0*/  ISETP.GT.AND P0, PT, R22, 0x11, PT ;  /* 0x000000111600780c */ /* 0x000fe20003f04270 */
[----:B------:R-:W3:Y:S01]  /*3bd0*/  MUFU.TANH R9, R9 ;  /* 0x0000000900097308 */ /* 0x000ee20000002400 */
[----:B------:R-:W-:-:S02]  /*3be0*/  FSEL R15, R15, -INF , P1 ;  /* 0xff8000000f0f7808 */ /* 0x000fc40000800000 */
[----:B------:R-:W-:Y:S02]  /*3bf0*/  FMNMX.FTZ R24, R5, R24, !PT ;  /* 0x0000001805187209 */ /* 0x000fe40007810000 */
[----:B------:R-:W-:Y:S02]  /*3c00*/  FMNMX.FTZ R11, R156, R11, !PT ;  /* 0x0000000b9c0b7209 */ /* 0x000fe40007810000 */
[----:B------:R-:W-:Y:S01]  /*3c10*/  ISETP.GT.AND P1, PT, R22, 0x18, PT ;  /* 0x000000181600780c */ /* 0x000fe20003f24270 */
[----:B------:R-:W4:Y:S01]  /*3c20*/  MUFU.TANH R173, R62 ;  /* 0x0000003e00ad7308 */ /* 0x000f220000002400 */
[----:B-1----:R-:W-:Y:S01]  /*3c30*/  FSEL R13, R19, -INF , P0 ;  /* 0xff800000130d7808 */ /* 0x002fe20000000000 */
[----:B--2---:R-:W-:Y:S01]  /*3c40*/  LDSM.16.MT88.4 R64, [R196+0x2100] ;  /* 0x00210000c440783b */ /* 0x004fe20000004200 */
[----:B------:R-:W-:Y:S02]  /*3c50*/  FMNMX.FTZ R24, R15, R24, !PT ;  /* 0x000000180f187209 */ /* 0x000fe40007810000 */
[----:B------:R-:W-:-:S02]  /*3c60*/  FMNMX.FTZ R19, R164, R11, !PT ;  /* 0x0000000ba4137209 */ /* 0x000fc40007810000 */
[C---:B------:R-:W-:Y:S01]  /*3c70*/  ISETP.GT.AND P0, PT, R22.reuse, 0x19, PT ;  /* 0x000000191600780c */ /* 0x040fe20003f04270 */
[----:B------:R-:W1:Y:S01]  /*3c80*/  MUFU.TANH R163, R63 ;  /* 0x0000003f00a37308 */ /* 0x000e620000002400 */
[----:B-----5:R-:W-:Y:S02]  /*3c90*/  FSEL R11, R23, -INF , P1 ;  /* 0xff800000170b7808 */ /* 0x020fe40000800000 */
[----:B------:R-:W-:Y:S02]  /*3ca0*/  FMNMX.FTZ R24, R13, R24, !PT ;  /* 0x000000180d187209 */ /* 0x000fe40007810000 */
[----:B------:R-:W-:Y:S02]  /*3cb0*/  ISETP.GT.AND P1, PT, R22, 0x20, PT ;  /* 0x000000201600780c */ /* 0x000fe40003f24270 */
[----:B---3--:R-:W-:Y:S01]  /*3cc0*/  FSEL R9, R9, -INF , P0 ;  /* 0xff80000009097808 */ /* 0x008fe20000000000 */
[----:B------:R-:W2:Y:S01]  /*3cd0*/  MUFU.TANH R171, R58 ;  /* 0x0000003a00ab7308 */ /* 0x000ea20000002400 */
[----:B------:R-:W-:-:S02]  /*3ce0*/  FMNMX.FTZ R24, R11, R24, !PT ;  /* 0x000000180b187209 */ /* 0x000fc40007810000 */
[C---:B------:R-:W-:Y:S02]  /*3cf0*/  ISETP.GT.AND P0, PT, R22.reuse, 0x21, PT ;  /* 0x000000211600780c */ /* 0x040fe40003f04270 */
[----:B----4-:R-:W-:Y:S02]  /*3d00*/  FSEL R173, R173, -INF , P1 ;  /* 0xff800000adad7808 */ /* 0x010fe40000800000 */
[----:B------:R-:W-:Y:S01]  /*3d10*/  FMNMX.FTZ R24, R9, R24, !PT ;  /* 0x0000001809187209 */ /* 0x000fe20007810000 */
[----:B------:R3:W4:Y:S01]  /*3d20*/  MUFU.TANH R165, R59 ;  /* 0x0000003b00a57308 */ /* 0x0007220000002400 */
[----:B------:R-:W-:Y:S02]  /*3d30*/  ISETP.GT.AND P1, PT, R22, 0x28, PT ;  /* 0x000000281600780c */ /* 0x000fe40003f24270 */
[----:B-1----:R-:W-:Y:S02]  /*3d40*/  FSEL R163, R163, -INF , P0 ;  /* 0xff800000a3a37808 */ /* 0x002fe40000000000 */
[----:B------:R-:W-:-:S02]  /*3d50*/  FMNMX.FTZ R24, R173, R24, !PT ;  /* 0x00000018ad187209 */ /* 0x000fc40007810000 */
[----:B------:R-:W-:Y:S01]  /*3d60*/  FMNMX.FTZ R19, R162, R19, !PT ;  /* 0x00000013a2137209 */ /* 0x000fe20007810000 */
[----:B------:R-:W1:Y:S01]  /*3d70*/  MUFU.TANH R167, R70 ;  /* 0x0000004600a77308 */ /* 0x000e620000002400 */
[----:B------:R-:W-:Y:S02]  /*3d80*/  ISETP.GT.AND P0, PT, R22, 0x29, PT ;  /* 0x000000291600780c */ /* 0x000fe40003f04270 */
[----:B--2---:R-:W-:Y:S02]  /*3d90*/  FSEL R171, R171, -INF , P1 ;  /* 0xff800000abab7808 */ /* 0x004fe40000800000 */
[----:B------:R-:W-:Y:S02]  /*3da0*/  FMNMX.FTZ R24, R163, R24, !PT ;  /* 0x00000018a3187209 */ /* 0x000fe40007810000 */
[----:B------:R-:W-:Y:S01]  /*3db0*/  FMNMX.FTZ R19, R158, R19, !PT ;  /* 0x000000139e137209 */ /* 0x000fe20007810000 */
[----:B------:R-:W2:Y:S01]  /*3dc0*/  MUFU.TANH R143, R71 ;  /* 0x00000047008f7308 */ /* 0x000ea20000002400 */
[----:B------:R-:W-:Y:S01]  /*3dd0*/  ISETP.GT.AND P1, PT, R22, 0x30, PT ;  /* 0x000000301600780c */ /* 0x000fe20003f24270 */
[----:B---3--:R-:W-:Y:S01]  /*3de0*/  LDSM.16.MT88.4 R56, [R197+0x2100] ;  /* 0x00210000c538783b */ /* 0x008fe20000004200 */
[----:B----4-:R-:W-:-:S02]  /*3df0*/  FSEL R165, R165, -INF , P0 ;  /* 0xff800000a5a57808 */ /* 0x010fc40000000000 */
[----:B------:R-:W-:Y:S02]  /*3e00*/  FMNMX.FTZ R24, R171, R24, !PT ;  /* 0x00000018ab187209 */ /* 0x000fe40007810000 */
[----:B------:R-:W-:Y:S01]  /*3e10*/  FMNMX.FTZ R19, R168, R19, !PT ;  /* 0x00000013a8137209 */ /* 0x000fe20007810000 */
[----:B------:R-:W3:Y:S01]  /*3e20*/  MUFU.TANH R141, R50 ;  /* 0x00000032008d7308 */ /* 0x000ee20000002400 */
[----:B------:R-:W-:Y:S02]  /*3e30*/  ISETP.GT.AND P0, PT, R22, 0x31, PT ;  /* 0x000000311600780c */ /* 0x000fe40003f04270 */
[----:B-1----:R-:W-:Y:S02]  /*3e40*/  FSEL R167, R167, -INF , P1 ;  /* 0xff800000a7a77808 */ /* 0x002fe40000800000 */
[----:B------:R-:W-:Y:S02]  /*3e50*/  FMNMX.FTZ R24, R165, R24, !PT ;  /* 0x00000018a5187209 */ /* 0x000fe40007810000 */
[----:B------:R-:W-:Y:S01]  /*3e60*/  FMNMX.FTZ R19, R166, R19, !PT ;  /* 0x00000013a6137209 */ /* 0x000fe20007810000 */
[----:B------:R1:W4:Y:S01]  /*3e70*/  MUFU.TANH R161, R51 ;  /* 0x0000003300a17308 */ /* 0x0003220000002400 */
[----:B------:R-:W-:-:S02]  /*3e80*/  ISETP.GT.AND P1, PT, R22, 0x38, PT ;  /* 0x000000381600780c */ /* 0x000fc40003f24270 */
[----:B--2---:R-:W-:Y:S02]  /*3e90*/  FSEL R143, R143, -INF , P0 ;  /* 0xff8000008f8f7808 */ /* 0x004fe40000000000 */
[----:B------:R-:W-:Y:S02]  /*3ea0*/  FMNMX.FTZ R24, R167, R24, !PT ;  /* 0x00000018a7187209 */ /* 0x000fe40007810000 */
[----:B------:R-:W-:Y:S02]  /*3eb0*/  FMNMX.FTZ R19, R142, R19, !PT ;  /* 0x000000138e137209 */ /* 0x000fe40007810000 */
[----:B------:R-:W-:Y:S02]  /*3ec0*/  ISETP.GT.AND P0, PT, R22, 0x39, PT ;  /* 0x000000391600780c */ /* 0x000fe40003f04270 */
[----:B---3--:R-:W-:Y:S02]  /*3ed0*/  FSEL R141, R141, -INF , P1 ;  /* 0xff8000008d8d7808 */ /* 0x008fe40000800000 */
[----:B------:R-:W-:-:S02]  /*3ee0*/  FMNMX.FTZ R24, R143, R24, !PT ;  /* 0x000000188f187209 */ /* 0x000fc40007810000 */
[----:B------:R-:W-:Y:S01]  /*3ef0*/  FMNMX.FTZ R0, R140, R19, !PT ;  /* 0x000000138c007209 */ /* 0x000fe20007810000 */
[----:B-1----:R-:W-:Y:S01]  /*3f00*/  LDSM.16.MT88.4 R48, [R198+0x2100] ;  /* 0x00210000c630783b */ /* 0x002fe20000004200 */
[----:B----4-:R-:W-:Y:S02]  /*3f10*/  FSEL R161, R161, -INF , P0 ;  /* 0xff800000a1a17808 */ /* 0x010fe40000000000 */
[----:B------:R-:W-:Y:S01]  /*3f20*/  FMNMX.FTZ R24, R141, R24, !PT ;  /* 0x000000188d187209 */ /* 0x000fe20007810000 */
[----:B------:R-:W1:Y:S03]  /*3f30*/  SHFL.BFLY PT, R19, R0, 0x2, 0x1f ;  /* 0x0c401f0000137f89 */ /* 0x000e6600000e0000 */
[----:B------:R-:W-:-:S05]  /*3f40*/  FMNMX.FTZ R25, R161, R24, !PT ;  /* 0x00000018a1197209 */ /* 0x000fca0007810000 */
[----:B------:R-:W2:Y:S01]  /*3f50*/  SHFL.BFLY PT, R22, R25, 0x2, 0x1f ;  /* 0x0c401f0019167f89 */ /* 0x000ea200000e0000 */
[----:B-1----:R-:W-:-:S05]  /*3f60*/  FMNMX.FTZ R23, R19, R0, !PT ;  /* 0x0000000013177209 */ /* 0x002fca0007810000 */
[----:B------:R-:W1:Y:S01]  /*3f70*/  SHFL.BFLY PT, R0, R23, 0x1, 0x1f ;  /* 0x0c201f0017007f89 */ /* 0x000e6200000e0000 */
[----:B--2---:R-:W-:-:S03]  /*3f80*/  FMNMX.FTZ R19, R25, R22, !PT ;  /* 0x0000001619137209 */ /* 0x004fc60007810000 */
[----:B------:R-:W-:Y:S04]  /*3f90*/  LDSM.16.MT88.4 R24, [R198+0x2900] ;  /* 0x00290000c618783b */ /* 0x000fe80000004200 */
[----:B------:R-:W2:Y:S01]  /*3fa0*/  SHFL.BFLY PT, R132, R19, 0x1, 0x1f ;  /* 0x0c201f0013847f89 */ /* 0x000ea200000e0000 */
[----:B-1----:R-:W-:-:S04]  /*3fb0*/  FMNMX.FTZ R0, R23, R0, !PT ;  /* 0x0000000017007209 */ /* 0x002fc80007810000 */
        /* <DEDUP_REMOVED lines=10> */
[----:B------:R-:W-:Y:S01]  /*4060*/  ISETP.LE.AND P0, PT, R226, UR6, PT ;  /* 0x00000006e2007c0c */ /* 0x000fe2000bf03270 */
[----:B------:R-:W-:Y:S01]  /*4070*/  FFMA.FTZ R146, R14, c[0x0][0x2d0], -R169 ;  /* 0x0000b4000e927a23 */ /* 0x000fe200000108a9 */
[----:B------:R-:W-:Y:S01]  /*4080*/  MUFU.EX2 R152, R152 ;  /* 0x0000009800987308 */ /* 0x000fe20000000800 */
[--C-:B------:R-:W-:Y:S01]  /*4090*/  FFMA.FTZ R153, R20, c[0x0][0x2d0], -R160.reuse ;  /* 0x0000b40014997a23 */ /* 0x100fe200000108a0 */
[----:B------:R-:W-:Y:S01]  /*40a0*/  LDSM.16.MT88.4 R16, [R197+0x2900] ;  /* 0x00290000c510783b */ /* 0x000fe20000004200 */
[----:B------:R-:W-:-:S02]  /*40b0*/  FFMA.FTZ R154, R21, c[0x0][0x2d0], -R160 ;  /* 0x0000b400159a7a23 */ /* 0x000fc400000108a0 */
[--C-:B------:R-:W-:Y:S01]  /*40c0*/  FFMA.FTZ R155, R7, c[0x0][0x2d0], -R160.reuse ;  /* 0x0000b400079b7a23 */ /* 0x100fe200000108a0 */
[----:B------:R-:W-:Y:S01]  /*40d0*/  LDSM.16.MT88.4 R20, [R203+0x900] ;  /* 0x00090000cb14783b */ /* 0x000fe20000004200 */
[--C-:B------:R-:W-:Y:S01]  /*40e0*/  FFMA.FTZ R148, R5, c[0x0][0x2d0], -R160.reuse ;  /* 0x0000b40005947a23 */ /* 0x100fe200000108a0 */
[----:B------:R-:W1:Y:S01]  /*40f0*/  MUFU.EX2 R151, R151 ;  /* 0x0000009700977308 */ /* 0x000e620000000800 */
[--C-:B------:R-:W-:Y:S02]  /*4100*/  FFMA.FTZ R3, R6, c[0x0][0x2d0], -R169.reuse ;  /* 0x0000b40006037a23 */ /* 0x100fe400000108a9 */
[----:B------:R-:W2:Y:S01]  /*4110*/  LDSM.16.MT88.4 R4, [R196+0x4100] ;  /* 0x00410000c404783b */ /* 0x000ea20000004200 */
[--C-:B------:R-:W-:Y:S02]  /*4120*/  FFMA.FTZ R145, R10, c[0x0][0x2d0], -R169.reuse ;  /* 0x0000b4000a917a23 */ /* 0x100fe400000108a9 */
[----:B------:R-:W-:Y:S02]  /*4130*/  FFMA.FTZ R144, R8, c[0x0][0x2d0], -R169 ;  /* 0x0000b40008907a23 */ /* 0x000fe400000108a9 */
[----:B------:R-:W-:Y:S01]  /*4140*/  MUFU.EX2 R149, R149 ;  /* 0x0000009500957308 */ /* 0x000fe20000000800 */
[----:B------:R-:W-:-:S02]  /*4150*/  FFMA.FTZ R135, R11, c[0x0][0x2d0], -R160 ;  /* 0x0000b4000b877a23 */ /* 0x000fc400000108a0 */
[--C-:B------:R-:W-:Y:S02]  /*4160*/  FFMA.FTZ R2, R9, c[0x0][0x2d0], -R160.reuse ;  /* 0x0000b40009027a23 */ /* 0x100fe400000108a0 */
[----:B------:R-:W3:Y:S01]  /*4170*/  LDSM.16.MT88.4 R8, [R203+0x2900] ;  /* 0x00290000cb08783b */ /* 0x000ee20000004200 */
[--C-:B------:R-:W-:Y:S02]  /*4180*/  FFMA.FTZ R150, R12, c[0x0][0x2d0], -R169.reuse ;  /* 0x0000b4000c967a23 */ /* 0x100fe400000108a9 */
[----:B------:R-:W4:Y:S01]  /*4190*/  MUFU.EX2 R146, R146 ;  /* 0x0000009200927308 */ /* 0x000f220000000800 */
[----:B-1----:R-:W-:Y:S01]  /*41a0*/  F2FP.PACK_AB R96, R151, R152 ;  /* 0x000000989760723e */ /* 0x002fe200000000ff */
[--C-:B------:R-:W-:Y:S02]  /*41b0*/  FFMA.FTZ R147, R15, c[0x0][0x2d0], -R160.reuse ;  /* 0x0000b4000f937a23 */ /* 0x100fe400000108a0 */
[----:B------:R-:W-:Y:S02]  /*41c0*/  FFMA.FTZ R134, R13, c[0x0][0x2d0], -R160 ;  /* 0x0000b4000d867a23 */ /* 0x000fe400000108a0 */
[----:B------:R-:W1:Y:S01]  /*41d0*/  LDSM.16.MT88.4 R12, [R196+0x2900] ;  /* 0x00290000c40c783b */ /* 0x000e620000004200 */
        /* <DEDUP_REMOVED lines=10> */
[----:B------:R-:W-:-:S02]  /*4280*/  FFMA.FTZ R165, R165, c[0x0][0x2d0], -R160 ;  /* 0x0000b400a5a57a23 */ /* 0x000fc400000108a0 */
[----:B------:R-:W-:Y:S01]  /*4290*/  MUFU.EX2 R155, R155 ;  /* 0x0000009b009b7308 */ /* 0x000fe20000000800 */
[--C-:B------:R-:W-:Y:S02]  /*42a0*/  FFMA.FTZ R171, R166, c[0x0][0x2d0], -R169.reuse ;  /* 0x0000b400a6ab7a23 */ /* 0x100fe400000108a9 */
[--C-:B------:R-:W-:Y:S02]  /*42b0*/  FFMA.FTZ R168, R168, c[0x0][0x2d0], -R169.reuse ;  /* 0x0000b400a8a87a23 */ /* 0x100fe400000108a9 */
[--C-:B------:R-:W-:Y:S02]  /*42c0*/  FFMA.FTZ R166, R142, c[0x0][0x2d0], -R169.reuse ;  /* 0x0000b4008ea67a23 */ /* 0x100fe400000108a9 */
[----:B------:R-:W-:Y:S01]  /*42d0*/  FFMA.FTZ R169, R140, c[0x0][0x2d0], -R169 ;  /* 0x0000b4008ca97a23 */ /* 0x000fe200000108a9 */
[----:B------:R-:W4:Y:S01]  /*42e0*/  MUFU.EX2 R148, R148 ;  /* 0x0000009400947308 */ /* 0x000f220000000800 */
[----:B-----5:R-:W-:Y:S01]  /*42f0*/  F2FP.PACK_AB R97, R154, R153 ;  /* 0x000000999a61723e */ /* 0x020fe200000000ff */
[----:B------:R-:W-:-:S02]  /*4300*/  FFMA.FTZ R167, R167, c[0x0][0x2d0], -R160 ;  /* 0x0000b400a7a77a23 */ /* 0x000fc400000108a0 */
[--C-:B------:R-:W-:Y:S02]  /*4310*/  FFMA.FTZ R170, R143, c[0x0][0x2d0], -R160.reuse ;  /* 0x0000b4008faa7a23 */ /* 0x100fe400000108a0 */
[--C-:B------:R-:W-:Y:S02]  /*4320*/  FFMA.FTZ R172, R141, c[0x0][0x2d0], -R160.reuse ;  /* 0x0000b4008dac7a23 */ /* 0x100fe400000108a0 */
        /* <DEDUP_REMOVED lines=30> */
[----:B------:R-:W-:Y:S06]  /*4510*/  MUFU.EX2 R158, R158 ;  /* 0x0000009e009e7308 */ /* 0x000fec0000000800 */
        /* <DEDUP_REMOVED lines=76> */
[----:B------:R-:W-:Y:S01]  /*49e0*/  F2FP.PACK_AB R5, R163, R162 ;  /* 0x000000a2a305723e */ /* 0x000fe200000000ff */
[----:B------:R-:W-:Y:S01]  /*49f0*/  FADD.FTZ R162, R162, R135 ;  /* 0x00000087a2a27221 */ /* 0x000fe20000010000 */
[----:B------:R-:W-:Y:S01]  /*4a00*/  F2FP.PACK_AB R6, R158, R157 ;  /* 0x0000009d9e06723e */ /* 0x000fe200000000ff */
[----:B------:R-:W-:Y:S01]  /*4a10*/  FADD.FTZ R156, R159, R156 ;  /* 0x0000009c9f9c7221 */ /* 0x000fe20000010000 */
[----:B------:R-:W-:Y:S01]  /*4a20*/  F2FP.PACK_AB R7, R165, R164 ;  /* 0x000000a4a507723e */ /* 0x000fe200000000ff */
[----:B------:R-:W-:-:S02]  /*4a30*/  FADD.FTZ R163, R163, R162 ;  /* 0x000000a2a3a37221 */ /* 0x000fc40000010000 */
[----:B------:R-:W-:Y:S02]  /*4a40*/  FADD.FTZ R157, R157, R156 ;  /* 0x0000009c9d9d7221 */ /* 0x000fe40000010000 */
[----:B------:R-:W-:Y:S02]  /*4a50*/  FADD.FTZ R164, R164, R163 ;  /* 0x000000a3a4a47221 */ /* 0x000fe40000010000 */
[----:B-1----:R-:W-:Y:S01]  /*4a60*/  HMMA.16816.F32 R128, R4, R8, R128 ;  /* 0x000000080480723c */ /* 0x002fe20000001880 */
[----:B------:R-:W-:Y:S02]  /*4a70*/  FADD.FTZ R157, R158, R157 ;  /* 0x0000009d9e9d7221 */ /* 0x000fe40000010000 */
[----:B------:R-:W-:-:S05]  /*4a80*/  FADD.FTZ R164, R165, R164 ;  /* 0x000000a4a5a47221 */ /* 0x000fca0000010000 */
        /* <DEDUP_REMOVED lines=37> */
[C---:B------:R-:W-:Y:S01]  /*4ce0*/  F2FP.PACK_AB R5, R170.reuse, R167 ;  /* 0x000000a7aa05723e */ /* 0x040fe200000000ff */
[----:B------:R-:W-:Y:S01]  /*4cf0*/  FADD.FTZ R167, R167, R164 ;  /* 0x000000a4a7a77221 */ /* 0x000fe20000010000 */
[----:B------:R-:W-:Y:S01]  /*4d00*/  F2FP.PACK_AB R6, R169, R166 ;  /* 0x000000a6a906723e */ /* 0x000fe200000000ff */
[----:B------:R-:W-:Y:S01]  /*4d10*/  FADD.FTZ R171, R171, R168 ;  /* 0x000000a8abab7221 */ /* 0x000fe20000010000 */
[----:B------:R-:W-:Y:S01]  /*4d20*/  F2FP.PACK_AB R7, R213, R172 ;  /* 0x000000acd507723e */ /* 0x000fe200000000ff */
[----:B------:R-:W-:-:S02]  /*4d30*/  FADD.FTZ R167, R170, R167 ;  /* 0x000000a7aaa77221 */ /* 0x000fc40000010000 */
[----:B------:R-:W-:Y:S02]  /*4d40*/  FADD.FTZ R166, R166, R171 ;  /* 0x000000aba6a67221 */ /* 0x000fe40000010000 */
[----:B------:R-:W-:Y:S02]  /*4d50*/  FADD.FTZ R172, R172, R167 ;  /* 0x000000a7acac7221 */ /* 0x000fe40000010000 */
[----:B---3--:R-:W-:Y:S01]  /*4d60*/  HMMA.16816.F32 R128, R4, R12, R128 ;  /* 0x0000000c0480723c */ /* 0x008fe20000001880 */
[----:B------:R-:W-:Y:S02]  /*4d70*/  FADD.FTZ R212, R169, R166 ;  /* 0x000000a6a9d47221 */ /* 0x000fe40000010000 */
[----:B------:R-:W-:-:S05]  /*4d80*/  FADD.FTZ R213, R213, R172 ;  /* 0x000000acd5d57221 */ /* 0x000fca0000010000 */
        /* <DEDUP_REMOVED lines=27> */
[----:B------:R-:W-:Y:S01]  /*4f40*/  PLOP3.LUT P1, PT, PT, PT, UP1, 0x80, 0x0 ;  /* 0x000000000000781c */ /* 0x000fe20003f2f018 */
[----:B------:R-:W-:Y:S01]  /*4f50*/  IMAD.MOV.U32 R2, RZ, RZ, R132 ;  /* 0x000000ffff027224 */ /* 0x000fe200078e0084 */
[----:B------:R-:W-:Y:S01]  /*4f60*/  PLOP3.LUT P0, PT, PT, PT, UP1, 0x80, 0x0 ;  /* 0x000000000000781c */ /* 0x000fe20003f0f018 */
[----:B------:R-:W-:Y:S01]  /*4f70*/  IMAD.MOV.U32 R3, RZ, RZ, R0 ;  /* 0x000000ffff037224 */ /* 0x000fe200078e0000 */
[C---:B------:R-:W-:Y:S01]  /*4f80*/  SHF.L.U64.HI R225, R182.reuse, 0x1, R133 ;  /* 0x00000001b6e17819 */ /* 0x040fe20000010285 */
[----:B------:R-:W-:Y:S01]  /*4f90*/  IMAD.SHL.U32 R224, R182, 0x2, RZ ;  /* 0x00000002b6e07824 */ /* 0x000fe200078e00ff */
[C---:B------:R-:W-:Y:S01]  /*4fa0*/  SHF.L.U64.HI R223, R181.reuse, 0x1, R214 ;  /* 0x00000001b5df7819 */ /* 0x040fe200000102d6 */
[----:B------:R-:W-:Y:S01]  /*4fb0*/  IMAD.SHL.U32 R222, R181, 0x2, RZ ;  /* 0x00000002b5de7824 */ /* 0x000fe200078e00ff */
[----:B------:R-:W-:Y:S01]  /*4fc0*/  SEL R221, RZ, 0x10, P4 ;  /* 0x00000010ffdd7807 */ /* 0x000fe20002000000 */
[C---:B------:R-:W-:Y:S01]  /*4fd0*/  IMAD.SHL.U32 R219, R180.reuse, 0x2, RZ ;  /* 0x00000002b4db7824 */ /* 0x040fe200078e00ff */
[----:B------:R-:W-:Y:S01]  /*4fe0*/  SHF.L.U64.HI R220, R180, 0x1, R183 ;  /* 0x00000001b4dc7819 */ /* 0x000fe200000102b7 */
[----:B------:R-:W-:-:S02]  /*4ff0*/  UMOV UR4, 0x1 ;  /* 0x0000000100047882 */ /* 0x000fc40000000000 */
[----:B------:R-:W-:-:S05]  /*5000*/  @P1 IMAD.HI.U32 R218, R215, c[0x0][0x2c8], RZ ;  /* 0x0000b200d7da1a27 */ /* 0x000fca00078e00ff */
[----:B------:R-:W-:Y:S02]  /*5010*/  @P0 SHF.R.U32.HI R218, RZ, c[0x0][0x2cc], R218 ;  /* 0x0000b300ffda0a19 */ /* 0x000fe400000116da */
.L_x_596:
[----:B------:R-:W-:Y:S04]  /*5020*/  DEPBAR.LE SB0, 0x0 ;  /* 0x000080000000791a */ /* 0x000fe80000000000 */
[----:B------:R-:W-:Y:S01]  /*5030*/  BAR.SYNC.DEFER_BLOCKING 0x0 ;  /* 0x0000000000007b1d */ /* 0x000fe20000010000 */
[----:B------:R-:W-:Y:S05]  /*5040*/  ISETP.LE.AND P0, PT, RZ, UR6, PT ;  /* 0x00000006ff007c0c */ /* 0x000fea000bf03270 */
        /* <DEDUP_REMOVED lines=10> */
[----:B------:R-:W-:-:S05]  /*50f0*/  @!P0 BRA `(.L_x_594) ;  /* 0x0000029000008947 */ /* 0x000fca0003800000 */
        /* <DEDUP_REMOVED lines=20> */
[----:B------:R-:W2:Y:S01]  /*5240*/  SHFL.IDX PT, R4, R14, RZ, 0x181f ;  /* 0x00181fff0e047589 */ /* 0x000ea200000e0000 */
[-C--:B-----5:R-:W-:Y:S04]  /*5250*/  IADD3 R10, P1, P0, R10, R5.reuse, R222 ;  /* 0x000000050a0a7210 */ /* 0x0a0fe8000783e0de */
[-C--:B----4-:R-:W-:Y:S02]  /*5260*/  IADD3.X R11, RZ, R0.reuse, R223, P1, P0 ;  /* 0x00000000ff0b7210 */ /* 0x090fe40000fe04df */
[----:B------:R-:W-:Y:S04]  /*5270*/  IADD3 R8, P1, P0, R8, R5, R219 ;  /* 0x0000000508087210 */ /* 0x000fe8000783e0db */
[--C-:B------:R-:W-:Y:S02]  /*5280*/  IADD3.X R9, RZ, R0, R220.reuse, P1, P0 ;  /* 0x00000000ff097210 */ /* 0x100fe40000fe04dc */
[C---:B---3--:R-:W-:Y:S02]  /*5290*/  IADD3 R12, P1, R7.reuse, R224, RZ ;  /* 0x000000e0070c7210 */ /* 0x048fe40007f3e0ff */
[C---:B------:R-:W-:Y:S03]  /*52a0*/  IADD3 R6, P0, R7.reuse, R222, RZ ;  /* 0x000000de07067210 */ /* 0x040fe60007f1e0ff */
[C---:B--2---:R-:W-:Y:S01]  /*52b0*/  IMAD.X R13, R4.reuse, 0x1, R225, P1 ;  /* 0x00000001040d7824 */ /* 0x044fe200008e06e1 */
        /* <DEDUP_REMOVED lines=13> */
.L_x_594:
[C---:B--23--:R-:W-:Y:S01]  /*5390*/  HMMA.16816.F32 R4, R132.reuse, R136, RZ ;  /* 0x000000888404723c */ /* 0x04cfe200000018ff */
[----:B------:R-:W-:Y:S01]  /*53a0*/  LDSM.16.M88.4 R172, [R201+0xc100] ;  /* 0x00c10000c9ac783b */ /* 0x000fe20000000200 */
[----:B------:R-:W-:Y:S06]  /*53b0*/  UISETP.GE.AND UP0, UPT, UR6, 0x1, UPT ;  /* 0x000000010600788c */ /* 0x000fec000bf06270 */
        /* <DEDUP_REMOVED lines=166> */
[----:B------:R5:W1:Y:S01]  /*5e20*/  MUFU.TANH R158, R250 ;  /* 0x000000fa009e7308 */ /* 0x000a620000002400 */
        /* <DEDUP_REMOVED lines=18> */
[----:B-----5:R-:W-:Y:S02]  /*5f50*/  FMUL.FTZ R250, R33, c[0x0][0x320] ;  /* 0x0000c80021fa7a20 */ /* 0x020fe40000410000 */
        /* <DEDUP_REMOVED lines=27> */
[----:B--234-:R-:W-:Y:S01]  /*6110*/  IADD3 R10, -R221, 0x10, RZ ;  /* 0x00000010dd0a7810 */ /* 0x01cfe20007ffe1ff */
        /* <DEDUP_REMOVED lines=54> */
.L_x_595:
[----:B--234-:R-:W-:Y:S01]  /*6480*/  PLOP3.LUT P0, PT, PT, PT, UP1, 0x80, 0x0 ;  /* 0x000000000000781c */ /* 0x01cfe20003f0f018 */
[----:B------:R-:W-:Y:S01]  /*6490*/  UIMAD UR5, UR6, -0x40, UR4 ;  /* 0xffffffc0060578a4 */ /* 0x000fe2000f8e0204 */
[----:B------:R-:W-:Y:S01]  /*64a0*/  MOV R6, R215 ;  /* 0x000000d700067202 */ /* 0x000fe20000000f00 */
[----:B------:R-:W-:Y:S01]  /*64b0*/  LDSM.16.MT88.4 R20, [R198+0x100] ;  /* 0x00010000c614783b */ /* 0x000fe20000004200 */
[----:B------:R-:W-:Y:S04]  /*64c0*/  MOV R9, UR7 ;  /* 0x0000000700097c02 */ /* 0x000fe80008000f00 */
[----:B------:R-:W-:Y:S03]  /*64d0*/  IADD3 R9, R9, UR5, -R216 ;  /* 0x0000000509097c10 */ /* 0x000fe6000fffe8d8 */
[----:B------:R-:W-:Y:S01]  /*64e0*/  LDSM.16.MT88.4 R28, [R197+0x100] ;  /* 0x00010000c51c783b */ /* 0x000fe20000004200 */
[----:B------:R-:W-:Y:S02]  /*64f0*/  IADD3 R12, R9, -UR12, RZ ;  /* 0x8000000c090c7c10 */ /* 0x000fe4000fffe0ff */
[----:B------:R-:W-:Y:S05]  /*6500*/  @P0 MOV R6, R218 ;  /* 0x000000da00060202 */ /* 0x000fea0000000f00 */
[----:B------:R-:W2:Y:S08]  /*6510*/  SHFL.IDX PT, R7, R6, 0x1, 0x1c1f ;  /* 0x003c1f0006077f89 */ /* 0x000eb000000e0000 */
[----:B------:R-:W3:Y:S08]  /*6520*/  SHFL.IDX PT, R5, R6, RZ, 0x1c1f ;  /* 0x001c1fff06057589 */ /* 0x000ef000000e0000 */
[----:B------:R-:W0:Y:S01]  /*6530*/  LDGDEPBAR ;  /* 0x00000000000079af */ /* 0x000e220000000000 */
[----:B--2---:R-:W-:Y:S04]  /*6540*/  IADD3 R4, R12, R7, RZ ;  /* 0x000000070c047210 */ /* 0x004fe80007ffe0ff */
[C---:B------:R-:W-:Y:S02]  /*6550*/  ISETP.GT.AND P1, PT, R4.reuse, RZ, PT ;  /* 0x000000ff0400720c */ /* 0x040fe40003f24270 */
[C---:B------:R-:W-:Y:S02]  /*6560*/  ISETP.GT.AND P0, PT, R4.reuse, 0x1, PT ;  /* 0x000000010400780c */ /* 0x040fe40003f04270 */
[----:B------:R-:W-:Y:S02]  /*6570*/  FSEL R229, R229, -INF , P1 ;  /* 0xff800000e5e57808 */ /* 0x000fe40000800000 */
[----:B------:R-:W-:Y:S02]  /*6580*/  ISETP.GT.AND P1, PT, R4, 0x8, PT ;  /* 0x000000080400780c */ /* 0x000fe40003f24270 */
[----:B-1----:R-:W-:Y:S02]  /*6590*/  FSEL R11, R230, -INF , P0 ;  /* 0xff800000e60b7808 */ /* 0x002fe40000000000 */
[----:B------:R-:W-:Y:S02]  /*65a0*/  ISETP.GT.AND P0, PT, R4, 0x9, PT ;  /* 0x000000090400780c */ /* 0x000fe40003f04270 */
[----:B------:R-:W-:Y:S02]  /*65b0*/  FSEL R9, R232, -INF , P1 ;  /* 0xff800000e8097808 */ /* 0x000fe40000800000 */
[----:B------:R-:W-:Y:S02]  /*65c0*/  ISETP.GT.AND P1, PT, R4, 0x10, PT ;  /* 0x000000100400780c */ /* 0x000fe40003f24270 */
[----:B---3--:R-:W-:Y:S02]  /*65d0*/  IADD3 R12, R12, R5, RZ ;  /* 0x000000050c0c7210 */ /* 0x008fe40007ffe0ff */
[----:B------:R-:W-:Y:S02]  /*65e0*/  FSEL R163, R240, -INF , P1 ;  /* 0xff800000f0a37808 */ /* 0x000fe40000800000 */
[----:B------:R-:W-:Y:S02]  /*65f0*/  FSEL R7, R234, -INF , P0 ;  /* 0xff800000ea077808 */ /* 0x000fe40000000000 */
[----:B------:R-:W-:Y:S02]  /*6600*/  ISETP.GT.AND P0, PT, R4, 0x11, PT ;  /* 0x000000110400780c */ /* 0x000fe40003f04270 */
[----:B------:R-:W-:Y:S02]  /*6610*/  ISETP.GT.AND P1, PT, R12, RZ, PT ;  /* 0x000000ff0c00720c */ /* 0x000fe40003f24270 */
[----:B------:R-:W-:Y:S02]  /*6620*/  FSEL R161, R239, -INF , P0 ;  /* 0xff800000efa17808 */ /* 0x000fe40000000000 */
[----:B------:R-:W-:Y:S02]  /*6630*/  ISETP.GT.AND P0, PT, R4, 0x18, PT ;  /* 0x000000180400780c */ /* 0x000fe40003f04270 */
[----:B------:R-:W-:Y:S02]  /*6640*/  FSEL R6, R227, -INF , P1 ;  /* 0xff800000e3067808 */ /* 0x000fe40000800000 */
[----:B------:R-:W-:Y:S02]  /*6650*/  ISETP.GT.AND P1, PT, R12, 0x1, PT ;  /* 0x000000010c00780c */ /* 0x000fe40003f24270 */
[----:B------:R-:W-:Y:S02]  /*6660*/  FSEL R143, R244, -INF , P0 ;  /* 0xff800000f48f7808 */ /* 0x000fe40000000000 */
[----:B------:R-:W-:Y:S02]  /*6670*/  ISETP.GT.AND P0, PT, R4, 0x19, PT ;  /* 0x000000190400780c */ /* 0x000fe40003f04270 */
[----:B------:R-:W-:Y:S02]  /*6680*/  FSEL R8, R0, -INF , P1 ;  /* 0xff80000000087808 */ /* 0x000fe40000800000 */
[----:B------:R-:W-:Y:S02]  /*6690*/  ISETP.GT.AND P1, PT, R12, 0x8, PT ;  /* 0x000000080c00780c */ /* 0x000fe40003f24270 */
[----:B------:R-:W-:Y:S02]  /*66a0*/  FMNMX.FTZ R0, R229, R2, !PT ;  /* 0x00000002e5007209 */ /* 0x000fe40007810000 */
[----:B------:R-:W-:Y:S02]  /*66b0*/  FMNMX.FTZ R5, R6, R3, !PT ;  /* 0x0000000306057209 */ /* 0x000fe40007810000 */
[----:B------:R-:W-:Y:S02]  /*66c0*/  FSEL R141, R243, -INF , P0 ;  /* 0xff800000f38d7808 */ /* 0x000fe40000000000 */
[----:B------:R-:W-:Y:S02]  /*66d0*/  ISETP.GT.AND P0, PT, R4, 0x20, PT ;  /* 0x000000200400780c */ /* 0x000fe40003f04270 */
[----:B------:R-:W-:Y:S02]  /*66e0*/  FSEL R228, R228, -INF , P1 ;  /* 0xff800000e4e47808 */ /* 0x000fe40000800000 */
[----:B------:R-:W-:Y:S02]  /*66f0*/  FMNMX.FTZ R0, R11, R0, !PT ;  /* 0x000000000b007209 */ /* 0x000fe40007810000 */
[----:B------:R-:W-:Y:S02]  /*6700*/  ISETP.GT.AND P1, PT, R12, 0x9, PT ;  /* 0x000000090c00780c */ /* 0x000fe40003f24270 */
[----:B------:R-:W-:Y:S02]  /*6710*/  FMNMX.FTZ R5, R8, R5, !PT ;  /* 0x0000000508057209 */ /* 0x000fe40007810000 */
[----:B------:R-:W-:Y:S02]  /*6720*/  FSEL R159, R248, -INF , P0 ;  /* 0xff800000f89f7808 */ /* 0x000fe40000000000 */
[----:B------:R-:W-:Y:S02]  /*6730*/  ISETP.GT.AND P0, PT, R4, 0x21, PT ;  /* 0x000000210400780c */ /* 0x000fe40003f04270 */
[----:B------:R-:W-:Y:S02]  /*6740*/  FMNMX.FTZ R0, R9, R0, !PT ;  /* 0x0000000009007209 */ /* 0x000fe40007810000 */
[----:B------:R-:W-:Y:S02]  /*6750*/  FSEL R10, R231, -INF , P1 ;  /* 0xff800000e70a7808 */ /* 0x000fe40000800000 */
[----:B------:R-:W-:Y:S02]  /*6760*/  ISETP.GT.AND P1, PT, R12, 0x10, PT ;  /* 0x000000100c00780c */ /* 0x000fe40003f24270 */
[----:B------:R-:W-:Y:S02]  /*6770*/  FMNMX.FTZ R5, R228, R5, !PT ;  /* 0x00000005e4057209 */ /* 0x000fe40007810000 */
[----:B------:R-:W-:Y:S02]  /*6780*/  FSEL R157, R247, -INF , P0 ;  /* 0xff800000f79d7808 */ /* 0x000fe40000000000 */
[----:B------:R-:W-:Y:S02]  /*6790*/  FMNMX.FTZ R0, R7, R0, !PT ;  /* 0x0000000007007209 */ /* 0x000fe40007810000 */
[----:B------:R-:W-:Y:S02]  /*67a0*/  ISETP.GT.AND P0, PT, R4, 0x28, PT ;  /* 0x000000280400780c */ /* 0x000fe40003f04270 */
[----:B------:R-:W-:Y:S02]  /*67b0*/  FSEL R170, R236, -INF , P1 ;  /* 0xff800000ecaa7808 */ /* 0x000fe40000800000 */
[----:B------:R-:W-:Y:S02]  /*67c0*/  ISETP.GT.AND P1, PT, R12, 0x11, PT ;  /* 0x000000110c00780c */ /* 0x000fe40003f24270 */
[----:B------:R-:W-:Y:S02]  /*67d0*/  FMNMX.FTZ R5, R10, R5, !PT ;  /* 0x000000050a057209 */ /* 0x000fe40007810000 */
[----:B------:R-:W-:Y:S02]  /*67e0*/  FMNMX.FTZ R0, R163, R0, !PT ;  /* 0x00000000a3007209 */ /* 0x000fe40007810000 */
[----:B------:R-:W-:Y:S02]  /*67f0*/  FSEL R155, R158, -INF , P0 ;  /* 0xff8000009e9b7808 */ /* 0x000fe40000000000 */
[----:B------:R-:W-:Y:S02]  /*6800*/  FSEL R162, R233, -INF , P1 ;  /* 0xff800000e9a27808 */ /* 0x000fe40000800000 */
[----:B------:R-:W-:Y:S02]  /*6810*/  ISETP.GT.AND P0, PT, R4, 0x29, PT ;  /* 0x000000290400780c */ /* 0x000fe40003f04270 */
[----:B------:R-:W-:Y:S02]  /*6820*/  ISETP.GT.AND P1, PT, R12, 0x18, PT ;  /* 0x000000180c00780c */ /* 0x000fe40003f24270 */
[----:B------:R-:W-:Y:S02]  /*6830*/  FMNMX.FTZ R5, R170, R5, !PT ;  /* 0x00000005aa057209 */ /* 0x000fe40007810000 */
[----:B------:R-:W-:Y:S02]  /*6840*/  FMNMX.FTZ R0, R161, R0, !PT ;  /* 0x00000000a1007209 */ /* 0x000fe40007810000 */
[----:B------:R-:W-:Y:S02]  /*6850*/  FSEL R153, R252, -INF , P0 ;  /* 0xff800000fc997808 */ /* 0x000fe40000000000 */
[----:B------:R-:W-:Y:S02]  /*6860*/  FSEL R142, R235, -INF , P1 ;  /* 0xff800000eb8e7808 */ /* 0x000fe40000800000 */
[----:B------:R-:W-:Y:S02]  /*6870*/  FMNMX.FTZ R5, R162, R5, !PT ;  /* 0x00000005a2057209 */ /* 0x000fe40007810000 */
[----:B------:R-:W-:Y:S02]  /*6880*/  ISETP.GT.AND P0, PT, R4, 0x30, PT ;  /* 0x000000300400780c */ /* 0x000fe40003f04270 */
[----:B------:R-:W-:Y:S02]  /*6890*/  ISETP.GT.AND P1, PT, R12, 0x19, PT ;  /* 0x000000190c00780c */ /* 0x000fe40003f24270 */
        /* <DEDUP_REMOVED lines=20> */
[----:B------:R-:W-:Y:S02]  /*69e0*/  FMNMX.FTZ R13, R158, R13, !PT ;  /* 0x0000000d9e0d7209 */ /* 0x000fe40007810000 */
[----:B------:R-:W-:Y:S02]  /*69f0*/  FSEL R133, R165, -INF , P0 ;  /* 0xff800000a5857808 */ /* 0x000fe40000000000 */
[----:B------:R-:W-:Y:S02]  /*6a00*/  ISETP.GT.AND P0, PT, R12, 0x29, PT ;  /* 0x000000290c00780c */ /* 0x000fe40003f04270 */
[----:B------:R-:W-:Y:S02]  /*6a10*/  FMNMX.FTZ R0, R155, R0, !PT ;  /* 0x000000009b007209 */ /* 0x000fe40007810000 */
[----:B------:R-:W-:Y:S02]  /*6a20*/  FSEL R154, R242, -INF , P0 ;  /* 0xff800000f29a7808 */ /* 0x000fe40000000000 */
[----:B------:R-:W-:Y:S02]  /*6a30*/  FMNMX.FTZ R13, R156, R13, !PT ;  /* 0x0000000d9c0d7209 */ /* 0x000fe40007810000 */
        /* <DEDUP_REMOVED lines=16> */
[----:B------:R-:W-:Y:S02]  /*6b40*/  FMNMX.FTZ R0, R133, R4, !PT ;  /* 0x0000000485007209 */ /* 0x000fe40007810000 */
[----:B------:R-:W-:Y:S03]  /*6b50*/  FMNMX.FTZ R12, R146, R13, !PT ;  /* 0x0000000d920c7209 */ /* 0x000fe60007810000 */
[----:B------:R-:W1:Y:S08]  /*6b60*/  SHFL.BFLY PT, R5, R0, 0x2, 0x1f ;  /* 0x0c401f0000057f89 */ /* 0x000e7000000e0000 */
[----:B------:R-:W2:Y:S01]  /*6b70*/  SHFL.BFLY PT, R13, R12, 0x2, 0x1f ;  /* 0x0c401f000c0d7f89 */ /* 0x000ea200000e0000 */
[----:B-1----:R-:W-:Y:S07]  /*6b80*/  FMNMX.FTZ R5, R0, R5, !PT ;  /* 0x0000000500057209 */ /* 0x002fee0007810000 */
[----:B------:R-:W1:Y:S01]  /*6b90*/  SHFL.BFLY PT, R132, R5, 0x1, 0x1f ;  /* 0x0c201f0005847f89 */ /* 0x000e6200000e0000 */
[----:B--2---:R-:W-:Y:S07]  /*6ba0*/  FMNMX.FTZ R4, R13, R12, !PT ;  /* 0x0000000c0d047209 */ /* 0x004fee0007810000 */
[----:B------:R-:W2:Y:S01]  /*6bb0*/  SHFL.BFLY PT, R13, R4, 0x1, 0x1f ;  /* 0x0c201f00040d7f89 */ /* 0x000ea200000e0000 */
[----:B-1----:R-:W-:Y:S04]  /*6bc0*/  FMNMX.FTZ R132, R132, R5, !PT ;  /* 0x0000000584847209 */ /* 0x002fe80007810000 */
[C---:B------:R-:W-:Y:S01]  /*6bd0*/  FSETP.NEU.FTZ.AND P1, PT, R132.reuse, -INF , PT ;  /* 0xff8000008400780b */ /* 0x040fe20003f3d000 */
[----:B------:R-:W-:Y:S01]  /*6be0*/  FMUL.FTZ R144, R132, c[0x0][0x2d0] ;  /* 0x0000b40084907a20 */ /* 0x000fe20000410000 */
[----:B--2---:R-:W-:Y:S02]  /*6bf0*/  FMNMX.FTZ R0, R4, R13, !PT ;  /* 0x0000000d04007209 */ /* 0x004fe40007810000 */
[----:B------:R-:W-:Y:S01]  /*6c00*/  FSEL R5, R132, RZ, P1 ;  /* 0x000000ff84057208 */ /* 0x000fe20000800000 */
[----:B------:R-:W1:Y:S01]  /*6c10*/  LDSM.16.MT88.4 R12, [R203+0x100] ;  /* 0x00010000cb0c783b */ /* 0x000e620000004200 */
[C---:B------:R-:W-:Y:S01]  /*6c20*/  FSETP.NEU.FTZ.AND P0, PT, R0.reuse, -INF , PT ;  /* 0xff8000000000780b */ /* 0x040fe20003f1d000 */
[----:B------:R-:W-:Y:S01]  /*6c30*/  FMUL.FTZ R147, R0, c[0x0][0x2d0] ;  /* 0x0000b40000937a20 */ /* 0x000fe20000410000 */
[----:B------:R-:W-:Y:S01]  /*6c40*/  FSEL R144, R144, RZ, P1 ;  /* 0x000000ff90907208 */ /* 0x000fe20000800000 */
[----:B------:R-:W-:Y:S01]  /*6c50*/  FADD.FTZ R5, -R5, R2 ;  /* 0x0000000205057221 */ /* 0x000fe20000010100 */
[----:B------:R-:W-:Y:S02]  /*6c60*/  FSEL R4, R0, RZ, P0 ;  /* 0x000000ff00047208 */ /* 0x000fe40000000000 */
[----:B------:R-:W-:Y:S01]  /*6c70*/  FSEL R147, R147, RZ, P0 ;  /* 0x000000ff93937208 */ /* 0x000fe20000000000 */
[--C-:B------:R-:W-:Y:S01]  /*6c80*/  FFMA.FTZ R165, R229, c[0x0][0x2d0], -R144.reuse ;  /* 0x0000b400e5a57a23 */ /* 0x100fe20000010890 */
[----:B------:R-:W-:Y:S01]  /*6c90*/  ISETP.LT.AND P0, PT, R226, UR6, PT ;  /* 0x00000006e2007c0c */ /* 0x000fe2000bf01270 */
[----:B------:R-:W-:Y:S01]  /*6ca0*/  FADD.FTZ R4, -R4, R3 ;  /* 0x0000000304047221 */ /* 0x000fe20000010100 */
[----:B------:R-:W-:Y:S01]  /*6cb0*/  UIADD3 UR6, UR6, -0x1, URZ ;  /* 0xffffffff06067890 */ /* 0x000fe2000fffe03f */
[--C-:B------:R-:W-:Y:S02]  /*6cc0*/  FFMA.FTZ R164, R11, c[0x0][0x2d0], -R144.reuse ;  /* 0x0000b4000ba47a23 */ /* 0x100fe40000010890 */
[--C-:B------:R-:W-:Y:S01]  /*6cd0*/  FFMA.FTZ R135, R9, c[0x0][0x2d0], -R144.reuse ;  /* 0x0000b40009877a23 */ /* 0x100fe20000010890 */
[----:B------:R-:W-:Y:S01]  /*6ce0*/  MUFU.EX2 R165, R165 ;  /* 0x000000a500a57308 */ /* 0x000fe20000000800 */
[--C-:B------:R-:W-:Y:S02]  /*6cf0*/  FFMA.FTZ R134, R7, c[0x0][0x2d0], -R144.reuse ;  /* 0x0000b40007867a23 */ /* 0x100fe40000010890 */
[--C-:B------:R-:W-:Y:S02]  /*6d00*/  FFMA.FTZ R169, R6, c[0x0][0x2d0], -R147.reuse ;  /* 0x0000b40006a97a23 */ /* 0x100fe40000010893 */
[--C-:B------:R-:W-:Y:S02]  /*6d10*/  FFMA.FTZ R168, R8, c[0x0][0x2d0], -R147.reuse ;  /* 0x0000b40008a87a23 */ /* 0x100fe40000010893 */
[--C-:B------:R-:W-:Y:S02]  /*6d20*/  FFMA.FTZ R167, R228, c[0x0][0x2d0], -R147.reuse ;  /* 0x0000b400e4a77a23 */ /* 0x100fe40000010893 */
[--C-:B------:R-:W-:Y:S01]  /*6d30*/  FFMA.FTZ R166, R10, c[0x0][0x2d0], -R147.reuse ;  /* 0x0000b4000aa67a23 */ /* 0x100fe20000010893 */
[----:B------:R-:W2:Y:S01]  /*6d40*/  MUFU.EX2 R164, R164 ;  /* 0x000000a400a47308 */ /* 0x000ea20000000800 */
[----:B------:R-:W-:Y:S02]  /*6d50*/  FMUL.FTZ R3, R4, c[0x0][0x2d0] ;  /* 0x0000b40004037a20 */ /* 0x000fe40000410000 */
[----:B------:R-:W-:Y:S02]  /*6d60*/  FMUL.FTZ R2, R5, c[0x0][0x2d0] ;  /* 0x0000b40005027a20 */ /* 0x000fe40000410000 */
[--C-:B------:R-:W-:Y:S02]  /*6d70*/  FFMA.FTZ R171, R162, c[0x0][0x2d0], -R147.reuse ;  /* 0x0000b400a2ab7a23 */ /* 0x100fe40000010893 */
[--C-:B------:R-:W-:Y:S02]  /*6d80*/  FFMA.FTZ R172, R163, c[0x0][0x2d0], -R144.reuse ;  /* 0x0000b400a3ac7a23 */ /* 0x100fe40000010890 */
[--C-:B------:R-:W-:Y:S01]  /*6d90*/  FFMA.FTZ R173, R161, c[0x0][0x2d0], -R144.reuse ;  /* 0x0000b400a1ad7a23 */ /* 0x100fe20000010890 */
[----:B------:R-:W3:Y:S01]  /*6da0*/  MUFU.EX2 R3, R3 ;  /* 0x0000000300037308 */ /* 0x000ee20000000800 */
[--C-:B------:R-:W-:Y:S02]  /*6db0*/  FFMA.FTZ R174, R142, c[0x0][0x2d0], -R147.reuse ;  /* 0x0000b4008eae7a23 */ /* 0x100fe40000010893 */
[--C-:B------:R-:W-:Y:S02]  /*6dc0*/  FFMA.FTZ R175, R140, c[0x0][0x2d0], -R147.reuse ;  /* 0x0000b4008caf7a23 */ /* 0x100fe40000010893 */
[--C-:B------:R-:W-:Y:S02]  /*6dd0*/  FFMA.FTZ R176, R143, c[0x0][0x2d0], -R144.reuse ;  /* 0x0000b4008fb07a23 */ /* 0x100fe40000010890 */
[--C-:B------:R-:W-:Y:S02]  /*6de0*/  FFMA.FTZ R177, R141, c[0x0][0x2d0], -R144.reuse ;  /* 0x0000b4008db17a23 */ /* 0x100fe40000010890 */
[----:B------:R-:W-:Y:S01]  /*6df0*/  LDSM.16.MT88.4 R140, [R197+0x2900] ;  /* 0x00290000c58c783b */ /* 0x000fe20000004200 */
[----:B------:R-:W4:Y:S01]  /*6e00*/  MUFU.EX2 R2, R2 ;  /* 0x0000000200027308 */ /* 0x000f220000000800 */
[--C-:B------:R-:W-:Y:S02]  /*6e10*/  FFMA.FTZ R178, R160, c[0x0][0x2d0], -R147.reuse ;  /* 0x0000b400a0b27a23 */ /* 0x100fe40000010893 */
[--C-:B------:R-:W-:Y:S01]  /*6e20*/  FFMA.FTZ R179, R158, c[0x0][0x2d0], -R147.reuse ;  /* 0x0000b4009eb37a23 */ /* 0x100fe20000010893 */
[----:B--2---:R-:W-:Y:S01]  /*6e30*/  F2FP.PACK_AB R137, R164, R165 ;  /* 0x000000a5a489723e */ /* 0x004fe200000000ff */
[--C-:B------:R-:W-:Y:S02]  /*6e40*/  FFMA.FTZ R227, R159, c[0x0][0x2d0], -R144.reuse ;  /* 0x0000b4009fe37a23 */ /* 0x100fe40000010890 */
[----:B------:R-:W-:Y:S01]  /*6e50*/  LDSM.16.MT88.4 R160, [R203+0x5900] ;  /* 0x00590000cba0783b */ /* 0x000fe20000004200 */
[--C-:B------:R-:W-:Y:S02]  /*6e60*/  FFMA.FTZ R228, R157, c[0x0][0x2d0], -R144.reuse ;  /* 0x0000b4009de47a23 */ /* 0x100fe40000010890 */
[----:B------:R-:W-:Y:S01]  /*6e70*/  MUFU.EX2 R135, R135 ;  /* 0x0000008700877308 */ /* 0x000fe20000000800 */
[--C-:B------:R-:W-:Y:S02]  /*6e80*/  FFMA.FTZ R229, R156, c[0x0][0x2d0], -R147.reuse ;  /* 0x0000b4009ce57a23 */ /* 0x100fe40000010893 */
[--C-:B------:R-:W-:Y:S02]  /*6e90*/  FFMA.FTZ R230, R154, c[0x0][0x2d0], -R147.reuse ;  /* 0x0000b4009ae67a23 */ /* 0x100fe40000010893 */
[C---:B---3--:R-:W-:Y:S01]  /*6ea0*/  FMUL.FTZ R4, R3.reuse, R128 ;  /* 0x0000008003047220 */ /* 0x048fe20000410000 */
[----:B------:R-:W-:Y:S01]  /*6eb0*/  LDSM.16.MT88.4 R156, [R196+0x3900] ;  /* 0x00390000c49c783b */ /* 0x000fe20000004200 */
[C---:B------:R-:W-:Y:S02]  /*6ec0*/  FMUL.FTZ R5, R3.reuse, R129 ;  /* 0x0000008103057220 */ /* 0x040fe40000410000 */
[C---:B------:R-:W-:Y:S01]  /*6ed0*/  FMUL.FTZ R8, R3.reuse, R124 ;  /* 0x0000007c03087220 */ /* 0x040fe20000410000 */
[----:B------:R-:W2:Y:S01]  /*6ee0*/  MUFU.EX2 R134, R134 ;  /* 0x0000008600867308 */ /* 0x000ea20000000800 */
[C---:B------:R-:W-:Y:S02]  /*6ef0*/  FMUL.FTZ R9, R3.reuse, R125 ;  /* 0x0000007d03097220 */ /* 0x040fe40000410000 */
[C---:B------:R-:W-:Y:S02]  /*6f00*/  FMUL.FTZ R16, R3.reuse, R116 ;  /* 0x0000007403107220 */ /* 0x040fe40000410000 */
[C---:B----4-:R-:W-:Y:S02]  /*6f10*/  FMUL.FTZ R6, R2.reuse, R130 ;  /* 0x0000008202067220 */ /* 0x050fe40000410000 */
[C---:B------:R-:W-:Y:S02]  /*6f20*/  FMUL.FTZ R7, R2.reuse, R131 ;  /* 0x0000008302077220 */ /* 0x040fe40000410000 */
[C---:B------:R-:W-:Y:S01]  /*6f30*/  FMUL.FTZ R10, R2.reuse, R126 ;  /* 0x0000007e020a7220 */ /* 0x040fe20000410000 */
[----:B------:R-:W-:Y:S01]  /*6f40*/  MUFU.EX2 R169, R169 ;  /* 0x000000a900a97308 */ /* 0x000fe20000000800 */
[C---:B------:R-:W-:Y:S01]  /*6f50*/  FMUL.FTZ R11, R2.reuse, R127 ;  /* 0x0000007f020b7220 */ /* 0x040fe20000410000 */
[----:B------:R-:W-:Y:S01]  /*6f60*/  LDSM.16.MT88.4 R128, [R198+0x2900] ;  /* 0x00290000c680783b */ /* 0x000fe20000004200 */
[C---:B------:R-:W-:Y:S02]  /*6f70*/  FMUL.FTZ R17, R3.reuse, R117 ;  /* 0x0000007503117220 */ /* 0x040fe40000410000 */
[C---:B------:R-:W-:Y:S02]  /*6f80*/  FMUL.FTZ R18, R2.reuse, R118 ;  /* 0x0000007602127220 */ /* 0x040fe40000410000 */
[----:B------:R-:W-:Y:S02]  /*6f90*/  FMUL.FTZ R19, R2, R119 ;  /* 0x0000007702137220 */ /* 0x000fe40000410000 */
[C---:B------:R-:W-:Y:S01]  /*6fa0*/  FMUL.FTZ R24, R3.reuse, R108 ;  /* 0x0000006c03187220 */ /* 0x040fe20000410000 */
[----:B------:R-:W3:Y:S01]  /*6fb0*/  MUFU.EX2 R168, R168 ;  /* 0x000000a800a87308 */ /* 0x000ee20000000800 */
[----:B------:R-:W-:Y:S01]  /*6fc0*/  LDSM.16.MT88.4 R116, [R197+0x900] ;  /* 0x00090000c574783b */ /* 0x000fe20000004200 */
[C---:B------:R-:W-:Y:S01]  /*6fd0*/  FMUL.FTZ R25, R3.reuse, R109 ;  /* 0x0000006d03197220 */ /* 0x040fe20000410000 */
[----:B--2---:R-:W-:Y:S01]  /*6fe0*/  F2FP.PACK_AB R139, R134, R135 ;  /* 0x00000087868b723e */ /* 0x004fe200000000ff */
[C---:B------:R-:W-:Y:S02]  /*6ff0*/  FMUL.FTZ R26, R2.reuse, R110 ;  /* 0x0000006e021a7220 */ /* 0x040fe40000410000 */
[C---:B------:R-:W-:Y:S03]  /*7000*/  FMUL.FTZ R27, R2.reuse, R111 ;  /* 0x0000006f021b7220 */ /* 0x040fe60000410000 */
[----:B------:R-:W-:Y:S01]  /*7010*/  LDSM.16.MT88.4 R108, [R196+0x2100] ;  /* 0x00210000c46c783b */ /* 0x000fe20000004200 */
[----:B------:R-:W-:Y:S01]  /*7020*/  MUFU.EX2 R167, R167 ;  /* 0x000000a700a77308 */ /* 0x000fe20000000800 */
[C---:B------:R-:W-:Y:S02]  /*7030*/  FMUL.FTZ R32, R3.reuse, R100 ;  /* 0x0000006403207220 */ /* 0x040fe40000410000 */
[----:B------:R-:W-:Y:S02]  /*7040*/  FMUL.FTZ R33, R3, R101 ;  /* 0x0000006503217220 */ /* 0x000fe40000410000 */
[C---:B------:R-:W-:Y:S02]  /*7050*/  FMUL.FTZ R34, R2.reuse, R102 ;  /* 0x0000006602227220 */ /* 0x040fe40000410000 */
[----:B------:R-:W-:Y:S01]  /*7060*/  LDSM.16.MT88.4 R124, [R203+0x2900] ;  /* 0x00290000cb7c783b */ /* 0x000fe20000004200 */
[----:B------:R-:W-:Y:S02]  /*7070*/  FMUL.FTZ R35, R2, R103 ;  /* 0x0000006702237220 */ /* 0x000fe40000410000 */
[----:B------:R-:W2:Y:S01]  /*7080*/  MUFU.EX2 R166, R166 ;  /* 0x000000a600a67308 */ /* 0x000ea20000000800 */
[--C-:B------:R-:W-:Y:S02]  /*7090*/  FFMA.FTZ R231, R155, c[0x0][0x2d0], -R144.reuse ;  /* 0x0000b4009be77a23 */ /* 0x100fe40000010890 */
[--C-:B------:R-:W-:Y:S01]  /*70a0*/  FFMA.FTZ R232, R153, c[0x0][0x2d0], -R144.reuse ;  /* 0x0000b40099e87a23 */ /* 0x100fe20000010890 */
[----:B---3--:R-:W-:Y:S01]  /*70b0*/  F2FP.PACK_AB R136, R168, R169 ;  /* 0x000000a9a888723e */ /* 0x008fe200000000ff */
[----:B------:R-:W-:Y:S01]  /*70c0*/  LDSM.16.MT88.4 R100, [R197+0x2100] ;  /* 0x00210000c564783b */ /* 0x000fe20000004200 */
[--C-:B------:R-:W-:Y:S02]  /*70d0*/  FFMA.FTZ R233, R152, c[0x0][0x2d0], -R147.reuse ;  /* 0x0000b40098e97a23 */ /* 0x100fe40000010893 */
[--C-:B------:R-:W-:Y:S02]  /*70e0*/  FFMA.FTZ R234, R150, c[0x0][0x2d0], -R147.reuse ;  /* 0x0000b40096ea7a23 */ /* 0x100fe40000010893 */
[--C-:B------:R-:W-:Y:S01]  /*70f0*/  FFMA.FTZ R235, R151, c[0x0][0x2d0], -R144.reuse ;  /* 0x0000b40097eb7a23 */ /* 0x100fe20000010890 */
[----:B------:R-:W-:Y:S01]  /*7100*/  MUFU.EX2 R171, R171 ;  /* 0x000000ab00ab7308 */ /* 0x000fe20000000800 */
[--C-:B------:R-:W-:Y:S01]  /*7110*/  FFMA.FTZ R236, R149, c[0x0][0x2d0], -R144.reuse ;  /* 0x0000b40095ec7a23 */ /* 0x100fe20000010890 */
[----:B------:R-:W-:Y:S01]  /*7120*/  LDSM.16.MT88.4 R152, [R197+0x3900] ;  /* 0x00390000c598783b */ /* 0x000fe20000004200 */
[--C-:B------:R-:W-:Y:S02]  /*7130*/  FFMA.FTZ R237, R148, c[0x0][0x2d0], -R147.reuse ;  /* 0x0000b40094ed7a23 */ /* 0x100fe40000010893 */
[--C-:B------:R-:W-:Y:S02]  /*7140*/  FFMA.FTZ R239, R145, c[0x0][0x2d0], -R144.reuse ;  /* 0x0000b40091ef7a23 */ /* 0x100fe40000010890 */
[----:B------:R-:W-:Y:S02]  /*7150*/  FFMA.FTZ R144, R133, c[0x0][0x2d0], -R144 ;  /* 0x0000b40085907a23 */ /* 0x000fe40000010890 */
[C---:B------:R-:W-:Y:S01]  /*7160*/  FMUL.FTZ R36, R3.reuse, R36 ;  /* 0x0000002403247220 */ /* 0x040fe20000410000 */
[----:B------:R-:W-:Y:S01]  /*7170*/  LDSM.16.MT88.4 R148, [R198+0x3900] ;  /* 0x00390000c694783b */ /* 0x000fe20000004200 */
[----:B------:R-:W-:Y:S01]  /*7180*/  MUFU.EX2 R240, R144 ;  /* 0x0000009000f07308 */ /* 0x000fe20000000800 */
[C---:B------:R-:W-:Y:S01]  /*7190*/  FMUL.FTZ R37, R3.reuse, R37 ;  /* 0x0000002503257220 */ /* 0x040fe20000410000 */
[----:B--2---:R-:W-:Y:S01]  /*71a0*/  F2FP.PACK_AB R138, R166, R167 ;  /* 0x000000a7a68a723e */ /* 0x004fe200000000ff */
[C---:B------:R-:W-:Y:S02]  /*71b0*/  FMUL.FTZ R38, R2.reuse, R38 ;  /* 0x0000002602267220 */ /* 0x040fe40000410000 */
[C---:B------:R-:W-:Y:S02]  /*71c0*/  FMUL.FTZ R39, R2.reuse, R39 ;  /* 0x0000002702277220 */ /* 0x040fe40000410000 */
[C---:B------:R-:W-:Y:S02]  /*71d0*/  FMUL.FTZ R40, R3.reuse, R40 ;  /* 0x0000002803287220 */ /* 0x040fe40000410000 */
[C---:B-1----:R-:W-:Y:S01]  /*71e0*/  HMMA.16816.F32 R4, R136.reuse, R12, R4 ;  /* 0x0000000c8804723c */ /* 0x042fe20000001804 */
[----:B------:R-:W-:Y:S04]  /*71f0*/  MUFU.EX2 R172, R172 ;  /* 0x000000ac00ac7308 */ /* 0x000fe80000000800 */
[C---:B------:R-:W-:Y:S02]  /*7200*/  FMUL.FTZ R41, R3.reuse, R41 ;  /* 0x0000002903297220 */ /* 0x040fe40000410000 */
[C---:B------:R-:W-:Y:S01]  /*7210*/  FMUL.FTZ R12, R3.reuse, R120 ;  /* 0x00000078030c7220 */ /* 0x040fe20000410000 */
[C---:B------:R-:W-:Y:S03]  /*7220*/  HMMA.16816.F32 R8, R136.reuse, R14, R8 ;  /* 0x0000000e8808723c */ /* 0x040fe60000001808 */
[----:B------:R-:W1:Y:S01]  /*7230*/  MUFU.EX2 R173, R173 ;  /* 0x000000ad00ad7308 */ /* 0x000e620000000800 */
[C---:B------:R-:W-:Y:S02]  /*7240*/  FMUL.FTZ R13, R3.reuse, R121 ;  /* 0x00000079030d7220 */ /* 0x040fe40000410000 */
[C---:B------:R-:W-:Y:S02]  /*7250*/  FMUL.FTZ R42, R2.reuse, R42 ;  /* 0x0000002a022a7220 */ /* 0x040fe40000410000 */
[C---:B------:R-:W-:Y:S04]  /*7260*/  FMUL.FTZ R14, R2.reuse, R122 ;  /* 0x0000007a020e7220 */ /* 0x040fe80000410000 */
[C---:B------:R-:W-:Y:S01]  /*7270*/  FMUL.FTZ R15, R2.reuse, R123 ;  /* 0x0000007b020f7220 */ /* 0x040fe20000410000 */
[----:B------:R-:W-:Y:S01]  /*7280*/  MUFU.EX2 R174, R174 ;  /* 0x000000ae00ae7308 */ /* 0x000fe20000000800 */
[----:B------:R-:W2:Y:S01]  /*7290*/  LDSM.16.MT88.4 R120, [R196+0x100] ;  /* 0x00010000c478783b */ /* 0x000ea20000004200 */
[C---:B------:R-:W-:Y:S02]  /*72a0*/  FMUL.FTZ R43, R2.reuse, R43 ;  /* 0x0000002b022b7220 */ /* 0x040fe40000410000 */
[C---:B------:R-:W-:Y:S02]  /*72b0*/  FMUL.FTZ R44, R3.reuse, R44 ;  /* 0x0000002c032c7220 */ /* 0x040fe40000410000 */
[C---:B------:R-:W-:Y:S03]  /*72c0*/  HMMA.16816.F32 R12, R136.reuse, R20, R12 ;  /* 0x00000014880c723c */ /* 0x040fe6000000180c */
[C---:B------:R-:W-:Y:S01]  /*72d0*/  FMUL.FTZ R45, R3.reuse, R45 ;  /* 0x0000002d032d7220 */ /* 0x040fe20000410000 */
[----:B------:R-:W-:Y:S01]  /*72e0*/  MUFU.EX2 R175, R175 ;  /* 0x000000af00af7308 */ /* 0x000fe20000000800 */
[C---:B------:R-:W-:Y:S02]  /*72f0*/  FMUL.FTZ R46, R2.reuse, R46 ;  /* 0x0000002e022e7220 */ /* 0x040fe40000410000 */
[C---:B------:R-:W-:Y:S01]  /*7300*/  FMUL.FTZ R20, R3.reuse, R112 ;  /* 0x0000007003147220 */ /* 0x040fe20000410000 */
[C---:B------:R-:W-:Y:S04]  /*7310*/  HMMA.16816.F32 R16, R136.reuse, R22, R16 ;  /* 0x000000168810723c */ /* 0x040fe80000001810 */
[C---:B------:R-:W-:Y:S02]  /*7320*/  FMUL.FTZ R21, R3.reuse, R113 ;  /* 0x0000007103157220 */ /* 0x040fe40000410000 */
[C---:B------:R-:W-:Y:S01]  /*7330*/  FMUL.FTZ R47, R2.reuse, R47 ;  /* 0x0000002f022f7220 */ /* 0x040fe20000410000 */
[----:B------:R-:W-:Y:S01]  /*7340*/  MUFU.EX2 R176, R176 ;  /* 0x000000b000b07308 */ /* 0x000fe20000000800 */
[C---:B------:R-:W-:Y:S04]  /*7350*/  FMUL.FTZ R22, R2.reuse, R114 ;  /* 0x0000007202167220 */ /* 0x040fe80000410000 */
[C---:B------:R-:W-:Y:S02]  /*7360*/  FMUL.FTZ R23, R2.reuse, R115 ;  /* 0x0000007302177220 */ /* 0x040fe40000410000 */
[----:B------:R-:W3:Y:S01]  /*7370*/  LDSM.16.MT88.4 R112, [R203+0x2100] ;  /* 0x00210000cb70783b */ /* 0x000ee20000004200 */
[C---:B------:R-:W-:Y:S02]  /*7380*/  FMUL.FTZ R48, R3.reuse, R48 ;  /* 0x0000003003307220 */ /* 0x040fe40000410000 */
[C---:B------:R-:W-:Y:S01]  /*7390*/  FMUL.FTZ R49, R3.reuse, R49 ;  /* 0x0000003103317220 */ /* 0x040fe20000410000 */
[----:B------:R-:W-:Y:S01]  /*73a0*/  MUFU.EX2 R177, R177 ;  /* 0x000000b100b17308 */ /* 0x000fe20000000800 */
        /* <DEDUP_REMOVED lines=9> */
[----:B------:R-:W-:Y:S01]  /*7440*/  MUFU.EX2 R179, R179 ;  /* 0x000000b300b37308 */ /* 0x000fe20000000800 */
[C---:B------:R-:W-:Y:S02]  /*7450*/  FMUL.FTZ R31, R2.reuse, R107 ;  /* 0x0000006b021f7220 */ /* 0x040fe40000410000 */
[----:B------:R-:W4:Y:S01]  /*7460*/  LDSM.16.MT88.4 R104, [R198+0x2100] ;  /* 0x00210000c668783b */ /* 0x000f220000004200 */
[C---:B------:R-:W-:Y:S02]  /*7470*/  FMUL.FTZ R53, R3.reuse, R53 ;  /* 0x0000003503357220 */ /* 0x040fe40000410000 */
[C---:B------:R-:W-:Y:S02]  /*7480*/  FMUL.FTZ R54, R2.reuse, R54 ;  /* 0x0000003602367220 */ /* 0x040fe40000410000 */
[C---:B--2---:R-:W-:Y:S02]  /*7490*/  HMMA.16816.F32 R28, R136.reuse, R120, R28 ;  /* 0x00000078881c723c */ /* 0x044fe4000000181c */
[----:B------:R-:W-:Y:S01]  /*74a0*/  MUFU.EX2 R227, R227 ;  /* 0x000000e300e37308 */ /* 0x000fe20000000800 */
[C---:B------:R-:W-:Y:S02]  /*74b0*/  FMUL.FTZ R55, R2.reuse, R55 ;  /* 0x0000003702377220 */ /* 0x040fe40000410000 */
[C---:B------:R-:W-:Y:S02]  /*74c0*/  FMUL.FTZ R56, R3.reuse, R56 ;  /* 0x0000003803387220 */ /* 0x040fe40000410000 */
[C---:B------:R-:W-:Y:S01]  /*74d0*/  FMUL.FTZ R57, R3.reuse, R57 ;  /* 0x0000003903397220 */ /* 0x040fe20000410000 */
[C---:B------:R-:W-:Y:S01]  /*74e0*/  HMMA.16816.F32 R32, R136.reuse, R122, R32 ;  /* 0x0000007a8820723c */ /* 0x040fe20000001820 */
[----:B------:R-:W-:Y:S03]  /*74f0*/  LDSM.16.MT88.4 R120, [R196+0x900] ;  /* 0x00090000c478783b */ /* 0x000fe60000004200 */
[C---:B------:R-:W-:Y:S01]  /*7500*/  FMUL.FTZ R58, R2.reuse, R58 ;  /* 0x0000003a023a7220 */ /* 0x040fe20000410000 */
[----:B------:R-:W-:Y:S01]  /*7510*/  MUFU.EX2 R228, R228 ;  /* 0x000000e400e47308 */ /* 0x000fe20000000800 */
[C---:B------:R-:W-:Y:S02]  /*7520*/  FMUL.FTZ R59, R2.reuse, R59 ;  /* 0x0000003b023b7220 */ /* 0x040fe40000410000 */
[C---:B---3--:R-:W-:Y:S04]  /*7530*/  HMMA.16816.F32 R36, R136.reuse, R112, R36 ;  /* 0x000000708824723c */ /* 0x048fe80000001824 */
[C---:B------:R-:W-:Y:S02]  /*7540*/  FMUL.FTZ R60, R3.reuse, R60 ;  /* 0x0000003c033c7220 */ /* 0x040fe40000410000 */
[C---:B------:R-:W-:Y:S01]  /*7550*/  FMUL.FTZ R61, R3.reuse, R61 ;  /* 0x0000003d033d7220 */ /* 0x040fe20000410000 */
[----:B------:R-:W-:Y:S01]  /*7560*/  MUFU.EX2 R229, R229 ;  /* 0x000000e500e57308 */ /* 0x000fe20000000800 */
[C---:B------:R-:W-:Y:S01]  /*7570*/  HMMA.16816.F32 R40, R136.reuse, R114, R40 ;  /* 0x000000728828723c */ /* 0x040fe20000001828 */
[----:B------:R-:W-:Y:S03]  /*7580*/  LDSM.16.MT88.4 R112, [R203+0x900] ;  /* 0x00090000cb70783b */ /* 0x000fe60000004200 */
[C---:B------:R-:W-:Y:S02]  /*7590*/  FMUL.FTZ R62, R2.reuse, R62 ;  /* 0x0000003e023e7220 */ /* 0x040fe40000410000 */
[C---:B------:R-:W-:Y:S02]  /*75a0*/  FMUL.FTZ R63, R2.reuse, R63 ;  /* 0x0000003f023f7220 */ /* 0x040fe40000410000 */
[C---:B------:R-:W-:Y:S01]  /*75b0*/  FMUL.FTZ R64, R3.reuse, R64 ;  /* 0x0000004003407220 */ /* 0x040fe20000410000 */
[----:B------:R-:W-:Y:S01]  /*75c0*/  MUFU.EX2 R230, R230 ;  /* 0x000000e600e67308 */ /* 0x000fe20000000800 */
[C---:B----4-:R-:W-:Y:S03]  /*75d0*/  HMMA.16816.F32 R44, R136.reuse, R104, R44 ;  /* 0x00000068882c723c */ /* 0x050fe6000000182c */
[C---:B------:R-:W-:Y:S02]  /*75e0*/  FMUL.FTZ R65, R3.reuse, R65 ;  /* 0x0000004103417220 */ /* 0x040fe40000410000 */
[C---:B------:R-:W-:Y:S02]  /*75f0*/  FMUL.FTZ R66, R2.reuse, R66 ;  /* 0x0000004202427220 */ /* 0x040fe40000410000 */
[C---:B------:R-:W-:Y:S01]  /*7600*/  FMUL.FTZ R67, R2.reuse, R67 ;  /* 0x0000004302437220 */ /* 0x040fe20000410000 */
[C---:B------:R-:W-:Y:S01]  /*7610*/  HMMA.16816.F32 R48, R136.reuse, R106, R48 ;  /* 0x0000006a8830723c */ /* 0x040fe20000001830 */
[----:B------:R-:W2:Y:S01]  /*7620*/  LDSM.16.MT88.4 R104, [R203+0x4100] ;  /* 0x00410000cb68783b */ /* 0x000ea20000004200 */
[----:B------:R-:W-:Y:S02]  /*7630*/  MUFU.EX2 R231, R231 ;  /* 0x000000e700e77308 */ /* 0x000fe40000000800 */
[C---:B------:R-:W-:Y:S02]  /*7640*/  FMUL.FTZ R68, R3.reuse, R68 ;  /* 0x0000004403447220 */ /* 0x040fe40000410000 */
[C---:B------:R-:W-:Y:S02]  /*7650*/  FMUL.FTZ R69, R3.reuse, R69 ;  /* 0x0000004503457220 */ /* 0x040fe40000410000 */
[C---:B------:R-:W-:Y:S04]  /*7660*/  HMMA.16816.F32 R52, R136.reuse, R100, R52 ;  /* 0x000000648834723c */ /* 0x040fe80000001834 */
[C---:B------:R-:W-:Y:S01]  /*7670*/  FMUL.FTZ R70, R2.reuse, R70 ;  /* 0x0000004602467220 */ /* 0x040fe20000410000 */
[----:B------:R-:W-:Y:S01]  /*7680*/  MUFU.EX2 R232, R232 ;  /* 0x000000e800e87308 */ /* 0x000fe20000000800 */
[C---:B------:R-:W-:Y:S02]  /*7690*/  FMUL.FTZ R71, R2.reuse, R71 ;  /* 0x0000004702477220 */ /* 0x040fe40000410000 */
[C---:B------:R-:W-:Y:S01]  /*76a0*/  HMMA.16816.F32 R56, R136.reuse, R102, R56 ;  /* 0x000000668838723c */ /* 0x040fe20000001838 */
[----:B------:R-:W3:Y:S03]  /*76b0*/  LDSM.16.MT88.4 R100, [R198+0x4100] ;  /* 0x00410000c664783b */ /* 0x000ee60000004200 */
[C---:B------:R-:W-:Y:S02]  /*76c0*/  FMUL.FTZ R72, R3.reuse, R72 ;  /* 0x0000004803487220 */ /* 0x040fe40000410000 */
[C---:B------:R-:W-:Y:S01]  /*76d0*/  FMUL.FTZ R73, R3.reuse, R73 ;  /* 0x0000004903497220 */ /* 0x040fe20000410000 */
[----:B------:R-:W-:Y:S01]  /*76e0*/  MUFU.EX2 R233, R233 ;  /* 0x000000e900e97308 */ /* 0x000fe20000000800 */
[C---:B------:R-:W-:Y:S04]  /*76f0*/  HMMA.16816.F32 R60, R136.reuse, R108, R60 ;  /* 0x0000006c883c723c */ /* 0x040fe8000000183c */
[C---:B------:R-:W-:Y:S02]  /*7700*/  FMUL.FTZ R74, R2.reuse, R74 ;  /* 0x0000004a024a7220 */ /* 0x040fe40000410000 */
[C---:B------:R-:W-:Y:S02]  /*7710*/  FMUL.FTZ R75, R2.reuse, R75 ;  /* 0x0000004b024b7220 */ /* 0x040fe40000410000 */
[C---:B------:R-:W-:Y:S01]  /*7720*/  HMMA.16816.F32 R64, R136.reuse, R110, R64 ;  /* 0x0000006e8840723c */ /* 0x040fe20000001840 */
[----:B------:R-:W4:Y:S01]  /*7730*/  LDSM.16.MT88.4 R108, [R197+0x4100] ;  /* 0x00410000c56c783b */ /* 0x000f220000004200 */
[----:B------:R-:W-:Y:S02]  /*7740*/  MUFU.EX2 R234, R234 ;  /* 0x000000ea00ea7308 */ /* 0x000fe40000000800 */
[C---:B------:R-:W-:Y:S02]  /*7750*/  FMUL.FTZ R84, R3.reuse, R84 ;  /* 0x0000005403547220 */ /* 0x040fe40000410000 */
[C---:B------:R-:W-:Y:S02]  /*7760*/  FMUL.FTZ R85, R3.reuse, R85 ;  /* 0x0000005503557220 */ /* 0x040fe40000410000 */
[C---:B------:R-:W-:Y:S01]  /*7770*/  FMUL.FTZ R86, R2.reuse, R86 ;  /* 0x0000005602567220 */ /* 0x040fe20000410000 */
[C---:B--2---:R-:W-:Y:S03]  /*7780*/  HMMA.16816.F32 R68, R136.reuse, R104, R68 ;  /* 0x000000688844723c */ /* 0x044fe60000001844 */
[----:B------:R-:W-:Y:S01]  /*7790*/  FMUL.FTZ R87, R2, R87 ;  /* 0x0000005702577220 */ /* 0x000fe20000410000 */
[----:B------:R-:W-:Y:S01]  /*77a0*/  MUFU.EX2 R235, R235 ;  /* 0x000000eb00eb7308 */ /* 0x000fe20000000800 */
[--C-:B------:R-:W-:Y:S02]  /*77b0*/  FFMA.FTZ R170, R170, c[0x0][0x2d0], -R147.reuse ;  /* 0x0000b400aaaa7a23 */ /* 0x100fe40000010893 */
[----:B------:R-:W-:Y:S01]  /*77c0*/  FFMA.FTZ R147, R146, c[0x0][0x2d0], -R147 ;  /* 0x0000b40092937a23 */ /* 0x000fe20000010893 */
[C---:B------:R-:W-:Y:S01]  /*77d0*/  HMMA.16816.F32 R72, R136.reuse, R106, R72 ;  /* 0x0000006a8848723c */ /* 0x040fe20000001848 */
[----:B------:R-:W2:Y:S03]  /*77e0*/  LDSM.16.MT88.4 R104, [R196+0x4100] ;  /* 0x00410000c468783b */ /* 0x000ea60000004200 */
[C---:B------:R-:W-:Y:S02]  /*77f0*/  FMUL.FTZ R76, R3.reuse, R76 ;  /* 0x0000004c034c7220 */ /* 0x040fe40000410000 */
[C---:B------:R-:W-:Y:S01]  /*7800*/  FMUL.FTZ R77, R3.reuse, R77 ;  /* 0x0000004d034d7220 */ /* 0x040fe20000410000 */
[----:B------:R-:W5:Y:S01]  /*7810*/  MUFU.EX2 R170, R170 ;  /* 0x000000aa00aa7308 */ /* 0x000f620000000800 */
[C---:B------:R-:W-:Y:S04]  /*7820*/  FMUL.FTZ R78, R2.reuse, R78 ;  /* 0x0000004e024e7220 */ /* 0x040fe80000410000 */
[C---:B------:R-:W-:Y:S02]  /*7830*/  FMUL.FTZ R79, R2.reuse, R79 ;  /* 0x0000004f024f7220 */ /* 0x040fe40000410000 */
[C---:B------:R-:W-:Y:S02]  /*7840*/  FMUL.FTZ R88, R3.reuse, R88 ;  /* 0x0000005803587220 */ /* 0x040fe40000410000 */
[C---:B------:R-:W-:Y:S01]  /*7850*/  FMUL.FTZ R89, R3.reuse, R89 ;  /* 0x0000005903597220 */ /* 0x040fe20000410000 */
[----:B------:R2:W-:Y:S01]  /*7860*/  MUFU.EX2 R238, R147 ;  /* 0x0000009300ee7308 */ /* 0x0005e20000000800 */
[C---:B------:R-:W-:Y:S01]  /*7870*/  FMUL.FTZ R90, R2.reuse, R90 ;  /* 0x0000005a025a7220 */ /* 0x040fe20000410000 */
[C---:B---3--:R-:W-:Y:S03]  /*7880*/  HMMA.16816.F32 R76, R136.reuse, R100, R76 ;  /* 0x00000064884c723c */ /* 0x048fe6000000184c */
[C---:B------:R-:W-:Y:S02]  /*7890*/  FMUL.FTZ R80, R3.reuse, R80 ;  /* 0x0000005003507220 */ /* 0x040fe40000410000 */
[----:B------:R-:W-:Y:S02]  /*78a0*/  FMUL.FTZ R81, R3, R81 ;  /* 0x0000005103517220 */ /* 0x000fe40000410000 */
[C---:B------:R-:W-:Y:S01]  /*78b0*/  FMUL.FTZ R82, R2.reuse, R82 ;  /* 0x0000005202527220 */ /* 0x040fe20000410000 */
[----:B-1----:R-:W-:Y:S01]  /*78c0*/  F2FP.PACK_AB R101, R173, R172 ;  /* 0x000000acad65723e */ /* 0x002fe200000000ff */
[C---:B------:R-:W-:Y:S01]  /*78d0*/  FMUL.FTZ R83, R2.reuse, R83 ;  /* 0x0000005302537220 */ /* 0x040fe20000410000 */
[----:B------:R-:W1:Y:S02]  /*78e0*/  MUFU.EX2 R236, R236 ;  /* 0x000000ec00ec7308 */ /* 0x000e640000000800 */
[C---:B------:R-:W-:Y:S01]  /*78f0*/  FMUL.FTZ R91, R2.reuse, R91 ;  /* 0x0000005b025b7220 */ /* 0x040fe20000410000 */
[----:B-----5:R-:W-:Y:S01]  /*7900*/  F2FP.PACK_AB R100, R171, R170 ;  /* 0x000000aaab64723e */ /* 0x020fe200000000ff */
[C---:B------:R-:W-:Y:S02]  /*7910*/  FMUL.FTZ R92, R3.reuse, R92 ;  /* 0x0000005c035c7220 */ /* 0x040fe40000410000 */
[C---:B------:R-:W-:Y:S03]  /*7920*/  HMMA.16816.F32 R80, R136.reuse, R102, R80 ;  /* 0x000000668850723c */ /* 0x040fe60000001850 */
[C---:B------:R-:W-:Y:S01]  /*7930*/  FMUL.FTZ R93, R3.reuse, R93 ;  /* 0x0000005d035d7220 */ /* 0x040fe20000410000 */
[----:B------:R-:W3:Y:S01]  /*7940*/  MUFU.EX2 R237, R237 ;  /* 0x000000ed00ed7308 */ /* 0x000ee20000000800 */
[C---:B------:R-:W-:Y:S01]  /*7950*/  FMUL.FTZ R94, R2.reuse, R94 ;  /* 0x0000005e025e7220 */ /* 0x040fe20000410000 */
[----:B--2---:R-:W-:Y:S01]  /*7960*/  LDSM.16.MT88.4 R144, [R203+0x3900] ;  /* 0x00390000cb90783b */ /* 0x004fe20000004200 */
[C---:B------:R-:W-:Y:S01]  /*7970*/  FMUL.FTZ R95, R2.reuse, R95 ;  /* 0x0000005f025f7220 */ /* 0x040fe20000410000 */
[C---:B----4-:R-:W-:Y:S04]  /*7980*/  HMMA.16816.F32 R84, R136.reuse, R108, R84 ;  /* 0x0000006c8854723c */ /* 0x050fe80000001854 */
[----:B------:R-:W-:Y:S01]  /*7990*/  FMUL.FTZ R96, R3, R96 ;  /* 0x0000006003607220 */ /* 0x000fe20000410000 */
[----:B------:R-:W-:Y:S01]  /*79a0*/  F2FP.PACK_AB R102, R175, R174 ;  /* 0x000000aeaf66723e */ /* 0x000fe200000000ff */
[----:B------:R-:W-:Y:S01]  /*79b0*/  FMUL.FTZ R97, R3, R97 ;  /* 0x0000006103617220 */ /* 0x000fe20000410000 */
[----:B------:R-:W-:Y:S01]  /*79c0*/  F2FP.PACK_AB R103, R177, R176 ;  /* 0x000000b0b167723e */ /* 0x000fe200000000ff */
[C---:B------:R-:W-:Y:S01]  /*79d0*/  HMMA.16816.F32 R88, R136.reuse, R110, R88 ;  /* 0x0000006e8858723c */ /* 0x040fe20000001858 */
[----:B------:R-:W2:Y:S01]  /*79e0*/  LDSM.16.MT88.4 R108, [R198+0x900] ;  /* 0x00090000c66c783b */ /* 0x000ea20000004200 */
[----:B------:R-:W4:Y:S02]  /*79f0*/  MUFU.EX2 R239, R239 ;  /* 0x000000ef00ef7308 */ /* 0x000f240000000800 */
[C---:B------:R-:W-:Y:S02]  /*7a00*/  FMUL.FTZ R98, R2.reuse, R98 ;  /* 0x0000006202627220 */ /* 0x040fe40000410000 */
[C---:B------:R-:W-:Y:S02]  /*7a10*/  FMUL.FTZ R99, R2.reuse, R99 ;  /* 0x0000006302637220 */ /* 0x040fe40000410000 */
[C---:B------:R-:W-:Y:S04]  /*7a20*/  HMMA.16816.F32 R92, R136.reuse, R104, R92 ;  /* 0x00000068885c723c */ /* 0x040fe8000000185c */
[----:B------:R-:W-:Y:S02]  /*7a30*/  FFMA.FTZ R165, R2, R213, R165 ;  /* 0x000000d502a57223 */ /* 0x000fe400000100a5 */
[----:B------:R-:W-:Y:S02]  /*7a40*/  FFMA.FTZ R169, R3, R212, R169 ;  /* 0x000000d403a97223 */ /* 0x000fe400000100a9 */
[----:B------:R-:W-:Y:S01]  /*7a50*/  HMMA.16816.F32 R96, R136, R106, R96 ;  /* 0x0000006a8860723c */ /* 0x000fe20000001860 */
[----:B------:R-:W5:Y:S03]  /*7a60*/  LDSM.16.MT88.4 R104, [R196+0x2900] ;  /* 0x00290000c468783b */ /* 0x000f660000004200 */
[----:B------:R-:W-:Y:S02]  /*7a70*/  FADD.FTZ R164, R164, R165 ;  /* 0x000000a5a4a47221 */ /* 0x000fe40000010000 */
[----:B------:R-:W-:Y:S01]  /*7a80*/  FADD.FTZ R168, R168, R169 ;  /* 0x000000a9a8a87221 */ /* 0x000fe20000010000 */
[----:B------:R-:W-:Y:S01]  /*7a90*/  F2FP.PACK_AB R136, R234, R233 ;  /* 0x000000e9ea88723e */ /* 0x000fe200000000ff */
[C---:B------:R-:W-:Y:S05]  /*7aa0*/  HMMA.16816.F32 R4, R100.reuse, R112, R4 ;  /* 0x000000706404723c */ /* 0x040fea0000001804 */
[----:B-1----:R-:W-:Y:S01]  /*7ab0*/  F2FP.PACK_AB R137, R236, R235 ;  /* 0x000000ebec89723e */ /* 0x002fe200000000ff */
[----:B------:R-:W-:Y:S01]  /*7ac0*/  FADD.FTZ R3, R135, R164 ;  /* 0x000000a487037221 */ /* 0x000fe20000010000 */
[----:B---3--:R-:W-:Y:S01]  /*7ad0*/  F2FP.PACK_AB R138, R238, R237 ;  /* 0x000000edee8a723e */ /* 0x008fe200000000ff */
[C---:B------:R-:W-:Y:S01]  /*7ae0*/  HMMA.16816.F32 R8, R100.reuse, R114, R8 ;  /* 0x000000726408723c */ /* 0x040fe20000001808 */
[----:B------:R-:W-:Y:S03]  /*7af0*/  LDSM.16.MT88.4 R112, [R198+0x4900] ;  /* 0x00490000c670783b */ /* 0x000fe60000004200 */
[----:B----4-:R-:W-:Y:S01]  /*7b00*/  F2FP.PACK_AB R139, R240, R239 ;  /* 0x000000eff08b723e */ /* 0x010fe200000000ff */
[----:B------:R-:W-:Y:S03]  /*7b10*/  FADD.FTZ R3, R134, R3 ;  /* 0x0000000386037221 */ /* 0x000fe60000010000 */
[C---:B--2---:R-:W-:Y:S04]  /*7b20*/  HMMA.16816.F32 R12, R100.reuse, R108, R12 ;  /* 0x0000006c640c723c */ /* 0x044fe8000000180c */
[----:B------:R-:W-:Y:S01]  /*7b30*/  FADD.FTZ R172, R172, R3 ;  /* 0x00000003acac7221 */ /* 0x000fe20000010000 */
[----:B------:R-:W-:Y:S03]  /*7b40*/  MOV R3, R0 ;  /* 0x0000000000037202 */ /* 0x000fe60000000f00 */
[----:B------:R-:W-:Y:S01]  /*7b50*/  FADD.FTZ R173, R173, R172 ;  /* 0x000000acadad7221 */ /* 0x000fe20000010000 */
[C---:B------:R-:W-:Y:S01]  /*7b60*/  HMMA.16816.F32 R16, R100.reuse, R110, R16 ;  /* 0x0000006e6410723c */ /* 0x040fe20000001810 */
[----:B------:R-:W1:Y:S02]  /*7b70*/  LDSM.16.MT88.4 R108, [R203+0x4900] ;  /* 0x00490000cb6c783b */ /* 0x000e640000004200 */
[----:B------:R-:W-:Y:S05]  /*7b80*/  FADD.FTZ R2, R176, R173 ;  /* 0x000000adb0027221 */ /* 0x000fea0000010000 */
        /* <DEDUP_REMOVED lines=11> */
[C---:B------:R-:W-:Y:S08]  /*7c40*/  HMMA.16816.F32 R48, R100.reuse, R130, R48 ;  /* 0x000000826430723c */ /* 0x040ff00000001830 */
[C---:B------:R-:W-:Y:S08]  /*7c50*/  HMMA.16816.F32 R52, R100.reuse, R140, R52 ;  /* 0x0000008c6434723c */ /* 0x040ff00000001834 */
[C---:B------:R-:W-:Y:S01]  /*7c60*/  HMMA.16816.F32 R56, R100.reuse, R142, R56 ;  /* 0x0000008e6438723c */ /* 0x040fe20000001838 */
[----:B------:R-:W-:Y:S07]  /*7c70*/  LDSM.16.MT88.4 R140, [R196+0x1900] ;  /* 0x00190000c48c783b */ /* 0x000fee0000004200 */
[C---:B-----5:R-:W-:Y:S08]  /*7c80*/  HMMA.16816.F32 R60, R100.reuse, R104, R60 ;  /* 0x00000068643c723c */ /* 0x060ff0000000183c */
[C---:B------:R-:W-:Y:S01]  /*7c90*/  HMMA.16816.F32 R64, R100.reuse, R106, R64 ;  /* 0x0000006a6440723c */ /* 0x040fe20000001840 */
[----:B------:R-:W2:Y:S07]  /*7ca0*/  LDSM.16.MT88.4 R104, [R197+0x4900] ;  /* 0x00490000c568783b */ /* 0x000eae0000004200 */
[C---:B-1----:R-:W-:Y:S08]  /*7cb0*/  HMMA.16816.F32 R68, R100.reuse, R108, R68 ;  /* 0x0000006c6444723c */ /* 0x042ff00000001844 */
[C---:B------:R-:W-:Y:S01]  /*7cc0*/  HMMA.16816.F32 R72, R100.reuse, R110, R72 ;  /* 0x0000006e6448723c */ /* 0x040fe20000001848 */
[----:B------:R-:W1:Y:S07]  /*7cd0*/  LDSM.16.MT88.4 R108, [R203+0x1100] ;  /* 0x00110000cb6c783b */ /* 0x000e6e0000004200 */
[C---:B------:R-:W-:Y:S08]  /*7ce0*/  HMMA.16816.F32 R76, R100.reuse, R112, R76 ;  /* 0x00000070644c723c */ /* 0x040ff0000000184c */
[C---:B------:R-:W-:Y:S01]  /*7cf0*/  HMMA.16816.F32 R80, R100.reuse, R114, R80 ;  /* 0x000000726450723c */ /* 0x040fe20000001850 */
[----:B------:R-:W3:Y:S07]  /*7d00*/  LDSM.16.MT88.4 R112, [R197+0x1100] ;  /* 0x00110000c570783b */ /* 0x000eee0000004200 */
[C---:B--2---:R-:W-:Y:S08]  /*7d10*/  HMMA.16816.F32 R84, R100.reuse, R104, R84 ;  /* 0x000000686454723c */ /* 0x044ff00000001854 */
[C---:B------:R-:W-:Y:S01]  /*7d20*/  HMMA.16816.F32 R88, R100.reuse, R106, R88 ;  /* 0x0000006a6458723c */ /* 0x040fe20000001858 */
[----:B------:R-:W2:Y:S07]  /*7d30*/  LDSM.16.MT88.4 R104, [R203+0x3100] ;  /* 0x00310000cb68783b */ /* 0x000eae0000004200 */
[C---:B------:R-:W-:Y:S08]  /*7d40*/  HMMA.16816.F32 R92, R100.reuse, R116, R92 ;  /* 0x00000074645c723c */ /* 0x040ff0000000185c */
[----:B------:R-:W-:Y:S01]  /*7d50*/  HMMA.16816.F32 R96, R100, R118, R96 ;  /* 0x000000766460723c */ /* 0x000fe20000001860 */
[----:B------:R-:W4:Y:S06]  /*7d60*/  LDSM.16.MT88.4 R116, [R198+0x3100] ;  /* 0x00310000c674783b */ /* 0x000f2c0000004200 */
[----:B------:R-:W-:Y:S02]  /*7d70*/  F2FP.PACK_AB R100, R179, R178 ;  /* 0x000000b2b364723e */ /* 0x000fe400000000ff */
[----:B------:R-:W-:Y:S03]  /*7d80*/  F2FP.PACK_AB R101, R228, R227 ;  /* 0x000000e3e465723e */ /* 0x000fe600000000ff */
[----:B------:R-:W-:Y:S01]  /*7d90*/  F2FP.PACK_AB R102, R230, R229 ;  /* 0x000000e5e666723e */ /* 0x000fe200000000ff */
[----:B------:R-:W-:Y:S01]  /*7da0*/  FADD.FTZ R227, R227, R2 ;  /* 0x00000002e3e37221 */ /* 0x000fe20000010000 */
[----:B------:R-:W-:Y:S03]  /*7db0*/  F2FP.PACK_AB R103, R232, R231 ;  /* 0x000000e7e867723e */ /* 0x000fe600000000ff */
[----:B------:R-:W-:Y:S04]  /*7dc0*/  FADD.FTZ R228, R228, R227 ;  /* 0x000000e3e4e47221 */ /* 0x000fe80000010000 */
[C---:B-1----:R-:W-:Y:S03]  /*7dd0*/  HMMA.16816.F32 R4, R100.reuse, R108, R4 ;  /* 0x0000006c6404723c */ /* 0x042fe60000001804 */
[----:B------:R-:W-:Y:S04]  /*7de0*/  FADD.FTZ R231, R231, R228 ;  /* 0x000000e4e7e77221 */ /* 0x000fe80000010000 */
[----:B------:R-:W-:Y:S01]  /*7df0*/  FADD.FTZ R232, R232, R231 ;  /* 0x000000e7e8e87221 */ /* 0x000fe20000010000 */
[C---:B------:R-:W-:Y:S01]  /*7e00*/  HMMA.16816.F32 R8, R100.reuse, R110, R8 ;  /* 0x0000006e6408723c */ /* 0x040fe20000001808 */
[----:B------:R-:W1:Y:S03]  /*7e10*/  LDSM.16.MT88.4 R108, [R197+0x3100] ;  /* 0x00310000c56c783b */ /* 0x000e660000004200 */
[----:B------:R-:W-:Y:S04]  /*7e20*/  FADD.FTZ R235, R235, R232 ;  /* 0x000000e8ebeb7221 */ /* 0x000fe80000010000 */
[C---:B------:R-:W-:Y:S04]  /*7e30*/  HMMA.16816.F32 R12, R100.reuse, R120, R12 ;  /* 0x00000078640c723c */ /* 0x040fe8000000180c */
[----:B------:R-:W-:Y:S04]  /*7e40*/  FADD.FTZ R236, R236, R235 ;  /* 0x000000ebecec7221 */ /* 0x000fe80000010000 */
[C---:B------:R-:W-:Y:S04]  /*7e50*/  HMMA.16816.F32 R16, R100.reuse, R122, R16 ;  /* 0x0000007a6410723c */ /* 0x040fe80000001810 */
[----:B------:R-:W-:Y:S04]  /*7e60*/  FADD.FTZ R213, R239, R236 ;  /* 0x000000ecefd57221 */ /* 0x000fe80000010000 */
[C---:B---3--:R-:W-:Y:S04]  /*7e70*/  HMMA.16816.F32 R20, R100.reuse, R112, R20 ;  /* 0x000000706414723c */ /* 0x048fe80000001814 */
[----:B------:R-:W-:Y:S04]  /*7e80*/  FADD.FTZ R213, R240, R213 ;  /* 0x000000d5f0d57221 */ /* 0x000fe80000010000 */
[C---:B------:R-:W-:Y:S01]  /*7e90*/  HMMA.16816.F32 R24, R100.reuse, R114, R24 ;  /* 0x000000726418723c */ /* 0x040fe20000001818 */
[----:B------:R-:W3:Y:S07]  /*7ea0*/  LDSM.16.MT88.4 R112, [R196+0x3100] ;  /* 0x00310000c470783b */ /* 0x000eee0000004200 */
[C---:B------:R-:W-:Y:S08]  /*7eb0*/  HMMA.16816.F32 R28, R100.reuse, R124, R28 ;  /* 0x0000007c641c723c */ /* 0x040ff0000000181c */
[C---:B------:R-:W-:Y:S01]  /*7ec0*/  HMMA.16816.F32 R32, R100.reuse, R126, R32 ;  /* 0x0000007e6420723c */ /* 0x040fe20000001820 */
[----:B------:R-:W-:Y:S07]  /*7ed0*/  LDSM.16.MT88.4 R124, [R203+0x1900] ;  /* 0x00190000cb7c783b */ /* 0x000fee0000004200 */
[C---:B--2---:R-:W-:Y:S08]  /*7ee0*/  HMMA.16816.F32 R36, R100.reuse, R104, R36 ;  /* 0x000000686424723c */ /* 0x044ff00000001824 */
[C---:B------:R-:W-:Y:S01]  /*7ef0*/  HMMA.16816.F32 R40, R100.reuse, R106, R40 ;  /* 0x0000006a6428723c */ /* 0x040fe20000001828 */
[----:B------:R-:W2:Y:S07]  /*7f00*/  LDSM.16.MT88.4 R104, [R203+0x5100] ;  /* 0x00510000cb68783b */ /* 0x000eae0000004200 */
[C---:B----4-:R-:W-:Y:S08]  /*7f10*/  HMMA.16816.F32 R44, R100.reuse, R116, R44 ;  /* 0x00000074642c723c */ /* 0x050ff0000000182c */
        /* <DEDUP_REMOVED lines=10> */
[----:B------:R-:W-:Y:S07]  /*7fc0*/  LDSM.16.MT88.4 R104, [R197+0x1900] ;  /* 0x00190000c568783b */ /* 0x000fee0000004200 */
[C---:B----4-:R-:W-:Y:S08]  /*7fd0*/  HMMA.16816.F32 R76, R100.reuse, R116, R76 ;  /* 0x00000074644c723c */ /* 0x050ff0000000184c */
[C---:B------:R-:W-:Y:S01]  /*7fe0*/  HMMA.16816.F32 R80, R100.reuse, R118, R80 ;  /* 0x000000766450723c */ /* 0x040fe20000001850 */
[----:B------:R-:W2:Y:S07]  /*7ff0*/  LDSM.16.MT88.4 R116, [R198+0x1900] ;  /* 0x00190000c674783b */ /* 0x000eae0000004200 */
        /* <DEDUP_REMOVED lines=25> */
[C---:B-1----:R-:W-:Y:S07]  /*8190*/  HMMA.16816.F32 R76, R136.reuse, R4, R76 ;  /* 0x00000004884c723c */ /* 0x042fee000000184c */
        /* <DEDUP_REMOVED lines=8> */
[C---:B--2---:R-:W-:Y:S03]  /*8220*/  HMMA.16816.F32 R92, R136.reuse, R12, R92 ;  /* 0x0000000c885c723c */ /* 0x044fe6000000185c */
[----:B------:R-:W-:Y:S04]  /*8230*/  FADD.FTZ R175, R175, R174 ;  /* 0x000000aeafaf7221 */ /* 0x000fe80000010000 */
[----:B------:R-:W-:Y:S01]  /*8240*/  FADD.FTZ R2, R178, R175 ;  /* 0x000000afb2027221 */ /* 0x000fe20000010000 */
[----:B------:R-:W-:Y:S04]  /*8250*/  HMMA.16816.F32 R96, R136, R14, R96 ;  /* 0x0000000e8860723c */ /* 0x000fe80000001860 */
[----:B------:R-:W-:Y:S04]  /*8260*/  FADD.FTZ R2, R179, R2 ;  /* 0x00000002b3027221 */ /* 0x000fe80000010000 */
[----:B------:R-:W-:Y:S01]  /*8270*/  FADD.FTZ R229, R229, R2 ;  /* 0x00000002e5e57221 */ /* 0x000fe20000010000 */
[----:B------:R-:W-:Y:S03]  /*8280*/  MOV R2, R132 ;  /* 0x0000008400027202 */ /* 0x000fe60000000f00 */
[----:B------:R-:W-:Y:S04]  /*8290*/  FADD.FTZ R230, R230, R229 ;  /* 0x000000e5e6e67221 */ /* 0x000fe80000010000 */
[----:B------:R-:W-:Y:S04]  /*82a0*/  FADD.FTZ R233, R233, R230 ;  /* 0x000000e6e9e97221 */ /* 0x000fe80000010000 */
[----:B------:R-:W-:Y:S04]  /*82b0*/  FADD.FTZ R234, R234, R233 ;  /* 0x000000e9eaea7221 */ /* 0x000fe80000010000 */
[----:B------:R-:W-:Y:S04]  /*82c0*/  FADD.FTZ R237, R237, R234 ;  /* 0x000000eaeded7221 */ /* 0x000fe80000010000 */
[----:B------:R-:W-:Y:S01]  /*82d0*/  FADD.FTZ R212, R238, R237 ;  /* 0x000000edeed47221 */ /* 0x000fe20000010000 */
[----:B------:R-:W-:-:S05]  /*82e0*/  @P0 BRA `(.L_x_596) ;  /* 0xffffcd3000000947 */ /* 0x000fca000383ffff */
.L_x_593:
[----:B------:R-:W-:-:S13]  /*82f0*/  ISETP.LE.AND P0, PT, RZ, UR6, PT ;  /* 0x00000006ff007c0c */ /* 0x000fda000bf03270 */
[----:B------:R-:W-:Y:S05]  /*8300*/  @!P0 BRA `(.L_x_597) ;  /* 0x00002dc000008947 */ /* 0x000fea0003800000 */
[----:B------:R-:W-:Y:S01]  /*8310*/  SHF.R.S32.HI R215, RZ, 0x1f, R182 ;  /* 0x0000001fffd77819 */ /* 0x000fe200000114b6 */
[----:B------:R-:W-:Y:S01]  /*8320*/  IMAD.MOV.U32 R135, RZ, RZ, R132 ;  /* 0x000000ffff877224 */ /* 0x000fe200078e0084 */
[C---:B------:R-:W-:Y:S01]  /*8330*/  SHF.L.U32 R216, R182.reuse, 0x1, RZ ;  /* 0x00000001b6d87819 */ /* 0x040fe200000006ff */
[----:B------:R-:W-:Y:S01]  /*8340*/  IMAD.MOV.U32 R3, RZ, RZ, R0 ;  /* 0x000000ffff037224 */ /* 0x000fe200078e0000 */
[----:B------:R-:W-:Y:S01]  /*8350*/  SHF.L.U64.HI R215, R182, 0x1, R215 ;  /* 0x00000001b6d77819 */ /* 0x000fe200000102d7 */
[C---:B------:R-:W-:Y:S01]  /*8360*/  IMAD.SHL.U32 R217, R181.reuse, 0x2, RZ ;  /* 0x00000002b5d97824 */ /* 0x040fe200078e00ff */
[----:B------:R-:W-:Y:S02]  /*8370*/  SHF.L.U64.HI R214, R181, 0x1, R214 ;  /* 0x00000001b5d67819 */ /* 0x000fe400000102d6 */
[C---:B------:R-:W-:Y:S02]  /*8380*/  SHF.L.U64.HI R218, R180.reuse, 0x1, R183 ;  /* 0x00000001b4da7819 */ /* 0x040fe400000102b7 */
[----:B------:R-:W-:Y:S01]  /*8390*/  SHF.L.U32 R219, R180, 0x1, RZ ;  /* 0x00000001b4db7819 */ /* 0x000fe200000006ff */
[----:B------:R-:W-:Y:S05]  /*83a0*/  BRA `(.L_x_598) ;  /* 0x0000032000007947 */ /* 0x000fea0003800000 */
.L_x_600:
[----:B------:R-:W-:Y:S01]  /*83b0*/  ULEA UR4, UR6, UR11, 0x6 ;  /* 0x0000000b06047291 */ /* 0x000fe2000f8e303f */
[----:B------:R-:W-:Y:S05]  /*83c0*/  IMAD.MOV.U32 R208, RZ, RZ, RZ ;  /* 0x000000ffffd07224 */ /* 0x000fea00078e00ff */
        /* <DEDUP_REMOVED lines=29> */
[CC--:B-1----:R-:W-:Y:S02]  /*85a0*/  IADD3 R10, P1, R2.reuse, R216.reuse, RZ ;  /* 0x000000d8020a7210 */ /* 0x0c2fe40007f3e0ff */
[C---:B------:R-:W-:Y:S02]  /*85b0*/  IADD3 R8, P0, R2.reuse, R217, RZ ;  /* 0x000000d902087210 */ /* 0x040fe40007f1e0ff */
[C---:B--2---:R-:W-:Y:S02]  /*85c0*/  IADD3.X R11, R7.reuse, R215, RZ, P1, !PT ;  /* 0x000000d7070b7210 */ /* 0x044fe40000ffe4ff */
[----:B------:R-:W-:Y:S01]  /*85d0*/  IADD3 R12, P1, R2, R219, RZ ;  /* 0x000000db020c7210 */ /* 0x000fe20007f3e0ff */
[C---:B------:R-:W-:Y:S01]  /*85e0*/  IMAD.X R9, R7.reuse, 0x1, R214, P0 ;  /* 0x0000000107097824 */ /* 0x040fe200000e06d6 */
[C---:B---3--:R-:W-:Y:S01]  /*85f0*/  IADD3 R6, P0, R0.reuse, R216, RZ ;  /* 0x000000d800067210 */ /* 0x048fe20007f1e0ff */
[----:B------:R1:W-:Y:S02]  /*8600*/  LDGSTS.E.BYPASS.LTC128B.128 [R207+0x6100], [R10.64], !P5 ;  /* 0x061000000acf7fae */ /* 0x0003e4000e901d4e */
[--C-:B------:R-:W-:Y:S01]  /*8610*/  IMAD.X R13, R7, 0x1, R218.reuse, P1 ;  /* 0x00000001070d7824 */ /* 0x100fe200008e06da */
        /* <DEDUP_REMOVED lines=11> */
.L_x_598:
[----:B------:R-:W-:Y:S01]  /*86d0*/  SHF.R.S32.HI R9, RZ, 0x1f, R209 ;  /* 0x0000001fff097819 */ /* 0x000fe200000114d1 */
[----:B------:R-:W-:Y:S01]  /*86e0*/  IMAD.WIDE.U32 R6, R209, c[0x0][0x208], RZ ;  /* 0x00008200d1067a25 */ /* 0x000fe200078e00ff */
[----:B------:R-:W-:Y:S01]  /*86f0*/  SHF.R.S32.HI R5, RZ, 0x1f, R208 ;  /* 0x0000001fff057819 */ /* 0x000fe200000114d0 */
[----:B------:R-:W-:Y:S04]  /*8700*/  DEPBAR.LE SB0, 0x0 ;  /* 0x000080000000791a */ /* 0x000fe80000000000 */
[----:B------:R-:W-:Y:S01]  /*8710*/  IMAD R9, R9, c[0x0][0x208], RZ ;  /* 0x0000820009097a24 */ /* 0x000fe200078e02ff */
[----:B------:R-:W-:Y:S01]  /*8720*/  BAR.SYNC.DEFER_BLOCKING 0x0 ;  /* 0x0000000000007b1d */ /* 0x000fe20000010000 */
[----:B------:R-:W-:Y:S01]  /*8730*/  IMAD R5, R5, c[0x0][0x218], RZ ;  /* 0x0000860005057a24 */ /* 0x000fe200078e02ff */
[----:B------:R-:W-:Y:S01]  /*8740*/  UISETP.GE.AND UP0, UPT, UR6, 0x1, UPT ;  /* 0x000000010600788c */ /* 0x000fe2000bf06270 */
        /* <DEDUP_REMOVED lines=23> */
[C---:B------:R-:W-:Y:S02]  /*88c0*/  IADD3 R12, P0, R20.reuse, R217, RZ ;  /* 0x000000d9140c7210 */ /* 0x040fe40007f1e0ff */
[C---:B--2---:R-:W-:Y:S02]  /*88d0*/  IADD3.X R15, R7.reuse, R215, RZ, P1, !PT ;  /* 0x000000d7070f7210 */ /* 0x044fe40000ffe4ff */
[C---:B------:R-:W-:Y:S02]  /*88e0*/  IADD3.X R13, R7.reuse, R214, RZ, P0, !PT ;  /* 0x000000d6070d7210 */ /* 0x040fe400007fe4ff */
[----:B------:R-:W-:Y:S01]  /*88f0*/  IADD3 R20, P1, R20, R219, RZ ;  /* 0x000000db14147210 */ /* 0x000fe20007f3e0ff */
[----:B------:R-:W-:Y:S01]  /*8900*/  @!PT LDS RZ, [RZ] ;  /* 0x00000000fffff984 */ /* 0x000fe20000000800 */
[----:B------:R-:W-:Y:S01]  /*8910*/  @!PT LDS RZ, [RZ] ;  /* 0x00000000fffff984 */ /* 0x000fe20000000800 */
[----:B------:R-:W-:Y:S01]  /*8920*/  @!PT LDS RZ, [RZ] ;  /* 0x00000000fffff984 */ /* 0x000fe20000000800 */
[----:B------:R5:W-:Y:S01]  /*8930*/  LDGSTS.E.BYPASS.LTC128B.128 [R211], [R14.64], !P5 ;  /* 0x000000000ed37fae */ /* 0x000be2000e901d4e */
[C---:B---3--:R-:W-:Y:S02]  /*8940*/  IADD3 R170, P0, R132.reuse, R216, RZ ;  /* 0x000000d884aa7210 */ /* 0x048fe40007f1e0ff */
[----:B------:R-:W-:Y:S02]  /*8950*/  IADD3.X R21, R7, R218, RZ, P1, !PT ;  /* 0x000000da07157210 */ /* 0x000fe40000ffe4ff */
[C---:B------:R-:W-:Y:S02]  /*8960*/  IADD3 R168, P1, R132.reuse, R217, RZ ;  /* 0x000000d984a87210 */ /* 0x040fe40007f3e0ff */
[----:B------:R5:W-:Y:S01]  /*8970*/  LDGSTS.E.BYPASS.LTC128B.128 [R211+0x2000], [R12.64], !P4 ;  /* 0x020000000cd37fae */ /* 0x000be2000e101d4e */
[C---:B----4-:R-:W-:Y:S02]  /*8980*/  IADD3.X R171, R5.reuse, R215, RZ, P0, !PT ;  /* 0x000000d705ab7210 */ /* 0x050fe400007fe4ff */
        /* <DEDUP_REMOVED lines=18> */
[----:B--2---:R-:W-:Y:S07]  /*8ab0*/  LDSM.16.M88.4 R168, [R200+0x7100] ;  /* 0x00710000c8a8783b */ /* 0x004fee0000000200 */
[----:B------:R-:W-:Y:S01]  /*8ac0*/  HMMA.16816.F32 R32, R32, R138, RZ ;  /* 0x0000008a2020723c */ /* 0x000fe200000018ff */
[----:B------:R-:W2:Y:S07]  /*8ad0*/  LDSM.16.M88.4 R136, [R200+0x6900] ;  /* 0x00690000c888783b */ /* 0x000eae0000000200 */
[C---:B------:R-:W-:Y:S01]  /*8ae0*/  HMMA.16816.F32 R4, R140.reuse, R144, R4 ;  /* 0x000000908c04723c */ /* 0x040fe20000001804 */
[----:B------:R-:W4:Y:S07]  /*8af0*/  LDSM.16.M88.4 R172, [R200+0x7900] ;  /* 0x00790000c8ac783b */ /* 0x000f2e0000000200 */
[C---:B------:R-:W-:Y:S01]  /*8b00*/  HMMA.16816.F32 R8, R140.reuse, R146, R8 ;  /* 0x000000928c08723c */ /* 0x040fe20000001808 */
[----:B------:R-:W-:Y:S07]  /*8b10*/  LDSM.16.M88.4 R176, [R199+0xc100] ;  /* 0x00c10000c7b0783b */ /* 0x000fee0000000200 */
[C---:B------:R-:W-:Y:S01]  /*8b20*/  HMMA.16816.F32 R12, R140.reuse, R148, R12 ;  /* 0x000000948c0c723c */ /* 0x040fe2000000180c */
[----:B------:R-:W5:Y:S07]  /*8b30*/  LDSM.16.M88.4 R180, [R192] ;  /* 0x00000000c0b4783b */ /* 0x000f6e0000000200 */
        /* <DEDUP_REMOVED lines=8> */
[----:B------:R-:W3:Y:S07]  /*8bc0*/  LDSM.16.M88.4 R140, [R192+0x800] ;  /* 0x00080000c08c783b */ /* 0x000eee0000000200 */
        /* <DEDUP_REMOVED lines=10> */
[C---:B----4-:R-:W-:Y:S08]  /*8c70*/  HMMA.16816.F32 R28, R160.reuse, R172, R28 ;  /* 0x000000aca01c723c */ /* 0x050ff0000000181c */
[----:B------:R-:W-:Y:S01]  /*8c80*/  HMMA.16816.F32 R32, R160, R174, R32 ;  /* 0x000000aea020723c */ /* 0x000fe20000001820 */
[----:B------:R-:W4:Y:S07]  /*8c90*/  LDSM.16.M88.4 R160, [R205+0x9100] ;  /* 0x00910000cda0783b */ /* 0x000f2e0000000200 */
[C---:B-----5:R-:W-:Y:S01]  /*8ca0*/  HMMA.16816.F32 R4, R176.reuse, R180, R4 ;  /* 0x000000b4b004723c */ /* 0x060fe20000001804 */
[----:B------:R-:W5:Y:S07]  /*8cb0*/  LDSM.16.M88.4 R172, [R191] ;  /* 0x00000000bfac783b */ /* 0x000f6e0000000200 */
        /* <DEDUP_REMOVED lines=18> */
[C---:B----4-:R-:W-:Y:S08]  /*8de0*/  HMMA.16816.F32 R20, R152.reuse, R160, R20 ;  /* 0x000000a09814723c */ /* 0x050ff00000001814 */
[C---:B------:R-:W-:Y:S01]  /*8df0*/  HMMA.16816.F32 R24, R152.reuse, R162, R24 ;  /* 0x000000a29818723c */ /* 0x040fe20000001818 */
[----:B------:R-:W-:Y:S07]  /*8e00*/  LDSM.16.M88.4 R160, [R199+0x10100] ;  /* 0x01010000c7a0783b */ /* 0x000fee0000000200 */
[C---:B------:R-:W-:Y:S08]  /*8e10*/  HMMA.16816.F32 R28, R152.reuse, R164, R28 ;  /* 0x000000a4981c723c */ /* 0x040ff0000000181c */
[----:B------:R-:W-:Y:S01]  /*8e20*/  HMMA.16816.F32 R32, R152, R166, R32 ;  /* 0x000000a69820723c */ /* 0x000fe20000001820 */
[----:B------:R-:W4:Y:S07]  /*8e30*/  LDSM.16.M88.4 R152, [R200+0x9100] ;  /* 0x00910000c898783b */ /* 0x000f2e0000000200 */
        /* <DEDUP_REMOVED lines=52> */
[----:B------:R-:W1:Y:S01]  /*9180*/  LDSM.16.M88.4 R168, [R199+0x14100] ;  /* 0x01410000c7a8783b */ /* 0x000e620000000200 */
[C---:B-----5:R-:W-:Y:S08]  /*9190*/  HMMA.16816.F32 R4, R176.reuse, R180, R4 ;  /* 0x000000b4b004723c */ /* 0x060ff00000001804 */
[C---:B------:R-:W-:Y:S08]  /*91a0*/  HMMA.16816.F32 R8, R176.reuse, R182, R8 ;  /* 0x000000b6b008723c */ /* 0x040ff00000001808 */
[C---:B---3--:R-:W-:Y:S08]  /*91b0*/  HMMA.16816.F32 R12, R176.reuse, R140, R12 ;  /* 0x0000008cb00c723c */ /* 0x048ff0000000180c */
        /* <DEDUP_REMOVED lines=10> */
[C---:B----4-:R-:W-:Y:S08]  /*9260*/  HMMA.16816.F32 R20, R160.reuse, R152, R20 ;  /* 0x00000098a014723c */ /* 0x050ff00000001814 */
        /* <DEDUP_REMOVED lines=30> */
[C---:B---3--:R-:W-:Y:S01]  /*9450*/  HMMA.16816.F32 R20, R168.reuse, R4, R20 ;  /* 0x00000004a814723c */ /* 0x048fe20000001814 */
[----:B-----5:R-:W3:Y:S01]  /*9460*/  LDSM.16.M88.4 R8, [R192+0x5800] ;  /* 0x00580000c008783b */ /* 0x020ee20000000200 */
[----:B------:R-:W-:Y:S07]  /*9470*/  DEPBAR.LE SB0, 0x0 ;  /* 0x000080000000791a */ /* 0x000fee0000000000 */
[----:B------:R-:W1:Y:S01]  /*9480*/  MUFU.TANH R164, R164 ;  /* 0x000000a400a47308 */ /* 0x000e620000002400 */
[----:B------:R-:W-:Y:S01]  /*9490*/  BAR.SYNC.DEFER_BLOCKING 0x0 ;  /* 0x0000000000007b1d */ /* 0x000fe20000010000 */
[C---:B------:R-:W-:Y:S08]  /*94a0*/  HMMA.16816.F32 R24, R168.reuse, R6, R24 ;  /* 0x00000006a818723c */ /* 0x040ff00000001818 */
[----:B------:R-:W1:Y:S05]  /*94b0*/  MUFU.TANH R230, R230 ;  /* 0x000000e600e67308 */ /* 0x000e6a0000002400 */
[----:B------:R-:W-:Y:S02]  /*94c0*/  FMUL.FTZ R220, R20, c[0x0][0x320] ;  /* 0x0000c80014dc7a20 */ /* 0x000fe40000410000 */
[----:B------:R-:W-:Y:S03]  /*94d0*/  FMUL.FTZ R21, R21, c[0x0][0x320] ;  /* 0x0000c80015157a20 */ /* 0x000fe60000410000 */
[----:B------:R-:W1:Y:S01]  /*94e0*/  MUFU.TANH R178, R178 ;  /* 0x000000b200b27308 */ /* 0x000e620000002400 */
[----:B------:R-:W-:Y:S02]  /*94f0*/  FMUL.FTZ R22, R22, c[0x0][0x320] ;  /* 0x0000c80016167a20 */ /* 0x000fe40000410000 */
[----:B------:R-:W-:Y:S03]  /*9500*/  FMUL.FTZ R23, R23, c[0x0][0x320] ;  /* 0x0000c80017177a20 */ /* 0x000fe60000410000 */
[----:B------:R-:W-:Y:S02]  /*9510*/  FMUL.FTZ R162, R24, c[0x0][0x320] ;  /* 0x0000c80018a27a20 */ /* 0x000fe40000410000 */
[----:B------:R-:W-:Y:S02]  /*9520*/  FMUL.FTZ R25, R25, c[0x0][0x320] ;  /* 0x0000c80019197a20 */ /* 0x000fe40000410000 */
[----:B------:R1:W1:Y:S01]  /*9530*/  MUFU.TANH R172, R13 ;  /* 0x0000000d00ac7308 */ /* 0x0002620000002400 */
[----:B------:R-:W-:Y:S02]  /*9540*/  FMUL.FTZ R26, R26, c[0x0][0x320] ;  /* 0x0000c8001a1a7a20 */ /* 0x000fe40000410000 */
[----:B------:R-:W-:Y:S01]  /*9550*/  FMUL.FTZ R27, R27, c[0x0][0x320] ;  /* 0x0000c8001b1b7a20 */ /* 0x000fe20000410000 */
[C---:B---3--:R-:W-:Y:S06]  /*9560*/  HMMA.16816.F32 R28, R168.reuse, R8, R28 ;  /* 0x00000008a81c723c */ /* 0x048fec000000181c */
[----:B------:R3:W1:Y:S02]  /*9570*/  MUFU.TANH R176, R14 ;  /* 0x0000000e00b07308 */ /* 0x0006640000002400 */
[----:B------:R-:W-:Y:S08]  /*9580*/  HMMA.16816.F32 R32, R168, R10, R32 ;  /* 0x0000000aa820723c */ /* 0x000ff00000001820 */
[----:B------:R3:W1:Y:S08]  /*9590*/  MUFU.TANH R174, R15 ;  /* 0x0000000f00ae7308 */ /* 0x0006700000002400 */
        /* <DEDUP_REMOVED lines=27> */
[----:B------:R3:W1:Y:S02]  /*9750*/  MUFU.TANH R133, R35 ;  /* 0x0000002300857308 */ /* 0x0006640000002400 */
[----:B-1234-:R-:W-:-:S05]  /*9760*/  @P0 BRA `(.L_x_600) ;  /* 0xffffec4000000947 */ /* 0x01efca000383ffff */
.L_x_599:
[----:B-1----:R-:W-:Y:S01]  /*9770*/  FMNMX.FTZ R11, R226, R3, !PT ;  /* 0x00000003e20b7209 */ /* 0x002fe20007810000 */
        /* <DEDUP_REMOVED lines=35> */
[----:B------:R-:W-:Y:S01]  /*99b0*/  ISETP.LT.AND P0, PT, RZ, UR6, PT ;  /* 0x00000006ff007c0c */ /* 0x000fe2000bf01270 */
[----:B------:R-:W-:Y:S01]  /*99c0*/  SHFL.BFLY PT, R11, R6, 0x2, 0x1f ;  /* 0x0c401f00060b7f89 */ /* 0x000fe200000e0000 */
[----:B------:R-:W-:Y:S07]  /*99d0*/  UIADD3 UR6, UR6, -0x1, URZ ;  /* 0xffffffff06067890 */ /* 0x000fee000fffe03f */
[----:B------:R-:W1:Y:S02]  /*99e0*/  SHFL.BFLY PT, R7, R4, 0x2, 0x1f ;  /* 0x0c401f0004077f89 */ /* 0x000e6400000e0000 */
[----:B-1----:R-:W-:Y:S02]  /*99f0*/  FMNMX.FTZ R5, R4, R7, !PT ;  /* 0x0000000704057209 */ /* 0x002fe40007810000 */
[----:B------:R-:W-:Y:S04]  /*9a00*/  FMNMX.FTZ R9, R6, R11, !PT ;  /* 0x0000000b06097209 */ /* 0x000fe80007810000 */
[----:B------:R-:W1:Y:S08]  /*9a10*/  SHFL.BFLY PT, R132, R5, 0x1, 0x1f ;  /* 0x0c201f0005847f89 */ /* 0x000e7000000e0000 */
[----:B------:R-:W2:Y:S01]  /*9a20*/  SHFL.BFLY PT, R0, R9, 0x1, 0x1f ;  /* 0x0c201f0009007f89 */ /* 0x000ea200000e0000 */
[----:B-1----:R-:W-:Y:S05]  /*9a30*/  FMNMX.FTZ R132, R132, R5, !PT ;  /* 0x0000000584847209 */ /* 0x002fea0007810000 */
[----:B------:R-:W-:Y:S01]  /*9a40*/  FMUL.FTZ R145, R132, c[0x0][0x2d0] ;  /* 0x0000b40084917a20 */ /* 0x000fe20000410000 */
[----:B--2---:R-:W-:Y:S03]  /*9a50*/  FMNMX.FTZ R0, R9, R0, !PT ;  /* 0x0000000009007209 */ /* 0x004fe60007810000 */
[--C-:B------:R-:W-:Y:S02]  /*9a60*/  FFMA.FTZ R166, R166, c[0x0][0x2d0], -R145.reuse ;  /* 0x0000b400a6a67a23 */ /* 0x100fe40000010891 */
[----:B------:R-:W-:Y:S02]  /*9a70*/  FFMA.FTZ R165, R164, c[0x0][0x2d0], -R145 ;  /* 0x0000b400a4a57a23 */ /* 0x000fe40000010891 */
[C---:B------:R-:W-:Y:S02]  /*9a80*/  FADD.FTZ R2, -R0.reuse, R3 ;  /* 0x0000000300027221 */ /* 0x040fe40000010100 */
[----:B------:R-:W-:Y:S01]  /*9a90*/  FMUL.FTZ R147, R0, c[0x0][0x2d0] ;  /* 0x0000b40000937a20 */ /* 0x000fe20000410000 */
[----:B------:R-:W-:Y:S01]  /*9aa0*/  MUFU.EX2 R166, R166 ;  /* 0x000000a600a67308 */ /* 0x000fe20000000800 */
[----:B------:R-:W-:Y:S02]  /*9ab0*/  FMUL.FTZ R3, R2, c[0x0][0x2d0] ;  /* 0x0000b40002037a20 */ /* 0x000fe40000410000 */
[----:B------:R-:W-:Y:S02]  /*9ac0*/  FADD.FTZ R2, -R132, R135 ;  /* 0x0000008784027221 */ /* 0x000fe40000010100 */
[--C-:B------:R-:W-:Y:S02]  /*9ad0*/  FFMA.FTZ R170, R226, c[0x0][0x2d0], -R147.reuse ;  /* 0x0000b400e2aa7a23 */ /* 0x100fe40000010893 */
[--C-:B------:R-:W-:Y:S02]  /*9ae0*/  FFMA.FTZ R169, R224, c[0x0][0x2d0], -R147.reuse ;  /* 0x0000b400e0a97a23 */ /* 0x100fe40000010893 */
[--C-:B------:R-:W-:Y:S01]  /*9af0*/  FFMA.FTZ R168, R230, c[0x0][0x2d0], -R147.reuse ;  /* 0x0000b400e6a87a23 */ /* 0x100fe20000010893 */
[----:B------:R-:W1:Y:S01]  /*9b00*/  MUFU.EX2 R3, R3 ;  /* 0x0000000300037308 */ /* 0x000e620000000800 */
[----:B------:R-:W-:Y:S02]  /*9b10*/  FFMA.FTZ R167, R234, c[0x0][0x2d0], -R147 ;  /* 0x0000b400eaa77a23 */ /* 0x000fe40000010893 */
[--C-:B------:R-:W-:Y:S02]  /*9b20*/  FFMA.FTZ R164, R232, c[0x0][0x2d0], -R145.reuse ;  /* 0x0000b400e8a47a23 */ /* 0x100fe40000010891 */
[----:B------:R-:W-:Y:S02]  /*9b30*/  FFMA.FTZ R135, R228, c[0x0][0x2d0], -R145 ;  /* 0x0000b400e4877a23 */ /* 0x000fe40000010891 */
[----:B------:R-:W-:Y:S02]  /*9b40*/  FMUL.FTZ R4, R2, c[0x0][0x2d0] ;  /* 0x0000b40002047a20 */ /* 0x000fe40000410000 */
[----:B------:R-:W-:Y:S01]  /*9b50*/  FFMA.FTZ R175, R142, c[0x0][0x2d0], -R147 ;  /* 0x0000b4008eaf7a23 */ /* 0x000fe20000010893 */
[----:B------:R-:W-:Y:S01]  /*9b60*/  MUFU.EX2 R170, R170 ;  /* 0x000000aa00aa7308 */ /* 0x000fe20000000800 */
[----:B------:R-:W-:Y:S02]  /*9b70*/  FFMA.FTZ R177, R138, c[0x0][0x2d0], -R145 ;  /* 0x0000b4008ab17a23 */ /* 0x000fe40000010891 */
[----:B------:R-:W-:Y:S02]  /*9b80*/  FFMA.FTZ R183, R160, c[0x0][0x2d0], -R147 ;  /* 0x0000b400a0b77a23 */ /* 0x000fe40000010893 */
[----:B------:R-:W-:Y:S02]  /*9b90*/  FFMA.FTZ R221, R158, c[0x0][0x2d0], -R145 ;  /* 0x0000b4009edd7a23 */ /* 0x000fe40000010891 */
[--C-:B------:R-:W-:Y:S02]  /*9ba0*/  FFMA.FTZ R223, R152, c[0x0][0x2d0], -R147.reuse ;  /* 0x0000b40098df7a23 */ /* 0x100fe40000010893 */
[----:B------:R-:W-:Y:S01]  /*9bb0*/  FFMA.FTZ R224, R154, c[0x0][0x2d0], -R147 ;  /* 0x0000b4009ae07a23 */ /* 0x000fe20000010893 */
[----:B------:R2:W3:Y:S01]  /*9bc0*/  MUFU.EX2 R2, R4 ;  /* 0x0000000400027308 */ /* 0x0004e20000000800 */
[----:B------:R-:W-:Y:S01]  /*9bd0*/  LDSM.16.MT88.4 R152, [R197+0x3900] ;  /* 0x00390000c598783b */ /* 0x000fe20000004200 */
[--C-:B------:R-:W-:Y:S02]  /*9be0*/  FFMA.FTZ R225, R150, c[0x0][0x2d0], -R145.reuse ;  /* 0x0000b40096e17a23 */ /* 0x100fe40000010891 */
[C---:B-1----:R-:W-:Y:S02]  /*9bf0*/  FMUL.FTZ R5, R3.reuse, R129 ;  /* 0x0000008103057220 */ /* 0x042fe40000410000 */
[C---:B------:R-:W-:Y:S02]  /*9c00*/  FMUL.FTZ R8, R3.reuse, R124 ;  /* 0x0000007c03087220 */ /* 0x040fe40000410000 */
[C---:B------:R-:W-:Y:S02]  /*9c10*/  FMUL.FTZ R9, R3.reuse, R125 ;  /* 0x0000007d03097220 */ /* 0x040fe40000410000 */
[----:B------:R-:W1:Y:S01]  /*9c20*/  MUFU.EX2 R169, R169 ;  /* 0x000000a900a97308 */ /* 0x000e620000000800 */
[C---:B------:R-:W-:Y:S02]  /*9c30*/  FMUL.FTZ R16, R3.reuse, R116 ;  /* 0x0000007403107220 */ /* 0x040fe40000410000 */
[C---:B------:R-:W-:Y:S02]  /*9c40*/  FMUL.FTZ R17, R3.reuse, R117 ;  /* 0x0000007503117220 */ /* 0x040fe40000410000 */
[C---:B------:R-:W-:Y:S02]  /*9c50*/  FMUL.FTZ R24, R3.reuse, R108 ;  /* 0x0000006c03187220 */ /* 0x040fe40000410000 */
[C---:B------:R-:W-:Y:S02]  /*9c60*/  FMUL.FTZ R25, R3.reuse, R109 ;  /* 0x0000006d03197220 */ /* 0x040fe40000410000 */
[C---:B------:R-:W-:Y:S01]  /*9c70*/  FMUL.FTZ R32, R3.reuse, R100 ;  /* 0x0000006403207220 */ /* 0x040fe20000410000 */
[----:B------:R-:W-:Y:S01]  /*9c80*/  MUFU.EX2 R168, R168 ;  /* 0x000000a800a87308 */ /* 0x000fe20000000800 */
[C---:B------:R-:W-:Y:S02]  /*9c90*/  FMUL.FTZ R33, R3.reuse, R101 ;  /* 0x0000006503217220 */ /* 0x040fe40000410000 */
[----:B------:R-:W-:Y:S02]  /*9ca0*/  FFMA.FTZ R226, R148, c[0x0][0x2d0], -R145 ;  /* 0x0000b40094e27a23 */ /* 0x000fe40000010891 */
[----:B--2---:R-:W-:Y:S01]  /*9cb0*/  FMUL.FTZ R4, R3, R128 ;  /* 0x0000008003047220 */ /* 0x004fe20000410000 */
[----:B------:R-:W-:Y:S01]  /*9cc0*/  LDSM.16.MT88.4 R148, [R198+0x3900] ;  /* 0x00390000c694783b */ /* 0x000fe20000004200 */
[C---:B---3--:R-:W-:Y:S02]  /*9cd0*/  FMUL.FTZ R6, R2.reuse, R130 ;  /* 0x0000008202067220 */ /* 0x048fe40000410000 */
[C---:B------:R-:W-:Y:S01]  /*9ce0*/  FMUL.FTZ R7, R2.reuse, R131 ;  /* 0x0000008302077220 */ /* 0x040fe20000410000 */
[----:B------:R-:W2:Y:S01]  /*9cf0*/  MUFU.EX2 R167, R167 ;  /* 0x000000a700a77308 */ /* 0x000ea20000000800 */
[C---:B------:R-:W-:Y:S02]  /*9d00*/  FMUL.FTZ R10, R2.reuse, R126 ;  /* 0x0000007e020a7220 */ /* 0x040fe40000410000 */
[C---:B------:R-:W-:Y:S01]  /*9d10*/  FMUL.FTZ R11, R2.reuse, R127 ;  /* 0x0000007f020b7220 */ /* 0x040fe20000410000 */
[----:B-1----:R-:W-:Y:S01]  /*9d20*/  F2FP.PACK_AB R128, R169, R170 ;  /* 0x000000aaa980723e */ /* 0x002fe200000000ff */
[C---:B------:R-:W-:Y:S01]  /*9d30*/  FMUL.FTZ R18, R2.reuse, R118 ;  /* 0x0000007602127220 */ /* 0x040fe20000410000 */
[----:B------:R-:W-:Y:S01]  /*9d40*/  LDSM.16.MT88.4 R124, [R203+0x2900] ;  /* 0x00290000cb7c783b */ /* 0x000fe20000004200 */
[C---:B------:R-:W-:Y:S02]  /*9d50*/  FMUL.FTZ R19, R2.reuse, R119 ;  /* 0x0000007702137220 */ /* 0x040fe40000410000 */
[C---:B------:R-:W-:Y:S01]  /*9d60*/  FMUL.FTZ R26, R2.reuse, R110 ;  /* 0x0000006e021a7220 */ /* 0x040fe20000410000 */
[----:B------:R-:W1:Y:S01]  /*9d70*/  MUFU.EX2 R165, R165 ;  /* 0x000000a500a57308 */ /* 0x000e620000000800 */
[C---:B------:R-:W-:Y:S02]  /*9d80*/  FMUL.FTZ R27, R2.reuse, R111 ;  /* 0x0000006f021b7220 */ /* 0x040fe40000410000 */
[C---:B------:R-:W-:Y:S01]  /*9d90*/  FMUL.FTZ R34, R2.reuse, R102 ;  /* 0x0000006602227220 */ /* 0x040fe20000410000 */
[----:B------:R-:W-:Y:S01]  /*9da0*/  LDSM.16.MT88.4 R108, [R196+0x2100] ;  /* 0x00210000c46c783b */ /* 0x000fe20000004200 */
[----:B------:R-:W-:Y:S02]  /*9db0*/  FMUL.FTZ R35, R2, R103 ;  /* 0x0000006702237220 */ /* 0x000fe40000410000 */
[--C-:B------:R-:W-:Y:S02]  /*9dc0*/  FFMA.FTZ R227, R146, c[0x0][0x2d0], -R147.reuse ;  /* 0x0000b40092e37a23 */ /* 0x100fe40000010893 */
[C---:B------:R-:W-:Y:S01]  /*9dd0*/  FMUL.FTZ R36, R3.reuse, R36 ;  /* 0x0000002403247220 */ /* 0x040fe20000410000 */
[----:B------:R-:W-:Y:S01]  /*9de0*/  MUFU.EX2 R164, R164 ;  /* 0x000000a400a47308 */ /* 0x000fe20000000800 */
[----:B------:R-:W-:Y:S01]  /*9df0*/  FMUL.FTZ R37, R3, R37 ;  /* 0x0000002503257220 */ /* 0x000fe20000410000 */
[----:B------:R-:W-:Y:S01]  /*9e00*/  LDSM.16.MT88.4 R100, [R197+0x2100] ;  /* 0x00210000c564783b */ /* 0x000fe20000004200 */
[C---:B------:R-:W-:Y:S01]  /*9e10*/  FMUL.FTZ R38, R2.reuse, R38 ;  /* 0x0000002602267220 */ /* 0x040fe20000410000 */
[----:B--2---:R-:W-:Y:S01]  /*9e20*/  F2FP.PACK_AB R130, R167, R168 ;  /* 0x000000a8a782723e */ /* 0x004fe200000000ff */
[C---:B------:R-:W-:Y:S02]  /*9e30*/  FMUL.FTZ R39, R2.reuse, R39 ;  /* 0x0000002702277220 */ /* 0x040fe40000410000 */
[C---:B------:R-:W-:Y:S02]  /*9e40*/  FMUL.FTZ R40, R3.reuse, R40 ;  /* 0x0000002803287220 */ /* 0x040fe40000410000 */
[----:B------:R-:W-:Y:S01]  /*9e50*/  FMUL.FTZ R41, R3, R41 ;  /* 0x0000002903297220 */ /* 0x000fe20000410000 */
[----:B------:R-:W2:Y:S01]  /*9e60*/  MUFU.EX2 R135, R135 ;  /* 0x0000008700877308 */ /* 0x000ea20000000800 */
[----:B------:R-:W-:Y:S01]  /*9e70*/  LDSM.16.MT88.4 R116, [R197+0x900] ;  /* 0x00090000c574783b */ /* 0x000fe20000004200 */
[C---:B------:R-:W-:Y:S01]  /*9e80*/  FMUL.FTZ R42, R2.reuse, R42 ;  /* 0x0000002a022a7220 */ /* 0x040fe20000410000 */
[----:B-1----:R-:W-:Y:S01]  /*9e90*/  F2FP.PACK_AB R129, R165, R166 ;  /* 0x000000a6a581723e */ /* 0x002fe200000000ff */
[C---:B------:R-:W-:Y:S02]  /*9ea0*/  FMUL.FTZ R43, R2.reuse, R43 ;  /* 0x0000002b022b7220 */ /* 0x040fe40000410000 */
[C---:B------:R-:W-:Y:S02]  /*9eb0*/  FMUL.FTZ R44, R3.reuse, R44 ;  /* 0x0000002c032c7220 */ /* 0x040fe40000410000 */
[C---:B------:R-:W-:Y:S02]  /*9ec0*/  FMUL.FTZ R45, R3.reuse, R45 ;  /* 0x0000002d032d7220 */ /* 0x040fe40000410000 */
[----:B------:R-:W-:Y:S01]  /*9ed0*/  MUFU.EX2 R175, R175 ;  /* 0x000000af00af7308 */ /* 0x000fe20000000800 */
[C---:B------:R-:W-:Y:S02]  /*9ee0*/  FMUL.FTZ R46, R2.reuse, R46 ;  /* 0x0000002e022e7220 */ /* 0x040fe40000410000 */
[C---:B------:R-:W-:Y:S02]  /*9ef0*/  FMUL.FTZ R47, R2.reuse, R47 ;  /* 0x0000002f022f7220 */ /* 0x040fe40000410000 */
[C---:B------:R-:W-:Y:S02]  /*9f00*/  FMUL.FTZ R48, R3.reuse, R48 ;  /* 0x0000003003307220 */ /* 0x040fe40000410000 */
[C---:B------:R-:W-:Y:S02]  /*9f10*/  FMUL.FTZ R49, R3.reuse, R49 ;  /* 0x0000003103317220 */ /* 0x040fe40000410000 */
[C---:B------:R-:W-:Y:S01]  /*9f20*/  FMUL.FTZ R50, R2.reuse, R50 ;  /* 0x0000003202327220 */ /* 0x040fe20000410000 */
[----:B------:R-:W-:Y:S01]  /*9f30*/  MUFU.EX2 R177, R177 ;  /* 0x000000b100b17308 */ /* 0x000fe20000000800 */
[C---:B------:R-:W-:Y:S02]  /*9f40*/  FMUL.FTZ R51, R2.reuse, R51 ;  /* 0x0000003302337220 */ /* 0x040fe40000410000 */
[----:B------:R-:W-:Y:S01]  /*9f50*/  FMUL.FTZ R52, R3, R52 ;  /* 0x0000003403347220 */ /* 0x000fe20000410000 */
[----:B--2---:R-:W-:Y:S01]  /*9f60*/  F2FP.PACK_AB R131, R135, R164 ;  /* 0x000000a48783723e */ /* 0x004fe200000000ff */
[C---:B------:R-:W-:Y:S02]  /*9f70*/  FMUL.FTZ R53, R3.reuse, R53 ;  /* 0x0000003503357220 */ /* 0x040fe40000410000 */
[C---:B------:R-:W-:Y:S02]  /*9f80*/  FMUL.FTZ R54, R2.reuse, R54 ;  /* 0x0000003602367220 */ /* 0x040fe40000410000 */
[C---:B------:R-:W-:Y:S01]  /*9f90*/  FMUL.FTZ R55, R2.reuse, R55 ;  /* 0x0000003702377220 */ /* 0x040fe20000410000 */
[----:B------:R-:W-:Y:S01]  /*9fa0*/  MUFU.EX2 R183, R183 ;  /* 0x000000b700b77308 */ /* 0x000fe20000000800 */
[C---:B------:R-:W-:Y:S05]  /*9fb0*/  HMMA.16816.F32 R4, R128.reuse, R12, R4 ;  /* 0x0000000c8004723c */ /* 0x040fea0000001804 */
        /* <DEDUP_REMOVED lines=9> */
[----:B------:R-:W1:Y:S01]  /*a050*/  LDSM.16.MT88.4 R120, [R196+0x100] ;  /* 0x00010000c478783b */ /* 0x000e620000004200 */
        /* <DEDUP_REMOVED lines=9> */
[----:B------:R-:W-:Y:S01]  /*a0f0*/  MUFU.EX2 R225, R225 ;  /* 0x000000e100e17308 */ /* 0x000fe20000000800 */
[C---:B------:R-:W-:Y:S02]  /*a100*/  FMUL.FTZ R62, R2.reuse, R62 ;  /* 0x0000003e023e7220 */ /* 0x040fe40000410000 */
[C---:B------:R-:W-:Y:S04]  /*a110*/  FMUL.FTZ R22, R2.reuse, R114 ;  /* 0x0000007202167220 */ /* 0x040fe80000410000 */
[C---:B------:R-:W-:Y:S02]  /*a120*/  FMUL.FTZ R23, R2.reuse, R115 ;  /* 0x0000007302177220 */ /* 0x040fe40000410000 */
[----:B------:R-:W2:Y:S01]  /*a130*/  LDSM.16.MT88.4 R112, [R203+0x2100] ;  /* 0x00210000cb70783b */ /* 0x000ea20000004200 */
[C---:B------:R-:W-:Y:S01]  /*a140*/  FMUL.FTZ R63, R2.reuse, R63 ;  /* 0x0000003f023f7220 */ /* 0x040fe20000410000 */
[----:B------:R-:W-:Y:S01]  /*a150*/  MUFU.EX2 R226, R226 ;  /* 0x000000e200e27308 */ /* 0x000fe20000000800 */
[C---:B------:R-:W-:Y:S02]  /*a160*/  FMUL.FTZ R64, R3.reuse, R64 ;  /* 0x0000004003407220 */ /* 0x040fe40000410000 */
        /* <DEDUP_REMOVED lines=8> */
[C---:B------:R-:W-:Y:S04]  /*a1f0*/  FMUL.FTZ R30, R2.reuse, R106 ;  /* 0x0000006a021e7220 */ /* 0x040fe80000410000 */
[C---:B------:R-:W-:Y:S02]  /*a200*/  FMUL.FTZ R31, R2.reuse, R107 ;  /* 0x0000006b021f7220 */ /* 0x040fe40000410000 */
[----:B------:R-:W3:Y:S01]  /*a210*/  LDSM.16.MT88.4 R104, [R198+0x2100] ;  /* 0x00210000c668783b */ /* 0x000ee20000004200 */
[C---:B------:R-:W-:Y:S02]  /*a220*/  FMUL.FTZ R68, R3.reuse, R68 ;  /* 0x0000004403447220 */ /* 0x040fe40000410000 */
[C---:B------:R-:W-:Y:S02]  /*a230*/  FMUL.FTZ R69, R3.reuse, R69 ;  /* 0x0000004503457220 */ /* 0x040fe40000410000 */
[C---:B-1----:R-:W-:Y:S03]  /*a240*/  HMMA.16816.F32 R28, R128.reuse, R120, R28 ;  /* 0x00000078801c723c */ /* 0x042fe6000000181c */
[C---:B------:R-:W-:Y:S02]  /*a250*/  FMUL.FTZ R70, R2.reuse, R70 ;  /* 0x0000004602467220 */ /* 0x040fe40000410000 */
[C---:B------:R-:W-:Y:S02]  /*a260*/  FMUL.FTZ R71, R2.reuse, R71 ;  /* 0x0000004702477220 */ /* 0x040fe40000410000 */
[C---:B------:R-:W-:Y:S01]  /*a270*/  FMUL.FTZ R72, R3.reuse, R72 ;  /* 0x0000004803487220 */ /* 0x040fe20000410000 */
[C---:B------:R-:W-:Y:S01]  /*a280*/  HMMA.16816.F32 R32, R128.reuse, R122, R32 ;  /* 0x0000007a8020723c */ /* 0x040fe20000001820 */
[----:B------:R-:W-:Y:S03]  /*a290*/  LDSM.16.MT88.4 R120, [R196+0x900] ;  /* 0x00090000c478783b */ /* 0x000fe60000004200 */
[C---:B------:R-:W-:Y:S02]  /*a2a0*/  FMUL.FTZ R73, R3.reuse, R73 ;  /* 0x0000004903497220 */ /* 0x040fe40000410000 */
[C---:B------:R-:W-:Y:S02]  /*a2b0*/  FMUL.FTZ R74, R2.reuse, R74 ;  /* 0x0000004a024a7220 */ /* 0x040fe40000410000 */
[C---:B--2---:R-:W-:Y:S04]  /*a2c0*/  HMMA.16816.F32 R36, R128.reuse, R112, R36 ;  /* 0x000000708024723c */ /* 0x044fe80000001824 */
[C---:B------:R-:W-:Y:S02]  /*a2d0*/  FMUL.FTZ R75, R2.reuse, R75 ;  /* 0x0000004b024b7220 */ /* 0x040fe40000410000 */
[C---:B------:R-:W-:Y:S02]  /*a2e0*/  FMUL.FTZ R84, R3.reuse, R84 ;  /* 0x0000005403547220 */ /* 0x040fe40000410000 */
[C---:B------:R-:W-:Y:S01]  /*a2f0*/  HMMA.16816.F32 R40, R128.reuse, R114, R40 ;  /* 0x000000728028723c */ /* 0x040fe20000001828 */
[----:B------:R-:W-:Y:S03]  /*a300*/  LDSM.16.MT88.4 R112, [R203+0x900] ;  /* 0x00090000cb70783b */ /* 0x000fe60000004200 */
[C---:B------:R-:W-:Y:S02]  /*a310*/  FMUL.FTZ R85, R3.reuse, R85 ;  /* 0x0000005503557220 */ /* 0x040fe40000410000 */
[C---:B------:R-:W-:Y:S02]  /*a320*/  FMUL.FTZ R86, R2.reuse, R86 ;  /* 0x0000005602567220 */ /* 0x040fe40000410000 */
[----:B------:R-:W-:Y:S01]  /*a330*/  FMUL.FTZ R87, R2, R87 ;  /* 0x0000005702577220 */ /* 0x000fe20000410000 */
[C---:B---3--:R-:W-:Y:S03]  /*a340*/  HMMA.16816.F32 R44, R128.reuse, R104, R44 ;  /* 0x00000068802c723c */ /* 0x048fe6000000182c */
[----:B------:R-:W-:Y:S02]  /*a350*/  FFMA.FTZ R171, R178, c[0x0][0x2d0], -R147 ;  /* 0x0000b400b2ab7a23 */ /* 0x000fe40000010893 */
[----:B------:R-:W-:Y:S02]  /*a360*/  FFMA.FTZ R178, R136, c[0x0][0x2d0], -R145 ;  /* 0x0000b40088b27a23 */ /* 0x000fe40000010891 */
[----:B------:R-:W-:Y:S01]  /*a370*/  LDSM.16.MT88.4 R136, [R198+0x2900] ;  /* 0x00290000c688783b */ /* 0x000fe20000004200 */
[C---:B------:R-:W-:Y:S01]  /*a380*/  HMMA.16816.F32 R48, R128.reuse, R106, R48 ;  /* 0x0000006a8030723c */ /* 0x040fe20000001830 */
[----:B------:R-:W-:Y:S03]  /*a390*/  MUFU.EX2 R171, R171 ;  /* 0x000000ab00ab7308 */ /* 0x000fe60000000800 */
[----:B------:R-:W-:Y:S02]  /*a3a0*/  FFMA.FTZ R172, R172, c[0x0][0x2d0], -R147 ;  /* 0x0000b400acac7a23 */ /* 0x000fe40000010893 */
[----:B------:R-:W-:Y:S01]  /*a3b0*/  FFMA.FTZ R173, R176, c[0x0][0x2d0], -R145 ;  /* 0x0000b400b0ad7a23 */ /* 0x000fe20000010891 */
[----:B------:R-:W1:Y:S01]  /*a3c0*/  LDSM.16.MT88.4 R104, [R203+0x4100] ;  /* 0x00410000cb68783b */ /* 0x000e620000004200 */
[C---:B------:R-:W-:Y:S03]  /*a3d0*/  HMMA.16816.F32 R52, R128.reuse, R100, R52 ;  /* 0x000000648034723c */ /* 0x040fe60000001834 */
[----:B------:R-:W2:Y:S01]  /*a3e0*/  MUFU.EX2 R172, R172 ;  /* 0x000000ac00ac7308 */ /* 0x000ea20000000800 */
[----:B------:R-:W-:Y:S02]  /*a3f0*/  FFMA.FTZ R176, R140, c[0x0][0x2d0], -R147 ;  /* 0x0000b4008cb07a23 */ /* 0x000fe40000010893 */
[----:B------:R-:W-:Y:S01]  /*a400*/  FFMA.FTZ R174, R174, c[0x0][0x2d0], -R145 ;  /* 0x0000b400aeae7a23 */ /* 0x000fe20000010891 */
[----:B------:R-:W-:Y:S01]  /*a410*/  LDSM.16.MT88.4 R140, [R197+0x2900] ;  /* 0x00290000c58c783b */ /* 0x000fe20000004200 */
[C---:B------:R-:W-:Y:S04]  /*a420*/  HMMA.16816.F32 R56, R128.reuse, R102, R56 ;  /* 0x000000668038723c */ /* 0x040fe80000001838 */
[C---:B------:R-:W-:Y:S01]  /*a430*/  FMUL.FTZ R88, R3.reuse, R88 ;  /* 0x0000005803587220 */ /* 0x040fe20000410000 */
[----:B------:R-:W-:Y:S01]  /*a440*/  MUFU.EX2 R173, R173 ;  /* 0x000000ad00ad7308 */ /* 0x000fe20000000800 */
[C---:B------:R-:W-:Y:S01]  /*a450*/  FMUL.FTZ R89, R3.reuse, R89 ;  /* 0x0000005903597220 */ /* 0x040fe20000410000 */
[----:B------:R-:W3:Y:S01]  /*a460*/  LDSM.16.MT88.4 R100, [R198+0x4100] ;  /* 0x00410000c664783b */ /* 0x000ee20000004200 */
[C---:B------:R-:W-:Y:S04]  /*a470*/  HMMA.16816.F32 R60, R128.reuse, R108, R60 ;  /* 0x0000006c803c723c */ /* 0x040fe8000000183c */
[C---:B------:R-:W-:Y:S02]  /*a480*/  FMUL.FTZ R90, R2.reuse, R90 ;  /* 0x0000005a025a7220 */ /* 0x040fe40000410000 */
[C---:B------:R-:W-:Y:S01]  /*a490*/  FMUL.FTZ R91, R2.reuse, R91 ;  /* 0x0000005b025b7220 */ /* 0x040fe20000410000 */
[----:B------:R-:W4:Y:S01]  /*a4a0*/  MUFU.EX2 R174, R174 ;  /* 0x000000ae00ae7308 */ /* 0x000f220000000800 */
[C---:B------:R-:W-:Y:S01]  /*a4b0*/  HMMA.16816.F32 R64, R128.reuse, R110, R64 ;  /* 0x0000006e8040723c */ /* 0x040fe20000001840 */
[----:B------:R-:W5:Y:S03]  /*a4c0*/  LDSM.16.MT88.4 R108, [R197+0x4100] ;  /* 0x00410000c56c783b */ /* 0x000f660000004200 */
[C---:B------:R-:W-:Y:S02]  /*a4d0*/  FMUL.FTZ R92, R3.reuse, R92 ;  /* 0x0000005c035c7220 */ /* 0x040fe40000410000 */
[C---:B------:R-:W-:Y:S02]  /*a4e0*/  FMUL.FTZ R93, R3.reuse, R93 ;  /* 0x0000005d035d7220 */ /* 0x040fe40000410000 */
[C---:B------:R-:W-:Y:S01]  /*a4f0*/  FMUL.FTZ R94, R2.reuse, R94 ;  /* 0x0000005e025e7220 */ /* 0x040fe20000410000 */
[----:B------:R-:W2:Y:S03]  /*a500*/  MUFU.EX2 R176, R176 ;  /* 0x000000b000b07308 */ /* 0x000ea60000000800 */
[C---:B------:R-:W-:Y:S02]  /*a510*/  FMUL.FTZ R95, R2.reuse, R95 ;  /* 0x0000005f025f7220 */ /* 0x040fe40000410000 */
[C---:B------:R-:W-:Y:S01]  /*a520*/  FMUL.FTZ R96, R3.reuse, R96 ;  /* 0x0000006003607220 */ /* 0x040fe20000410000 */
[C---:B-1----:R-:W-:Y:S03]  /*a530*/  HMMA.16816.F32 R68, R128.reuse, R104, R68 ;  /* 0x000000688044723c */ /* 0x042fe60000001844 */
[C---:B------:R-:W-:Y:S01]  /*a540*/  FMUL.FTZ R97, R3.reuse, R97 ;  /* 0x0000006103617220 */ /* 0x040fe20000410000 */
[----:B------:R-:W1:Y:S01]  /*a550*/  MUFU.EX2 R178, R178 ;  /* 0x000000b200b27308 */ /* 0x000e620000000800 */
[C---:B------:R-:W-:Y:S02]  /*a560*/  FMUL.FTZ R98, R2.reuse, R98 ;  /* 0x0000006202627220 */ /* 0x040fe40000410000 */
[C---:B------:R-:W-:Y:S01]  /*a570*/  FMUL.FTZ R99, R2.reuse, R99 ;  /* 0x0000006302637220 */ /* 0x040fe20000410000 */
[C---:B------:R-:W-:Y:S01]  /*a580*/  HMMA.16816.F32 R72, R128.reuse, R106, R72 ;  /* 0x0000006a8048723c */ /* 0x040fe20000001848 */
[----:B------:R-:W1:Y:S03]  /*a590*/  LDSM.16.MT88.4 R104, [R196+0x4100] ;  /* 0x00410000c468783b */ /* 0x000e660000004200 */
[C---:B------:R-:W-:Y:S02]  /*a5a0*/  FMUL.FTZ R76, R3.reuse, R76 ;  /* 0x0000004c034c7220 */ /* 0x040fe40000410000 */
[C---:B------:R-:W-:Y:S02]  /*a5b0*/  FMUL.FTZ R77, R3.reuse, R77 ;  /* 0x0000004d034d7220 */ /* 0x040fe40000410000 */
[C---:B------:R-:W-:Y:S04]  /*a5c0*/  FMUL.FTZ R78, R2.reuse, R78 ;  /* 0x0000004e024e7220 */ /* 0x040fe80000410000 */
[----:B------:R-:W-:Y:S02]  /*a5d0*/  FMUL.FTZ R79, R2, R79 ;  /* 0x0000004f024f7220 */ /* 0x000fe40000410000 */
[--C-:B------:R-:W-:Y:S02]  /*a5e0*/  FFMA.FTZ R179, R220, c[0x0][0x2d0], -R147.reuse ;  /* 0x0000b400dcb37a23 */ /* 0x100fe40000010893 */
[----:B------:R-:W-:Y:S02]  /*a5f0*/  FFMA.FTZ R220, R222, c[0x0][0x2d0], -R147 ;  /* 0x0000b400dedc7a23 */ /* 0x000fe40000010893 */
[--C-:B------:R-:W-:Y:S01]  /*a600*/  FFMA.FTZ R222, R156, c[0x0][0x2d0], -R145.reuse ;  /* 0x0000b4009cde7a23 */ /* 0x100fe20000010891 */
[C---:B---3--:R-:W-:Y:S01]  /*a610*/  HMMA.16816.F32 R76, R128.reuse, R100, R76 ;  /* 0x00000064804c723c */ /* 0x048fe2000000184c */
[----:B------:R-:W-:Y:S01]  /*a620*/  LDSM.16.MT88.4 R156, [R196+0x3900] ;  /* 0x00390000c49c783b */ /* 0x000fe20000004200 */
[----:B------:R-:W-:Y:S01]  /*a630*/  MUFU.EX2 R179, R179 ;  /* 0x000000b300b37308 */ /* 0x000fe20000000800 */
[C---:B------:R-:W-:Y:S02]  /*a640*/  FMUL.FTZ R80, R3.reuse, R80 ;  /* 0x0000005003507220 */ /* 0x040fe40000410000 */
[----:B------:R-:W-:Y:S02]  /*a650*/  FMUL.FTZ R81, R3, R81 ;  /* 0x0000005103517220 */ /* 0x000fe40000410000 */
[----:B------:R-:W-:Y:S01]  /*a660*/  FMUL.FTZ R82, R2, R82 ;  /* 0x0000005202527220 */ /* 0x000fe20000410000 */
[----:B--2---:R-:W-:Y:S01]  /*a670*/  F2FP.PACK_AB R100, R172, R171 ;  /* 0x000000abac64723e */ /* 0x004fe200000000ff */
[----:B------:R-:W-:Y:S03]  /*a680*/  FMUL.FTZ R83, R2, R83 ;  /* 0x0000005302537220 */ /* 0x000fe60000410000 */
[----:B----4-:R-:W-:Y:S01]  /*a690*/  F2FP.PACK_AB R101, R174, R173 ;  /* 0x000000adae65723e */ /* 0x010fe200000000ff */
[----:B------:R-:W-:Y:S01]  /*a6a0*/  FFMA.FTZ R181, R182, c[0x0][0x2d0], -R145 ;  /* 0x0000b400b6b57a23 */ /* 0x000fe20000010891 */
[----:B------:R-:W-:Y:S01]  /*a6b0*/  MUFU.EX2 R220, R220 ;  /* 0x000000dc00dc7308 */ /* 0x000fe20000000800 */
[--C-:B------:R-:W-:Y:S01]  /*a6c0*/  FFMA.FTZ R182, R162, c[0x0][0x2d0], -R147.reuse ;  /* 0x0000b400a2b67a23 */ /* 0x100fe20000010893 */
[C---:B------:R-:W-:Y:S01]  /*a6d0*/  HMMA.16816.F32 R80, R128.reuse, R102, R80 ;  /* 0x000000668050723c */ /* 0x040fe20000001850 */
[----:B------:R-:W-:Y:S02]  /*a6e0*/  LDSM.16.MT88.4 R160, [R203+0x5900] ;  /* 0x00590000cba0783b */ /* 0x000fe40000004200 */
[----:B------:R-:W-:Y:S02]  /*a6f0*/  FFMA.FTZ R147, R144, c[0x0][0x2d0], -R147 ;  /* 0x0000b40090937a23 */ /* 0x000fe40000010893 */
[--C-:B------:R-:W-:Y:S02]  /*a700*/  FFMA.FTZ R180, R180, c[0x0][0x2d0], -R145.reuse ;  /* 0x0000b400b4b47a23 */ /* 0x100fe40000010891 */
[----:B------:R-:W-:Y:S01]  /*a710*/  F2FP.PACK_AB R102, R176, R175 ;  /* 0x000000afb066723e */ /* 0x000fe200000000ff */
[C---:B-----5:R-:W-:Y:S01]  /*a720*/  HMMA.16816.F32 R84, R128.reuse, R108, R84 ;  /* 0x0000006c8054723c */ /* 0x060fe20000001854 */
[----:B------:R-:W2:Y:S03]  /*a730*/  MUFU.EX2 R228, R147 ;  /* 0x0000009300e47308 */ /* 0x000ea60000000800 */
[----:B-1----:R-:W-:Y:S01]  /*a740*/  F2FP.PACK_AB R103, R178, R177 ;  /* 0x000000b1b267723e */ /* 0x002fe200000000ff */
[--C-:B------:R-:W-:Y:S02]  /*a750*/  FFMA.FTZ R134, R134, c[0x0][0x2d0], -R145.reuse ;  /* 0x0000b40086867a23 */ /* 0x100fe40000010891 */
[----:B------:R-:W-:Y:S01]  /*a760*/  FFMA.FTZ R145, R133, c[0x0][0x2d0], -R145 ;  /* 0x0000b40085917a23 */ /* 0x000fe20000010891 */
[C---:B------:R-:W-:Y:S01]  /*a770*/  HMMA.16816.F32 R88, R128.reuse, R110, R88 ;  /* 0x0000006e8058723c */ /* 0x040fe20000001858 */
[----:B------:R-:W1:Y:S02]  /*a780*/  LDSM.16.MT88.4 R108, [R198+0x900] ;  /* 0x00090000c66c783b */ /* 0x000e640000004200 */
[----:B------:R3:W-:Y:S01]  /*a790*/  MUFU.EX2 R133, R145 ;  /* 0x0000009100857308 */ /* 0x0007e20000000800 */
[----:B------:R-:W-:Y:S01]  /*a7a0*/  FFMA.FTZ R170, R3, R212, R170 ;  /* 0x000000d403aa7223 */ /* 0x000fe200000100aa */
[----:B------:R-:W-:Y:S01]  /*a7b0*/  MOV R3, R0 ;  /* 0x0000000000037202 */ /* 0x000fe20000000f00 */
[----:B------:R-:W-:Y:S02]  /*a7c0*/  FFMA.FTZ R166, R2, R213, R166 ;  /* 0x000000d502a67223 */ /* 0x000fe400000100a6 */
[C---:B------:R-:W-:Y:S04]  /*a7d0*/  HMMA.16816.F32 R92, R128.reuse, R104, R92 ;  /* 0x00000068805c723c */ /* 0x040fe8000000185c */
[----:B------:R-:W-:Y:S01]  /*a7e0*/  FADD.FTZ R169, R169, R170 ;  /* 0x000000aaa9a97221 */ /* 0x000fe20000010000 */
[----:B------:R-:W-:Y:S01]  /*a7f0*/  MUFU.EX2 R181, R181 ;  /* 0x000000b500b57308 */ /* 0x000fe20000000800 */
[----:B------:R-:W-:Y:S02]  /*a800*/  FADD.FTZ R165, R165, R166 ;  /* 0x000000a6a5a57221 */ /* 0x000fe40000010000 */
[----:B------:R-:W-:Y:S01]  /*a810*/  HMMA.16816.F32 R96, R128, R106, R96 ;  /* 0x0000006a8060723c */ /* 0x000fe20000001860 */
[----:B------:R-:W4:Y:S03]  /*a820*/  LDSM.16.MT88.4 R104, [R196+0x2900] ;  /* 0x00290000c468783b */ /* 0x000f260000004200 */
[----:B------:R-:W-:Y:S03]  /*a830*/  FADD.FTZ R2, R168, R169 ;  /* 0x000000a9a8027221 */ /* 0x000fe60000010000 */
[----:B------:R-:W-:Y:S01]  /*a840*/  MUFU.EX2 R180, R180 ;  /* 0x000000b400b47308 */ /* 0x000fe20000000800 */
[C---:B------:R-:W-:Y:S01]  /*a850*/  HMMA.16816.F32 R4, R100.reuse, R112, R4 ;  /* 0x000000706404723c */ /* 0x040fe20000001804 */
[----:B---3--:R-:W-:Y:S04]  /*a860*/  LDSM.16.MT88.4 R144, [R203+0x3900] ;  /* 0x00390000cb90783b */ /* 0x008fe80000004200 */
[----:B------:R-:W-:Y:S03]  /*a870*/  FADD.FTZ R2, R167, R2 ;  /* 0x00000002a7027221 */ /* 0x000fe60000010000 */
[C---:B------:R-:W-:Y:S01]  /*a880*/  HMMA.16816.F32 R8, R100.reuse, R114, R8 ;  /* 0x000000726408723c */ /* 0x040fe20000001808 */
[----:B------:R-:W-:Y:S01]  /*a890*/  MUFU.EX2 R182, R182 ;  /* 0x000000b600b67308 */ /* 0x000fe20000000800 */
[----:B------:R-:W-:Y:S02]  /*a8a0*/  LDSM.16.MT88.4 R112, [R198+0x4900] ;  /* 0x00490000c670783b */ /* 0x000fe40000004200 */
[----:B------:R-:W-:Y:S04]  /*a8b0*/  FADD.FTZ R171, R171, R2 ;  /* 0x00000002abab7221 */ /* 0x000fe80000010000 */
[----:B------:R-:W-:Y:S01]  /*a8c0*/  FADD.FTZ R172, R172, R171 ;  /* 0x000000abacac7221 */ /* 0x000fe20000010000 */
[C---:B-1----:R-:W-:Y:S02]  /*a8d0*/  HMMA.16816.F32 R12, R100.reuse, R108, R12 ;  /* 0x0000006c640c723c */ /* 0x042fe4000000180c */
[----:B------:R-:W-:Y:S01]  /*a8e0*/  MUFU.EX2 R222, R222 ;  /* 0x000000de00de7308 */ /* 0x000fe20000000800 */
[----:B------:R-:W-:Y:S04]  /*a8f0*/  FADD.FTZ R175, R175, R172 ;  /* 0x000000acafaf7221 */ /* 0x000fe80000010000 */
[----:B------:R-:W-:Y:S01]  /*a900*/  FADD.FTZ R176, R176, R175 ;  /* 0x000000afb0b07221 */ /* 0x000fe20000010000 */
[C---:B------:R-:W-:Y:S01]  /*a910*/  HMMA.16816.F32 R16, R100.reuse, R110, R16 ;  /* 0x0000006e6410723c */ /* 0x040fe20000001810 */
[----:B------:R-:W1:Y:S03]  /*a920*/  LDSM.16.MT88.4 R108, [R203+0x4900] ;  /* 0x00490000cb6c783b */ /* 0x000e660000004200 */
[----:B------:R-:W3:Y:S04]  /*a930*/  MUFU.EX2 R134, R134 ;  /* 0x0000008600867308 */ /* 0x000ee80000000800 */
        /* <DEDUP_REMOVED lines=9> */
[C---:B------:R-:W-:Y:S07]  /*a9d0*/  HMMA.16816.F32 R44, R100.reuse, R136, R44 ;  /* 0x00000088642c723c */ /* 0x040fee000000182c */
[----:B------:R-:W-:Y:S01]  /*a9e0*/  F2FP.PACK_AB R136, R224, R223 ;  /* 0x000000dfe088723e */ /* 0x000fe200000000ff */
[C---:B------:R-:W-:Y:S04]  /*a9f0*/  HMMA.16816.F32 R48, R100.reuse, R138, R48 ;  /* 0x0000008a6430723c */ /* 0x040fe80000001830 */
[----:B------:R-:W-:Y:S03]  /*aa00*/  F2FP.PACK_AB R137, R226, R225 ;  /* 0x000000e1e289723e */ /* 0x000fe600000000ff */
[----:B--2---:R-:W-:Y:S01]  /*aa10*/  F2FP.PACK_AB R138, R228, R227 ;  /* 0x000000e3e48a723e */ /* 0x004fe200000000ff */
[C---:B------:R-:W-:Y:S04]  /*aa20*/  HMMA.16816.F32 R52, R100.reuse, R140, R52 ;  /* 0x0000008c6434723c */ /* 0x040fe80000001834 */
[----:B---3--:R-:W-:Y:S04]  /*aa30*/  F2FP.PACK_AB R139, R133, R134 ;  /* 0x00000086858b723e */ /* 0x008fe800000000ff */
[C---:B------:R-:W-:Y:S01]  /*aa40*/  HMMA.16816.F32 R56, R100.reuse, R142, R56 ;  /* 0x0000008e6438723c */ /* 0x040fe20000001838 */
[----:B------:R-:W-:Y:S07]  /*aa50*/  LDSM.16.MT88.4 R140, [R196+0x1900] ;  /* 0x00190000c48c783b */ /* 0x000fee0000004200 */
[C---:B----4-:R-:W-:Y:S08]  /*aa60*/  HMMA.16816.F32 R60, R100.reuse, R104, R60 ;  /* 0x00000068643c723c */ /* 0x050ff0000000183c */
        /* <DEDUP_REMOVED lines=16> */
[----:B------:R-:W-:Y:S02]  /*ab70*/  F2FP.PACK_AB R102, R183, R182 ;  /* 0x000000b6b766723e */ /* 0x000fe400000000ff */
[----:B------:R-:W-:Y:S07]  /*ab80*/  F2FP.PACK_AB R103, R222, R221 ;  /* 0x000000ddde67723e */ /* 0x000fee00000000ff */
[C---:B-1----:R-:W-:Y:S08]  /*ab90*/  HMMA.16816.F32 R4, R100.reuse, R108, R4 ;  /* 0x0000006c6404723c */ /* 0x042ff00000001804 */
[C---:B------:R-:W-:Y:S01]  /*aba0*/  HMMA.16816.F32 R8, R100.reuse, R110, R8 ;  /* 0x0000006e6408723c */ /* 0x040fe20000001808 */
[----:B------:R-:W1:Y:S07]  /*abb0*/  LDSM.16.MT88.4 R108, [R197+0x3100] ;  /* 0x00310000c56c783b */ /* 0x000e6e0000004200 */
[C---:B------:R-:W-:Y:S08]  /*abc0*/  HMMA.16816.F32 R12, R100.reuse, R120, R12 ;  /* 0x00000078640c723c */ /* 0x040ff0000000180c */
[C---:B------:R-:W-:Y:S08]  /*abd0*/  HMMA.16816.F32 R16, R100.reuse, R122, R16 ;  /* 0x0000007a6410723c */ /* 0x040ff00000001810 */
[C---:B---3--:R-:W-:Y:S08]  /*abe0*/  HMMA.16816.F32 R20, R100.reuse, R112, R20 ;  /* 0x000000706414723c */ /* 0x048ff00000001814 */
        /* <DEDUP_REMOVED lines=51> */
[----:B------:R-:W-:Y:S01]  /*af20*/  FADD.FTZ R4, R135, R4 ;  /* 0x0000000487047221 */ /* 0x000fe20000010000 */
[----:B------:R-:W-:Y:S01]  /*af30*/  MOV R135, R132 ;  /* 0x0000008400877202 */ /* 0x000fe20000000f00 */
[----:B------:R-:W-:Y:S02]  /*af40*/  FADD.FTZ R5, R179, R176 ;  /* 0x000000b0b3057221 */ /* 0x000fe40000010000 */
[----:B------:R-:W-:Y:S01]  /*af50*/  FADD.FTZ R173, R173, R4 ;  /* 0x00000004adad7221 */ /* 0x000fe20000010000 */
[C---:B---3--:R-:W-:Y:S03]  /*af60*/  HMMA.16816.F32 R84, R136.reuse, R8, R84 ;  /* 0x000000088854723c */ /* 0x048fe60000001854 */
[----:B------:R-:W-:Y:S02]  /*af70*/  FADD.FTZ R174, R174, R173 ;  /* 0x000000adaeae7221 */ /* 0x000fe40000010000 */
[----:B------:R-:W-:Y:S02]  /*af80*/  FADD.FTZ R5, R220, R5 ;  /* 0x00000005dc057221 */ /* 0x000fe40000010000 */
[----:B------:R-:W-:Y:S01]  /*af90*/  FADD.FTZ R177, R177, R174 ;  /* 0x000000aeb1b17221 */ /* 0x000fe20000010000 */
[C---:B------:R-:W-:Y:S04]  /*afa0*/  HMMA.16816.F32 R88, R136.reuse, R10, R88 ;  /* 0x0000000a8858723c */ /* 0x040fe80000001858 */
[----:B------:R-:W-:Y:S02]  /*afb0*/  FADD.FTZ R178, R178, R177 ;  /* 0x000000b1b2b27221 */ /* 0x000fe40000010000 */
[----:B------:R-:W-:Y:S02]  /*afc0*/  FADD.FTZ R2, R182, R5 ;  /* 0x00000005b6027221 */ /* 0x000fe40000010000 */
[----:B------:R-:W-:Y:S01]  /*afd0*/  FADD.FTZ R181, R181, R178 ;  /* 0x000000b2b5b57221 */ /* 0x000fe20000010000 */
[C---:B--2---:R-:W-:Y:S03]  /*afe0*/  HMMA.16816.F32 R92, R136.reuse, R12, R92 ;  /* 0x0000000c885c723c */ /* 0x044fe6000000185c */
[----:B------:R-:W-:Y:S02]  /*aff0*/  FADD.FTZ R180, R180, R181 ;  /* 0x000000b5b4b47221 */ /* 0x000fe40000010000 */
[----:B------:R-:W-:Y:S02]  /*b000*/  FADD.FTZ R2, R183, R2 ;  /* 0x00000002b7027221 */ /* 0x000fe40000010000 */
[----:B------:R-:W-:Y:S01]  /*b010*/  FADD.FTZ R221, R221, R180 ;  /* 0x000000b4dddd7221 */ /* 0x000fe20000010000 */
[----:B------:R-:W-:Y:S04]  /*b020*/  HMMA.16816.F32 R96, R136, R14, R96 ;  /* 0x0000000e8860723c */ /* 0x000fe80000001860 */
[----:B------:R-:W-:Y:S02]  /*b030*/  FADD.FTZ R222, R222, R221 ;  /* 0x000000dddede7221 */ /* 0x000fe40000010000 */
[----:B------:R-:W-:Y:S02]  /*b040*/  FADD.FTZ R223, R223, R2 ;  /* 0x00000002dfdf7221 */ /* 0x000fe40000010000 */
[----:B------:R-:W-:Y:S04]  /*b050*/  FADD.FTZ R225, R225, R222 ;  /* 0x000000dee1e17221 */ /* 0x000fe80000010000 */
[----:B------:R-:W-:Y:S02]  /*b060*/  FADD.FTZ R224, R224, R223 ;  /* 0x000000dfe0e07221 */ /* 0x000fe40000010000 */
[----:B------:R-:W-:Y:S02]  /*b070*/  FADD.FTZ R225, R226, R225 ;  /* 0x000000e1e2e17221 */ /* 0x000fe40000010000 */
[----:B------:R-:W-:Y:S02]  /*b080*/  FADD.FTZ R227, R227, R224 ;  /* 0x000000e0e3e37221 */ /* 0x000fe40000010000 */
[----:B------:R-:W-:Y:S02]  /*b090*/  FADD.FTZ R134, R134, R225 ;  /* 0x000000e186867221 */ /* 0x000fe40000010000 */
[----:B------:R-:W-:Y:S02]  /*b0a0*/  FADD.FTZ R212, R228, R227 ;  /* 0x000000e3e4d47221 */ /* 0x000fe40000010000 */
[----:B------:R-:W-:Y:S01]  /*b0b0*/  FADD.FTZ R213, R133, R134 ;  /* 0x0000008685d57221 */ /* 0x000fe20000010000 */
[----:B------:R-:W-:-:S05]  /*b0c0*/  @P0 BRA `(.L_x_598) ;  /* 0xffffd60000000947 */ /* 0x000fca000383ffff */
.L_x_597:
        /* <DEDUP_REMOVED lines=123> */
.L_x_585:
        /* <DEDUP_REMOVED lines=165> */
.L_x_602:
        /* <DEDUP_REMOVED lines=146> */
.L_x_604:
[----:B--2---:R-:W-:Y:S05]  /*cbf0*/  BSYNC B0 ;  /* 0x0000000000007941 */ /* 0x004fea0003800000 */
.L_x_603:
        /* <DEDUP_REMOVED lines=23> */
.L_x_606:
[----:B------:R-:W-:Y:S05]  /*cd70*/  BSYNC B0 ;  /* 0x0000000000007941 */ /* 0x000fea0003800000 */
.L_x_605:
        /* <DEDUP_REMOVED lines=23> */
.L_x_608:
[----:B------:R-:W-:Y:S05]  /*cef0*/  BSYNC B0 ;  /* 0x0000000000007941 */ /* 0x000fea0003800000 */
.L_x_607:
        /* <DEDUP_REMOVED lines=24> */
.L_x_601:
        /* <DEDUP_REMOVED lines=31> */
.L_x_609:
        /* <DEDUP_REMOVED lines=43> */
.L_x_611:
[----:B------:R-:W-:Y:S05]  /*d520*/  BSYNC B0 ;  /* 0x0000000000007941 */ /* 0x000fea0003800000 */
.L_x_610:
[----:B-1----:R-:W1:Y:S01]  /*d530*/  S2R R5, SR_CTAID.X ;  /* 0x0000000000057919 */ /* 0x002e620000002500 */
        /* <DEDUP_REMOVED lines=69> */
.L_x_613:
[----:B------:R-:W-:Y:S05]  /*d990*/  BSYNC B0 ;  /* 0x0000000000007941 */ /* 0x000fea0003800000 */
.L_x_612:
        /* <DEDUP_REMOVED lines=21> */
.L_x_615:
[----:B------:R-:W-:Y:S05]  /*daf0*/  BSYNC B0 ;  /* 0x0000000000007941 */ /* 0x000fea0003800000 */
.L_x_614:
        /* <DEDUP_REMOVED lines=21> */
.L_x_617:
[----:B------:R-:W-:Y:S05]  /*dc50*/  BSYNC B0 ;  /* 0x0000000000007941 */ /* 0x000fea0003800000 */
.L_x_616:
        /* <DEDUP_REMOVED lines=22> */
.L_x_618:
        /* <DEDUP_REMOVED lines=12> */
.L_x_2997:


//--------------------- .text._ZN7cutlass13device_kernelIN5flash19enable_sm80_to_sm89INS1_16FlashAttnFwdSm80INS1_25CollectiveMainloopFwdSm80ILi8ELi1ELb0EN4cute5tupleIJNS5_1CILi128EEENS7_ILi64EEENS7_ILi192EEEEEELi192ENS_6half_tEfNS_4arch4Sm80ELb1ELb0ELb1ELb1ELb1ELb1ELb1ELb0EEENS1_21CollectiveEpilogueFwdINS6_IJS8_SA_S9_EEENS6_IJNS7_ILi1EEESI_SI_EEESC_SE_Li256ELb1ELb1ELb0ELb0EEENS1_19SingleTileSchedulerILb1ELb0ELb1ELi128EEEEEEEEEvNT_6ParamsE --------------------------
	.section	.text._ZN7cutlass13device_kernelIN5flash19enable_sm80_to_sm89INS1_16FlashAttnFwdSm80INS1_25CollectiveMainloopFwdSm80ILi8ELi1ELb0EN4cute5tupleIJNS5_1CILi128EEENS7_ILi64EEENS7_ILi192EEEEEELi192ENS_6half_tEfNS_4arch4Sm80ELb1ELb0ELb1ELb1ELb1ELb1ELb1ELb0EEENS1_21CollectiveEpilogueFwdINS6_IJS8_SA_S9_EEENS6_IJNS7_ILi1EEESI_SI_EEESC_SE_Li256ELb1ELb1ELb0ELb0EEENS1_19SingleTileSchedulerILb1ELb0ELb1ELi128EEEEEEEEEvNT_6ParamsE,"ax",@progbits
	.sectioninfo	@"SHI_REGISTERS=244"
	.align	128
.text._ZN7cutlass13device_kernelIN5flash19enable_sm80_to_sm89INS1_16FlashAttnFwdSm80INS1_25CollectiveMainloopFwdSm80ILi8ELi1ELb0EN4cute5tupleIJNS5_1CILi128EEENS7_ILi64EEENS7_ILi192EEEEEELi192ENS_6half_tEfNS_4arch4Sm80ELb1ELb0ELb1ELb1ELb1ELb1ELb1ELb0EEENS1_21CollectiveEpilogueFwdINS6_IJS8_SA_S9_EEENS6_IJNS7_ILi1EEESI_SI_EEESC_SE_Li256ELb1ELb1ELb0ELb0EEENS1_19SingleTileSchedulerILb1ELb0ELb1ELi128EEEEEEEEEvNT_6ParamsE:
        .type           _ZN7cutlass13device_kernelIN5flash19enable_sm80_to_sm89INS1_16FlashAttnFwdSm80INS1_25CollectiveMainloopFwdSm80ILi8ELi1ELb0EN4cute5tupleIJNS5_1CILi128EEENS7_ILi64EEENS7_ILi192EEEEEELi192ENS_6half_tEfNS_4arch4Sm80ELb1ELb0ELb1ELb1ELb1ELb1ELb1ELb0EEENS1_21CollectiveEpilogueFwdINS6_IJS8_SA_S9_EEENS6_IJNS7_ILi1EEESI_SI_EEESC_SE_Li256ELb1ELb1ELb0ELb0EEENS1_19SingleTileSchedulerILb1ELb0ELb1ELi128EEEEEEEEEvNT_6ParamsE,@function
        .size           _ZN7cutlass13device_kernelIN5flash19enable_sm80_to_sm89INS1_16FlashAttnFwdSm80INS1_25CollectiveMainloopFwdSm80ILi8ELi1ELb0EN4cute5tupleIJNS5_1CILi128EEENS7_ILi64EEENS7_ILi192EEEEEELi192ENS_6half_tEfNS_4arch4Sm80ELb1ELb0ELb1ELb1ELb1ELb1ELb1ELb0EEENS1_21CollectiveEpilogueFwdINS6_IJS8_SA_S9_EEENS6_IJNS7_ILi1EEESI_SI_EEESC_SE_Li256ELb1ELb1ELb0ELb0EEENS1_19SingleTileSchedulerILb1ELb0ELb1ELi128EEEEEEEEEvNT_6ParamsE,(.L_x_2998 - _ZN7cutlass13device_kernelIN5flash19enable_sm80_to_sm89INS1_16FlashAttnFwdSm80INS1_25CollectiveMainloopFwdSm80ILi8ELi1ELb0EN4cute5tupleIJNS5_1CILi128EEENS7_ILi64EEENS7_ILi192EEEEEELi192ENS_6half_tEfNS_4arch4Sm80ELb1ELb0ELb1ELb1ELb1ELb1ELb1ELb0EEENS1_21CollectiveEpilogueFwdINS6_IJS8_SA_S9_EEENS6_IJNS7_ILi1EEESI_SI_EEESC_SE_Li256ELb1ELb1ELb0ELb0EEENS1_19SingleTileSchedulerILb1ELb0ELb1ELi128EEEEEEEEEvNT_6ParamsE)
        .other          _ZN7cutlass13device_kernelIN5flash19enable_sm80_to_sm89INS1_16FlashAttnFwdSm80INS1_25CollectiveMainloopFwdSm80ILi8ELi1ELb0EN4cute5tupleIJNS5_1CILi128EEENS7_ILi64EEENS7_ILi192EEEEEELi192ENS_6half_tEfNS_4arch4Sm80ELb1ELb0ELb1ELb1ELb1ELb1ELb1ELb0EEENS1_21CollectiveEpilogueFwdINS6_IJS8_SA_S9_EEENS6_IJNS7_ILi1EEESI_SI_EEESC_SE_Li256ELb1ELb1ELb0ELb0EEENS1_19SingleTileSchedulerILb1ELb0ELb1ELi128EEEEEEEEEvNT_6ParamsE,@"STO_CUDA_ENTRY STV_DEFAULT"
_ZN7cutlass13device_kernelIN5flash19enable_sm80_to_sm89INS1_16FlashAttnFwdSm80INS1_25CollectiveMainloopFwdSm80ILi8ELi1ELb0EN4cute5tupleIJNS5_1CILi128EEENS7_ILi64EEENS7_ILi192EEEEEELi192ENS_6half_tEfNS_4arch4Sm80ELb1ELb0ELb1ELb1ELb1ELb1ELb1ELb0EEENS1_21CollectiveEpilogueFwdINS6_IJS8_SA_S9_EEENS6_IJNS7_ILi1EEESI_SI_EEESC_SE_Li256ELb1ELb1ELb0ELb0EEENS1_19SingleTileSchedulerILb1ELb0ELb1ELi128EEEEEEEEEvNT_6ParamsE:
        /* <DEDUP_REMOVED lines=20> */
.L_x_620:
        /* <DEDUP_REMOVED lines=13> */
.L_x_622:
[----:B------:R-:W-:Y:S02]  /*0210*/  ULDC UR5, c[0x0][0x54c] ;  /* 0x0001530000057ab9 */ /* 0x000fe40000000800 */
.L_x_621:
[----:B------:R-:W-:Y:S02]  /*0220*/  ULDC UR4, c[0x0][0x548] ;  /* 0x0001520000047ab9 */ /* 0x000fe40000000800 */
[----:B------:R-:W-:-:S02]  /*0230*/  USHF.L.U32 UR12, UR12, 0x7, URZ ;  /* 0x000000070c0c7899 */ /* 0x000fc4000800063f */
[----:B------:R-:W-:-:S04]  /*0240*/  UIMAD UR4, UR5, UR4, URZ ;  /* 0x00000004050472a4 */ /* 0x000fc8000f8e023f */
[----:B------:R-:W-:-:S04]  /*0250*/  UISETP.GE.AND UP0, UPT, UR12, UR4, UPT ;  /* 0x000000040c00728c */ /* 0x000fc8000bf06270 */
[----:B------:R-:W-:Y:S01]  /*0260*/  USEL UR18, UR18, 0xffffffff, !UP0 ;  /* 0xffffffff12127887 */ /* 0x000fe2000c000000 */
[----:B------:R-:W-:Y:S05]  /*0270*/  BRA `(.L_x_623) ;  /* 0x000001b000007947 */ /* 0x000fea0003800000 */
.L_x_619:
        /* <DEDUP_REMOVED lines=8> */
.L_x_624:
        /* <DEDUP_REMOVED lines=13> */
.L_x_626:
[----:B------:R-:W-:Y:S02]  /*03d0*/  ULDC UR5, c[0x0][0x54c] ;  /* 0x0001530000057ab9 */ /* 0x000fe40000000800 */
.L_x_625:
[----:B------:R-:W-:Y:S02]  /*03e0*/  ULDC UR4, c[0x0][0x548] ;  /* 0x0001520000047ab9 */ /* 0x000fe40000000800 */
[----:B------:R-:W-:-:S02]  /*03f0*/  USHF.L.U32 UR12, UR12, 0x7, URZ ;  /* 0x000000070c0c7899 */ /* 0x000fc4000800063f */
[----:B------:R-:W-:-:S04]  /*0400*/  UIMAD UR4, UR5, UR4, URZ ;  /* 0x00000004050472a4 */ /* 0x000fc8000f8e023f */
[----:B------:R-:W-:-:S04]  /*0410*/  UISETP.GE.AND UP0, UPT, UR12, UR4, UPT ;  /* 0x000000040c00728c */ /* 0x000fc8000bf06270 */
[----:B------:R-:W-:-:S06]  /*0420*/  USEL UR18, UR18, 0xffffffff, !UP0 ;  /* 0xffffffff12127887 */ /* 0x000fcc000c000000 */
.L_x_623:
        /* <DEDUP_REMOVED lines=10> */
[----:B------:R-:W-:Y:S01]  /*04d0*/  UISETP.NE.AND.EX UP1, UPT, URZ, UR7, UPT, UP1 ;  /* 0x000000073f00728c */ /* 0x000fe2000bf25310 */
[----:B------:R-:W-:Y:S01]  /*04e0*/  PLOP3.LUT P1, PT, PT, PT, UP0, 0x80, 0x0 ;  /* 0x000000000000781c */ /* 0x000fe20003f2f008 */
[----:B------:R-:W-:Y:S02]  /*04f0*/  ULDC.64 UR8, c[0x0][0x370] ;  /* 0x0000dc0000087ab9 */ /* 0x000fe40000000a00 */
[----:B------:R-:W-:Y:S02]  /*0500*/  ULDC.64 UR6, c[0x0][0x348] ;  /* 0x0000d20000067ab9 */ /* 0x000fe40000000a00 */
[----:B------:R-:W-:Y:S01]  /*0510*/  @UP0 UIMAD.WIDE UR4, UR18, UR19, UR4 ;  /* 0x00000013120402a5 */ /* 0x000fe2000f8e0204 */
[----:B------:R-:W-:Y:S01]  /*0520*/  PLOP3.LUT P2, PT, PT, PT, UP1, 0x80, 0x0 ;  /* 0x000000000000781c */ /* 0x000fe20003f4f018 */
[----:B------:R-:W-:Y:S01]  /*0530*/  UIMAD.WIDE UR6, UR18, UR19, UR6 ;  /* 0x00000013120672a5 */ /* 0x000fe2000f8e0206 */
[----:B------:R-:W-:Y:S02]  /*0540*/  ISETP.NE.U32.AND P4, PT, RZ, c[0x0][0x350], PT ;  /* 0x0000d400ff007a0c */ /* 0x000fe40003f85070 */
[----:B------:R-:W-:Y:S01]  /*0550*/  @UP1 UIMAD.WIDE UR8, UR18, UR19, UR8 ;  /* 0x00000013120812a5 */ /* 0x000fe2000f8e0208 */
[----:B------:R-:W-:Y:S01]  /*0560*/  IMAD.U32 R4, RZ, RZ, UR4 ;  /* 0x00000004ff047e24 */ /* 0x000fe2000f8e00ff */
[----:B------:R-:W-:Y:S01]  /*0570*/  MOV R5, UR5 ;  /* 0x0000000500057c02 */ /* 0x000fe20008000f00 */
[----:B------:R-:W-:Y:S01]  /*0580*/  ULDC.64 UR4, c[0x0][0x358] ;  /* 0x0000d60000047ab9 */ /* 0x000fe20000000a00 */
[----:B------:R-:W-:Y:S01]  /*0590*/  IMAD.U32 R8, RZ, RZ, UR6 ;  /* 0x00000006ff087e24 */ /* 0x000fe2000f8e00ff */
[----:B------:R-:W-:Y:S01]  /*05a0*/  UISETP.NE.U32.AND UP3, UPT, URZ, UR4, UPT ;  /* 0x000000043f00728c */ /* 0x000fe2000bf65070 */
[----:B------:R-:W-:Y:S01]  /*05b0*/  IMAD.U32 R9, RZ, RZ, UR7 ;  /* 0x00000007ff097e24 */ /* 0x000fe2000f8e00ff */
[----:B------:R-:W-:Y:S01]  /*05c0*/  ISETP.NE.AND.EX P4, PT, RZ, c[0x0][0x354], PT, P4 ;  /* 0x0000d500ff007a0c */ /* 0x000fe20003f85340 */
[----:B------:R-:W-:Y:S01]  /*05d0*/  IMAD.U32 R6, RZ, RZ, UR8 ;  /* 0x00000008ff067e24 */ /* 0x000fe2000f8e00ff */
[----:B------:R-:W-:Y:S01]  /*05e0*/  UISETP.NE.AND.EX UP3, UPT, URZ, UR5, UPT, UP3 ;  /* 0x000000053f00728c */ /* 0x000fe2000bf65330 */
[----:B------:R-:W-:Y:S01]  /*05f0*/  IMAD.U32 R7, RZ, RZ, UR9 ;  /* 0x00000009ff077e24 */ /* 0x000fe2000f8e00ff */
[----:B------:R-:W-:Y:S01]  /*0600*/  ULDC.64 UR6, c[0x0][0x350] ;  /* 0x0000d40000067ab9 */ /* 0x000fe20000000a00 */
[----:B------:R1:W2:Y:S01]  /*0610*/  @P1 LDG.E R0, [R4.64] ;  /* 0x0000001404001981 */ /* 0x0002a2000c1e1900 */
[----:B------:R-:W-:-:S02]  /*0620*/  ULDC.64 UR4, c[0x0][0x358] ;  /* 0x0000d60000047ab9 */ /* 0x000fc40000000a00 */
[----:B------:R-:W-:Y:S01]  /*0630*/  PLOP3.LUT P0, PT, PT, PT, UP3, 0x80, 0x0 ;  /* 0x000000000000781c */ /* 0x000fe20003f0f038 */
[----:B------:R-:W-:Y:S01]  /*0640*/  UIMAD.WIDE UR6, UR18, UR19, UR6 ;  /* 0x00000013120672a5 */ /* 0x000fe2000f8e0206 */
[----:B------:R3:W4:Y:S01]  /*0650*/  @P2 LDG.E R3, [R6.64] ;  /* 0x0000001406032981 */ /* 0x000722000c1e1900 */
[----:B------:R-:W-:Y:S01]  /*0660*/  UIMAD.WIDE UR4, UR18, UR19, UR4 ;  /* 0x00000013120472a5 */ /* 0x000fe2000f8e0204 */
[----:B------:R-:W-:Y:S01]  /*0670*/  MOV R83, RZ ;  /* 0x000000ff00537202 */ /* 0x000fe20000000f00 */
[----:B------:R-:W-:Y:S01]  /*0680*/  IMAD.MOV.U32 R153, RZ, RZ, RZ ;  /* 0x000000ffff997224 */ /* 0x000fe200078e00ff */
[----:B------:R-:W4:Y:S03]  /*0690*/  @P3 LDG.E R2, [R8.64] ;  /* 0x0000001408023981 */ /* 0x000f26000c1e1900 */
[----:B-1----:R-:W-:Y:S01]  /*06a0*/  IMAD.U32 R4, RZ, RZ, UR4 ;  /* 0x00000004ff047e24 */ /* 0x002fe2000f8e00ff */
[----:B------:R-:W-:Y:S01]  /*06b0*/  MOV R5, UR5 ;  /* 0x0000000500057c02 */ /* 0x000fe20008000f00 */
[----:B---3--:R-:W-:Y:S01]  /*06c0*/  IMAD.U32 R6, RZ, RZ, UR6 ;  /* 0x00000006ff067e24 */ /* 0x008fe2000f8e00ff */
[----:B------:R-:W-:-:S03]  /*06d0*/  MOV R7, UR7 ;  /* 0x0000000700077c02 */ /* 0x000fc60008000f00 */
[----:B------:R1:W5:Y:S04]  /*06e0*/  @P0 LDG.E R153, [R4.64] ;  /* 0x0000001404990981 */ /* 0x000368000c1e1900 */
[----:B------:R1:W5:Y:S01]  /*06f0*/  @P4 LDG.E R83, [R6.64] ;  /* 0x0000001406534981 */ /* 0x000362000c1e1900 */
[----:B------:R-:W3:Y:S01]  /*0700*/  S2UR UR11, SR_CTAID.Y ;  /* 0x00000000000b79c3 */ /* 0x000ee20000002600 */
[----:B------:R-:W-:Y:S02]  /*0710*/  UMOV UR13, URZ ;  /* 0x0000003f000d7c82 */ /* 0x000fe40008000000 */
[----:B------:R-:W-:Y:S02]  /*0720*/  ULDC UR17, c[0x0][0x168] ;  /* 0x00005a0000117ab9 */ /* 0x000fe40000000800 */
[----:B------:R-:W-:-:S02]  /*0730*/  UMOV UR14, URZ ;  /* 0x0000003f000e7c82 */ /* 0x000fc40008000000 */
[----:B------:R-:W-:Y:S02]  /*0740*/  ULDC UR4, c[0x0][0x2ac] ;  /* 0x0000ab0000047ab9 */ /* 0x000fe40000000800 */
[----:B------:R-:W-:Y:S02]  /*0750*/  ULDC UR16, c[0x0][0x1d0] ;  /* 0x0000740000107ab9 */ /* 0x000fe40000000800 */
[----:B------:R-:W-:Y:S02]  /*0760*/  UIMAD UR16, UR4, UR16, URZ ;  /* 0x00000010041072a4 */ /* 0x000fe4000f8e023f */
[----:B------:R-:W-:Y:S02]  /*0770*/  ULDC UR15, c[0x0][0x228] ;  /* 0x00008a00000f7ab9 */ /* 0x000fe40000000800 */
[----:B---3--:R-:W-:Y:S01]  /*0780*/  USHF.R.S32.HI UR10, URZ, 0x1f, UR11 ;  /* 0x0000001f3f0a7899 */ /* 0x008fe2000801140b */
[----:B--2---:R1:W2:Y:S08]  /*0790*/  @P1 R2UR UR17, R0 ;  /* 0x00000000001113c2 */ /* 0x0042b000000e0000 */
[----:B----4-:R1:W3:Y:S08]  /*07a0*/  @P2 R2UR UR13, R3 ;  /* 0x00000000030d23c2 */ /* 0x0102f000000e0000 */
[----:B------:R1:W4:Y:S01]  /*07b0*/  @P3 R2UR UR14, R2 ;  /* 0x00000000020e33c2 */ /* 0x00032200000e0000 */
[----:B------:R-:W-:Y:S05]  /*07c0*/  @P1 BRA `(.L_x_627) ;  /* 0x0000006000001947 */ /* 0x000fea0003800000 */
[----:B------:R-:W-:Y:S05]  /*07d0*/  @!P3 BRA `(.L_x_627) ;  /* 0x000000500000b947 */ /* 0x000fea0003800000 */
[----:B-1--4-:R-:W4:Y:S04]  /*07e0*/  LDG.E R0, [R8.64] ;  /* 0x0000001408007981 */ /* 0x012f28000c1e1900 */
[----:B---3--:R-:W3:Y:S01]  /*07f0*/  LDG.E R2, [R8.64+0x4] ;  /* 0x0000041408027981 */ /* 0x008ee2000c1e1900 */
[----:B--2-4-:R-:W1:Y:S08]  /*0800*/  R2UR UR17, R0 ;  /* 0x00000000001173c2 */ /* 0x014e7000000e0000 */
[----:B---3--:R-:W1:Y:S02]  /*0810*/  R2UR UR4, R2 ;  /* 0x00000000020473c2 */ /* 0x008e6400000e0000 */
[----:B-1----:R-:W-:-:S06]  /*0820*/  UIADD3 UR17, -UR17, UR4, URZ ;  /* 0x0000000411117290 */ /* 0x002fcc000fffe13f */
.L_x_627:
[----:B------:R-:W-:-:S04]  /*0830*/  ISETP.NE.U32.AND P1, PT, RZ, c[0x0][0x368], PT ;  /* 0x0000da00ff007a0c */ /* 0x000fc80003f25070 */
[----:B------:R-:W-:-:S13]  /*0840*/  ISETP.NE.AND.EX P1, PT, RZ, c[0x0][0x36c], PT, P1 ;  /* 0x0000db00ff007a0c */ /* 0x000fda0003f25310 */
[----:B------:R-:W-:Y:S05]  /*0850*/  @!P1 BRA `(.L_x_628) ;  /* 0x0000007000009947 */ /* 0x000fea0003800000 */
[----:B------:R-:W-:Y:S02]  /*0860*/  ULDC.64 UR4, c[0x0][0x368] ;  /* 0x0000da0000047ab9 */ /* 0x000fe40000000a00 */
[----:B------:R-:W-:-:S06]  /*0870*/  UIMAD.WIDE UR4, UR18, UR19, UR4 ;  /* 0x00000013120472a5 */ /* 0x000fcc000f8e0204 */
[----:B-1----:R-:W-:Y:S02]  /*0880*/  MOV R2, UR4 ;  /* 0x0000000400027c02 */ /* 0x002fe40008000f00 */
[----:B------:R-:W-:-:S05]  /*0890*/  MOV R3, UR5 ;  /* 0x0000000500037c02 */ /* 0x000fca0008000f00 */
[----:B----4-:R-:W4:Y:S02]  /*08a0*/  LDG.E R0, [R2.64] ;  /* 0x0000001402007981 */ /* 0x010f24000c1e1900 */
[----:B----4-:R1:W4:Y:S02]  /*08b0*/  R2UR UR16, R0 ;  /* 0x00000000001073c2 */ /* 0x01032400000e0000 */
[----:B-1--4-:R-:W-:Y:S05]  /*08c0*/  BRA `(.L_x_629) ;  /* 0x0000006000007947 */ /* 0x012fea0003800000 */
.L_x_628:
[----:B------:R-:W-:Y:S05]  /*08d0*/  @!P4 BRA `(.L_x_629) ;  /* 0x000000500000c947 */ /* 0x000fea0003800000 */
[----:B-1--4-:R-:W4:Y:S04]  /*08e0*/  LDG.E R0, [R6.64] ;  /* 0x0000001406007981 */ /* 0x012f28000c1e1900 */
[----:B---3--:R-:W3:Y:S01]  /*08f0*/  LDG.E R2, [R6.64+0x4] ;  /* 0x0000041406027981 */ /* 0x008ee2000c1e1900 */
[----:B----4-:R-:W1:Y:S08]  /*0900*/  R2UR UR16, R0 ;  /* 0x00000000001073c2 */ /* 0x010e7000000e0000 */
[----:B---3--:R-:W1:Y:S02]  /*0910*/  R2UR UR4, R2 ;  /* 0x00000000020473c2 */ /* 0x008e6400000e0000 */
[----:B-1----:R-:W-:-:S06]  /*0920*/  UIADD3 UR16, -UR16, UR4, URZ ;  /* 0x0000000410107290 */ /* 0x002fcc000fffe13f */
.L_x_629:
[----:B-1--4-:R-:W4:Y:S01]  /*0930*/  @P0 LDG.E R0, [R4.64] ;  /* 0x0000001404000981 */ /* 0x012f22000c1e1900 */
[----:B------:R-:W-:-:S03]  /*0940*/  ULDC.64 UR4, c[0x0][0x378] ;  /* 0x0000de0000047ab9 */ /* 0x000fc60000000a00 */
[----:B---3--:R-:W3:Y:S01]  /*0950*/  @P0 LDG.E R2, [R4.64+0x4] ;  /* 0x0000041404020981 */ /* 0x008ee2000c1e1900 */
[----:B------:R-:W-:Y:S01]  /*0960*/  UISETP.NE.U32.AND UP0, UPT, URZ, UR4, UPT ;  /* 0x000000043f00728c */ /* 0x000fe2000bf05070 */
[----:B------:R-:W-:-:S03]  /*0970*/  IMAD.U32 R76, RZ, RZ, UR16 ;  /* 0x00000010ff4c7e24 */ /* 0x000fc6000f8e00ff */
[----:B------:R-:W-:-:S03]  /*0980*/  UISETP.NE.AND.EX UP0, UPT, URZ, UR5, UPT, UP0 ;  /* 0x000000053f00728c */ /* 0x000fc6000bf05300 */
[----:B------:R-:W-:-:S03]  /*0990*/  ULDC.64 UR4, c[0x0][0x378] ;  /* 0x0000de0000047ab9 */ /* 0x000fc60000000a00 */
[----:B------:R-:W-:-:S05]  /*09a0*/  PLOP3.LUT P1, PT, PT, PT, UP0, 0x80, 0x0 ;  /* 0x000000000000781c */ /* 0x000fca0003f2f008 */
[----:B------:R-:W-:-:S06]  /*09b0*/  @UP0 UIMAD.WIDE UR4, UR18, UR19, UR4 ;  /* 0x00000013120402a5 */ /* 0x000fcc000f8e0204 */
[----:B------:R-:W-:Y:S01]  /*09c0*/  MOV R6, UR4 ;  /* 0x0000000400067c02 */ /* 0x000fe20008000f00 */
[----:B------:R-:W-:-:S05]  /*09d0*/  IMAD.U32 R7, RZ, RZ, UR5 ;  /* 0x00000005ff077e24 */ /* 0x000fca000f8e00ff */
[----:B------:R1:W5:Y:S01]  /*09e0*/  @P1 LDG.E R76, [R6.64] ;  /* 0x00000014064c1981 */ /* 0x000362000c1e1900 */
[----:B------:R-:W-:Y:S02]  /*09f0*/  ULDC UR6, c[0x0][0x2c4] ;  /* 0x0000b10000067ab9 */ /* 0x000fe40000000800 */
[----:B------:R-:W-:Y:S02]  /*0a00*/  UISETP.NE.AND UP2, UPT, UR6, 0x1, UPT ;  /* 0x000000010600788c */ /* 0x000fe4000bf45270 */
[----:B------:R-:W-:-:S09]  /*0a10*/  UIADD3 UR6, -UR13, UR16, URZ ;  /* 0x000000100d067290 */ /* 0x000fd2000fffe13f */
[----:B------:R-:W-:Y:S01]  /*0a20*/  @UP2 UIADD3 UR22, UR12, 0x7f, URZ ;  /* 0x0000007f0c162890 */ /* 0x000fe2000fffe03f */
[----:B----4-:R-:W4:Y:S08]  /*0a30*/  @P0 R2UR UR4, R0 ;  /* 0x00000000000403c2 */ /* 0x010f3000000e0000 */
[----:B---3--:R-:W4:Y:S02]  /*0a40*/  @P0 R2UR UR5, R2 ;  /* 0x00000000020503c2 */ /* 0x008f2400000e0000 */
[----:B----4-:R-:W-:-:S03]  /*0a50*/  @UP3 UIADD3 UR15, -UR4, UR5, URZ ;  /* 0x00000005040f3290 */ /* 0x010fc6000fffe13f */
[----:B------:R-:W-:Y:S02]  /*0a60*/  ULDC.64 UR4, c[0x0][0x2c8] ;  /* 0x0000b20000047ab9 */ /* 0x000fe40000000a00 */
[----:B------:R-:W-:Y:S02]  /*0a70*/  UIMAD.WIDE.U32 UR22, UR22, UR4, URZ ;  /* 0x00000004161672a5 */ /* 0x000fe4000f8e003f */
[----:B------:R-:W-:Y:S02]  /*0a80*/  UIADD3 UR9, UR6, UR15, URZ ;  /* 0x0000000f06097290 */ /* 0x000fe4000fffe03f */
[----:B------:R-:W-:Y:S02]  /*0a90*/  UIADD3 UR4, UR12, 0x7f, URZ ;  /* 0x0000007f0c047890 */ /* 0x000fe4000fffe03f */
[----:B--2---:R-:W-:Y:S02]  /*0aa0*/  UIADD3 UR7, UR9, 0x40, -UR17 ;  /* 0x0000004009077890 */ /* 0x004fe4000fffe811 */
[----:B------:R-:W-:-:S02]  /*0ab0*/  @UP2 USHF.R.U32.HI UR4, URZ, UR5, UR23 ;  /* 0x000000053f042299 */ /* 0x000fc40008011617 */
[----:B------:R-:W-:Y:S02]  /*0ac0*/  UIADD3 UR22, UR9, 0x3f, URZ ;  /* 0x0000003f09167890 */ /* 0x000fe4000fffe03f */
[----:B------:R-:W-:Y:S02]  /*0ad0*/  UIADD3 UR5, UR7, UR4, URZ ;  /* 0x0000000407057290 */ /* 0x000fe4000fffe03f */
[----:B------:R-:W-:Y:S02]  /*0ae0*/  USHF.R.S32.HI UR8, URZ, 0x1f, UR22 ;  /* 0x0000001f3f087899 */ /* 0x000fe40008011416 */
[----:B------:R-:W-:Y:S02]  /*0af0*/  USHF.R.S32.HI UR4, URZ, 0x1f, UR5 ;  /* 0x0000001f3f047899 */ /* 0x000fe40008011405 */
[----:B------:R-:W-:Y:S02]  /*0b00*/  ULEA.HI UR8, UR8, UR22, URZ, 0x6 ;  /* 0x0000001608087291 */ /* 0x000fe4000f8f303f */
[----:B------:R-:W-:-:S02]  /*0b10*/  ULEA.HI UR4, UR4, UR5, URZ, 0x6 ;  /* 0x0000000504047291 */ /* 0x000fc4000f8f303f */
[----:B------:R-:W-:Y:S02]  /*0b20*/  USHF.R.S32.HI UR8, URZ, 0x6, UR8 ;  /* 0x000000063f087899 */ /* 0x000fe40008011408 */
[----:B------:R-:W-:-:S04]  /*0b30*/  USHF.R.S32.HI UR4, URZ, 0x6, UR4 ;  /* 0x000000063f047899 */ /* 0x000fc80008011404 */
[----:B------:R-:W-:-:S04]  /*0b40*/  UISETP.LT.AND UP0, UPT, UR8, UR4, UPT ;  /* 0x000000040800728c */ /* 0x000fc8000bf01270 */
[----:B------:R-:W-:Y:S02]  /*0b50*/  USEL UR5, UR8, UR4, UP0 ;  /* 0x0000000408057287 */ /* 0x000fe40008000000 */
[----:B------:R-:W-:Y:S02]  /*0b60*/  UIADD3 UR4, -UR6, URZ, URZ ;  /* 0x0000003f06047290 */ /* 0x000fe4000fffe13f */
        /* <DEDUP_REMOVED lines=15> */
[----:B-1----:R-:W-:Y:S02]  /*0c60*/  ULDC.64 UR4, c[0x0][0x340] ;  /* 0x0000d00000047ab9 */ /* 0x002fe40000000a00 */
        /* <DEDUP_REMOVED lines=8> */
[----:B------:R-:W-:-:S03]  /*0cf0*/  ULDC.64 UR4, c[0x0][0x260] ;  /* 0x0000980000047ab9 */ /* 0x000fc60000000a00 */
[-C--:B------:R-:W-:Y:S01]  /*0d00*/  LEA.HI R10, R0, R71.reuse, RZ, 0x3 ;  /* 0x00000047000a7211 */ /* 0x080fe200078f18ff */
[----:B------:R1:W2:Y:S01]  /*0d10*/  @P2 LDG.E R5, [R4.64] ;  /* 0x0000001404052981 */ /* 0x0002a2000c1e1900 */
[----:B-----5:R-:W-:Y:S01]  /*0d20*/  SHF.R.S32.HI R3, RZ, 0x1f, R153 ;  /* 0x0000001fff037819 */ /* 0x020fe20000011499 */
[----:B------:R-:W-:Y:S01]  /*0d30*/  IMAD.U32 R21, RZ, RZ, UR11 ;  /* 0x0000000bff157e24 */ /* 0x000fe2000f8e00ff */
[----:B------:R-:W-:Y:S01]  /*0d40*/  LOP3.LUT R2, R10, 0x1ffffff8, RZ, 0xc0, !PT ;  /* 0x1ffffff80a027812 */ /* 0x000fe200078ec0ff */
[----:B------:R-:W-:Y:S01]  /*0d50*/  UIMAD UR4, UR10, UR4, URZ ;  /* 0x000000040a0472a4 */ /* 0x000fe2000f8e023f */
[----:B------:R-:W-:Y:S01]  /*0d60*/  SHF.R.S32.HI R10, RZ, 0x3, R10 ;  /* 0x00000003ff0a7819 */ /* 0x000fe2000001140a */
[----:B------:R-:W-:Y:S01]  /*0d70*/  UIADD3 UR19, UR22, -0x1, URZ ;  /* 0xffffffff16137890 */ /* 0x000fe2000fffe03f */
[----:B------:R-:W-:Y:S01]  /*0d80*/  LEA.HI R6, R0, R71, RZ, 0x6 ;  /* 0x0000004700067211 */ /* 0x000fe200078f30ff */
[----:B------:R-:W-:Y:S01]  /*0d90*/  IMAD.IADD R2, R71, 0x1, -R2 ;  /* 0x0000000147027824 */ /* 0x000fe200078e0a02 */
[C---:B------:R-:W-:Y:S01]  /*0da0*/  IADD3 R152, P0, R10.reuse, R153, RZ ;  /* 0x000000990a987210 */ /* 0x040fe20007f1e0ff */
[C---:B------:R-:W-:Y:S01]  /*0db0*/  IMAD.SHL.U32 R7, R10.reuse, 0x40, RZ ;  /* 0x000000400a077824 */ /* 0x040fe200078e00ff */
[----:B------:R-:W-:Y:S01]  /*0dc0*/  IADD3 R91, -R10, UR15, RZ ;  /* 0x0000000f0a5b7c10 */ /* 0x000fe2000fffe1ff */
[----:B------:R-:W-:Y:S01]  /*0dd0*/  IMAD.SHL.U32 R2, R2, 0x8, RZ ;  /* 0x0000000802027824 */ /* 0x000fe200078e00ff */
[----:B------:R-:W-:Y:S01]  /*0de0*/  LEA.HI.X.SX32 R153, R10, R3, 0x1, P0 ;  /* 0x000000030a997211 */ /* 0x000fe200000f0eff */
[----:B------:R-:W-:Y:S01]  /*0df0*/  IMAD.SHL.U32 R128, R6, 0x8, RZ ;  /* 0x0000000806807824 */ /* 0x000fe200078e00ff */
[----:B------:R-:W-:Y:S01]  /*0e00*/  LOP3.LUT R7, R7, 0x1c0, RZ, 0xc0, !PT ;  /* 0x000001c007077812 */ /* 0x000fe200078ec0ff */
[----:B------:R-:W-:Y:S01]  /*0e10*/  UIMAD UR22, UR11, UR5, UR4 ;  /* 0x000000050b1672a4 */ /* 0x000fe2000f8e0204 */
[----:B------:R-:W-:Y:S01]  /*0e20*/  IADD3 R3, R2, 0x80, RZ ;  /* 0x0000008002037810 */ /* 0x000fe20007ffe0ff */
[----:B------:R-:W-:Y:S01]  /*0e30*/  USEL UR24, UR18, URZ, !UP3 ;  /* 0x0000003f12187287 */ /* 0x000fe2000d800000 */
[--C-:B------:R-:W-:Y:S01]  /*0e40*/  LOP3.LUT R8, R7, 0x38, R2.reuse, 0xf8, !PT ;  /* 0x0000003807087812 */ /* 0x100fe200078ef802 */
[----:B------:R-:W-:Y:S01]  /*0e50*/  ULDC.64 UR4, c[0x0][0x240] ;  /* 0x0000900000047ab9 */ /* 0x000fe20000000a00 */
[----:B------:R-:W-:Y:S01]  /*0e60*/  SHF.R.U32.HI R7, RZ, 0x3, R7 ;  /* 0x00000003ff077819 */ /* 0x000fe20000011607 */
[----:B------:R-:W-:Y:S01]  /*0e70*/  UIMAD UR4, UR10, UR4, URZ ;  /* 0x000000040a0472a4 */ /* 0x000fe2000f8e023f */
[----:B------:R-:W-:Y:S01]  /*0e80*/  ISETP.GE.AND P5, PT, R3, c[0x0][0x1d4], PT ;  /* 0x0000750003007a0c */ /* 0x000fe20003fa6270 */
[----:B------:R-:W-:Y:S01]  /*0e90*/  IMAD.MOV.U32 R105, RZ, RZ, c[0x0][0x238] ;  /* 0x00008e00ff697624 */ /* 0x000fe200078e00ff */
[----:B------:R-:W-:Y:S01]  /*0ea0*/  LOP3.LUT R7, R8, R7, RZ, 0x3c, !PT ;  /* 0x0000000708077212 */ /* 0x000fe200078e3cff */
[----:B------:R-:W-:Y:S01]  /*0eb0*/  UIMAD UR25, UR11, UR5, UR4 ;  /* 0x000000050b1972a4 */ /* 0x000fe2000f8e0204 */
[----:B------:R-:W-:Y:S01]  /*0ec0*/  SHF.R.S32.HI R3, RZ, 0x1f, R2 ;  /* 0x0000001fff037819 */ /* 0x000fe20000011402 */
[----:B-1----:R-:W-:Y:S01]  /*0ed0*/  IMAD.U32 R4, RZ, RZ, UR19 ;  /* 0x00000013ff047e24 */ /* 0x002fe2000f8e00ff */
[----:B------:R-:W-:Y:S01]  /*0ee0*/  LOP3.LUT R128, R7, 0xfffffe00, R128, 0xf8, !PT ;  /* 0xfffffe0007807812 */ /* 0x000fe200078ef880 */
[----:B------:R-:W-:Y:S01]  /*0ef0*/  IMAD R7, R153, c[0x0][0x238], RZ ;  /* 0x00008e0099077a24 */ /* 0x000fe200078e02ff */
[C---:B------:R-:W-:Y:S01]  /*0f00*/  IADD3 R6, R2.reuse, 0x40, RZ ;  /* 0x0000004002067810 */ /* 0x040fe20007ffe0ff */
[----:B------:R-:W-:Y:S01]  /*0f10*/  IMAD.WIDE.U32 R20, R21, c[0x0][0x260], R2 ;  /* 0x0000980015147a25 */ /* 0x000fe200078e0002 */
[----:B------:R-:W-:Y:S01]  /*0f20*/  ISETP.GE.AND P3, PT, R2, c[0x0][0x1d4], PT ;  /* 0x0000750002007a0c */ /* 0x000fe20003f66270 */
[----:B------:R-:W-:Y:S01]  /*0f30*/  ULDC.64 UR4, c[0x0][0x248] ;  /* 0x0000920000047ab9 */ /* 0x000fe20000000a00 */
[----:B------:R-:W-:Y:S01]  /*0f40*/  LEA.HI R10, R0, R71, RZ, 0x2 ;  /* 0x00000047000a7211 */ /* 0x000fe200078f10ff */
[----:B------:R-:W-:Y:S01]  /*0f50*/  IMAD R8, R152, c[0x0][0x23c], R7 ;  /* 0x00008f0098087a24 */ /* 0x000fe200078e0207 */
[----:B------:R-:W-:Y:S01]  /*0f60*/  ISETP.GE.AND P6, PT, R6, c[0x0][0x1d4], PT ;  /* 0x0000750006007a0c */ /* 0x000fe20003fc6270 */
[----:B------:R-:W-:Y:S01]  /*0f70*/  IMAD.WIDE.U32 R2, R152, c[0x0][0x238], R2 ;  /* 0x00008e0098027a25 */ /* 0x000fe200078e0002 */
[----:B------:R-:W-:-:S02]  /*0f80*/  LOP3.LUT R6, R10, 0xfffffffc, RZ, 0xc0, !PT ;  /* 0xfffffffc0a067812 */ /* 0x000fc400078ec0ff */
[----:B------:R-:W-:Y:S01]  /*0f90*/  IADD3 R21, R21, UR22, RZ ;  /* 0x0000001615157c10 */ /* 0x000fe2000fffe0ff */
[----:B------:R-:W-:Y:S01]  /*0fa0*/  IMAD.IADD R9, R3, 0x1, R8 ;  /* 0x0000000103097824 */ /* 0x000fe200078e0208 */
[----:B------:R-:W-:Y:S01]  /*0fb0*/  USHF.R.S32.HI UR22, URZ, 0x1f, UR18 ;  /* 0x0000001f3f167899 */ /* 0x000fe20008011412 */
[----:B------:R-:W-:Y:S01]  /*0fc0*/  IMAD.MOV.U32 R8, RZ, RZ, R2 ;  /* 0x000000ffff087224 */ /* 0x000fe200078e0002 */
[----:B------:R-:W-:Y:S01]  /*0fd0*/  SHF.R.S32.HI R135, RZ, 0x2, R10 ;  /* 0x00000002ff877819 */ /* 0x000fe2000001140a */
[----:B------:R-:W-:Y:S01]  /*0fe0*/  IMAD.U32 R2, RZ, RZ, UR11 ;  /* 0x0000000bff027e24 */ /* 0x000fe2000f8e00ff */
[----:B------:R-:W-:Y:S01]  /*0ff0*/  USEL UR23, UR22, URZ, !UP3 ;  /* 0x0000003f16177287 */ /* 0x000fe2000d800000 */
[----:B------:R-:W-:Y:S01]  /*1000*/  IMAD.IADD R6, R71, 0x1, -R6 ;  /* 0x0000000147067824 */ /* 0x000fe200078e0a06 */
[----:B------:R-:W-:Y:S01]  /*1010*/  SHF.R.S32.HI R140, RZ, 0x1f, R135 ;  /* 0x0000001fff8c7819 */ /* 0x000fe20000011487 */
[----:B------:R-:W-:Y:S01]  /*1020*/  IMAD.WIDE.U32 R150, R2, c[0x0][0x240], R8 ;  /* 0x0000900002967a25 */ /* 0x000fe200078e0008 */
[----:B------:R-:W-:Y:S01]  /*1030*/  UIMAD UR4, UR23, UR4, URZ ;  /* 0x00000004170472a4 */ /* 0x000fe2000f8e023f */
[----:B------:R-:W-:-:S02]  /*1040*/  SHF.R.S32.HI R10, RZ, 0x1f, R10 ;  /* 0x0000001fff0a7819 */ /* 0x000fc4000001140a */
[C---:B------:R-:W-:Y:S01]  /*1050*/  IMAD.SHL.U32 R18, R6.reuse, 0x4, RZ ;  /* 0x0000000406127824 */ /* 0x040fe200078e00ff */
[----:B------:R-:W-:Y:S01]  /*1060*/  IADD3 R151, R151, UR25, RZ ;  /* 0x0000001997977c10 */ /* 0x000fe2000fffe0ff */
[----:B------:R-:W-:Y:S01]  /*1070*/  IMAD.SHL.U32 R16, R6, 0x8, RZ ;  /* 0x0000000806107824 */ /* 0x000fe200078e00ff */
[----:B------:R-:W-:Y:S01]  /*1080*/  UIMAD UR4, UR24, UR5, UR4 ;  /* 0x00000005180472a4 */ /* 0x000fe2000f8e0204 */
[----:B------:R-:W-:Y:S01]  /*1090*/  IMAD.MOV.U32 R96, RZ, RZ, 0x6 ;  /* 0x00000006ff607424 */ /* 0x000fe200078e00ff */
[----:B------:R-:W-:Y:S01]  /*10a0*/  SHF.R.S32.HI R19, RZ, 0x1f, R18 ;  /* 0x0000001fff137819 */ /* 0x000fe20000011412 */
[----:B------:R-:W-:Y:S01]  /*10b0*/  IMAD.U32 R148, RZ, RZ, UR24 ;  /* 0x00000018ff947e24 */ /* 0x000fe2000f8e00ff */
[----:B------:R-:W-:Y:S01]  /*10c0*/  SHF.R.S32.HI R17, RZ, 0x1f, R16 ;  /* 0x0000001fff117819 */ /* 0x000fe20000011410 */
[----:B------:R-:W-:Y:S01]  /*10d0*/  IMAD R4, R4, -0x40, R91 ;  /* 0xffffffc004047824 */ /* 0x000fe200078e025b */
[----:B------:R-:W-:Y:S01]  /*10e0*/  ISETP.GE.AND P4, PT, R16, c[0x0][0x27c], PT ;  /* 0x00009f0010007a0c */ /* 0x000fe20003f86270 */
[----:B------:R-:W-:Y:S01]  /*10f0*/  IMAD R142, R140, c[0x0][0x280], RZ ;  /* 0x0000a0008c8e7a24 */ /* 0x000fe200078e02ff */
[----:B------:R-:W-:Y:S01]  /*1100*/  SHF.L.U64.HI R92, R105, R96, c[0x0][0x23c] ;  /* 0x00008f00695c7619 */ /* 0x000fe20000010260 */
[----:B------:R-:W-:Y:S01]  /*1110*/  IMAD.WIDE.U32 R150, R148, c[0x0][0x248], R150 ;  /* 0x0000920094967a25 */ /* 0x000fe200078e0096 */
[C---:B------:R-:W-:Y:S01]  /*1120*/  ISETP.GE.AND P1, PT, R4.reuse, 0x1, PT ;  /* 0x000000010400780c */ /* 0x040fe20003f26270 */
[----:B------:R-:W-:Y:S01]  /*1130*/  USHF.R.S32.HI UR5, URZ, 0x1f, UR19 ;  /* 0x0000001f3f057899 */ /* 0x000fe20008011413 */
[----:B------:R-:W-:Y:S01]  /*1140*/  SEL R3, RZ, c[0x0][0x27c], !P4 ;  /* 0x00009f00ff037a07 */ /* 0x000fe20006000000 */
[C---:B------:R-:W-:Y:S01]  /*1150*/  IMAD R142, R135.reuse, c[0x0][0x284], R142 ;  /* 0x0000a100878e7a24 */ /* 0x040fe200078e028e */
[----:B------:R-:W-:Y:S01]  /*1160*/  ISETP.GT.AND P0, PT, R4, 0x20, PT ;  /* 0x000000200400780c */ /* 0x000fe20003f04270 */
[----:B------:R-:W-:Y:S01]  /*1170*/  IMAD.WIDE.U32 R146, R135, c[0x0][0x280], R18 ;  /* 0x0000a00087927a25 */ /* 0x000fe200078e0012 */
[----:B------:R-:W-:-:S02]  /*1180*/  IADD3 R155, R151, UR4, RZ ;  /* 0x00000004979b7c10 */ /* 0x000fc4000fffe0ff */
[C---:B------:R-:W-:Y:S01]  /*1190*/  IADD3 R15, R18.reuse, 0x20, RZ ;  /* 0x00000020120f7810 */ /* 0x040fe20007ffe0ff */
[----:B------:R-:W-:Y:S01]  /*11a0*/  IMAD.WIDE.U32 R8, R135, c[0x0][0x280], R16 ;  /* 0x0000a00087087a25 */ /* 0x000fe200078e0010 */
[----:B------:R-:W-:Y:S02]  /*11b0*/  P2R R137, PR, RZ, 0x10 ;  /* 0x00000010ff897803 */ /* 0x000fe40000000000 */
[----:B------:R-:W-:Y:S01]  /*11c0*/  IADD3 R14, R18, 0x40, RZ ;  /* 0x00000040120e7810 */ /* 0x000fe20007ffe0ff */
[----:B------:R-:W-:Y:S01]  /*11d0*/  IMAD.SHL.U32 R93, R105, 0x40, RZ ;  /* 0x00000040695d7824 */ /* 0x000fe200078e00ff */
[----:B------:R-:W-:Y:S01]  /*11e0*/  LEA.HI R115, R0, R71, RZ, 0x5 ;  /* 0x0000004700737211 */ /* 0x000fe200078f28ff */
[----:B------:R-:W-:Y:S01]  /*11f0*/  IMAD R4, R92, UR19, RZ ;  /* 0x000000135c047c24 */ /* 0x000fe2000f8e02ff */
[C---:B------:R-:W-:Y:S01]  /*1200*/  IADD3 R133, R16.reuse, 0x60, RZ ;  /* 0x0000006010857810 */ /* 0x040fe20007ffe0ff */
[----:B------:R-:W-:Y:S01]  /*1210*/  IMAD.MOV.U32 R154, RZ, RZ, R150 ;  /* 0x000000ffff9a7224 */ /* 0x000fe200078e0096 */
[C---:B------:R-:W-:Y:S01]  /*1220*/  IADD3 R132, R16.reuse, 0x80, RZ ;  /* 0x0000008010847810 */ /* 0x040fe20007ffe0ff */
[----:B------:R-:W-:Y:S01]  /*1230*/  IMAD.IADD R147, R147, 0x1, R142 ;  /* 0x0000000193937824 */ /* 0x000fe200078e028e */
[----:B------:R-:W-:Y:S01]  /*1240*/  IADD3 R130, R16, 0xa0, RZ ;  /* 0x000000a010827810 */ /* 0x000fe20007ffe0ff */
[----:B------:R-:W-:Y:S01]  /*1250*/  IMAD.IADD R143, R142, 0x1, R9 ;  /* 0x000000018e8f7824 */ /* 0x000fe200078e0209 */
[----:B------:R-:W-:Y:S01]  /*1260*/  P2R R138, PR, RZ, 0x8 ;  /* 0x00000008ff8a7803 */ /* 0x000fe20000000000 */
[----:B------:R-:W-:Y:S01]  /*1270*/  IMAD.IADD R2, R16, 0x1, R3 ;  /* 0x0000000110027824 */ /* 0x000fe200078e0203 */
[----:B------:R-:W-:Y:S01]  /*1280*/  SHF.R.S32.HI R117, RZ, 0x1f, R130 ;  /* 0x0000001fff757819 */ /* 0x000fe20000011482 */
[----:B------:R-:W-:Y:S01]  /*1290*/  IMAD.MOV.U32 R142, RZ, RZ, R8 ;  /* 0x000000ffff8e7224 */ /* 0x000fe200078e0008 */
[----:B------:R-:W-:Y:S01]  /*12a0*/  IADD3 R83, R83, UR16, RZ ;  /* 0x0000001053537c10 */ /* 0x000fe2000fffe0ff */
[----:B------:R-:W-:Y:S01]  /*12b0*/  IMAD R140, R140, c[0x0][0x290], RZ ;  /* 0x0000a4008c8c7a24 */ /* 0x000fe200078e02ff */
[----:B------:R-:W-:Y:S01]  /*12c0*/  SHF.R.S32.HI R113, RZ, 0x1f, R2 ;  /* 0x0000001fff717819 */ /* 0x000fe20000011402 */
[C---:B------:R-:W-:Y:S01]  /*12d0*/  IMAD R3, R93.reuse, UR5, R4 ;  /* 0x000000055d037c24 */ /* 0x040fe2000f8e0204 */
[----:B------:R-:W-:Y:S01]  /*12e0*/  ULDC.64 UR4, c[0x0][0x1e8] ;  /* 0x00007a0000047ab9 */ /* 0x000fe20000000a00 */
[----:B------:R-:W-:Y:S01]  /*12f0*/  IMAD.WIDE.U32 R8, R93, UR19, R154 ;  /* 0x000000135d087c25 */ /* 0x000fe2000f8e009a */
[CC--:B------:R-:W-:Y:S01]  /*1300*/  LEA.HI R4, R113.reuse, R2.reuse, RZ, 0x3 ;  /* 0x0000000271047211 */ /* 0x0c0fe200078f18ff */
[----:B------:R-:W-:Y:S01]  /*1310*/  UIMAD UR25, UR10, UR4, URZ ;  /* 0x000000040a1972a4 */ /* 0x000fe2000f8e023f */
[----:B------:R-:W-:Y:S01]  /*1320*/  LEA.HI R113, R113, R2, RZ, 0x6 ;  /* 0x0000000271717211 */ /* 0x000fe200078f30ff */
[C---:B------:R-:W-:Y:S01]  /*1330*/  IMAD R140, R135.reuse, c[0x0][0x294], R140 ;  /* 0x0000a500878c7a24 */ /* 0x040fe200078e028c */
[----:B------:R-:W-:Y:S01]  /*1340*/  UIMAD.WIDE.U32 UR28, UR11, UR4, URZ ;  /* 0x000000040b1c72a5 */ /* 0x000fe2000f8e003f */
[----:B------:R-:W-:Y:S01]  /*1350*/  IMAD.WIDE.U32 R12, R135, c[0x0][0x290], R16 ;  /* 0x0000a400870c7a25 */ /* 0x000fe200078e0010 */
[----:B------:R-:W-:Y:S01]  /*1360*/  UIMAD UR25, UR11, UR5, UR25 ;  /* 0x000000050b1972a4 */ /* 0x000fe2000f8e0219 */
[----:B------:R-:W-:-:S02]  /*1370*/  LOP3.LUT R99, R4, 0xfffffff8, RZ, 0xc0, !PT ;  /* 0xfffffff804637812 */ /* 0x000fc400078ec0ff */
[----:B------:R-:W-:Y:S01]  /*1380*/  IMAD.IADD R3, R9, 0x1, R3 ;  /* 0x0000000109037824 */ /* 0x000fe200078e0203 */
[----:B------:R-:W-:Y:S01]  /*1390*/  ULDC.64 UR4, c[0x0][0x210] ;  /* 0x0000840000047ab9 */ /* 0x000fe20000000a00 */
[----:B------:R-:W-:Y:S01]  /*13a0*/  IMAD.MOV.U32 R104, RZ, RZ, 0x5 ;  /* 0x00000005ff687424 */ /* 0x000fe200078e00ff */
[----:B------:R-:W-:Y:S01]  /*13b0*/  UIMAD UR27, UR10, UR4, URZ ;  /* 0x000000040a1b72a4 */ /* 0x000fe2000f8e023f */
[----:B------:R-:W-:Y:S01]  /*13c0*/  IMAD.IADD R141, R140, 0x1, R13 ;  /* 0x000000018c8d7824 */ /* 0x000fe200078e020d */
[----:B------:R-:W-:Y:S01]  /*13d0*/  UIMAD.WIDE.U32 UR30, UR11, UR4, URZ ;  /* 0x000000040b1e72a5 */ /* 0x000fe2000f8e003f */
[----:B------:R-:W-:Y:S01]  /*13e0*/  IMAD.IADD R13, R18, 0x1, R15 ;  /* 0x00000001120d7824 */ /* 0x000fe200078e020f */
[C---:B------:R-:W-:Y:S01]  /*13f0*/  SHF.L.U64.HI R104, R105.reuse, R104, c[0x0][0x23c] ;  /* 0x00008f0069687619 */ /* 0x040fe20000010268 */
[----:B------:R-:W-:Y:S01]  /*1400*/  IMAD.SHL.U32 R128, R128, 0x2, RZ ;  /* 0x0000000280807824 */ /* 0x000fe200078e00ff */
[----:B------:R-:W-:Y:S01]  /*1410*/  UIMAD UR27, UR11, UR5, UR27 ;  /* 0x000000050b1b72a4 */ /* 0x000fe2000f8e021b */
[----:B------:R-:W-:Y:S01]  /*1420*/  IMAD.SHL.U32 R105, R105, 0x20, RZ ;  /* 0x0000002069697824 */ /* 0x000fe200078e00ff */
[----:B------:R-:W-:Y:S01]  /*1430*/  ISETP.GE.AND P4, PT, R13, c[0x0][0x27c], PT ;  /* 0x00009f000d007a0c */ /* 0x000fe20003f86270 */
[----:B------:R-:W-:Y:S01]  /*1440*/  IMAD.WIDE.U32 R148, R148, c[0x0][0x268], R20 ;  /* 0x00009a0094947a25 */ /* 0x000fe200078e0014 */
[----:B------:R-:W-:Y:S01]  /*1450*/  ULDC.64 UR4, c[0x0][0x268] ;  /* 0x00009a0000047ab9 */ /* 0x000fe20000000a00 */
[----:B------:R-:W-:Y:S01]  /*1460*/  LEA.HI R117, R117, R130, RZ, 0x3 ;  /* 0x0000008275757211 */ /* 0x000fe200078f18ff */
[----:B------:R-:W-:Y:S01]  /*1470*/  UIMAD UR4, UR23, UR4, URZ ;  /* 0x00000004170472a4 */ /* 0x000fe2000f8e023f */
[----:B------:R-:W-:Y:S01]  /*1480*/  IMAD.WIDE.U32 R144, R135, c[0x0][0x290], R18 ;  /* 0x0000a40087907a25 */ /* 0x000fe200078e0012 */
[----:B------:R-:W-:Y:S01]  /*1490*/  SHF.R.S32.HI R98, RZ, 0x1f, R99 ;  /* 0x0000001fff627819 */ /* 0x000fe20000011463 */
[----:B------:R-:W-:Y:S01]  /*14a0*/  UIADD3 UR25, UR29, UR25, URZ ;  /* 0x000000191d197290 */ /* 0x000fe2000fffe03f */
[----:B------:R-:W-:Y:S01]  /*14b0*/  LOP3.LUT R117, R117, 0xfffffff8, RZ, 0xc0, !PT ;  /* 0xfffffff875757812 */ /* 0x000fe200078ec0ff */
[----:B------:R-:W-:Y:S01]  /*14c0*/  IMAD.IADD R145, R145, 0x1, R140 ;  /* 0x0000000191917824 */ /* 0x000fe200078e028c */
[----:B------:R-:W-:Y:S01]  /*14d0*/  UIMAD UR24, UR24, UR5, UR4 ;  /* 0x00000005181872a4 */ /* 0x000fe2000f8e0204 */
[----:B------:R-:W-:Y:S01]  /*14e0*/  IMAD.MOV.U32 R140, RZ, RZ, R12 ;  /* 0x000000ffff8c7224 */ /* 0x000fe200078e000c */
[----:B------:R-:W-:Y:S01]  /*14f0*/  SHF.L.U64.HI R98, R99, 0x1, R98 ;  /* 0x0000000163627819 */ /* 0x000fe20000010262 */
[C---:B------:R-:W-:Y:S01]  /*1500*/  IMAD.IADD R12, R18.reuse, 0x1, R14 ;  /* 0x00000001120c7824 */ /* 0x040fe200078e020e */
[----:B------:R-:W-:Y:S01]  /*1510*/  ULDC.64 UR4, c[0x0][0x2b0] ;  /* 0x0000ac0000047ab9 */ /* 0x000fe20000000a00 */
[----:B------:R-:W-:Y:S01]  /*1520*/  IMAD.SHL.U32 R115, R115, 0x10, RZ ;  /* 0x0000001073737824 */ /* 0x000fe200078e00ff */
[----:B------:R-:W-:Y:S01]  /*1530*/  P2R R136, PR, RZ, 0x10 ;  /* 0x00000010ff887803 */ /* 0x000fe20000000000 */
[----:B------:R-:W-:Y:S01]  /*1540*/  IMAD.SHL.U32 R113, R113, 0x40, RZ ;  /* 0x0000004071717824 */ /* 0x000fe200078e00ff */
[----:B------:R-:W-:Y:S01]  /*1550*/  IADD3 R11, R18, 0x30, RZ ;  /* 0x00000030120b7810 */ /* 0x000fe20007ffe0ff */
[----:B------:R-:W-:Y:S01]  /*1560*/  IMAD R127, R6, 0x40, R135 ;  /* 0x00000040067f7824 */ /* 0x000fe200078e0287 */
[----:B------:R-:W-:Y:S01]  /*1570*/  LOP3.LUT R115, R115, 0xfffffe00, RZ, 0xc0, !PT ;  /* 0xfffffe0073737812 */ /* 0x000fe200078ec0ff */
[----:B------:R-:W-:Y:S01]  /*1580*/  IMAD.MOV.U32 R77, RZ, RZ, c[0x0][0x27c] ;  /* 0x00009f00ff4d7624 */ /* 0x000fe200078e00ff */
[----:B------:R-:W-:Y:S01]  /*1590*/  LOP3.LUT R113, R113, 0x7ffff000, RZ, 0xc0, !PT ;  /* 0x7ffff00071717812 */ /* 0x000fe200078ec0ff */
[----:B------:R-:W-:Y:S01]  /*15a0*/  IMAD.MOV.U32 R90, RZ, RZ, c[0x0][0x2b8] ;  /* 0x0000ae00ff5a7624 */ /* 0x000fe200078e00ff */
[----:B------:R-:W-:Y:S01]  /*15b0*/  SHF.R.S32.HI R6, RZ, 0x1f, R133 ;  /* 0x0000001fff067819 */ /* 0x000fe20000011485 */
[----:B------:R-:W-:Y:S01]  /*15c0*/  IMAD.MOV.U32 R95, RZ, RZ, c[0x0][0x280] ;  /* 0x0000a000ff5f7624 */ /* 0x000fe200078e00ff */
[----:B------:R-:W-:Y:S01]  /*15d0*/  IADD3 R9, R18, 0x10, RZ ;  /* 0x0000001012097810 */ /* 0x000fe20007ffe0ff */
[----:B------:R-:W-:Y:S01]  /*15e0*/  IMAD.MOV.U32 R97, RZ, RZ, c[0x0][0x290] ;  /* 0x0000a400ff617624 */ /* 0x000fe200078e00ff */
[----:B------:R-:W-:Y:S01]  /*15f0*/  LEA.HI R123, R6, R133, RZ, 0x3 ;  /* 0x00000085067b7211 */ /* 0x000fe200078f18ff */
[----:B------:R-:W-:Y:S01]  /*1600*/  IMAD.WIDE.U32 R146, R76, c[0x0][0x280], R146 ;  /* 0x0000a0004c927a25 */ /* 0x000fe200078e0092 */
[----:B------:R-:W-:Y:S01]  /*1610*/  SHF.R.S32.HI R6, RZ, 0x1f, R13 ;  /* 0x0000001fff067819 */ /* 0x000fe2000001140d */
[----:B------:R-:W-:Y:S01]  /*1620*/  UIADD3 UR27, UR31, UR27, URZ ;  /* 0x0000001b1f1b7290 */ /* 0x000fe2000fffe03f */
[----:B------:R-:W-:Y:S01]  /*1630*/  LOP3.LUT R123, R123, 0xfffffff8, RZ, 0xc0, !PT ;  /* 0xfffffff87b7b7812 */ /* 0x000fe200078ec0ff */
[----:B------:R-:W-:Y:S01]  /*1640*/  IMAD.MOV.U32 R114, RZ, RZ, c[0x0][0x27c] ;  /* 0x00009f00ff727624 */ /* 0x000fe200078e00ff */
[----:B------:R-:W-:Y:S01]  /*1650*/  LEA.HI R125, R6, R13, RZ, 0x3 ;  /* 0x0000000d067d7211 */ /* 0x000fe200078f18ff */
[----:B------:R-:W-:Y:S01]  /*1660*/  IMAD.WIDE.U32 R144, R76, c[0x0][0x290], R144 ;  /* 0x0000a4004c907a25 */ /* 0x000fe200078e0090 */
[----:B------:R-:W-:-:S02]  /*1670*/  SHF.L.U64.HI R94, R95, R96, c[0x0][0x284] ;  /* 0x0000a1005f5e7619 */ /* 0x000fc40000010260 */
[----:B------:R-:W-:Y:S01]  /*1680*/  LOP3.LUT R125, R125, 0xfffffff8, RZ, 0xc0, !PT ;  /* 0xfffffff87d7d7812 */ /* 0x000fe200078ec0ff */
[C---:B------:R-:W-:Y:S01]  /*1690*/  IMAD.WIDE.U32 R142, R76.reuse, c[0x0][0x280], R142 ;  /* 0x0000a0004c8e7a25 */ /* 0x040fe200078e008e */
[----:B------:R-:W-:Y:S02]  /*16a0*/  SHF.L.U64.HI R96, R97, R96, c[0x0][0x294] ;  /* 0x0000a50061607619 */ /* 0x000fe40000010260 */
[----:B------:R-:W-:Y:S01]  /*16b0*/  SHF.R.S32.HI R108, RZ, 0x1f, R123 ;  /* 0x0000001fff6c7819 */ /* 0x000fe2000001147b */
[----:B------:R-:W-:Y:S01]  /*16c0*/  IMAD.WIDE.U32 R140, R76, c[0x0][0x290], R140 ;  /* 0x0000a4004c8c7a25 */ /* 0x000fe200078e008c */
[----:B------:R-:W-:Y:S02]  /*16d0*/  SHF.R.S32.HI R106, RZ, 0x1f, R117 ;  /* 0x0000001fff6a7819 */ /* 0x000fe40000011475 */
[----:B------:R-:W-:Y:S01]  /*16e0*/  SHF.R.S32.HI R124, RZ, 0x3, R4 ;  /* 0x00000003ff7c7819 */ /* 0x000fe20000011404 */
[----:B------:R-:W-:Y:S01]  /*16f0*/  IMAD.SHL.U32 R95, R95, 0x40, RZ ;  /* 0x000000405f5f7824 */ /* 0x000fe200078e00ff */
[----:B------:R-:W-:Y:S01]  /*1700*/  SHF.R.S32.HI R110, RZ, 0x1f, R125 ;  /* 0x0000001fff6e7819 */ /* 0x000fe2000001147d */
[----:B------:R-:W-:Y:S01]  /*1710*/  IMAD.SHL.U32 R97, R97, 0x40, RZ ;  /* 0x0000004061617824 */ /* 0x000fe200078e00ff */
[----:B------:R-:W-:Y:S01]  /*1720*/  IADD3 R89, R149, UR24, RZ ;  /* 0x0000001895597c10 */ /* 0x000fe2000fffe0ff */
[----:B------:R-:W-:-:S02]  /*1730*/  IMAD.SHL.U32 R114, R114, 0x2, RZ ;  /* 0x0000000272727824 */ /* 0x000fc400078e00ff */
[----:B------:R-:W-:Y:S02]  /*1740*/  IMAD.U32 R129, RZ, RZ, UR19 ;  /* 0x00000013ff817e24 */ /* 0x000fe4000f8e00ff */
[----:B------:R-:W-:Y:S01]  /*1750*/  IMAD.SHL.U32 R99, R99, 0x2, RZ ;  /* 0x0000000263637824 */ /* 0x000fe200078e00ff */
[----:B--2---:R1:W2:Y:S01]  /*1760*/  @P2 R2UR UR26, R5 ;  /* 0x00000000051a23c2 */ /* 0x0042a200000e0000 */
[----:B------:R-:W-:-:S04]  /*1770*/  @P1 LEA R22, P2, R8, c[0x0][0x220], 0x1 ;  /* 0x0000880008161a11 */ /* 0x000fc800078408ff */
[----:B------:R-:W-:-:S05]  /*1780*/  @P1 LEA.HI.X R23, R8, c[0x0][0x224], R3, 0x1, P2 ;  /* 0x0000890008171a11 */ /* 0x000fca00010f0c03 */
[----:B------:R-:W-:Y:S01]  /*1790*/  @!PT LDS RZ, [RZ] ;  /* 0x00000000fffff984 */ /* 0x000fe20000000800 */
[----:B------:R-:W-:Y:S01]  /*17a0*/  @!PT LDS RZ, [RZ] ;  /* 0x00000000fffff984 */ /* 0x000fe20000000800 */
[----:B------:R-:W-:Y:S01]  /*17b0*/  @!PT LDS RZ, [RZ] ;  /* 0x00000000fffff984 */ /* 0x000fe20000000800 */
[----:B------:R3:W-:Y:S04]  /*17c0*/  @P1 LDGSTS.E.BYPASS.LTC128B.128 [R128+0x6100], [R22.64], !P3 ;  /* 0x0610000016801fae */ /* 0x0007e8000d901d54 */
[----:B------:R3:W-:Y:S04]  /*17d0*/  @P1 LDGSTS.E.BYPASS.LTC128B.128 [R128+0x8100], [R22.64+0x80], !P6 ;  /* 0x0810008016801fae */ /* 0x0007e8000f101d54 */
[----:B------:R3:W-:Y:S01]  /*17e0*/  @P1 LDGSTS.E.BYPASS.LTC128B.128 [R128+0xa100], [R22.64+0x100], !P5 ;  /* 0x0a10010016801fae */ /* 0x0007e2000e901d54 */
[----:B-1----:R-:W-:Y:S01]  /*17f0*/  @P0 IADD3 R5, P1, R105, R8, RZ ;  /* 0x0000000869050210 */ /* 0x002fe20007f3e0ff */
[----:B--2---:R-:W-:Y:S01]  /*1800*/  @UP0 USHF.R.S32.HI UR33, URZ, 0x1f, UR26 ;  /* 0x0000001f3f210899 */ /* 0x004fe2000801141a */
[----:B------:R-:W-:Y:S01]  /*1810*/  SEL R8, RZ, c[0x0][0x27c], !P4 ;  /* 0x00009f00ff087a07 */ /* 0x000fe20006000000 */
[----:B------:R-:W-:-:S02]  /*1820*/  @UP0 UMOV UR32, UR26 ;  /* 0x0000001a00200c82 */ /* 0x000fc40008000000 */
[----:B------:R-:W-:Y:S01]  /*1830*/  @P0 IMAD.X R2, R104, 0x1, R3, P1 ;  /* 0x0000000168020824 */ /* 0x000fe200008e0603 */
[C---:B------:R-:W-:Y:S01]  /*1840*/  @P0 LEA R20, P1, R5.reuse, c[0x0][0x220], 0x1 ;  /* 0x0000880005140a11 */ /* 0x040fe200078208ff */
[----:B------:R-:W-:Y:S01]  /*1850*/  IMAD.IADD R8, R8, 0x1, R13 ;  /* 0x0000000108087824 */ /* 0x000fe200078e020d */
[----:B------:R-:W-:Y:S02]  /*1860*/  @!UP0 UMOV UR33, UR22 ;  /* 0x0000001600218c82 */ /* 0x000fe40008000000 */
[----:B------:R-:W-:Y:S01]  /*1870*/  @P0 LEA.HI.X R21, R5, c[0x0][0x224], R2, 0x1, P1 ;  /* 0x0000890005150a11 */ /* 0x000fe200008f0c02 */
[----:B------:R-:W-:Y:S01]  /*1880*/  UIMAD UR22, UR33, UR4, URZ ;  /* 0x00000004211672a4 */ /* 0x000fe2000f8e023f */
[----:B------:R-:W-:Y:S01]  /*1890*/  SHF.R.S32.HI R3, RZ, 0x1f, R8 ;  /* 0x0000001fff037819 */ /* 0x000fe20000011408 */
[----:B------:R-:W-:Y:S01]  /*18a0*/  @!UP0 UMOV UR32, UR18 ;  /* 0x0000001200208c82 */ /* 0x000fe20008000000 */
[----:B------:R-:W-:Y:S01]  /*18b0*/  LEA.HI R5, R10, R135, RZ, 0x3 ;  /* 0x000000870a057211 */ /* 0x000fe200078f18ff */
[----:B------:R3:W-:Y:S01]  /*18c0*/  @P0 LDGSTS.E.BYPASS.LTC128B.128 [R128+0x7100], [R20.64], !P3 ;  /* 0x0710000014800fae */ /* 0x0007e2000d901d54 */
[CC--:B------:R-:W-:Y:S01]  /*18d0*/  LEA.HI R2, R3.reuse, R8.reuse, RZ, 0x3 ;  /* 0x0000000803027211 */ /* 0x0c0fe200078f18ff */
[----:B------:R-:W-:Y:S01]  /*18e0*/  UIMAD.WIDE.U32 UR34, UR32, UR4, URZ ;  /* 0x00000004202272a5 */ /* 0x000fe2000f8e003f */
[----:B------:R-:W-:Y:S01]  /*18f0*/  LEA.HI R3, R3, R8, RZ, 0x6 ;  /* 0x0000000803037211 */ /* 0x000fe200078f30ff */
[----:B------:R3:W-:Y:S01]  /*1900*/  @P0 LDGSTS.E.BYPASS.LTC128B.128 [R128+0x9100], [R20.64+0x80], !P6 ;  /* 0x0910008014800fae */ /* 0x0007e2000f101d54 */
[----:B------:R-:W-:Y:S01]  /*1910*/  LOP3.LUT R8, R5, 0xfffffff8, RZ, 0xc0, !PT ;  /* 0xfffffff805087812 */ /* 0x000fe200078ec0ff */
[----:B------:R-:W-:Y:S01]  /*1920*/  UIMAD UR5, UR32, UR5, UR22 ;  /* 0x00000005200572a4 */ /* 0x000fe2000f8e0216 */
[----:B------:R-:W-:Y:S01]  /*1930*/  ISETP.GE.AND P1, PT, R12, c[0x0][0x27c], PT ;  /* 0x00009f000c007a0c */ /* 0x000fe20003f26270 */
[----:B------:R3:W-:Y:S01]  /*1940*/  @P0 LDGSTS.E.BYPASS.LTC128B.128 [R128+0xb100], [R20.64+0x100], !P5 ;  /* 0x0b10010014800fae */ /* 0x0007e2000e901d54 */
[----:B------:R-:W-:Y:S01]  /*1950*/  IMAD.SHL.U32 R3, R3, 0x40, RZ ;  /* 0x0000004003037824 */ /* 0x000fe200078e00ff */
[----:B------:R-:W-:Y:S01]  /*1960*/  LOP3.LUT R101, R2, 0xfffffff8, RZ, 0xc0, !PT ;  /* 0xfffffff802657812 */ /* 0x000fe200078ec0ff */
[----:B------:R-:W-:Y:S01]  /*1970*/  IMAD.IADD R131, R135, 0x1, -R8 ;  /* 0x0000000187837824 */ /* 0x000fe200078e0a08 */
[----:B------:R-:W-:Y:S01]  /*1980*/  SEL R5, RZ, c[0x0][0x27c], !P1 ;  /* 0x00009f00ff057a07 */ /* 0x000fe20004800000 */
[----:B------:R-:W0:Y:S01]  /*1990*/  LDGDEPBAR ;  /* 0x00000000000079af */ /* 0x000e220000000000 */
[----:B------:R-:W-:Y:S01]  /*19a0*/  LOP3.LUT R3, R3, 0x7ffff000, RZ, 0xc0, !PT ;  /* 0x7ffff00003037812 */ /* 0x000fe200078ec0ff */
[----:B------:R-:W-:-:S02]  /*19b0*/  UIADD3 UR5, UR35, UR5, URZ ;  /* 0x0000000523057290 */ /* 0x000fc4000fffe03f */
[----:B------:R-:W-:Y:S01]  /*19c0*/  BAR.SYNC.DEFER_BLOCKING 0x0 ;  /* 0x0000000000007b1d */ /* 0x000fe20000010000 */
[C---:B------:R-:W-:Y:S01]  /*19d0*/  LOP3.LUT P0, RZ, R131.reuse, 0x4, RZ, 0xc0, !PT ;  /* 0x0000000483ff7812 */ /* 0x040fe2000780c0ff */
[----:B------:R-:W-:Y:S01]  /*19e0*/  IMAD.SHL.U32 R131, R131, 0x40, RZ ;  /* 0x0000004083837824 */ /* 0x000fe200078e00ff */
[----:B------:R-:W-:Y:S01]  /*19f0*/  P2R R134, PR, RZ, 0x2 ;  /* 0x00000002ff867803 */ /* 0x000fe20000000000 */
[----:B------:R-:W-:Y:S01]  /*1a00*/  IMAD.IADD R10, R5, 0x1, R12 ;  /* 0x00000001050a7824 */ /* 0x000fe200078e020c */
[----:B------:R-:W-:Y:S01]  /*1a10*/  SHF.R.S32.HI R100, RZ, 0x1f, R101 ;  /* 0x0000001fff647819 */ /* 0x000fe20000011465 */
[----:B------:R-:W-:Y:S01]  /*1a20*/  ULDC.U8 UR4, c[0x0][0x298] ;  /* 0x0000a60000047ab9 */ /* 0x000fe20000000000 */
[----:B------:R-:W-:Y:S02]  /*1a30*/  LOP3.LUT R131, R131, 0x1c0, RZ, 0xc0, !PT ;  /* 0x000001c083837812 */ /* 0x000fe400078ec0ff */
[----:B------:R-:W-:Y:S02]  /*1a40*/  SHF.R.S32.HI R111, RZ, 0x1f, R10 ;  /* 0x0000001fff6f7819 */ /* 0x000fe4000001140a */
[----:B------:R-:W-:-:S02]  /*1a50*/  SHF.R.U32.HI R116, RZ, 0x3, R131 ;  /* 0x00000003ff747819 */ /* 0x000fc40000011683 */
[----:B------:R-:W-:Y:S02]  /*1a60*/  LOP3.LUT R5, R131, 0x38, R4, 0xf8, !PT ;  /* 0x0000003883057812 */ /* 0x000fe400078ef804 */
[----:B------:R-:W-:Y:S02]  /*1a70*/  LEA.HI R0, R111, R10, RZ, 0x3 ;  /* 0x0000000a6f007211 */ /* 0x000fe400078f18ff */
[-C--:B------:R-:W-:Y:S02]  /*1a80*/  LOP3.LUT R8, R5, R116.reuse, RZ, 0x3c, !PT ;  /* 0x0000007405087212 */ /* 0x080fe400078e3cff */
[----:B------:R-:W-:Y:S02]  /*1a90*/  LOP3.LUT R5, R131, 0x38, R0, 0xf8, !PT ;  /* 0x0000003883057812 */ /* 0x000fe400078ef800 */
[----:B------:R-:W-:Y:S02]  /*1aa0*/  IADD3 R113, R8, R113, R115 ;  /* 0x0000007108717210 */ /* 0x000fe40007ffe073 */
[----:B------:R-:W-:-:S02]  /*1ab0*/  LOP3.LUT R8, R5, R116, RZ, 0x3c, !PT ;  /* 0x0000007405087212 */ /* 0x000fc400078e3cff */
[----:B------:R-:W-:Y:S01]  /*1ac0*/  SHF.R.S32.HI R5, RZ, 0x1f, R12 ;  /* 0x0000001fff057819 */ /* 0x000fe2000001140c */
[----:B------:R-:W-:Y:S01]  /*1ad0*/  IMAD.SHL.U32 R113, R113, 0x2, RZ ;  /* 0x0000000271717824 */ /* 0x000fe200078e00ff */
[----:B------:R-:W-:Y:S02]  /*1ae0*/  LOP3.LUT R7, R131, 0x38, R2, 0xf8, !PT ;  /* 0x0000003883077812 */ /* 0x000fe400078ef802 */
[----:B------:R-:W-:Y:S02]  /*1af0*/  LEA.HI R126, R5, R12, RZ, 0x3 ;  /* 0x0000000c057e7211 */ /* 0x000fe400078f18ff */
[----:B------:R-:W-:Y:S02]  /*1b00*/  LOP3.LUT R5, R131, 0x18, R16, 0xf8, !PT ;  /* 0x0000001883057812 */ /* 0x000fe400078ef810 */
[----:B------:R-:W-:Y:S02]  /*1b10*/  LEA.HI R111, R111, R10, RZ, 0x6 ;  /* 0x0000000a6f6f7211 */ /* 0x000fe400078f30ff */
[----:B------:R-:W-:-:S02]  /*1b20*/  LOP3.LUT R122, R5, R116, RZ, 0x3c, !PT ;  /* 0x00000074057a7212 */ /* 0x000fc400078e3cff */
[----:B------:R-:W-:Y:S01]  /*1b30*/  LOP3.LUT R112, R7, R116, RZ, 0x3c, !PT ;  /* 0x0000007407707212 */ /* 0x000fe200078e3cff */
[----:B------:R-:W-:Y:S01]  /*1b40*/  IMAD.SHL.U32 R111, R111, 0x40, RZ ;  /* 0x000000406f6f7824 */ /* 0x000fe200078e00ff */
[----:B------:R-:W-:Y:S01]  /*1b50*/  SHF.R.S32.HI R7, RZ, 0x1f, R132 ;  /* 0x0000001fff077819 */ /* 0x000fe20000011484 */
[--C-:B------:R-:W-:Y:S01]  /*1b60*/  IMAD.IADD R122, R122, 0x1, R115.reuse ;  /* 0x000000017a7a7824 */ /* 0x100fe200078e0273 */
[----:B------:R-:W-:Y:S02]  /*1b70*/  IADD3 R112, R112, R3, R115 ;  /* 0x0000000370707210 */ /* 0x000fe40007ffe073 */
[----:B------:R-:W-:Y:S02]  /*1b80*/  SHF.R.S32.HI R3, RZ, 0x1f, R76 ;  /* 0x0000001fff037819 */ /* 0x000fe4000001144c */
[----:B------:R-:W-:Y:S01]  /*1b90*/  LEA R122, R122, 0x100, 0x1 ;  /* 0x000001007a7a7811 */ /* 0x000fe200078e08ff */
[----:B------:R-:W-:Y:S01]  /*1ba0*/  IMAD.SHL.U32 R112, R112, 0x2, RZ ;  /* 0x0000000270707824 */ /* 0x000fe200078e00ff */
[----:B------:R-:W-:Y:S01]  /*1bb0*/  LOP3.LUT R111, R111, 0x7ffff000, RZ, 0xc0, !PT ;  /* 0x7ffff0006f6f7812 */ /* 0x000fe200078ec0ff */
[C---:B------:R-:W-:Y:S01]  /*1bc0*/  IMAD R85, R3.reuse, c[0x0][0x280], RZ ;  /* 0x0000a00003557a24 */ /* 0x040fe200078e02ff */
[----:B------:R-:W-:Y:S01]  /*1bd0*/  LOP3.LUT R103, R0, 0xfffffff8, RZ, 0xc0, !PT ;  /* 0xfffffff800677812 */ /* 0x000fe200078ec0ff */
[----:B------:R-:W-:Y:S01]  /*1be0*/  IMAD R3, R3, c[0x0][0x290], RZ ;  /* 0x0000a40003037a24 */ /* 0x000fe200078e02ff */
[----:B------:R-:W-:Y:S01]  /*1bf0*/  LEA.HI R120, R7, R132, RZ, 0x3 ;  /* 0x0000008407787211 */ /* 0x000fe200078f18ff */
[----:B------:R-:W-:Y:S01]  /*1c00*/  IMAD R85, R76, c[0x0][0x284], R85 ;  /* 0x0000a1004c557a24 */ /* 0x000fe200078e0255 */
[----:B------:R-:W-:Y:S01]  /*1c10*/  IADD3 R121, R122, 0x40, RZ ;  /* 0x000000407a797810 */ /* 0x000fe20007ffe0ff */
[----:B------:R-:W-:Y:S01]  /*1c20*/  IMAD R3, R76, c[0x0][0x294], R3 ;  /* 0x0000a5004c037a24 */ /* 0x000fe200078e0203 */
[----:B------:R-:W-:Y:S01]  /*1c30*/  @P0 IADD3 R121, R122, -0x40, RZ ;  /* 0xffffffc07a790810 */ /* 0x000fe20007ffe0ff */
[----:B------:R-:W-:Y:S01]  /*1c40*/  IMAD.IADD R87, R147, 0x1, R85 ;  /* 0x0000000193577824 */ /* 0x000fe200078e0255 */
[----:B------:R-:W-:Y:S01]  /*1c50*/  IADD3 R111, R8, R111, R115 ;  /* 0x0000006f086f7210 */ /* 0x000fe20007ffe073 */
[----:B------:R-:W-:Y:S01]  /*1c60*/  IMAD.IADD R85, R85, 0x1, R143 ;  /* 0x0000000155557824 */ /* 0x000fe200078e028f */
[----:B------:R-:W-:Y:S01]  /*1c70*/  SHF.R.S32.HI R102, RZ, 0x1f, R103 ;  /* 0x0000001fff667819 */ /* 0x000fe20000011467 */
[----:B------:R-:W-:Y:S01]  /*1c80*/  IMAD.IADD R86, R145, 0x1, R3 ;  /* 0x0000000191567824 */ /* 0x000fe200078e0203 */
[----:B------:R-:W-:Y:S01]  /*1c90*/  ISETP.GE.AND P0, PT, R77, 0x1, PT ;  /* 0x000000014d00780c */ /* 0x000fe20003f06270 */
[----:B------:R-:W-:Y:S01]  /*1ca0*/  IMAD.IADD R84, R3, 0x1, R141 ;  /* 0x0000000103547824 */ /* 0x000fe200078e028d */
[----:B------:R-:W-:Y:S01]  /*1cb0*/  LOP3.LUT R120, R120, 0xfffffff8, RZ, 0xc0, !PT ;  /* 0xfffffff878787812 */ /* 0x000fe200078ec0ff */
[----:B------:R-:W-:Y:S01]  /*1cc0*/  IMAD.SHL.U32 R111, R111, 0x2, RZ ;  /* 0x000000026f6f7824 */ /* 0x000fe200078e00ff */
[----:B------:R-:W-:-:S02]  /*1cd0*/  LOP3.LUT R126, R126, 0xfffffff8, RZ, 0xc0, !PT ;  /* 0xfffffff87e7e7812 */ /* 0x000fc400078ec0ff */
[----:B------:R-:W-:Y:S02]  /*1ce0*/  ISETP.NE.AND P1, PT, R90, 0x1, PT ;  /* 0x000000015a00780c */ /* 0x000fe40003f25270 */
[----:B------:R-:W-:Y:S02]  /*1cf0*/  SHF.R.S32.HI R118, RZ, 0x3, R0 ;  /* 0x00000003ff767819 */ /* 0x000fe40000011400 */
[C---:B------:R-:W-:Y:S01]  /*1d00*/  SHF.L.U64.HI R100, R101.reuse, 0x1, R100 ;  /* 0x0000000165647819 */ /* 0x040fe20000010264 */
[----:B------:R-:W-:Y:S01]  /*1d10*/  IMAD.SHL.U32 R101, R101, 0x2, RZ ;  /* 0x0000000265657824 */ /* 0x000fe200078e00ff */
[C---:B------:R-:W-:Y:S01]  /*1d20*/  SHF.L.U64.HI R102, R103.reuse, 0x1, R102 ;  /* 0x0000000167667819 */ /* 0x040fe20000010266 */
[----:B------:R-:W-:Y:S01]  /*1d30*/  IMAD.SHL.U32 R103, R103, 0x2, RZ ;  /* 0x0000000267677824 */ /* 0x000fe200078e00ff */
[----:B------:R-:W-:Y:S02]  /*1d40*/  P2R R0, PR, RZ, 0x1 ;  /* 0x00000001ff007803 */ /* 0x000fe40000000000 */
[----:B------:R-:W-:-:S02]  /*1d50*/  IADD3 R10, R18, 0x50, RZ ;  /* 0x00000050120a7810 */ /* 0x000fc40007ffe0ff */
[----:B------:R-:W-:Y:S02]  /*1d60*/  SHF.R.S32.HI R107, RZ, 0x1f, R120 ;  /* 0x0000001fff6b7819 */ /* 0x000fe40000011478 */
[----:B------:R-:W-:Y:S02]  /*1d70*/  SHF.R.S32.HI R109, RZ, 0x1f, R126 ;  /* 0x0000001fff6d7819 */ /* 0x000fe4000001147e */
[----:B------:R-:W-:Y:S02]  /*1d80*/  SHF.R.S32.HI R119, RZ, 0x3, R2 ;  /* 0x00000003ff777819 */ /* 0x000fe40000011402 */
[----:B---3--:R-:W-:Y:S02]  /*1d90*/  P2R R0, PR, RZ, 0x2 ;  /* 0x00000002ff007803 */ /* 0x008fe40000000000 */
.L_x_655:
[----:B------:R-:W-:Y:S01]  /*1da0*/  IMAD.SHL.U32 R82, R129, 0x40, RZ ;  /* 0x0000004081527824 */ /* 0x000fe200078e00ff */
[----:B------:R-:W-:Y:S04]  /*1db0*/  DEPBAR.LE SB0, 0x0 ;  /* 0x000080000000791a */ /* 0x000fe80000000000 */
[----:B------:R-:W-:Y:S01]  /*1dc0*/  IMAD.IADD R0, R127, 0x1, R82 ;  /* 0x000000017f007824 */ /* 0x000fe200078e0252 */
[----:B------:R-:W-:Y:S01]  /*1dd0*/  ISETP.NE.AND P1, PT, R90, 0x1, PT ;  /* 0x000000015a00780c */ /* 0x000fe20003f25270 */
[----:B------:R-:W-:Y:S01]  /*1de0*/  IMAD.MOV.U32 R88, RZ, RZ, RZ ;  /* 0x000000ffff587224 */ /* 0x000fe200078e00ff */
[----:B------:R-:W-:Y:S01]  /*1df0*/  ISETP.GE.AND P2, PT, R77, 0x1, PT ;  /* 0x000000014d00780c */ /* 0x000fe20003f46270 */
[----:B------:R-:W-:Y:S01]  /*1e00*/  IMAD.IADD R81, R83, 0x1, R0 ;  /* 0x0000000153517824 */ /* 0x000fe200078e0200 */
[----:B------:R-:W-:Y:S01]  /*1e10*/  ISETP.GE.AND P0, PT, R0, UR15, PT ;  /* 0x0000000f00007c0c */ /* 0x000fe2000bf06270 */
[----:B------:R-:W-:Y:S02]  /*1e20*/  BSSY B1, `(.L_x_631) ;  /* 0x00003d7000017945 */ /* 0x000fe40003800000 */
[--C-:B------:R-:W-:Y:S01]  /*1e30*/  IMAD.MOV.U32 R0, RZ, RZ, R81.reuse ;  /* 0x000000ffff007224 */ /* 0x100fe200078e0051 */
[----:B------:R-:W-:Y:S05]  /*1e40*/  ISETP.GT.OR P0, PT, R127, 0x3f, P0 ;  /* 0x0000003f7f00780c */ /* 0x000fea0000704670 */
[----:B-1----:R-:W-:Y:S05]  /*1e50*/  @P1 IMAD.HI.U32 R2, R81, c[0x0][0x2bc], RZ ;  /* 0x0000af0051021a27 */ /* 0x002fea00078e00ff */
[----:B------:R-:W-:Y:S04]  /*1e60*/  @P1 SHF.R.U32.HI R0, RZ, c[0x0][0x2c0], R2 ;  /* 0x0000b000ff001a19 */ /* 0x000fe80000011602 */
        /* <DEDUP_REMOVED lines=21> */
[----:B----4-:R-:W-:-:S05]  /*1fc0*/  @!P2 BRA `(.L_x_632) ;  /* 0x000039600000a947 */ /* 0x010fca0003800000 */
[-C--:B------:R-:W-:Y:S01]  /*1fd0*/  IMAD R5, R94, R129.reuse, RZ ;  /* 0x000000815e057224 */ /* 0x080fe200078e02ff */
[----:B------:R-:W-:Y:S01]  /*1fe0*/  ISETP.NE.AND P0, PT, RZ, UR4, PT ;  /* 0x00000004ff007c0c */ /* 0x000fe2000bf05270 */
[-C--:B------:R-:W-:Y:S01]  /*1ff0*/  IMAD R3, R96, R129.reuse, RZ ;  /* 0x0000008160037224 */ /* 0x080fe200078e02ff */
[----:B------:R-:W-:Y:S01]  /*2000*/  SHF.R.S32.HI R2, RZ, 0x1f, R129 ;  /* 0x0000001fff027819 */ /* 0x000fe20000011481 */
[----:B------:R-:W-:Y:S01]  /*2010*/  IMAD.WIDE.U32 R40, R95, R129, RZ ;  /* 0x000000815f287225 */ /* 0x000fe200078e00ff */
[----:B------:R-:W-:Y:S03]  /*2020*/  IADD3 R78, -R82, UR15, RZ ;  /* 0x0000000f524e7c10 */ /* 0x000fe6000fffe1ff */
[----:B------:R-:W-:Y:S01]  /*2030*/  IMAD R5, R2, R95, R5 ;  /* 0x0000005f02057224 */ /* 0x000fe200078e0205 */
        /* <DEDUP_REMOVED lines=65> */
.L_x_635:
[----:B------:R-:W-:Y:S05]  /*2450*/  BSYNC B0 ;  /* 0x0000000000007941 */ /* 0x000fea0003800000 */
.L_x_634:
        /* <DEDUP_REMOVED lines=93> */
.L_x_638:
[----:B------:R-:W-:Y:S05]  /*2a30*/  BSYNC B0 ;  /* 0x0000000000007941 */ /* 0x000fea0003800000 */
.L_x_637:
        /* <DEDUP_REMOVED lines=58> */
.L_x_640:
[----:B------:R-:W-:Y:S05]  /*2de0*/  BSYNC B0 ;  /* 0x0000000000007941 */ /* 0x000fea0003800000 */
.L_x_639:
        /* <DEDUP_REMOVED lines=58> */
.L_x_642:
[----:B------:R-:W-:Y:S05]  /*3190*/  BSYNC B0 ;  /* 0x0000000000007941 */ /* 0x000fea0003800000 */
.L_x_641:
        /* <DEDUP_REMOVED lines=58> */
.L_x_644:
[----:B------:R-:W-:Y:S05]  /*3540*/  BSYNC B0 ;  /* 0x0000000000007941 */ /* 0x000fea0003800000 */
.L_x_643:
        /* <DEDUP_REMOVED lines=58> */
.L_x_646:
[----:B------:R-:W-:Y:S05]  /*38f0*/  BSYNC B0 ;  /* 0x0000000000007941 */ /* 0x000fea0003800000 */
.L_x_645:
        /* <DEDUP_REMOVED lines=58> */
.L_x_633:
        /* <DEDUP_REMOVED lines=47> */
.L_x_648:
[----:B------:R-:W-:Y:S05]  /*3f90*/  BSYNC B0 ;  /* 0x0000000000007941 */ /* 0x000fea0003800000 */
.L_x_647:
        /* <DEDUP_REMOVED lines=46> */
[--C-:B------:R-:W-:Y:S01]  /*4280*/  @!P0 SHF.R.U64 R57, R48, 0x10, R49.reuse ;  /* 0x0000001030398819 */ /* 0x100fe20000001231 */
[----:B------:R-:W-:Y:S01]  /*4290*/  @!P0 HADD2.F32 R48, -RZ, R47.H0_H0 ;  /* 0x2000002fff308230 */ /* 0x000fe20000004100 */
[----:B------:R-:W-:Y:S01]  /*42a0*/  SHF.R.S32.HI R161, RZ, 0x1f, R160 ;  /* 0x0000001fffa17819 */ /* 0x000fe200000114a0 */
[----:B------:R-:W-:Y:S01]  /*42b0*/  @!P0 HADD2.F32 R55, -RZ, R55.H0_H0 ;  /* 0x20000037ff378230 */ /* 0x000fe20000004100 */
[----:B------:R-:W-:Y:S02]  /*42c0*/  SHF.L.U32 R158, R160, 0x3, RZ ;  /* 0x00000003a09e7819 */ /* 0x000fe400000006ff */
[----:B------:R-:W-:Y:S02]  /*42d0*/  LEA.HI R161, R161, R160, RZ, 0x3 ;  /* 0x000000a0a1a17211 */ /* 0x000fe400078f18ff */
[----:B------:R-:W-:Y:S02]  /*42e0*/  LOP3.LUT R163, R131, 0x38, R158, 0xf8, !PT ;  /* 0x0000003883a37812 */ /* 0x000fe400078ef89e */
[----:B------:R-:W-:Y:S01]  /*42f0*/  @!P0 SHF.R.U32.HI R53, RZ, 0x10, R49 ;  /* 0x00000010ff358819 */ /* 0x000fe20000011631 */
[----:B------:R-:W-:Y:S01]  /*4300*/  IMAD.SHL.U32 R161, R161, 0x200, RZ ;  /* 0x00000200a1a17824 */ /* 0x000fe200078e00ff */
[----:B------:R-:W-:Y:S02]  /*4310*/  LOP3.LUT R160, R163, R116, RZ, 0x3c, !PT ;  /* 0x00000074a3a07212 */ /* 0x000fe400078e3cff */
[----:B------:R-:W-:Y:S02]  /*4320*/  @!P0 SHF.R.U64 R42, R36, 0x10, R37 ;  /* 0x00000010242a8819 */ /* 0x000fe40000001225 */
[----:B------:R-:W-:Y:S02]  /*4330*/  LOP3.LUT R161, R161, 0x7ffff000, RZ, 0xc0, !PT ;  /* 0x7ffff000a1a17812 */ /* 0x000fe400078ec0ff */
[----:B------:R-:W-:Y:S01]  /*4340*/  @!P0 SHF.R.U64 R54, R50, 0x10, R51 ;  /* 0x0000001032368819 */ /* 0x000fe20000001233 */
[----:B------:R-:W-:Y:S01]  /*4350*/  @!P0 HADD2.F32 R45, -RZ, R42.H0_H0 ;  /* 0x2000002aff2d8230 */ /* 0x000fe20000004100 */
[----:B------:R-:W-:Y:S02]  /*4360*/  IADD3 R160, R160, R161, R115 ;  /* 0x000000a1a0a07210 */ /* 0x000fe40007ffe073 */
[----:B------:R-:W-:Y:S01]  /*4370*/  @!P0 SHF.R.U32.HI R59, RZ, 0x10, R51 ;  /* 0x00000010ff3b8819 */ /* 0x000fe20000011633 */
[----:B-1----:R-:W-:Y:S01]  /*4380*/  @!P0 IMAD.MOV.U32 R46, RZ, RZ, R24 ;  /* 0x000000ffff2e8224 */ /* 0x002fe200078e0018 */
[----:B------:R-:W-:Y:S01]  /*4390*/  SHF.L.U32 R159, R160, 0x1, RZ ;  /* 0x00000001a09f7819 */ /* 0x000fe200000006ff */
[----:B------:R-:W-:Y:S01]  /*43a0*/  @!P0 HADD2.F32 R51, -RZ, R57.H0_H0 ;  /* 0x20000039ff338230 */ /* 0x000fe20000004100 */
[----:B------:R-:W-:Y:S01]  /*43b0*/  @!P0 SHF.R.U32.HI R43, RZ, 0x10, R37 ;  /* 0x00000010ff2b8819 */ /* 0x000fe20000011625 */
[----:B------:R-:W-:Y:S01]  /*43c0*/  IMAD.MOV.U32 R37, RZ, RZ, R38 ;  /* 0x000000ffff257224 */ /* 0x000fe200078e0026 */
[--C-:B------:R-:W-:Y:S01]  /*43d0*/  @!P0 HADD2.F32 R41, -RZ, R46.reuse.H0_H0 ;  /* 0x2000002eff298230 */ /* 0x100fe20000004100 */
[----:B------:R-:W1:Y:S01]  /*43e0*/  LDS.128 R72, [R159+0x6100] ;  /* 0x006100009f487984 */ /* 0x000e620000000c00 */
[----:B------:R-:W-:Y:S01]  /*43f0*/  @!P0 HADD2.F32 R42, -RZ, R46.H1_H1 ;  /* 0x3000002eff2a8230 */ /* 0x000fe20000004100 */
[--C-:B------:R-:W-:Y:S01]  /*4400*/  @!P0 SHF.R.U64 R38, R38, 0x10, R39.reuse ;  /* 0x0000001026268819 */ /* 0x100fe20000001227 */
[----:B------:R-:W-:Y:S01]  /*4410*/  @!P0 HADD2.F32 R43, -RZ, R43.H0_H0 ;  /* 0x2000002bff2b8230 */ /* 0x000fe20000004100 */
[----:B------:R-:W-:Y:S01]  /*4420*/  @!P0 FMUL.FTZ R0, R41, R44 ;  /* 0x0000002c29008220 */ /* 0x000fe20000410000 */
[----:B------:R-:W-:Y:S01]  /*4430*/  @!P0 HADD2.F32 R54, -RZ, R54.H0_H0 ;  /* 0x20000036ff368230 */ /* 0x000fe20000004100 */
[C---:B------:R-:W-:Y:S01]  /*4440*/  @!P0 FMUL.FTZ R2, R42.reuse, R45 ;  /* 0x0000002d2a028220 */ /* 0x040fe20000410000 */
[----:B------:R-:W-:Y:S01]  /*4450*/  @!P0 HADD2.F32 R38, -RZ, R38.H0_H0 ;  /* 0x20000026ff268230 */ /* 0x000fe20000004100 */
[----:B------:R-:W-:Y:S01]  /*4460*/  MOV R36, R39 ;  /* 0x0000002700247202 */ /* 0x000fe20000000f00 */
[----:B------:R-:W-:Y:S01]  /*4470*/  @!P0 HADD2.F32 R59, -RZ, R59.H0_H0 ;  /* 0x2000003bff3b8230 */ /* 0x000fe20000004100 */
[----:B------:R-:W-:Y:S05]  /*4480*/  @!P0 SHF.R.U32.HI R39, RZ, 0x10, R39 ;  /* 0x00000010ff278819 */ /* 0x000fea0000011627 */
        /* <DEDUP_REMOVED lines=79> */
.L_x_650:
[----:B------:R-:W-:Y:S05]  /*4980*/  BSYNC B0 ;  /* 0x0000000000007941 */ /* 0x000fea0003800000 */
.L_x_649:
        /* <DEDUP_REMOVED lines=14> */
[--C-:B------:R-:W-:Y:S01]  /*4a70*/  @!P0 SHF.R.U32.HI R28, RZ, 0x10, R31.reuse ;  /* 0x00000010ff1c8819 */ /* 0x100fe2000001161f */
        /* <DEDUP_REMOVED lines=108> */
.L_x_652:
[----:B------:R-:W-:Y:S05]  /*5140*/  BSYNC B0 ;  /* 0x0000000000007941 */ /* 0x000fea0003800000 */
.L_x_651:
        /* <DEDUP_REMOVED lines=126> */
.L_x_632:
[----:B------:R1:W2:Y:S01]  /*5930*/  SHFL.IDX PT, R3, R4, RZ, 0x1c1f ;  /* 0x001c1fff04037589 */ /* 0x0002a200000e0000 */
[----:B------:R-:W-:Y:S03]  /*5940*/  IADD3 R78, -R82, UR15, RZ ;  /* 0x0000000f524e7c10 */ /* 0x000fe6000fffe1ff */
[----:B------:R-:W3:Y:S01]  /*5950*/  SHFL.IDX PT, R0, R0, RZ, 0x1c1f ;  /* 0x001c1fff00007589 */ /* 0x000ee200000e0000 */
        /* <DEDUP_REMOVED lines=9> */
[CC--:B---3--:R-:W-:Y:S04]  /*59f0*/  @!P2 LEA R24, P0, R16.reuse, R0.reuse, 0x1 ;  /* 0x000000001018a211 */ /* 0x0c8fe800078008ff */
[-C--:B--2---:R-:W-:Y:S02]  /*5a00*/  @!P2 LEA.HI.X R25, R16, R3.reuse, R17, 0x1, P0 ;  /* 0x000000031019a211 */ /* 0x084fe400000f0c11 */
[CC--:B------:R-:W-:Y:S04]  /*5a10*/  @!P1 LEA R38, P0, R125.reuse, R0.reuse, 0x1 ;  /* 0x000000007d269211 */ /* 0x0c0fe800078008ff */
[-C--:B------:R-:W-:Y:S02]  /*5a20*/  @!P1 LEA.HI.X R39, R125, R3.reuse, R110, 0x1, P0 ;  /* 0x000000037d279211 */ /* 0x080fe400000f0c6e */
[CC--:B------:R-:W-:Y:S04]  /*5a30*/  @!P4 LEA R36, P0, R126.reuse, R0.reuse, 0x1 ;  /* 0x000000007e24c211 */ /* 0x0c0fe800078008ff */
[-C--:B------:R-:W-:Y:S02]  /*5a40*/  @!P4 LEA.HI.X R37, R126, R3.reuse, R109, 0x1, P0 ;  /* 0x000000037e25c211 */ /* 0x080fe400000f0c6d */
[CC--:B------:R-:W-:Y:S04]  /*5a50*/  @!P3 LEA R34, P0, R123.reuse, R0.reuse, 0x1 ;  /* 0x000000007b22b211 */ /* 0x0c0fe800078008ff */
[-C--:B------:R-:W-:Y:S01]  /*5a60*/  @!P3 LEA.HI.X R35, R123, R3.reuse, R108, 0x1, P0 ;  /* 0x000000037b23b211 */ /* 0x080fe200000f0c6c */
[----:B----4-:R-:W-:Y:S04]  /*5a70*/  @!P2 ST.E.128 [R24.64], R20 ;  /* 0x000000141800a985 */ /* 0x010fe8000c101d14 */
[----:B-1----:R-:W1:Y:S04]  /*5a80*/  @!P1 LDS.128 R4, [R121+0x6000] ;  /* 0x0060000079049984 */ /* 0x002e680000000c00 */
[----:B-1----:R-:W-:Y:S01]  /*5a90*/  @!P1 ST.E.128 [R38.64], R4 ;  /* 0x0000000426009985 */ /* 0x002fe2000c101d14 */
[----:B------:R-:W-:Y:S03]  /*5aa0*/  ISETP.GE.AND P1, PT, R132, c[0x0][0x1d4], PT ;  /* 0x0000750084007a0c */ /* 0x000fe60003f26270 */
[----:B------:R-:W1:Y:S10]  /*5ab0*/  @!P4 LDS.128 R28, [R122+0x8000] ;  /* 0x008000007a1cc984 */ /* 0x000e740000000c00 */
[CC--:B------:R-:W-:Y:S04]  /*5ac0*/  @!P1 LEA R32, P0, R120.reuse, R0.reuse, 0x1 ;  /* 0x0000000078209211 */ /* 0x0c0fe800078008ff */
[-C--:B------:R-:W-:Y:S02]  /*5ad0*/  @!P1 LEA.HI.X R33, R120, R3.reuse, R107, 0x1, P0 ;  /* 0x0000000378219211 */ /* 0x080fe400000f0c6b */
        /* <DEDUP_REMOVED lines=11> */
.L_x_636:
[----:B------:R-:W-:Y:S05]  /*5b90*/  BSYNC B1 ;  /* 0x0000000000017941 */ /* 0x000fea0003800000 */
.L_x_631:
[----:B------:R-:W-:Y:S01]  /*5ba0*/  IMAD.IADD R82, R91, 0x1, -R82 ;  /* 0x000000015b527824 */ /* 0x000fe200078e0a52 */
[----:B-1----:R-:W-:Y:S01]  /*5bb0*/  LEA R6, P0, R129, R152, 0x6 ;  /* 0x0000009881067211 */ /* 0x002fe200078030ff */
[----:B------:R-:W-:Y:S01]  /*5bc0*/  IMAD R80, R80, c[0x0][0x208], RZ ;  /* 0x0000820050507a24 */ /* 0x000fe200078e02ff */
[----:B------:R-:W-:Y:S01]  /*5bd0*/  ISETP.NE.AND P3, PT, R138, RZ, PT ;  /* 0x000000ff8a00720c */ /* 0x000fe20003f65270 */
[----:B--2---:R-:W-:Y:S01]  /*5be0*/  IMAD.WIDE.U32 R4, R81, c[0x0][0x208], RZ ;  /* 0x0000820051047a25 */ /* 0x004fe200078e00ff */
[----:B------:R-:W-:Y:S01]  /*5bf0*/  LEA.HI.X.SX32 R7, R129, R153, 0x6, P0 ;  /* 0x0000009981077211 */ /* 0x000fe200000f36ff */
[----:B------:R-:W-:Y:S01]  /*5c00*/  BSSY B0, `(.L_x_653) ;  /* 0x000004c000007945 */ /* 0x000fe20003800000 */
[----:B------:R-:W-:Y:S01]  /*5c10*/  ISETP.GE.AND P0, PT, R82, 0x21, PT ;  /* 0x000000215200780c */ /* 0x000fe20003f06270 */
[----:B------:R-:W-:Y:S02]  /*5c20*/  IMAD R80, R81, c[0x0][0x20c], R80 ;  /* 0x0000830051507a24 */ /* 0x000fe400078e0250 */
[----:B------:R-:W-:Y:S03]  /*5c30*/  IMAD R79, R79, c[0x0][0x218], RZ ;  /* 0x000086004f4f7a24 */ /* 0x000fe600078e02ff */
[----:B------:R-:W-:Y:S01]  /*5c40*/  IADD3 R5, R5, R80, RZ ;  /* 0x0000005005057210 */ /* 0x000fe20007ffe0ff */
[C---:B------:R-:W-:Y:S04]  /*5c50*/  IMAD R79, R88.reuse, c[0x0][0x21c], R79 ;  /* 0x00008700584f7a24 */ /* 0x040fe800078e024f */
[----:B------:R-:W-:Y:S02]  /*5c60*/  IMAD.WIDE.U32 R4, R88, c[0x0][0x218], R4 ;  /* 0x0000860058047a25 */ /* 0x000fe400078e0004 */
[----:B------:R-:W-:Y:S05]  /*5c70*/  @P0 IADD3 R3, P1, R6, 0x20, RZ ;  /* 0x0000002006030810 */ /* 0x000fea0007f3e0ff */
[----:B---3--:R-:W-:Y:S01]  /*5c80*/  @P0 IMAD.X R0, RZ, RZ, R7, P1 ;  /* 0x000000ffff000224 */ /* 0x008fe200008e0607 */
[----:B------:R-:W-:Y:S03]  /*5c90*/  IADD3 R2, P1, R4, UR30, RZ ;  /* 0x0000001e04027c10 */ /* 0x000fe6000ff3e0ff */
[----:B------:R-:W-:Y:S01]  /*5ca0*/  @P0 IMAD R0, R0, c[0x0][0x258], RZ ;  /* 0x0000960000000a24 */ /* 0x000fe200078e02ff */
[----:B------:R-:W-:Y:S02]  /*5cb0*/  IADD3.X R79, R5, UR27, R79, P1, !PT ;  /* 0x0000001b054f7c10 */ /* 0x000fe40008ffe44f */
[----:B------:R-:W-:Y:S01]  /*5cc0*/  ISETP.GE.AND P1, PT, R82, 0x1, PT ;  /* 0x000000015200780c */ /* 0x000fe20003f26270 */
[----:B------:R-:W-:Y:S11]  /*5cd0*/  @P0 IMAD R0, R3, c[0x0][0x25c], R0 ;  /* 0x0000970003000a24 */ /* 0x000ff600078e0200 */
[----:B------:R-:W-:Y:S01]  /*5ce0*/  @!UPT UIADD3 URZ, URZ, URZ, URZ ;  /* 0x0000003f3f3ff290 */ /* 0x000fe2000fffe03f */
[----:B------:R-:W-:Y:S02]  /*5cf0*/  @P1 IMAD R4, R7, c[0x0][0x258], RZ ;  /* 0x0000960007041a24 */ /* 0x000fe400078e02ff */
[----:B------:R-:W-:Y:S02]  /*5d00*/  @P1 IMAD.MOV.U32 R88, RZ, RZ, R148 ;  /* 0x000000ffff581224 */ /* 0x000fe400078e0094 */
[C---:B------:R-:W-:Y:S02]  /*5d10*/  @P1 IMAD R4, R6.reuse, c[0x0][0x25c], R4 ;  /* 0x0000970006041a24 */ /* 0x040fe400078e0204 */
[----:B-----5:R-:W-:Y:S04]  /*5d20*/  @P1 IMAD.WIDE.U32 R20, R6, c[0x0][0x258], R88 ;  /* 0x0000960006141a25 */ /* 0x020fe800078e0058 */
[----:B------:R-:W-:Y:S01]  /*5d30*/  @P0 IMAD.MOV.U32 R88, RZ, RZ, R148 ;  /* 0x000000ffff580224 */ /* 0x000fe200078e0094 */
[C---:B------:R-:W-:Y:S02]  /*5d40*/  @P1 LEA R6, P2, R20.reuse, c[0x0][0x250], 0x1 ;  /* 0x0000940014061a11 */ /* 0x040fe400078408ff */
[----:B------:R-:W-:Y:S04]  /*5d50*/  @P1 IADD3 R4, R21, R4, RZ ;  /* 0x0000000415041210 */ /* 0x000fe80007ffe0ff */
[----:B------:R-:W-:Y:S01]  /*5d60*/  @P1 LEA.HI.X R7, R20, c[0x0][0x254], R4, 0x1, P2 ;  /* 0x0000950014071a11 */ /* 0x000fe200010f0c04 */
[----:B------:R-:W-:Y:S01]  /*5d70*/  @P0 IMAD.WIDE.U32 R20, R3, c[0x0][0x258], R88 ;  /* 0x0000960003140a25 */ /* 0x000fe200078e0058 */
[C---:B------:R-:W-:Y:S03]  /*5d80*/  LEA R4, P2, R2.reuse, c[0x0][0x1f8], 0x1 ;  /* 0x00007e0002047a11 */ /* 0x040fe600078408ff */
[----:B------:R-:W-:Y:S01]  /*5d90*/  @!PT LDS RZ, [RZ] ;  /* 0x00000000fffff984 */ /* 0x000fe20000000800 */
[----:B------:R-:W-:Y:S01]  /*5da0*/  @!PT LDS RZ, [RZ] ;  /* 0x00000000fffff984 */ /* 0x000fe20000000800 */
[----:B------:R-:W-:Y:S01]  /*5db0*/  @!PT LDS RZ, [RZ] ;  /* 0x00000000fffff984 */ /* 0x000fe20000000800 */
[----:B------:R1:W-:Y:S01]  /*5dc0*/  @P1 LDGSTS.E.BYPASS.LTC128B.128 [R128+0x100], [R6.64], !P3 ;  /* 0x0010000006801fae */ /* 0x0003e2000d901d54 */
[----:B------:R-:W-:Y:S02]  /*5dd0*/  LEA.HI.X R79, R2, c[0x0][0x1fc], R79, 0x1, P2 ;  /* 0x00007f00024f7a11 */ /* 0x000fe400010f0c4f */
[C---:B------:R-:W-:Y:S01]  /*5de0*/  @P0 LEA R22, P2, R20.reuse, c[0x0][0x250], 0x1 ;  /* 0x0000940014160a11 */ /* 0x040fe200078408ff */
[----:B------:R1:W-:Y:S01]  /*5df0*/  @P1 LDGSTS.E.BYPASS.LTC128B.128 [R128+0x2100], [R6.64+0x80], !P6 ;  /* 0x0210008006801fae */ /* 0x0003e2000f101d54 */
[----:B------:R-:W-:Y:S03]  /*5e00*/  @P0 IADD3 R0, R21, R0, RZ ;  /* 0x0000000015000210 */ /* 0x000fe60007ffe0ff */
        /* <DEDUP_REMOVED lines=8> */
[----:B------:R1:W3:Y:S01]  /*5e90*/  SHFL.IDX PT, R3, R79, RZ, 0x1c1f ;  /* 0x001c1fff4f037589 */ /* 0x0002e200000e0000 */
        /* <DEDUP_REMOVED lines=8> */
[CC--:B------:R-:W-:Y:S04]  /*5f20*/  @!P2 LEA R24, P0, R16.reuse, R0.reuse, 0x1 ;  /* 0x000000001018a211 */ /* 0x0c0fe800078008ff */
[-C--:B------:R-:W-:Y:S02]  /*5f30*/  @!P2 LEA.HI.X R25, R16, R3.reuse, R17, 0x1, P0 ;  /* 0x000000031019a211 */ /* 0x080fe400000f0c11 */
[CC--:B------:R-:W-:Y:S04]  /*5f40*/  @!P1 LEA R38, P0, R125.reuse, R0.reuse, 0x1 ;  /* 0x000000007d269211 */ /* 0x0c0fe800078008ff */
[-C--:B------:R-:W-:Y:S02]  /*5f50*/  @!P1 LEA.HI.X R39, R125, R3.reuse, R110, 0x1, P0 ;  /* 0x000000037d279211 */ /* 0x080fe400000f0c6e */
[CC--:B------:R-:W-:Y:S04]  /*5f60*/  @!P4 LEA R36, P0, R126.reuse, R0.reuse, 0x1 ;  /* 0x000000007e24c211 */ /* 0x0c0fe800078008ff */
[-C--:B------:R-:W-:Y:S02]  /*5f70*/  @!P4 LEA.HI.X R37, R126, R3.reuse, R109, 0x1, P0 ;  /* 0x000000037e25c211 */ /* 0x080fe400000f0c6d */
[CC--:B------:R-:W-:Y:S04]  /*5f80*/  @!P3 LEA R34, P0, R123.reuse, R0.reuse, 0x1 ;  /* 0x000000007b22b211 */ /* 0x0c0fe800078008ff */
[-C--:B------:R-:W-:Y:S01]  /*5f90*/  @!P3 LEA.HI.X R35, R123, R3.reuse, R108, 0x1, P0 ;  /* 0x000000037b23b211 */ /* 0x080fe200000f0c6c */
[----:B-1----:R-:W-:Y:S04]  /*5fa0*/  @!P2 ST.E.128 [R24.64], R20 ;  /* 0x000000141800a985 */ /* 0x002fe8000c101d14 */
[----:B------:R-:W1:Y:S04]  /*5fb0*/  @!P1 LDS.128 R4, [R121] ;  /* 0x0000000079049984 */ /* 0x000e680000000c00 */
        /* <DEDUP_REMOVED lines=16> */
.L_x_654:
[----:B-123--:R-:W-:Y:S05]  /*60c0*/  BSYNC B0 ;  /* 0x0000000000007941 */ /* 0x00efea0003800000 */
.L_x_653:
[C---:B------:R-:W-:Y:S02]  /*60d0*/  ISETP.GT.AND P0, PT, R129.reuse, UR6, PT ;  /* 0x0000000681007c0c */ /* 0x040fe4000bf04270 */
[----:B------:R-:W-:Y:S02]  /*60e0*/  IADD3 R129, R129, -0x1, RZ ;  /* 0xffffffff81817810 */ /* 0x000fe40007ffe0ff */
[----:B------:R-:W-:Y:S09]  /*60f0*/  ISETP.NE.AND P2, PT, R138, RZ, PT ;  /* 0x000000ff8a00720c */ /* 0x000ff20003f45270 */
[----:B------:R-:W-:Y:S01]  /*6100*/  @P0 SHF.R.S32.HI R2, RZ, 0x1f, R129 ;  /* 0x0000001fff020819 */ /* 0x000fe20000011481 */
[----:B------:R-:W-:Y:S02]  /*6110*/  @P0 IMAD R0, R92, R129, RZ ;  /* 0x000000815c000224 */ /* 0x000fe400078e02ff */
[----:B------:R-:W-:Y:S02]  /*6120*/  @P0 IMAD.MOV.U32 R4, RZ, RZ, R150 ;  /* 0x000000ffff040224 */ /* 0x000fe400078e0096 */
[----:B------:R-:W-:Y:S02]  /*6130*/  @P0 IMAD.MOV.U32 R5, RZ, RZ, R155 ;  /* 0x000000ffff050224 */ /* 0x000fe400078e009b */
[-C--:B------:R-:W-:Y:S02]  /*6140*/  @P0 IMAD R0, R2, R93.reuse, R0 ;  /* 0x0000005d02000224 */ /* 0x080fe400078e0200 */
[----:B------:R-:W-:Y:S04]  /*6150*/  @P0 IMAD.WIDE.U32 R4, R129, R93, R4 ;  /* 0x0000005d81040225 */ /* 0x000fe800078e0004 */
[----:B------:R-:W-:Y:S01]  /*6160*/  @P0 IMAD.IADD R0, R5, 0x1, R0 ;  /* 0x0000000105000824 */ /* 0x000fe200078e0200 */
[C---:B------:R-:W-:Y:S04]  /*6170*/  @P0 LEA R6, P1, R4.reuse, c[0x0][0x220], 0x1 ;  /* 0x0000880004060a11 */ /* 0x040fe800078208ff */
        /* <DEDUP_REMOVED lines=15> */
.L_x_630:
[----:B-1----:R-:W-:Y:S01]  /*6270*/  UIADD3 UR6, UR12, 0x7f, URZ ;  /* 0x0000007f0c067890 */ /* 0x002fe2000fffe03f */
[----:B------:R-:W-:Y:S01]  /*6280*/  PLOP3.LUT P2, PT, PT, PT, PT, 0x80, 0x0 ;  /* 0x000000000000781c */ /* 0x000fe20003f4f070 */
[----:B------:R-:W-:Y:S01]  /*6290*/  ULDC.64 UR4, c[0x0][0x2c8] ;  /* 0x0000b20000047ab9 */ /* 0x000fe20000000a00 */
[----:B------:R-:W-:Y:S01]  /*62a0*/  IMAD.MOV.U32 R3, RZ, RZ, RZ ;  /* 0x000000ffff037224 */ /* 0x000fe200078e00ff */
[----:B------:R-:W-:Y:S01]  /*62b0*/  UIMAD.WIDE.U32 UR22, UR6, UR4, URZ ;  /* 0x00000004061672a5 */ /* 0x000fe2000f8e003f */
[----:B------:R-:W-:Y:S01]  /*62c0*/  IMAD.MOV.U32 R98, RZ, RZ, RZ ;  /* 0x000000ffff627224 */ /* 0x000fe200078e00ff */
[----:B------:R-:W-:Y:S01]  /*62d0*/  CS2R R96, SRZ ;  /* 0x0000000000607805 */ /* 0x000fe2000001ff00 */
[----:B------:R-:W-:Y:S01]  /*62e0*/  CS2R R94, SRZ ;  /* 0x00000000005e7805 */ /* 0x000fe2000001ff00 */
[----:B------:R-:W-:Y:S01]  /*62f0*/  @UP2 USHF.R.U32.HI UR6, URZ, UR5, UR23 ;  /* 0x000000053f062299 */ /* 0x000fe20008011617 */
[----:B------:R-:W-:Y:S01]  /*6300*/  CS2R R92, SRZ ;  /* 0x00000000005c7805 */ /* 0x000fe2000001ff00 */
[----:B------:R-:W-:Y:S01]  /*6310*/  CS2R R90, SRZ ;  /* 0x00000000005a7805 */ /* 0x000fe2000001ff00 */
[----:B------:R-:W-:Y:S01]  /*6320*/  CS2R R88, SRZ ;  /* 0x0000000000587805 */ /* 0x000fe2000001ff00 */
[----:B------:R-:W-:Y:S01]  /*6330*/  UIADD3 UR6, UR7, UR6, URZ ;  /* 0x0000000607067290 */ /* 0x000fe2000fffe03f */
[----:B------:R-:W-:Y:S01]  /*6340*/  CS2R R86, SRZ ;  /* 0x0000000000567805 */ /* 0x000fe2000001ff00 */
[----:B------:R-:W-:Y:S01]  /*6350*/  CS2R R84, SRZ ;  /* 0x0000000000547805 */ /* 0x000fe2000001ff00 */
[----:B-----5:R-:W-:Y:S01]  /*6360*/  CS2R R82, SRZ ;  /* 0x0000000000527805 */ /* 0x020fe2000001ff00 */
[----:B------:R-:W-:Y:S01]  /*6370*/  USHF.R.S32.HI UR4, URZ, 0x1f, UR6 ;  /* 0x0000001f3f047899 */ /* 0x000fe20008011406 */
[----:B------:R-:W-:Y:S01]  /*6380*/  CS2R R80, SRZ ;  /* 0x0000000000507805 */ /* 0x000fe2000001ff00 */
[----:B------:R-:W-:Y:S01]  /*6390*/  CS2R R78, SRZ ;  /* 0x00000000004e7805 */ /* 0x000fe2000001ff00 */
[----:B------:R-:W-:Y:S01]  /*63a0*/  MOV R77, RZ ;  /* 0x000000ff004d7202 */ /* 0x000fe20000000f00 */
[----:B------:R-:W-:Y:S01]  /*63b0*/  ULEA.HI UR4, UR4, UR6, URZ, 0x6 ;  /* 0x0000000604047291 */ /* 0x000fe2000f8f303f */
[----:B------:R-:W-:Y:S01]  /*63c0*/  CS2R R6, SRZ ;  /* 0x0000000000067805 */ /* 0x000fe2000001ff00 */
[----:B------:R-:W-:Y:S01]  /*63d0*/  CS2R R74, SRZ ;  /* 0x00000000004a7805 */ /* 0x000fe2000001ff00 */
[----:B------:R-:W-:Y:S01]  /*63e0*/  CS2R R72, SRZ ;  /* 0x0000000000487805 */ /* 0x000fe2000001ff00 */
[----:B------:R-:W-:Y:S01]  /*63f0*/  USHF.R.S32.HI UR4, URZ, 0x6, UR4 ;  /* 0x000000063f047899 */ /* 0x000fe20008011404 */
[----:B------:R-:W-:Y:S01]  /*6400*/  IMAD.MOV.U32 R70, RZ, RZ, RZ ;  /* 0x000000ffff467224 */ /* 0x000fe200078e00ff */
[----:B------:R-:W-:Y:S01]  /*6410*/  CS2R R68, SRZ ;  /* 0x0000000000447805 */ /* 0x000fe2000001ff00 */
[----:B------:R-:W-:Y:S01]  /*6420*/  CS2R R66, SRZ ;  /* 0x0000000000427805 */ /* 0x000fe2000001ff00 */
[----:B------:R-:W-:Y:S01]  /*6430*/  UISETP.LT.AND UP0, UPT, UR8, UR4, UPT ;  /* 0x000000040800728c */ /* 0x000fe2000bf01270 */
[----:B----4-:R-:W-:Y:S01]  /*6440*/  CS2R R64, SRZ ;  /* 0x0000000000407805 */ /* 0x010fe2000001ff00 */
        /* <DEDUP_REMOVED lines=33> */
[----:B------:R-:W-:Y:S01]  /*6660*/  MOV R8, RZ ;  /* 0x000000ff00087202 */ /* 0x000fe20000000f00 */
        /* <DEDUP_REMOVED lines=28> */
[C---:B------:R-:W-:Y:S01]  /*6830*/  IMAD R210, R39.reuse, 0x20, R50 ;  /* 0x0000002027d27824 */ /* 0x040fe200078e0232 */
        /* <DEDUP_REMOVED lines=8> */
[C---:B------:R-:W-:Y:S01]  /*68c0*/  IADD3 R37, R89.reuse, 0x80, RZ ;  /* 0x0000008059257810 */ /* 0x040fe20007ffe0ff */
[----:B------:R-:W-:Y:S01]  /*68d0*/  UIMAD UR6, UR11, UR5, UR6 ;  /* 0x000000050b0672a4 */ /* 0x000fe2000f8e0206 */
[----:B-1----:R-:W-:Y:S01]  /*68e0*/  @P1 IMAD.HI.U32 R2, R0, c[0x0][0x2c8], RZ ;  /* 0x0000b20000021a27 */ /* 0x002fe200078e00ff */
[----:B------:R-:W-:Y:S01]  /*68f0*/  UIMAD.WIDE.U32 UR22, UR11, UR4, UR22 ;  /* 0x000000040b1672a5 */ /* 0x000fe2000f8e0016 */
[C---:B------:R-:W-:Y:S01]  /*6900*/  IADD3 R38, R89.reuse, 0x40, RZ ;  /* 0x0000004059267810 */ /* 0x040fe20007ffe0ff */
[----:B------:R-:W-:Y:S01]  /*6910*/  USEL UR14, UR18, URZ, !UP0 ;  /* 0x0000003f120e7287 */ /* 0x000fe2000c000000 */
[----:B------:R-:W-:Y:S01]  /*6920*/  IMAD.MOV.U32 R7, RZ, RZ, R0 ;  /* 0x000000ffff077224 */ /* 0x000fe200078e0000 */
        /* <DEDUP_REMOVED lines=11> */
[----:B------:R-:W-:Y:S01]  /*69e0*/  ULDC UR7, c[0x0][0x2c4] ;  /* 0x0000b10000077ab9 */ /* 0x000fe20000000800 */
[----:B------:R-:W-:Y:S01]  /*69f0*/  IMAD R5, R5, c[0x0][0x2c4], R0 ;  /* 0x0000b10005057a24 */ /* 0x000fe200078e0200 */
[----:B------:R-:W-:Y:S01]  /*6a00*/  UIADD3 UR5, UR15, UR5, URZ ;  /* 0x000000050f057290 */ /* 0x000fe2000fffe03f */
[----:B------:R-:W-:Y:S01]  /*6a10*/  IMAD.U32 R9, RZ, RZ, UR15 ;  /* 0x0000000fff097e24 */ /* 0x000fe2000f8e00ff */
[----:B------:R-:W-:Y:S01]  /*6a20*/  UIMAD UR7, UR17, UR7, URZ ;  /* 0x00000007110772a4 */ /* 0x000fe2000f8e023f */
[----:B------:R-:W-:Y:S01]  /*6a30*/  IMAD.U32 R8, RZ, RZ, UR14 ;  /* 0x0000000eff087e24 */ /* 0x000fe2000f8e00ff */
[----:B------:R-:W-:Y:S01]  /*6a40*/  SHF.R.S32.HI R0, RZ, 0x1f, R5 ;  /* 0x0000001fff007819 */ /* 0x000fe20000011405 */
[----:B------:R-:W-:Y:S01]  /*6a50*/  IMAD R2, R7, c[0x0][0x1b4], R2 ;  /* 0x00006d0007027a24 */ /* 0x000fe200078e0202 */
[----:B------:R-:W-:Y:S01]  /*6a60*/  ISETP.GE.AND P3, PT, R38, c[0x0][0x198], PT ;  /* 0x0000660026007a0c */ /* 0x000fe20003f66270 */
[----:B------:R-:W-:-:S02]  /*6a70*/  IMAD.U32 R9, RZ, RZ, UR5 ;  /* 0x00000005ff097e24 */ /* 0x000fc4000f8e00ff */
[----:B------:R-:W-:Y:S02]  /*6a80*/  IMAD R0, R0, c[0x0][0x1a8], RZ ;  /* 0x00006a0000007a24 */ /* 0x000fe400078e02ff */
[----:B------:R-:W-:-:S04]  /*6a90*/  IMAD.WIDE.U32 R8, R7, c[0x0][0x1b0], R8 ;  /* 0x00006c0007087a25 */ /* 0x000fc800078e0008 */
[----:B------:R-:W-:Y:S01]  /*6aa0*/  IMAD.IADD R9, R9, 0x1, R2 ;  /* 0x0000000109097824 */ /* 0x000fe200078e0202 */
[----:B------:R-:W-:Y:S01]  /*6ab0*/  LOP3.LUT R2, R53, 0xfffffff0, RZ, 0xc0, !PT ;  /* 0xfffffff035027812 */ /* 0x000fe200078ec0ff */
[C---:B------:R-:W-:Y:S02]  /*6ac0*/  IMAD R7, R5.reuse, c[0x0][0x1ac], R0 ;  /* 0x00006b0005077a24 */ /* 0x040fe400078e0200 */
[----:B------:R-:W-:-:S04]  /*6ad0*/  IMAD.WIDE.U32 R4, R5, c[0x0][0x1a8], R8 ;  /* 0x00006a0005047a25 */ /* 0x000fc800078e0008 */
[----:B------:R-:W-:Y:S01]  /*6ae0*/  IMAD.IADD R2, R71, 0x1, -R2 ;  /* 0x0000000147027824 */ /* 0x000fe200078e0a02 */
[----:B------:R-:W-:Y:S01]  /*6af0*/  LEA R9, P0, R4, c[0x0][0x160], 0x1 ;  /* 0x0000580004097a11 */ /* 0x000fe200078008ff */
[----:B------:R-:W-:Y:S02]  /*6b00*/  IMAD.IADD R5, R5, 0x1, R7 ;  /* 0x0000000105057824 */ /* 0x000fe400078e0207 */
[----:B------:R-:W-:Y:S01]  /*6b10*/  IMAD.SHL.U32 R0, R50, 0x40, RZ ;  /* 0x0000004032007824 */ /* 0x000fe200078e00ff */
[----:B------:R-:W-:Y:S01]  /*6b20*/  SHF.R.S32.HI R7, RZ, 0x1f, R2 ;  /* 0x0000001fff077819 */ /* 0x000fe20000011402 */
[----:B------:R1:W3:Y:S01]  /*6b30*/  SHFL.IDX PT, R10, R9, RZ, 0x181f ;  /* 0x00181fff090a7589 */ /* 0x0002e200000e0000 */
[----:B------:R-:W-:Y:S02]  /*6b40*/  LEA.HI.X R5, R4, c[0x0][0x164], R5, 0x1, P0 ;  /* 0x0000590004057a11 */ /* 0x000fe400000f0c05 */
[----:B------:R-:W-:Y:S02]  /*6b50*/  LOP3.LUT R0, R0, 0x1c0, RZ, 0xc0, !PT ;  /* 0x000001c000007812 */ /* 0x000fe400078ec0ff */
[----:B------:R-:W-:Y:S01]  /*6b60*/  LEA.HI R48, R7, R2, RZ, 0x3 ;  /* 0x0000000207307211 */ /* 0x000fe200078f18ff */
[----:B------:R1:W4:Y:S01]  /*6b70*/  SHFL.IDX PT, R11, R5, RZ, 0x181f ;  /* 0x00181fff050b7589 */ /* 0x00032200000e0000 */
[----:B------:R-:W-:-:S02]  /*6b80*/  IADD3 R4, R50, UR12, RZ ;  /* 0x0000000c32047c10 */ /* 0x000fc4000fffe0ff */
[----:B------:R-:W-:Y:S02]  /*6b90*/  SHF.R.U32.HI R7, RZ, 0x3, R0 ;  /* 0x00000003ff077819 */ /* 0x000fe40000011600 */
[----:B------:R-:W-:Y:S02]  /*6ba0*/  LOP3.LUT R0, R0, 0x38, R89, 0xf8, !PT ;  /* 0x0000003800007812 */ /* 0x000fe400078ef859 */
[----:B------:R-:W-:Y:S02]  /*6bb0*/  LOP3.LUT R49, R48, 0xfffffff8, RZ, 0xc0, !PT ;  /* 0xfffffff830317812 */ /* 0x000fe400078ec0ff */
[----:B------:R-:W-:Y:S02]  /*6bc0*/  ISETP.GE.AND P0, PT, R4, UR7, PT ;  /* 0x0000000704007c0c */ /* 0x000fe4000bf06270 */
[----:B------:R-:W-:Y:S01]  /*6bd0*/  LOP3.LUT R7, R0, R7, RZ, 0x3c, !PT ;  /* 0x0000000700077212 */ /* 0x000fe200078e3cff */
[----:B------:R-:W-:Y:S01]  /*6be0*/  IMAD.IADD R49, R2, 0x1, -R49 ;  /* 0x0000000102317824 */ /* 0x000fe200078e0a31 */
[----:B------:R-:W-:Y:S01]  /*6bf0*/  LEA.HI R0, R70, R71, RZ, 0x6 ;  /* 0x0000004746007211 */ /* 0x000fe200078f30ff */
[----:B------:R-:W-:-:S04]  /*6c00*/  IMAD.MOV.U32 R2, RZ, RZ, 0x10 ;  /* 0x00000010ff027424 */ /* 0x000fc800078e00ff */
[----:B------:R-:W-:-:S05]  /*6c10*/  IMAD.SHL.U32 R0, R0, 0x8, RZ ;  /* 0x0000000800007824 */ /* 0x000fca00078e00ff */
[----:B------:R-:W-:Y:S01]  /*6c20*/  LOP3.LUT R0, R7, 0xfffffe00, R0, 0xf8, !PT ;  /* 0xfffffe0007007812 */ /* 0x000fe200078ef800 */
[----:B--2---:R2:W5:Y:S01]  /*6c30*/  @P2 R2UR UR16, R3 ;  /* 0x00000000031023c2 */ /* 0x00456200000e0000 */
        /* <DEDUP_REMOVED lines=20> */
.L_x_658:
[----:B-1-34-:R-:W-:Y:S05]  /*6d80*/  BSYNC B0 ;  /* 0x0000000000007941 */ /* 0x01afea0003800000 */
.L_x_657:
        /* <DEDUP_REMOVED lines=8> */
[----:B------:R-:W-:Y:S01]  /*6e10*/  SHF.R.S32.HI R6, RZ, 0x1f, R37 ;  /* 0x0000001fff067819 */ /* 0x000fe20000011425 */
[----:B--23--:R-:W-:Y:S01]  /*6e20*/  IMAD.WIDE R12, R89, 0x2, R10 ;  /* 0x00000002590c7825 */ /* 0x00cfe200078e020a */
        /* <DEDUP_REMOVED lines=10> */
.L_x_660:
[----:B------:R-:W-:Y:S05]  /*6ed0*/  BSYNC B0 ;  /* 0x0000000000007941 */ /* 0x000fea0003800000 */
.L_x_659:
        /* <DEDUP_REMOVED lines=8> */
[----:B------:R-:W-:Y:S01]  /*6f60*/  SHF.R.S32.HI R6, RZ, 0x1f, R37 ;  /* 0x0000001fff067819 */ /* 0x000fe20000011425 */
[----:B---34-:R-:W-:Y:S01]  /*6f70*/  IMAD.WIDE R12, R89, 0x2, R10 ;  /* 0x00000002590c7825 */ /* 0x018fe200078e020a */
        /* <DEDUP_REMOVED lines=10> */
.L_x_662:
[----:B------:R-:W-:Y:S05]  /*7020*/  BSYNC B0 ;  /* 0x0000000000007941 */ /* 0x000fea0003800000 */
.L_x_661:
[----:B---3--:R-:W-:Y:S01]  /*7030*/  IADD3 R6, R4, 0x60, RZ ;  /* 0x0000006004067810 */ /* 0x008fe20007ffe0ff */
[----:B------:R-:W-:Y:S01]  /*7040*/  SHFL.IDX PT, R10, R9, 0x3, 0x181f ;  /* 0x00781f00090a7f89 */ /* 0x000fe200000e0000 */
[----:B------:R-:W-:Y:S01]  /*7050*/  IMAD.MOV.U32 R207, RZ, RZ, c[0x0][0x2b8] ;  /* 0x0000ae00ffcf7624 */ /* 0x000fe200078e00ff */
[----:B------:R-:W-:Y:S01]  /*7060*/  USHF.R.S32.HI UR6, URZ, 0x1f, UR16 ;  /* 0x0000001f3f067899 */ /* 0x000fe20008011410 */
[----:B------:R-:W-:Y:S01]  /*7070*/  ISETP.GE.AND P0, PT, R6, UR7, PT ;  /* 0x0000000706007c0c */ /* 0x000fe2000bf06270 */
[----:B------:R-:W-:Y:S01]  /*7080*/  IMAD.U32 R7, RZ, RZ, UR8 ;  /* 0x00000008ff077e24 */ /* 0x000fe2000f8e00ff */
[----:B----4-:R3:W4:Y:S01]  /*7090*/  SHFL.IDX PT, R11, R5, 0x3, 0x181f ;  /* 0x00781f00050b7f89 */ /* 0x01072200000e0000 */
[----:B------:R-:W-:Y:S01]  /*70a0*/  ISETP.NE.AND P2, PT, R207, 0x1, PT ;  /* 0x00000001cf00780c */ /* 0x000fe20003f45270 */
[----:B------:R-:W-:Y:S01]  /*70b0*/  ULDC.64 UR4, c[0x0][0x2b0] ;  /* 0x0000ac0000047ab9 */ /* 0x000fe20000000a00 */
[----:B------:R-:W-:Y:S01]  /*70c0*/  IMAD R7, R7, 0x40, R210 ;  /* 0x0000004007077824 */ /* 0x000fe200078e02d2 */
[----:B------:R-:W-:Y:S01]  /*70d0*/  UIMAD UR6, UR6, UR4, URZ ;  /* 0x00000004060672a4 */ /* 0x000fe2000f8e023f */
[----:B------:R-:W-:Y:S01]  /*70e0*/  IMAD.MOV.U32 R208, RZ, RZ, RZ ;  /* 0x000000ffffd07224 */ /* 0x000fe200078e00ff */
[----:B------:R-:W-:-:S02]  /*70f0*/  UIMAD.WIDE.U32 UR14, UR16, UR4, URZ ;  /* 0x00000004100e72a5 */ /* 0x000fc4000f8e003f */
[----:B------:R-:W-:Y:S01]  /*7100*/  IADD3 R4, R7, -0x40, RZ ;  /* 0xffffffc007047810 */ /* 0x000fe20007ffe0ff */
[----:B------:R-:W-:Y:S02]  /*7110*/  UIMAD UR6, UR16, UR5, UR6 ;  /* 0x00000005100672a4 */ /* 0x000fe4000f8e0206 */
[----:B------:R-:W-:Y:S01]  /*7120*/  @!P0 SHF.R.S32.HI R7, RZ, 0x1f, R38 ;  /* 0x0000001fff078819 */ /* 0x000fe20000011426 */
[----:B------:R-:W-:Y:S01]  /*7130*/  ULDC.64 UR4, c[0x0][0x1e8] ;  /* 0x00007a0000047ab9 */ /* 0x000fe20000000a00 */
[C---:B------:R-:W-:Y:S01]  /*7140*/  IADD3 R209, R4.reuse, UR13, RZ ;  /* 0x0000000d04d17c10 */ /* 0x040fe2000fffe0ff */
[----:B------:R-:W-:Y:S01]  /*7150*/  UIADD3 UR6, UR15, UR6, URZ ;  /* 0x000000060f067290 */ /* 0x000fe2000fffe03f */
[----:B------:R-:W-:Y:S02]  /*7160*/  @!P0 SHF.R.S32.HI R6, RZ, 0x1f, R37 ;  /* 0x0000001fff068819 */ /* 0x000fe40000011425 */
[----:B------:R-:W-:Y:S02]  /*7170*/  @!P0 LEA.HI R7, R7, R38, RZ, 0x3 ;  /* 0x0000002607078211 */ /* 0x000fe400078f18ff */
[----:B------:R-:W-:Y:S01]  /*7180*/  ISETP.GE.AND P1, PT, R4, UR9, PT ;  /* 0x0000000904007c0c */ /* 0x000fe2000bf26270 */
[----:B------:R-:W-:Y:S01]  /*7190*/  @P2 IMAD.HI.U32 R4, R209, c[0x0][0x2bc], RZ ;  /* 0x0000af00d1042a27 */ /* 0x000fe200078e00ff */
[----:B------:R-:W-:-:S02]  /*71a0*/  @!P0 LEA.HI R6, R6, R37, RZ, 0x3 ;  /* 0x0000002506068211 */ /* 0x000fc400078f18ff */
[----:B-123--:R-:W-:Y:S01]  /*71b0*/  LOP3.LUT R5, R5, 0xfffffffd, RZ, 0xc0, !PT ;  /* 0xfffffffd05057812 */ /* 0x00efe200078ec0ff */
[----:B----4-:R-:W-:Y:S01]  /*71c0*/  @!P0 IMAD.WIDE R12, R89, 0x2, R10 ;  /* 0x00000002590c8825 */ /* 0x010fe200078e020a */
[----:B------:R-:W-:Y:S02]  /*71d0*/  @!P0 LOP3.LUT R7, R7, 0xfffffff8, RZ, 0xc0, !PT ;  /* 0xfffffff807078812 */ /* 0x000fe400078ec0ff */
[----:B------:R-:W-:Y:S01]  /*71e0*/  @P2 LOP3.LUT R5, R5, 0x2, RZ, 0xfc, !PT ;  /* 0x0000000205052812 */ /* 0x000fe200078efcff */
[----:B------:R-:W-:Y:S01]  /*71f0*/  IMAD.MOV.U32 R5, RZ, RZ, R209 ;  /* 0x000000ffff057224 */ /* 0x000fe200078e00d1 */
[----:B------:R-:W-:Y:S01]  /*7200*/  @!P0 LOP3.LUT R6, R6, 0xfffffff8, RZ, 0xc0, !PT ;  /* 0xfffffff806068812 */ /* 0x000fe200078ec0ff */
[----:B------:R-:W-:Y:S01]  /*7210*/  @!P0 IMAD.WIDE R16, R7, 0x2, R10 ;  /* 0x0000000207108825 */ /* 0x000fe200078e020a */
[----:B------:R-:W-:Y:S02]  /*7220*/  @P2 SHF.R.U32.HI R5, RZ, c[0x0][0x2c0], R4 ;  /* 0x0000b000ff052a19 */ /* 0x000fe40000011604 */
[----:B------:R-:W-:Y:S01]  /*7230*/  ISETP.GT.OR P1, PT, R210, 0x3f, P1 ;  /* 0x0000003fd200780c */ /* 0x000fe20000f24670 */
[----:B------:R-:W-:-:S02]  /*7240*/  @!P0 IMAD.SHL.U32 R4, R0, 0x2, RZ ;  /* 0x0000000200048824 */ /* 0x000fc400078e00ff */
[----:B------:R-:W-:-:S03]  /*7250*/  @!P0 IMAD.WIDE R10, R6, 0x2, R10 ;  /* 0x00000002060a8825 */ /* 0x000fc600078e020a */
[----:B------:R-:W-:Y:S01]  /*7260*/  @!PT LDS RZ, [RZ] ;  /* 0x00000000fffff984 */ /* 0x000fe20000000800 */
[----:B------:R1:W-:Y:S04]  /*7270*/  @!P0 LDGSTS.E.BYPASS.LTC128B.128 [R4+0xf100], [R12.64], !P5 ;  /* 0x0f1000000c048fae */ /* 0x0003e8000e901d54 */
        /* <DEDUP_REMOVED lines=8> */
[----:B------:R2:W3:Y:S01]  /*7300*/  @!P1 LDG.E R208, [R14.64] ;  /* 0x000000140ed09981 */ /* 0x0004e2000c1e1900 */
[----:B------:R-:W-:Y:S01]  /*7310*/  IMAD.MOV R6, RZ, RZ, -R5 ;  /* 0x000000ffff067224 */ /* 0x000fe200078e0a05 */
[----:B------:R-:W-:Y:S01]  /*7320*/  UIMAD UR16, UR10, UR4, URZ ;  /* 0x000000040a1072a4 */ /* 0x000fe2000f8e023f */
[----:B------:R-:W-:Y:S01]  /*7330*/  ISETP.GE.AND P4, PT, R89, c[0x0][0x1d4], PT ;  /* 0x0000750059007a0c */ /* 0x000fe20003f86270 */
[----:B------:R-:W-:Y:S01]  /*7340*/  UIMAD.WIDE.U32 UR22, UR11, UR4, URZ ;  /* 0x000000040b1672a5 */ /* 0x000fe2000f8e003f */
[----:B------:R-:W-:Y:S01]  /*7350*/  IMAD R209, R6, c[0x0][0x2b8], R209 ;  /* 0x0000ae0006d17a24 */ /* 0x000fe200078e02d1 */
[----:B------:R-:W-:Y:S01]  /*7360*/  UIMAD UR16, UR11, UR5, UR16 ;  /* 0x000000050b1072a4 */ /* 0x000fe2000f8e0210 */
[----:B------:R-:W-:Y:S01]  /*7370*/  ISETP.GE.AND P6, PT, R38, c[0x0][0x1d4], PT ;  /* 0x0000750026007a0c */ /* 0x000fe20003fc6270 */
[----:B------:R-:W-:Y:S01]  /*7380*/  ULEA UR19, UR8, 0xffffffc0, 0x6 ;  /* 0xffffffc008137891 */ /* 0x000fe2000f8e303f */
[----:B------:R-:W-:Y:S01]  /*7390*/  IMAD.WIDE.U32 R6, R209, c[0x0][0x1e0], RZ ;  /* 0x00007800d1067a25 */ /* 0x000fe200078e00ff */
[----:B------:R-:W-:Y:S01]  /*73a0*/  SHF.R.S32.HI R52, RZ, 0x1f, R209 ;  /* 0x0000001fff347819 */ /* 0x000fe200000114d1 */
[----:B------:R-:W-:Y:S01]  /*73b0*/  UIADD3 UR16, UR23, UR16, URZ ;  /* 0x0000001017107290 */ /* 0x000fe2000fffe03f */
[----:B------:R-:W-:Y:S01]  /*73c0*/  ISETP.GE.AND P5, PT, R37, c[0x0][0x1d4], PT ;  /* 0x0000750025007a0c */ /* 0x000fe20003fa6270 */
[----:B-1----:R-:W-:Y:S01]  /*73d0*/  IMAD.MOV.U32 R4, RZ, RZ, R6 ;  /* 0x000000ffff047224 */ /* 0x002fe200078e0006 */
[----:B------:R-:W-:Y:S01]  /*73e0*/  UIADD3 UR19, UR9, -UR19, URZ ;  /* 0x8000001309137290 */ /* 0x000fe2000fffe03f */
[----:B------:R-:W-:Y:S01]  /*73f0*/  IMAD R8, R52, c[0x0][0x1e0], RZ ;  /* 0x0000780034087a24 */ /* 0x000fe200078e02ff */
[----:B------:R-:W-:Y:S01]  /*7400*/  ULDC.64 UR4, c[0x0][0x210] ;  /* 0x0000840000047ab9 */ /* 0x000fe20000000a00 */
[----:B------:R-:W-:Y:S01]  /*7410*/  LEA.HI R68, R70, R71, RZ, 0x5 ;  /* 0x0000004746447211 */ /* 0x000fe200078f28ff */
[----:B------:R-:W-:Y:S01]  /*7420*/  UIMAD UR10, UR10, UR4, URZ ;  /* 0x000000040a0a72a4 */ /* 0x000fe2000f8e023f */
[----:B------:R-:W-:Y:S01]  /*7430*/  IMAD R5, R209, c[0x0][0x1e4], R8 ;  /* 0x00007900d1057a24 */ /* 0x000fe200078e0208 */
[----:B------:R-:W-:Y:S01]  /*7440*/  IADD3 R36, -R50, UR19, RZ ;  /* 0x0000001332247c10 */ /* 0x000fe2000fffe1ff */
[----:B------:R-:W-:Y:S01]  /*7450*/  UIMAD.WIDE.U32 UR24, UR11, UR4, URZ ;  /* 0x000000040b1872a5 */ /* 0x000fe2000f8e003f */
[----:B------:R-:W-:Y:S01]  /*7460*/  ISETP.GT.AND P3, PT, R210, 0x3f, PT ;  /* 0x0000003fd200780c */ /* 0x000fe20003f64270 */
[----:B------:R-:W-:Y:S01]  /*7470*/  IMAD.IADD R5, R7, 0x1, R5 ;  /* 0x0000000107057824 */ /* 0x000fe200078e0205 */
[----:B------:R-:W-:Y:S01]  /*7480*/  ISETP.GE.AND P1, PT, R36, 0x1, PT ;  /* 0x000000012400780c */ /* 0x000fe20003f26270 */
[----:B------:R-:W-:Y:S01]  /*7490*/  UIMAD UR10, UR11, UR5, UR10 ;  /* 0x000000050b0a72a4 */ /* 0x000fe2000f8e020a */
[----:B------:R-:W-:-:S02]  /*74a0*/  SEL R88, RZ, 0x10, P5 ;  /* 0x00000010ff587807 */ /* 0x000fc40002800000 */
[----:B------:R-:W-:Y:S01]  /*74b0*/  SHF.R.S32.HI R69, RZ, 0x5, R68 ;  /* 0x00000005ff457819 */ /* 0x000fe20000011444 */
[----:B------:R-:W-:-:S08]  /*74c0*/  UIADD3 UR10, UR25, UR10, URZ ;  /* 0x0000000a190a7290 */ /* 0x000fd0000fffe03f */
[----:B------:R-:W-:Y:S01]  /*74d0*/  @P1 SHF.R.S32.HI R7, RZ, 0x1f, R38 ;  /* 0x0000001fff071819 */ /* 0x000fe20000011426 */
[----:B------:R-:W-:Y:S01]  /*74e0*/  @P1 IMAD.SHL.U32 R9, R0, 0x2, RZ ;  /* 0x0000000200091824 */ /* 0x000fe200078e00ff */
[----:B--2---:R-:W-:Y:S02]  /*74f0*/  @P1 SHF.R.S32.HI R14, RZ, 0x1f, R37 ;  /* 0x0000001fff0e1819 */ /* 0x004fe40000011425 */
[----:B---3--:R-:W-:Y:S01]  /*7500*/  SHF.R.S32.HI R51, RZ, 0x1f, R208 ;  /* 0x0000001fff337819 */ /* 0x008fe200000114d0 */
[----:B------:R-:W-:-:S04]  /*7510*/  IMAD.WIDE.U32 R4, R208, c[0x0][0x1f0], R4 ;  /* 0x00007c00d0047a25 */ /* 0x000fc800078e0004 */
[----:B------:R-:W-:Y:S01]  /*7520*/  IMAD R15, R51, c[0x0][0x1f0], RZ ;  /* 0x00007c00330f7a24 */ /* 0x000fe200078e02ff */
[----:B------:R-:W-:-:S03]  /*7530*/  IADD3 R4, P0, R4, UR22, RZ ;  /* 0x0000001604047c10 */ /* 0x000fc6000ff1e0ff */
[----:B------:R-:W-:-:S05]  /*7540*/  IMAD R15, R208, c[0x0][0x1f4], R15 ;  /* 0x00007d00d00f7a24 */ /* 0x000fca00078e020f */
[----:B------:R-:W-:Y:S02]  /*7550*/  IADD3.X R15, R5, UR16, R15, P0, !PT ;  /* 0x00000010050f7c10 */ /* 0x000fe400087fe40f */
[----:B------:R-:W-:-:S04]  /*7560*/  LEA R8, P0, R4, c[0x0][0x1c8], 0x1 ;  /* 0x0000720004087a11 */ /* 0x000fc800078008ff */
[----:B------:R-:W-:Y:S01]  /*7570*/  LEA.HI.X R15, R4, c[0x0][0x1cc], R15, 0x1, P0 ;  /* 0x00007300040f7a11 */ /* 0x000fe200000f0c0f */
[----:B------:R-:W-:Y:S01]  /*7580*/  SHFL.IDX PT, R12, R8, RZ, 0x181f ;  /* 0x00181fff080c7589 */ /* 0x000fe200000e0000 */
[----:B------:R-:W-:-:S03]  /*7590*/  ISETP.GE.AND P0, PT, R36, 0x21, PT ;  /* 0x000000212400780c */ /* 0x000fc60003f06270 */
[----:B------:R-:W-:Y:S04]  /*75a0*/  SHFL.IDX PT, R13, R15, RZ, 0x181f ;  /* 0x00181fff0f0d7589 */ /* 0x000fe800000e0000 */
[----:B------:R1:W-:Y:S04]  /*75b0*/  SHFL.IDX PT, R10, R8, 0x1, 0x181f ;  /* 0x00381f00080a7f89 */ /* 0x0003e800000e0000 */
[----:B------:R-:W2:Y:S02]  /*75c0*/  SHFL.IDX PT, R11, R15, 0x1, 0x181f ;  /* 0x00381f000f0b7f89 */ /* 0x000ea400000e0000 */
[----:B------:R-:W-:Y:S01]  /*75d0*/  @P0 SHF.R.S32.HI R5, RZ, 0x1f, R38 ;  /* 0x0000001fff050819 */ /* 0x000fe20000011426 */
[----:B------:R-:W-:Y:S01]  /*75e0*/  @P0 IMAD.SHL.U32 R6, R0, 0x2, RZ ;  /* 0x0000000200060824 */ /* 0x000fe200078e00ff */
[----:B------:R-:W-:-:S02]  /*75f0*/  @P0 SHF.R.S32.HI R4, RZ, 0x1f, R37 ;  /* 0x0000001fff040819 */ /* 0x000fc40000011425 */
[-C--:B------:R-:W-:Y:S02]  /*7600*/  @P0 LEA.HI R5, R5, R38.reuse, RZ, 0x3 ;  /* 0x0000002605050211 */ /* 0x080fe400078f18ff */
[-C--:B------:R-:W-:Y:S02]  /*7610*/  @P0 LEA.HI R4, R4, R37.reuse, RZ, 0x3 ;  /* 0x0000002504040211 */ /* 0x080fe400078f18ff */
[----:B------:R-:W-:Y:S02]  /*7620*/  @P0 LOP3.LUT R5, R5, 0xfffffff8, RZ, 0xc0, !PT ;  /* 0xfffffff805050812 */ /* 0x000fe400078ec0ff */
[----:B------:R-:W-:Y:S02]  /*7630*/  @P0 LOP3.LUT R4, R4, 0xfffffff8, RZ, 0xc0, !PT ;  /* 0xfffffff804040812 */ /* 0x000fe400078ec0ff */
[----:B-1----:R-:W-:Y:S02]  /*7640*/  @P1 LEA.HI R8, R7, R38, RZ, 0x3 ;  /* 0x0000002607081211 */ /* 0x002fe400078f18ff */
[----:B------:R-:W-:-:S02]  /*7650*/  @P1 LEA.HI R7, R14, R37, RZ, 0x3 ;  /* 0x000000250e071211 */ /* 0x000fc400078f18ff */
[----:B------:R-:W-:Y:S01]  /*7660*/  @P1 LOP3.LUT R8, R8, 0xfffffff8, RZ, 0xc0, !PT ;  /* 0xfffffff808081812 */ /* 0x000fe200078ec0ff */
[----:B--2---:R-:W-:Y:S01]  /*7670*/  @P0 IMAD.WIDE R20, R89, 0x2, R10 ;  /* 0x0000000259140825 */ /* 0x004fe200078e020a */
[----:B------:R-:W-:-:S03]  /*7680*/  @P1 LOP3.LUT R7, R7, 0xfffffff8, RZ, 0xc0, !PT ;  /* 0xfffffff807071812 */ /* 0x000fc600078ec0ff */
[----:B------:R-:W-:-:S04]  /*7690*/  @P1 IMAD.WIDE R14, R8, 0x2, R12 ;  /* 0x00000002080e1825 */ /* 0x000fc800078e020c */
        /* <DEDUP_REMOVED lines=15> */
.L_x_663:
[----:B------:R-:W-:Y:S01]  /*7790*/  ULDC.U8 UR4, c[0x0][0x298] ;  /* 0x0000a60000047ab9 */ /* 0x000fe20000000000 */
[----:B------:R-:W-:Y:S01]  /*77a0*/  SHF.R.S32.HI R11, RZ, 0x1f, R76 ;  /* 0x0000001fff0b7819 */ /* 0x000fe2000001144c */
[----:B-1----:R-:W-:Y:S01]  /*77b0*/  IMAD.WIDE.U32 R6, R76, c[0x0][0x280], RZ ;  /* 0x0000a0004c067a25 */ /* 0x002fe200078e00ff */
        /* <DEDUP_REMOVED lines=51> */
[----:B------:R-:W-:Y:S01]  /*7af0*/  LEA.HI.X R12, R12, c[0x0][0x28c], R9, 0x1, P0 ;  /* 0x0000a3000c0c7a11 */ /* 0x000fe200000f0c09 */
[----:B------:R-:W-:Y:S01]  /*7b00*/  CS2R R14, SRZ ;  /* 0x00000000000e7805 */ /* 0x000fe2000001ff00 */
[----:B------:R-:W-:Y:S01]  /*7b10*/  ISETP.GE.AND P0, PT, R5, UR7, PT ;  /* 0x0000000705007c0c */ /* 0x000fe2000bf06270 */
[----:B------:R1:W4:Y:S04]  /*7b20*/  SHFL.IDX PT, R19, R13, RZ, 0x1c1f ;  /* 0x001c1fff0d137589 */ /* 0x00032800000e0000 */
        /* <DEDUP_REMOVED lines=11> */
[----:B-1-3--:R-:W-:Y:S01]  /*7be0*/  @!P0 IMAD.WIDE R24, R90, 0x2, R16 ;  /* 0x000000025a188825 */ /* 0x00afe200078e0210 */
[----:B------:R1:W5:Y:S01]  /*7bf0*/  @!P0 LD.E.64 R94, [R26.64] ;  /* 0x000000141a5e8980 */ /* 0x000362000c101b00 */
[----:B------:R-:W-:Y:S02]  /*7c00*/  @!P2 LEA.HI R7, R4, R7, RZ, 0x2 ;  /* 0x000000070407a211 */ /* 0x000fe400078f10ff */
[----:B------:R-:W-:Y:S01]  /*7c10*/  IADD3 R4, R90, 0x30, RZ ;  /* 0x000000305a047810 */ /* 0x000fe20007ffe0ff */
[----:B------:R2:W5:Y:S01]  /*7c20*/  @!P0 LD.E.64 R92, [R24.64] ;  /* 0x00000014185c8980 */ /* 0x000562000c101b00 */
[----:B------:R-:W-:-:S02]  /*7c30*/  @!P2 LOP3.LUT R7, R7, 0xfffffffc, RZ, 0xc0, !PT ;  /* 0xfffffffc0707a812 */ /* 0x000fc400078ec0ff */
[----:B------:R-:W-:-:S03]  /*7c40*/  ISETP.GE.AND P0, PT, R4, c[0x0][0x27c], PT ;  /* 0x00009f0004007a0c */ /* 0x000fc60003f06270 */
[----:B------:R-:W-:-:S04]  /*7c50*/  @!P2 IMAD.WIDE R20, R7, 0x2, R18 ;  /* 0x000000020714a825 */ /* 0x000fc800078e0212 */
[----:B------:R-:W-:Y:S01]  /*7c60*/  @!P2 IMAD.WIDE R22, R7, 0x2, R16 ;  /* 0x000000020716a825 */ /* 0x000fe200078e0210 */
[----:B------:R-:W-:-:S04]  /*7c70*/  @!P1 SHF.R.S32.HI R7, RZ, 0x1f, R6 ;  /* 0x0000001fff079819 */ /* 0x000fc80000011406 */
[----:B------:R-:W-:-:S04]  /*7c80*/  @!P1 LEA.HI R7, R7, R6, RZ, 0x2 ;  /* 0x0000000607079211 */ /* 0x000fc800078f10ff */
[----:B------:R-:W-:Y:S02]  /*7c90*/  @!P1 LOP3.LUT R9, R7, 0xfffffffc, RZ, 0xc0, !PT ;  /* 0xfffffffc07099812 */ /* 0x000fe400078ec0ff */
[----:B------:R-:W-:Y:S01]  /*7ca0*/  @!P0 SHF.R.S32.HI R7, RZ, 0x1f, R4 ;  /* 0x0000001fff078819 */ /* 0x000fe20000011404 */
[----:B------:R-:W-:Y:S01]  /*7cb0*/  CS2R R108, SRZ ;  /* 0x00000000006c7805 */ /* 0x000fe2000001ff00 */
[----:B------:R-:W-:Y:S02]  /*7cc0*/  CS2R R106, SRZ ;  /* 0x00000000006a7805 */ /* 0x000fe4000001ff00 */
[----:B------:R-:W-:Y:S01]  /*7cd0*/  @!P0 LEA.HI R7, R7, R4, RZ, 0x2 ;  /* 0x0000000407078211 */ /* 0x000fe200078f10ff */
[----:B------:R-:W-:Y:S01]  /*7ce0*/  CS2R R98, SRZ ;  /* 0x0000000000627805 */ /* 0x000fe2000001ff00 */
[----:B------:R-:W-:Y:S01]  /*7cf0*/  CS2R R96, SRZ ;  /* 0x0000000000607805 */ /* 0x000fe2000001ff00 */
[----:B------:R3:W5:Y:S01]  /*7d00*/  @!P2 LD.E.64 R108, [R20.64] ;  /* 0x00000014146ca980 */ /* 0x000762000c101b00 */
[----:B------:R-:W-:Y:S01]  /*7d10*/  @!P0 LOP3.LUT R7, R7, 0xfffffffc, RZ, 0xc0, !PT ;  /* 0xfffffffc07078812 */ /* 0x000fe200078ec0ff */
[----:B-1----:R-:W-:Y:S01]  /*7d20*/  @!P1 IMAD.WIDE R26, R9, 0x2, R18 ;  /* 0x00000002091a9825 */ /* 0x002fe200078e0212 */
[----:B------:R-:W-:Y:S01]  /*7d30*/  CS2R R82, SRZ ;  /* 0x0000000000527805 */ /* 0x000fe2000001ff00 */
[----:B------:R1:W5:Y:S01]  /*7d40*/  @!P2 LD.E.64 R106, [R22.64] ;  /* 0x00000014166aa980 */ /* 0x000362000c101b00 */
[----:B------:R-:W-:Y:S01]  /*7d50*/  CS2R R80, SRZ ;  /* 0x0000000000507805 */ /* 0x000fe2000001ff00 */
[----:B--2---:R-:W-:Y:S01]  /*7d60*/  @!P0 IMAD.WIDE R24, R7, 0x2, R16 ;  /* 0x0000000207188825 */ /* 0x004fe200078e0210 */
[C---:B------:R-:W-:Y:S01]  /*7d70*/  IADD3 R6, R90.reuse, 0x40, RZ ;  /* 0x000000405a067810 */ /* 0x040fe20007ffe0ff */
[----:B------:R2:W5:Y:S01]  /*7d80*/  @!P1 LD.E.64 R98, [R26.64] ;  /* 0x000000141a629980 */ /* 0x000562000c101b00 */
[----:B------:R-:W-:-:S03]  /*7d90*/  IADD3 R4, R90, 0x50, RZ ;  /* 0x000000505a047810 */ /* 0x000fc60007ffe0ff */
[----:B------:R2:W5:Y:S01]  /*7da0*/  @!P0 LD.E.64 R80, [R24.64] ;  /* 0x0000001418508980 */ /* 0x000562000c101b00 */
[----:B---3--:R-:W-:-:S04]  /*7db0*/  @!P1 IMAD.WIDE R20, R9, 0x2, R16 ;  /* 0x0000000209149825 */ /* 0x008fc800078e0210 */
[----:B-1----:R-:W-:Y:S01]  /*7dc0*/  @!P0 IMAD.WIDE R22, R7, 0x2, R18 ;  /* 0x0000000207168825 */ /* 0x002fe200078e0212 */
[----:B------:R1:W5:Y:S01]  /*7dd0*/  @!P1 LD.E.64 R96, [R20.64] ;  /* 0x0000001414609980 */ /* 0x000362000c101b00 */
[----:B------:R-:W-:-:S03]  /*7de0*/  ISETP.GE.AND P1, PT, R6, c[0x0][0x27c], PT ;  /* 0x00009f0006007a0c */ /* 0x000fc60003f26270 */
[----:B------:R3:W5:Y:S01]  /*7df0*/  @!P0 LD.E.64 R82, [R22.64] ;  /* 0x0000001416528980 */ /* 0x000762000c101b00 */
[----:B------:R-:W-:-:S09]  /*7e00*/  ISETP.GE.AND P0, PT, R4, c[0x0][0x27c], PT ;  /* 0x00009f0004007a0c */ /* 0x000fd20003f06270 */
[----:B------:R-:W-:-:S04]  /*7e10*/  @!P1 SHF.R.S32.HI R9, RZ, 0x1f, R6 ;  /* 0x0000001fff099819 */ /* 0x000fc80000011406 */
[----:B------:R-:W-:Y:S02]  /*7e20*/  @!P0 SHF.R.S32.HI R7, RZ, 0x1f, R4 ;  /* 0x0000001fff078819 */ /* 0x000fe40000011404 */
[----:B------:R-:W-:Y:S02]  /*7e30*/  @!P1 LEA.HI R9, R9, R6, RZ, 0x2 ;  /* 0x0000000609099211 */ /* 0x000fe400078f10ff */
[----:B------:R-:W-:Y:S02]  /*7e40*/  @!P0 LEA.HI R7, R7, R4, RZ, 0x2 ;  /* 0x0000000407078211 */ /* 0x000fe400078f10ff */
[----:B------:R-:W-:Y:S02]  /*7e50*/  @!P1 LOP3.LUT R9, R9, 0xfffffffc, RZ, 0xc0, !PT ;  /* 0xfffffffc09099812 */ /* 0x000fe400078ec0ff */
[----:B------:R-:W-:Y:S01]  /*7e60*/  @!P0 LOP3.LUT R7, R7, 0xfffffffc, RZ, 0xc0, !PT ;  /* 0xfffffffc07078812 */ /* 0x000fe200078ec0ff */
[----:B------:R-:W-:Y:S01]  /*7e70*/  CS2R R76, SRZ ;  /* 0x00000000004c7805 */ /* 0x000fe2000001ff00 */
[----:B------:R-:W-:Y:S01]  /*7e80*/  CS2R R64, SRZ ;  /* 0x0000000000407805 */ /* 0x000fe2000001ff00 */
[----:B-1----:R-:W-:Y:S01]  /*7e90*/  @!P1 IMAD.WIDE R20, R9, 0x2, R18 ;  /* 0x0000000209149825 */ /* 0x002fe200078e0212 */
[----:B------:R-:W-:Y:S01]  /*7ea0*/  CS2R R72, SRZ ;  /* 0x0000000000487805 */ /* 0x000fe2000001ff00 */
[----:B------:R-:W-:-:S02]  /*7eb0*/  CS2R R62, SRZ ;  /* 0x00000000003e7805 */ /* 0x000fc4000001ff00 */
[----:B---3--:R-:W-:Y:S01]  /*7ec0*/  @!P1 IMAD.WIDE R22, R9, 0x2, R16 ;  /* 0x0000000209169825 */ /* 0x008fe200078e0210 */
[----:B------:R2:W5:Y:S03]  /*7ed0*/  @!P1 LD.E.64 R76, [R20.64] ;  /* 0x00000014144c9980 */ /* 0x000566000c101b00 */
[C---:B------:R-:W-:Y:S01]  /*7ee0*/  @!P0 IMAD.WIDE R18, R7.reuse, 0x2, R18 ;  /* 0x0000000207128825 */ /* 0x040fe200078e0212 */
[----:B------:R2:W5:Y:S03]  /*7ef0*/  @!P1 LD.E.64 R72, [R22.64] ;  /* 0x0000001416489980 */ /* 0x000566000c101b00 */
[----:B------:R-:W-:Y:S01]  /*7f00*/  @!P0 IMAD.WIDE R16, R7, 0x2, R16 ;  /* 0x0000000207108825 */ /* 0x000fe200078e0210 */
[----:B------:R2:W5:Y:S04]  /*7f10*/  @!P0 LD.E.64 R64, [R18.64] ;  /* 0x0000001412408980 */ /* 0x000568000c101b00 */
[----:B------:R2:W5:Y:S02]  /*7f20*/  @!P0 LD.E.64 R62, [R16.64] ;  /* 0x00000014103e8980 */ /* 0x000564000c101b00 */
.L_x_667:
[----:B------:R-:W-:Y:S05]  /*7f30*/  BSYNC B0 ;  /* 0x0000000000007941 */ /* 0x000fea0003800000 */
.L_x_666:
[----:B------:R-:W-:Y:S01]  /*7f40*/  IADD3 R5, R5, 0x40, RZ ;  /* 0x0000004005057810 */ /* 0x000fe20007ffe0ff */
[----:B-----5:R-:W-:Y:S01]  /*7f50*/  IMAD.MOV.U32 R4, RZ, RZ, R64 ;  /* 0x000000ffff047224 */ /* 0x020fe200078e0040 */
[----:B------:R-:W4:Y:S01]  /*7f60*/  SHFL.IDX PT, R11, R13, 0x1, 0x1c1f ;  /* 0x003c1f000d0b7f89 */ /* 0x000f2200000e0000 */
[----:B------:R-:W-:Y:S01]  /*7f70*/  IMAD.MOV.U32 R7, RZ, RZ, R65 ;  /* 0x000000ffff077224 */ /* 0x000fe200078e0041 */
[----:B------:R-:W-:Y:S01]  /*7f80*/  ISETP.GE.AND P0, PT, R5, UR7, PT ;  /* 0x0000000705007c0c */ /* 0x000fe2000bf06270 */
[----:B------:R-:W-:Y:S01]  /*7f90*/  IMAD.MOV.U32 R6, RZ, RZ, R76 ;  /* 0x000000ffff067224 */ /* 0x000fe200078e004c */
[----:B-1----:R-:W1:Y:S01]  /*7fa0*/  SHFL.IDX PT, R10, R10, 0x1, 0x1c1f ;  /* 0x003c1f000a0a7f89 */ /* 0x002e6200000e0000 */
        /* <DEDUP_REMOVED lines=10> */
[----:B------:R-:W1:Y:S01]  /*8050*/  SHFL.IDX PT, R8, R8, 0x1, 0x1c1f ;  /* 0x003c1f0008087f89 */ /* 0x000e6200000e0000 */
        /* <DEDUP_REMOVED lines=15> */
[----:B--2---:R-:W-:Y:S01]  /*8150*/  CS2R R20, SRZ ;  /* 0x0000000000147805 */ /* 0x004fe2000001ff00 */
        /* <DEDUP_REMOVED lines=16> */
[----:B---3--:R-:W-:Y:S01]  /*8260*/  CS2R R12, SRZ ;  /* 0x00000000000c7805 */ /* 0x008fe2000001ff00 */
[----:B----4-:R-:W-:Y:S01]  /*8270*/  CS2R R18, SRZ ;  /* 0x0000000000127805 */ /* 0x010fe2000001ff00 */
[----:B------:R-:W-:Y:S01]  /*8280*/  PRMT R75, R6, 0x5410, R7 ;  /* 0x00005410064b7816 */ /* 0x000fe20000000007 */
[----:B------:R-:W-:Y:S01]  /*8290*/  CS2R R24, SRZ ;  /* 0x0000000000187805 */ /* 0x000fe2000001ff00 */
[----:B------:R-:W-:Y:S01]  /*82a0*/  PRMT R79, R4, 0x5410, R5 ;  /* 0x00005410044f7816 */ /* 0x000fe20000000005 */
[----:B------:R-:W-:Y:S01]  /*82b0*/  CS2R R30, SRZ ;  /* 0x00000000001e7805 */ /* 0x000fe2000001ff00 */
[----:B------:R-:W-:Y:S01]  /*82c0*/  CS2R R42, SRZ ;  /* 0x00000000002a7805 */ /* 0x000fe2000001ff00 */
[----:B------:R-:W-:Y:S01]  /*82d0*/  CS2R R54, SRZ ;  /* 0x0000000000367805 */ /* 0x000fe2000001ff00 */
[----:B------:R-:W-:Y:S05]  /*82e0*/  @P0 BRA `(.L_x_669) ;  /* 0x000003e000000947 */ /* 0x000fea0003800000 */
[C---:B-1----:R-:W-:Y:S01]  /*82f0*/  IADD3 R4, R90.reuse, 0x10, RZ ;  /* 0x000000105a047810 */ /* 0x042fe20007ffe0ff */
        /* <DEDUP_REMOVED lines=8> */
[----:B------:R-:W-:Y:S01]  /*8380*/  ISETP.GE.AND P1, PT, R5, c[0x0][0x27c], PT ;  /* 0x00009f0005007a0c */ /* 0x000fe20003f26270 */
[----:B------:R1:W5:Y:S01]  /*8390*/  @!P0 LD.E.64 R56, [R18.64] ;  /* 0x0000001412388980 */ /* 0x000362000c101b00 */
[----:B------:R-:W-:-:S03]  /*83a0*/  @!P2 LEA.HI R7, R7, R4, RZ, 0x2 ;  /* 0x000000040707a211 */ /* 0x000fc600078f10ff */
[----:B------:R2:W5:Y:S01]  /*83b0*/  @!P0 LD.E.64 R54, [R16.64] ;  /* 0x0000001410368980 */ /* 0x000562000c101b00 */
[----:B------:R-:W-:-:S05]  /*83c0*/  @!P2 LOP3.LUT R7, R7, 0xfffffffc, RZ, 0xc0, !PT ;  /* 0xfffffffc0707a812 */ /* 0x000fca00078ec0ff */
[----:B------:R-:W-:-:S04]  /*83d0*/  @!P2 IMAD.WIDE R12, R7, 0x2, R10 ;  /* 0x00000002070ca825 */ /* 0x000fc800078e020a */
[----:B------:R-:W-:Y:S01]  /*83e0*/  @!P2 IMAD.WIDE R14, R7, 0x2, R8 ;  /* 0x00000002070ea825 */ /* 0x000fe200078e0208 */
[----:B------:R-:W-:-:S04]  /*83f0*/  IADD3 R7, R90, 0x30, RZ ;  /* 0x000000305a077810 */ /* 0x000fc80007ffe0ff */
[----:B------:R-:W-:Y:S02]  /*8400*/  ISETP.GE.AND P0, PT, R7, c[0x0][0x27c], PT ;  /* 0x00009f0007007a0c */ /* 0x000fe40003f06270 */
[----:B------:R-:W-:-:S04]  /*8410*/  @!P1 SHF.R.S32.HI R4, RZ, 0x1f, R5 ;  /* 0x0000001fff049819 */ /* 0x000fc80000011405 */
[----:B------:R-:W-:Y:S01]  /*8420*/  @!P1 LEA.HI R5, R4, R5, RZ, 0x2 ;  /* 0x0000000504059211 */ /* 0x000fe200078f10ff */
[----:B------:R-:W-:-:S06]  /*8430*/  CS2R R44, SRZ ;  /* 0x00000000002c7805 */ /* 0x000fcc000001ff00 */
[----:B------:R-:W-:Y:S01]  /*8440*/  @!P0 SHF.R.S32.HI R4, RZ, 0x1f, R7 ;  /* 0x0000001fff048819 */ /* 0x000fe20000011407 */
[----:B------:R-:W-:Y:S01]  /*8450*/  CS2R R42, SRZ ;  /* 0x00000000002a7805 */ /* 0x000fe2000001ff00 */
[----:B------:R-:W-:Y:S01]  /*8460*/  @!P1 LOP3.LUT R5, R5, 0xfffffffc, RZ, 0xc0, !PT ;  /* 0xfffffffc05059812 */ /* 0x000fe200078ec0ff */
[----:B------:R-:W-:Y:S01]  /*8470*/  CS2R R34, SRZ ;  /* 0x0000000000227805 */ /* 0x000fe2000001ff00 */
[----:B------:R-:W-:Y:S01]  /*8480*/  @!P0 LEA.HI R4, R4, R7, RZ, 0x2 ;  /* 0x0000000704048211 */ /* 0x000fe200078f10ff */
[----:B------:R-:W-:Y:S01]  /*8490*/  CS2R R30, SRZ ;  /* 0x00000000001e7805 */ /* 0x000fe2000001ff00 */
[----:B------:R3:W5:Y:S02]  /*84a0*/  @!P2 LD.E.64 R44, [R12.64] ;  /* 0x000000140c2ca980 */ /* 0x000764000c101b00 */
[----:B------:R-:W-:Y:S01]  /*84b0*/  @!P0 LOP3.LUT R4, R4, 0xfffffffc, RZ, 0xc0, !PT ;  /* 0xfffffffc04048812 */ /* 0x000fe200078ec0ff */
[C---:B-1----:R-:W-:Y:S01]  /*84c0*/  @!P1 IMAD.WIDE R18, R5.reuse, 0x2, R10 ;  /* 0x0000000205129825 */ /* 0x042fe200078e020a */
[----:B------:R1:W5:Y:S01]  /*84d0*/  @!P2 LD.E.64 R42, [R14.64] ;  /* 0x000000140e2aa980 */ /* 0x000362000c101b00 */
[----:B------:R-:W-:Y:S01]  /*84e0*/  CS2R R26, SRZ ;  /* 0x00000000001a7805 */ /* 0x000fe2000001ff00 */
[----:B------:R-:W-:Y:S01]  /*84f0*/  CS2R R24, SRZ ;  /* 0x0000000000187805 */ /* 0x000fe2000001ff00 */
[----:B--2---:R-:W-:Y:S01]  /*8500*/  @!P1 IMAD.WIDE R16, R5, 0x2, R8 ;  /* 0x0000000205109825 */ /* 0x004fe200078e0208 */
[C---:B------:R-:W-:Y:S01]  /*8510*/  IADD3 R7, R90.reuse, 0x40, RZ ;  /* 0x000000405a077810 */ /* 0x040fe20007ffe0ff */
[----:B------:R2:W5:Y:S01]  /*8520*/  @!P1 LD.E.64 R34, [R18.64] ;  /* 0x0000001412229980 */ /* 0x000562000c101b00 */
[----:B------:R-:W-:-:S03]  /*8530*/  IADD3 R5, R90, 0x50, RZ ;  /* 0x000000505a057810 */ /* 0x000fc60007ffe0ff */
        /* <DEDUP_REMOVED lines=9> */
[----:B------:R-:W-:-:S04]  /*85d0*/  @!P0 SHF.R.S32.HI R4, RZ, 0x1f, R5 ;  /* 0x0000001fff048819 */ /* 0x000fc80000011405 */
[----:B------:R-:W-:Y:S02]  /*85e0*/  @!P0 LEA.HI R4, R4, R5, RZ, 0x2 ;  /* 0x0000000504048211 */ /* 0x000fe400078f10ff */
[----:B------:R-:W-:Y:S02]  /*85f0*/  @!P1 LOP3.LUT R6, R6, 0xfffffffc, RZ, 0xc0, !PT ;  /* 0xfffffffc06069812 */ /* 0x000fe400078ec0ff */
[----:B------:R-:W-:Y:S01]  /*8600*/  @!P0 LOP3.LUT R4, R4, 0xfffffffc, RZ, 0xc0, !PT ;  /* 0xfffffffc04048812 */ /* 0x000fe200078ec0ff */
[----:B------:R-:W-:Y:S01]  /*8610*/  CS2R R20, SRZ ;  /* 0x0000000000147805 */ /* 0x000fe2000001ff00 */
[----:B--2---:R-:W-:Y:S01]  /*8620*/  CS2R R18, SRZ ;  /* 0x0000000000127805 */ /* 0x004fe2000001ff00 */
[--C-:B----4-:R-:W-:Y:S01]  /*8630*/  @!P1 IMAD.WIDE R16, R6, 0x2, R10.reuse ;  /* 0x0000000206109825 */ /* 0x110fe200078e020a */
[----:B---3--:R-:W-:Y:S01]  /*8640*/  CS2R R14, SRZ ;  /* 0x00000000000e7805 */ /* 0x008fe2000001ff00 */
[----:B-1----:R-:W-:Y:S02]  /*8650*/  CS2R R12, SRZ ;  /* 0x00000000000c7805 */ /* 0x002fe4000001ff00 */
[----:B------:R-:W-:Y:S01]  /*8660*/  @!P0 IMAD.WIDE R10, R4, 0x2, R10 ;  /* 0x00000002040a8825 */ /* 0x000fe200078e020a */
[----:B------:R1:W5:Y:S03]  /*8670*/  @!P1 LD.E.64 R20, [R16.64] ;  /* 0x0000001410149980 */ /* 0x000366000c101b00 */
[--C-:B------:R-:W-:Y:S01]  /*8680*/  @!P1 IMAD.WIDE R6, R6, 0x2, R8.reuse ;  /* 0x0000000206069825 */ /* 0x100fe200078e0208 */
[----:B------:R1:W5:Y:S03]  /*8690*/  @!P0 LD.E.64 R14, [R10.64] ;  /* 0x000000140a0e8980 */ /* 0x000366000c101b00 */
[----:B------:R-:W-:Y:S01]  /*86a0*/  @!P0 IMAD.WIDE R4, R4, 0x2, R8 ;  /* 0x0000000204048825 */ /* 0x000fe200078e0208 */
[----:B------:R1:W5:Y:S04]  /*86b0*/  @!P1 LD.E.64 R18, [R6.64] ;  /* 0x0000001406129980 */ /* 0x000368000c101b00 */
[----:B------:R1:W5:Y:S02]  /*86c0*/  @!P0 LD.E.64 R12, [R4.64] ;  /* 0x00000014040c8980 */ /* 0x000364000c101b00 */
.L_x_669:
[----:B-1----:R-:W-:Y:S05]  /*86d0*/  BSYNC B0 ;  /* 0x0000000000007941 */ /* 0x002fea0003800000 */
.L_x_668:
[----:B-----5:R-:W-:Y:S01]  /*86e0*/  IMAD.MOV.U32 R6, RZ, RZ, R14 ;  /* 0x000000ffff067224 */ /* 0x020fe200078e000e */
[----:B------:R-:W-:Y:S01]  /*86f0*/  UIADD3 UR4, -UR12, UR7, URZ ;  /* 0x000000070c047290 */ /* 0x000fe2000fffe13f */
[----:B------:R-:W-:Y:S01]  /*8700*/  IMAD.MOV.U32 R4, RZ, RZ, R15 ;  /* 0x000000ffff047224 */ /* 0x000fe200078e000f */
[----:B------:R-:W-:-:S04]  /*8710*/  DEPBAR.LE SB0, 0x1 ;  /* 0x000080400000791a */ /* 0x000fc80000000000 */
[----:B------:R-:W-:Y:S01]  /*8720*/  PRMT R9, R4, 0x5410, R6 ;  /* 0x0000541004097816 */ /* 0x000fe20000000006 */
[----:B------:R-:W-:Y:S01]  /*8730*/  IMAD.MOV.U32 R5, RZ, RZ, R20 ;  /* 0x000000ffff057224 */ /* 0x000fe200078e0014 */
[----:B------:R-:W-:Y:S01]  /*8740*/  UISETP.LT.AND UP0, UPT, UR4, 0x80, UPT ;  /* 0x000000800400788c */ /* 0x000fe2000bf01270 */
[----:B------:R-:W-:Y:S01]  /*8750*/  IMAD.MOV.U32 R6, RZ, RZ, R21 ;  /* 0x000000ffff067224 */ /* 0x000fe200078e0015 */
[----:B------:R-:W-:Y:S01]  /*8760*/  BSSY B1, `(.L_x_670) ;  /* 0x000014e000017945 */ /* 0x000fe20003800000 */
[----:B------:R-:W-:Y:S01]  /*8770*/  IMAD.MOV.U32 R4, RZ, RZ, R26 ;  /* 0x000000ffff047224 */ /* 0x000fe200078e001a */
[----:B------:R-:W-:Y:S01]  /*8780*/  USEL UR4, UR4, 0x80, UP0 ;  /* 0x0000008004047887 */ /* 0x000fe20008000000 */
[----:B------:R-:W-:Y:S01]  /*8790*/  IMAD.MOV.U32 R7, RZ, RZ, R13 ;  /* 0x000000ffff077224 */ /* 0x000fe200078e000d */
[----:B------:R-:W-:Y:S01]  /*87a0*/  PRMT R17, R6, 0x5410, R5 ;  /* 0x0000541006117816 */ /* 0x000fe20000000005 */
[----:B------:R-:W-:Y:S02]  /*87b0*/  IMAD.MOV.U32 R5, RZ, RZ, R27 ;  /* 0x000000ffff057224 */ /* 0x000fe400078e001b */
[----:B------:R-:W-:Y:S01]  /*87c0*/  IMAD.MOV.U32 R6, RZ, RZ, R35 ;  /* 0x000000ffff067224 */ /* 0x000fe200078e0023 */
[----:B------:R-:W-:Y:S01]  /*87d0*/  BAR.SYNC.DEFER_BLOCKING 0x0 ;  /* 0x0000000000007b1d */ /* 0x000fe20000010000 */
[----:B------:R-:W-:-:S02]  /*87e0*/  ISETP.GE.AND P0, PT, R87, UR4, PT ;  /* 0x0000000457007c0c */ /* 0x000fc4000bf06270 */
        /* <DEDUP_REMOVED lines=36> */
[----:B------:R-:W-:Y:S02]  /*8a30*/  IMAD.MOV.U32 R5, RZ, RZ, R54 ;  /* 0x000000ffff057224 */ /* 0x000fe400078e0036 */
[----:B------:R-:W-:-:S02]  /*8a40*/  IMAD R11, R69, 0x200, R6 ;  /* 0x00000200450b7824 */ /* 0x000fc400078e0206 */
[----:B------:R-:W-:Y:S01]  /*8a50*/  IMAD.MOV.U32 R6, RZ, RZ, R43 ;  /* 0x000000ffff067224 */ /* 0x000fe200078e002b */
[----:B------:R-:W-:Y:S02]  /*8a60*/  PRMT R41, R4, 0x5410, R5 ;  /* 0x0000541004297816 */ /* 0x000fe40000000005 */
[C---:B------:R-:W-:Y:S02]  /*8a70*/  IADD3 R10, R11.reuse, 0x20, RZ ;  /* 0x000000200b0a7810 */ /* 0x040fe40007ffe0ff */
[C---:B------:R-:W-:Y:S02]  /*8a80*/  @P1 IADD3 R10, R11.reuse, -0x20, RZ ;  /* 0xffffffe00b0a1810 */ /* 0x040fe40007ffe0ff */
[----:B------:R-:W-:Y:S02]  /*8a90*/  PRMT R33, R6, 0x7610, R33 ;  /* 0x0000761006217816 */ /* 0x000fe40000000021 */
[----:B------:R-:W-:Y:S02]  /*8aa0*/  LEA R11, R11, 0xc100, 0x1 ;  /* 0x0000c1000b0b7811 */ /* 0x000fe400078e08ff */
[----:B------:R-:W-:Y:S01]  /*8ab0*/  LEA R10, R10, 0xc100, 0x1 ;  /* 0x0000c1000a0a7811 */ /* 0x000fe200078e08ff */
[----:B------:R-:W-:Y:S05]  /*8ac0*/  @P0 BRA `(.L_x_671) ;  /* 0x0000117000000947 */ /* 0x000fea0003800000 */
[----:B------:R-:W-:Y:S01]  /*8ad0*/  ISETP.GE.AND P0, PT, R90, c[0x0][0x27c], PT ;  /* 0x00009f005a007a0c */ /* 0x000fe20003f06270 */
[----:B------:R-:W-:-:S12]  /*8ae0*/  BSSY B0, `(.L_x_672) ;  /* 0x000002c000007945 */ /* 0x000fd80003800000 */
[----:B------:R-:W-:Y:S05]  /*8af0*/  @P0 BRA `(.L_x_673) ;  /* 0x000002a000000947 */ /* 0x000fea0003800000 */
[----:B------:R-:W1:Y:S01]  /*8b00*/  LDS.128 R4, [R11] ;  /* 0x000000000b047984 */ /* 0x000e620000000c00 */
[--C-:B------:R-:W-:Y:S01]  /*8b10*/  SHF.R.U32.HI R91, RZ, 0x10, R93.reuse ;  /* 0x00000010ff5b7819 */ /* 0x100fe2000001165d */
[--C-:B------:R-:W-:Y:S01]  /*8b20*/  HADD2.F32 R100, -RZ, R79.reuse.H1_H1 ;  /* 0x3000004fff647230 */ /* 0x100fe20000004100 */
[----:B------:R-:W-:Y:S01]  /*8b30*/  SHF.R.U64 R86, R92, 0x10, R93 ;  /* 0x000000105c567819 */ /* 0x000fe2000000125d */
[----:B------:R-:W-:Y:S01]  /*8b40*/  HADD2.F32 R79, -RZ, R79.H0_H0 ;  /* 0x2000004fff4f7230 */ /* 0x000fe20000004100 */
[--C-:B------:R-:W-:Y:S01]  /*8b50*/  SHF.R.U32.HI R85, RZ, 0x10, R95.reuse ;  /* 0x00000010ff557819 */ /* 0x100fe2000001165f */
[----:B------:R-:W-:Y:S01]  /*8b60*/  HADD2.F32 R91, -RZ, R91.H0_H0 ;  /* 0x2000005bff5b7230 */ /* 0x000fe20000004100 */
[----:B------:R-:W-:Y:S01]  /*8b70*/  SHF.R.U64 R58, R94, 0x10, R95 ;  /* 0x000000105e3a7819 */ /* 0x000fe2000000125f */
[----:B------:R-:W-:Y:S02]  /*8b80*/  HADD2.F32 R86, -RZ, R86.H0_H0 ;  /* 0x20000056ff567230 */ /* 0x000fe40000004100 */
[----:B------:R-:W-:-:S02]  /*8b90*/  HADD2.F32 R102, -RZ, R85.H0_H0 ;  /* 0x20000055ff667230 */ /* 0x000fc40000004100 */
[----:B------:R-:W-:Y:S02]  /*8ba0*/  HADD2.F32 R101, -RZ, R84.H1_H1 ;  /* 0x30000054ff657230 */ /* 0x000fe40000004100 */
        /* <DEDUP_REMOVED lines=16> */
[----:B------:R-:W-:-:S02]  /*8cb0*/  FMUL.FTZ R58, R6, R79 ;  /* 0x0000004f063a7220 */ /* 0x000fc40000410000 */
[-C--:B------:R-:W-:Y:S02]  /*8cc0*/  FMUL.FTZ R91, R5, R86.reuse ;  /* 0x00000056055b7220 */ /* 0x080fe40000410000 */
[----:B------:R-:W-:Y:S02]  /*8cd0*/  FMUL.FTZ R79, R4, R79 ;  /* 0x0000004f044f7220 */ /* 0x000fe40000410000 */
[----:B------:R-:W-:Y:S02]  /*8ce0*/  FMUL.FTZ R86, R95, R86 ;  /* 0x000000565f567220 */ /* 0x000fe40000410000 */
[-C--:B------:R-:W-:Y:S02]  /*8cf0*/  FFMA.FTZ R104, R93, R101.reuse, -R104 ;  /* 0x000000655d687223 */ /* 0x080fe40000010868 */
[----:B------:R-:W-:Y:S02]  /*8d00*/  FFMA.FTZ R101, R94, R101, R100 ;  /* 0x000000655e657223 */ /* 0x000fe40000010064 */
[----:B------:R-:W-:-:S02]  /*8d10*/  FFMA.FTZ R58, R4, R7, -R58 ;  /* 0x00000007043a7223 */ /* 0x000fc4000001083a */
[----:B------:R-:W-:Y:S01]  /*8d20*/  FFMA.FTZ R79, R6, R7, R79 ;  /* 0x00000007064f7223 */ /* 0x000fe2000001004f */
[----:B------:R-:W-:Y:S01]  /*8d30*/  F2FP.PACK_AB R7, R102, R85 ;  /* 0x000000556607723e */ /* 0x000fe200000000ff */
[----:B------:R-:W-:Y:S01]  /*8d40*/  FFMA.FTZ R91, R95, R84, -R91 ;  /* 0x000000545f5b7223 */ /* 0x000fe2000001085b */
[----:B------:R-:W-:Y:S01]  /*8d50*/  F2FP.PACK_AB R4, R101, R104 ;  /* 0x000000686504723e */ /* 0x000fe200000000ff */
[----:B------:R-:W-:Y:S01]  /*8d60*/  FFMA.FTZ R86, R5, R84, R86 ;  /* 0x0000005405567223 */ /* 0x000fe20000010056 */
[----:B------:R-:W-:-:S04]  /*8d70*/  F2FP.PACK_AB R6, R79, R58 ;  /* 0x0000003a4f06723e */ /* 0x000fc800000000ff */
[----:B------:R-:W-:-:S05]  /*8d80*/  F2FP.PACK_AB R5, R86, R91 ;  /* 0x0000005b5605723e */ /* 0x000fca00000000ff */
[----:B------:R1:W-:Y:S02]  /*8d90*/  STS.128 [R11], R4 ;  /* 0x000000040b007388 */ /* 0x0003e40000000c00 */
.L_x_673:
[----:B------:R-:W-:Y:S05]  /*8da0*/  BSYNC B0 ;  /* 0x0000000000007941 */ /* 0x000fea0003800000 */
.L_x_672:
        /* <DEDUP_REMOVED lines=45> */
[----:B------:R1:W-:Y:S02]  /*9080*/  STS.128 [R10], R4 ;  /* 0x000000040a007388 */ /* 0x0003e40000000c00 */
.L_x_675:
[----:B------:R-:W-:Y:S05]  /*9090*/  BSYNC B0 ;  /* 0x0000000000007941 */ /* 0x000fea0003800000 */
.L_x_674:
        /* <DEDUP_REMOVED lines=46> */
.L_x_677:
[----:B------:R-:W-:Y:S05]  /*9380*/  BSYNC B0 ;  /* 0x0000000000007941 */ /* 0x000fea0003800000 */
.L_x_676:
        /* <DEDUP_REMOVED lines=46> */
.L_x_679:
[----:B------:R-:W-:Y:S05]  /*9670*/  BSYNC B0 ;  /* 0x0000000000007941 */ /* 0x000fea0003800000 */
.L_x_678:
        /* <DEDUP_REMOVED lines=45> */
[----:B------:R1:W-:Y:S02]  /*9950*/  STS.128 [R11+0x8000], R4 ;  /* 0x008000040b007388 */ /* 0x0003e40000000c00 */
.L_x_681:
[----:B------:R-:W-:Y:S05]  /*9960*/  BSYNC B0 ;  /* 0x0000000000007941 */ /* 0x000fea0003800000 */
.L_x_680:
        /* <DEDUP_REMOVED lines=45> */
.L_x_671:
[----:B------:R-:W-:Y:S05]  /*9c40*/  BSYNC B1 ;  /* 0x0000000000017941 */ /* 0x000fea0003800000 */
.L_x_670:
[----:B------:R-:W-:-:S04]  /*9c50*/  IADD3 R87, R87, 0x40, RZ ;  /* 0x0000004057577810 */ /* 0x000fc80007ffe0ff */
[----:B------:R-:W-:-:S13]  /*9c60*/  ISETP.GE.AND P0, PT, R87, UR4, PT ;  /* 0x0000000457007c0c */ /* 0x000fda000bf06270 */
[----:B------:R-:W-:Y:S05]  /*9c70*/  @P0 BRA `(.L_x_682) ;  /* 0x000049b000000947 */ /* 0x000fea0003800000 */
[----:B------:R-:W-:Y:S01]  /*9c80*/  ISETP.GE.AND P0, PT, R90, c[0x0][0x27c], PT ;  /* 0x00009f005a007a0c */ /* 0x000fe20003f06270 */
[----:B------:R-:W-:-:S12]  /*9c90*/  BSSY B0, `(.L_x_683) ;  /* 0x000002c000007945 */ /* 0x000fd80003800000 */
[----:B------:R-:W-:Y:S05]  /*9ca0*/  @P0 BRA `(.L_x_684) ;  /* 0x000002a000000947 */ /* 0x000fea0003800000 */
[----:B-1----:R-:W1:Y:S01]  /*9cb0*/  LDS.128 R4, [R11+0x2000] ;  /* 0x002000000b047984 */ /* 0x002e620000000c00 */
        /* <DEDUP_REMOVED lines=41> */
.L_x_684:
[----:B------:R-:W-:Y:S05]  /*9f50*/  BSYNC B0 ;  /* 0x0000000000007941 */ /* 0x000fea0003800000 */
.L_x_683:
        /* <DEDUP_REMOVED lines=46> */
.L_x_686:
[----:B------:R-:W-:Y:S05]  /*a240*/  BSYNC B0 ;  /* 0x0000000000007941 */ /* 0x000fea0003800000 */
.L_x_685:
        /* <DEDUP_REMOVED lines=46> */
.L_x_688:
[----:B------:R-:W-:Y:S05]  /*a530*/  BSYNC B0 ;  /* 0x0000000000007941 */ /* 0x000fea0003800000 */
.L_x_687:
        /* <DEDUP_REMOVED lines=46> */
.L_x_690:
[----:B------:R-:W-:Y:S05]  /*a820*/  BSYNC B0 ;  /* 0x0000000000007941 */ /* 0x000fea0003800000 */
.L_x_689:
        /* <DEDUP_REMOVED lines=46> */
.L_x_692:
[----:B------:R-:W-:Y:S05]  /*ab10*/  BSYNC B0 ;  /* 0x0000000000007941 */ /* 0x000fea0003800000 */
.L_x_691:
[----:B------:R-:W-:-:S04]  /*ab20*/  IADD3 R90, R90, 0x50, RZ ;  /* 0x000000505a5a7810 */ /* 0x000fc80007ffe0ff */
[----:B------:R-:W-:-:S13]  /*ab30*/  ISETP.GE.AND P0, PT, R90, c[0x0][0x27c], PT ;  /* 0x00009f005a007a0c */ /* 0x000fda0003f06270 */
[----:B------:R-:W-:Y:S05]  /*ab40*/  @P0 BRA `(.L_x_682) ;  /* 0x00003ae000000947 */ /* 0x000fea0003800000 */
[----:B-1----:R-:W1:Y:S01]  /*ab50*/  LDS.128 R4, [R10+0xa000] ;  /* 0x00a000000a047984 */ /* 0x002e620000000c00 */
        /* <DEDUP_REMOVED lines=42> */
.L_x_665:
[----:B------:R-:W-:Y:S01]  /*ae00*/  PLOP3.LUT P1, PT, PT, PT, UP2, 0x80, 0x0 ;  /* 0x000000000000781c */ /* 0x000fe20003f2f028 */
[----:B------:R-:W-:Y:S01]  /*ae10*/  IMAD.MOV.U32 R14, RZ, RZ, R6 ;  /* 0x000000ffff0e7224 */ /* 0x000fe200078e0006 */
[----:B------:R-:W-:Y:S01]  /*ae20*/  PLOP3.LUT P0, PT, PT, PT, UP2, 0x80, 0x0 ;  /* 0x000000000000781c */ /* 0x000fe20003f0f028 */
[----:B------:R-:W-:Y:S01]  /*ae30*/  IMAD.MOV.U32 R15, RZ, RZ, R13 ;  /* 0x000000ffff0f7224 */ /* 0x000fe200078e000d */
[----:B------:R-:W-:Y:S01]  /*ae40*/  MOV R6, R76 ;  /* 0x0000004c00067202 */ /* 0x000fe20000000f00 */
[----:B------:R-:W-:Y:S01]  /*ae50*/  IMAD.MOV.U32 R7, RZ, RZ, R11 ;  /* 0x000000ffff077224 */ /* 0x000fe200078e000b */
[----:B------:R-:W-:Y:S01]  /*ae60*/  BSSY B0, `(.L_x_693) ;  /* 0x0000046000007945 */ /* 0x000fe20003800000 */
        /* <DEDUP_REMOVED lines=13> */
[----:B------:R-:W-:Y:S01]  /*af40*/  CS2R R78, SRZ ;  /* 0x00000000004e7805 */ /* 0x000fe2000001ff00 */
[----:B------:R-:W-:Y:S01]  /*af50*/  CS2R R76, SRZ ;  /* 0x00000000004c7805 */ /* 0x000fe2000001ff00 */
[----:B------:R-:W-:Y:S01]  /*af60*/  SHF.R.S32.HI R4, RZ, 0x1f, R9 ;  /* 0x0000001fff047819 */ /* 0x000fe20000011409 */
[----:B------:R-:W-:-:S04]  /*af70*/  IMAD.WIDE.U32 R14, R9, c[0x0][0x280], R14 ;  /* 0x0000a000090e7a25 */ /* 0x000fc800078e000e */
[----:B------:R-:W-:Y:S01]  /*af80*/  IMAD R8, R4, c[0x0][0x280], RZ ;  /* 0x0000a00004087a24 */ /* 0x000fe200078e02ff */
[----:B------:R-:W-:Y:S01]  /*af90*/  LEA R10, P1, R14, c[0x0][0x270], 0x1 ;  /* 0x00009c000e0a7a11 */ /* 0x000fe200078208ff */
[----:B------:R-:W-:Y:S02]  /*afa0*/  IMAD R4, R4, c[0x0][0x290], RZ ;  /* 0x0000a40004047a24 */ /* 0x000fe400078e02ff */
[----:B------:R-:W-:-:S04]  /*afb0*/  IMAD.WIDE.U32 R6, R9, c[0x0][0x290], R6 ;  /* 0x0000a40009067a25 */ /* 0x000fc800078e0006 */
[C---:B------:R-:W-:Y:S01]  /*afc0*/  IMAD R13, R9.reuse, c[0x0][0x284], R8 ;  /* 0x0000a100090d7a24 */ /* 0x040fe200078e0208 */
[----:B------:R-:W-:Y:S01]  /*afd0*/  LEA R8, P0, R6, c[0x0][0x288], 0x1 ;  /* 0x0000a20006087a11 */ /* 0x000fe200078008ff */
[----:B------:R-:W-:-:S03]  /*afe0*/  IMAD R9, R9, c[0x0][0x294], R4 ;  /* 0x0000a50009097a24 */ /* 0x000fc600078e0204 */
[----:B------:R-:W-:Y:S01]  /*aff0*/  IADD3 R13, R15, R13, RZ ;  /* 0x0000000d0f0d7210 */ /* 0x000fe20007ffe0ff */
[----:B------:R-:W-:-:S03]  /*b000*/  IMAD.IADD R12, R7, 0x1, R9 ;  /* 0x00000001070c7824 */ /* 0x000fc600078e0209 */
[----:B------:R-:W-:Y:S02]  /*b010*/  LEA.HI.X R13, R14, c[0x0][0x274], R13, 0x1, P1 ;  /* 0x00009d000e0d7a11 */ /* 0x000fe400008f0c0d */
[----:B------:R-:W-:Y:S01]  /*b020*/  LEA.HI.X R12, R6, c[0x0][0x28c], R12, 0x1, P0 ;  /* 0x0000a300060c7a11 */ /* 0x000fe200000f0c0c */
[----:B------:R1:W2:Y:S01]  /*b030*/  SHFL.IDX PT, R14, R10, RZ, 0x1c1f ;  /* 0x001c1fff0a0e7589 */ /* 0x0002a200000e0000 */
[----:B------:R-:W-:-:S03]  /*b040*/  ISETP.GE.AND P0, PT, R5, UR7, PT ;  /* 0x0000000705007c0c */ /* 0x000fc6000bf06270 */
[----:B------:R1:W3:Y:S04]  /*b050*/  SHFL.IDX PT, R6, R8, RZ, 0x1c1f ;  /* 0x001c1fff08067589 */ /* 0x0002e800000e0000 */
[----:B------:R1:W4:Y:S04]  /*b060*/  SHFL.IDX PT, R15, R13, RZ, 0x1c1f ;  /* 0x001c1fff0d0f7589 */ /* 0x00032800000e0000 */
[----:B------:R1:W1:Y:S02]  /*b070*/  SHFL.IDX PT, R7, R12, RZ, 0x1c1f ;  /* 0x001c1fff0c077589 */ /* 0x00026400000e0000 */
        /* <DEDUP_REMOVED lines=8> */
[----:B--2-4-:R-:W-:-:S04]  /*b100*/  @!P0 IMAD.WIDE R20, R58, 0x2, R14 ;  /* 0x000000023a148825 */ /* 0x014fc800078e020e */
[----:B-1-3--:R-:W-:Y:S01]  /*b110*/  @!P0 IMAD.WIDE R18, R58, 0x2, R6 ;  /* 0x000000023a128825 */ /* 0x00afe200078e0206 */
[----:B------:R1:W5:Y:S01]  /*b120*/  @!P0 LD.E.128 R80, [R20.64] ;  /* 0x0000001414508980 */ /* 0x000362000c101d00 */
[----:B------:R-:W-:-:S03]  /*b130*/  ISETP.GE.AND P1, PT, R16, c[0x0][0x27c], PT ;  /* 0x00009f0010007a0c */ /* 0x000fc60003f26270 */
[----:B------:R2:W5:Y:S01]  /*b140*/  @!P0 LD.E.128 R76, [R18.64] ;  /* 0x00000014124c8980 */ /* 0x000562000c101d00 */
[----:B------:R-:W-:Y:S01]  /*b150*/  ISETP.GE.AND P0, PT, R9, c[0x0][0x27c], PT ;  /* 0x00009f0009007a0c */ /* 0x000fe20003f06270 */
        /* <DEDUP_REMOVED lines=8> */
[----:B------:R-:W-:-:S04]  /*b1e0*/  @!P1 SHF.R.S32.HI R11, RZ, 0x1f, R16 ;  /* 0x0000001fff0b9819 */ /* 0x000fc80000011410 */
[----:B------:R-:W-:Y:S02]  /*b1f0*/  @!P0 SHF.R.S32.HI R4, RZ, 0x1f, R9 ;  /* 0x0000001fff048819 */ /* 0x000fe40000011409 */
[----:B------:R-:W-:Y:S02]  /*b200*/  @!P1 LEA.HI R11, R11, R16, RZ, 0x3 ;  /* 0x000000100b0b9211 */ /* 0x000fe400078f18ff */
[----:B------:R-:W-:Y:S02]  /*b210*/  @!P0 LEA.HI R9, R4, R9, RZ, 0x3 ;  /* 0x0000000904098211 */ /* 0x000fe400078f18ff */
[----:B------:R-:W-:Y:S02]  /*b220*/  @!P1 LOP3.LUT R11, R11, 0xfffffff8, RZ, 0xc0, !PT ;  /* 0xfffffff80b0b9812 */ /* 0x000fe400078ec0ff */
[----:B------:R-:W-:-:S03]  /*b230*/  @!P0 LOP3.LUT R9, R9, 0xfffffff8, RZ, 0xc0, !PT ;  /* 0xfffffff809098812 */ /* 0x000fc600078ec0ff */
[----:B------:R-:W-:-:S04]  /*b240*/  @!P1 IMAD.WIDE R16, R11, 0x2, R14 ;  /* 0x000000020b109825 */ /* 0x000fc800078e020e */
[----:B--2---:R-:W-:Y:S01]  /*b250*/  @!P1 IMAD.WIDE R18, R11, 0x2, R6 ;  /* 0x000000020b129825 */ /* 0x004fe200078e0206 */
[----:B------:R1:W5:Y:S03]  /*b260*/  @!P1 LD.E.128 R64, [R16.64] ;  /* 0x0000001410409980 */ /* 0x000366000c101d00 */
[C---:B------:R-:W-:Y:S01]  /*b270*/  @!P0 IMAD.WIDE R14, R9.reuse, 0x2, R14 ;  /* 0x00000002090e8825 */ /* 0x040fe200078e020e */
[----:B------:R1:W5:Y:S03]  /*b280*/  @!P1 LD.E.128 R60, [R18.64] ;  /* 0x00000014123c9980 */ /* 0x000366000c101d00 */
[----:B------:R-:W-:Y:S01]  /*b290*/  @!P0 IMAD.WIDE R6, R9, 0x2, R6 ;  /* 0x0000000209068825 */ /* 0x000fe200078e0206 */
[----:B------:R1:W5:Y:S04]  /*b2a0*/  @!P0 LD.E.128 R44, [R14.64] ;  /* 0x000000140e2c8980 */ /* 0x000368000c101d00 */
[----:B------:R1:W5:Y:S02]  /*b2b0*/  @!P0 LD.E.128 R40, [R6.64] ;  /* 0x0000001406288980 */ /* 0x000364000c101d00 */
.L_x_694:
[----:B------:R-:W-:Y:S05]  /*b2c0*/  BSYNC B0 ;  /* 0x0000000000007941 */ /* 0x000fea0003800000 */
.L_x_693:
[----:B------:R-:W-:Y:S01]  /*b2d0*/  IADD3 R5, R5, 0x40, RZ ;  /* 0x0000004005057810 */ /* 0x000fe20007ffe0ff */
[----:B-----5:R-:W-:Y:S01]  /*b2e0*/  IMAD.MOV.U32 R4, RZ, RZ, R46 ;  /* 0x000000ffff047224 */ /* 0x020fe200078e002e */
[----:B------:R-:W4:Y:S01]  /*b2f0*/  SHFL.IDX PT, R11, R13, 0x1, 0x1c1f ;  /* 0x003c1f000d0b7f89 */ /* 0x000f2200000e0000 */
[----:B-1----:R-:W-:Y:S01]  /*b300*/  IMAD.MOV.U32 R7, RZ, RZ, R47 ;  /* 0x000000ffff077224 */ /* 0x002fe200078e002f */
[----:B------:R-:W-:Y:S01]  /*b310*/  ISETP.GE.AND P0, PT, R5, UR7, PT ;  /* 0x0000000705007c0c */ /* 0x000fe2000bf06270 */
[----:B---3--:R-:W-:Y:S01]  /*b320*/  IMAD.MOV.U32 R6, RZ, RZ, R44 ;  /* 0x000000ffff067224 */ /* 0x008fe200078e002c */
[----:B------:R-:W1:Y:S01]  /*b330*/  SHFL.IDX PT, R10, R10, 0x1, 0x1c1f ;  /* 0x003c1f000a0a7f89 */ /* 0x000e6200000e0000 */
        /* <DEDUP_REMOVED lines=49> */
[----:B--2-4-:R-:W-:Y:S01]  /*b650*/  CS2R R14, SRZ ;  /* 0x00000000000e7805 */ /* 0x014fe2000001ff00 */
[----:B---3--:R-:W-:Y:S01]  /*b660*/  CS2R R12, SRZ ;  /* 0x00000000000c7805 */ /* 0x008fe2000001ff00 */
[----:B------:R-:W-:Y:S05]  /*b670*/  @P0 BRA `(.L_x_696) ;  /* 0x0000023000000947 */ /* 0x000fea0003800000 */
[C---:B-1----:R-:W-:Y:S01]  /*b680*/  ISETP.GE.AND P0, PT, R58.reuse, c[0x0][0x27c], PT ;  /* 0x00009f003a007a0c */ /* 0x042fe20003f06270 */
        /* <DEDUP_REMOVED lines=17> */
[----:B------:R-:W-:-:S03]  /*b7a0*/  CS2R R20, SRZ ;  /* 0x0000000000147805 */ /* 0x000fc6000001ff00 */
        /* <DEDUP_REMOVED lines=9> */
[----:B------:R-:W-:Y:S01]  /*b840*/  @!P0 IMAD.WIDE R10, R4, 0x2, R10 ;  /* 0x00000002040a8825 */ /* 0x000fe200078e020a */
[----:B------:R1:W5:Y:S03]  /*b850*/  @!P1 LD.E.128 R28, [R54.64] ;  /* 0x00000014361c9980 */ /* 0x000366000c101d00 */
[--C-:B------:R-:W-:Y:S01]  /*b860*/  @!P1 IMAD.WIDE R6, R6, 0x2, R8.reuse ;  /* 0x0000000206069825 */ /* 0x100fe200078e0208 */
[----:B------:R1:W5:Y:S03]  /*b870*/  @!P0 LD.E.128 R32, [R10.64] ;  /* 0x000000140a208980 */ /* 0x000366000c101d00 */
[----:B------:R-:W-:Y:S01]  /*b880*/  @!P0 IMAD.WIDE R4, R4, 0x2, R8 ;  /* 0x0000000204048825 */ /* 0x000fe200078e0208 */
[----:B------:R1:W5:Y:S04]  /*b890*/  @!P1 LD.E.128 R16, [R6.64] ;  /* 0x0000001406109980 */ /* 0x000368000c101d00 */
[----:B------:R1:W5:Y:S02]  /*b8a0*/  @!P0 LD.E.128 R20, [R4.64] ;  /* 0x0000001404148980 */ /* 0x000364000c101d00 */
.L_x_696:
[----:B-1----:R-:W-:Y:S05]  /*b8b0*/  BSYNC B0 ;  /* 0x0000000000007941 */ /* 0x002fea0003800000 */
.L_x_695:
[----:B-----5:R-:W-:Y:S01]  /*b8c0*/  IMAD.MOV.U32 R4, RZ, RZ, R34 ;  /* 0x000000ffff047224 */ /* 0x020fe200078e0022 */
[----:B------:R-:W-:Y:S01]  /*b8d0*/  UIADD3 UR4, -UR12, UR7, URZ ;  /* 0x000000070c047290 */ /* 0x000fe2000fffe13f */
[----:B------:R-:W-:Y:S01]  /*b8e0*/  IMAD.MOV.U32 R7, RZ, RZ, R35 ;  /* 0x000000ffff077224 */ /* 0x000fe200078e0023 */
[----:B------:R-:W-:-:S04]  /*b8f0*/  DEPBAR.LE SB0, 0x1 ;  /* 0x000080400000791a */ /* 0x000fc80000000000 */
[----:B------:R-:W-:Y:S01]  /*b900*/  IMAD.MOV.U32 R6, RZ, RZ, R32 ;  /* 0x000000ffff067224 */ /* 0x000fe200078e0020 */
[----:B------:R-:W-:Y:S01]  /*b910*/  PRMT R57, R7, 0x5410, R4 ;  /* 0x0000541007397816 */ /* 0x000fe20000000004 */
[----:B------:R-:W-:Y:S01]  /*b920*/  IMAD.MOV.U32 R5, RZ, RZ, R33 ;  /* 0x000000ffff057224 */ /* 0x000fe200078e0021 */
[----:B------:R-:W-:Y:S01]  /*b930*/  MOV R4, R30 ;  /* 0x0000001e00047202 */ /* 0x000fe20000000f00 */
[----:B------:R-:W-:Y:S01]  /*b940*/  UISETP.LT.AND UP0, UPT, UR4, 0x80, UPT ;  /* 0x000000800400788c */ /* 0x000fe2000bf01270 */
[----:B------:R-:W-:Y:S01]  /*b950*/  IMAD.MOV.U32 R7, RZ, RZ, R31 ;  /* 0x000000ffff077224 */ /* 0x000fe200078e001f */
[----:B------:R-:W-:Y:S01]  /*b960*/  BSSY B1, `(.L_x_697) ;  /* 0x0000174000017945 */ /* 0x000fe20003800000 */
[----:B------:R-:W-:Y:S01]  /*b970*/  PRMT R56, R5, 0x5410, R6 ;  /* 0x0000541005387816 */ /* 0x000fe20000000006 */
[----:B------:R-:W-:Y:S01]  /*b980*/  IMAD.MOV.U32 R6, RZ, RZ, R28 ;  /* 0x000000ffff067224 */ /* 0x000fe200078e001c */
[----:B------:R-:W-:Y:S01]  /*b990*/  PRMT R74, R74, 0x5410, R4 ;  /* 0x000054104a4a7816 */ /* 0x000fe20000000004 */
[----:B------:R-:W-:Y:S01]  /*b9a0*/  IMAD.MOV.U32 R5, RZ, RZ, R29 ;  /* 0x000000ffff057224 */ /* 0x000fe200078e001d */
[----:B------:R-:W-:Y:S01]  /*b9b0*/  USEL UR4, UR4, 0x80, UP0 ;  /* 0x0000008004047887 */ /* 0x000fe20008000000 */
[----:B------:R-:W-:Y:S01]  /*b9c0*/  IMAD.MOV.U32 R4, RZ, RZ, R26 ;  /* 0x000000ffff047224 */ /* 0x000fe200078e001a */
[----:B------:R-:W-:-:S02]  /*b9d0*/  PRMT R74, R7, 0x7610, R74 ;  /* 0x00007610074a7816 */ /* 0x000fc4000000004a */
[----:B------:R-:W-:Y:S01]  /*b9e0*/  PRMT R73, R5, 0x5410, R6 ;  /* 0x0000541005497816 */ /* 0x000fe20000000006 */
[----:B------:R-:W-:Y:S01]  /*b9f0*/  IMAD.MOV.U32 R6, RZ, RZ, R24 ;  /* 0x000000ffff067224 */ /* 0x000fe200078e0018 */
[----:B------:R-:W-:Y:S01]  /*ba00*/  PRMT R86, R86, 0x5410, R4 ;  /* 0x0000541056567816 */ /* 0x000fe20000000004 */
[----:B------:R-:W-:Y:S01]  /*ba10*/  IMAD.MOV.U32 R5, RZ, RZ, R25 ;  /* 0x000000ffff057224 */ /* 0x000fe200078e0019 */
[----:B------:R-:W-:Y:S01]  /*ba20*/  MOV R7, R27 ;  /* 0x0000001b00077202 */ /* 0x000fe20000000f00 */
[----:B------:R-:W-:Y:S01]  /*ba30*/  IMAD.MOV.U32 R4, RZ, RZ, R22 ;  /* 0x000000ffff047224 */ /* 0x000fe200078e0016 */
[----:B------:R-:W-:Y:S01]  /*ba40*/  BAR.SYNC.DEFER_BLOCKING 0x0 ;  /* 0x0000000000007b1d */ /* 0x000fe20000010000 */
[----:B------:R-:W-:Y:S02]  /*ba50*/  ISETP.GE.AND P0, PT, R87, UR4, PT ;  /* 0x0000000457007c0c */ /* 0x000fe4000bf06270 */
        /* <DEDUP_REMOVED lines=29> */
[----:B------:R-:W-:Y:S02]  /*bc30*/  LEA.HI R8, R5, R90, RZ, 0x1d ;  /* 0x0000005a05087211 */ /* 0x000fe400078fe8ff */
[----:B------:R-:W-:Y:S02]  /*bc40*/  LOP3.LUT R9, R9, 0x1c0, RZ, 0xc0, !PT ;  /* 0x000001c009097812 */ /* 0x000fe400078ec0ff */
[----:B------:R-:W-:Y:S02]  /*bc50*/  SHF.R.S32.HI R5, RZ, 0x1f, R8 ;  /* 0x0000001fff057819 */ /* 0x000fe40000011408 */
[----:B------:R-:W-:-:S02]  /*bc60*/  SHF.L.U32 R4, R8, 0x3, RZ ;  /* 0x0000000308047819 */ /* 0x000fc400000006ff */
[----:B------:R-:W-:Y:S02]  /*bc70*/  LEA.HI R5, R5, R8, RZ, 0x3 ;  /* 0x0000000805057211 */ /* 0x000fe400078f18ff */
[----:B------:R-:W-:Y:S02]  /*bc80*/  SHF.R.U32.HI R7, RZ, 0x3, R9 ;  /* 0x00000003ff077819 */ /* 0x000fe40000011609 */
[----:B------:R-:W-:Y:S02]  /*bc90*/  LOP3.LUT R4, R9, 0x38, R4, 0xf8, !PT ;  /* 0x0000003809047812 */ /* 0x000fe400078ef804 */
[----:B------:R-:W-:Y:S02]  /*bca0*/  SHF.L.U32 R5, R5, 0xa, RZ ;  /* 0x0000000a05057819 */ /* 0x000fe400000006ff */
[----:B------:R-:W-:Y:S02]  /*bcb0*/  SHF.L.U32 R6, R69, 0x9, RZ ;  /* 0x0000000945067819 */ /* 0x000fe400000006ff */
[----:B------:R-:W-:-:S02]  /*bcc0*/  LOP3.LUT R100, R9, 0x38, R58, 0xf8, !PT ;  /* 0x0000003809647812 */ /* 0x000fc400078ef83a */
[----:B------:R-:W-:Y:S02]  /*bcd0*/  LOP3.LUT R4, R4, R7, RZ, 0x3c, !PT ;  /* 0x0000000704047212 */ /* 0x000fe400078e3cff */
[----:B------:R-:W-:Y:S02]  /*bce0*/  LOP3.LUT R5, R5, 0x7fffe000, RZ, 0xc0, !PT ;  /* 0x7fffe00005057812 */ /* 0x000fe400078ec0ff */
[----:B------:R-:W-:Y:S02]  /*bcf0*/  LOP3.LUT R100, R6, R100, R7, 0xf6, !PT ;  /* 0x0000006406647212 */ /* 0x000fe400078ef607 */
[----:B------:R-:W-:Y:S02]  /*bd00*/  IADD3 R4, R4, R5, R6 ;  /* 0x0000000504047210 */ /* 0x000fe40007ffe006 */
[----:B------:R-:W-:Y:S02]  /*bd10*/  SHF.L.U32 R100, R100, 0x1, RZ ;  /* 0x0000000164647819 */ /* 0x000fe400000006ff */
[----:B------:R-:W-:-:S02]  /*bd20*/  SHF.L.U32 R99, R4, 0x1, RZ ;  /* 0x0000000104637819 */ /* 0x000fc400000006ff */
[--C-:B------:R-:W-:Y:S01]  /*bd30*/  SHF.R.U32.HI R105, RZ, 0x10, R79.reuse ;  /* 0x00000010ff697819 */ /* 0x100fe2000001164f */
[----:B------:R-:W1:Y:S01]  /*bd40*/  LDS.128 R8, [R100+0xc100] ;  /* 0x00c1000064087984 */ /* 0x000e620000000c00 */
[----:B------:R-:W-:Y:S02]  /*bd50*/  SHF.R.U64 R78, R78, 0x10, R79 ;  /* 0x000000104e4e7819 */ /* 0x000fe4000000124f */
[----:B------:R-:W-:Y:S01]  /*bd60*/  SHF.R.U64 R79, R80, 0x10, R81 ;  /* 0x00000010504f7819 */ /* 0x000fe20000001251 */
[----:B------:R-:W2:Y:S01]  /*bd70*/  LDS.128 R4, [R99+0xc100] ;  /* 0x00c1000063047984 */ /* 0x000ea20000000c00 */
[----:B------:R-:W-:Y:S01]  /*bd80*/  SHF.R.U64 R82, R82, 0x10, R83 ;  /* 0x0000001052527819 */ /* 0x000fe20000001253 */
[----:B------:R-:W-:Y:S01]  /*bd90*/  HADD2.F32 R118, -RZ, R105.H0_H0 ;  /* 0x20000069ff767230 */ /* 0x000fe20000004100 */
[----:B------:R-:W-:Y:S01]  /*bda0*/  SHF.R.U32.HI R80, RZ, 0x10, R81 ;  /* 0x00000010ff507819 */ /* 0x000fe20000011651 */
[--C-:B------:R-:W-:Y:S01]  /*bdb0*/  HADD2.F32 R105, -RZ, R101.reuse.H0_H0 ;  /* 0x20000065ff697230 */ /* 0x100fe20000004100 */
[----:B------:R-:W-:Y:S01]  /*bdc0*/  SHF.R.U32.HI R83, RZ, 0x10, R83 ;  /* 0x00000010ff537819 */ /* 0x000fe20000011653 */
[----:B------:R-:W-:Y:S01]  /*bdd0*/  HADD2.F32 R101, -RZ, R101.H1_H1 ;  /* 0x30000065ff657230 */ /* 0x000fe20000004100 */
[--C-:B------:R-:W-:Y:S01]  /*bde0*/  SHF.R.U64 R76, R76, 0x10, R77.reuse ;  /* 0x000000104c4c7819 */ /* 0x100fe2000000124d */
[----:B------:R-:W-:Y:S01]  /*bdf0*/  HADD2.F32 R126, -RZ, R80.H0_H0 ;  /* 0x20000050ff7e7230 */ /* 0x000fe20000004100 */
[----:B------:R-:W-:Y:S01]  /*be00*/  SHF.R.U32.HI R77, RZ, 0x10, R77 ;  /* 0x00000010ff4d7819 */ /* 0x000fe2000001164d */
[----:B------:R-:W-:-:S02]  /*be10*/  HADD2.F32 R122, -RZ, R83.H0_H0 ;  /* 0x20000053ff7a7230 */ /* 0x000fc40000004100 */
[--C-:B------:R-:W-:Y:S02]  /*be20*/  HADD2.F32 R83, -RZ, R103.reuse.H0_H0 ;  /* 0x20000067ff537230 */ /* 0x100fe40000004100 */
[----:B------:R-:W-:Y:S02]  /*be30*/  HADD2.F32 R103, -RZ, R103.H1_H1 ;  /* 0x30000067ff677230 */ /* 0x000fe40000004100 */
[----:B------:R-:W-:Y:S02]  /*be40*/  HADD2.F32 R115, -RZ, R82.H0_H0 ;  /* 0x20000052ff737230 */ /* 0x000fe40000004100 */
[--C-:B-1----:R-:W-:Y:S02]  /*be50*/  HADD2.F32 R81, -RZ, R11.reuse.H0_H0 ;  /* 0x2000000bff517230 */ /* 0x102fe40000004100 */
[----:B------:R-:W-:Y:S02]  /*be60*/  HADD2.F32 R11, -RZ, R11.H1_H1 ;  /* 0x3000000bff0b7230 */ /* 0x000fe40000004100 */
[--C-:B--2---:R-:W-:Y:S01]  /*be70*/  HADD2.F32 R109, -RZ, R7.reuse.H0_H0 ;  /* 0x20000007ff6d7230 */ /* 0x104fe20000004100 */
[----:B------:R-:W-:Y:S01]  /*be80*/  FMUL.FTZ R114, R81, R110 ;  /* 0x0000006e51727220 */ /* 0x000fe20000410000 */
[----:B------:R-:W-:Y:S01]  /*be90*/  HADD2.F32 R7, -RZ, R7.H1_H1 ;  /* 0x30000007ff077230 */ /* 0x000fe20000004100 */
[----:B------:R-:W-:Y:S01]  /*bea0*/  FMUL.FTZ R120, R11, R118 ;  /* 0x000000760b787220 */ /* 0x000fe20000410000 */
[--C-:B------:R-:W-:Y:S01]  /*beb0*/  HADD2.F32 R106, -RZ, R9.reuse.H0_H0 ;  /* 0x20000009ff6a7230 */ /* 0x100fe20000004100 */
[----:B------:R-:W-:Y:S01]  /*bec0*/  FMUL.FTZ R110, R109, R110 ;  /* 0x0000006e6d6e7220 */ /* 0x000fe20000410000 */
[----:B------:R-:W-:Y:S01]  /*bed0*/  HADD2.F32 R9, -RZ, R9.H1_H1 ;  /* 0x30000009ff097230 */ /* 0x000fe20000004100 */
[C---:B------:R-:W-:Y:S01]  /*bee0*/  FMUL.FTZ R118, R7.reuse, R118 ;  /* 0x0000007607767220 */ /* 0x040fe20000410000 */
[----:B------:R-:W-:Y:S01]  /*bef0*/  HADD2.F32 R111, -RZ, R5.H0_H0 ;  /* 0x20000005ff6f7230 */ /* 0x000fe20000004100 */
[----:B------:R-:W-:Y:S01]  /*bf00*/  FFMA.FTZ R7, R7, R122, R120 ;  /* 0x0000007a07077223 */ /* 0x000fe20000010078 */
[----:B------:R-:W-:Y:S01]  /*bf10*/  HADD2.F32 R120, -RZ, R77.H0_H0 ;  /* 0x2000004dff787230 */ /* 0x000fe20000004100 */
[----:B------:R-:W-:Y:S01]  /*bf20*/  FFMA.FTZ R114, R109, R116, R114 ;  /* 0x000000746d727223 */ /* 0x000fe20000010072 */
[----:B------:R-:W-:Y:S01]  /*bf30*/  HADD2.F32 R5, -RZ, R5.H1_H1 ;  /* 0x30000005ff057230 */ /* 0x000fe20000004100 */
[----:B------:R-:W-:Y:S01]  /*bf40*/  FMUL.FTZ R124, R106, R105 ;  /* 0x000000696a7c7220 */ /* 0x000fe20000410000 */
[----:B------:R-:W-:Y:S01]  /*bf50*/  HADD2.F32 R107, -RZ, R8.H0_H0 ;  /* 0x20000008ff6b7230 */ /* 0x000fe20000004100 */
[-C--:B------:R-:W-:Y:S01]  /*bf60*/  FMUL.FTZ R80, R9, R120.reuse ;  /* 0x0000007809507220 */ /* 0x080fe20000410000 */
[----:B------:R-:W-:Y:S01]  /*bf70*/  HADD2.F32 R112, -RZ, R4.H0_H0 ;  /* 0x20000004ff707230 */ /* 0x000fe20000004100 */
[C---:B------:R-:W-:Y:S01]  /*bf80*/  FMUL.FTZ R120, R5.reuse, R120 ;  /* 0x0000007805787220 */ /* 0x040fe20000410000 */
[----:B------:R-:W-:Y:S01]  /*bf90*/  HADD2.F32 R108, -RZ, R8.H1_H1 ;  /* 0x30000008ff6c7230 */ /* 0x000fe20000004100 */
[----:B------:R-:W-:Y:S01]  /*bfa0*/  FFMA.FTZ R5, R5, R126, R80 ;  /* 0x0000007e05057223 */ /* 0x000fe20000010050 */
[----:B------:R-:W-:Y:S01]  /*bfb0*/  HADD2.F32 R8, -RZ, R10.H0_H0 ;  /* 0x2000000aff087230 */ /* 0x000fe20000004100 */
[-C--:B------:R-:W-:Y:S01]  /*bfc0*/  FMUL.FTZ R77, R107, R101.reuse ;  /* 0x000000656b4d7220 */ /* 0x080fe20000410000 */
[----:B------:R-:W-:Y:S01]  /*bfd0*/  HADD2.F32 R109, -RZ, R102.H1_H1 ;  /* 0x30000066ff6d7230 */ /* 0x000fe20000004100 */
[----:B------:R-:W-:Y:S01]  /*bfe0*/  FMUL.FTZ R80, R112, R101 ;  /* 0x0000006570507220 */ /* 0x000fe20000410000 */
[----:B------:R-:W-:Y:S01]  /*bff0*/  HADD2.F32 R113, -RZ, R4.H1_H1 ;  /* 0x30000004ff717230 */ /* 0x000fe20000004100 */
[C---:B------:R-:W-:Y:S01]  /*c000*/  FMUL.FTZ R105, R111.reuse, R105 ;  /* 0x000000696f697220 */ /* 0x040fe20000410000 */
[----:B------:R-:W-:Y:S01]  /*c010*/  HADD2.F32 R4, -RZ, R6.H0_H0 ;  /* 0x20000006ff047230 */ /* 0x000fe20000004100 */
[----:B------:R-:W-:Y:S01]  /*c020*/  FFMA.FTZ R124, R111, R83, R124 ;  /* 0x000000536f7c7223 */ /* 0x000fe2000001007c */
[----:B------:R-:W-:Y:S01]  /*c030*/  HADD2.F32 R101, -RZ, R104.H1_H1 ;  /* 0x30000068ff657230 */ /* 0x000fe20000004100 */
[-C--:B------:R-:W-:Y:S01]  /*c040*/  FMUL.FTZ R102, R8, R109.reuse ;  /* 0x0000006d08667220 */ /* 0x080fe20000410000 */
[----:B------:R-:W-:Y:S01]  /*c050*/  HADD2.F32 R10, -RZ, R10.H1_H1 ;  /* 0x3000000aff0a7230 */ /* 0x000fe20000004100 */
[C---:B------:R-:W-:Y:S01]  /*c060*/  FMUL.FTZ R109, R4.reuse, R109 ;  /* 0x0000006d046d7220 */ /* 0x040fe20000410000 */
[----:B------:R-:W-:Y:S01]  /*c070*/  HADD2.F32 R111, -RZ, R78.H0_H0 ;  /* 0x2000004eff6f7230 */ /* 0x000fe20000004100 */
[----:B------:R-:W-:Y:S01]  /*c080*/  FFMA.FTZ R110, R81, R116, -R110 ;  /* 0x00000074516e7223 */ /* 0x000fe2000001086e */
[----:B------:R-:W-:Y:S01]  /*c090*/  HADD2.F32 R6, -RZ, R6.H1_H1 ;  /* 0x30000006ff067230 */ /* 0x000fe20000004100 */
[----:B------:R-:W-:Y:S01]  /*c0a0*/  FFMA.FTZ R11, R11, R122, -R118 ;  /* 0x0000007a0b0b7223 */ /* 0x000fe20000010876 */
[----:B------:R-:W-:Y:S01]  /*c0b0*/  HADD2.F32 R104, -RZ, R76.H0_H0 ;  /* 0x2000004cff687230 */ /* 0x000fe20000004100 */
[----:B------:R-:W-:Y:S01]  /*c0c0*/  FFMA.FTZ R76, R4, R101, R102 ;  /* 0x00000065044c7223 */ /* 0x000fe20000010066 */
[----:B------:R-:W-:Y:S01]  /*c0d0*/  HADD2.F32 R4, -RZ, R79.H0_H0 ;  /* 0x2000004fff047230 */ /* 0x000fe20000004100 */
[-C--:B------:R-:W-:Y:S01]  /*c0e0*/  FMUL.FTZ R79, R10, R111.reuse ;  /* 0x0000006f0a4f7220 */ /* 0x080fe20000410000 */
[----:B------:R-:W-:Y:S01]  /*c0f0*/  F2FP.PACK_AB R11, R11, R110 ;  /* 0x0000006e0b0b723e */ /* 0x000fe200000000ff */
[----:B------:R-:W-:Y:S01]  /*c100*/  FMUL.FTZ R117, R113, R104 ;  /* 0x0000006871757220 */ /* 0x000fe20000410000 */
[----:B------:R-:W-:Y:S01]  /*c110*/  F2FP.PACK_AB R7, R7, R114 ;  /* 0x000000720707723e */ /* 0x000fe200000000ff */
[----:B------:R-:W-:Y:S01]  /*c120*/  FMUL.FTZ R111, R6, R111 ;  /* 0x0000006f066f7220 */ /* 0x000fe20000410000 */
[----:B------:R-:W-:Y:S01]  /*c130*/  F2FP.PACK_AB R5, R5, R124 ;  /* 0x0000007c0505723e */ /* 0x000fe200000000ff */
[----:B------:R-:W-:-:S02]  /*c140*/  FMUL.FTZ R78, R108, R104 ;  /* 0x000000686c4e7220 */ /* 0x000fc40000410000 */
[----:B------:R-:W-:Y:S02]  /*c150*/  FFMA.FTZ R105, R106, R83, -R105 ;  /* 0x000000536a697223 */ /* 0x000fe40000010869 */
[----:B------:R-:W-:Y:S02]  /*c160*/  FFMA.FTZ R120, R9, R126, -R120 ;  /* 0x0000007e09787223 */ /* 0x000fe40000010878 */
[----:B------:R-:W-:Y:S02]  /*c170*/  FFMA.FTZ R80, R107, R103, -R80 ;  /* 0x000000676b507223 */ /* 0x000fe40000010850 */
[----:B------:R-:W-:Y:S01]  /*c180*/  FFMA.FTZ R109, R8, R101, -R109 ;  /* 0x00000065086d7223 */ /* 0x000fe2000001086d */
[----:B------:R-:W-:Y:S01]  /*c190*/  F2FP.PACK_AB R9, R120, R105 ;  /* 0x000000697809723e */ /* 0x000fe200000000ff */
[----:B------:R-:W-:Y:S02]  /*c1a0*/  FFMA.FTZ R117, R108, R4, -R117 ;  /* 0x000000046c757223 */ /* 0x000fe40000010875 */
[----:B------:R-:W-:-:S02]  /*c1b0*/  FFMA.FTZ R10, R10, R115, -R111 ;  /* 0x000000730a0a7223 */ /* 0x000fc4000001086f */
[----:B------:R-:W-:Y:S01]  /*c1c0*/  FFMA.FTZ R77, R112, R103, R77 ;  /* 0x00000067704d7223 */ /* 0x000fe2000001004d */
[----:B------:R-:W-:Y:S01]  /*c1d0*/  F2FP.PACK_AB R8, R117, R80 ;  /* 0x000000507508723e */ /* 0x000fe200000000ff */
[----:B------:R-:W-:Y:S01]  /*c1e0*/  FFMA.FTZ R78, R113, R4, R78 ;  /* 0x00000004714e7223 */ /* 0x000fe2000001004e */
[----:B------:R-:W-:Y:S01]  /*c1f0*/  F2FP.PACK_AB R10, R10, R109 ;  /* 0x0000006d0a0a723e */ /* 0x000fe200000000ff */
[----:B------:R-:W-:-:S03]  /*c200*/  FFMA.FTZ R79, R6, R115, R79 ;  /* 0x00000073064f7223 */ /* 0x000fc6000001004f */
[----:B------:R-:W-:Y:S01]  /*c210*/  F2FP.PACK_AB R4, R78, R77 ;  /* 0x0000004d4e04723e */ /* 0x000fe200000000ff */
[----:B------:R1:W-:Y:S01]  /*c220*/  STS.128 [R100+0xc100], R8 ;  /* 0x00c1000864007388 */ /* 0x0003e20000000c00 */
[----:B------:R-:W-:-:S05]  /*c230*/  F2FP.PACK_AB R6, R79, R76 ;  /* 0x0000004c4f06723e */ /* 0x000fca00000000ff */
[----:B------:R1:W-:Y:S02]  /*c240*/  STS.128 [R99+0xc100], R4 ;  /* 0x00c1000463007388 */ /* 0x0003e40000000c00 */
.L_x_700:
[----:B------:R-:W-:Y:S05]  /*c250*/  BSYNC B0 ;  /* 0x0000000000007941 */ /* 0x000fea0003800000 */
.L_x_699:
        /* <DEDUP_REMOVED lines=18> */
[----:B------:R-:W-:-:S02]  /*c380*/  LOP3.LUT R5, R5, 0x1c0, RZ, 0xc0, !PT ;  /* 0x000001c005057812 */ /* 0x000fc400078ec0ff */
[----:B------:R-:W-:Y:S02]  /*c390*/  SHF.R.S32.HI R9, RZ, 0x1f, R4 ;  /* 0x0000001fff097819 */ /* 0x000fe40000011404 */
[----:B------:R-:W-:Y:S02]  /*c3a0*/  LOP3.LUT R11, R5, 0x38, R6, 0xf8, !PT ;  /* 0x00000038050b7812 */ /* 0x000fe400078ef806 */
[----:B------:R-:W-:Y:S01]  /*c3b0*/  LEA.HI R9, R9, R4, RZ, 0x3 ;  /* 0x0000000409097211 */ /* 0x000fe200078f18ff */
[----:B------:R-:W-:Y:S01]  /*c3c0*/  IMAD.SHL.U32 R4, R4, 0x8, RZ ;  /* 0x0000000804047824 */ /* 0x000fe200078e00ff */
[----:B------:R-:W-:Y:S02]  /*c3d0*/  SHF.R.U32.HI R6, RZ, 0x3, R5 ;  /* 0x00000003ff067819 */ /* 0x000fe40000011605 */
[----:B------:R-:W-:Y:S02]  /*c3e0*/  SHF.L.U32 R9, R9, 0xa, RZ ;  /* 0x0000000a09097819 */ /* 0x000fe400000006ff */
[----:B------:R-:W-:-:S02]  /*c3f0*/  LOP3.LUT R8, R7, 0x7fffe000, RZ, 0xc0, !PT ;  /* 0x7fffe00007087812 */ /* 0x000fc400078ec0ff */
[----:B------:R-:W-:Y:S02]  /*c400*/  LOP3.LUT R5, R5, 0x38, R4, 0xf8, !PT ;  /* 0x0000003805057812 */ /* 0x000fe400078ef804 */
[----:B------:R-:W-:Y:S02]  /*c410*/  LOP3.LUT R10, R9, 0x7fffe000, RZ, 0xc0, !PT ;  /* 0x7fffe000090a7812 */ /* 0x000fe400078ec0ff */
[----:B------:R-:W-:Y:S02]  /*c420*/  LOP3.LUT R11, R11, R6, RZ, 0x3c, !PT ;  /* 0x000000060b0b7212 */ /* 0x000fe400078e3cff */
[----:B------:R-:W-:Y:S02]  /*c430*/  LEA R8, R69, R8, 0x9 ;  /* 0x0000000845087211 */ /* 0x000fe400078e48ff */
[----:B------:R-:W-:Y:S01]  /*c440*/  LOP3.LUT R4, R5, R6, RZ, 0x3c, !PT ;  /* 0x0000000605047212 */ /* 0x000fe200078e3cff */
[----:B------:R-:W-:Y:S01]  /*c450*/  IMAD R5, R69, 0x200, R10 ;  /* 0x0000020045057824 */ /* 0x000fe200078e020a */
[----:B------:R-:W-:Y:S01]  /*c460*/  SHF.R.U32.HI R78, RZ, 0x10, R61 ;  /* 0x00000010ff4e7819 */ /* 0x000fe2000001163d */
[----:B------:R-:W-:Y:S01]  /*c470*/  IMAD.IADD R8, R8, 0x1, R11 ;  /* 0x0000000108087824 */ /* 0x000fe200078e020b */
[----:B------:R-:W-:-:S02]  /*c480*/  SHF.R.U64 R64, R64, 0x10, R65 ;  /* 0x0000001040407819 */ /* 0x000fc40000001241 */
        /* <DEDUP_REMOVED lines=32> */
[-C--:B------:R-:W-:Y:S01]  /*c690*/  FMUL.FTZ R5, R80, R95.reuse ;  /* 0x0000005f50057220 */ /* 0x080fe20000410000 */
[----:B------:R-:W-:Y:S01]  /*c6a0*/  HADD2.F32 R81, -RZ, R8.H1_H1 ;  /* 0x30000008ff517230 */ /* 0x000fe20000004100 */
[-C--:B------:R-:W-:Y:S01]  /*c6b0*/  FMUL.FTZ R66, R11, R108.reuse ;  /* 0x0000006c0b427220 */ /* 0x080fe20000410000 */
[----:B------:R-:W-:Y:S01]  /*c6c0*/  HADD2.F32 R7, -RZ, R7.H1_H1 ;  /* 0x30000007ff077230 */ /* 0x000fe20000004100 */
[C---:B------:R-:W-:Y:S01]  /*c6d0*/  FMUL.FTZ R95, R100.reuse, R95 ;  /* 0x0000005f645f7220 */ /* 0x040fe20000410000 */
[----:B------:R-:W-:Y:S01]  /*c6e0*/  HADD2.F32 R8, -RZ, R10.H0_H0 ;  /* 0x2000000aff087230 */ /* 0x000fe20000004100 */
[----:B------:R-:W-:Y:S01]  /*c6f0*/  FFMA.FTZ R100, R100, R97, R5 ;  /* 0x0000006164647223 */ /* 0x000fe20000010005 */
[----:B------:R-:W-:Y:S01]  /*c700*/  HADD2.F32 R63, -RZ, R96.H1_H1 ;  /* 0x30000060ff3f7230 */ /* 0x000fe20000004100 */
[----:B------:R-:W-:Y:S01]  /*c710*/  FMUL.FTZ R108, R7, R108 ;  /* 0x0000006c076c7220 */ /* 0x000fe20000410000 */
[----:B------:R-:W-:Y:S01]  /*c720*/  HADD2.F32 R101, -RZ, R4.H1_H1 ;  /* 0x30000004ff657230 */ /* 0x000fe20000004100 */
[C---:B------:R-:W-:Y:S01]  /*c730*/  FMUL.FTZ R82, R83.reuse, R82 ;  /* 0x0000005253527220 */ /* 0x040fe20000410000 */
[----:B------:R-:W-:Y:S01]  /*c740*/  HADD2.F32 R4, -RZ, R6.H0_H0 ;  /* 0x20000006ff047230 */ /* 0x000fe20000004100 */
[----:B------:R-:W-:Y:S01]  /*c750*/  FFMA.FTZ R102, R83, R104, R102 ;  /* 0x0000006853667223 */ /* 0x000fe20000010066 */
[----:B------:R-:W-:Y:S01]  /*c760*/  HADD2.F32 R5, -RZ, R98.H1_H1 ;  /* 0x30000062ff057230 */ /* 0x000fe20000004100 */
[----:B------:R-:W-:Y:S01]  /*c770*/  FFMA.FTZ R7, R7, R116, R66 ;  /* 0x0000007407077223 */ /* 0x000fe20000010042 */
[----:B------:R-:W-:Y:S01]  /*c780*/  HADD2.F32 R10, -RZ, R10.H1_H1 ;  /* 0x3000000aff0a7230 */ /* 0x000fe20000004100 */
[-C--:B------:R-:W-:Y:S01]  /*c790*/  FMUL.FTZ R65, R8, R63.reuse ;  /* 0x0000003f08417220 */ /* 0x080fe20000410000 */
[----:B------:R-:W-:Y:S01]  /*c7a0*/  HADD2.F32 R66, -RZ, R60.H0_H0 ;  /* 0x2000003cff427230 */ /* 0x000fe20000004100 */
[C---:B------:R-:W-:Y:S01]  /*c7b0*/  FMUL.FTZ R63, R4.reuse, R63 ;  /* 0x0000003f043f7220 */ /* 0x040fe20000410000 */
[----:B------:R-:W-:Y:S01]  /*c7c0*/  HADD2.F32 R83, -RZ, R62.H0_H0 ;  /* 0x2000003eff537230 */ /* 0x000fe20000004100 */
[----:B------:R-:W-:Y:S01]  /*c7d0*/  FFMA.FTZ R60, R4, R5, R65 ;  /* 0x00000005043c7223 */ /* 0x000fe20000010041 */
[----:B------:R-:W-:Y:S01]  /*c7e0*/  HADD2.F32 R6, -RZ, R6.H1_H1 ;  /* 0x30000006ff067230 */ /* 0x000fe20000004100 */
[----:B------:R-:W-:Y:S01]  /*c7f0*/  FMUL.FTZ R4, R81, R66 ;  /* 0x0000004251047220 */ /* 0x000fe20000410000 */
[----:B------:R-:W-:Y:S01]  /*c800*/  HADD2.F32 R65, -RZ, R61.H0_H0 ;  /* 0x2000003dff417230 */ /* 0x000fe20000004100 */
[----:B------:R-:W-:Y:S01]  /*c810*/  FMUL.FTZ R61, R10, R83 ;  /* 0x000000530a3d7220 */ /* 0x000fe20000410000 */
[----:B------:R-:W-:Y:S01]  /*c820*/  F2FP.PACK_AB R7, R7, R112 ;  /* 0x000000700707723e */ /* 0x000fe200000000ff */
[----:B------:R-:W-:-:S02]  /*c830*/  FMUL.FTZ R66, R101, R66 ;  /* 0x0000004265427220 */ /* 0x000fc40000410000 */
[----:B------:R-:W-:Y:S02]  /*c840*/  FMUL.FTZ R83, R6, R83 ;  /* 0x0000005306537220 */ /* 0x000fe40000410000 */
[----:B------:R-:W-:Y:S01]  /*c850*/  FFMA.FTZ R63, R8, R5, -R63 ;  /* 0x00000005083f7223 */ /* 0x000fe2000001083f */
[----:B------:R-:W-:Y:S01]  /*c860*/  F2FP.PACK_AB R5, R99, R102 ;  /* 0x000000666305723e */ /* 0x000fe200000000ff */
        /* <DEDUP_REMOVED lines=17> */
.L_x_702:
[----:B------:R-:W-:Y:S05]  /*c980*/  BSYNC B0 ;  /* 0x0000000000007941 */ /* 0x000fea0003800000 */
.L_x_701:
[----:B-1----:R-:W-:-:S04]  /*c990*/  IADD3 R8, R58, 0x40, RZ ;  /* 0x000000403a087810 */ /* 0x002fc80007ffe0ff */
[----:B------:R-:W-:-:S13]  /*c9a0*/  ISETP.GE.AND P0, PT, R8, c[0x0][0x27c], PT ;  /* 0x00009f0008007a0c */ /* 0x000fda0003f06270 */
[----:B------:R-:W-:Y:S05]  /*c9b0*/  @P0 BRA `(.L_x_698) ;  /* 0x000006e000000947 */ /* 0x000fea0003800000 */
[----:B------:R-:W-:Y:S01]  /*c9c0*/  SHF.R.S32.HI R7, RZ, 0x1f, R8 ;  /* 0x0000001fff077819 */ /* 0x000fe20000011408 */
[----:B------:R-:W-:Y:S01]  /*c9d0*/  HADD2.F32 R96, -RZ, R92.H0_H0 ;  /* 0x2000005cff607230 */ /* 0x000fe20000004100 */
[----:B------:R-:W-:Y:S01]  /*c9e0*/  MOV R4, c[0x0][0x27c] ;  /* 0x00009f0000047a02 */ /* 0x000fe20000000f00 */
[----:B------:R-:W-:Y:S01]  /*c9f0*/  HADD2.F32 R102, -RZ, R94.H0_H0 ;  /* 0x2000005eff667230 */ /* 0x000fe20000004100 */
[CC--:B------:R-:W-:Y:S01]  /*ca00*/  LEA.HI R6, R7.reuse, R8.reuse, RZ, 0x3 ;  /* 0x0000000807067211 */ /* 0x0c0fe200078f18ff */
[--C-:B------:R-:W-:Y:S01]  /*ca10*/  HADD2.F32 R66, -RZ, R91.reuse.H0_H0 ;  /* 0x2000005bff427230 */ /* 0x100fe20000004100 */
        /* <DEDUP_REMOVED lines=37> */
[--C-:B------:R-:W-:Y:S01]  /*cc70*/  SHF.R.U64 R42, R42, 0x10, R43.reuse ;  /* 0x000000102a2a7819 */ /* 0x100fe2000000122b */
[----:B------:R-:W-:Y:S01]  /*cc80*/  HADD2.F32 R79, -RZ, R41.H0_H0 ;  /* 0x20000029ff4f7230 */ /* 0x000fe20000004100 */
[----:B------:R-:W-:Y:S01]  /*cc90*/  SHF.R.U32.HI R43, RZ, 0x10, R43 ;  /* 0x00000010ff2b7819 */ /* 0x000fe2000001162b */
[----:B------:R-:W-:-:S02]  /*cca0*/  HADD2.F32 R104, -RZ, R46.H0_H0 ;  /* 0x2000002eff687230 */ /* 0x000fc40000004100 */
        /* <DEDUP_REMOVED lines=16> */
[----:B------:R-:W-:Y:S01]  /*cdb0*/  HADD2.F32 R7, -RZ, R7.H1_H1 ;  /* 0x30000007ff077230 */ /* 0x000fe20000004100 */
[----:B------:R-:W-:Y:S01]  /*cdc0*/  FMUL.FTZ R66, R67, R66 ;  /* 0x0000004243427220 */ /* 0x000fe20000410000 */
[----:B------:R-:W-:Y:S01]  /*cdd0*/  HADD2.F32 R77, -RZ, R4.H0_H0 ;  /* 0x20000004ff4d7230 */ /* 0x000fe20000004100 */
[-C--:B------:R-:W-:Y:S01]  /*cde0*/  FMUL.FTZ R46, R11, R76.reuse ;  /* 0x0000004c0b2e7220 */ /* 0x080fe20000410000 */
[----:B------:R-:W-:Y:S01]  /*cdf0*/  HADD2.F32 R5, -RZ, R92.H1_H1 ;  /* 0x3000005cff057230 */ /* 0x000fe20000004100 */
[-C--:B------:R-:W-:Y:S01]  /*ce00*/  FMUL.FTZ R92, R64, R91.reuse ;  /* 0x0000005b405c7220 */ /* 0x080fe20000410000 */
[----:B------:R-:W-:Y:S01]  /*ce10*/  HADD2.F32 R65, -RZ, R8.H1_H1 ;  /* 0x30000008ff417230 */ /* 0x000fe20000004100 */
[----:B------:R-:W-:Y:S01]  /*ce20*/  FMUL.FTZ R76, R7, R76 ;  /* 0x0000004c074c7220 */ /* 0x000fe20000410000 */
[----:B------:R-:W-:Y:S01]  /*ce30*/  HADD2.F32 R8, -RZ, R10.H0_H0 ;  /* 0x2000000aff087230 */ /* 0x000fe20000004100 */
[C---:B------:R-:W-:Y:S01]  /*ce40*/  FMUL.FTZ R91, R77.reuse, R91 ;  /* 0x0000005b4d5b7220 */ /* 0x040fe20000410000 */
[----:B------:R-:W-:Y:S01]  /*ce50*/  HADD2.F32 R78, -RZ, R4.H1_H1 ;  /* 0x30000004ff4e7230 */ /* 0x000fe20000004100 */
[----:B------:R-:W-:Y:S01]  /*ce60*/  FFMA.FTZ R92, R77, R93, R92 ;  /* 0x0000005d4d5c7223 */ /* 0x000fe2000001005c */
[----:B------:R-:W-:Y:S01]  /*ce70*/  HADD2.F32 R10, -RZ, R10.H1_H1 ;  /* 0x3000000aff0a7230 */ /* 0x000fe20000004100 */
[----:B------:R-:W-:Y:S01]  /*ce80*/  FFMA.FTZ R80, R67, R82, R80 ;  /* 0x0000005243507223 */ /* 0x000fe20000010050 */
[----:B------:R-:W-:Y:S01]  /*ce90*/  HADD2.F32 R4, -RZ, R6.H0_H0 ;  /* 0x20000006ff047230 */ /* 0x000fe20000004100 */
[----:B------:R-:W-:Y:S01]  /*cea0*/  FFMA.FTZ R7, R7, R104, R46 ;  /* 0x0000006807077223 */ /* 0x000fe2000001002e */
[----:B------:R-:W-:Y:S01]  /*ceb0*/  HADD2.F32 R43, -RZ, R94.H1_H1 ;  /* 0x3000005eff2b7230 */ /* 0x000fe20000004100 */
[-C--:B------:R-:W-:Y:S01]  /*cec0*/  FMUL.FTZ R46, R8, R5.reuse ;  /* 0x00000005082e7220 */ /* 0x080fe20000410000 */
[----:B------:R-:W-:Y:S01]  /*ced0*/  HADD2.F32 R77, -RZ, R42.H0_H0 ;  /* 0x2000002aff4d7230 */ /* 0x000fe20000004100 */
[C---:B------:R-:W-:Y:S01]  /*cee0*/  FMUL.FTZ R5, R4.reuse, R5 ;  /* 0x0000000504057220 */ /* 0x040fe20000410000 */
[----:B------:R-:W-:Y:S01]  /*cef0*/  HADD2.F32 R6, -RZ, R6.H1_H1 ;  /* 0x30000006ff067230 */ /* 0x000fe20000004100 */
[----:B------:R-:W-:Y:S01]  /*cf00*/  FFMA.FTZ R66, R47, R82, -R66 ;  /* 0x000000522f427223 */ /* 0x000fe20000010842 */
[----:B------:R-:W-:Y:S01]  /*cf10*/  HADD2.F32 R67, -RZ, R40.H0_H0 ;  /* 0x20000028ff437230 */ /* 0x000fe20000004100 */
[----:B------:R-:W-:Y:S01]  /*cf20*/  FFMA.FTZ R40, R4, R43, R46 ;  /* 0x0000002b04287223 */ /* 0x000fe2000001002e */
[----:B------:R-:W-:Y:S01]  /*cf30*/  F2FP.PACK_AB R7, R7, R100 ;  /* 0x000000640707723e */ /* 0x000fe200000000ff */
[----:B------:R-:W-:-:S02]  /*cf40*/  FMUL.FTZ R41, R10, R77 ;  /* 0x0000004d0a297220 */ /* 0x000fc40000410000 */
[----:B------:R-:W-:Y:S02]  /*cf50*/  FMUL.FTZ R4, R78, R67 ;  /* 0x000000434e047220 */ /* 0x000fe40000410000 */
[----:B------:R-:W-:Y:S02]  /*cf60*/  FMUL.FTZ R77, R6, R77 ;  /* 0x0000004d064d7220 */ /* 0x000fe40000410000 */
[----:B------:R-:W-:Y:S02]  /*cf70*/  FMUL.FTZ R81, R65, R67 ;  /* 0x0000004341517220 */ /* 0x000fe40000410000 */
[----:B------:R-:W-:Y:S01]  /*cf80*/  FFMA.FTZ R43, R8, R43, -R5 ;  /* 0x0000002b082b7223 */ /* 0x000fe20000010805 */
[----:B------:R-:W-:Y:S01]  /*cf90*/  F2FP.PACK_AB R5, R45, R80 ;  /* 0x000000502d05723e */ /* 0x000fe200000000ff */
[----:B------:R-:W-:Y:S02]  /*cfa0*/  FFMA.FTZ R63, R63, R98, -R62 ;  /* 0x000000623f3f7223 */ /* 0x000fe4000001083e */
[----:B------:R-:W-:-:S02]  /*cfb0*/  FFMA.FTZ R96, R9, R102, -R96 ;  /* 0x0000006609607223 */ /* 0x000fc40000010860 */
        /* <DEDUP_REMOVED lines=12> */
[----:B------:R1:W-:Y:S04]  /*d080*/  STS.128 [R61+0xc100], R8 ;  /* 0x00c100083d007388 */ /* 0x0003e80000000c00 */
[----:B------:R1:W-:Y:S02]  /*d090*/  STS.128 [R60+0xc100], R4 ;  /* 0x00c100043c007388 */ /* 0x0003e40000000c00 */
.L_x_698:
[----:B------:R-:W-:Y:S05]  /*d0a0*/  BSYNC B1 ;  /* 0x0000000000017941 */ /* 0x000fea0003800000 */
.L_x_697:
[----:B------:R-:W-:-:S04]  /*d0b0*/  IADD3 R87, R87, 0x40, RZ ;  /* 0x0000004057577810 */ /* 0x000fc80007ffe0ff */
[----:B------:R-:W-:-:S13]  /*d0c0*/  ISETP.GE.AND P0, PT, R87, UR4, PT ;  /* 0x0000000457007c0c */ /* 0x000fda000bf06270 */
        /* <DEDUP_REMOVED lines=18> */
[----:B------:R-:W-:-:S02]  /*d1f0*/  LOP3.LUT R5, R5, 0x1c0, RZ, 0xc0, !PT ;  /* 0x000001c005057812 */ /* 0x000fc400078ec0ff */
[----:B------:R-:W-:Y:S01]  /*d200*/  SHF.L.U32 R8, R7, 0x3, RZ ;  /* 0x0000000307087819 */ /* 0x000fe200000006ff */
[----:B------:R-:W-:Y:S01]  /*d210*/  IMAD.SHL.U32 R6, R6, 0x400, RZ ;  /* 0x0000040006067824 */ /* 0x000fe200078e00ff */
[C---:B------:R-:W-:Y:S02]  /*d220*/  LOP3.LUT R10, R5.reuse, 0x38, R58, 0xf8, !PT ;  /* 0x00000038050a7812 */ /* 0x040fe400078ef83a */
[----:B------:R-:W-:Y:S02]  /*d230*/  SHF.R.U32.HI R9, RZ, 0x3, R5 ;  /* 0x00000003ff097819 */ /* 0x000fe40000011605 */
[----:B------:R-:W-:Y:S02]  /*d240*/  LOP3.LUT R4, R4, 0xfffffe00, RZ, 0xc0, !PT ;  /* 0xfffffe0004047812 */ /* 0x000fe400078ec0ff */
[----:B------:R-:W-:Y:S02]  /*d250*/  LOP3.LUT R8, R5, 0x38, R8, 0xf8, !PT ;  /* 0x0000003805087812 */ /* 0x000fe400078ef808 */
[----:B------:R-:W-:-:S02]  /*d260*/  LOP3.LUT R10, R4, R10, R9, 0xf6, !PT ;  /* 0x0000000a040a7212 */ /* 0x000fc400078ef609 */
[----:B------:R-:W-:Y:S02]  /*d270*/  LOP3.LUT R9, R8, R9, RZ, 0x3c, !PT ;  /* 0x0000000908097212 */ /* 0x000fe400078e3cff */
[----:B------:R-:W-:Y:S02]  /*d280*/  LOP3.LUT R6, R6, 0x7fffe000, RZ, 0xc0, !PT ;  /* 0x7fffe00006067812 */ /* 0x000fe400078ec0ff */
[----:B------:R-:W-:Y:S02]  /*d290*/  SHF.L.U32 R41, R10, 0x1, RZ ;  /* 0x000000010a297819 */ /* 0x000fe400000006ff */
[----:B------:R-:W-:Y:S02]  /*d2a0*/  IADD3 R40, R9, R6, R4 ;  /* 0x0000000609287210 */ /* 0x000fe40007ffe004 */
[----:B------:R-:W-:Y:S01]  /*d2b0*/  SHF.R.U32.HI R42, RZ, 0x10, R15 ;  /* 0x00000010ff2a7819 */ /* 0x000fe2000001160f */
[----:B------:R-:W1:Y:S01]  /*d2c0*/  LDS.128 R8, [R41+0xc100] ;  /* 0x00c1000029087984 */ /* 0x000e620000000c00 */
[----:B------:R-:W-:-:S02]  /*d2d0*/  SHF.L.U32 R40, R40, 0x1, RZ ;  /* 0x0000000128287819 */ /* 0x000fc400000006ff */
[----:B------:R-:W-:Y:S01]  /*d2e0*/  SHF.R.U64 R14, R14, 0x10, R15 ;  /* 0x000000100e0e7819 */ /* 0x000fe2000000120f */
[----:B------:R-:W-:Y:S01]  /*d2f0*/  HADD2.F32 R42, -RZ, R42.H0_H0 ;  /* 0x2000002aff2a7230 */ /* 0x000fe20000004100 */
[----:B------:R-:W-:Y:S01]  /*d300*/  SHF.R.U64 R15, R24, 0x10, R25 ;  /* 0x00000010180f7819 */ /* 0x000fe20000001219 */
[----:B------:R-:W2:Y:S01]  /*d310*/  LDS.128 R4, [R40+0xc100] ;  /* 0x00c1000028047984 */ /* 0x000ea20000000c00 */
[----:B------:R-:W-:Y:S01]  /*d320*/  SHF.R.U64 R26, R26, 0x10, R27 ;  /* 0x000000101a1a7819 */ /* 0x000fe2000000121b */
[----:B------:R-:W-:Y:S01]  /*d330*/  HADD2.F32 R65, -RZ, R14.H0_H0 ;  /* 0x2000000eff417230 */ /* 0x000fe20000004100 */
[----:B------:R-:W-:Y:S02]  /*d340*/  SHF.R.U32.HI R24, RZ, 0x10, R25 ;  /* 0x00000010ff187819 */ /* 0x000fe40000011619 */
[----:B------:R-:W-:Y:S01]  /*d350*/  SHF.R.U32.HI R27, RZ, 0x10, R27 ;  /* 0x00000010ff1b7819 */ /* 0x000fe2000001161b */
[----:B------:R-:W-:Y:S01]  /*d360*/  HADD2.F32 R67, -RZ, R26.H0_H0 ;  /* 0x2000001aff437230 */ /* 0x000fe20000004100 */
[----:B------:R-:W-:-:S02]  /*d370*/  SHF.R.U64 R12, R12, 0x10, R13 ;  /* 0x000000100c0c7819 */ /* 0x000fc4000000120d */
        /* <DEDUP_REMOVED lines=14> */
[----:B------:R-:W-:Y:S01]  /*d460*/  HADD2.F32 R44, -RZ, R8.H0_H0 ;  /* 0x20000008ff2c7230 */ /* 0x000fe20000004100 */
        /* <DEDUP_REMOVED lines=8> */
[-C--:B------:R-:W-:Y:S01]  /*d4f0*/  FMUL.FTZ R82, R44, R75.reuse ;  /* 0x0000004b2c527220 */ /* 0x080fe20000410000 */
[----:B------:R-:W-:Y:S01]  /*d500*/  HADD2.F32 R8, -RZ, R10.H0_H0 ;  /* 0x2000000aff087230 */ /* 0x000fe20000004100 */
[C---:B------:R-:W-:Y:S01]  /*d510*/  FMUL.FTZ R76, R5.reuse, R76 ;  /* 0x0000004c054c7220 */ /* 0x040fe20000410000 */
[----:B------:R-:W-:Y:S01]  /*d520*/  HADD2.F32 R61, -RZ, R4.H0_H0 ;  /* 0x20000004ff3d7230 */ /* 0x000fe20000004100 */
[----:B------:R-:W-:Y:S01]  /*d530*/  FFMA.FTZ R24, R5, R60, R24 ;  /* 0x0000003c05187223 */ /* 0x000fe20000010018 */
[----:B------:R-:W-:Y:S01]  /*d540*/  HADD2.F32 R13, -RZ, R84.H1_H1 ;  /* 0x30000054ff0d7230 */ /* 0x000fe20000004100 */
[----:B------:R-:W-:Y:S01]  /*d550*/  FFMA.FTZ R64, R47, R66, R64 ;  /* 0x000000422f407223 */ /* 0x000fe20000010040 */
        /* <DEDUP_REMOVED lines=9> */
[-C--:B------:R-:W-:Y:S01]  /*d5f0*/  FFMA.FTZ R12, R4, R5.reuse, R47 ;  /* 0x00000005040c7223 */ /* 0x080fe2000001002f */
[----:B------:R-:W-:Y:S01]  /*d600*/  HADD2.F32 R6, -RZ, R6.H1_H1 ;  /* 0x30000006ff067230 */ /* 0x000fe20000004100 */
[----:B------:R-:W-:Y:S01]  /*d610*/  FFMA.FTZ R13, R8, R5, -R13 ;  /* 0x00000005080d7223 */ /* 0x000fe2000001080d */
[----:B------:R-:W-:Y:S01]  /*d620*/  HADD2.F32 R4, -RZ, R15.H0_H0 ;  /* 0x2000000fff047230 */ /* 0x000fe20000004100 */
[----:B------:R-:W-:Y:S01]  /*d630*/  FMUL.FTZ R47, R45, R61 ;  /* 0x0000003d2d2f7220 */ /* 0x000fe20000410000 */
[----:B------:R-:W-:Y:S01]  /*d640*/  F2FP.PACK_AB R7, R7, R64 ;  /* 0x000000400707723e */ /* 0x000fe200000000ff */
[----:B------:R-:W-:Y:S01]  /*d650*/  FMUL.FTZ R15, R10, R65 ;  /* 0x000000410a0f7220 */ /* 0x000fe20000410000 */
[----:B------:R-:W-:Y:S01]  /*d660*/  F2FP.PACK_AB R5, R24, R27 ;  /* 0x0000001b1805723e */ /* 0x000fe200000000ff */
[----:B------:R-:W-:-:S02]  /*d670*/  FMUL.FTZ R61, R62, R61 ;  /* 0x0000003d3e3d7220 */ /* 0x000fc40000410000 */
[----:B------:R-:W-:Y:S02]  /*d680*/  FMUL.FTZ R65, R6, R65 ;  /* 0x0000004106417220 */ /* 0x000fe40000410000 */
[----:B------:R-:W-:Y:S02]  /*d690*/  FFMA.FTZ R46, R25, R66, -R46 ;  /* 0x00000042192e7223 */ /* 0x000fe4000001082e */
[----:B------:R-:W-:Y:S02]  /*d6a0*/  FFMA.FTZ R11, R11, R78, -R42 ;  /* 0x0000004e0b0b7223 */ /* 0x000fe4000001082a */
[----:B------:R-:W-:Y:S02]  /*d6b0*/  FFMA.FTZ R63, R43, R80, -R63 ;  /* 0x000000502b3f7223 */ /* 0x000fe4000001083f */
[----:B------:R-:W-:Y:S01]  /*d6c0*/  FFMA.FTZ R76, R9, R60, -R76 ;  /* 0x0000003c094c7223 */ /* 0x000fe2000001084c */
[----:B------:R-:W-:Y:S01]  /*d6d0*/  F2FP.PACK_AB R11, R11, R46 ;  /* 0x0000002e0b0b723e */ /* 0x000fe200000000ff */
[----:B------:R-:W-:-:S02]  /*d6e0*/  FFMA.FTZ R75, R44, R85, -R75 ;  /* 0x000000552c4b7223 */ /* 0x000fc4000001084b */
[-C--:B------:R-:W-:Y:S01]  /*d6f0*/  FFMA.FTZ R8, R45, R4.reuse, -R61 ;  /* 0x000000042d087223 */ /* 0x080fe2000001083d */
        /* <DEDUP_REMOVED lines=10> */
.L_x_704:
[----:B------:R-:W-:Y:S05]  /*d7a0*/  BSYNC B0 ;  /* 0x0000000000007941 */ /* 0x000fea0003800000 */
.L_x_703:
        /* <DEDUP_REMOVED lines=15> */
[----:B------:R-:W-:Y:S01]  /*d8a0*/  HADD2.F32 R73, -RZ, R73.H1_H1 ;  /* 0x30000049ff497230 */ /* 0x000fe20000004100 */
[----:B------:R-:W-:-:S02]  /*d8b0*/  LEA.HI R9, R9, R6, RZ, 0x1d ;  /* 0x0000000609097211 */ /* 0x000fc400078fe8ff */
[----:B------:R-:W-:Y:S01]  /*d8c0*/  LOP3.LUT R10, R10, 0x1c0, RZ, 0xc0, !PT ;  /* 0x000001c00a0a7812 */ /* 0x000fe200078ec0ff */
[----:B------:R-:W-:Y:S01]  /*d8d0*/  IMAD.SHL.U32 R5, R5, 0x40, RZ ;  /* 0x0000004005057824 */ /* 0x000fe200078e00ff */
[----:B------:R-:W-:Y:S01]  /*d8e0*/  SHF.R.S32.HI R4, RZ, 0x1f, R9 ;  /* 0x0000001fff047819 */ /* 0x000fe20000011409 */
[----:B------:R-:W-:Y:S01]  /*d8f0*/  IMAD.SHL.U32 R7, R9, 0x8, RZ ;  /* 0x0000000809077824 */ /* 0x000fe200078e00ff */
[----:B------:R-:W-:Y:S02]  /*d900*/  SHF.L.U32 R8, R8, 0x7, RZ ;  /* 0x0000000708087819 */ /* 0x000fe400000006ff */
[----:B------:R-:W-:Y:S02]  /*d910*/  LOP3.LUT R11, R10, 0x38, R11, 0xf8, !PT ;  /* 0x000000380a0b7812 */ /* 0x000fe400078ef80b */
[----:B------:R-:W-:Y:S02]  /*d920*/  SHF.R.U32.HI R6, RZ, 0x3, R10 ;  /* 0x00000003ff067819 */ /* 0x000fe4000001160a */
        /* <DEDUP_REMOVED lines=10> */
[----:B------:R-:W-:Y:S02]  /*d9d0*/  SHF.R.U64 R14, R28, 0x10, R29 ;  /* 0x000000101c0e7819 */ /* 0x000fe4000000121d */
[----:B------:R-:W-:Y:S02]  /*d9e0*/  IADD3 R4, R6, R4, R5 ;  /* 0x0000000406047210 */ /* 0x000fe40007ffe005 */
[----:B------:R-:W1:Y:S01]  /*d9f0*/  LDS.128 R8, [R13+0xc100] ;  /* 0x00c100000d087984 */ /* 0x000e620000000c00 */
[----:B------:R-:W-:Y:S01]  /*da00*/  SHF.R.U32.HI R28, RZ, 0x10, R29 ;  /* 0x00000010ff1c7819 */ /* 0x000fe2000001161d */
[--C-:B------:R-:W-:Y:S01]  /*da10*/  HADD2.F32 R29, -RZ, R59.reuse.H0_H0 ;  /* 0x2000003bff1d7230 */ /* 0x100fe20000004100 */
[----:B------:R-:W-:Y:S01]  /*da20*/  SHF.L.U32 R12, R4, 0x1, RZ ;  /* 0x00000001040c7819 */ /* 0x000fe200000006ff */
[----:B------:R-:W-:Y:S01]  /*da30*/  HADD2.F32 R59, -RZ, R59.H1_H1 ;  /* 0x3000003bff3b7230 */ /* 0x000fe20000004100 */
[----:B------:R-:W-:Y:S01]  /*da40*/  SHF.R.U64 R15, R16, 0x10, R17 ;  /* 0x00000010100f7819 */ /* 0x000fe20000001211 */
[----:B------:R-:W-:Y:S01]  /*da50*/  HADD2.F32 R14, -RZ, R14.H0_H0 ;  /* 0x2000000eff0e7230 */ /* 0x000fe20000004100 */
[----:B------:R-:W-:Y:S01]  /*da60*/  SHF.R.U64 R18, R18, 0x10, R19 ;  /* 0x0000001012127819 */ /* 0x000fe20000001213 */
[----:B------:R-:W2:Y:S01]  /*da70*/  LDS.128 R4, [R12+0xc100] ;  /* 0x00c100000c047984 */ /* 0x000ea20000000c00 */
[----:B------:R-:W-:-:S02]  /*da80*/  SHF.R.U32.HI R17, RZ, 0x10, R17 ;  /* 0x00000010ff117819 */ /* 0x000fc40000011611 */
[----:B------:R-:W-:Y:S02]  /*da90*/  SHF.R.U32.HI R19, RZ, 0x10, R19 ;  /* 0x00000010ff137819 */ /* 0x000fe40000011613 */
[--C-:B------:R-:W-:Y:S01]  /*daa0*/  SHF.R.U64 R16, R30, 0x10, R31.reuse ;  /* 0x000000101e107819 */ /* 0x100fe2000000121f */
[----:B------:R-:W-:Y:S01]  /*dab0*/  HADD2.F32 R44, -RZ, R17.H0_H0 ;  /* 0x20000011ff2c7230 */ /* 0x000fe20000004100 */
[----:B------:R-:W-:Y:S01]  /*dac0*/  SHF.R.U32.HI R30, RZ, 0x10, R31 ;  /* 0x00000010ff1e7819 */ /* 0x000fe2000001161f */
[----:B------:R-:W-:Y:S02]  /*dad0*/  HADD2.F32 R64, -RZ, R19.H0_H0 ;  /* 0x20000013ff407230 */ /* 0x000fe40000004100 */
[----:B------:R-:W-:Y:S02]  /*dae0*/  HADD2.F32 R17, -RZ, R74.H1_H1 ;  /* 0x3000004aff117230 */ /* 0x000fe40000004100 */
[----:B------:R-:W-:Y:S02]  /*daf0*/  HADD2.F32 R66, -RZ, R30.H0_H0 ;  /* 0x2000001eff427230 */ /* 0x000fe40000004100 */
[----:B-1----:R-:W-:-:S02]  /*db00*/  HADD2.F32 R24, -RZ, R9.H0_H0 ;  /* 0x20000009ff187230 */ /* 0x002fc40000004100 */
[----:B------:R-:W-:Y:S02]  /*db10*/  HADD2.F32 R25, -RZ, R9.H1_H1 ;  /* 0x30000009ff197230 */ /* 0x000fe40000004100 */
[--C-:B------:R-:W-:Y:S01]  /*db20*/  HADD2.F32 R9, -RZ, R11.reuse.H0_H0 ;  /* 0x2000000bff097230 */ /* 0x100fe20000004100 */
[-C--:B------:R-:W-:Y:S01]  /*db30*/  FMUL.FTZ R43, R24, R29.reuse ;  /* 0x0000001d182b7220 */ /* 0x080fe20000410000 */
[----:B------:R-:W-:Y:S02]  /*db40*/  HADD2.F32 R11, -RZ, R11.H1_H1 ;  /* 0x3000000bff0b7230 */ /* 0x000fe40000004100 */
[--C-:B--2---:R-:W-:Y:S01]  /*db50*/  HADD2.F32 R40, -RZ, R5.reuse.H0_H0 ;  /* 0x20000005ff287230 */ /* 0x104fe20000004100 */
[----:B------:R-:W-:Y:S01]  /*db60*/  FMUL.FTZ R60, R9, R46 ;  /* 0x0000002e093c7220 */ /* 0x000fe20000410000 */
[----:B------:R-:W-:Y:S01]  /*db70*/  HADD2.F32 R31, -RZ, R5.H1_H1 ;  /* 0x30000005ff1f7230 */ /* 0x000fe20000004100 */
[----:B------:R-:W-:Y:S01]  /*db80*/  FMUL.FTZ R30, R11, R64 ;  /* 0x000000400b1e7220 */ /* 0x000fe20000410000 */
[--C-:B------:R-:W-:Y:S01]  /*db90*/  HADD2.F32 R5, -RZ, R7.reuse.H0_H0 ;  /* 0x20000007ff057230 */ /* 0x100fe20000004100 */
[C---:B------:R-:W-:Y:S01]  /*dba0*/  FMUL.FTZ R29, R40.reuse, R29 ;  /* 0x0000001d281d7220 */ /* 0x040fe20000410000 */
[----:B------:R-:W-:Y:S01]  /*dbb0*/  HADD2.F32 R7, -RZ, R7.H1_H1 ;  /* 0x30000007ff077230 */ /* 0x000fe20000004100 */
[----:B------:R-:W-:Y:S01]  /*dbc0*/  FFMA.FTZ R43, R40, R45, R43 ;  /* 0x0000002d282b7223 */ /* 0x000fe2000001002b */
[--C-:B------:R-:W-:Y:S01]  /*dbd0*/  HADD2.F32 R26, -RZ, R8.reuse.H0_H0 ;  /* 0x20000008ff1a7230 */ /* 0x100fe20000004100 */
[C---:B------:R-:W-:Y:S01]  /*dbe0*/  FMUL.FTZ R46, R5.reuse, R46 ;  /* 0x0000002e052e7220 */ /* 0x040fe20000410000 */
[----:B------:R-:W-:Y:S01]  /*dbf0*/  HADD2.F32 R27, -RZ, R8.H1_H1 ;  /* 0x30000008ff1b7230 */ /* 0x000fe20000004100 */
[----:B------:R-:W-:Y:S01]  /*dc00*/  FFMA.FTZ R60, R5, R62, R60 ;  /* 0x0000003e053c7223 */ /* 0x000fe2000001003c */
[----:B------:R-:W-:Y:S01]  /*dc10*/  HADD2.F32 R40, -RZ, R28.H0_H0 ;  /* 0x2000001cff287230 */ /* 0x000fe20000004100 */
[----:B------:R-:W-:Y:S01]  /*dc20*/  FMUL.FTZ R28, R25, R44 ;  /* 0x0000002c191c7220 */ /* 0x000fe20000410000 */
[----:B------:R-:W-:Y:S01]  /*dc30*/  HADD2.F32 R8, -RZ, R10.H0_H0 ;  /* 0x2000000aff087230 */ /* 0x000fe20000004100 */
[----:B------:R-:W-:Y:S01]  /*dc40*/  FMUL.FTZ R64, R7, R64 ;  /* 0x0000004007407220 */ /* 0x000fe20000410000 */
[----:B------:R-:W-:Y:S01]  /*dc50*/  HADD2.F32 R5, -RZ, R72.H1_H1 ;  /* 0x30000048ff057230 */ /* 0x000fe20000004100 */
[C---:B------:R-:W-:Y:S01]  /*dc60*/  FMUL.FTZ R44, R31.reuse, R44 ;  /* 0x0000002c1f2c7220 */ /* 0x040fe20000410000 */
[--C-:B------:R-:W-:Y:S01]  /*dc70*/  HADD2.F32 R41, -RZ, R4.reuse.H0_H0 ;  /* 0x20000004ff297230 */ /* 0x100fe20000004100 */
[----:B------:R-:W-:Y:S01]  /*dc80*/  FFMA.FTZ R28, R31, R40, R28 ;  /* 0x000000281f1c7223 */ /* 0x000fe2000001001c */
        /* <DEDUP_REMOVED lines=14> */
[----:B------:R-:W-:Y:S01]  /*dd70*/  F2FP.PACK_AB R7, R7, R60 ;  /* 0x0000003c0707723e */ /* 0x000fe200000000ff */
[----:B------:R-:W-:-:S02]  /*dd80*/  FMUL.FTZ R19, R27, R30 ;  /* 0x0000001e1b137220 */ /* 0x000fc40000410000 */
[-C--:B------:R-:W-:Y:S02]  /*dd90*/  FMUL.FTZ R4, R10, R31.reuse ;  /* 0x0000001f0a047220 */ /* 0x080fe40000410000 */
[----:B------:R-:W-:Y:S02]  /*dda0*/  FMUL.FTZ R30, R42, R30 ;  /* 0x0000001e2a1e7220 */ /* 0x000fe40000410000 */
[----:B------:R-:W-:Y:S02]  /*ddb0*/  FMUL.FTZ R31, R6, R31 ;  /* 0x0000001f061f7220 */ /* 0x000fe40000410000 */
[----:B------:R-:W-:Y:S01]  /*ddc0*/  FFMA.FTZ R17, R8, R17, -R5 ;  /* 0x0000001108117223 */ /* 0x000fe20000010805 */
[----:B------:R-:W-:Y:S01]  /*ddd0*/  F2FP.PACK_AB R5, R28, R43 ;  /* 0x0000002b1c05723e */ /* 0x000fe200000000ff */
        /* <DEDUP_REMOVED lines=17> */
.L_x_706:
[----:B------:R-:W-:Y:S05]  /*def0*/  BSYNC B0 ;  /* 0x0000000000007941 */ /* 0x000fea0003800000 */
.L_x_705:
[----:B------:R-:W-:-:S04]  /*df00*/  IADD3 R58, R58, 0x40, RZ ;  /* 0x000000403a3a7810 */ /* 0x000fc80007ffe0ff */
[----:B------:R-:W-:-:S13]  /*df10*/  ISETP.GE.AND P0, PT, R58, c[0x0][0x27c], PT ;  /* 0x00009f003a007a0c */ /* 0x000fda0003f06270 */
[----:B------:R-:W-:Y:S05]  /*df20*/  @P0 BRA `(.L_x_682) ;  /* 0x0000070000000947 */ /* 0x000fea0003800000 */
[----:B-1----:R-:W-:Y:S01]  /*df30*/  SHF.R.S32.HI R9, RZ, 0x1f, R58 ;  /* 0x0000001fff097819 */ /* 0x002fe2000001143a */
[----:B------:R-:W-:Y:S01]  /*df40*/  IMAD.MOV.U32 R7, RZ, RZ, c[0x0][0x27c] ;  /* 0x00009f00ff077624 */ /* 0x000fe200078e00ff */
[----:B------:R-:W-:Y:S01]  /*df50*/  SHF.R.S32.HI R4, RZ, 0x1f, R87 ;  /* 0x0000001fff047819 */ /* 0x000fe20000011457 */
[----:B------:R-:W-:Y:S01]  /*df60*/  IMAD.SHL.U32 R8, R87, 0x40, RZ ;  /* 0x0000004057087824 */ /* 0x000fe200078e00ff */
[----:B------:R-:W-:Y:S01]  /*df70*/  LEA.HI R5, R9, R58, RZ, 0x3 ;  /* 0x0000003a09057211 */ /* 0x000fe200078f18ff */
[----:B------:R-:W-:Y:S01]  /*df80*/  HADD2.F32 R25, -RZ, R55.H0_H0 ;  /* 0x20000037ff197230 */ /* 0x000fe20000004100 */
[----:B------:R-:W-:Y:S01]  /*df90*/  LEA.HI R4, R4, R87, RZ, 0x3 ;  /* 0x0000005704047211 */ /* 0x000fe200078f18ff */
[----:B------:R-:W-:Y:S01]  /*dfa0*/  HADD2.F32 R31, -RZ, R57.H0_H0 ;  /* 0x20000039ff1f7230 */ /* 0x000fe20000004100 */
[----:B------:R-:W-:Y:S01]  /*dfb0*/  SHF.R.S32.HI R6, RZ, 0x3, R5 ;  /* 0x00000003ff067819 */ /* 0x000fe20000011405 */
[----:B------:R-:W-:Y:S01]  /*dfc0*/  HADD2.F32 R30, -RZ, R54.H0_H0 ;  /* 0x20000036ff1e7230 */ /* 0x000fe20000004100 */
[----:B------:R-:W-:Y:S01]  /*dfd0*/  LOP3.LUT R8, R8, 0x1c0, RZ, 0xc0, !PT ;  /* 0x000001c008087812 */ /* 0x000fe200078ec0ff */
[----:B------:R-:W-:Y:S01]  /*dfe0*/  IMAD.SHL.U32 R4, R4, 0x40, RZ ;  /* 0x0000004004047824 */ /* 0x000fe200078e00ff */
[----:B------:R-:W-:Y:S01]  /*dff0*/  LEA.HI R7, R7, R6, RZ, 0x1d ;  /* 0x0000000607077211 */ /* 0x000fe200078fe8ff */
[----:B------:R-:W-:Y:S01]  /*e000*/  HADD2.F32 R40, -RZ, R56.H0_H0 ;  /* 0x20000038ff287230 */ /* 0x000fe20000004100 */
[----:B------:R-:W-:Y:S01]  /*e010*/  LEA.HI R9, R9, R58, RZ, 0x6 ;  /* 0x0000003a09097211 */ /* 0x000fe200078f30ff */
[----:B------:R-:W-:Y:S01]  /*e020*/  HADD2.F32 R54, -RZ, R54.H1_H1 ;  /* 0x30000036ff367230 */ /* 0x000fe20000004100 */
[----:B------:R-:W-:Y:S01]  /*e030*/  SHF.R.S32.HI R6, RZ, 0x1f, R7 ;  /* 0x0000001fff067819 */ /* 0x000fe20000011407 */
[----:B------:R-:W-:Y:S01]  /*e040*/  IMAD.SHL.U32 R11, R7, 0x8, RZ ;  /* 0x00000008070b7824 */ /* 0x000fe200078e00ff */
[----:B------:R-:W-:Y:S01]  /*e050*/  LOP3.LUT R10, R8, 0x38, R5, 0xf8, !PT ;  /* 0x00000038080a7812 */ /* 0x000fe200078ef805 */
[----:B------:R-:W-:Y:S01]  /*e060*/  HADD2.F32 R56, -RZ, R56.H1_H1 ;  /* 0x30000038ff387230 */ /* 0x000fe20000004100 */
[----:B------:R-:W-:Y:S01]  /*e070*/  SHF.L.U32 R9, R9, 0x7, RZ ;  /* 0x0000000709097819 */ /* 0x000fe200000006ff */
[----:B------:R-:W-:Y:S01]  /*e080*/  HADD2.F32 R55, -RZ, R55.H1_H1 ;  /* 0x30000037ff377230 */ /* 0x000fe20000004100 */
[----:B------:R-:W-:Y:S01]  /*e090*/  SHF.R.U32.HI R5, RZ, 0x3, R8 ;  /* 0x00000003ff057819 */ /* 0x000fe20000011608 */
[----:B------:R-:W-:Y:S01]  /*e0a0*/  HADD2.F32 R57, -RZ, R57.H1_H1 ;  /* 0x30000039ff397230 */ /* 0x000fe20000004100 */
[----:B------:R-:W-:-:S02]  /*e0b0*/  LEA.HI R6, R6, R7, RZ, 0x3 ;  /* 0x0000000706067211 */ /* 0x000fc400078f18ff */
[----:B------:R-:W-:Y:S02]  /*e0c0*/  LOP3.LUT R9, R9, 0x7fffe000, RZ, 0xc0, !PT ;  /* 0x7fffe00009097812 */ /* 0x000fe400078ec0ff */
[----:B------:R-:W-:Y:S02]  /*e0d0*/  LOP3.LUT R4, R4, 0xfffffe00, RZ, 0xc0, !PT ;  /* 0xfffffe0004047812 */ /* 0x000fe400078ec0ff */
[----:B------:R-:W-:Y:S02]  /*e0e0*/  LOP3.LUT R10, R10, R5, RZ, 0x3c, !PT ;  /* 0x000000050a0a7212 */ /* 0x000fe400078e3cff */
[----:B------:R-:W-:Y:S02]  /*e0f0*/  LOP3.LUT R8, R8, 0x38, R11, 0xf8, !PT ;  /* 0x0000003808087812 */ /* 0x000fe400078ef80b */
[----:B------:R-:W-:Y:S02]  /*e100*/  SHF.L.U32 R7, R6, 0xa, RZ ;  /* 0x0000000a06077819 */ /* 0x000fe400000006ff */
[----:B------:R-:W-:-:S02]  /*e110*/  IADD3 R9, R10, R9, R4 ;  /* 0x000000090a097210 */ /* 0x000fc40007ffe004 */
[----:B------:R-:W-:Y:S02]  /*e120*/  LOP3.LUT R6, R8, R5, RZ, 0x3c, !PT ;  /* 0x0000000508067212 */ /* 0x000fe400078e3cff */
[----:B------:R-:W-:Y:S01]  /*e130*/  LOP3.LUT R5, R7, 0x7fffe000, RZ, 0xc0, !PT ;  /* 0x7fffe00007057812 */ /* 0x000fe200078ec0ff */
[----:B------:R-:W-:Y:S01]  /*e140*/  IMAD.SHL.U32 R13, R9, 0x2, RZ ;  /* 0x00000002090d7824 */ /* 0x000fe200078e00ff */
[--C-:B------:R-:W-:Y:S02]  /*e150*/  SHF.R.U64 R15, R22, 0x10, R23.reuse ;  /* 0x00000010160f7819 */ /* 0x100fe40000001217 */
[----:B------:R-:W-:Y:S02]  /*e160*/  IADD3 R5, R6, R5, R4 ;  /* 0x0000000506057210 */ /* 0x000fe40007ffe004 */
[----:B------:R-:W1:Y:S01]  /*e170*/  LDS.128 R8, [R13+0xc100] ;  /* 0x00c100000d087984 */ /* 0x000e620000000c00 */
[----:B------:R-:W-:Y:S02]  /*e180*/  SHF.R.U32.HI R22, RZ, 0x10, R23 ;  /* 0x00000010ff167819 */ /* 0x000fe40000011617 */
[----:B------:R-:W-:-:S02]  /*e190*/  SHF.L.U32 R12, R5, 0x1, RZ ;  /* 0x00000001050c7819 */ /* 0x000fc400000006ff */
[----:B------:R-:W-:Y:S01]  /*e1a0*/  SHF.R.U64 R14, R34, 0x10, R35 ;  /* 0x00000010220e7819 */ /* 0x000fe20000001223 */
[----:B------:R-:W-:Y:S01]  /*e1b0*/  HADD2.F32 R22, -RZ, R22.H0_H0 ;  /* 0x20000016ff167230 */ /* 0x000fe20000004100 */
[----:B------:R-:W-:Y:S01]  /*e1c0*/  SHF.R.U64 R17, R20, 0x10, R21 ;  /* 0x0000001014117819 */ /* 0x000fe20000001215 */
[----:B------:R-:W2:Y:S01]  /*e1d0*/  LDS.128 R4, [R12+0xc100] ;  /* 0x00c100000c047984 */ /* 0x000ea20000000c00 */
[----:B------:R-:W-:Y:S02]  /*e1e0*/  SHF.R.U32.HI R34, RZ, 0x10, R35 ;  /* 0x00000010ff227819 */ /* 0x000fe40000011623 */
[----:B------:R-:W-:Y:S01]  /*e1f0*/  SHF.R.U32.HI R20, RZ, 0x10, R21 ;  /* 0x00000010ff147819 */ /* 0x000fe20000011615 */
[----:B------:R-:W-:Y:S01]  /*e200*/  HADD2.F32 R17, -RZ, R17.H0_H0 ;  /* 0x20000011ff117230 */ /* 0x000fe20000004100 */
[--C-:B------:R-:W-:Y:S01]  /*e210*/  SHF.R.U64 R16, R32, 0x10, R33.reuse ;  /* 0x0000001020107819 */ /* 0x100fe20000001221 */
[----:B------:R-:W-:Y:S01]  /*e220*/  HADD2.F32 R34, -RZ, R34.H0_H0 ;  /* 0x20000022ff227230 */ /* 0x000fe20000004100 */
[----:B------:R-:W-:Y:S01]  /*e230*/  SHF.R.U32.HI R32, RZ, 0x10, R33 ;  /* 0x00000010ff207819 */ /* 0x000fe20000011621 */
[----:B------:R-:W-:-:S02]  /*e240*/  HADD2.F32 R20, -RZ, R20.H0_H0 ;  /* 0x20000014ff147230 */ /* 0x000fc40000004100 */
[----:B------:R-:W-:Y:S02]  /*e250*/  HADD2.F32 R16, -RZ, R16.H0_H0 ;  /* 0x20000010ff107230 */ /* 0x000fe40000004100 */
[----:B------:R-:W-:Y:S02]  /*e260*/  HADD2.F32 R32, -RZ, R32.H0_H0 ;  /* 0x20000020ff207230 */ /* 0x000fe40000004100 */
[----:B-1----:R-:W-:Y:S02]  /*e270*/  HADD2.F32 R18, -RZ, R11.H0_H0 ;  /* 0x2000000bff127230 */ /* 0x002fe40000004100 */
[----:B------:R-:W-:Y:S02]  /*e280*/  HADD2.F32 R19, -RZ, R9.H0_H0 ;  /* 0x20000009ff137230 */ /* 0x000fe40000004100 */
[----:B------:R-:W-:Y:S01]  /*e290*/  HADD2.F32 R11, -RZ, R11.H1_H1 ;  /* 0x3000000bff0b7230 */ /* 0x000fe20000004100 */
[----:B------:R-:W-:Y:S01]  /*e2a0*/  FMUL.FTZ R29, R18, R25 ;  /* 0x00000019121d7220 */ /* 0x000fe20000410000 */
[----:B------:R-:W-:Y:S01]  /*e2b0*/  HADD2.F32 R9, -RZ, R9.H1_H1 ;  /* 0x30000009ff097230 */ /* 0x000fe20000004100 */
[----:B------:R-:W-:Y:S01]  /*e2c0*/  FMUL.FTZ R33, R19, R30 ;  /* 0x0000001e13217220 */ /* 0x000fe20000410000 */
[----:B--2---:R-:W-:-:S02]  /*e2d0*/  HADD2.F32 R24, -RZ, R7.H0_H0 ;  /* 0x20000007ff187230 */ /* 0x004fc40000004100 */
[----:B------:R-:W-:Y:S02]  /*e2e0*/  HADD2.F32 R26, -RZ, R5.H0_H0 ;  /* 0x20000005ff1a7230 */ /* 0x000fe40000004100 */
[----:B------:R-:W-:Y:S01]  /*e2f0*/  HADD2.F32 R7, -RZ, R7.H1_H1 ;  /* 0x30000007ff077230 */ /* 0x000fe20000004100 */
[C---:B------:R-:W-:Y:S01]  /*e300*/  FMUL.FTZ R25, R24.reuse, R25 ;  /* 0x0000001918197220 */ /* 0x040fe20000410000 */
[--C-:B------:R-:W-:Y:S01]  /*e310*/  HADD2.F32 R21, -RZ, R8.reuse.H0_H0 ;  /* 0x20000008ff157230 */ /* 0x100fe20000004100 */
[----:B------:R-:W-:Y:S01]  /*e320*/  FFMA.FTZ R29, R24, R31, R29 ;  /* 0x0000001f181d7223 */ /* 0x000fe2000001001d */
[----:B------:R-:W-:Y:S01]  /*e330*/  HADD2.F32 R23, -RZ, R8.H1_H1 ;  /* 0x30000008ff177230 */ /* 0x000fe20000004100 */
        /* <DEDUP_REMOVED lines=14> */
[----:B------:R-:W-:-:S02]  /*e420*/  FMUL.FTZ R20, R5, R20 ;  /* 0x0000001405147220 */ /* 0x000fc40000410000 */
[----:B------:R-:W-:Y:S02]  /*e430*/  FFMA.FTZ R26, R5, R32, R26 ;  /* 0x00000020051a7223 */ /* 0x000fe4000001001a */
[C---:B------:R-:W-:Y:S02]  /*e440*/  FMUL.FTZ R54, R27.reuse, R54 ;  /* 0x000000361b367220 */ /* 0x040fe40000410000 */
[----:B------:R-:W-:Y:S01]  /*e450*/  FFMA.FTZ R27, R27, R56, R7 ;  /* 0x000000381b1b7223 */ /* 0x000fe20000010007 */
[----:B------:R-:W-:Y:S01]  /*e460*/  HADD2.F32 R7, -RZ, R15.H0_H0 ;  /* 0x2000000fff077230 */ /* 0x000fe20000004100 */
[----:B------:R-:W-:Y:S02]  /*e470*/  FMUL.FTZ R5, R8, R55 ;  /* 0x0000003708057220 */ /* 0x000fe40000410000 */
[----:B------:R-:W-:Y:S02]  /*e480*/  FMUL.FTZ R35, R23, R17 ;  /* 0x0000001117237220 */ /* 0x000fe40000410000 */
[----:B------:R-:W-:Y:S01]  /*e490*/  FFMA.FTZ R15, R4, R57, R5 ;  /* 0x00000039040f7223 */ /* 0x000fe20000010005 */
[----:B------:R-:W-:Y:S01]  /*e4a0*/  HADD2.F32 R5, -RZ, R14.H0_H0 ;  /* 0x2000000eff057230 */ /* 0x000fe20000004100 */
[----:B------:R-:W-:-:S02]  /*e4b0*/  FMUL.FTZ R14, R10, R7 ;  /* 0x000000070a0e7220 */ /* 0x000fc40000410000 */
[----:B------:R-:W-:Y:S02]  /*e4c0*/  FMUL.FTZ R55, R4, R55 ;  /* 0x0000003704377220 */ /* 0x000fe40000410000 */
[----:B------:R-:W-:Y:S02]  /*e4d0*/  FMUL.FTZ R17, R28, R17 ;  /* 0x000000111c117220 */ /* 0x000fe40000410000 */
[----:B------:R-:W-:Y:S02]  /*e4e0*/  FMUL.FTZ R7, R6, R7 ;  /* 0x0000000706077220 */ /* 0x000fe40000410000 */
[----:B------:R-:W-:Y:S02]  /*e4f0*/  FFMA.FTZ R25, R18, R31, -R25 ;  /* 0x0000001f12197223 */ /* 0x000fe40000010819 */
[----:B------:R-:W-:Y:S02]  /*e500*/  FFMA.FTZ R22, R11, R34, -R22 ;  /* 0x000000220b167223 */ /* 0x000fe40000010816 */
[----:B------:R-:W-:-:S02]  /*e510*/  FFMA.FTZ R30, R19, R40, -R30 ;  /* 0x00000028131e7223 */ /* 0x000fc4000001081e */
[----:B------:R-:W-:Y:S01]  /*e520*/  FFMA.FTZ R9, R9, R32, -R20 ;  /* 0x0000002009097223 */ /* 0x000fe20000010814 */
[----:B------:R-:W-:Y:S01]  /*e530*/  F2FP.PACK_AB R11, R22, R25 ;  /* 0x00000019160b723e */ /* 0x000fe200000000ff */
[----:B------:R-:W-:Y:S02]  /*e540*/  FFMA.FTZ R54, R21, R56, -R54 ;  /* 0x0000003815367223 */ /* 0x000fe40000010836 */
[----:B------:R-:W-:Y:S01]  /*e550*/  FFMA.FTZ R55, R8, R57, -R55 ;  /* 0x0000003908377223 */ /* 0x000fe20000010837 */
[----:B------:R-:W-:Y:S01]  /*e560*/  F2FP.PACK_AB R9, R9, R30 ;  /* 0x0000001e0909723e */ /* 0x000fe200000000ff */
[-C--:B------:R-:W-:Y:S02]  /*e570*/  FFMA.FTZ R17, R23, R16.reuse, -R17 ;  /* 0x0000001017117223 */ /* 0x080fe40000010811 */
[----:B------:R-:W-:Y:S01]  /*e580*/  FFMA.FTZ R10, R10, R5, -R7 ;  /* 0x000000050a0a7223 */ /* 0x000fe20000010807 */
[----:B------:R-:W-:Y:S01]  /*e590*/  F2FP.PACK_AB R7, R24, R29 ;  /* 0x0000001d1807723e */ /* 0x000fe200000000ff */
        /* <DEDUP_REMOVED lines=9> */
.L_x_682:
[----:B------:R-:W-:Y:S05]  /*e630*/  BSYNC B2 ;  /* 0x0000000000027941 */ /* 0x000fea0003800000 */
.L_x_664:
        /* <DEDUP_REMOVED lines=8> */
[----:B------:R-:W-:Y:S01]  /*e6c0*/  LEA.HI R180, R180, R37, RZ, 0x3 ;  /* 0x00000025b4b47211 */ /* 0x000fe200078f18ff */
[----:B------:R-:W-:Y:S01]  /*e6d0*/  IMAD.IADD R7, R7, 0x1, R4 ;  /* 0x0000000107077824 */ /* 0x000fe200078e0204 */
[----:B------:R-:W-:Y:S01]  /*e6e0*/  SHF.R.S32.HI R4, RZ, 0x4, R53 ;  /* 0x00000004ff047819 */ /* 0x000fe20000011435 */
[C---:B------:R-:W-:Y:S01]  /*e6f0*/  IMAD R10, R208.reuse, c[0x0][0x21c], R51 ;  /* 0x00008700d00a7a24 */ /* 0x040fe200078e0233 */
[----:B------:R-:W-:Y:S01]  /*e700*/  LOP3.LUT R181, R181, 0xfffffff8, RZ, 0xc0, !PT ;  /* 0xfffffff8b5b57812 */ /* 0x000fe200078ec0ff */
[----:B------:R-:W-:Y:S01]  /*e710*/  IMAD.WIDE.U32 R6, R208, c[0x0][0x218], R6 ;  /* 0x00008600d0067a25 */ /* 0x000fe200078e0006 */
[----:B------:R-:W-:Y:S01]  /*e720*/  LOP3.LUT R180, R180, 0xfffffff8, RZ, 0xc0, !PT ;  /* 0xfffffff8b4b47812 */ /* 0x000fe200078ec0ff */
[----:B------:R-:W-:Y:S01]  /*e730*/  UISETP.GE.AND UP0, UPT, UR8, 0x2, UPT ;  /* 0x000000020800788c */ /* 0x000fe2000bf06270 */
[----:B------:R-:W-:Y:S01]  /*e740*/  BAR.SYNC.DEFER_BLOCKING 0x0 ;  /* 0x0000000000007b1d */ /* 0x000fe20000010000 */
[----:B------:R-:W-:Y:S01]  /*e750*/  IMAD.SHL.U32 R9, R39, 0x40, RZ ;  /* 0x0000004027097824 */ /* 0x000fe200078e00ff */
[----:B------:R-:W-:Y:S01]  /*e760*/  IADD3 R5, P0, R6, UR24, RZ ;  /* 0x0000001806057c10 */ /* 0x000fe2000ff1e0ff */
[----:B------:R-:W-:Y:S01]  /*e770*/  IMAD.SHL.U32 R6, R50, 0x8, RZ ;  /* 0x0000000832067824 */ /* 0x000fe200078e00ff */
[----:B------:R-:W-:Y:S01]  /*e780*/  ISETP.GE.AND P2, PT, R38, c[0x0][0x1d4], PT ;  /* 0x0000750026007a0c */ /* 0x000fe20003f46270 */
[----:B------:R-:W-:Y:S01]  /*e790*/  IMAD.SHL.U32 R90, R49, 0x40, RZ ;  /* 0x00000040315a7824 */ /* 0x000fe200078e00ff */
[----:B------:R-:W-:Y:S01]  /*e7a0*/  IADD3.X R10, R7, UR10, R10, P0, !PT ;  /* 0x0000000a070a7c10 */ /* 0x000fe200087fe40a */
[----:B------:R-:W-:Y:S01]  /*e7b0*/  IMAD.SHL.U32 R91, R48, 0x40, RZ ;  /* 0x00000040305b7824 */ /* 0x000fe200078e00ff */
[----:B------:R-:W-:Y:S01]  /*e7c0*/  LEA R8, P0, R5, c[0x0][0x1f8], 0x1 ;  /* 0x00007e0005087a11 */ /* 0x000fe200078008ff */
[----:B------:R-:W-:Y:S01]  /*e7d0*/  IMAD.SHL.U32 R211, R0, 0x2, RZ ;  /* 0x0000000200d37824 */ /* 0x000fe200078e00ff */
[----:B------:R-:W-:-:S02]  /*e7e0*/  LOP3.LUT R9, R9, 0x1c0, RZ, 0xc0, !PT ;  /* 0x000001c009097812 */ /* 0x000fc400078ec0ff */
[----:B------:R-:W-:Y:S01]  /*e7f0*/  LEA.HI R7, R53, R4, RZ, 0x1 ;  /* 0x0000000435077211 */ /* 0x000fe200078f08ff */
[----:B------:R-:W1:Y:S01]  /*e800*/  SHFL.IDX PT, R30, R8, RZ, 0x181f ;  /* 0x00181fff081e7589 */ /* 0x000e6200000e0000 */
[----:B------:R-:W-:Y:S02]  /*e810*/  LEA.HI.X R10, R5, c[0x0][0x1fc], R10, 0x1, P0 ;  /* 0x00007f00050a7a11 */ /* 0x000fe400000f0c0a */
[----:B------:R-:W-:Y:S01]  /*e820*/  SHF.R.U32.HI R5, RZ, 0x3, R9 ;  /* 0x00000003ff057819 */ /* 0x000fe20000011609 */
[----:B------:R2:W3:Y:S01]  /*e830*/  SHFL.IDX PT, R20, R8, 0x1, 0x181f ;  /* 0x00381f0008147f89 */ /* 0x0004e200000e0000 */
[----:B------:R-:W-:Y:S02]  /*e840*/  LOP3.LUT R7, R7, 0xfffffffe, RZ, 0xc0, !PT ;  /* 0xfffffffe07077812 */ /* 0x000fe400078ec0ff */
[----:B------:R-:W-:Y:S02]  /*e850*/  LOP3.LUT R6, R9, 0x8, R6, 0xf8, !PT ;  /* 0x0000000809067812 */ /* 0x000fe400078ef806 */
[----:B------:R-:W-:Y:S01]  /*e860*/  LOP3.LUT P0, RZ, R39, 0x2, RZ, 0xc0, !PT ;  /* 0x0000000227ff7812 */ /* 0x000fe2000780c0ff */
[----:B------:R-:W-:Y:S01]  /*e870*/  IMAD.IADD R7, R4, 0x1, -R7 ;  /* 0x0000000104077824 */ /* 0x000fe200078e0a07 */
[----:B------:R-:W-:Y:S01]  /*e880*/  LOP3.LUT R6, R6, R5, RZ, 0x3c, !PT ;  /* 0x0000000506067212 */ /* 0x000fe200078e3cff */
[----:B------:R-:W-:Y:S01]  /*e890*/  SHFL.IDX PT, R4, R10, 0x1, 0x181f ;  /* 0x00381f000a047f89 */ /* 0x000fe200000e0000 */
[----:B------:R-:W-:-:S02]  /*e8a0*/  LOP3.LUT R90, R90, 0x1c0, RZ, 0xc0, !PT ;  /* 0x000001c05a5a7812 */ /* 0x000fc400078ec0ff */
[----:B------:R-:W-:Y:S01]  /*e8b0*/  LOP3.LUT R91, R91, 0xfffffe00, RZ, 0xc0, !PT ;  /* 0xfffffe005b5b7812 */ /* 0x000fe200078ec0ff */
[----:B------:R4:W5:Y:S01]  /*e8c0*/  SHFL.IDX PT, R5, R10, RZ, 0x181f ;  /* 0x00181fff0a057589 */ /* 0x00096200000e0000 */
[C---:B------:R-:W-:Y:S01]  /*e8d0*/  IMAD R205, R7.reuse, 0x200, R6 ;  /* 0x0000020007cd7824 */ /* 0x040fe200078e0206 */
[----:B------:R-:W-:Y:S01]  /*e8e0*/  P2R R12, PR, RZ, 0x8 ;  /* 0x00000008ff0c7803 */ /* 0x000fe20000000000 */
[----:B------:R-:W-:Y:S02]  /*e8f0*/  IMAD.SHL.U32 R7, R7, 0x8, RZ ;  /* 0x0000000807077824 */ /* 0x000fe400078e00ff */
[----:B------:R-:W-:-:S03]  /*e900*/  IMAD.SHL.U32 R205, R205, 0x2, RZ ;  /* 0x00000002cdcd7824 */ /* 0x000fc600078e00ff */
[----:B------:R-:W-:Y:S02]  /*e910*/  LOP3.LUT R7, R90, 0x8, R7, 0xf8, !PT ;  /* 0x000000085a077812 */ /* 0x000fe400078ef807 */
[----:B------:R-:W-:Y:S01]  /*e920*/  IADD3 R6, R205, 0x6100, RZ ;  /* 0x00006100cd067810 */ /* 0x000fe20007ffe0ff */
[----:B--2---:R-:W-:Y:S01]  /*e930*/  IMAD.WIDE R8, R89, 0x2, RZ ;  /* 0x0000000259087825 */ /* 0x004fe200078e02ff */
[----:B------:R-:W-:Y:S01]  /*e940*/  IADD3 R204, R205, 0x6120, RZ ;  /* 0x00006120cdcc7810 */ /* 0x000fe20007ffe0ff */
[----:B------:R-:W-:Y:S01]  /*e950*/  LDSM.16.M88.4 R60, [R205+0x6100] ;  /* 0x00610000cd3c783b */ /* 0x000fe20000000200 */
[----:B------:R-:W-:Y:S02]  /*e960*/  @P0 IADD3 R204, R6, -0x20, RZ ;  /* 0xffffffe006cc0810 */ /* 0x000fe40007ffe0ff */
[----:B-1----:R-:W-:Y:S01]  /*e970*/  IADD3 R40, P1, R30, R8, RZ ;  /* 0x000000081e287210 */ /* 0x002fe20007f3e0ff */
[----:B------:R-:W-:Y:S01]  /*e980*/  LDSM.16.M88.4 R52, [R205+0x6900] ;  /* 0x00690000cd34783b */ /* 0x000fe20000000200 */
[----:B---3--:R-:W-:-:S02]  /*e990*/  IADD3 R28, P0, R8, R20, RZ ;  /* 0x00000014081c7210 */ /* 0x008fc40007f1e0ff */
[----:B------:R-:W-:Y:S01]  /*e9a0*/  SHF.R.U32.HI R90, RZ, 0x3, R90 ;  /* 0x00000003ff5a7819 */ /* 0x000fe2000001165a */
[----:B------:R-:W-:Y:S01]  /*e9b0*/  LDSM.16.M88.4 R44, [R205+0x7100] ;  /* 0x00710000cd2c783b */ /* 0x000fe20000000200 */
[C---:B------:R-:W-:Y:S01]  /*e9c0*/  IADD3 R195, R204.reuse, 0x800, RZ ;  /* 0x00000800ccc37810 */ /* 0x040fe20007ffe0ff */
[----:B----4-:R-:W-:Y:S01]  /*e9d0*/  IMAD.WIDE R10, R181, 0x2, RZ ;  /* 0x00000002b50a7825 */ /* 0x010fe200078e02ff */
[----:B------:R-:W-:Y:S01]  /*e9e0*/  LOP3.LUT R90, R7, R90, RZ, 0x3c, !PT ;  /* 0x0000005a075a7212 */ /* 0x000fe200078e3cff */
[----:B------:R-:W-:Y:S01]  /*e9f0*/  LDSM.16.M88.4 R80, [R204] ;  /* 0x00000000cc50783b */ /* 0x000fe20000000200 */
[----:B------:R-:W-:Y:S01]  /*ea00*/  IADD3 R194, R204, 0x1000, RZ ;  /* 0x00001000ccc27810 */ /* 0x000fe20007ffe0ff */
[----:B-----5:R-:W-:Y:S01]  /*ea10*/  IMAD.X R41, R5, 0x1, R9, P1 ;  /* 0x0000000105297824 */ /* 0x020fe200008e0609 */
[----:B------:R-:W-:Y:S01]  /*ea20*/  IADD3 R14, P1, R30, R10, RZ ;  /* 0x0000000a1e0e7210 */ /* 0x000fe20007f3e0ff */
[----:B------:R-:W-:Y:S01]  /*ea30*/  IMAD.X R29, R9, 0x1, R4, P0 ;  /* 0x00000001091d7824 */ /* 0x000fe200000e0604 */
[----:B------:R-:W-:Y:S01]  /*ea40*/  IADD3 R22, P0, R10, R20, RZ ;  /* 0x000000140a167210 */ /* 0x000fe20007f1e0ff */
[----:B------:R-:W-:Y:S01]  /*ea50*/  IMAD.WIDE R8, R180, 0x2, RZ ;  /* 0x00000002b4087825 */ /* 0x000fe200078e02ff */
[----:B------:R-:W-:Y:S01]  /*ea60*/  LDSM.16.M88.4 R64, [R204+0x800] ;  /* 0x00080000cc40783b */ /* 0x000fe20000000200 */
[----:B------:R-:W-:-:S02]  /*ea70*/  IADD3 R193, R204, 0x1800, RZ ;  /* 0x00001800ccc17810 */ /* 0x000fc40007ffe0ff */
[----:B------:R-:W-:Y:S01]  /*ea80*/  IMAD.X R15, R5, 0x1, R11, P1 ;  /* 0x00000001050f7824 */ /* 0x000fe200008e060b */
[----:B------:R-:W-:Y:S01]  /*ea90*/  IADD3 R30, P1, R30, R8, RZ ;  /* 0x000000081e1e7210 */ /* 0x000fe20007f3e0ff */
[--C-:B------:R-:W-:Y:S01]  /*eaa0*/  IMAD.X R23, R11, 0x1, R4.reuse, P0 ;  /* 0x000000010b177824 */ /* 0x100fe200000e0604 */
[----:B------:R-:W-:Y:S01]  /*eab0*/  IADD3 R20, P0, R8, R20, RZ ;  /* 0x0000001408147210 */ /* 0x000fe20007f1e0ff */
[----:B------:R-:W-:Y:S01]  /*eac0*/  LDSM.16.M88.4 R32, [R204+0x1000] ;  /* 0x00100000cc20783b */ /* 0x000fe20000000200 */
[----:B------:R-:W-:Y:S01]  /*ead0*/  IADD3 R191, R204, 0x2000, RZ ;  /* 0x00002000ccbf7810 */ /* 0x000fe20007ffe0ff */
[----:B------:R-:W-:Y:S01]  /*eae0*/  IMAD.X R31, R5, 0x1, R9, P1 ;  /* 0x00000001051f7824 */ /* 0x000fe200008e0609 */
[----:B------:R-:W-:Y:S01]  /*eaf0*/  ISETP.GE.AND P1, PT, R89, c[0x0][0x1d4], PT ;  /* 0x0000750059007a0c */ /* 0x000fe20003f26270 */
[----:B------:R-:W-:Y:S01]  /*eb00*/  IMAD R5, R69, 0x400, R91 ;  /* 0x0000040045057824 */ /* 0x000fe200078e025b */
[----:B------:R-:W-:Y:S01]  /*eb10*/  LDSM.16.M88.4 R24, [R204+0x1800] ;  /* 0x00180000cc18783b */ /* 0x000fe20000000200 */
[----:B------:R-:W-:Y:S01]  /*eb20*/  IMAD.X R21, R9, 0x1, R4, P0 ;  /* 0x0000000109157824 */ /* 0x000fe200000e0604 */
[----:B------:R-:W-:Y:S01]  /*eb30*/  ISETP.LT.OR P0, PT, R36, 0x1, P1 ;  /* 0x000000012400780c */ /* 0x000fe20000f01670 */
[----:B------:R-:W-:Y:S01]  /*eb40*/  IMAD.IADD R0, R90, 0x1, R5 ;  /* 0x000000015a007824 */ /* 0x000fe200078e0205 */
[----:B------:R-:W-:Y:S01]  /*eb50*/  LDSM.16.M88.4 R8, [R205+0x7900] ;  /* 0x00790000cd08783b */ /* 0x000fe20000000200 */
[----:B------:R-:W-:-:S02]  /*eb60*/  ISETP.LT.OR P1, PT, R36, 0x21, P1 ;  /* 0x000000212400780c */ /* 0x000fc40000f21670 */
        /* <DEDUP_REMOVED lines=18> */
[----:B------:R-:W-:-:S09]  /*ec90*/  IADD3 R184, R204, 0x5800, RZ ;  /* 0x00005800ccb87810 */ /* 0x000fd20007ffe0ff */
[----:B------:R4:W-:Y:S01]  /*eca0*/  LDGSTS.E.BYPASS.LTC128B.128 [R211+0x2100], [R14.64], !P0 ;  /* 0x021000000ed37fae */ /* 0x0009e2000c101d54 */
[----:B------:R-:W-:-:S04]  /*ecb0*/  ISETP.GE.AND P0, PT, R37, c[0x0][0x1d4], PT ;  /* 0x0000750025007a0c */ /* 0x000fc80003f06270 */
[C---:B------:R-:W-:Y:S02]  /*ecc0*/  ISETP.LT.OR P3, PT, R36.reuse, 0x1, P0 ;  /* 0x000000012400780c */ /* 0x040fe40000761670 */
[----:B------:R-:W-:-:S11]  /*ecd0*/  ISETP.LT.OR P0, PT, R36, 0x21, P0 ;  /* 0x000000212400780c */ /* 0x000fd60000701670 */
[----:B------:R5:W-:Y:S01]  /*ece0*/  LDGSTS.E.BYPASS.LTC128B.128 [R211+0x4100], [R30.64], !P3 ;  /* 0x041000001ed37fae */ /* 0x000be2000d901d54 */
[----:B------:R-:W-:Y:S01]  /*ecf0*/  ISETP.NE.AND P3, PT, R12, RZ, PT ;  /* 0x000000ff0c00720c */ /* 0x000fe20003f65270 */
[----:B-1----:R-:W-:Y:S02]  /*ed00*/  HMMA.16816.F32 R56, R4, R52, RZ ;  /* 0x000000340438723c */ /* 0x002fe400000018ff */
[----:B------:R5:W-:Y:S01]  /*ed10*/  LDGSTS.E.BYPASS.LTC128B.128 [R211+0x1100], [R28.64], !P1 ;  /* 0x011000001cd37fae */ /* 0x000be2000c901d54 */
[----:B------:R-:W-:-:S04]  /*ed20*/  LOP3.LUT P1, RZ, R39, 0x4, RZ, 0xc0, !PT ;  /* 0x0000000427ff7812 */ /* 0x000fc8000782c0ff */
[----:B------:R-:W-:Y:S01]  /*ed30*/  SEL R0, R0, 0xffffffc0, !P1 ;  /* 0xffffffc000007807 */ /* 0x000fe20004800000 */
[----:B----4-:R-:W-:Y:S01]  /*ed40*/  HMMA.16816.F32 R12, R4, R60, RZ ;  /* 0x0000003c040c723c */ /* 0x010fe200000018ff */
[----:B------:R-:W-:-:S03]  /*ed50*/  ISETP.LT.OR P1, PT, R36, 0x21, P2 ;  /* 0x000000212400780c */ /* 0x000fc60001721670 */
[----:B------:R-:W-:Y:S02]  /*ed60*/  IMAD.IADD R200, R205, 0x1, R0 ;  /* 0x00000001cdc87824 */ /* 0x000fe400078e0200 */
[----:B------:R-:W-:Y:S02]  /*ed70*/  IMAD.IADD R192, R0, 0x1, R204 ;  /* 0x0000000100c07824 */ /* 0x000fe400078e02cc */
[C---:B------:R-:W-:Y:S06]  /*ed80*/  HMMA.16816.F32 R60, R4.reuse, R62, RZ ;  /* 0x0000003e043c723c */ /* 0x040fec00000018ff */
[----:B------:R1:W-:Y:S02]  /*ed90*/  LDGSTS.E.BYPASS.LTC128B.128 [R211+0x3100], [R22.64], !P1 ;  /* 0x0310000016d37fae */ /* 0x0003e4000c901d54 */
[----:B------:R-:W-:Y:S02]  /*eda0*/  HMMA.16816.F32 R48, R4, R44, RZ ;  /* 0x0000002c0430723c */ /* 0x000fe400000018ff */
[----:B------:R1:W-:Y:S01]  /*edb0*/  LDGSTS.E.BYPASS.LTC128B.128 [R211+0x5100], [R20.64], !P0 ;  /* 0x0510000014d37fae */ /* 0x0003e2000c101d54 */
[----:B------:R-:W-:-:S03]  /*edc0*/  PLOP3.LUT P0, PT, PT, PT, UP0, 0x80, 0x0 ;  /* 0x000000000000781c */ /* 0x000fc60003f0f008 */
[----:B------:R-:W-:Y:S02]  /*edd0*/  LDSM.16.M88.4 R36, [R201+0xc100] ;  /* 0x00c10000c924783b */ /* 0x000fe40000000200 */
[----:B--2---:R-:W-:Y:S02]  /*ede0*/  HMMA.16816.F32 R12, R16, R80, R12 ;  /* 0x00000050100c723c */ /* 0x004fe4000000180c */
[----:B------:R-:W2:Y:S04]  /*edf0*/  LDSM.16.M88.4 R76, [R200+0x6100] ;  /* 0x00610000c84c783b */ /* 0x000ea80000000200 */
[----:B------:R-:W-:Y:S02]  /*ee00*/  LDSM.16.M88.4 R84, [R192] ;  /* 0x00000000c054783b */ /* 0x000fe40000000200 */
[C---:B------:R-:W-:Y:S02]  /*ee10*/  HMMA.16816.F32 R52, R4.reuse, R54, RZ ;  /* 0x000000360434723c */ /* 0x040fe400000018ff */
[----:B------:R-:W-:Y:S04]  /*ee20*/  LDSM.16.M88.4 R72, [R200+0x6900] ;  /* 0x00690000c848783b */ /* 0x000fe80000000200 */
[----:B-----5:R-:W-:Y:S02]  /*ee30*/  LDSM.16.M88.4 R28, [R200+0x7100] ;  /* 0x00710000c81c783b */ /* 0x020fe40000000200 */
[C---:B------:R-:W-:Y:S02]  /*ee40*/  HMMA.16816.F32 R44, R4.reuse, R46, RZ ;  /* 0x0000002e042c723c */ /* 0x040fe400000018ff */
[----:B------:R-:W0:Y:S04]  /*ee50*/  LDGDEPBAR ;  /* 0x00000000000079af */ /* 0x000e280000000000 */
[----:B-1----:R-:W-:Y:S02]  /*ee60*/  LDSM.16.M88.4 R20, [R200+0x7900] ;  /* 0x00790000c814783b */ /* 0x002fe40000000200 */
[C---:B---3--:R-:W-:Y:S08]  /*ee70*/  HMMA.16816.F32 R40, R4.reuse, R8, RZ ;  /* 0x000000080428723c */ /* 0x048ff000000018ff */
[----:B------:R-:W-:Y:S01]  /*ee80*/  HMMA.16816.F32 R4, R4, R10, RZ ;  /* 0x0000000a0404723c */ /* 0x000fe200000018ff */
[----:B------:R-:W1:Y:S07]  /*ee90*/  LDSM.16.M88.4 R8, [R199+0xc100] ;  /* 0x00c10000c708783b */ /* 0x000e6e0000000200 */
        /* <DEDUP_REMOVED lines=51> */
[----:B------:R-:W5:Y:S03]  /*f1d0*/  LDSM.16.M88.4 R16, [R200+0x9900] ;  /* 0x00990000c810783b */ /* 0x000f660000000200 */
        /* <DEDUP_REMOVED lines=13> */
[----:B------:R-:W-:Y:S01]  /*f2b0*/  HMMA.16816.F32 R60, R8, R86, R60 ;  /* 0x00000056083c723c */ /* 0x000fe2000000183c */
[----:B------:R-:W-:Y:S07]  /*f2c0*/  LDSM.16.M88.4 R84, [R204+0x4000] ;  /* 0x00400000cc54783b */ /* 0x000fee0000000200 */
[----:B-1----:R-:W-:Y:S08]  /*f2d0*/  HMMA.16816.F32 R12, R28, R76, R12 ;  /* 0x0000004c1c0c723c */ /* 0x002ff0000000180c */
[C---:B------:R-:W-:Y:S08]  /*f2e0*/  HMMA.16816.F32 R56, R8.reuse, R80, R56 ;  /* 0x000000500838723c */ /* 0x040ff00000001838 */
[C---:B------:R-:W-:Y:S01]  /*f2f0*/  HMMA.16816.F32 R52, R8.reuse, R82, R52 ;  /* 0x000000520834723c */ /* 0x040fe20000001834 */
[----:B------:R-:W1:Y:S07]  /*f300*/  LDSM.16.M88.4 R80, [R202+0x14100] ;  /* 0x01410000ca50783b */ /* 0x000e6e0000000200 */
[C---:B----4-:R-:W-:Y:S08]  /*f310*/  HMMA.16816.F32 R48, R8.reuse, R20, R48 ;  /* 0x000000140830723c */ /* 0x050ff00000001830 */
        /* <DEDUP_REMOVED lines=19> */
[----:B------:R-:W-:Y:S01]  /*f450*/  HMMA.16816.F32 R60, R4, R26, R60 ;  /* 0x0000001a043c723c */ /* 0x000fe2000000183c */
[----:B------:R-:W-:Y:S07]  /*f460*/  LDSM.16.M88.4 R24, [R200+0xa900] ;  /* 0x00a90000c818783b */ /* 0x000fee0000000200 */
[----:B-1----:R-:W-:Y:S08]  /*f470*/  HMMA.16816.F32 R12, R80, R84, R12 ;  /* 0x00000054500c723c */ /* 0x002ff0000000180c */
        /* <DEDUP_REMOVED lines=9> */
[----:B------:R-:W1:Y:S03]  /*f510*/  LDSM.16.M88.4 R4, [R192+0x4000] ;  /* 0x00400000c004783b */ /* 0x000e660000000200 */
[----:B------:R-:W-:Y:S08]  /*f520*/  HMMA.16816.F32 R60, R80, R86, R60 ;  /* 0x00000056503c723c */ /* 0x000ff0000000183c */
[----:B--2---:R-:W-:Y:S08]  /*f530*/  HMMA.16816.F32 R12, R32, R28, R12 ;  /* 0x0000001c200c723c */ /* 0x004ff0000000180c */
        /* <DEDUP_REMOVED lines=10> */
[----:B------:R-:W-:Y:S08]  /*f5e0*/  HMMA.16816.F32 R60, R32, R30, R60 ;  /* 0x0000001e203c723c */ /* 0x000ff0000000183c */
[----:B-1----:R-:W-:Y:S07]  /*f5f0*/  HMMA.16816.F32 R12, R8, R4, R12 ;  /* 0x00000004080c723c */ /* 0x002fee000000180c */
[----:B------:R-:W-:Y:S01]  /*f600*/  LOP3.LUT R4, R90, R91, RZ, 0xfc, !PT ;  /* 0x0000005b5a047212 */ /* 0x000fe200078efcff */
[C---:B------:R-:W-:Y:S08]  /*f610*/  HMMA.16816.F32 R56, R32.reuse, R24, R56 ;  /* 0x000000182038723c */ /* 0x040ff00000001838 */
[C---:B------:R-:W-:Y:S08]  /*f620*/  HMMA.16816.F32 R52, R32.reuse, R26, R52 ;  /* 0x0000001a2034723c */ /* 0x040ff00000001834 */
[----:B------:R-:W-:Y:S01]  /*f630*/  HMMA.16816.F32 R48, R32, R20, R48 ;  /* 0x000000142030723c */ /* 0x000fe20000001830 */
[----:B------:R-:W-:-:S02]  /*f640*/  FMUL.FTZ R5, R12, c[0x0][0x320] ;  /* 0x0000c8000c057a20 */ /* 0x000fc40000410000 */
[----:B------:R-:W-:-:S04]  /*f650*/  FMUL.FTZ R0, R14, c[0x0][0x320] ;  /* 0x0000c8000e007a20 */ /* 0x000fc80000410000 */
[----:B------:R-:W1:Y:S01]  /*f660*/  MUFU.TANH R5, R5 ;  /* 0x0000000500057308 */ /* 0x000e620000002400 */
[C---:B------:R-:W-:Y:S07]  /*f670*/  HMMA.16816.F32 R44, R32.reuse, R22, R44 ;  /* 0x00000016202c723c */ /* 0x040fee000000182c */
[----:B------:R-:W1:Y:S01]  /*f680*/  MUFU.TANH R0, R0 ;  /* 0x0000000000007308 */ /* 0x000e620000002400 */
[C---:B------:R-:W-:Y:S07]  /*f690*/  HMMA.16816.F32 R40, R32.reuse, R16, R40 ;  /* 0x000000102028723c */ /* 0x040fee0000001828 */
[----:B------:R-:W-:Y:S01]  /*f6a0*/  SHF.R.S32.HI R16, RZ, 0x1f, R181 ;  /* 0x0000001fff107819 */ /* 0x000fe200000114b5 */
[----:B------:R-:W-:Y:S07]  /*f6b0*/  HMMA.16816.F32 R80, R32, R18, R80 ;  /* 0x000000122050723c */ /* 0x000fee0000001850 */
[----:B------:R-:W-:Y:S01]  /*f6c0*/  SHF.R.S32.HI R18, RZ, 0x1f, R89 ;  /* 0x0000001fff127819 */ /* 0x000fe20000011459 */
[C---:B------:R-:W-:Y:S07]  /*f6d0*/  HMMA.16816.F32 R60, R8.reuse, R6, R60 ;  /* 0x00000006083c723c */ /* 0x040fee000000183c */
[----:B------:R-:W-:Y:S01]  /*f6e0*/  FMUL.FTZ R6, R13, c[0x0][0x320] ;  /* 0x0000c8000d067a20 */ /* 0x000fe20000410000 */
[C---:B--2---:R-:W-:Y:S05]  /*f6f0*/  HMMA.16816.F32 R56, R8.reuse, R72, R56 ;  /* 0x000000480838723c */ /* 0x044fea0000001838 */
[----:B------:R-:W2:Y:S03]  /*f700*/  MUFU.TANH R6, R6 ;  /* 0x0000000600067308 */ /* 0x000ea60000002400 */
        /* <DEDUP_REMOVED lines=8> */
[----:B-12---:R-:W-:Y:S01]  /*f790*/  ULEA UR4, UR8, UR13, 0x6 ;  /* 0x0000000d08047291 */ /* 0x006fe2000f8e303f */
        /* <DEDUP_REMOVED lines=13> */
[C---:B------:R-:W-:Y:S01]  /*f870*/  SHF.L.U64.HI R17, R181.reuse, 0x1, R16 ;  /* 0x00000001b5117819 */ /* 0x040fe20000010210 */
[----:B------:R-:W-:Y:S01]  /*f880*/  IMAD.SHL.U32 R16, R181, 0x2, RZ ;  /* 0x00000002b5107824 */ /* 0x000fe200078e00ff */
[----:B------:R-:W-:Y:S01]  /*f890*/  IADD3 R19, -R88, 0x10, RZ ;  /* 0x0000001058137810 */ /* 0x000fe20007ffe1ff */
[----:B------:R-:W-:Y:S01]  /*f8a0*/  IMAD R209, R10, c[0x0][0x2b8], R209 ;  /* 0x0000ae000ad17a24 */ /* 0x000fe200078e02d1 */
[----:B------:R-:W-:Y:S02]  /*f8b0*/  SHF.L.U64.HI R11, R180, 0x1, R11 ;  /* 0x00000001b40b7819 */ /* 0x000fe4000001020b */
[----:B------:R-:W-:Y:S01]  /*f8c0*/  LOP3.LUT R19, R19, 0xf, RZ, 0xc0, !PT ;  /* 0x0000000f13137812 */ /* 0x000fe200078ec0ff */
[----:B------:R-:W-:Y:S01]  /*f8d0*/  IMAD.WIDE.U32 R12, R209, c[0x0][0x1e0], RZ ;  /* 0x00007800d10c7a25 */ /* 0x000fe200078e00ff */
[----:B------:R-:W-:-:S05]  /*f8e0*/  SHF.R.S32.HI R10, RZ, 0x1f, R209 ;  /* 0x0000001fff0a7819 */ /* 0x000fca00000114d1 */
[----:B------:R-:W-:-:S04]  /*f8f0*/  IMAD R10, R10, c[0x0][0x1e0], RZ ;  /* 0x000078000a0a7a24 */ /* 0x000fc800078e02ff */
[----:B------:R-:W-:-:S04]  /*f900*/  IMAD R7, R209, c[0x0][0x1e4], R10 ;  /* 0x00007900d1077a24 */ /* 0x000fc800078e020a */
[----:B------:R-:W-:Y:S01]  /*f910*/  IMAD.IADD R13, R13, 0x1, R7 ;  /* 0x000000010d0d7824 */ /* 0x000fe200078e0207 */
[----:B--2---:R-:W-:-:S03]  /*f920*/  SHF.R.S32.HI R7, RZ, 0x1f, R208 ;  /* 0x0000001fff077819 */ /* 0x004fc600000114d0 */
[----:B------:R-:W-:-:S04]  /*f930*/  IMAD.WIDE.U32 R8, R208, c[0x0][0x1f0], R12 ;  /* 0x00007c00d0087a25 */ /* 0x000fc800078e000c */
[----:B------:R-:W-:Y:S01]  /*f940*/  IMAD R7, R7, c[0x0][0x1f0], RZ ;  /* 0x00007c0007077a24 */ /* 0x000fe200078e02ff */
[----:B------:R-:W-:Y:S02]  /*f950*/  IADD3 R24, P0, R8, UR22, RZ ;  /* 0x0000001608187c10 */ /* 0x000fe4000ff1e0ff */
[----:B------:R-:W-:Y:S01]  /*f960*/  SEL R8, RZ, 0x10, P4 ;  /* 0x00000010ff087807 */ /* 0x000fe20002000000 */
[----:B------:R-:W-:-:S03]  /*f970*/  IMAD R7, R208, c[0x0][0x1f4], R7 ;  /* 0x00007d00d0077a24 */ /* 0x000fc600078e0207 */
[----:B------:R-:W-:Y:S02]  /*f980*/  IADD3 R22, -R8, 0x10, RZ ;  /* 0x0000001008167810 */ /* 0x000fe40007ffe1ff */
[----:B------:R-:W-:Y:S02]  /*f990*/  IADD3.X R7, R9, UR16, R7, P0, !PT ;  /* 0x0000001009077c10 */ /* 0x000fe400087fe407 */
[C---:B------:R-:W-:Y:S02]  /*f9a0*/  LEA R14, P0, R24.reuse, c[0x0][0x1c8], 0x1 ;  /* 0x00007200180e7a11 */ /* 0x040fe400078008ff */
[C---:B------:R-:W-:Y:S01]  /*f9b0*/  SHF.L.U64.HI R9, R89.reuse, 0x1, R18 ;  /* 0x0000000159097819 */ /* 0x040fe20000010212 */
[----:B------:R-:W-:Y:S01]  /*f9c0*/  IMAD.SHL.U32 R89, R89, 0x2, RZ ;  /* 0x0000000259597824 */ /* 0x000fe200078e00ff */
[----:B------:R-:W-:Y:S01]  /*f9d0*/  LEA.HI.X R24, R24, c[0x0][0x1cc], R7, 0x1, P0 ;  /* 0x0000730018187a11 */ /* 0x000fe200000f0c07 */
[----:B------:R-:W1:Y:S01]  /*f9e0*/  SHFL.IDX PT, R10, R14, 0x1, 0x181f ;  /* 0x00381f000e0a7f89 */ /* 0x000e6200000e0000 */
[----:B------:R-:W-:-:S02]  /*f9f0*/  SEL R7, RZ, 0x10, P6 ;  /* 0x00000010ff077807 */ /* 0x000fc40003000000 */
[----:B------:R-:W-:Y:S01]  /*fa00*/  LOP3.LUT R22, R22, 0xf, RZ, 0xc0, !PT ;  /* 0x0000000f16167812 */ /* 0x000fe200078ec0ff */
[----:B------:R-:W2:Y:S01]  /*fa10*/  SHFL.IDX PT, R12, R24, 0x1, 0x181f ;  /* 0x00381f00180c7f89 */ /* 0x000ea200000e0000 */
[----:B------:R-:W-:Y:S02]  /*fa20*/  IADD3 R21, -R7, 0x10, RZ ;  /* 0x0000001007157810 */ /* 0x000fe40007ffe1ff */
[----:B------:R-:W-:Y:S01]  /*fa30*/  ISETP.NE.U32.AND P2, PT, R8, RZ, PT ;  /* 0x000000ff0800720c */ /* 0x000fe20003f45070 */
[----:B------:R3:W4:Y:S01]  /*fa40*/  SHFL.IDX PT, R13, R14, RZ, 0x181f ;  /* 0x00181fff0e0d7589 */ /* 0x00072200000e0000 */
[----:B------:R-:W-:-:S03]  /*fa50*/  LOP3.LUT R21, R21, 0xf, RZ, 0xc0, !PT ;  /* 0x0000000f15157812 */ /* 0x000fc600078ec0ff */
[----:B------:R5:W4:Y:S01]  /*fa60*/  SHFL.IDX PT, R18, R24, RZ, 0x181f ;  /* 0x00181fff18127589 */ /* 0x000b2200000e0000 */
[----:B-1----:R-:W-:-:S04]  /*fa70*/  IADD3 R22, P1, P0, R22, R10, R89 ;  /* 0x0000000a16167210 */ /* 0x002fc8000783e059 */
[----:B--2---:R-:W-:Y:S02]  /*fa80*/  IADD3.X R23, RZ, R12, R9, P1, P0 ;  /* 0x0000000cff177210 */ /* 0x004fe40000fe0409 */
[----:B------:R-:W-:Y:S01]  /*fa90*/  IADD3 R20, P1, P0, R21, R10, R16 ;  /* 0x0000000a15147210 */ /* 0x000fe2000783e010 */
[----:B---3--:R-:W-:-:S03]  /*faa0*/  IMAD.SHL.U32 R14, R180, 0x2, RZ ;  /* 0x00000002b40e7824 */ /* 0x008fc600078e00ff */
[----:B------:R-:W-:Y:S02]  /*fab0*/  IADD3.X R21, RZ, R12, R17, P1, P0 ;  /* 0x0000000cff157210 */ /* 0x000fe40000fe0411 */
        /* <DEDUP_REMOVED lines=16> */
.L_x_707:
[----:B-12---:R-:W-:Y:S01]  /*fbc0*/  LEA.HI R16, R70, R71, RZ, 0x2 ;  /* 0x0000004746107211 */ /* 0x006fe200078f10ff */
[----:B------:R-:W-:Y:S01]  /*fbd0*/  UMOV UR4, 0xffffffc0 ;  /* 0xffffffc000047882 */ /* 0x000fe20000000000 */
[----:B------:R-:W-:Y:S01]  /*fbe0*/  LOP3.LUT R68, R68, 0xffffffe0, RZ, 0xc0, !PT ;  /* 0xffffffe044447812 */ /* 0x000fe200078ec0ff */
[----:B------:R-:W-:Y:S01]  /*fbf0*/  UIMAD UR4, UR8, UR4, 0x41 ;  /* 0x00000041080474a4 */ /* 0x000fe2000f8e0204 */
[----:B------:R-:W-:Y:S01]  /*fc00*/  LOP3.LUT R16, R16, 0xfffffffc, RZ, 0xc0, !PT ;  /* 0xfffffffc10107812 */ /* 0x000fe200078ec0ff */
[----:B------:R-:W-:Y:S01]  /*fc10*/  FMUL.FTZ R7, R60, c[0x0][0x320] ;  /* 0x0000c8003c077a20 */ /* 0x000fe20000410000 */
[----:B------:R-:W-:Y:S01]  /*fc20*/  SHF.R.S32.HI R18, RZ, 0x1f, R69 ;  /* 0x0000001fff127819 */ /* 0x000fe20000011445 */
[C---:B------:R-:W-:Y:S01]  /*fc30*/  IMAD.IADD R13, R71.reuse, 0x1, -R68 ;  /* 0x00000001470d7824 */ /* 0x040fe200078e0a44 */
[----:B------:R-:W-:Y:S01]  /*fc40*/  PLOP3.LUT P1, PT, PT, PT, UP2, 0x80, 0x0 ;  /* 0x000000000000781c */ /* 0x000fe20003f2f028 */
[----:B------:R-:W-:Y:S01]  /*fc50*/  IMAD.IADD R71, R71, 0x1, -R16 ;  /* 0x0000000147477824 */ /* 0x000fe200078e0a10 */
[----:B------:R-:W-:Y:S01]  /*fc60*/  LEA.HI R18, R18, R69, RZ, 0x3 ;  /* 0x0000004512127211 */ /* 0x000fe200078f18ff */
[----:B------:R-:W-:Y:S01]  /*fc70*/  FMUL.FTZ R8, R61, c[0x0][0x320] ;  /* 0x0000c8003d087a20 */ /* 0x000fe20000410000 */
[----:B------:R-:W-:Y:S01]  /*fc80*/  SHF.R.S32.HI R20, RZ, 0x1f, R13 ;  /* 0x0000001fff147819 */ /* 0x000fe2000001140d */
[----:B------:R-:W-:Y:S01]  /*fc90*/  FMUL.FTZ R11, R56, c[0x0][0x320] ;  /* 0x0000c800380b7a20 */ /* 0x000fe20000410000 */
[----:B------:R-:W-:Y:S01]  /*fca0*/  LOP3.LUT R18, R18, 0xffffff8, RZ, 0xc0, !PT ;  /* 0x0ffffff812127812 */ /* 0x000fe200078ec0ff */
[----:B------:R-:W1:Y:S01]  /*fcb0*/  MUFU.TANH R7, R7 ;  /* 0x0000000700077308 */ /* 0x000e620000002400 */
[----:B------:R-:W-:Y:S01]  /*fcc0*/  LEA.HI R20, R20, R13, RZ, 0x2 ;  /* 0x0000000d14147211 */ /* 0x000fe200078f10ff */
[----:B------:R-:W-:Y:S01]  /*fcd0*/  FMUL.FTZ R9, R57, c[0x0][0x320] ;  /* 0x0000c80039097a20 */ /* 0x000fe20000410000 */
[----:B------:R-:W-:Y:S01]  /*fce0*/  LEA.HI R16, R71, R71, RZ, 0x1 ;  /* 0x0000004747107211 */ /* 0x000fe200078f08ff */
[----:B------:R-:W-:Y:S01]  /*fcf0*/  IMAD.IADD R18, R69, 0x1, -R18 ;  /* 0x0000000145127824 */ /* 0x000fe200078e0a12 */
[----:B------:R-:W-:Y:S01]  /*fd00*/  LEA.HI.SX32 R17, R20, UR12, 0x1e ;  /* 0x0000000c14117c11 */ /* 0x000fe2000f8ff2ff */
[----:B------:R-:W-:Y:S01]  /*fd10*/  FMUL.FTZ R12, R52, c[0x0][0x320] ;  /* 0x0000c800340c7a20 */ /* 0x000fe20000410000 */
[----:B------:R-:W-:Y:S01]  /*fd20*/  LOP3.LUT R16, R16, 0x1ffffffe, RZ, 0xc0, !PT ;  /* 0x1ffffffe10107812 */ /* 0x000fe200078ec0ff */
[----:B------:R-:W2:Y:S01]  /*fd30*/  MUFU.TANH R8, R8 ;  /* 0x0000000800087308 */ /* 0x000ea20000002400 */
[----:B------:R-:W-:Y:S01]  /*fd40*/  PLOP3.LUT P0, PT, PT, PT, UP2, 0x80, 0x0 ;  /* 0x000000000000781c */ /* 0x000fe20003f0f028 */
[----:B------:R-:W-:Y:S01]  /*fd50*/  IMAD R17, R18, 0x10, R17 ;  /* 0x0000001012117824 */ /* 0x000fe200078e0211 */
[----:B------:R-:W-:Y:S01]  /*fd60*/  LOP3.LUT R20, R20, 0x7ffffffc, RZ, 0xc0, !PT ;  /* 0x7ffffffc14147812 */ /* 0x000fe200078ec0ff */
[----:B------:R-:W-:Y:S01]  /*fd70*/  IMAD.IADD R16, R71, 0x1, -R16 ;  /* 0x0000000147107824 */ /* 0x000fe200078e0a10 */
[----:B------:R-:W-:Y:S01]  /*fd80*/  UIADD3 UR8, UR8, -0x2, URZ ;  /* 0xfffffffe08087890 */ /* 0x000fe2000fffe03f */
[----:B------:R-:W-:Y:S01]  /*fd90*/  FMUL.FTZ R10, R53, c[0x0][0x320] ;  /* 0x0000c800350a7a20 */ /* 0x000fe20000410000 */
[----:B------:R-:W0:Y:S01]  /*fda0*/  LDGDEPBAR ;  /* 0x00000000000079af */ /* 0x000e220000000000 */
[----:B------:R-:W-:Y:S01]  /*fdb0*/  IMAD R182, R16, 0x8, R17 ;  /* 0x0000000810b67824 */ /* 0x000fe200078e0211 */
[----:B------:R-:W3:Y:S01]  /*fdc0*/  MUFU.TANH R11, R11 ;  /* 0x0000000b000b7308 */ /* 0x000ee20000002400 */
[----:B------:R-:W-:-:S02]  /*fdd0*/  IMAD.IADD R183, R13, 0x1, -R20 ;  /* 0x000000010db77824 */ /* 0x000fc400078e0a14 */
[----:B------:R-:W-:-:S04]  /*fde0*/  @P1 IMAD.HI.U32 R16, R182, c[0x0][0x2c8], RZ ;  /* 0x0000b200b6101a27 */ /* 0x000fc800078e00ff */
[----:B------:R-:W-:Y:S01]  /*fdf0*/  IMAD.MOV.U32 R17, RZ, RZ, R182 ;  /* 0x000000ffff117224 */ /* 0x000fe200078e00b6 */
[----:B------:R-:W-:Y:S01]  /*fe00*/  @P0 SHF.R.U32.HI R17, RZ, c[0x0][0x2cc], R16 ;  /* 0x0000b300ff110a19 */ /* 0x000fe20000011610 */
[----:B------:R-:W-:Y:S01]  /*fe10*/  IMAD.U32 R20, RZ, RZ, UR4 ;  /* 0x00000004ff147e24 */ /* 0x000fe2000f8e00ff */
[----:B------:R-:W4:Y:S01]  /*fe20*/  MUFU.TANH R9, R9 ;  /* 0x0000000900097308 */ /* 0x000f220000002400 */
[----:B------:R-:W-:Y:S01]  /*fe30*/  IMAD.SHL.U32 R183, R183, 0x2, RZ ;  /* 0x00000002b7b77824 */ /* 0x000fe200078e00ff */
[----:B------:R-:W-:Y:S01]  /*fe40*/  ULDC.64 UR4, c[0x0][0x2c8] ;  /* 0x0000b20000047ab9 */ /* 0x000fe20000000a00 */
[----:B------:R-:W5:Y:S01]  /*fe50*/  SHFL.IDX PT, R16, R17, RZ, 0x1c1f ;  /* 0x001c1fff11107589 */ /* 0x000f6200000e0000 */
[----:B------:R-:W-:Y:S01]  /*fe60*/  FMUL.FTZ R48, R48, c[0x0][0x320] ;  /* 0x0000c80030307a20 */ /* 0x000fe20000410000 */
[----:B------:R-:W-:Y:S01]  /*fe70*/  UIMAD.WIDE.U32 UR22, UR12, UR4, URZ ;  /* 0x000000040c1672a5 */ /* 0x000fe2000f8e003f */
[C---:B------:R-:W-:Y:S01]  /*fe80*/  IADD3 R25, -R183.reuse, UR9, R20 ;  /* 0x00000009b7197c10 */ /* 0x040fe2000fffe114 */
[----:B------:R-:W1:Y:S01]  /*fe90*/  SHFL.IDX PT, R26, R17, 0x1, 0x1c1f ;  /* 0x003c1f00111a7f89 */ /* 0x000e6200000e0000 */
[----:B------:R-:W-:Y:S01]  /*fea0*/  IADD3 R24, -R183, UR19, RZ ;  /* 0x00000013b7187c10 */ /* 0x000fe2000fffe1ff */
[----:B------:R-:W1:Y:S01]  /*feb0*/  MUFU.TANH R12, R12 ;  /* 0x0000000c000c7308 */ /* 0x000e620000002400 */
[----:B------:R-:W-:Y:S01]  /*fec0*/  IADD3 R25, R25, -UR17, RZ ;  /* 0x8000001119197c10 */ /* 0x000fe2000fffe0ff */
[----:B------:R-:W-:Y:S01]  /*fed0*/  FMUL.FTZ R49, R49, c[0x0][0x320] ;  /* 0x0000c80031317a20 */ /* 0x000fe20000410000 */
[----:B------:R-:W-:Y:S01]  /*fee0*/  @UP2 UMOV UR7, UR23 ;  /* 0x0000001700072c82 */ /* 0x000fe20008000000 */
[----:B------:R-:W-:Y:S01]  /*fef0*/  FMUL.FTZ R23, R15, c[0x0][0x320] ;  /* 0x0000c8000f177a20 */ /* 0x000fe20000410000 */
[----:B------:R-:W-:Y:S01]  /*ff00*/  @UP2 USHF.R.U32.HI UR12, URZ, UR5, UR7 ;  /* 0x000000053f0c2299 */ /* 0x000fe20008011607 */
[----:B------:R-:W-:-:S02]  /*ff10*/  FMUL.FTZ R44, R44, c[0x0][0x320] ;  /* 0x0000c8002c2c7a20 */ /* 0x000fc40000410000 */
[----:B------:R-:W2:Y:S01]  /*ff20*/  MUFU.TANH R10, R10 ;  /* 0x0000000a000a7308 */ /* 0x000ea20000002400 */
[----:B------:R-:W-:Y:S01]  /*ff30*/  FMUL.FTZ R45, R45, c[0x0][0x320] ;  /* 0x0000c8002d2d7a20 */ /* 0x000fe20000410000 */
[----:B------:R-:W-:Y:S01]  /*ff40*/  UIADD3 UR12, UR12, UR9, -UR17 ;  /* 0x000000090c0c7290 */ /* 0x000fe2000fffe811 */
[----:B------:R-:W-:Y:S02]  /*ff50*/  FMUL.FTZ R40, R40, c[0x0][0x320] ;  /* 0x0000c80028287a20 */ /* 0x000fe40000410000 */
[----:B------:R-:W-:Y:S01]  /*ff60*/  FMUL.FTZ R41, R41, c[0x0][0x320] ;  /* 0x0000c80029297a20 */ /* 0x000fe20000410000 */
[----:B------:R-:W-:Y:S01]  /*ff70*/  USHF.R.S32.HI UR4, URZ, 0x1f, UR12 ;  /* 0x0000001f3f047899 */ /* 0x000fe2000801140c */
[----:B------:R-:W-:Y:S01]  /*ff80*/  FMUL.FTZ R80, R80, c[0x0][0x320] ;  /* 0x0000c80050507a20 */ /* 0x000fe20000410000 */
[----:B------:R-:W2:Y:S01]  /*ff90*/  MUFU.TANH R159, R48 ;  /* 0x00000030009f7308 */ /* 0x000ea20000002400 */
[----:B------:R-:W-:Y:S01]  /*ffa0*/  FMUL.FTZ R81, R81, c[0x0][0x320] ;  /* 0x0000c80051517a20 */ /* 0x000fe20000410000 */
[----:B------:R-:W-:Y:S01]  /*ffb0*/  ULEA.HI UR4, UR4, UR12, URZ, 0x6 ;  /* 0x0000000c04047291 */ /* 0x000fe2000f8f303f */
[----:B-----5:R-:W-:-:S02]  /*ffc0*/  IMAD.IADD R13, R25, 0x1, R16 ;  /* 0x00000001190d7824 */ /* 0x020fc400078e0210 */
[----:B------:R-:W-:Y:S01]  /*ffd0*/  FMUL.FTZ R14, R62, c[0x0][0x320] ;  /* 0x0000c8003e0e7a20 */ /* 0x000fe20000410000 */
[----:B------:R-:W-:Y:S01]  /*ffe0*/  USHF.R.S32.HI UR7, URZ, 0x6, UR4 ;  /* 0x000000063f077899 */ /* 0x000fe20008011404 */
[----:B-1----:R-:W-:Y:S01]  /*fff0*/  IMAD.IADD R25, R25, 0x1, R26 ;  /* 0x0000000119197824 */ /* 0x002fe200078e021a */
[----:B------:R-:W-:Y:S01]  /*10000*/  IMNMX R20, R24, R13, PT ;  /* 0x0000000d18147217 */ /* 0x000fe20003800200 */
[----:B------:R-:W1:Y:S01]  /*10010*/  MUFU.TANH R167, R49 ;  /* 0x0000003100a77308 */ /* 0x000e620000002400 */
[----:B------:R-:W-:Y:S01]  /*10020*/  FMUL.FTZ R63, R63, c[0x0][0x320] ;  /* 0x0000c8003f3f7a20 */ /* 0x000fe20000410000 */
[----:B------:R-:W-:Y:S01]  /*10030*/  UISETP.LT.AND UP0, UPT, URZ, UR7, UPT ;  /* 0x000000073f00728c */ /* 0x000fe2000bf01270 */
[----:B------:R-:W-:Y:S01]  /*10040*/  ISETP.GT.AND P0, PT, R20, RZ, PT ;  /* 0x000000ff1400720c */ /* 0x000fe20003f04270 */
[----:B------:R-:W-:Y:S01]  /*10050*/  FMUL.FTZ R21, R58, c[0x0][0x320] ;  /* 0x0000c8003a157a20 */ /* 0x000fe20000410000 */
[C---:B------:R-:W-:Y:S01]  /*10060*/  ISETP.GT.AND P1, PT, R20.reuse, 0x1, PT ;  /* 0x000000011400780c */ /* 0x040fe20003f24270 */
[----:B------:R-:W-:Y:S01]  /*10070*/  FMUL.FTZ R22, R59, c[0x0][0x320] ;  /* 0x0000c8003b167a20 */ /* 0x000fe20000410000 */
[----:B------:R-:W-:Y:S01]  /*10080*/  FSEL R16, R5, -INF , P0 ;  /* 0xff80000005107808 */ /* 0x000fe20000000000 */
[----:B------:R-:W5:Y:S01]  /*10090*/  MUFU.TANH R165, R44 ;  /* 0x0000002c00a57308 */ /* 0x000f620000002400 */
[----:B------:R-:W-:Y:S01]  /*100a0*/  ISETP.GT.AND P0, PT, R20, 0x8, PT ;  /* 0x000000081400780c */ /* 0x000fe20003f04270 */
[----:B------:R-:W-:Y:S01]  /*100b0*/  FMUL.FTZ R19, R54, c[0x0][0x320] ;  /* 0x0000c80036137a20 */ /* 0x000fe20000410000 */
[----:B------:R-:W-:Y:S01]  /*100c0*/  FSEL R17, R6, -INF , P1 ;  /* 0xff80000006117808 */ /* 0x000fe20000800000 */
[----:B------:R-:W-:Y:S01]  /*100d0*/  FMUL.FTZ R18, R55, c[0x0][0x320] ;  /* 0x0000c80037127a20 */ /* 0x000fe20000410000 */
[----:B------:R-:W-:Y:S01]  /*100e0*/  ISETP.GT.AND P1, PT, R20, 0x9, PT ;  /* 0x000000091400780c */ /* 0x000fe20003f24270 */
[----:B------:R-:W-:Y:S01]  /*100f0*/  FMUL.FTZ R50, R50, c[0x0][0x320] ;  /* 0x0000c80032327a20 */ /* 0x000fe20000410000 */
[----:B------:R-:W-:Y:S01]  /*10100*/  FSEL R15, R7, -INF , P0 ;  /* 0xff800000070f7808 */ /* 0x000fe20000000000 */
[----:B------:R-:W1:Y:S01]  /*10110*/  MUFU.TANH R161, R45 ;  /* 0x0000002d00a17308 */ /* 0x000e620000002400 */
[----:B------:R-:W-:Y:S01]  /*10120*/  ISETP.GT.AND P0, PT, R20, 0x10, PT ;  /* 0x000000101400780c */ /* 0x000fe20003f04270 */
[----:B------:R-:W-:Y:S01]  /*10130*/  FMUL.FTZ R51, R51, c[0x0][0x320] ;  /* 0x0000c80033337a20 */ /* 0x000fe20000410000 */
[----:B--2---:R-:W-:Y:S01]  /*10140*/  FSEL R13, R8, -INF , P1 ;  /* 0xff800000080d7808 */ /* 0x004fe20000800000 */
[----:B------:R-:W-:Y:S01]  /*10150*/  FMUL.FTZ R46, R46, c[0x0][0x320] ;  /* 0x0000c8002e2e7a20 */ /* 0x000fe20000410000 */
[C---:B------:R-:W-:Y:S01]  /*10160*/  ISETP.GT.AND P1, PT, R20.reuse, 0x11, PT ;  /* 0x000000111400780c */ /* 0x040fe20003f24270 */
[----:B------:R-:W-:Y:S01]  /*10170*/  FMUL.FTZ R47, R47, c[0x0][0x320] ;  /* 0x0000c8002f2f7a20 */ /* 0x000fe20000410000 */
[----:B---3--:R-:W-:Y:S01]  /*10180*/  FSEL R11, R11, -INF , P0 ;  /* 0xff8000000b0b7808 */ /* 0x008fe20000000000 */
[----:B------:R-:W2:Y:S01]  /*10190*/  MUFU.TANH R147, R40 ;  /* 0x0000002800937308 */ /* 0x000ea20000002400 */
[----:B------:R-:W-:Y:S01]  /*101a0*/  ISETP.GT.AND P0, PT, R20, 0x18, PT ;  /* 0x000000181400780c */ /* 0x000fe20003f04270 */
[----:B------:R-:W-:Y:S01]  /*101b0*/  FMUL.FTZ R42, R42, c[0x0][0x320] ;  /* 0x0000c8002a2a7a20 */ /* 0x000fe20000410000 */
[----:B----4-:R-:W-:Y:S01]  /*101c0*/  FSEL R9, R9, -INF , P1 ;  /* 0xff80000009097808 */ /* 0x010fe20000800000 */
[----:B------:R-:W-:Y:S01]  /*101d0*/  FMUL.FTZ R43, R43, c[0x0][0x320] ;  /* 0x0000c8002b2b7a20 */ /* 0x000fe20000410000 */
[----:B------:R-:W-:Y:S01]  /*101e0*/  ISETP.GT.AND P1, PT, R20, 0x19, PT ;  /* 0x000000191400780c */ /* 0x000fe20003f24270 */
[----:B------:R-:W-:Y:S01]  /*101f0*/  FMUL.FTZ R82, R82, c[0x0][0x320] ;  /* 0x0000c80052527a20 */ /* 0x000fe20000410000 */
[----:B------:R-:W-:Y:S01]  /*10200*/  FSEL R7, R12, -INF , P0 ;  /* 0xff8000000c077808 */ /* 0x000fe20000000000 */
[----:B------:R-:W3:Y:S01]  /*10210*/  MUFU.TANH R145, R41 ;  /* 0x0000002900917308 */ /* 0x000ee20000002400 */
[----:B------:R-:W-:Y:S01]  /*10220*/  ISETP.GT.AND P0, PT, R20, 0x20, PT ;  /* 0x000000201400780c */ /* 0x000fe20003f04270 */
[----:B------:R-:W-:Y:S01]  /*10230*/  FMUL.FTZ R83, R83, c[0x0][0x320] ;  /* 0x0000c80053537a20 */ /* 0x000fe20000410000 */
[----:B------:R-:W-:Y:S01]  /*10240*/  FSEL R5, R10, -INF , P1 ;  /* 0xff8000000a057808 */ /* 0x000fe20000800000 */
[----:B------:R-:W-:Y:S01]  /*10250*/  IMAD.SHL.U32 R203, R4, 0x2, RZ ;  /* 0x0000000204cb7824 */ /* 0x000fe200078e00ff */
[C---:B------:R-:W-:Y:S01]  /*10260*/  ISETP.GT.AND P1, PT, R20.reuse, 0x21, PT ;  /* 0x000000211400780c */ /* 0x040fe20003f24270 */
[----:B------:R-:W-:Y:S01]  /*10270*/  USEL UR7, URZ, UR7, !UP0 ;  /* 0x000000073f077287 */ /* 0x000fe2000c000000 */
[----:B------:R-:W-:Y:S01]  /*10280*/  FSEL R159, R159, -INF , P0 ;  /* 0xff8000009f9f7808 */ /* 0x000fe20000000000 */
[----:B------:R-:W4:Y:S01]  /*10290*/  MUFU.TANH R143, R80 ;  /* 0x00000050008f7308 */ /* 0x000f220000002400 */
[----:B------:R-:W-:Y:S01]  /*102a0*/  ISETP.GT.AND P0, PT, R20, 0x28, PT ;  /* 0x000000281400780c */ /* 0x000fe20003f04270 */
[--C-:B------:R-:W-:Y:S01]  /*102b0*/  IMAD R198, R2, 0x2, R203.reuse ;  /* 0x0000000202c67824 */ /* 0x100fe200078e02cb */
[----:B-1----:R-:W-:Y:S01]  /*102c0*/  FSEL R167, R167, -INF , P1 ;  /* 0xff800000a7a77808 */ /* 0x002fe20000800000 */
[C---:B------:R-:W-:Y:S01]  /*102d0*/  IMAD R197, R3.reuse, 0x2, R203 ;  /* 0x0000000203c57824 */ /* 0x040fe200078e02cb */
[C---:B------:R-:W-:Y:S01]  /*102e0*/  ISETP.GT.AND P1, PT, R20.reuse, 0x29, PT ;  /* 0x000000291400780c */ /* 0x040fe20003f24270 */
[----:B------:R-:W-:Y:S01]  /*102f0*/  IMAD R196, R3, 0x2, R198 ;  /* 0x0000000203c47824 */ /* 0x000fe200078e02c6 */
[----:B-----5:R-:W-:Y:S01]  /*10300*/  FSEL R165, R165, -INF , P0 ;  /* 0xff800000a5a57808 */ /* 0x020fe20000000000 */
[----:B------:R-:W1:Y:S01]  /*10310*/  MUFU.TANH R141, R81 ;  /* 0x00000051008d7308 */ /* 0x000e620000002400 */
[C---:B------:R-:W-:Y:S01]  /*10320*/  ISETP.GT.AND P0, PT, R20.reuse, 0x30, PT ;  /* 0x000000301400780c */ /* 0x040fe20003f04270 */
[----:B------:R-:W-:Y:S01]  /*10330*/  LDSM.16.MT88.4 R124, [R203+0x100] ;  /* 0x00010000cb7c783b */ /* 0x000fe20000004200 */
[----:B------:R-:W-:Y:S01]  /*10340*/  FSEL R161, R161, -INF , P1 ;  /* 0xff800000a1a17808 */ /* 0x000fe20000800000 */
[----:B------:R-:W-:Y:S01]  /*10350*/  IMAD.U32 R214, RZ, RZ, UR8 ;  /* 0x00000008ffd67e24 */ /* 0x000fe2000f8e00ff */
[C---:B------:R-:W-:Y:S01]  /*10360*/  ISETP.GT.AND P1, PT, R20.reuse, 0x31, PT ;  /* 0x000000311400780c */ /* 0x040fe20003f24270 */
[----:B------:R-:W-:Y:S01]  /*10370*/  LDSM.16.MT88.4 R116, [R198+0x100] ;  /* 0x00010000c674783b */ /* 0x000fe20000004200 */
[----:B--2---:R-:W-:Y:S01]  /*10380*/  FSEL R147, R147, -INF , P0 ;  /* 0xff80000093937808 */ /* 0x004fe20000000000 */
[----:B------:R2:W5:Y:S01]  /*10390*/  MUFU.TANH R6, R23 ;  /* 0x0000001700067308 */ /* 0x0005620000002400 */
[----:B------:R-:W-:Y:S01]  /*103a0*/  ISETP.GT.AND P0, PT, R20, 0x38, PT ;  /* 0x000000381400780c */ /* 0x000fe20003f04270 */
[----:B------:R-:W-:Y:S01]  /*103b0*/  LDSM.16.MT88.4 R108, [R197+0x100] ;  /* 0x00010000c56c783b */ /* 0x000fe20000004200 */
[----:B---3--:R-:W-:-:S02]  /*103c0*/  FSEL R145, R145, -INF , P1 ;  /* 0xff80000091917808 */ /* 0x008fc40000800000 */
[----:B------:R-:W-:Y:S01]  /*103d0*/  IMNMX R24, R24, R25, PT ;  /* 0x0000001918187217 */ /* 0x000fe20003800200 */
[----:B------:R-:W-:Y:S01]  /*103e0*/  LDSM.16.MT88.4 R100, [R196+0x100] ;  /* 0x00010000c464783b */ /* 0x000fe20000004200 */
[----:B------:R-:W-:Y:S01]  /*103f0*/  ISETP.GT.AND P1, PT, R20, 0x39, PT ;  /* 0x000000391400780c */ /* 0x000fe20003f24270 */
[----:B------:R-:W3:Y:S01]  /*10400*/  MUFU.TANH R14, R14 ;  /* 0x0000000e000e7308 */ /* 0x000ee20000002400 */
[----:B----4-:R-:W-:Y:S01]  /*10410*/  FSEL R143, R143, -INF , P0 ;  /* 0xff8000008f8f7808 */ /* 0x010fe20000000000 */
[----:B------:R-:W-:Y:S01]  /*10420*/  LDSM.16.MT88.4 R56, [R197+0x2100] ;  /* 0x00210000c538783b */ /* 0x000fe20000004200 */
[C---:B------:R-:W-:Y:S02]  /*10430*/  ISETP.GT.AND P0, PT, R24.reuse, RZ, PT ;  /* 0x000000ff1800720c */ /* 0x040fe40003f04270 */
[----:B-1----:R-:W-:Y:S01]  /*10440*/  FSEL R141, R141, -INF , P1 ;  /* 0xff8000008d8d7808 */ /* 0x002fe20000800000 */
[----:B------:R-:W-:Y:S01]  /*10450*/  LDSM.16.MT88.4 R64, [R196+0x2100] ;  /* 0x00210000c440783b */ /* 0x000fe20000004200 */
[----:B------:R-:W-:Y:S01]  /*10460*/  ISETP.GT.AND P1, PT, R24, 0x1, PT ;  /* 0x000000011800780c */ /* 0x000fe20003f24270 */
[----:B------:R-:W1:Y:S01]  /*10470*/  MUFU.TANH R150, R63 ;  /* 0x0000003f00967308 */ /* 0x000e620000002400 */
[----:B------:R-:W-:Y:S01]  /*10480*/  FMNMX.FTZ R8, R16, R17, !PT ;  /* 0x0000001110087209 */ /* 0x000fe20007810000 */
[----:B------:R-:W-:Y:S01]  /*10490*/  LDSM.16.MT88.4 R72, [R203+0x4100] ;  /* 0x00410000cb48783b */ /* 0x000fe20000004200 */
[----:B--2---:R-:W-:-:S02]  /*104a0*/  FSEL R23, R0, -INF , P0 ;  /* 0xff80000000177808 */ /* 0x004fc40000000000 */
[----:B------:R-:W-:Y:S01]  /*104b0*/  ISETP.GT.AND P0, PT, R24, 0x8, PT ;  /* 0x000000081800780c */ /* 0x000fe20003f04270 */
[----:B------:R-:W-:Y:S01]  /*104c0*/  LDSM.16.MT88.4 R88, [R197+0x4100] ;  /* 0x00410000c558783b */ /* 0x000fe20000004200 */
[----:B-----5:R-:W-:Y:S01]  /*104d0*/  FSEL R20, R6, -INF , P1 ;  /* 0xff80000006147808 */ /* 0x020fe20000800000 */
[----:B------:R-:W2:Y:S01]  /*104e0*/  MUFU.TANH R21, R21 ;  /* 0x0000001500157308 */ /* 0x000ea20000002400 */
[----:B------:R-:W-:Y:S01]  /*104f0*/  FMNMX.FTZ R8, R15, R8, !PT ;  /* 0x000000080f087209 */ /* 0x000fe20007810000 */
[----:B------:R-:W-:Y:S01]  /*10500*/  LDSM.16.MT88.4 R136, [R198+0x900] ;  /* 0x00090000c688783b */ /* 0x000fe20000004200 */
[----:B------:R-:W-:Y:S02]  /*10510*/  ISETP.GT.AND P1, PT, R24, 0x9, PT ;  /* 0x000000091800780c */ /* 0x000fe40003f24270 */
[----:B---3--:R-:W-:Y:S01]  /*10520*/  FSEL R6, R14, -INF , P0 ;  /* 0xff8000000e067808 */ /* 0x008fe20000000000 */
[----:B------:R-:W-:Y:S01]  /*10530*/  LDSM.16.MT88.4 R32, [R197+0x900] ;  /* 0x00090000c520783b */ /* 0x000fe20000004200 */
[----:B------:R-:W-:Y:S01]  /*10540*/  FMNMX.FTZ R25, R23, R20, !PT ;  /* 0x0000001417197209 */ /* 0x000fe20007810000 */
[----:B------:R-:W3:Y:S01]  /*10550*/  MUFU.TANH R22, R22 ;  /* 0x0000001600167308 */ /* 0x000ee20000002400 */
[----:B------:R-:W-:Y:S01]  /*10560*/  FMNMX.FTZ R8, R13, R8, !PT ;  /* 0x000000080d087209 */ /* 0x000fe20007810000 */
[----:B------:R-:W-:Y:S01]  /*10570*/  LDSM.16.MT88.4 R28, [R196+0x900] ;  /* 0x00090000c41c783b */ /* 0x000fe20000004200 */
[----:B------:R-:W-:-:S02]  /*10580*/  ISETP.GT.AND P0, PT, R24, 0x10, PT ;  /* 0x000000101800780c */ /* 0x000fc40003f04270 */
[----:B-1----:R-:W-:Y:S02]  /*10590*/  FSEL R150, R150, -INF , P1 ;  /* 0xff80000096967808 */ /* 0x002fe40000800000 */
[----:B------:R-:W-:Y:S01]  /*105a0*/  FMNMX.FTZ R25, R6, R25, !PT ;  /* 0x0000001906197209 */ /* 0x000fe20007810000 */
[----:B------:R-:W1:Y:S01]  /*105b0*/  MUFU.TANH R19, R19 ;  /* 0x0000001300137308 */ /* 0x000e620000002400 */
[----:B------:R-:W-:Y:S02]  /*105c0*/  FMNMX.FTZ R8, R11, R8, !PT ;  /* 0x000000080b087209 */ /* 0x000fe40007810000 */
[----:B--2---:R-:W-:Y:S02]  /*105d0*/  FSEL R14, R21, -INF , P0 ;  /* 0xff800000150e7808 */ /* 0x004fe40000000000 */
[----:B------:R-:W-:Y:S02]  /*105e0*/  ISETP.GT.AND P1, PT, R24, 0x11, PT ;  /* 0x000000111800780c */ /* 0x000fe40003f24270 */
[----:B------:R-:W-:Y:S01]  /*105f0*/  FMNMX.FTZ R21, R150, R25, !PT ;  /* 0x0000001996157209 */ /* 0x000fe20007810000 */
[----:B------:R-:W2:Y:S01]  /*10600*/  MUFU.TANH R18, R18 ;  /* 0x0000001200127308 */ /* 0x000ea20000002400 */
[----:B------:R-:W-:-:S02]  /*10610*/  FMNMX.FTZ R0, R9, R8, !PT ;  /* 0x0000000809007209 */ /* 0x000fc40007810000 */
[----:B------:R-:W-:Y:S02]  /*10620*/  ISETP.GT.AND P0, PT, R24, 0x18, PT ;  /* 0x000000181800780c */ /* 0x000fe40003f04270 */
[----:B---3--:R-:W-:Y:S02]  /*10630*/  FSEL R12, R22, -INF , P1 ;  /* 0xff800000160c7808 */ /* 0x008fe40000800000 */
[----:B------:R-:W-:Y:S01]  /*10640*/  FMNMX.FTZ R21, R14, R21, !PT ;  /* 0x000000150e157209 */ /* 0x000fe20007810000 */
[----:B------:R-:W3:Y:S01]  /*10650*/  MUFU.TANH R172, R50 ;  /* 0x0000003200ac7308 */ /* 0x000ee20000002400 */
[----:B------:R-:W-:Y:S02]  /*10660*/  FMNMX.FTZ R0, R7, R0, !PT ;  /* 0x0000000007007209 */ /* 0x000fe40007810000 */
[----:B------:R-:W-:Y:S02]  /*10670*/  ISETP.GT.AND P1, PT, R24, 0x19, PT ;  /* 0x000000191800780c */ /* 0x000fe40003f24270 */
[----:B-1----:R-:W-:-:S02]  /*10680*/  FSEL R10, R19, -INF , P0 ;  /* 0xff800000130a7808 */ /* 0x002fc40000000000 */
[----:B------:R-:W-:Y:S01]  /*10690*/  FMNMX.FTZ R21, R12, R21, !PT ;  /* 0x000000150c157209 */ /* 0x000fe20007810000 */
[----:B------:R-:W1:Y:S01]  /*106a0*/  MUFU.TANH R51, R51 ;  /* 0x0000003300337308 */ /* 0x000e620000002400 */
[----:B------:R-:W-:Y:S02]  /*106b0*/  FMNMX.FTZ R0, R5, R0, !PT ;  /* 0x0000000005007209 */ /* 0x000fe40007810000 */
[----:B------:R-:W-:Y:S02]  /*106c0*/  ISETP.GT.AND P0, PT, R24, 0x20, PT ;  /* 0x000000201800780c */ /* 0x000fe40003f04270 */
[----:B--2---:R-:W-:Y:S02]  /*106d0*/  FSEL R8, R18, -INF , P1 ;  /* 0xff80000012087808 */ /* 0x004fe40000800000 */
        /* <DEDUP_REMOVED lines=12> */
[----:B------:R-:W-:Y:S01]  /*107a0*/  FMNMX.FTZ R0, R165, R0, !PT ;  /* 0x00000000a5007209 */ /* 0x000fe20007810000 */
[----:B------:R-:W-:Y:S01]  /*107b0*/  LDSM.16.MT88.4 R48, [R198+0x2100] ;  /* 0x00210000c630783b */ /* 0x000fe20000004200 */
[----:B------:R-:W-:Y:S02]  /*107c0*/  ISETP.GT.AND P1, PT, R24, 0x29, PT ;  /* 0x000000291800780c */ /* 0x000fe40003f24270 */
[----:B--2---:R-:W-:Y:S02]  /*107d0*/  FSEL R170, R170, -INF , P0 ;  /* 0xff800000aaaa7808 */ /* 0x004fe40000000000 */
[----:B------:R-:W-:Y:S01]  /*107e0*/  FMNMX.FTZ R21, R166, R21, !PT ;  /* 0x00000015a6157209 */ /* 0x000fe20007810000 */
[----:B------:R2:W4:Y:S01]  /*107f0*/  MUFU.TANH R142, R43 ;  /* 0x0000002b008e7308 */ /* 0x0005220000002400 */
        /* <DEDUP_REMOVED lines=9> */
[----:B------:R1:W5:Y:S01]  /*10890*/  MUFU.TANH R164, R83 ;  /* 0x0000005300a47308 */ /* 0x0003620000002400 */
[----:B------:R-:W-:Y:S01]  /*108a0*/  FMNMX.FTZ R0, R145, R0, !PT ;  /* 0x0000000091007209 */ /* 0x000fe20007810000 */
[----:B--2---:R-:W-:Y:S01]  /*108b0*/  LDSM.16.MT88.4 R40, [R203+0x2100] ;  /* 0x00210000cb28783b */ /* 0x004fe20000004200 */
[----:B------:R-:W-:Y:S02]  /*108c0*/  ISETP.GT.AND P1, PT, R24, 0x38, PT ;  /* 0x000000381800780c */ /* 0x000fe40003f24270 */
[----:B----4-:R-:W-:Y:S02]  /*108d0*/  FSEL R142, R142, -INF , P2 ;  /* 0xff8000008e8e7808 */ /* 0x010fe40001000000 */
[----:B------:R-:W-:Y:S02]  /*108e0*/  FMNMX.FTZ R21, R144, R21, !PT ;  /* 0x0000001590157209 */ /* 0x000fe40007810000 */
[----:B------:R-:W-:-:S02]  /*108f0*/  FMNMX.FTZ R0, R143, R0, !PT ;  /* 0x000000008f007209 */ /* 0x000fc40007810000 */
[----:B------:R-:W-:Y:S02]  /*10900*/  ISETP.GT.AND P0, PT, R24, 0x39, PT ;  /* 0x000000391800780c */ /* 0x000fe40003f04270 */
[----:B---3--:R-:W-:Y:S02]  /*10910*/  FSEL R140, R140, -INF , P1 ;  /* 0xff8000008c8c7808 */ /* 0x008fe40000800000 */
[----:B------:R-:W-:Y:S01]  /*10920*/  FMNMX.FTZ R21, R142, R21, !PT ;  /* 0x000000158e157209 */ /* 0x000fe20007810000 */
[----:B-1----:R-:W-:Y:S01]  /*10930*/  LDSM.16.MT88.4 R80, [R198+0x4100] ;  /* 0x00410000c650783b */ /* 0x002fe20000004200 */
[----:B------:R-:W-:Y:S02]  /*10940*/  FMNMX.FTZ R0, R141, R0, !PT ;  /* 0x000000008d007209 */ /* 0x000fe40007810000 */
[----:B-----5:R-:W-:Y:S02]  /*10950*/  FSEL R164, R164, -INF , P0 ;  /* 0xff800000a4a47808 */ /* 0x020fe40000000000 */
        /* <DEDUP_REMOVED lines=20> */
[----:B------:R-:W-:Y:S01]  /*10aa0*/  LDSM.16.MT88.4 R16, [R196+0x2900] ;  /* 0x00290000c410783b */ /* 0x000fe20000004200 */
[----:B------:R-:W-:Y:S01]  /*10ab0*/  FFMA.FTZ R149, R13, c[0x0][0x2d0], -R146 ;  /* 0x0000b4000d957a23 */ /* 0x000fe20000010892 */
[----:B------:R-:W-:Y:S01]  /*10ac0*/  MUFU.EX2 R156, R156 ;  /* 0x0000009c009c7308 */ /* 0x000fe20000000800 */
[--C-:B------:R-:W-:Y:S01]  /*10ad0*/  FFMA.FTZ R155, R23, c[0x0][0x2d0], -R163.reuse ;  /* 0x0000b400179b7a23 */ /* 0x100fe200000108a3 */
[----:B------:R-:W-:Y:S01]  /*10ae0*/  ISETP.GE.AND P0, PT, R214, UR7, PT ;  /* 0x00000007d6007c0c */ /* 0x000fe2000bf06270 */
[----:B------:R-:W-:-:S02]  /*10af0*/  FFMA.FTZ R158, R20, c[0x0][0x2d0], -R163 ;  /* 0x0000b400149e7a23 */ /* 0x000fc400000108a3 */
[--C-:B------:R-:W-:Y:S01]  /*10b00*/  FFMA.FTZ R157, R6, c[0x0][0x2d0], -R163.reuse ;  /* 0x0000b400069d7a23 */ /* 0x100fe200000108a3 */
[----:B------:R-:W-:Y:S01]  /*10b10*/  LDSM.16.MT88.4 R20, [R203+0x900] ;  /* 0x00090000cb14783b */ /* 0x000fe20000004200 */
[----:B------:R-:W-:Y:S01]  /*10b20*/  FFMA.FTZ R150, R150, c[0x0][0x2d0], -R163 ;  /* 0x0000b40096967a23 */ /* 0x000fe200000108a3 */
[----:B------:R-:W1:Y:S01]  /*10b30*/  MUFU.EX2 R153, R153 ;  /* 0x0000009900997308 */ /* 0x000e620000000800 */
[--C-:B------:R-:W-:Y:S02]  /*10b40*/  FFMA.FTZ R148, R7, c[0x0][0x2d0], -R146.reuse ;  /* 0x0000b40007947a23 */ /* 0x100fe40000010892 */
[--C-:B------:R-:W-:Y:S02]  /*10b50*/  FFMA.FTZ R133, R5, c[0x0][0x2d0], -R146.reuse ;  /* 0x0000b40005857a23 */ /* 0x100fe40000010892 */
[----:B------:R-:W2:Y:S01]  /*10b60*/  LDSM.16.MT88.4 R4, [R196+0x4100] ;  /* 0x00410000c404783b */ /* 0x000ea20000004200 */
[--C-:B------:R-:W-:Y:S02]  /*10b70*/  FFMA.FTZ R152, R11, c[0x0][0x2d0], -R146.reuse ;  /* 0x0000b4000b987a23 */ /* 0x100fe40000010892 */
[----:B------:R-:W-:Y:S01]  /*10b80*/  MUFU.EX2 R154, R154 ;  /* 0x0000009a009a7308 */ /* 0x000fe20000000800 */
[----:B------:R-:W-:-:S02]  /*10b90*/  FFMA.FTZ R135, R9, c[0x0][0x2d0], -R146 ;  /* 0x0000b40009877a23 */ /* 0x000fc40000010892 */
[--C-:B------:R-:W-:Y:S02]  /*10ba0*/  FFMA.FTZ R3, R10, c[0x0][0x2d0], -R163.reuse ;  /* 0x0000b4000a037a23 */ /* 0x100fe400000108a3 */
[--C-:B------:R-:W-:Y:S02]  /*10bb0*/  FFMA.FTZ R2, R8, c[0x0][0x2d0], -R163.reuse ;  /* 0x0000b40008027a23 */ /* 0x100fe400000108a3 */
[----:B------:R-:W3:Y:S01]  /*10bc0*/  LDSM.16.MT88.4 R8, [R203+0x2900] ;  /* 0x00290000cb08783b */ /* 0x000ee20000004200 */
        /* <DEDUP_REMOVED lines=24> */
[--C-:B------:R-:W-:Y:S01]  /*10d50*/  FFMA.FTZ R173, R142, c[0x0][0x2d0], -R163.reuse ;  /* 0x0000b4008ead7a23 */ /* 0x100fe200000108a3 */
[----:B------:R-:W-:Y:S01]  /*10d60*/  LDSM.16.MT88.4 R144, [R203+0x1900] ;  /* 0x00190000cb90783b */ /* 0x000fe20000004200 */
        /* <DEDUP_REMOVED lines=97> */
[C---:B--2---:R-:W-:Y:S08]  /*11380*/  HMMA.16816.F32 R68, R4.reuse, R20, R68 ;  /* 0x000000140444723c */ /* 0x044ff00000001844 */
[C---:B------:R-:W-:Y:S01]  /*11390*/  HMMA.16816.F32 R72, R4.reuse, R22, R72 ;  /* 0x000000160448723c */ /* 0x040fe20000001848 */
[----:B------:R-:W-:Y:S07]  /*113a0*/  LDSM.16.MT88.4 R20, [R203+0x5100] ;  /* 0x00510000cb14783b */ /* 0x000fee0000004200 */
[C---:B---3--:R-:W-:Y:S08]  /*113b0*/  HMMA.16816.F32 R84, R4.reuse, R12, R84 ;  /* 0x0000000c0454723c */ /* 0x048ff00000001854 */
[C---:B------:R-:W-:Y:S01]  /*113c0*/  HMMA.16816.F32 R88, R4.reuse, R14, R88 ;  /* 0x0000000e0458723c */ /* 0x040fe20000001858 */
[----:B------:R-:W2:Y:S07]  /*113d0*/  LDSM.16.MT88.4 R12, [R198+0x1100] ;  /* 0x00110000c60c783b */ /* 0x000eae0000004200 */
        /* <DEDUP_REMOVED lines=33> */
[----:B------:R-:W-:Y:S07]  /*115f0*/  LDSM.16.MT88.4 R16, [R203+0x5900] ;  /* 0x00590000cb10783b */ /* 0x000fee0000004200 */
[C---:B------:R-:W-:Y:S01]  /*11600*/  HMMA.16816.F32 R100, R4.reuse, R30, R100 ;  /* 0x0000001e0464723c */ /* 0x040fe20000001864 */
[----:B------:R-:W-:Y:S07]  /*11610*/  LDSM.16.MT88.4 R28, [R198+0x3900] ;  /* 0x00390000c61c783b */ /* 0x000fee0000004200 */
        /* <DEDUP_REMOVED lines=8> */
[----:B------:R-:W3:Y:S07]  /*116a0*/  LDSM.16.MT88.4 R32, [R203+0x3900] ;  /* 0x00390000cb20783b */ /* 0x000eee0000004200 */
[C---:B------:R-:W-:Y:S08]  /*116b0*/  HMMA.16816.F32 R44, R4.reuse, R24, R44 ;  /* 0x00000018042c723c */ /* 0x040ff0000000182c */
[C---:B------:R-:W-:Y:S01]  /*116c0*/  HMMA.16816.F32 R48, R4.reuse, R26, R48 ;  /* 0x0000001a0430723c */ /* 0x040fe20000001830 */
[----:B------:R-:W4:Y:S07]  /*116d0*/  LDSM.16.MT88.4 R24, [R197+0x3900] ;  /* 0x00390000c518783b */ /* 0x000f2e0000004200 */
[C---:B--2---:R-:W-:Y:S08]  /*116e0*/  HMMA.16816.F32 R92, R4.reuse, R12, R92 ;  /* 0x0000000c045c723c */ /* 0x044ff0000000185c */
[----:B------:R-:W-:Y:S01]  /*116f0*/  HMMA.16816.F32 R96, R4, R14, R96 ;  /* 0x0000000e0460723c */ /* 0x000fe20000001860 */
[----:B------:R-:W2:Y:S06]  /*11700*/  LDSM.16.MT88.4 R12, [R198+0x5900] ;  /* 0x00590000c60c783b */ /* 0x000eac0000004200 */
        /* <DEDUP_REMOVED lines=15> */
[C---:B------:R-:W-:Y:S08]  /*11800*/  HMMA.16816.F32 R68, R4.reuse, R16, R68 ;  /* 0x000000100444723c */ /* 0x040ff00000001844 */
[C---:B------:R-:W-:Y:S01]  /*11810*/  HMMA.16816.F32 R72, R4.reuse, R18, R72 ;  /* 0x000000120448723c */ /* 0x040fe20000001848 */
[----:B------:R-:W5:Y:S07]  /*11820*/  LDSM.16.MT88.4 R16, [R196+0x5900] ;  /* 0x00590000c410783b */ /* 0x000f6e0000004200 */
[C---:B------:R-:W-:Y:S08]  /*11830*/  HMMA.16816.F32 R128, R4.reuse, R144, R128 ;  /* 0x000000900480723c */ /* 0x040ff00000001880 */
[C---:B------:R-:W-:Y:S08]  /*11840*/  HMMA.16816.F32 R124, R4.reuse, R146, R124 ;  /* 0x00000092047c723c */ /* 0x040ff0000000187c */
[C---:B------:R-:W-:Y:S08]  /*11850*/  HMMA.16816.F32 R120, R4.reuse, R140, R120 ;  /* 0x0000008c0478723c */ /* 0x040ff00000001878 */
[C---:B------:R-:W-:Y:S08]  /*11860*/  HMMA.16816.F32 R116, R4.reuse, R142, R116 ;  /* 0x0000008e0474723c */ /* 0x040ff00000001874 */
[C---:B------:R-:W-:Y:S08]  /*11870*/  HMMA.16816.F32 R112, R4.reuse, R136, R112 ;  /* 0x000000880470723c */ /* 0x040ff00000001870 */
[C---:B------:R-:W-:Y:S08]  /*11880*/  HMMA.16816.F32 R108, R4.reuse, R138, R108 ;  /* 0x0000008a046c723c */ /* 0x040ff0000000186c */
[C---:B---3--:R-:W-:Y:S08]  /*11890*/  HMMA.16816.F32 R36, R4.reuse, R32, R36 ;  /* 0x000000200424723c */ /* 0x048ff00000001824 */
[C---:B------:R-:W-:Y:S08]  /*118a0*/  HMMA.16816.F32 R40, R4.reuse, R34, R40 ;  /* 0x000000220428723c */ /* 0x040ff00000001828 */
[C---:B------:R-:W-:Y:S08]  /*118b0*/  HMMA.16816.F32 R44, R4.reuse, R28, R44 ;  /* 0x0000001c042c723c */ /* 0x040ff0000000182c */
[C---:B------:R-:W-:Y:S08]  /*118c0*/  HMMA.16816.F32 R48, R4.reuse, R30, R48 ;  /* 0x0000001e0430723c */ /* 0x040ff00000001830 */
[C---:B----4-:R-:W-:Y:S08]  /*118d0*/  HMMA.16816.F32 R52, R4.reuse, R24, R52 ;  /* 0x000000180434723c */ /* 0x050ff00000001834 */
[C---:B------:R-:W-:Y:S08]  /*118e0*/  HMMA.16816.F32 R56, R4.reuse, R26, R56 ;  /* 0x0000001a0438723c */ /* 0x040ff00000001838 */
[C---:B------:R-:W-:Y:S08]  /*118f0*/  HMMA.16816.F32 R60, R4.reuse, R20, R60 ;  /* 0x00000014043c723c */ /* 0x040ff0000000183c */
[C---:B------:R-:W-:Y:S08]  /*11900*/  HMMA.16816.F32 R64, R4.reuse, R22, R64 ;  /* 0x000000160440723c */ /* 0x040ff00000001840 */
[C---:B--2---:R-:W-:Y:S08]  /*11910*/  HMMA.16816.F32 R76, R4.reuse, R12, R76 ;  /* 0x0000000c044c723c */ /* 0x044ff0000000184c */
[C---:B------:R-:W-:Y:S08]  /*11920*/  HMMA.16816.F32 R80, R4.reuse, R14, R80 ;  /* 0x0000000e0450723c */ /* 0x040ff00000001850 */
[C---:B-1----:R-:W-:Y:S08]  /*11930*/  HMMA.16816.F32 R84, R4.reuse, R8, R84 ;  /* 0x000000080454723c */ /* 0x042ff00000001854 */
[C---:B------:R-:W-:Y:S08]  /*11940*/  HMMA.16816.F32 R88, R4.reuse, R10, R88 ;  /* 0x0000000a0458723c */ /* 0x040ff00000001858 */
[C---:B-----5:R-:W-:Y:S08]  /*11950*/  HMMA.16816.F32 R92, R4.reuse, R16, R92 ;  /* 0x00000010045c723c */ /* 0x060ff0000000185c */
[----:B------:R-:W-:Y:S01]  /*11960*/  HMMA.16816.F32 R96, R4, R18, R96 ;  /* 0x000000120460723c */ /* 0x000fe20000001860 */
[----:B------:R-:W-:Y:S07]  /*11970*/  @!P0 BRA `(.L_x_708) ;  /* 0x000034a000008947 */ /* 0x000fee0003800000 */
[----:B------:R-:W1:Y:S01]  /*11980*/  S2R R5, SR_TID.X ;  /* 0x0000000000057919 */ /* 0x000e620000002100 */
[----:B------:R-:W-:Y:S01]  /*11990*/  PLOP3.LUT P1, PT, PT, PT, UP2, 0x80, 0x0 ;  /* 0x000000000000781c */ /* 0x000fe20003f2f028 */
[----:B------:R-:W-:Y:S01]  /*119a0*/  IMAD.MOV.U32 R3, RZ, RZ, R0 ;  /* 0x000000ffff037224 */ /* 0x000fe200078e0000 */
[----:B------:R-:W-:Y:S01]  /*119b0*/  PLOP3.LUT P0, PT, PT, PT, UP2, 0x80, 0x0 ;  /* 0x000000000000781c */ /* 0x000fe20003f0f028 */
[----:B------:R-:W-:Y:S01]  /*119c0*/  IMAD.MOV.U32 R2, RZ, RZ, R132 ;  /* 0x000000ffff027224 */ /* 0x000fe200078e0084 */
[----:B------:R-:W-:Y:S01]  /*119d0*/  SHF.R.S32.HI R0, RZ, 0x1f, R181 ;  /* 0x0000001fff007819 */ /* 0x000fe200000114b5 */
[----:B------:R-:W-:Y:S01]  /*119e0*/  IMAD.MOV.U32 R225, RZ, RZ, R214 ;  /* 0x000000ffffe17224 */ /* 0x000fe200078e00d6 */
[----:B------:R-:W-:Y:S01]  /*119f0*/  SHF.R.S32.HI R215, RZ, 0x1f, R180 ;  /* 0x0000001fffd77819 */ /* 0x000fe200000114b4 */
[C---:B------:R-:W-:Y:S01]  /*11a00*/  IMAD.SHL.U32 R220, R181.reuse, 0x2, RZ ;  /* 0x00000002b5dc7824 */ /* 0x040fe200078e00ff */
[----:B------:R-:W-:Y:S01]  /*11a10*/  SEL R219, RZ, 0x10, P6 ;  /* 0x00000010ffdb7807 */ /* 0x000fe20003000000 */
[----:B------:R-:W-:Y:S01]  /*11a20*/  IMAD.SHL.U32 R218, R180, 0x2, RZ ;  /* 0x00000002b4da7824 */ /* 0x000fe200078e00ff */
[----:B------:R-:W-:Y:S01]  /*11a30*/  SEL R216, RZ, 0x10, P5 ;  /* 0x00000010ffd87807 */ /* 0x000fe20002800000 */
[----:B------:R-:W-:Y:S01]  /*11a40*/  IMAD.MOV.U32 R224, RZ, RZ, 0x1 ;  /* 0x00000001ffe07424 */ /* 0x000fe200078e00ff */
[----:B------:R-:W-:Y:S01]  /*11a50*/  SHF.L.U64.HI R221, R181, 0x1, R0 ;  /* 0x00000001b5dd7819 */ /* 0x000fe20000010200 */
[----:B------:R-:W-:Y:S01]  /*11a60*/  @P1 IMAD.HI.U32 R223, R182, c[0x0][0x2c8], RZ ;  /* 0x0000b200b6df1a27 */ /* 0x000fe200078e00ff */
[----:B------:R-:W-:Y:S01]  /*11a70*/  SHF.L.U64.HI R215, R180, 0x1, R215 ;  /* 0x00000001b4d77819 */ /* 0x000fe200000102d7 */
[----:B------:R-:W-:-:S02]  /*11a80*/  ULDC UR5, c[0x0][0x210] ;  /* 0x0000840000057ab9 */ /* 0x000fc40000000800 */
[----:B------:R-:W-:Y:S01]  /*11a90*/  ULDC UR4, c[0x0][0x1e8] ;  /* 0x00007a0000047ab9 */ /* 0x000fe20000000800 */
[----:B------:R-:W-:Y:S01]  /*11aa0*/  @P0 SHF.R.U32.HI R223, RZ, c[0x0][0x2cc], R223 ;  /* 0x0000b300ffdf0a19 */ /* 0x000fe200000116df */
[----:B------:R-:W-:Y:S02]  /*11ab0*/  UIMAD UR5, UR11, UR5, URZ ;  /* 0x000000050b0572a4 */ /* 0x000fe4000f8e023f */
[----:B------:R-:W-:Y:S01]  /*11ac0*/  UIMAD UR4, UR11, UR4, URZ ;  /* 0x000000040b0472a4 */ /* 0x000fe2000f8e023f */
[----:B-1----:R-:W-:-:S04]  /*11ad0*/  SHF.R.S32.HI R222, RZ, 0x1f, R5 ;  /* 0x0000001fffde7819 */ /* 0x002fc80000011405 */
[----:B------:R-:W-:-:S04]  /*11ae0*/  LEA.HI R222, R222, R5, RZ, 0x3 ;  /* 0x00000005dede7211 */ /* 0x000fc800078f18ff */
[----:B------:R-:W-:-:S05]  /*11af0*/  LOP3.LUT R222, R222, 0xfffffff8, RZ, 0xc0, !PT ;  /* 0xfffffff8dede7812 */ /* 0x000fca00078ec0ff */
[----:B------:R-:W-:-:S04]  /*11b00*/  IMAD.IADD R222, R5, 0x1, -R222 ;  /* 0x0000000105de7824 */ /* 0x000fc800078e0ade */
[----:B------:R-:W-:-:S05]  /*11b10*/  IMAD.SHL.U32 R222, R222, 0x8, RZ ;  /* 0x00000008dede7824 */ /* 0x000fca00078e00ff */
[----:B------:R-:W-:-:S04]  /*11b20*/  SHF.R.S32.HI R217, RZ, 0x1f, R222 ;  /* 0x0000001fffd97819 */ /* 0x000fc800000114de */
[C---:B------:R-:W-:Y:S01]  /*11b30*/  SHF.L.U64.HI R217, R222.reuse, 0x1, R217 ;  /* 0x00000001ded97819 */ /* 0x040fe200000102d9 */
[----:B------:R-:W-:Y:S02]  /*11b40*/  IMAD.SHL.U32 R222, R222, 0x2, RZ ;  /* 0x00000002dede7824 */ /* 0x000fe400078e00ff */
.L_x_711:
[----:B------:R-:W-:Y:S04]  /*11b50*/  DEPBAR.LE SB0, 0x0 ;  /* 0x000080000000791a */ /* 0x000fe80000000000 */
[----:B------:R-:W-:Y:S01]  /*11b60*/  BAR.SYNC.DEFER_BLOCKING 0x0 ;  /* 0x0000000000007b1d */ /* 0x000fe20000010000 */
[----:B------:R-:W-:Y:S05]  /*11b70*/  ISETP.GE.AND P0, PT, R225, RZ, PT ;  /* 0x000000ffe100720c */ /* 0x000fea0003f06270 */
        /* <DEDUP_REMOVED lines=36> */
[----:B------:R-:W-:Y:S02]  /*11dc0*/  IADD3.X R9, RZ, R0, R215, P1, P0 ;  /* 0x00000000ff097210 */ /* 0x000fe40000fe04d7 */
[C---:B------:R-:W-:Y:S02]  /*11dd0*/  IADD3 R12, P0, R7.reuse, R222, RZ ;  /* 0x000000de070c7210 */ /* 0x040fe40007f1e0ff */
[----:B--2---:R-:W-:Y:S01]  /*11de0*/  IADD3 R14, P1, R7, R218, RZ ;  /* 0x000000da070e7210 */ /* 0x004fe20007f3e0ff */
[C---:B-1----:R-:W-:Y:S02]  /*11df0*/  IMAD.X R7, R4.reuse, 0x1, R221, P2 ;  /* 0x0000000104077824 */ /* 0x042fe400010e06dd */
[C---:B------:R-:W-:Y:S01]  /*11e00*/  IMAD.X R13, R4.reuse, 0x1, R217, P0 ;  /* 0x00000001040d7824 */ /* 0x040fe200000e06d9 */
[----:B------:R-:W-:Y:S01]  /*11e10*/  IADD3 R16, P0, R5, R222, RZ ;  /* 0x000000de05107210 */ /* 0x000fe20007f1e0ff */
[----:B------:R-:W-:Y:S01]  /*11e20*/  IMAD.X R15, R4, 0x1, R215, P1 ;  /* 0x00000001040f7824 */ /* 0x000fe200008e06d7 */
[----:B------:R-:W-:Y:S02]  /*11e30*/  IADD3 R5, R211, 0x100, RZ ;  /* 0x00000100d3057810 */ /* 0x000fe40007ffe0ff */
[----:B------:R-:W-:Y:S01]  /*11e40*/  ISETP.NE.U32.AND P1, PT, R219, RZ, PT ;  /* 0x000000ffdb00720c */ /* 0x000fe20003f25070 */
[----:B------:R-:W-:Y:S01]  /*11e50*/  IMAD.X R17, R0, 0x1, R217, P0 ;  /* 0x0000000100117824 */ /* 0x000fe200000e06d9 */
[----:B------:R-:W-:Y:S01]  /*11e60*/  ISETP.NE.U32.AND P0, PT, R216, RZ, PT ;  /* 0x000000ffd800720c */ /* 0x000fe20003f05070 */
[----:B------:R1:W-:Y:S04]  /*11e70*/  LDGSTS.E.BYPASS.LTC128B.128 [R5], [R12.64], !P4 ;  /* 0x000000000c057fae */ /* 0x0003e8000e101d54 */
[----:B------:R1:W-:Y:S04]  /*11e80*/  LDGSTS.E.BYPASS.LTC128B.128 [R5+0x2000], [R6.64], !P6 ;  /* 0x0200000006057fae */ /* 0x0003e8000f101d54 */
[----:B------:R1:W-:Y:S04]  /*11e90*/  LDGSTS.E.BYPASS.LTC128B.128 [R5+0x4000], [R14.64], !P5 ;  /* 0x040000000e057fae */ /* 0x0003e8000e901d54 */
[----:B------:R1:W-:Y:S04]  /*11ea0*/  LDGSTS.E.BYPASS.LTC128B.128 [R5+0x1000], [R16.64], !P4 ;  /* 0x0100000010057fae */ /* 0x0003e8000e101d54 */
[----:B------:R1:W-:Y:S04]  /*11eb0*/  LDGSTS.E.BYPASS.LTC128B.128.ZFILL [R5+0x3000], [R10.64], P1 ;  /* 0x030000000a057fae */ /* 0x0003e80008941d54 */
[----:B------:R1:W-:Y:S02]  /*11ec0*/  LDGSTS.E.BYPASS.LTC128B.128.ZFILL [R5+0x5000], [R8.64], P0 ;  /* 0x0500000008057fae */ /* 0x0003e40008141d54 */
.L_x_709:
[C---:B-123--:R-:W-:Y:S01]  /*11ed0*/  HMMA.16816.F32 R4, R132.reuse, R136, RZ ;  /* 0x000000888404723c */ /* 0x04efe200000018ff */
[----:B------:R-:W-:Y:S02]  /*11ee0*/  LDSM.16.M88.4 R172, [R201+0xc100] ;  /* 0x00c10000c9ac783b */ /* 0x000fe40000000200 */
[----:B------:R-:W-:Y:S05]  /*11ef0*/  ISETP.GE.AND P0, PT, R225, 0x1, PT ;  /* 0x00000001e100780c */ /* 0x000fea0003f06270 */
        /* <DEDUP_REMOVED lines=213> */
[----:B------:R-:W-:Y:S01]  /*12c50*/  IMAD.MOV.U32 R208, RZ, RZ, RZ ;  /* 0x000000ffffd07224 */ /* 0x000fe200078e00ff */
[----:B------:R-:W-:Y:S02]  /*12c60*/  LEA R209, R225, UR13, 0x6 ;  /* 0x0000000de1d17c11 */ /* 0x000fe4000f8e30ff */
[----:B------:R-:W-:Y:S02]  /*12c70*/  IADD3 R10, -R219, 0x10, RZ ;  /* 0x00000010db0a7810 */ /* 0x000fe40007ffe1ff */
        /* <DEDUP_REMOVED lines=33> */
[-CC-:B----4-:R-:W-:Y:S02]  /*12e90*/  IADD3.X R11, RZ, R4.reuse, R221.reuse, P1, P0 ;  /* 0x00000004ff0b7210 */ /* 0x190fe40000fe04dd */
[----:B------:R-:W-:Y:S01]  /*12ea0*/  IADD3 R8, P1, P0, R8, R5, R218 ;  /* 0x0000000508087210 */ /* 0x000fe2000783e0da */
[C---:B-----5:R-:W-:Y:S03]  /*12eb0*/  IMAD.X R13, R6.reuse, 0x1, R221, P2 ;  /* 0x00000001060d7824 */ /* 0x060fe600010e06dd */
        /* <DEDUP_REMOVED lines=15> */
.L_x_710:
[----:B--234-:R-:W-:Y:S01]  /*12fb0*/  PLOP3.LUT P0, PT, PT, PT, UP2, 0x80, 0x0 ;  /* 0x000000000000781c */ /* 0x01cfe20003f0f028 */
[----:B------:R-:W-:Y:S01]  /*12fc0*/  IMAD R14, R225, -0x40, R224 ;  /* 0xffffffc0e10e7824 */ /* 0x000fe200078e02e0 */
[----:B------:R-:W-:Y:S01]  /*12fd0*/  MOV R6, R182 ;  /* 0x000000b600067202 */ /* 0x000fe20000000f00 */
[----:B------:R-:W-:Y:S03]  /*12fe0*/  LDSM.16.MT88.4 R20, [R198+0x100] ;  /* 0x00010000c614783b */ /* 0x000fe60000004200 */
[----:B------:R-:W-:Y:S04]  /*12ff0*/  IADD3 R14, R14, UR9, -R183 ;  /* 0x000000090e0e7c10 */ /* 0x000fe8000fffe8b7 */
[----:B------:R-:W-:Y:S01]  /*13000*/  IADD3 R14, R14, -UR17, RZ ;  /* 0x800000110e0e7c10 */ /* 0x000fe2000fffe0ff */
[----:B------:R-:W-:Y:S02]  /*13010*/  LDSM.16.MT88.4 R28, [R197+0x100] ;  /* 0x00010000c51c783b */ /* 0x000fe40000004200 */
[----:B------:R-:W-:Y:S06]  /*13020*/  @P0 MOV R6, R223 ;  /* 0x000000df00060202 */ /* 0x000fec0000000f00 */
[----:B------:R-:W2:Y:S08]  /*13030*/  SHFL.IDX PT, R7, R6, 0x1, 0x1c1f ;  /* 0x003c1f0006077f89 */ /* 0x000eb000000e0000 */
[----:B------:R-:W3:Y:S08]  /*13040*/  SHFL.IDX PT, R5, R6, RZ, 0x1c1f ;  /* 0x001c1fff06057589 */ /* 0x000ef000000e0000 */
[----:B------:R-:W0:Y:S01]  /*13050*/  LDGDEPBAR ;  /* 0x00000000000079af */ /* 0x000e220000000000 */
[----:B--2---:R-:W-:Y:S04]  /*13060*/  IADD3 R4, R14, R7, RZ ;  /* 0x000000070e047210 */ /* 0x004fe80007ffe0ff */
[C---:B------:R-:W-:Y:S02]  /*13070*/  ISETP.GT.AND P0, PT, R4.reuse, RZ, PT ;  /* 0x000000ff0400720c */ /* 0x040fe40003f04270 */
[----:B------:R-:W-:Y:S02]  /*13080*/  ISETP.GT.AND P1, PT, R4, 0x1, PT ;  /* 0x000000010400780c */ /* 0x000fe40003f24270 */
[----:B------:R-:W-:Y:S02]  /*13090*/  FSEL R13, R154, -INF , P0 ;  /* 0xff8000009a0d7808 */ /* 0x000fe40000000000 */
[C---:B------:R-:W-:Y:S02]  /*130a0*/  ISETP.GT.AND P0, PT, R4.reuse, 0x8, PT ;  /* 0x000000080400780c */ /* 0x040fe40003f04270 */
[----:B-1----:R-:W-:Y:S02]  /*130b0*/  FSEL R11, R155, -INF , P1 ;  /* 0xff8000009b0b7808 */ /* 0x002fe40000800000 */
        /* <DEDUP_REMOVED lines=13> */
[----:B------:R-:W-:Y:S02]  /*13190*/  FMNMX.FTZ R0, R13, R2, !PT ;  /* 0x000000020d007209 */ /* 0x000fe40007810000 */
[----:B------:R-:W-:Y:S02]  /*131a0*/  ISETP.GT.AND P1, PT, R14, 0x8, PT ;  /* 0x000000080e00780c */ /* 0x000fe40003f24270 */
[----:B------:R-:W-:Y:S02]  /*131b0*/  FMNMX.FTZ R5, R6, R3, !PT ;  /* 0x0000000306057209 */ /* 0x000fe40007810000 */
[----:B------:R-:W-:Y:S02]  /*131c0*/  FSEL R141, R159, -INF , P0 ;  /* 0xff8000009f8d7808 */ /* 0x000fe40000000000 */
[----:B------:R-:W-:Y:S02]  /*131d0*/  FSEL R12, R153, -INF , P1 ;  /* 0xff800000990c7808 */ /* 0x000fe40000800000 */
[C---:B------:R-:W-:Y:S02]  /*131e0*/  ISETP.GT.AND P2, PT, R4.reuse, 0x9, PT ;  /* 0x000000090400780c */ /* 0x040fe40003f44270 */
[----:B------:R-:W-:Y:S02]  /*131f0*/  ISETP.GT.AND P0, PT, R4, 0x20, PT ;  /* 0x000000200400780c */ /* 0x000fe40003f04270 */
[----:B------:R-:W-:Y:S02]  /*13200*/  FMNMX.FTZ R0, R11, R0, !PT ;  /* 0x000000000b007209 */ /* 0x000fe40007810000 */
        /* <DEDUP_REMOVED lines=8> */
[----:B------:R-:W-:Y:S02]  /*13290*/  ISETP.GT.AND P1, PT, R14, 0x10, PT ;  /* 0x000000100e00780c */ /* 0x000fe40003f24270 */
[----:B------:R-:W-:Y:S02]  /*132a0*/  FSEL R157, R214, -INF , P0 ;  /* 0xff800000d69d7808 */ /* 0x000fe40000000000 */
[----:B------:R-:W-:Y:S02]  /*132b0*/  FSEL R164, R164, -INF , P1 ;  /* 0xff800000a4a47808 */ /* 0x000fe40000800000 */
[----:B------:R-:W-:Y:S02]  /*132c0*/  FMNMX.FTZ R0, R7, R0, !PT ;  /* 0x0000000007007209 */ /* 0x000fe40007810000 */
        /* <DEDUP_REMOVED lines=68> */
[----:B--2---:R-:W-:Y:S04]  /*13710*/  FMNMX.FTZ R0, R4, R15, !PT ;  /* 0x0000000f04007209 */ /* 0x004fe80007810000 */
[----:B------:R-:W-:Y:S02]  /*13720*/  FSEL R144, R144, RZ, P1 ;  /* 0x000000ff90907208 */ /* 0x000fe40000800000 */
[C---:B------:R-:W-:Y:S01]  /*13730*/  FSETP.NEU.FTZ.AND P0, PT, R0.reuse, -INF , PT ;  /* 0xff8000000000780b */ /* 0x040fe20003f1d000 */
[----:B------:R-:W-:Y:S01]  /*13740*/  FMUL.FTZ R147, R0, c[0x0][0x2d0] ;  /* 0x0000b40000937a20 */ /* 0x000fe20000410000 */
[----:B------:R-:W-:Y:S01]  /*13750*/  FSEL R5, R132, RZ, P1 ;  /* 0x000000ff84057208 */ /* 0x000fe20000800000 */
[--C-:B------:R-:W-:Y:S01]  /*13760*/  FFMA.FTZ R173, R13, c[0x0][0x2d0], -R144.reuse ;  /* 0x0000b4000dad7a23 */ /* 0x100fe20000010890 */
[----:B------:R-:W-:Y:S01]  /*13770*/  FSEL R4, R0, RZ, P0 ;  /* 0x000000ff00047208 */ /* 0x000fe20000000000 */
[----:B------:R-:W-:Y:S01]  /*13780*/  FFMA.FTZ R168, R11, c[0x0][0x2d0], -R144 ;  /* 0x0000b4000ba87a23 */ /* 0x000fe20000010890 */
[----:B------:R-:W-:Y:S01]  /*13790*/  FSEL R147, R147, RZ, P0 ;  /* 0x000000ff93937208 */ /* 0x000fe20000000000 */
[----:B------:R-:W-:Y:S01]  /*137a0*/  FADD.FTZ R5, -R5, R2 ;  /* 0x0000000205057221 */ /* 0x000fe20000010100 */
[----:B------:R-:W-:Y:S01]  /*137b0*/  ISETP.GT.AND P0, PT, R225, UR7, PT ;  /* 0x00000007e1007c0c */ /* 0x000fe2000bf04270 */
[----:B------:R-:W-:Y:S01]  /*137c0*/  FADD.FTZ R4, -R4, R3 ;  /* 0x0000000304047221 */ /* 0x000fe20000010100 */
[----:B------:R-:W-:Y:S01]  /*137d0*/  MUFU.EX2 R173, R173 ;  /* 0x000000ad00ad7308 */ /* 0x000fe20000000800 */
[--C-:B------:R-:W-:Y:S02]  /*137e0*/  FFMA.FTZ R170, R12, c[0x0][0x2d0], -R147.reuse ;  /* 0x0000b4000caa7a23 */ /* 0x100fe40000010893 */
[----:B------:R-:W1:Y:S01]  /*137f0*/  LDSM.16.MT88.4 R12, [R203+0x100] ;  /* 0x00010000cb0c783b */ /* 0x000e620000004200 */
[--C-:B------:R-:W-:Y:S02]  /*13800*/  FFMA.FTZ R135, R9, c[0x0][0x2d0], -R144.reuse ;  /* 0x0000b40009877a23 */ /* 0x100fe40000010890 */
[--C-:B------:R-:W-:Y:S02]  /*13810*/  FFMA.FTZ R134, R7, c[0x0][0x2d0], -R144.reuse ;  /* 0x0000b40007867a23 */ /* 0x100fe40000010890 */
[--C-:B------:R-:W-:Y:S02]  /*13820*/  FFMA.FTZ R172, R6, c[0x0][0x2d0], -R147.reuse ;  /* 0x0000b40006ac7a23 */ /* 0x100fe40000010893 */
[--C-:B------:R-:W-:Y:S01]  /*13830*/  FFMA.FTZ R171, R8, c[0x0][0x2d0], -R147.reuse ;  /* 0x0000b40008ab7a23 */ /* 0x100fe20000010893 */
[----:B------:R-:W2:Y:S01]  /*13840*/  MUFU.EX2 R168, R168 ;  /* 0x000000a800a87308 */ /* 0x000ea20000000800 */
[--C-:B------:R-:W-:Y:S02]  /*13850*/  FFMA.FTZ R169, R10, c[0x0][0x2d0], -R147.reuse ;  /* 0x0000b4000aa97a23 */ /* 0x100fe40000010893 */
[----:B------:R-:W-:Y:S02]  /*13860*/  FMUL.FTZ R3, R4, c[0x0][0x2d0] ;  /* 0x0000b40004037a20 */ /* 0x000fe40000410000 */
[----:B------:R-:W-:Y:S02]  /*13870*/  FMUL.FTZ R2, R5, c[0x0][0x2d0] ;  /* 0x0000b40005027a20 */ /* 0x000fe40000410000 */
[--C-:B------:R-:W-:Y:S02]  /*13880*/  FFMA.FTZ R174, R164, c[0x0][0x2d0], -R147.reuse ;  /* 0x0000b400a4ae7a23 */ /* 0x100fe40000010893 */
[----:B------:R-:W-:Y:S01]  /*13890*/  LDSM.16.MT88.4 R164, [R203+0x5900] ;  /* 0x00590000cba4783b */ /* 0x000fe20000004200 */
        /* <DEDUP_REMOVED lines=8> */
[--C-:B------:R-:W-:Y:S01]  /*13920*/  FFMA.FTZ R227, R141, c[0x0][0x2d0], -R144.reuse ;  /* 0x0000b4008de37a23 */ /* 0x100fe20000010890 */
[----:B--2---:R-:W-:Y:S01]  /*13930*/  F2FP.PACK_AB R137, R168, R173 ;  /* 0x000000ada889723e */ /* 0x004fe200000000ff */
[----:B------:R-:W-:Y:S01]  /*13940*/  LDSM.16.MT88.4 R140, [R197+0x2900] ;  /* 0x00290000c58c783b */ /* 0x000fe20000004200 */
[--C-:B------:R-:W-:Y:S02]  /*13950*/  FFMA.FTZ R226, R160, c[0x0][0x2d0], -R147.reuse ;  /* 0x0000b400a0e27a23 */ /* 0x100fe40000010893 */
[--C-:B------:R-:W-:Y:S02]  /*13960*/  FFMA.FTZ R229, R158, c[0x0][0x2d0], -R147.reuse ;  /* 0x0000b4009ee57a23 */ /* 0x100fe40000010893 */
[----:B------:R-:W-:Y:S01]  /*13970*/  MUFU.EX2 R172, R172 ;  /* 0x000000ac00ac7308 */ /* 0x000fe20000000800 */
[--C-:B------:R-:W-:Y:S02]  /*13980*/  FFMA.FTZ R228, R159, c[0x0][0x2d0], -R144.reuse ;  /* 0x0000b4009fe47a23 */ /* 0x100fe40000010890 */
[----:B------:R-:W-:Y:S01]  /*13990*/  LDSM.16.MT88.4 R160, [R196+0x3900] ;  /* 0x00390000c4a0783b */ /* 0x000fe20000004200 */
[--C-:B------:R-:W-:Y:S02]  /*139a0*/  FFMA.FTZ R231, R157, c[0x0][0x2d0], -R144.reuse ;  /* 0x0000b4009de77a23 */ /* 0x100fe40000010890 */
[--C-:B------:R-:W-:Y:S02]  /*139b0*/  FFMA.FTZ R230, R156, c[0x0][0x2d0], -R147.reuse ;  /* 0x0000b4009ce67a23 */ /* 0x100fe40000010893 */
[--C-:B------:R-:W-:Y:S02]  /*139c0*/  FFMA.FTZ R233, R154, c[0x0][0x2d0], -R147.reuse ;  /* 0x0000b4009ae97a23 */ /* 0x100fe40000010893 */
[----:B------:R-:W2:Y:S01]  /*139d0*/  MUFU.EX2 R171, R171 ;  /* 0x000000ab00ab7308 */ /* 0x000ea20000000800 */
[----:B------:R-:W-:Y:S01]  /*139e0*/  LDSM.16.MT88.4 R156, [R197+0x3900] ;  /* 0x00390000c59c783b */ /* 0x000fe20000004200 */
[--C-:B------:R-:W-:Y:S01]  /*139f0*/  FFMA.FTZ R232, R155, c[0x0][0x2d0], -R144.reuse ;  /* 0x0000b4009be87a23 */ /* 0x100fe20000010890 */
[----:B---3--:R-:W-:Y:S01]  /*13a00*/  F2FP.PACK_AB R139, R134, R135 ;  /* 0x00000087868b723e */ /* 0x008fe200000000ff */
[--C-:B------:R-:W-:Y:S02]  /*13a10*/  FFMA.FTZ R235, R153, c[0x0][0x2d0], -R144.reuse ;  /* 0x0000b40099eb7a23 */ /* 0x100fe40000010890 */
[--C-:B------:R-:W-:Y:S03]  /*13a20*/  FFMA.FTZ R234, R152, c[0x0][0x2d0], -R147.reuse ;  /* 0x0000b40098ea7a23 */ /* 0x100fe60000010893 */
[----:B------:R-:W-:Y:S01]  /*13a30*/  LDSM.16.MT88.4 R152, [R198+0x3900] ;  /* 0x00390000c698783b */ /* 0x000fe20000004200 */
[----:B------:R-:W-:Y:S01]  /*13a40*/  MUFU.EX2 R170, R170 ;  /* 0x000000aa00aa7308 */ /* 0x000fe20000000800 */
[--C-:B------:R-:W-:Y:S02]  /*13a50*/  FFMA.FTZ R237, R150, c[0x0][0x2d0], -R147.reuse ;  /* 0x0000b40096ed7a23 */ /* 0x100fe40000010893 */
[--C-:B------:R-:W-:Y:S02]  /*13a60*/  FFMA.FTZ R236, R151, c[0x0][0x2d0], -R144.reuse ;  /* 0x0000b40097ec7a23 */ /* 0x100fe40000010890 */
[--C-:B------:R-:W-:Y:S02]  /*13a70*/  FFMA.FTZ R239, R149, c[0x0][0x2d0], -R144.reuse ;  /* 0x0000b40095ef7a23 */ /* 0x100fe40000010890 */
[--C-:B------:R-:W-:Y:S02]  /*13a80*/  FFMA.FTZ R238, R148, c[0x0][0x2d0], -R147.reuse ;  /* 0x0000b40094ee7a23 */ /* 0x100fe40000010893 */
[----:B------:R-:W-:Y:S01]  /*13a90*/  LDSM.16.MT88.4 R148, [R203+0x3900] ;  /* 0x00390000cb94783b */ /* 0x000fe20000004200 */
[----:B------:R-:W3:Y:S01]  /*13aa0*/  MUFU.EX2 R169, R169 ;  /* 0x000000a900a97308 */ /* 0x000ee20000000800 */
[--C-:B------:R-:W-:Y:S02]  /*13ab0*/  FFMA.FTZ R240, R145, c[0x0][0x2d0], -R144.reuse ;  /* 0x0000b40091f07a23 */ /* 0x100fe40000010890 */
[----:B------:R-:W-:Y:S01]  /*13ac0*/  FFMA.FTZ R147, R146, c[0x0][0x2d0], -R147 ;  /* 0x0000b40092937a23 */ /* 0x000fe20000010893 */
[----:B--2---:R-:W-:Y:S01]  /*13ad0*/  F2FP.PACK_AB R136, R171, R172 ;  /* 0x000000acab88723e */ /* 0x004fe200000000ff */
[----:B------:R-:W-:Y:S05]  /*13ae0*/  FFMA.FTZ R144, R133, c[0x0][0x2d0], -R144 ;  /* 0x0000b40085907a23 */ /* 0x000fea0000010890 */
[----:B------:R-:W2:Y:S10]  /*13af0*/  MUFU.EX2 R3, R3 ;  /* 0x0000000300037308 */ /* 0x000eb40000000800 */
[----:B------:R-:W4:Y:S01]  /*13b00*/  MUFU.EX2 R2, R2 ;  /* 0x0000000200027308 */ /* 0x000f220000000800 */
[----:B---3--:R-:W-:Y:S09]  /*13b10*/  F2FP.PACK_AB R138, R169, R170 ;  /* 0x000000aaa98a723e */ /* 0x008ff200000000ff */
[----:B------:R-:W-:Y:S01]  /*13b20*/  MUFU.EX2 R241, R147 ;  /* 0x0000009300f17308 */ /* 0x000fe20000000800 */
[C---:B--2---:R-:W-:Y:S02]  /*13b30*/  FMUL.FTZ R4, R3.reuse, R128 ;  /* 0x0000008003047220 */ /* 0x044fe40000410000 */
[C---:B------:R-:W-:Y:S02]  /*13b40*/  FMUL.FTZ R5, R3.reuse, R129 ;  /* 0x0000008103057220 */ /* 0x040fe40000410000 */
[C---:B------:R-:W-:Y:S02]  /*13b50*/  FMUL.FTZ R8, R3.reuse, R124 ;  /* 0x0000007c03087220 */ /* 0x040fe40000410000 */
[C---:B------:R-:W-:Y:S03]  /*13b60*/  FMUL.FTZ R9, R3.reuse, R125 ;  /* 0x0000007d03097220 */ /* 0x040fe60000410000 */
[----:B------:R2:W-:Y:S01]  /*13b70*/  MUFU.EX2 R133, R144 ;  /* 0x0000009000857308 */ /* 0x0005e20000000800 */
[C---:B------:R-:W-:Y:S02]  /*13b80*/  FMUL.FTZ R16, R3.reuse, R116 ;  /* 0x0000007403107220 */ /* 0x040fe40000410000 */
[C---:B----4-:R-:W-:Y:S02]  /*13b90*/  FMUL.FTZ R6, R2.reuse, R130 ;  /* 0x0000008202067220 */ /* 0x050fe40000410000 */
[C---:B------:R-:W-:Y:S02]  /*13ba0*/  FMUL.FTZ R7, R2.reuse, R131 ;  /* 0x0000008302077220 */ /* 0x040fe40000410000 */
[----:B------:R-:W-:Y:S01]  /*13bb0*/  LDSM.16.MT88.4 R128, [R198+0x2900] ;  /* 0x00290000c680783b */ /* 0x000fe20000004200 */
[C---:B------:R-:W-:Y:S02]  /*13bc0*/  FMUL.FTZ R10, R2.reuse, R126 ;  /* 0x0000007e020a7220 */ /* 0x040fe40000410000 */
[C---:B------:R-:W-:Y:S01]  /*13bd0*/  FMUL.FTZ R11, R2.reuse, R127 ;  /* 0x0000007f020b7220 */ /* 0x040fe20000410000 */
[----:B------:R-:W-:Y:S01]  /*13be0*/  MUFU.EX2 R174, R174 ;  /* 0x000000ae00ae7308 */ /* 0x000fe20000000800 */
[C---:B-1----:R-:W-:Y:S03]  /*13bf0*/  HMMA.16816.F32 R4, R136.reuse, R12, R4 ;  /* 0x0000000c8804723c */ /* 0x042fe60000001804 */
[----:B------:R-:W-:Y:S02]  /*13c00*/  LDSM.16.MT88.4 R124, [R203+0x2900] ;  /* 0x00290000cb7c783b */ /* 0x000fe40000004200 */
[C---:B------:R-:W-:Y:S02]  /*13c10*/  FMUL.FTZ R17, R3.reuse, R117 ;  /* 0x0000007503117220 */ /* 0x040fe40000410000 */
[C---:B------:R-:W-:Y:S01]  /*13c20*/  FMUL.FTZ R12, R3.reuse, R120 ;  /* 0x00000078030c7220 */ /* 0x040fe20000410000 */
[C---:B------:R-:W-:Y:S01]  /*13c30*/  HMMA.16816.F32 R8, R136.reuse, R14, R8 ;  /* 0x0000000e8808723c */ /* 0x040fe20000001808 */
[----:B------:R-:W1:Y:S03]  /*13c40*/  MUFU.EX2 R175, R175 ;  /* 0x000000af00af7308 */ /* 0x000e660000000800 */
[C---:B------:R-:W-:Y:S01]  /*13c50*/  FMUL.FTZ R13, R3.reuse, R121 ;  /* 0x00000079030d7220 */ /* 0x040fe20000410000 */
[----:B--2---:R-:W-:Y:S01]  /*13c60*/  LDSM.16.MT88.4 R144, [R196+0x1900] ;  /* 0x00190000c490783b */ /* 0x004fe20000004200 */
[C---:B------:R-:W-:Y:S02]  /*13c70*/  FMUL.FTZ R18, R2.reuse, R118 ;  /* 0x0000007602127220 */ /* 0x040fe40000410000 */
[C---:B------:R-:W-:Y:S03]  /*13c80*/  FMUL.FTZ R14, R2.reuse, R122 ;  /* 0x0000007a020e7220 */ /* 0x040fe60000410000 */
[----:B------:R-:W-:Y:S01]  /*13c90*/  MUFU.EX2 R176, R176 ;  /* 0x000000b000b07308 */ /* 0x000fe20000000800 */
[C---:B------:R-:W-:Y:S02]  /*13ca0*/  FMUL.FTZ R15, R2.reuse, R123 ;  /* 0x0000007b020f7220 */ /* 0x040fe40000410000 */
[----:B------:R-:W2:Y:S01]  /*13cb0*/  LDSM.16.MT88.4 R120, [R196+0x100] ;  /* 0x00010000c478783b */ /* 0x000ea20000004200 */
[C---:B------:R-:W-:Y:S02]  /*13cc0*/  FMUL.FTZ R19, R2.reuse, R119 ;  /* 0x0000007702137220 */ /* 0x040fe40000410000 */
[C---:B------:R-:W-:Y:S02]  /*13cd0*/  FMUL.FTZ R24, R3.reuse, R108 ;  /* 0x0000006c03187220 */ /* 0x040fe40000410000 */
[C---:B------:R-:W-:Y:S02]  /*13ce0*/  HMMA.16816.F32 R12, R136.reuse, R20, R12 ;  /* 0x00000014880c723c */ /* 0x040fe4000000180c */
[----:B------:R-:W3:Y:S01]  /*13cf0*/  MUFU.EX2 R177, R177 ;  /* 0x000000b100b17308 */ /* 0x000ee20000000800 */
[----:B------:R-:W-:Y:S01]  /*13d00*/  LDSM.16.MT88.4 R116, [R198+0x900] ;  /* 0x00090000c674783b */ /* 0x000fe20000004200 */
[C---:B------:R-:W-:Y:S02]  /*13d10*/  FMUL.FTZ R25, R3.reuse, R109 ;  /* 0x0000006d03197220 */ /* 0x040fe40000410000 */
[C---:B------:R-:W-:Y:S02]  /*13d20*/  FMUL.FTZ R26, R2.reuse, R110 ;  /* 0x0000006e021a7220 */ /* 0x040fe40000410000 */
[C---:B------:R-:W-:Y:S04]  /*13d30*/  HMMA.16816.F32 R16, R136.reuse, R22, R16 ;  /* 0x000000168810723c */ /* 0x040fe80000001810 */
[C---:B------:R-:W-:Y:S01]  /*13d40*/  FMUL.FTZ R20, R3.reuse, R112 ;  /* 0x0000007003147220 */ /* 0x040fe20000410000 */
[----:B------:R-:W-:Y:S01]  /*13d50*/  MUFU.EX2 R178, R178 ;  /* 0x000000b200b27308 */ /* 0x000fe20000000800 */
[C---:B------:R-:W-:Y:S02]  /*13d60*/  FMUL.FTZ R21, R3.reuse, R113 ;  /* 0x0000007103157220 */ /* 0x040fe40000410000 */
[C---:B------:R-:W-:Y:S04]  /*13d70*/  FMUL.FTZ R22, R2.reuse, R114 ;  /* 0x0000007202167220 */ /* 0x040fe80000410000 */
[C---:B------:R-:W-:Y:S02]  /*13d80*/  FMUL.FTZ R23, R2.reuse, R115 ;  /* 0x0000007302177220 */ /* 0x040fe40000410000 */
[----:B------:R-:W4:Y:S01]  /*13d90*/  LDSM.16.MT88.4 R112, [R203+0x2100] ;  /* 0x00210000cb70783b */ /* 0x000f220000004200 */
[C---:B------:R-:W-:Y:S01]  /*13da0*/  FMUL.FTZ R27, R2.reuse, R111 ;  /* 0x0000006f021b7220 */ /* 0x040fe20000410000 */
[----:B------:R-:W5:Y:S01]  /*13db0*/  MUFU.EX2 R179, R179 ;  /* 0x000000b300b37308 */ /* 0x000f620000000800 */
[C---:B------:R-:W-:Y:S02]  /*13dc0*/  FMUL.FTZ R32, R3.reuse, R100 ;  /* 0x0000006403207220 */ /* 0x040fe40000410000 */
[C---:B------:R-:W-:Y:S03]  /*13dd0*/  HMMA.16816.F32 R20, R136.reuse, R28, R20 ;  /* 0x0000001c8814723c */ /* 0x040fe60000001814 */
[----:B------:R-:W-:Y:S01]  /*13de0*/  LDSM.16.MT88.4 R108, [R196+0x2100] ;  /* 0x00210000c46c783b */ /* 0x000fe20000004200 */
[C---:B------:R-:W-:Y:S02]  /*13df0*/  FMUL.FTZ R33, R3.reuse, R101 ;  /* 0x0000006503217220 */ /* 0x040fe40000410000 */
[C---:B------:R-:W-:Y:S01]  /*13e00*/  FMUL.FTZ R34, R2.reuse, R102 ;  /* 0x0000006602227220 */ /* 0x040fe20000410000 */
[----:B------:R-:W-:Y:S01]  /*13e10*/  MUFU.EX2 R214, R214 ;  /* 0x000000d600d67308 */ /* 0x000fe20000000800 */
[C---:B------:R-:W-:Y:S04]  /*13e20*/  HMMA.16816.F32 R24, R136.reuse, R30, R24 ;  /* 0x0000001e8818723c */ /* 0x040fe80000001818 */
[C---:B------:R-:W-:Y:S02]  /*13e30*/  FMUL.FTZ R28, R3.reuse, R104 ;  /* 0x00000068031c7220 */ /* 0x040fe40000410000 */
[C---:B------:R-:W-:Y:S02]  /*13e40*/  FMUL.FTZ R29, R3.reuse, R105 ;  /* 0x00000069031d7220 */ /* 0x040fe40000410000 */
[C---:B------:R-:W-:Y:S01]  /*13e50*/  FMUL.FTZ R30, R2.reuse, R106 ;  /* 0x0000006a021e7220 */ /* 0x040fe20000410000 */
[----:B------:R-:W1:Y:S03]  /*13e60*/  MUFU.EX2 R227, R227 ;  /* 0x000000e300e37308 */ /* 0x000e660000000800 */
[C---:B------:R-:W-:Y:S02]  /*13e70*/  FMUL.FTZ R31, R2.reuse, R107 ;  /* 0x0000006b021f7220 */ /* 0x040fe40000410000 */
[----:B------:R-:W1:Y:S01]  /*13e80*/  LDSM.16.MT88.4 R104, [R198+0x2100] ;  /* 0x00210000c668783b */ /* 0x000e620000004200 */
[C---:B------:R-:W-:Y:S02]  /*13e90*/  FMUL.FTZ R35, R2.reuse, R103 ;  /* 0x0000006702237220 */ /* 0x040fe40000410000 */
[C---:B------:R-:W-:Y:S02]  /*13ea0*/  FMUL.FTZ R36, R3.reuse, R36 ;  /* 0x0000002403247220 */ /* 0x040fe40000410000 */
[C---:B--2---:R-:W-:Y:S01]  /*13eb0*/  HMMA.16816.F32 R28, R136.reuse, R120, R28 ;  /* 0x00000078881c723c */ /* 0x044fe2000000181c */
[----:B------:R-:W-:Y:S02]  /*13ec0*/  MUFU.EX2 R226, R226 ;  /* 0x000000e200e27308 */ /* 0x000fe40000000800 */
[----:B------:R-:W2:Y:S01]  /*13ed0*/  LDSM.16.MT88.4 R100, [R197+0x2100] ;  /* 0x00210000c564783b */ /* 0x000ea20000004200 */
[C---:B------:R-:W-:Y:S02]  /*13ee0*/  FMUL.FTZ R37, R3.reuse, R37 ;  /* 0x0000002503257220 */ /* 0x040fe40000410000 */
[C---:B------:R-:W-:Y:S02]  /*13ef0*/  FMUL.FTZ R38, R2.reuse, R38 ;  /* 0x0000002602267220 */ /* 0x040fe40000410000 */
[C---:B------:R-:W-:Y:S03]  /*13f00*/  HMMA.16816.F32 R32, R136.reuse, R122, R32 ;  /* 0x0000007a8820723c */ /* 0x040fe60000001820 */
[----:B------:R-:W-:Y:S01]  /*13f10*/  LDSM.16.MT88.4 R120, [R196+0x900] ;  /* 0x00090000c478783b */ /* 0x000fe20000004200 */
[C---:B------:R-:W-:Y:S01]  /*13f20*/  FMUL.FTZ R39, R2.reuse, R39 ;  /* 0x0000002702277220 */ /* 0x040fe20000410000 */
[----:B------:R-:W1:Y:S01]  /*13f30*/  MUFU.EX2 R229, R229 ;  /* 0x000000e500e57308 */ /* 0x000e620000000800 */
[C---:B------:R-:W-:Y:S02]  /*13f40*/  FMUL.FTZ R40, R3.reuse, R40 ;  /* 0x0000002803287220 */ /* 0x040fe40000410000 */
[C---:B------:R-:W-:Y:S03]  /*13f50*/  FMUL.FTZ R41, R3.reuse, R41 ;  /* 0x0000002903297220 */ /* 0x040fe60000410000 */
[C---:B----4-:R-:W-:Y:S03]  /*13f60*/  HMMA.16816.F32 R36, R136.reuse, R112, R36 ;  /* 0x000000708824723c */ /* 0x050fe60000001824 */
[C---:B------:R-:W-:Y:S01]  /*13f70*/  FMUL.FTZ R42, R2.reuse, R42 ;  /* 0x0000002a022a7220 */ /* 0x040fe20000410000 */
[----:B------:R-:W-:Y:S01]  /*13f80*/  MUFU.EX2 R228, R228 ;  /* 0x000000e400e47308 */ /* 0x000fe20000000800 */
[C---:B------:R-:W-:Y:S02]  /*13f90*/  FMUL.FTZ R43, R2.reuse, R43 ;  /* 0x0000002b022b7220 */ /* 0x040fe40000410000 */
[C---:B------:R-:W-:Y:S02]  /*13fa0*/  FMUL.FTZ R44, R3.reuse, R44 ;  /* 0x0000002c032c7220 */ /* 0x040fe40000410000 */
[C---:B------:R-:W-:Y:S03]  /*13fb0*/  FMUL.FTZ R45, R3.reuse, R45 ;  /* 0x0000002d032d7220 */ /* 0x040fe60000410000 */
[C---:B------:R-:W-:Y:S01]  /*13fc0*/  HMMA.16816.F32 R40, R136.reuse, R114, R40 ;  /* 0x000000728828723c */ /* 0x040fe20000001828 */
[----:B------:R-:W-:Y:S01]  /*13fd0*/  LDSM.16.MT88.4 R112, [R203+0x900] ;  /* 0x00090000cb70783b */ /* 0x000fe20000004200 */
[----:B------:R-:W4:Y:S01]  /*13fe0*/  MUFU.EX2 R231, R231 ;  /* 0x000000e700e77308 */ /* 0x000f220000000800 */
[C---:B------:R-:W-:Y:S02]  /*13ff0*/  FMUL.FTZ R46, R2.reuse, R46 ;  /* 0x0000002e022e7220 */ /* 0x040fe40000410000 */
[C---:B------:R-:W-:Y:S02]  /*14000*/  FMUL.FTZ R47, R2.reuse, R47 ;  /* 0x0000002f022f7220 */ /* 0x040fe40000410000 */
[C---:B------:R-:W-:Y:S02]  /*14010*/  FMUL.FTZ R48, R3.reuse, R48 ;  /* 0x0000003003307220 */ /* 0x040fe40000410000 */
[C---:B------:R-:W-:Y:S03]  /*14020*/  FMUL.FTZ R49, R3.reuse, R49 ;  /* 0x0000003103317220 */ /* 0x040fe60000410000 */
[C---:B-1----:R-:W-:Y:S01]  /*14030*/  HMMA.16816.F32 R44, R136.reuse, R104, R44 ;  /* 0x00000068882c723c */ /* 0x042fe2000000182c */
[----:B------:R-:W-:Y:S02]  /*14040*/  MUFU.EX2 R230, R230 ;  /* 0x000000e600e67308 */ /* 0x000fe40000000800 */
[C---:B------:R-:W-:Y:S02]  /*14050*/  FMUL.FTZ R50, R2.reuse, R50 ;  /* 0x0000003202327220 */ /* 0x040fe40000410000 */
[C---:B------:R-:W-:Y:S02]  /*14060*/  FMUL.FTZ R51, R2.reuse, R51 ;  /* 0x0000003302337220 */ /* 0x040fe40000410000 */
[C---:B------:R-:W-:Y:S02]  /*14070*/  FMUL.FTZ R52, R3.reuse, R52 ;  /* 0x0000003403347220 */ /* 0x040fe40000410000 */
[C---:B------:R-:W-:Y:S02]  /*14080*/  FMUL.FTZ R53, R3.reuse, R53 ;  /* 0x0000003503357220 */ /* 0x040fe40000410000 */
[----:B------:R-:W1:Y:S01]  /*14090*/  MUFU.EX2 R233, R233 ;  /* 0x000000e900e97308 */ /* 0x000e620000000800 */
[C---:B------:R-:W-:Y:S01]  /*140a0*/  HMMA.16816.F32 R48, R136.reuse, R106, R48 ;  /* 0x0000006a8830723c */ /* 0x040fe20000001830 */
[----:B------:R-:W1:Y:S02]  /*140b0*/  LDSM.16.MT88.4 R104, [R203+0x4100] ;  /* 0x00410000cb68783b */ /* 0x000e640000004200 */
[C---:B------:R-:W-:Y:S02]  /*140c0*/  FMUL.FTZ R54, R2.reuse, R54 ;  /* 0x0000003602367220 */ /* 0x040fe40000410000 */
[C---:B------:R-:W-:Y:S02]  /*140d0*/  FMUL.FTZ R55, R2.reuse, R55 ;  /* 0x0000003702377220 */ /* 0x040fe40000410000 */
[C---:B------:R-:W-:Y:S02]  /*140e0*/  FMUL.FTZ R56, R3.reuse, R56 ;  /* 0x0000003803387220 */ /* 0x040fe40000410000 */
[C---:B------:R-:W-:Y:S01]  /*140f0*/  FMUL.FTZ R57, R3.reuse, R57 ;  /* 0x0000003903397220 */ /* 0x040fe20000410000 */
[----:B------:R-:W-:Y:S02]  /*14100*/  MUFU.EX2 R232, R232 ;  /* 0x000000e800e87308 */ /* 0x000fe40000000800 */
[C---:B--2---:R-:W-:Y:S03]  /*14110*/  HMMA.16816.F32 R52, R136.reuse, R100, R52 ;  /* 0x000000648834723c */ /* 0x044fe60000001834 */
[C---:B------:R-:W-:Y:S02]  /*14120*/  FMUL.FTZ R58, R2.reuse, R58 ;  /* 0x0000003a023a7220 */ /* 0x040fe40000410000 */
[C---:B------:R-:W-:Y:S02]  /*14130*/  FMUL.FTZ R59, R2.reuse, R59 ;  /* 0x0000003b023b7220 */ /* 0x040fe40000410000 */
[C---:B------:R-:W-:Y:S01]  /*14140*/  FMUL.FTZ R60, R3.reuse, R60 ;  /* 0x0000003c033c7220 */ /* 0x040fe20000410000 */
[----:B------:R-:W2:Y:S01]  /*14150*/  MUFU.EX2 R235, R235 ;  /* 0x000000eb00eb7308 */ /* 0x000ea20000000800 */
[C---:B------:R-:W-:Y:S03]  /*14160*/  FMUL.FTZ R61, R3.reuse, R61 ;  /* 0x0000003d033d7220 */ /* 0x040fe60000410000 */
[C---:B------:R-:W-:Y:S01]  /*14170*/  HMMA.16816.F32 R56, R136.reuse, R102, R56 ;  /* 0x000000668838723c */ /* 0x040fe20000001838 */
[----:B------:R-:W2:Y:S02]  /*14180*/  LDSM.16.MT88.4 R100, [R198+0x4100] ;  /* 0x00410000c664783b */ /* 0x000ea40000004200 */
[C---:B------:R-:W-:Y:S02]  /*14190*/  FMUL.FTZ R62, R2.reuse, R62 ;  /* 0x0000003e023e7220 */ /* 0x040fe40000410000 */
[C---:B------:R-:W-:Y:S01]  /*141a0*/  FMUL.FTZ R63, R2.reuse, R63 ;  /* 0x0000003f023f7220 */ /* 0x040fe20000410000 */
[----:B------:R-:W-:Y:S01]  /*141b0*/  MUFU.EX2 R234, R234 ;  /* 0x000000ea00ea7308 */ /* 0x000fe20000000800 */
[C---:B------:R-:W-:Y:S02]  /*141c0*/  FMUL.FTZ R64, R3.reuse, R64 ;  /* 0x0000004003407220 */ /* 0x040fe40000410000 */
[C---:B------:R-:W-:Y:S03]  /*141d0*/  FMUL.FTZ R65, R3.reuse, R65 ;  /* 0x0000004103417220 */ /* 0x040fe60000410000 */
[C---:B------:R-:W-:Y:S03]  /*141e0*/  HMMA.16816.F32 R60, R136.reuse, R108, R60 ;  /* 0x0000006c883c723c */ /* 0x040fe6000000183c */
[C---:B------:R-:W-:Y:S01]  /*141f0*/  FMUL.FTZ R66, R2.reuse, R66 ;  /* 0x0000004202427220 */ /* 0x040fe20000410000 */
[----:B------:R-:W2:Y:S01]  /*14200*/  MUFU.EX2 R237, R237 ;  /* 0x000000ed00ed7308 */ /* 0x000ea20000000800 */
[C---:B------:R-:W-:Y:S02]  /*14210*/  FMUL.FTZ R67, R2.reuse, R67 ;  /* 0x0000004302437220 */ /* 0x040fe40000410000 */
[C---:B------:R-:W-:Y:S02]  /*14220*/  FMUL.FTZ R68, R3.reuse, R68 ;  /* 0x0000004403447220 */ /* 0x040fe40000410000 */
[C---:B------:R-:W-:Y:S03]  /*14230*/  FMUL.FTZ R69, R3.reuse, R69 ;  /* 0x0000004503457220 */ /* 0x040fe60000410000 */
[C---:B------:R-:W-:Y:S01]  /*14240*/  HMMA.16816.F32 R64, R136.reuse, R110, R64 ;  /* 0x0000006e8840723c */ /* 0x040fe20000001840 */
[----:B------:R-:W3:Y:S01]  /*14250*/  LDSM.16.MT88.4 R108, [R197+0x4100] ;  /* 0x00410000c56c783b */ /* 0x000ee20000004200 */
[----:B------:R-:W-:Y:S01]  /*14260*/  MUFU.EX2 R236, R236 ;  /* 0x000000ec00ec7308 */ /* 0x000fe20000000800 */
[C---:B------:R-:W-:Y:S02]  /*14270*/  FMUL.FTZ R70, R2.reuse, R70 ;  /* 0x0000004602467220 */ /* 0x040fe40000410000 */
[C---:B------:R-:W-:Y:S02]  /*14280*/  FMUL.FTZ R71, R2.reuse, R71 ;  /* 0x0000004702477220 */ /* 0x040fe40000410000 */
[C---:B------:R-:W-:Y:S02]  /*14290*/  FMUL.FTZ R72, R3.reuse, R72 ;  /* 0x0000004803487220 */ /* 0x040fe40000410000 */
[C---:B------:R-:W-:Y:S03]  /*142a0*/  FMUL.FTZ R73, R3.reuse, R73 ;  /* 0x0000004903497220 */ /* 0x040fe60000410000 */
[C---:B-1----:R-:W-:Y:S01]  /*142b0*/  HMMA.16816.F32 R68, R136.reuse, R104, R68 ;  /* 0x000000688844723c */ /* 0x042fe20000001844 */
[----:B------:R-:W1:Y:S02]  /*142c0*/  MUFU.EX2 R239, R239 ;  /* 0x000000ef00ef7308 */ /* 0x000e640000000800 */
        /* <DEDUP_REMOVED lines=11> */
[----:B------:R-:W1:Y:S02]  /*14380*/  MUFU.EX2 R240, R240 ;  /* 0x000000f000f07308 */ /* 0x000e640000000800 */
[C---:B--2---:R-:W-:Y:S03]  /*14390*/  HMMA.16816.F32 R76, R136.reuse, R100, R76 ;  /* 0x00000064884c723c */ /* 0x044fe6000000184c */
[C---:B------:R-:W-:Y:S02]  /*143a0*/  FMUL.FTZ R82, R2.reuse, R82 ;  /* 0x0000005202527220 */ /* 0x040fe40000410000 */
[C---:B------:R-:W-:Y:S02]  /*143b0*/  FMUL.FTZ R83, R2.reuse, R83 ;  /* 0x0000005302537220 */ /* 0x040fe40000410000 */
[----:B------:R-:W-:Y:S01]  /*143c0*/  FMUL.FTZ R84, R3, R84 ;  /* 0x0000005403547220 */ /* 0x000fe20000410000 */
[----:B------:R-:W-:Y:S01]  /*143d0*/  F2FP.PACK_AB R100, R175, R174 ;  /* 0x000000aeaf64723e */ /* 0x000fe200000000ff */
[----:B------:R-:W-:Y:S03]  /*143e0*/  FMUL.FTZ R85, R3, R85 ;  /* 0x0000005503557220 */ /* 0x000fe60000410000 */
[C---:B------:R-:W-:Y:S03]  /*143f0*/  HMMA.16816.F32 R80, R136.reuse, R102, R80 ;  /* 0x000000668850723c */ /* 0x040fe60000001850 */
[C---:B------:R-:W-:Y:S01]  /*14400*/  FMUL.FTZ R86, R2.reuse, R86 ;  /* 0x0000005602567220 */ /* 0x040fe20000410000 */
[----:B---3--:R-:W-:Y:S01]  /*14410*/  F2FP.PACK_AB R101, R177, R176 ;  /* 0x000000b0b165723e */ /* 0x008fe200000000ff */
[C---:B------:R-:W-:Y:S02]  /*14420*/  FMUL.FTZ R87, R2.reuse, R87 ;  /* 0x0000005702577220 */ /* 0x040fe40000410000 */
[----:B------:R-:W-:Y:S01]  /*14430*/  FMUL.FTZ R88, R3, R88 ;  /* 0x0000005803587220 */ /* 0x000fe20000410000 */
[----:B-----5:R-:W-:Y:S01]  /*14440*/  F2FP.PACK_AB R102, R179, R178 ;  /* 0x000000b2b366723e */ /* 0x020fe200000000ff */
[----:B------:R-:W-:Y:S03]  /*14450*/  FMUL.FTZ R89, R3, R89 ;  /* 0x0000005903597220 */ /* 0x000fe60000410000 */
[C---:B------:R-:W-:Y:S03]  /*14460*/  HMMA.16816.F32 R84, R136.reuse, R108, R84 ;  /* 0x0000006c8854723c */ /* 0x040fe60000001854 */
[C---:B------:R-:W-:Y:S01]  /*14470*/  FMUL.FTZ R90, R2.reuse, R90 ;  /* 0x0000005a025a7220 */ /* 0x040fe20000410000 */
[----:B------:R-:W-:Y:S01]  /*14480*/  F2FP.PACK_AB R103, R227, R214 ;  /* 0x000000d6e367723e */ /* 0x000fe200000000ff */
[C---:B------:R-:W-:Y:S02]  /*14490*/  FMUL.FTZ R91, R2.reuse, R91 ;  /* 0x0000005b025b7220 */ /* 0x040fe40000410000 */
[C---:B------:R-:W-:Y:S02]  /*144a0*/  FMUL.FTZ R92, R3.reuse, R92 ;  /* 0x0000005c035c7220 */ /* 0x040fe40000410000 */
[C---:B------:R-:W-:Y:S03]  /*144b0*/  FMUL.FTZ R93, R3.reuse, R93 ;  /* 0x0000005d035d7220 */ /* 0x040fe60000410000 */
[C---:B------:R-:W-:Y:S01]  /*144c0*/  HMMA.16816.F32 R88, R136.reuse, R110, R88 ;  /* 0x0000006e8858723c */ /* 0x040fe20000001858 */
[----:B------:R-:W2:Y:S02]  /*144d0*/  LDSM.16.MT88.4 R108, [R197+0x900] ;  /* 0x00090000c56c783b */ /* 0x000ea40000004200 */
[C---:B------:R-:W-:Y:S02]  /*144e0*/  FMUL.FTZ R94, R2.reuse, R94 ;  /* 0x0000005e025e7220 */ /* 0x040fe40000410000 */
[C---:B------:R-:W-:Y:S02]  /*144f0*/  FMUL.FTZ R95, R2.reuse, R95 ;  /* 0x0000005f025f7220 */ /* 0x040fe40000410000 */
[C---:B------:R-:W-:Y:S02]  /*14500*/  FMUL.FTZ R96, R3.reuse, R96 ;  /* 0x0000006003607220 */ /* 0x040fe40000410000 */
[C---:B------:R-:W-:Y:S03]  /*14510*/  FMUL.FTZ R97, R3.reuse, R97 ;  /* 0x0000006103617220 */ /* 0x040fe60000410000 */
[C---:B-1----:R-:W-:Y:S03]  /*14520*/  HMMA.16816.F32 R92, R136.reuse, R104, R92 ;  /* 0x00000068885c723c */ /* 0x042fe6000000185c */
[C---:B------:R-:W-:Y:S02]  /*14530*/  FMUL.FTZ R98, R2.reuse, R98 ;  /* 0x0000006202627220 */ /* 0x040fe40000410000 */
[C---:B------:R-:W-:Y:S02]  /*14540*/  FMUL.FTZ R99, R2.reuse, R99 ;  /* 0x0000006302637220 */ /* 0x040fe40000410000 */
[----:B------:R-:W-:Y:S01]  /*14550*/  FFMA.FTZ R173, R2, R213, R173 ;  /* 0x000000d502ad7223 */ /* 0x000fe200000100ad */
[----:B------:R-:W-:Y:S01]  /*14560*/  MOV R2, R132 ;  /* 0x0000008400027202 */ /* 0x000fe20000000f00 */
[----:B------:R-:W-:Y:S03]  /*14570*/  FFMA.FTZ R172, R3, R212, R172 ;  /* 0x000000d403ac7223 */ /* 0x000fe600000100ac */
[----:B------:R-:W-:Y:S01]  /*14580*/  HMMA.16816.F32 R96, R136, R106, R96 ;  /* 0x0000006a8860723c */ /* 0x000fe20000001860 */
[----:B------:R-:W1:Y:S02]  /*14590*/  LDSM.16.MT88.4 R104, [R196+0x2900] ;  /* 0x00290000c468783b */ /* 0x000e640000004200 */
[----:B------:R-:W-:Y:S01]  /*145a0*/  FADD.FTZ R168, R168, R173 ;  /* 0x000000ada8a87221 */ /* 0x000fe20000010000 */
[----:B------:R-:W-:Y:S01]  /*145b0*/  MOV R3, R0 ;  /* 0x0000000000037202 */ /* 0x000fe20000000f00 */
        /* <DEDUP_REMOVED lines=12> */
[----:B------:R-:W-:Y:S02]  /*14680*/  FADD.FTZ R177, R177, R176 ;  /* 0x000000b0b1b17221 */ /* 0x000fe40000010000 */
[C---:B------:R-:W-:Y:S01]  /*14690*/  HMMA.16816.F32 R16, R100.reuse, R118, R16 ;  /* 0x000000766410723c */ /* 0x040fe20000001810 */
[----:B------:R-:W-:Y:S03]  /*146a0*/  LDSM.16.MT88.4 R116, [R197+0x4900] ;  /* 0x00490000c574783b */ /* 0x000fe60000004200 */
[----:B------:R-:W-:Y:S02]  /*146b0*/  FADD.FTZ R175, R175, R174 ;  /* 0x000000aeafaf7221 */ /* 0x000fe40000010000 */
[----:B------:R-:W-:Y:S02]  /*146c0*/  FADD.FTZ R214, R214, R177 ;  /* 0x000000b1d6d67221 */ /* 0x000fe40000010000 */
[C---:B--2---:R-:W-:Y:S04]  /*146d0*/  HMMA.16816.F32 R20, R100.reuse, R108, R20 ;  /* 0x0000006c6414723c */ /* 0x044fe80000001814 */
[----:B------:R-:W-:Y:S02]  /*146e0*/  FADD.FTZ R178, R178, R175 ;  /* 0x000000afb2b27221 */ /* 0x000fe40000010000 */
[----:B------:R-:W-:Y:S01]  /*146f0*/  FADD.FTZ R227, R227, R214 ;  /* 0x000000d6e3e37221 */ /* 0x000fe20000010000 */
[----:B------:R-:W-:Y:S01]  /*14700*/  IADD3 R214, R225, -0x1, RZ ;  /* 0xffffffffe1d67810 */ /* 0x000fe20007ffe0ff */
[C---:B------:R-:W-:Y:S01]  /*14710*/  HMMA.16816.F32 R24, R100.reuse, R110, R24 ;  /* 0x0000006e6418723c */ /* 0x040fe20000001818 */
[----:B------:R-:W2:Y:S03]  /*14720*/  LDSM.16.MT88.4 R108, [R203+0x4900] ;  /* 0x00490000cb6c783b */ /* 0x000ea60000004200 */
[----:B------:R-:W-:Y:S01]  /*14730*/  FADD.FTZ R179, R179, R178 ;  /* 0x000000b2b3b37221 */ /* 0x000fe20000010000 */
[----:B------:R-:W-:Y:S03]  /*14740*/  MOV R225, R214 ;  /* 0x000000d600e17202 */ /* 0x000fe60000000f00 */
        /* <DEDUP_REMOVED lines=20> */
[----:B------:R-:W3:Y:S07]  /*14890*/  LDSM.16.MT88.4 R112, [R197+0x1100] ;  /* 0x00110000c570783b */ /* 0x000eee0000004200 */
[C---:B------:R-:W-:Y:S08]  /*148a0*/  HMMA.16816.F32 R84, R100.reuse, R116, R84 ;  /* 0x000000746454723c */ /* 0x040ff00000001854 */
[C---:B------:R-:W-:Y:S01]  /*148b0*/  HMMA.16816.F32 R88, R100.reuse, R118, R88 ;  /* 0x000000766458723c */ /* 0x040fe20000001858 */
[----:B------:R-:W5:Y:S07]  /*148c0*/  LDSM.16.MT88.4 R116, [R203+0x3100] ;  /* 0x00310000cb74783b */ /* 0x000f6e0000004200 */
[C---:B-1----:R-:W-:Y:S08]  /*148d0*/  HMMA.16816.F32 R92, R100.reuse, R104, R92 ;  /* 0x00000068645c723c */ /* 0x042ff0000000185c */
[----:B------:R-:W-:Y:S01]  /*148e0*/  HMMA.16816.F32 R96, R100, R106, R96 ;  /* 0x0000006a6460723c */ /* 0x000fe20000001860 */
[----:B------:R-:W1:Y:S06]  /*148f0*/  LDSM.16.MT88.4 R104, [R196+0x3100] ;  /* 0x00310000c468783b */ /* 0x000e6c0000004200 */
[----:B------:R-:W-:Y:S01]  /*14900*/  F2FP.PACK_AB R100, R229, R226 ;  /* 0x000000e2e564723e */ /* 0x000fe200000000ff */
[----:B------:R-:W-:Y:S01]  /*14910*/  FADD.FTZ R226, R226, R179 ;  /* 0x000000b3e2e27221 */ /* 0x000fe20000010000 */
[----:B----4-:R-:W-:Y:S03]  /*14920*/  F2FP.PACK_AB R101, R231, R228 ;  /* 0x000000e4e765723e */ /* 0x010fe600000000ff */
        /* <DEDUP_REMOVED lines=20> */
[C---:B-----5:R-:W-:Y:S08]  /*14a70*/  HMMA.16816.F32 R36, R100.reuse, R116, R36 ;  /* 0x000000746424723c */ /* 0x060ff00000001824 */
        /* <DEDUP_REMOVED lines=24> */
[C---:B---3--:R-:W-:Y:S08]  /*14c00*/  HMMA.16816.F32 R76, R100.reuse, R112, R76 ;  /* 0x00000070644c723c */ /* 0x048ff0000000184c */
[C---:B------:R-:W-:Y:S08]  /*14c10*/  HMMA.16816.F32 R80, R100.reuse, R114, R80 ;  /* 0x000000726450723c */ /* 0x040ff00000001850 */
[C---:B----4-:R-:W-:Y:S08]  /*14c20*/  HMMA.16816.F32 R84, R100.reuse, R116, R84 ;  /* 0x000000746454723c */ /* 0x050ff00000001854 */
        /* <DEDUP_REMOVED lines=31> */
.L_x_708:
[----:B------:R-:W-:-:S13]  /*14e20*/  ISETP.GE.AND P0, PT, R214, RZ, PT ;  /* 0x000000ffd600720c */ /* 0x000fda0003f06270 */
[----:B------:R-:W-:Y:S05]  /*14e30*/  @!P0 BRA `(.L_x_712) ;  /* 0x00002e7000008947 */ /* 0x000fea0003800000 */
[----:B------:R-:W1:Y:S01]  /*14e40*/  S2R R3, SR_TID.X ;  /* 0x0000000000037919 */ /* 0x000e620000002100 */
[----:B------:R-:W-:Y:S01]  /*14e50*/  SHF.R.S32.HI R5, RZ, 0x1f, R180 ;  /* 0x0000001fff057819 */ /* 0x000fe200000114b4 */
[----:B------:R-:W-:Y:S01]  /*14e60*/  IMAD.MOV.U32 R135, RZ, RZ, R132 ;  /* 0x000000ffff877224 */ /* 0x000fe200078e0084 */
[----:B------:R-:W-:Y:S01]  /*14e70*/  IADD3 R220, R211, 0x100, RZ ;  /* 0x00000100d3dc7810 */ /* 0x000fe20007ffe0ff */
[----:B------:R-:W-:Y:S01]  /*14e80*/  IMAD.SHL.U32 R215, R181, 0x2, RZ ;  /* 0x00000002b5d77824 */ /* 0x000fe200078e00ff */
[C---:B------:R-:W-:Y:S01]  /*14e90*/  SHF.L.U64.HI R218, R180.reuse, 0x1, R5 ;  /* 0x00000001b4da7819 */ /* 0x040fe20000010205 */
[----:B------:R-:W-:Y:S01]  /*14ea0*/  IMAD.SHL.U32 R221, R180, 0x2, RZ ;  /* 0x00000002b4dd7824 */ /* 0x000fe200078e00ff */
[----:B------:R-:W-:Y:S02]  /*14eb0*/  ULDC UR5, c[0x0][0x210] ;  /* 0x0000840000057ab9 */ /* 0x000fe40000000800 */
[----:B------:R-:W-:Y:S02]  /*14ec0*/  ULDC UR4, c[0x0][0x1e8] ;  /* 0x00007a0000047ab9 */ /* 0x000fe40000000800 */
[----:B------:R-:W-:-:S02]  /*14ed0*/  UIMAD UR5, UR11, UR5, URZ ;  /* 0x000000050b0572a4 */ /* 0x000fc4000f8e023f */
[----:B------:R-:W-:Y:S01]  /*14ee0*/  UIMAD UR4, UR11, UR4, URZ ;  /* 0x000000040b0472a4 */ /* 0x000fe2000f8e023f */
[----:B-1----:R-:W-:-:S04]  /*14ef0*/  SHF.R.S32.HI R2, RZ, 0x1f, R3 ;  /* 0x0000001fff027819 */ /* 0x002fc80000011403 */
[----:B------:R-:W-:-:S04]  /*14f00*/  LEA.HI R2, R2, R3, RZ, 0x3 ;  /* 0x0000000302027211 */ /* 0x000fc800078f18ff */
[----:B------:R-:W-:-:S05]  /*14f10*/  LOP3.LUT R2, R2, 0xfffffff8, RZ, 0xc0, !PT ;  /* 0xfffffff802027812 */ /* 0x000fca00078ec0ff */
[----:B------:R-:W-:Y:S02]  /*14f20*/  IMAD.IADD R2, R3, 0x1, -R2 ;  /* 0x0000000103027824 */ /* 0x000fe400078e0a02 */
[----:B------:R-:W-:Y:S01]  /*14f30*/  IMAD.MOV.U32 R3, RZ, RZ, R0 ;  /* 0x000000ffff037224 */ /* 0x000fe200078e0000 */
[----:B------:R-:W-:Y:S01]  /*14f40*/  SHF.R.S32.HI R0, RZ, 0x1f, R181 ;  /* 0x0000001fff007819 */ /* 0x000fe200000114b5 */
[----:B------:R-:W-:-:S03]  /*14f50*/  IMAD.SHL.U32 R216, R2, 0x8, RZ ;  /* 0x0000000802d87824 */ /* 0x000fc600078e00ff */
[----:B------:R-:W-:Y:S02]  /*14f60*/  SHF.L.U64.HI R219, R181, 0x1, R0 ;  /* 0x00000001b5db7819 */ /* 0x000fe40000010200 */
[----:B------:R-:W-:-:S04]  /*14f70*/  SHF.R.S32.HI R217, RZ, 0x1f, R216 ;  /* 0x0000001fffd97819 */ /* 0x000fc800000114d8 */
[C---:B------:R-:W-:Y:S01]  /*14f80*/  SHF.L.U64.HI R217, R216.reuse, 0x1, R217 ;  /* 0x00000001d8d97819 */ /* 0x040fe200000102d9 */
[----:B------:R-:W-:Y:S01]  /*14f90*/  IMAD.SHL.U32 R216, R216, 0x2, RZ ;  /* 0x00000002d8d87824 */ /* 0x000fe200078e00ff */
[----:B------:R-:W-:Y:S05]  /*14fa0*/  BRA `(.L_x_713) ;  /* 0x0000032000007947 */ /* 0x000fea0003800000 */
.L_x_715:
[----:B------:R-:W-:Y:S01]  /*14fb0*/  ISETP.NE.AND P2, PT, R207, 0x1, PT ;  /* 0x00000001cf00780c */ /* 0x000fe20003f45270 */
[----:B------:R-:W-:Y:S01]  /*14fc0*/  IMAD.MOV.U32 R208, RZ, RZ, RZ ;  /* 0x000000ffffd07224 */ /* 0x000fe200078e00ff */
[----:B------:R-:W-:Y:S04]  /*14fd0*/  LEA R209, R214, UR13, 0x6 ;  /* 0x0000000dd6d17c11 */ /* 0x000fe8000f8e30ff */
[----:B------:R-:W-:Y:S05]  /*14fe0*/  IADD3 R209, R209, -0x40, R210 ;  /* 0xffffffc0d1d17810 */ /* 0x000fea0007ffe0d2 */
        /* <DEDUP_REMOVED lines=28> */
[----:B------:R-:W-:Y:S03]  /*151b0*/  IADD3 R8, P1, R4, R215, RZ ;  /* 0x000000d704087210 */ /* 0x000fe60007f3e0ff */
[----:B--2---:R-:W-:Y:S01]  /*151c0*/  IMAD.X R11, R6, 0x1, R217, P0 ;  /* 0x00000001060b7824 */ /* 0x004fe200000e06d9 */
[----:B------:R-:W-:Y:S01]  /*151d0*/  IADD3 R12, P0, R4, R221, RZ ;  /* 0x000000dd040c7210 */ /* 0x000fe20007f1e0ff */
[----:B------:R-:W-:Y:S01]  /*151e0*/  IMAD.X R9, R6, 0x1, R219, P1 ;  /* 0x0000000106097824 */ /* 0x000fe200008e06db */
[----:B---3--:R-:W-:Y:S02]  /*151f0*/  IADD3 R4, P2, R0, R216, RZ ;  /* 0x000000d800047210 */ /* 0x008fe40007f5e0ff */
[----:B------:R1:W-:Y:S01]  /*15200*/  LDGSTS.E.BYPASS.LTC128B.128 [R211+0x6100], [R10.64], !P4 ;  /* 0x061000000ad37fae */ /* 0x0003e2000e101d54 */
[--C-:B------:R-:W-:Y:S01]  /*15210*/  IMAD.X R13, R6, 0x1, R218.reuse, P0 ;  /* 0x00000001060d7824 */ /* 0x100fe200000e06da */
[----:B------:R-:W-:Y:S01]  /*15220*/  IADD3 R6, P1, R0, R215, RZ ;  /* 0x000000d700067210 */ /* 0x000fe20007f3e0ff */
[----:B----4-:R-:W-:Y:S01]  /*15230*/  IMAD.X R5, R2, 0x1, R217, P2 ;  /* 0x0000000102057824 */ /* 0x010fe200010e06d9 */
        /* <DEDUP_REMOVED lines=9> */
.L_x_713:
        /* <DEDUP_REMOVED lines=27> */
[----:B------:R-:W2:Y:S07]  /*15480*/  SHFL.IDX PT, R132, R5, 0x1, 0x181f ;  /* 0x00381f0005847f89 */ /* 0x000eae00000e0000 */
[----:B------:R1:W3:Y:S02]  /*15490*/  SHFL.IDX PT, R0, R4, 0x1, 0x181f ;  /* 0x00381f0004007f89 */ /* 0x0002e400000e0000 */
[C---:B-1----:R-:W-:Y:S03]  /*154a0*/  HMMA.16816.F32 R4, R32.reuse, R8, RZ ;  /* 0x000000082004723c */ /* 0x042fe600000018ff */
[CC--:B------:R-:W-:Y:S02]  /*154b0*/  IADD3 R14, P0, R20.reuse, R216.reuse, RZ ;  /* 0x000000d8140e7210 */ /* 0x0c0fe40007f1e0ff */
[----:B------:R-:W-:Y:S02]  /*154c0*/  IADD3 R12, P1, R20, R215, RZ ;  /* 0x000000d7140c7210 */ /* 0x000fe40007f3e0ff */
[C---:B------:R-:W-:Y:S01]  /*154d0*/  IADD3.X R15, R2.reuse, R217, RZ, P0, !PT ;  /* 0x000000d9020f7210 */ /* 0x040fe200007fe4ff */
[C---:B------:R-:W-:Y:S01]  /*154e0*/  HMMA.16816.F32 R8, R32.reuse, R10, RZ ;  /* 0x0000000a2008723c */ /* 0x040fe200000018ff */
[----:B------:R-:W-:Y:S03]  /*154f0*/  IADD3.X R13, R2, R219, RZ, P1, !PT ;  /* 0x000000db020d7210 */ /* 0x000fe60000ffe4ff */
[----:B------:R-:W-:Y:S01]  /*15500*/  @!PT LDS RZ, [RZ] ;  /* 0x00000000fffff984 */ /* 0x000fe20000000800 */
[----:B------:R1:W-:Y:S01]  /*15510*/  LDGSTS.E.BYPASS.LTC128B.128 [R220], [R14.64], !P4 ;  /* 0x000000000edc7fae */ /* 0x0003e2000e101d54 */
[----:B------:R-:W-:Y:S02]  /*15520*/  IADD3 R20, P0, R20, R221, RZ ;  /* 0x000000dd14147210 */ /* 0x000fe40007f1e0ff */
[----:B--2---:R-:W-:Y:S02]  /*15530*/  IADD3 R170, P2, R132, R216, RZ ;  /* 0x000000d884aa7210 */ /* 0x004fe40007f5e0ff */
[-C--:B------:R-:W-:Y:S02]  /*15540*/  IADD3.X R21, R2, R218.reuse, RZ, P0, !PT ;  /* 0x000000da02157210 */ /* 0x080fe400007fe4ff */
[----:B------:R1:W-:Y:S01]  /*15550*/  LDGSTS.E.BYPASS.LTC128B.128 [R220+0x2000], [R12.64], !P6 ;  /* 0x020000000cdc7fae */ /* 0x0003e2000f101d54 */
[----:B---3--:R-:W-:Y:S02]  /*15560*/  IADD3.X R171, R0, R217, RZ, P2, !PT ;  /* 0x000000d900ab7210 */ /* 0x008fe400017fe4ff */
[C---:B------:R-:W-:Y:S02]  /*15570*/  IADD3 R168, P1, R132.reuse, R215, RZ ;  /* 0x000000d784a87210 */ /* 0x040fe40007f3e0ff */
[----:B------:R-:W-:Y:S02]  /*15580*/  IADD3 R132, P0, R132, R221, RZ ;  /* 0x000000dd84847210 */ /* 0x000fe40007f1e0ff */
[----:B------:R2:W-:Y:S01]  /*15590*/  LDGSTS.E.BYPASS.LTC128B.128 [R220+0x4000], [R20.64], !P5 ;  /* 0x0400000014dc7fae */ /* 0x0005e2000e901d54 */
[C---:B------:R-:W-:Y:S02]  /*155a0*/  IADD3.X R169, R0.reuse, R219, RZ, P1, !PT ;  /* 0x000000db00a97210 */ /* 0x040fe40000ffe4ff */
[----:B------:R-:W-:Y:S02]  /*155b0*/  IADD3.X R133, R0, R218, RZ, P0, !PT ;  /* 0x000000da00857210 */ /* 0x000fe400007fe4ff */
[----:B------:R-:W-:Y:S02]  /*155c0*/  ISETP.GE.AND P0, PT, R214, 0x1, PT ;  /* 0x00000001d600780c */ /* 0x000fe40003f06270 */
[----:B------:R3:W-:Y:S07]  /*155d0*/  LDGSTS.E.BYPASS.LTC128B.128 [R220+0x1000], [R170.64], !P4 ;  /* 0x01000000aadc7fae */ /* 0x0007ee000e101d54 */
        /* <DEDUP_REMOVED lines=8> */
[----:B------:R-:W2:Y:S05]  /*15660*/  LDSM.16.M88.4 R164, [R200+0x6100] ;  /* 0x00610000c8a4783b */ /* 0x000eaa0000000200 */
[C---:B------:R-:W-:Y:S02]  /*15670*/  HMMA.16816.F32 R28, R32.reuse, R136, RZ ;  /* 0x00000088201c723c */ /* 0x040fe400000018ff */
[----:B---3--:R-:W-:Y:S06]  /*15680*/  LDSM.16.M88.4 R168, [R200+0x7100] ;  /* 0x00710000c8a8783b */ /* 0x008fec0000000200 */
[----:B------:R-:W-:Y:S01]  /*15690*/  HMMA.16816.F32 R32, R32, R138, RZ ;  /* 0x0000008a2020723c */ /* 0x000fe200000018ff */
[----:B------:R-:W3:Y:S07]  /*156a0*/  LDSM.16.M88.4 R136, [R200+0x6900] ;  /* 0x00690000c888783b */ /* 0x000eee0000000200 */
        /* <DEDUP_REMOVED lines=15> */
[C---:B--2---:R-:W-:Y:S01]  /*157a0*/  HMMA.16816.F32 R4, R160.reuse, R164, R4 ;  /* 0x000000a4a004723c */ /* 0x044fe20000001804 */
[----:B------:R-:W2:Y:S07]  /*157b0*/  LDSM.16.M88.4 R156, [R205+0x8100] ;  /* 0x00810000cd9c783b */ /* 0x000eae0000000200 */
        /* <DEDUP_REMOVED lines=24> */
[C---:B--2---:R-:W-:Y:S01]  /*15940*/  HMMA.16816.F32 R4, R152.reuse, R156, R4 ;  /* 0x0000009c9804723c */ /* 0x044fe20000001804 */
[----:B------:R-:W2:Y:S07]  /*15950*/  LDSM.16.M88.4 R176, [R201+0x10100] ;  /* 0x01010000c9b0783b */ /* 0x000eae0000000200 */
[C---:B------:R-:W-:Y:S01]  /*15960*/  HMMA.16816.F32 R8, R152.reuse, R158, R8 ;  /* 0x0000009e9808723c */ /* 0x040fe20000001808 */
[----:B------:R-:W-:Y:S07]  /*15970*/  LDSM.16.M88.4 R156, [R200+0x9900] ;  /* 0x00990000c89c783b */ /* 0x000fee0000000200 */
[C---:B---3--:R-:W-:Y:S08]  /*15980*/  HMMA.16816.F32 R12, R152.reuse, R136, R12 ;  /* 0x00000088980c723c */ /* 0x048ff0000000180c */
[C---:B------:R-:W-:Y:S01]  /*15990*/  HMMA.16816.F32 R16, R152.reuse, R138, R16 ;  /* 0x0000008a9810723c */ /* 0x040fe20000001810 */
[----:B------:R-:W3:Y:S07]  /*159a0*/  LDSM.16.M88.4 R136, [R200+0x8900] ;  /* 0x00890000c888783b */ /* 0x000eee0000000200 */
        /* <DEDUP_REMOVED lines=19> */
[C---:B--2---:R-:W-:Y:S01]  /*15ae0*/  HMMA.16816.F32 R4, R176.reuse, R180, R4 ;  /* 0x000000b4b004723c */ /* 0x044fe20000001804 */
[----:B------:R-:W2:Y:S07]  /*15af0*/  LDSM.16.M88.4 R168, [R206+0x14100] ;  /* 0x01410000cea8783b */ /* 0x000eae0000000200 */
[C---:B------:R-:W-:Y:S01]  /*15b00*/  HMMA.16816.F32 R8, R176.reuse, R182, R8 ;  /* 0x000000b6b008723c */ /* 0x040fe20000001808 */
[----:B------:R-:W-:Y:S07]  /*15b10*/  LDSM.16.M88.4 R180, [R187] ;  /* 0x00000000bbb4783b */ /* 0x000fee0000000200 */
[C---:B---3--:R-:W-:Y:S08]  /*15b20*/  HMMA.16816.F32 R12, R176.reuse, R136, R12 ;  /* 0x00000088b00c723c */ /* 0x048ff0000000180c */
[C---:B------:R-:W-:Y:S01]  /*15b30*/  HMMA.16816.F32 R16, R176.reuse, R138, R16 ;  /* 0x0000008ab010723c */ /* 0x040fe20000001810 */
[----:B------:R-:W3:Y:S07]  /*15b40*/  LDSM.16.M88.4 R136, [R205+0xa900] ;  /* 0x00a90000cd88783b */ /* 0x000eee0000000200 */
[C---:B----4-:R-:W-:Y:S08]  /*15b50*/  HMMA.16816.F32 R20, R176.reuse, R152, R20 ;  /* 0x00000098b014723c */ /* 0x050ff00000001814 */
[C---:B------:R-:W-:Y:S01]  /*15b60*/  HMMA.16816.F32 R24, R176.reuse, R154, R24 ;  /* 0x0000009ab018723c */ /* 0x040fe20000001818 */
[----:B------:R-:W4:Y:S07]  /*15b70*/  LDSM.16.M88.4 R152, [R205+0xb100] ;  /* 0x00b10000cd98783b */ /* 0x000f2e0000000200 */
[C---:B------:R-:W-:Y:S08]  /*15b80*/  HMMA.16816.F32 R28, R176.reuse, R156, R28 ;  /* 0x0000009cb01c723c */ /* 0x040ff0000000181c */
[----:B------:R-:W-:Y:S01]  /*15b90*/  HMMA.16816.F32 R32, R176, R158, R32 ;  /* 0x0000009eb020723c */ /* 0x000fe20000001820 */
[----:B------:R-:W2:Y:S07]  /*15ba0*/  LDSM.16.M88.4 R156, [R205+0xb900] ;  /* 0x00b90000cd9c783b */ /* 0x000eae0000000200 */
[C---:B-----5:R-:W-:Y:S01]  /*15bb0*/  HMMA.16816.F32 R4, R160.reuse, R164, R4 ;  /* 0x000000a4a004723c */ /* 0x060fe20000001804 */
[----:B------:R-:W5:Y:S07]  /*15bc0*/  LDSM.16.M88.4 R176, [R202+0x14100] ;  /* 0x01410000cab0783b */ /* 0x000f6e0000000200 */
        /* <DEDUP_REMOVED lines=24> */
[----:B------:R-:W2:Y:S01]  /*15d50*/  LDSM.16.M88.4 R168, [R199+0x14100] ;  /* 0x01410000c7a8783b */ /* 0x000ea20000000200 */
[C---:B-----5:R-:W-:Y:S08]  /*15d60*/  HMMA.16816.F32 R4, R176.reuse, R180, R4 ;  /* 0x000000b4b004723c */ /* 0x060ff00000001804 */
[C---:B------:R-:W-:Y:S08]  /*15d70*/  HMMA.16816.F32 R8, R176.reuse, R182, R8 ;  /* 0x000000b6b008723c */ /* 0x040ff00000001808 */
[C---:B-1----:R-:W-:Y:S08]  /*15d80*/  HMMA.16816.F32 R12, R176.reuse, R140, R12 ;  /* 0x0000008cb00c723c */ /* 0x042ff0000000180c */
[C---:B------:R-:W-:Y:S08]  /*15d90*/  HMMA.16816.F32 R16, R176.reuse, R142, R16 ;  /* 0x0000008eb010723c */ /* 0x040ff00000001810 */
[C---:B------:R-:W-:Y:S08]  /*15da0*/  HMMA.16816.F32 R20, R176.reuse, R144, R20 ;  /* 0x00000090b014723c */ /* 0x040ff00000001814 */
[C---:B------:R-:W-:Y:S08]  /*15db0*/  HMMA.16816.F32 R24, R176.reuse, R146, R24 ;  /* 0x00000092b018723c */ /* 0x040ff00000001818 */
[C---:B------:R-:W-:Y:S08]  /*15dc0*/  HMMA.16816.F32 R28, R176.reuse, R148, R28 ;  /* 0x00000094b01c723c */ /* 0x040ff0000000181c */
[----:B------:R-:W-:Y:S08]  /*15dd0*/  HMMA.16816.F32 R32, R176, R150, R32 ;  /* 0x00000096b020723c */ /* 0x000ff00000001820 */
[C---:B--2---:R-:W-:Y:S08]  /*15de0*/  HMMA.16816.F32 R4, R160.reuse, R164, R4 ;  /* 0x000000a4a004723c */ /* 0x044ff00000001804 */
[C---:B------:R-:W-:Y:S08]  /*15df0*/  HMMA.16816.F32 R8, R160.reuse, R166, R8 ;  /* 0x000000a6a008723c */ /* 0x040ff00000001808 */
[C---:B---3--:R-:W-:Y:S08]  /*15e00*/  HMMA.16816.F32 R12, R160.reuse, R136, R12 ;  /* 0x00000088a00c723c */ /* 0x048ff0000000180c */
        /* <DEDUP_REMOVED lines=83> */
.L_x_714:
        /* <DEDUP_REMOVED lines=33> */
[----:B------:R-:W-:Y:S02]  /*16550*/  ISETP.GT.AND P0, PT, R214, RZ, PT ;  /* 0x000000ffd600720c */ /* 0x000fe40003f04270 */
        /* <DEDUP_REMOVED lines=25> */
[--C-:B------:R-:W-:Y:S01]  /*166f0*/  FFMA.FTZ R135, R163, c[0x0][0x2d0], -R144.reuse ;  /* 0x0000b400a3877a23 */ /* 0x100fe20000010890 */
[----:B------:R-:W-:Y:S01]  /*16700*/  LDSM.16.MT88.4 R164, [R203+0x5900] ;  /* 0x00590000cba4783b */ /* 0x000fe20000004200 */
[----:B------:R-:W-:Y:S02]  /*16710*/  FMUL.FTZ R4, R2, c[0x0][0x2d0] ;  /* 0x0000b40002047a20 */ /* 0x000fe40000410000 */
[--C-:B------:R-:W-:Y:S02]  /*16720*/  FFMA.FTZ R175, R142, c[0x0][0x2d0], -R151.reuse ;  /* 0x0000b4008eaf7a23 */ /* 0x100fe40000010897 */
[--C-:B------:R-:W-:Y:S01]  /*16730*/  FFMA.FTZ R176, R140, c[0x0][0x2d0], -R151.reuse ;  /* 0x0000b4008cb07a23 */ /* 0x100fe20000010897 */
[----:B------:R2:W3:Y:S01]  /*16740*/  MUFU.EX2 R2, R4 ;  /* 0x0000000400027308 */ /* 0x0004e20000000800 */
[--C-:B------:R-:W-:Y:S01]  /*16750*/  FFMA.FTZ R177, R143, c[0x0][0x2d0], -R144.reuse ;  /* 0x0000b4008fb17a23 */ /* 0x100fe20000010890 */
[----:B------:R-:W-:Y:S01]  /*16760*/  LDSM.16.MT88.4 R160, [R196+0x3900] ;  /* 0x00390000c4a0783b */ /* 0x000fe20000004200 */
[--C-:B------:R-:W-:Y:S02]  /*16770*/  FFMA.FTZ R178, R141, c[0x0][0x2d0], -R144.reuse ;  /* 0x0000b4008db27a23 */ /* 0x100fe40000010890 */
[--C-:B------:R-:W-:Y:S02]  /*16780*/  FFMA.FTZ R179, R138, c[0x0][0x2d0], -R151.reuse ;  /* 0x0000b4008ab37a23 */ /* 0x100fe40000010897 */
[--C-:B------:R-:W-:Y:S02]  /*16790*/  FFMA.FTZ R180, R136, c[0x0][0x2d0], -R151.reuse ;  /* 0x0000b40088b47a23 */ /* 0x100fe40000010897 */
[--C-:B------:R-:W-:Y:S01]  /*167a0*/  FFMA.FTZ R181, R139, c[0x0][0x2d0], -R144.reuse ;  /* 0x0000b4008bb57a23 */ /* 0x100fe20000010890 */
[----:B------:R-:W4:Y:S01]  /*167b0*/  MUFU.EX2 R174, R174 ;  /* 0x000000ae00ae7308 */ /* 0x000f220000000800 */
[----:B------:R-:W-:Y:S01]  /*167c0*/  LDSM.16.MT88.4 R140, [R197+0x2900] ;  /* 0x00290000c58c783b */ /* 0x000fe20000004200 */
[--C-:B------:R-:W-:Y:S02]  /*167d0*/  FFMA.FTZ R182, R137, c[0x0][0x2d0], -R144.reuse ;  /* 0x0000b40089b67a23 */ /* 0x100fe40000010890 */
[C---:B-1----:R-:W-:Y:S02]  /*167e0*/  FMUL.FTZ R5, R3.reuse, R129 ;  /* 0x0000008103057220 */ /* 0x042fe40000410000 */
[C---:B------:R-:W-:Y:S02]  /*167f0*/  FMUL.FTZ R8, R3.reuse, R124 ;  /* 0x0000007c03087220 */ /* 0x040fe40000410000 */
[C---:B------:R-:W-:Y:S01]  /*16800*/  FMUL.FTZ R9, R3.reuse, R125 ;  /* 0x0000007d03097220 */ /* 0x040fe20000410000 */
[----:B------:R-:W-:Y:S01]  /*16810*/  LDSM.16.MT88.4 R136, [R198+0x2900] ;  /* 0x00290000c688783b */ /* 0x000fe20000004200 */
        /* <DEDUP_REMOVED lines=208> */
[----:B------:R-:W-:Y:S01]  /*17520*/  FADD.FTZ R177, R177, R2 ;  /* 0x00000002b1b17221 */ /* 0x000fe20000010000 */
[----:B------:R-:W-:Y:S01]  /*17530*/  IADD3 R2, R214, -0x1, RZ ;  /* 0xffffffffd6027810 */ /* 0x000fe20007ffe0ff */
[----:B------:R-:W-:Y:S02]  /*17540*/  FADD.FTZ R176, R176, R175 ;  /* 0x000000afb0b07221 */ /* 0x000fe40000010000 */
[C---:B----4-:R-:W-:Y:S04]  /*17550*/  HMMA.16816.F32 R20, R100.reuse, R108, R20 ;  /* 0x0000006c6414723c */ /* 0x050fe80000001814 */
[----:B------:R-:W-:Y:S01]  /*17560*/  FADD.FTZ R178, R178, R177 ;  /* 0x000000b1b2b27221 */ /* 0x000fe20000010000 */
[----:B------:R-:W-:Y:S01]  /*17570*/  MOV R214, R2 ;  /* 0x0000000200d67202 */ /* 0x000fe20000000f00 */
        /* <DEDUP_REMOVED lines=115> */
.L_x_712:
        /* <DEDUP_REMOVED lines=123> */
.L_x_656:
        /* <DEDUP_REMOVED lines=150> */
[----:B------:R-:W-:-:S05]  /*18dc0*/  IMAD.MOV.U32 R7, RZ, RZ, c[0x0][0x388] ;  /* 0x0000e200ff077624 */ /* 0x000fca00078e00ff */
[----:B------:R-:W-:Y:S02]  /*18dd0*/  IMAD.U32 R14, RZ, RZ, UR4 ;  /* 0x00000004ff0e7e24 */ /* 0x000fe4000f8e00ff */
[----:B--2---:R-:W-:-:S05]  /*18de0*/  IMAD.U32 R15, RZ, RZ, UR5 ;  /* 0x00000005ff0f7e24 */ /* 0x004fca000f8e00ff */
        /* <DEDUP_REMOVED lines=12> */
.L_x_717:
[----:B---3--:R-:W-:Y:S01]  /*18eb0*/  SHF.R.S32.HI R3, RZ, 0x1f, R2 ;  /* 0x0000001fff037819 */ /* 0x008fe20000011402 */
[----:B------:R-:W1:Y:S01]  /*18ec0*/  S2R R57, SR_CTAID.X ;  /* 0x0000000000397919 */ /* 0x000e620000002500 */
[----:B------:R-:W-:Y:S01]  /*18ed0*/  LOP3.LUT R13, R9, 0xffffffe0, RZ, 0xc0, !PT ;  /* 0xffffffe0090d7812 */ /* 0x000fe200078ec0ff */
[----:B------:R-:W-:Y:S01]  /*18ee0*/  IMAD.MOV.U32 R6, RZ, RZ, c[0x0][0x4e8] ;  /* 0x00013a00ff067624 */ /* 0x000fe200078e00ff */
[----:B------:R-:W-:Y:S01]  /*18ef0*/  LEA.HI R3, R3, R2, RZ, 0x3 ;  /* 0x0000000203037211 */ /* 0x000fe200078f18ff */
[----:B------:R-:W-:Y:S01]  /*18f00*/  ULDC.64 UR6, c[0x0][0x490] ;  /* 0x0001240000067ab9 */ /* 0x000fe20000000a00 */
[----:B------:R-:W-:Y:S01]  /*18f10*/  BSSY B0, `(.L_x_718) ;  /* 0x000008c000007945 */ /* 0x000fe20003800000 */
[----:B------:R-:W-:Y:S01]  /*18f20*/  USHF.R.S32.HI UR10, URZ, 0x1f, UR18 ;  /* 0x0000001f3f0a7899 */ /* 0x000fe20008011412 */
        /* <DEDUP_REMOVED lines=9> */
[----:B------:R-:W-:Y:S01]  /*18fc0*/  UMOV UR13, UR23 ;  /* 0x00000017000d7c82 */ /* 0x000fe20008000000 */
[----:B------:R-:W-:Y:S01]  /*18fd0*/  LEA.HI R9, R10, R3, RZ, 0x2 ;  /* 0x000000030a097211 */ /* 0x000fe200078f10ff */
[----:B------:R-:W-:Y:S01]  /*18fe0*/  USEL UR10, UR10, URZ, !UP1 ;  /* 0x0000003f0a0a7287 */ /* 0x000fe2000c800000 */
[----:B------:R-:W-:Y:S01]  /*18ff0*/  LOP3.LUT P2, RZ, R3, 0x3, RZ, 0xc0, !PT ;  /* 0x0000000303ff7812 */ /* 0x000fe2000784c0ff */
[----:B------:R-:W-:Y:S01]  /*19000*/  IMAD.IADD R11, R11, 0x1, -R6 ;  /* 0x000000010b0b7824 */ /* 0x000fe200078e0a06 */
[----:B------:R-:W-:Y:S01]  /*19010*/  SHF.R.S32.HI R9, RZ, 0x2, R9 ;  /* 0x00000002ff097819 */ /* 0x000fe20000011409 */
[----:B------:R-:W-:-:S02]  /*19020*/  UIMAD.WIDE.U32 UR12, UR11, UR6, UR12 ;  /* 0x000000060b0c72a5 */ /* 0x000fc4000f8e000c */
[----:B------:R-:W-:Y:S02]  /*19030*/  UIMAD UR9, UR11, UR7, UR9 ;  /* 0x000000070b0972a4 */ /* 0x000fe4000f8e0209 */
[----:B------:R-:W-:Y:S01]  /*19040*/  IMAD R2, R2, 0x10, R9 ;  /* 0x0000001002027824 */ /* 0x000fe200078e0209 */
[----:B------:R-:W-:Y:S02]  /*19050*/  ULDC.64 UR6, c[0x0][0x498] ;  /* 0x0001260000067ab9 */ /* 0x000fe40000000a00 */
[----:B------:R-:W-:Y:S01]  /*19060*/  USEL UR18, UR18, URZ, !UP1 ;  /* 0x0000003f12127287 */ /* 0x000fe2000c800000 */
[----:B------:R-:W-:Y:S01]  /*19070*/  IMAD R6, R11, 0x8, R2 ;  /* 0x000000080b067824 */ /* 0x000fe200078e0202 */
[----:B------:R-:W-:Y:S02]  /*19080*/  UIMAD UR15, UR10, UR6, URZ ;  /* 0x000000060a0f72a4 */ /* 0x000fe4000f8e023f */
[----:B------:R-:W-:Y:S02]  /*19090*/  UIADD3 UR13, UR13, UR9, URZ ;  /* 0x000000090d0d7290 */ /* 0x000fe4000fffe03f */
[----:B-1----:R-:W-:Y:S01]  /*190a0*/  LEA R9, R57, R6, 0x7 ;  /* 0x0000000639097211 */ /* 0x002fe200078e38ff */
[----:B------:R-:W-:Y:S01]  /*190b0*/  UIMAD UR7, UR18, UR7, UR15 ;  /* 0x00000007120772a4 */ /* 0x000fe2000f8e020f */
[CC--:B------:R-:W-:Y:S01]  /*190c0*/  LEA.HI R6, R5.reuse, R0.reuse, RZ, 0x3 ;  /* 0x0000000005067211 */ /* 0x0c0fe200078f18ff */
[----:B------:R-:W-:Y:S01]  /*190d0*/  UIMAD.WIDE.U32 UR12, UR18, UR6, UR12 ;  /* 0x00000006120c72a5 */ /* 0x000fe2000f8e000c */
[----:B------:R-:W-:Y:S01]  /*190e0*/  LEA.HI R5, R5, R0, RZ, 0x6 ;  /* 0x0000000005057211 */ /* 0x000fe200078f30ff */
[----:B------:R-:W-:Y:S01]  /*190f0*/  @P1 IMAD.HI.U32 R3, R9, c[0x0][0x4ec], RZ ;  /* 0x00013b0009031a27 */ /* 0x000fe200078e00ff */
[----:B------:R-:W-:-:S02]  /*19100*/  ULDC.64 UR4, c[0x0][0x3a0] ;  /* 0x0000e80000047ab9 */ /* 0x000fc40000000a00 */
[----:B------:R-:W-:Y:S01]  /*19110*/  UIMAD UR14, UR23, UR4, URZ ;  /* 0x00000004170e72a4 */ /* 0x000fe2000f8e023f */
[----:B------:R-:W-:Y:S01]  /*19120*/  IMAD.MOV.U32 R14, RZ, RZ, R9 ;  /* 0x000000ffff0e7224 */ /* 0x000fe200078e0009 */
[----:B------:R-:W-:Y:S01]  /*19130*/  @P1 SHF.R.U32.HI R14, RZ, c[0x0][0x4f0], R3 ;  /* 0x00013c00ff0e1a19 */ /* 0x000fe20000011603 */
[----:B------:R-:W-:Y:S01]  /*19140*/  UIMAD.WIDE.U32 UR16, UR22, UR4, URZ ;  /* 0x00000004161072a5 */ /* 0x000fe2000f8e003f */
[----:B------:R-:W-:Y:S01]  /*19150*/  LOP3.LUT R3, R6, 0xfffffff8, RZ, 0xc0, !PT ;  /* 0xfffffff806037812 */ /* 0x000fe200078ec0ff */
[----:B------:R-:W-:Y:S01]  /*19160*/  UIMAD UR14, UR22, UR5, UR14 ;  /* 0x00000005160e72a4 */ /* 0x000fe2000f8e020e */
        /* <DEDUP_REMOVED lines=40> */
[----:B------:R-:W1:Y:S01]  /*193f0*/  SHFL.IDX PT, R51, R12, RZ, 0x1c1f ;  /* 0x001c1fff0c337589 */ /* 0x000e6200000e0000 */
[----:B------:R-:W-:Y:S01]  /*19400*/  SHF.R.S32.HI R11, RZ, 0x1f, R9 ;  /* 0x0000001fff0b7819 */ /* 0x000fe20000011409 */
[----:B------:R-:W-:Y:S01]  /*19410*/  IMAD R10, R10, c[0x0][0x4e8], R13 ;  /* 0x00013a000a0a7a24 */ /* 0x000fe200078e020d */
[----:B------:R-:W-:Y:S01]  /*19420*/  MOV R14, UR16 ;  /* 0x00000010000e7c02 */ /* 0x000fe20008000f00 */
[----:B------:R2:W3:Y:S01]  /*19430*/  SHFL.IDX PT, R49, R12, 0x1, 0x1c1f ;  /* 0x003c1f000c317f89 */ /* 0x0004e200000e0000 */
        /* <DEDUP_REMOVED lines=14> */
[----:B-1----:R1:W-:Y:S01]  /*19520*/  @!P1 ST.E [R50.64], R4 ;  /* 0x0000000432009985 */ /* 0x0023e2000c101914 */
[----:B--2---:R-:W-:-:S03]  /*19530*/  IMAD.SHL.U32 R12, R5, 0x8, RZ ;  /* 0x00000008050c7824 */ /* 0x004fc600078e00ff */
[----:B---3--:R1:W-:Y:S02]  /*19540*/  @!P0 ST.E [R48.64], R8 ;  /* 0x0000000830008985 */ /* 0x0083e4000c101914 */
[----:B------:R-:W-:Y:S01]  /*19550*/  LOP3.LUT R12, R3, 0x7ffffe00, R12, 0xf8, !PT ;  /* 0x7ffffe00030c7812 */ /* 0x000fe200078ef80c */
[C---:B------:R-:W-:Y:S02]  /*19560*/  IMAD R3, R10.reuse, c[0x0][0x3dc], R9 ;  /* 0x0000f7000a037a24 */ /* 0x040fe400078e0209 */
[----:B------:R-:W-:-:S04]  /*19570*/  IMAD.WIDE.U32 R10, R10, c[0x0][0x3d8], R14 ;  /* 0x0000f6000a0a7a25 */ /* 0x000fc800078e000e */
[----:B------:R-:W-:Y:S01]  /*19580*/  IMAD.SHL.U32 R58, R12, 0x2, RZ ;  /* 0x000000020c3a7824 */ /* 0x000fe200078e00ff */
[----:B------:R-:W-:Y:S01]  /*19590*/  LEA R56, P0, R10, c[0x0][0x380], 0x1 ;  /* 0x0000e0000a387a11 */ /* 0x000fe200078008ff */
[----:B------:R-:W-:-:S03]  /*195a0*/  IMAD.IADD R3, R11, 0x1, R3 ;  /* 0x000000010b037824 */ /* 0x000fc600078e0203 */
[----:B------:R1:W2:Y:S02]  /*195b0*/  LDS.128 R44, [R58+0x1080] ;  /* 0x001080003a2c7984 */ /* 0x0002a40000000c00 */
[----:B------:R-:W-:Y:S02]  /*195c0*/  LEA.HI.X R55, R10, c[0x0][0x384], R3, 0x1, P0 ;  /* 0x0000e1000a377a11 */ /* 0x000fe400000f0c03 */
        /* <DEDUP_REMOVED lines=32> */
.L_x_719:
[----:B--2---:R-:W-:Y:S05]  /*197d0*/  BSYNC B0 ;  /* 0x0000000000007941 */ /* 0x004fea0003800000 */
.L_x_718:
        /* <DEDUP_REMOVED lines=23> */
.L_x_721:
[----:B------:R-:W-:Y:S05]  /*19950*/  BSYNC B0 ;  /* 0x0000000000007941 */ /* 0x000fea0003800000 */
.L_x_720:
        /* <DEDUP_REMOVED lines=23> */
.L_x_723:
[----:B------:R-:W-:Y:S05]  /*19ad0*/  BSYNC B0 ;  /* 0x0000000000007941 */ /* 0x000fea0003800000 */
.L_x_722:
        /* <DEDUP_REMOVED lines=24> */
.L_x_716:
        /* <DEDUP_REMOVED lines=31> */
.L_x_724:
        /* <DEDUP_REMOVED lines=43> */
.L_x_726:
[----:B------:R-:W-:Y:S05]  /*1a100*/  BSYNC B0 ;  /* 0x0000000000007941 */ /* 0x000fea0003800000 */
.L_x_725:
        /* <DEDUP_REMOVED lines=70> */
.L_x_728:
[----:B------:R-:W-:Y:S05]  /*1a570*/  BSYNC B0 ;  /* 0x0000000000007941 */ /* 0x000fea0003800000 */
.L_x_727:
        /* <DEDUP_REMOVED lines=21> */
.L_x_730:
[----:B------:R-:W-:Y:S05]  /*1a6d0*/  BSYNC B0 ;  /* 0x0000000000007941 */ /* 0x000fea0003800000 */
.L_x_729:
        /* <DEDUP_REMOVED lines=21> */
.L_x_732:
[----:B------:R-:W-:Y:S05]  /*1a830*/  BSYNC B0 ;  /* 0x0000000000007941 */ /* 0x000fea0003800000 */
.L_x_731:
        /* <DEDUP_REMOVED lines=22> */
.L_x_733:
        /* <DEDUP_REMOVED lines=14> */
.L_x_2998:


//--------------------- .text._ZN7cutlass13device_kernelIN5flash19enable_sm80_to_sm89INS1_16FlashAttnFwdSm80INS1_25CollectiveMainloopFwdSm80ILi8ELi2ELb0EN4cute5tupleIJNS5_1CILi128EEENS7_ILi64EEENS7_ILi192EEEEEELi192ENS_6half_tEfNS_4arch4Sm80ELb0ELb0ELb1ELb0ELb1ELb0ELb1ELb0EEENS1_21CollectiveEpilogueFwdINS6_IJS8_SA_S9_EEENS6_IJNS7_ILi1EEESI_SI_EEESC_SE_Li256ELb0ELb1ELb0ELb0EEENS1_19SingleTileSchedulerILb0ELb0ELb1ELi128EEEEEEEEEvNT_6ParamsE --------------------------
	.section	.text._ZN7cutlass13device_kernelIN5flash19enable_sm80_to_sm89INS1_16FlashAttnFwdSm80INS1_25CollectiveMainloopFwdSm80ILi8ELi2ELb0EN4cute5tupleIJNS5_1CILi128EEENS7_ILi64EEENS7_ILi192EEEEEELi192ENS_6half_tEfNS_4arch4Sm80ELb0ELb0ELb1ELb0ELb1ELb0ELb1ELb0EEENS1_21CollectiveEpilogueFwdINS6_IJS8_SA_S9_EEENS6_IJNS7_ILi1EEESI_SI_EEESC_SE_Li256ELb0ELb1ELb0ELb0EEENS1_19SingleTileSchedulerILb0ELb0ELb1ELi128EEEEEEEEEvNT_6ParamsE,"ax",@progbits
	.sectioninfo	@"SHI_REGISTERS=239"
	.align	128
.text._ZN7cutlass13device_kernelIN5flash19enable_sm80_to_sm89INS1_16FlashAttnFwdSm80INS1_25CollectiveMainloopFwdSm80ILi8ELi2ELb0EN4cute5tupleIJNS5_1CILi128EEENS7_ILi64EEENS7_ILi192EEEEEELi192ENS_6half_tEfNS_4arch4Sm80ELb0ELb0ELb1ELb0ELb1ELb0ELb1ELb0EEENS1_21CollectiveEpilogueFwdINS6_IJS8_SA_S9_EEENS6_IJNS7_ILi1EEESI_SI_EEESC_SE_Li256ELb0ELb1ELb0ELb0EEENS1_19SingleTileSchedulerILb0ELb0ELb1ELi128EEEEEEEEEvNT_6ParamsE:
        .type           _ZN7cutlass13device_kernelIN5flash19enable_sm80_to_sm89INS1_16FlashAttnFwdSm80INS1_25CollectiveMainloopFwdSm80ILi8ELi2ELb0EN4cute5tupleIJNS5_1CILi128EEENS7_ILi64EEENS7_ILi192EEEEEELi192ENS_6half_tEfNS_4arch4Sm80ELb0ELb0ELb1ELb0ELb1ELb0ELb1ELb0EEENS1_21CollectiveEpilogueFwdINS6_IJS8_SA_S9_EEENS6_IJNS7_ILi1EEESI_SI_EEESC_SE_Li256ELb0ELb1ELb0ELb0EEENS1_19SingleTileSchedulerILb0ELb0ELb1ELi128EEEEEEEEEvNT_6ParamsE,@function
        .size           _ZN7cutlass13device_kernelIN5flash19enable_sm80_to_sm89INS1_16FlashAttnFwdSm80INS1_25CollectiveMainloopFwdSm80ILi8ELi2ELb0EN4cute5tupleIJNS5_1CILi128EEENS7_ILi64EEENS7_ILi192EEEEEELi192ENS_6half_tEfNS_4arch4Sm80ELb0ELb0ELb1ELb0ELb1ELb0ELb1ELb0EEENS1_21CollectiveEpilogueFwdINS6_IJS8_SA_S9_EEENS6_IJNS7_ILi1EEESI_SI_EEESC_SE_Li256ELb0ELb1ELb0ELb0EEENS1_19SingleTileSchedulerILb0ELb0ELb1ELi128EEEEEEEEEvNT_6ParamsE,(.L_x_2999 - _ZN7cutlass13device_kernelIN5flash19enable_sm80_to_sm89INS1_16FlashAttnFwdSm80INS1_25CollectiveMainloopFwdSm80ILi8ELi2ELb0EN4cute5tupleIJNS5_1CILi128EEENS7_ILi64EEENS7_ILi192EEEEEELi192ENS_6half_tEfNS_4arch4Sm80ELb0ELb0ELb1ELb0ELb1ELb0ELb1ELb0EEENS1_21CollectiveEpilogueFwdINS6_IJS8_SA_S9_EEENS6_IJNS7_ILi1EEESI_SI_EEESC_SE_Li256ELb0ELb1ELb0ELb0EEENS1_19SingleTileSchedulerILb0ELb0ELb1ELi128EEEEEEEEEvNT_6ParamsE)
        .other          _ZN7cutlass13device_kernelIN5flash19enable_sm80_to_sm89INS1_16FlashAttnFwdSm80INS1_25CollectiveMainloopFwdSm80ILi8ELi2ELb0EN4cute5tupleIJNS5_1CILi128EEENS7_ILi64EEENS7_ILi192EEEEEELi192ENS_6half_tEfNS_4arch4Sm80ELb0ELb0ELb1ELb0ELb1ELb0ELb1ELb0EEENS1_21CollectiveEpilogueFwdINS6_IJS8_SA_S9_EEENS6_IJNS7_ILi1EEESI_SI_EEESC_SE_Li256ELb0ELb1ELb0ELb0EEENS1_19SingleTileSchedulerILb0ELb0ELb1ELi128EEEEEEEEEvNT_6ParamsE,@"STO_CUDA_ENTRY STV_DEFAULT"
_ZN7cutlass13device_kernelIN5flash19enable_sm80_to_sm89INS1_16FlashAttnFwdSm80INS1_25CollectiveMainloopFwdSm80ILi8ELi2ELb0EN4cute5tupleIJNS5_1CILi128EEENS7_ILi64EEENS7_ILi192EEEEEELi192ENS_6half_tEfNS_4arch4Sm80ELb0ELb0ELb1ELb0ELb1ELb0ELb1ELb0EEENS1_21CollectiveEpilogueFwdINS6_IJS8_SA_S9_EEENS6_IJNS7_ILi1EEESI_SI_EEESC_SE_Li256ELb0ELb1ELb0ELb0EEENS1_19SingleTileSchedulerILb0ELb0ELb1ELi128EEEEEEEEEvNT_6ParamsE:
[----:B------:R-:W-:Y:S02]  /*0000*/  MOV R1, c[0x0][0x28] ;  /* 0x00000a0000017a02 */ /* 0x000fe40000000f00 */
[----:B------:R-:W1:Y:S02]  /*0010*/  S2UR UR6, SR_CTAID.Z ;  /* 0x00000000000679c3 */ /* 0x000e640000002700 */
[----:B-1----:R-:W-:-:S13]  /*0020*/  ISETP.LE.AND P0, PT, RZ, UR6, PT ;  /* 0x00000006ff007c0c */ /* 0x002fda000bf03270 */
[----:B------:R-:W-:Y:S05]  /*0030*/  @!P0 EXIT ;  /* 0x000000000000894d */ /* 0x000fea0003800000 */
[----:B------:R-:W-:Y:S02]  /*0040*/  ULDC.64 UR4, c[0x0][0x340] ;  /* 0x0000d00000047ab9 */ /* 0x000fe40000000a00 */
[----:B------:R-:W-:Y:S02]  /*0050*/  UISETP.NE.U32.AND UP1, UPT, URZ, UR4, UPT ;  /* 0x000000043f00728c */ /* 0x000fe4000bf25070 */
[----:B------:R-:W-:Y:S02]  /*0060*/  ULDC.64 UR12, c[0x0][0x118] ;  /* 0x00004600000c7ab9 */ /* 0x000fe40000000a00 */
[----:B------:R-:W-:-:S03]  /*0070*/  UISETP.NE.AND.EX UP1, UPT, URZ, UR5, UPT, UP1 ;  /* 0x000000053f00728c */ /* 0x000fc6000bf25310 */
[----:B------:R-:W-:-:S03]  /*0080*/  ULDC.64 UR4, c[0x0][0x340] ;  /* 0x0000d00000047ab9 */ /* 0x000fc60000000a00 */
[----:B------:R-:W-:-:S05]  /*0090*/  PLOP3.LUT P2, PT, PT, PT, UP1, 0x80, 0x0 ;  /* 0x000000000000781c */ /* 0x000fca0003f4f018 */
[----:B------:R-:W-:Y:S02]  /*00a0*/  @UP1 UMOV UR8, 0x4 ;  /* 0x0000000400081882 */ /* 0x000fe40000000000 */
[----:B------:R-:W-:-:S03]  /*00b0*/  @UP1 UIMAD.WIDE UR8, UR6, UR8, UR4 ;  /* 0x00000008060812a5 */ /* 0x000fc6000f8e0204 */
[----:B------:R-:W-:Y:S02]  /*00c0*/  ULDC.64 UR4, c[0x0][0x370] ;  /* 0x0000dc0000047ab9 */ /* 0x000fe40000000a00 */
[----:B------:R-:W-:Y:S01]  /*00d0*/  UISETP.NE.U32.AND UP0, UPT, URZ, UR4, UPT ;  /* 0x000000043f00728c */ /* 0x000fe2000bf05070 */
[----:B------:R-:W-:Y:S02]  /*00e0*/  IMAD.U32 R6, RZ, RZ, UR8 ;  /* 0x00000008ff067e24 */ /* 0x000fe4000f8e00ff */
[----:B------:R-:W-:Y:S01]  /*00f0*/  IMAD.U32 R7, RZ, RZ, UR9 ;  /* 0x00000009ff077e24 */ /* 0x000fe2000f8e00ff */
[----:B------:R-:W-:-:S04]  /*0100*/  UISETP.NE.AND.EX UP0, UPT, URZ, UR5, UPT, UP0 ;  /* 0x000000053f00728c */ /* 0x000fc8000bf05300 */
[----:B------:R1:W2:Y:S01]  /*0110*/  @P2 LDG.E R6, [R6.64] ;  /* 0x0000000c06062981 */ /* 0x0002a2000c1e1900 */
[----:B------:R-:W-:Y:S01]  /*0120*/  ULDC.64 UR8, c[0x0][0x370] ;  /* 0x0000dc0000087ab9 */ /* 0x000fe20000000a00 */
[----:B------:R-:W-:Y:S01]  /*0130*/  PLOP3.LUT P0, PT, PT, PT, UP0, 0x80, 0x0 ;  /* 0x000000000000781c */ /* 0x000fe20003f0f008 */
[----:B------:R-:W-:-:S04]  /*0140*/  IMAD.MOV.U32 R207, RZ, RZ, RZ ;  /* 0x000000ffffcf7224 */ /* 0x000fc800078e00ff */
[----:B------:R-:W-:Y:S02]  /*0150*/  @UP0 UMOV UR4, 0x4 ;  /* 0x0000000400040882 */ /* 0x000fe40000000000 */
[----:B------:R-:W-:-:S06]  /*0160*/  @UP0 UIMAD.WIDE UR4, UR6, UR4, UR8 ;  /* 0x00000004060402a5 */ /* 0x000fcc000f8e0208 */
[----:B------:R-:W-:Y:S02]  /*0170*/  IMAD.U32 R2, RZ, RZ, UR4 ;  /* 0x00000004ff027e24 */ /* 0x000fe4000f8e00ff */
[----:B------:R-:W-:Y:S01]  /*0180*/  IMAD.U32 R3, RZ, RZ, UR5 ;  /* 0x00000005ff037e24 */ /* 0x000fe2000f8e00ff */
[----:B------:R-:W3:Y:S01]  /*0190*/  S2R R132, SR_TID.X ;  /* 0x0000000000847919 */ /* 0x000ee20000002100 */
[----:B------:R-:W4:Y:S01]  /*01a0*/  S2UR UR11, SR_CTAID.Y ;  /* 0x00000000000b79c3 */ /* 0x000f220000002600 */
[----:B------:R-:W-:Y:S02]  /*01b0*/  ULDC.64 UR4, c[0x0][0x1b8] ;  /* 0x00006e0000047ab9 */ /* 0x000fe40000000a00 */
[----:B------:R5:W2:Y:S01]  /*01c0*/  @P0 LDG.E R207, [R2.64] ;  /* 0x0000000c02cf0981 */ /* 0x000aa2000c1e1900 */
[----:B------:R-:W-:Y:S01]  /*01d0*/  USHF.R.S32.HI UR8, URZ, 0x1f, UR6 ;  /* 0x0000001f3f087899 */ /* 0x000fe20008011406 */
[----:B------:R-:W-:Y:S02]  /*01e0*/  IMAD.MOV.U32 R148, RZ, RZ, c[0x0][0x2ac] ;  /* 0x0000ab00ff947624 */ /* 0x000fe400078e00ff */
[----:B------:R-:W5:Y:S01]  /*01f0*/  S2R R200, SR_CTAID.X ;  /* 0x0000000000c87919 */ /* 0x000f620000002500 */
[----:B-1----:R-:W-:-:S02]  /*0200*/  IMAD.MOV.U32 R7, RZ, RZ, c[0x0][0x2c4] ;  /* 0x0000b100ff077624 */ /* 0x002fc400078e00ff */
[----:B------:R-:W-:Y:S02]  /*0210*/  IMAD.MOV.U32 R194, RZ, RZ, c[0x0][0x2b8] ;  /* 0x0000ae00ffc27624 */ /* 0x000fe400078e00ff */
[----:B------:R-:W-:Y:S01]  /*0220*/  IMAD.MOV.U32 R196, RZ, RZ, RZ ;  /* 0x000000ffffc47224 */ /* 0x000fe200078e00ff */
[C---:B------:R-:W-:Y:S01]  /*0230*/  ISETP.NE.AND P0, PT, R7.reuse, 0x1, PT ;  /* 0x000000010700780c */ /* 0x040fe20003f05270 */
[----:B------:R-:W-:Y:S01]  /*0240*/  IMAD R7, R7, c[0x0][0x168], RZ ;  /* 0x00005a0007077a24 */ /* 0x000fe200078e02ff */
[----:B------:R-:W-:Y:S02]  /*0250*/  ISETP.NE.AND P6, PT, R194, 0x1, PT ;  /* 0x00000001c200780c */ /* 0x000fe40003fc5270 */
[----:B---3--:R-:W-:Y:S01]  /*0260*/  SHF.R.S32.HI R5, RZ, 0x1f, R132 ;  /* 0x0000001fff057819 */ /* 0x008fe20000011484 */
[----:B----4-:R-:W-:Y:S02]  /*0270*/  USHF.R.S32.HI UR10, URZ, 0x1f, UR11 ;  /* 0x0000001f3f0a7899 */ /* 0x010fe4000801140b */
[----:B------:R-:W-:Y:S01]  /*0280*/  UIMAD.WIDE.U32 UR14, UR11, UR4, URZ ;  /* 0x000000040b0e72a5 */ /* 0x000fe2000f8e003f */
[----:B------:R-:W-:Y:S01]  /*0290*/  LEA.HI R18, R5, R132, RZ, 0x3 ;  /* 0x0000008405127211 */ /* 0x000fe200078f18ff */
[----:B------:R-:W-:-:S03]  /*02a0*/  UIMAD UR7, UR10, UR4, URZ ;  /* 0x000000040a0772a4 */ /* 0x000fc6000f8e023f */
[----:B-----5:R-:W-:Y:S01]  /*02b0*/  LOP3.LUT R3, R18, 0xfffffff8, RZ, 0xc0, !PT ;  /* 0xfffffff812037812 */ /* 0x020fe200078ec0ff */
[----:B------:R-:W-:Y:S01]  /*02c0*/  UIMAD UR7, UR11, UR5, UR7 ;  /* 0x000000050b0772a4 */ /* 0x000fe2000f8e0207 */
[----:B------:R-:W-:Y:S02]  /*02d0*/  SHF.R.S32.HI R18, RZ, 0x3, R18 ;  /* 0x00000003ff127819 */ /* 0x000fe40000011412 */
[----:B------:R-:W-:Y:S01]  /*02e0*/  ULDC.64 UR4, c[0x0][0x1c0] ;  /* 0x0000700000047ab9 */ /* 0x000fe20000000a00 */
[----:B------:R-:W-:Y:S01]  /*02f0*/  IMAD.IADD R3, R132, 0x1, -R3 ;  /* 0x0000000184037824 */ /* 0x000fe200078e0a03 */
[----:B------:R-:W-:Y:S01]  /*0300*/  UIADD3 UR15, UR15, UR7, URZ ;  /* 0x000000070f0f7290 */ /* 0x000fe2000fffe03f */
[----:B------:R-:W-:Y:S01]  /*0310*/  IMAD.SHL.U32 R201, R18, 0x40, RZ ;  /* 0x0000004012c97824 */ /* 0x000fe200078e00ff */
[----:B------:R-:W-:Y:S01]  /*0320*/  UIMAD UR8, UR8, UR4, URZ ;  /* 0x00000004080872a4 */ /* 0x000fe2000f8e023f */
[C-C-:B------:R-:W-:Y:S01]  /*0330*/  IMAD R203, R3.reuse, 0x20, R18.reuse ;  /* 0x0000002003cb7824 */ /* 0x140fe200078e0212 */
[----:B------:R-:W-:Y:S01]  /*0340*/  UIMAD.WIDE.U32 UR14, UR6, UR4, UR14 ;  /* 0x00000004060e72a5 */ /* 0x000fe2000f8e000e */
[----:B------:R-:W-:Y:S01]  /*0350*/  IMAD.SHL.U32 R206, R3, 0x8, RZ ;  /* 0x0000000803ce7824 */ /* 0x000fe200078e00ff */
[----:B------:R-:W-:Y:S01]  /*0360*/  UIMAD UR5, UR6, UR5, UR8 ;  /* 0x00000005060572a4 */ /* 0x000fe2000f8e0208 */
[C---:B------:R-:W-:Y:S01]  /*0370*/  IMAD R202, R200.reuse, 0x80, R203 ;  /* 0x00000080c8ca7824 */ /* 0x040fe200078e02cb */
[----:B------:R-:W-:Y:S01]  /*0380*/  LOP3.LUT R201, R201, 0x1c0, RZ, 0xc0, !PT ;  /* 0x000001c0c9c97812 */ /* 0x000fe200078ec0ff */
[----:B------:R-:W-:Y:S01]  /*0390*/  IMAD R200, R200, 0x80, R18 ;  /* 0x00000080c8c87824 */ /* 0x000fe200078e0212 */
[----:B------:R-:W-:Y:S01]  /*03a0*/  UIADD3 UR5, UR15, UR5, URZ ;  /* 0x000000050f057290 */ /* 0x000fe2000fffe03f */
[----:B------:R-:W-:Y:S01]  /*03b0*/  @P0 IMAD.HI.U32 R0, R202, c[0x0][0x2c8], RZ ;  /* 0x0000b200ca000a27 */ /* 0x000fe200078e00ff */
[----:B------:R-:W-:-:S02]  /*03c0*/  SHF.R.U32.HI R4, RZ, 0x3, R201 ;  /* 0x00000003ff047819 */ /* 0x000fc400000116c9 */
[----:B------:R-:W-:Y:S01]  /*03d0*/  LOP3.LUT R201, R201, 0x38, R206, 0xf8, !PT ;  /* 0x00000038c9c97812 */ /* 0x000fe200078ef8ce */
[----:B------:R-:W-:Y:S01]  /*03e0*/  IMAD.MOV.U32 R9, RZ, RZ, R202 ;  /* 0x000000ffff097224 */ /* 0x000fe200078e00ca */
[----:B------:R-:W-:Y:S01]  /*03f0*/  @P0 SHF.R.U32.HI R9, RZ, c[0x0][0x2cc], R0 ;  /* 0x0000b300ff090a19 */ /* 0x000fe20000011600 */
[----:B------:R-:W-:Y:S01]  /*0400*/  IMAD.U32 R11, RZ, RZ, UR15 ;  /* 0x0000000fff0b7e24 */ /* 0x000fe2000f8e00ff */
[----:B------:R-:W-:Y:S01]  /*0410*/  LOP3.LUT R201, R201, R4, RZ, 0x3c, !PT ;  /* 0x00000004c9c97212 */ /* 0x000fe200078e3cff */
[----:B------:R-:W-:Y:S01]  /*0420*/  IMAD.U32 R10, RZ, RZ, UR14 ;  /* 0x0000000eff0a7e24 */ /* 0x000fe2000f8e00ff */
[--C-:B------:R-:W-:Y:S01]  /*0430*/  SHF.R.S32.HI R0, RZ, 0x1f, R9.reuse ;  /* 0x0000001fff007819 */ /* 0x100fe20000011409 */
[----:B------:R-:W-:Y:S01]  /*0440*/  IMAD.MOV R11, RZ, RZ, -R9 ;  /* 0x000000ffff0b7224 */ /* 0x000fe200078e0a09 */
[----:B------:R-:W-:Y:S01]  /*0450*/  IADD3 R4, R200, 0x20, RZ ;  /* 0x00000020c8047810 */ /* 0x000fe20007ffe0ff */
[----:B------:R-:W-:Y:S01]  /*0460*/  IMAD.U32 R13, RZ, RZ, UR5 ;  /* 0x00000005ff0d7e24 */ /* 0x000fe2000f8e00ff */
[----:B------:R-:W-:Y:S01]  /*0470*/  IADD3 R205, R206, 0x40, RZ ;  /* 0x00000040cecd7810 */ /* 0x000fe20007ffe0ff */
[----:B------:R-:W-:Y:S01]  /*0480*/  IMAD R8, R11, c[0x0][0x2c4], R202 ;  /* 0x0000b1000b087a24 */ /* 0x000fe200078e02ca */
[----:B------:R-:W-:Y:S01]  /*0490*/  ISETP.GE.AND P1, PT, R200, R7, PT ;  /* 0x00000007c800720c */ /* 0x000fe20003f26270 */
[----:B------:R-:W-:Y:S01]  /*04a0*/  IMAD.MOV.U32 R12, RZ, RZ, R10 ;  /* 0x000000ffff0c7224 */ /* 0x000fe200078e000a */
[----:B------:R-:W-:Y:S01]  /*04b0*/  IADD3 R204, R206, 0x80, RZ ;  /* 0x00000080cecc7810 */ /* 0x000fe20007ffe0ff */
[----:B------:R-:W-:Y:S01]  /*04c0*/  IMAD R0, R0, c[0x0][0x1b0], RZ ;  /* 0x00006c0000007a24 */ /* 0x000fe200078e02ff */
[----:B------:R-:W-:Y:S01]  /*04d0*/  SHF.R.S32.HI R11, RZ, 0x1f, R8 ;  /* 0x0000001fff0b7819 */ /* 0x000fe20000011408 */
[----:B------:R-:W-:Y:S01]  /*04e0*/  IMAD.WIDE.U32 R12, R9, c[0x0][0x1b0], R12 ;  /* 0x00006c00090c7a25 */ /* 0x000fe200078e000c */
[----:B------:R-:W-:Y:S01]  /*04f0*/  ISETP.GE.AND P5, PT, R206, c[0x0][0x198], PT ;  /* 0x00006600ce007a0c */ /* 0x000fe20003fa6270 */
[----:B------:R-:W-:Y:S01]  /*0500*/  ULDC.64 UR4, c[0x0][0x2b0] ;  /* 0x0000ac0000047ab9 */ /* 0x000fe20000000a00 */
[----:B------:R-:W-:Y:S01]  /*0510*/  ISETP.GE.AND P4, PT, R205, c[0x0][0x198], PT ;  /* 0x00006600cd007a0c */ /* 0x000fe20003f86270 */
[----:B------:R-:W-:Y:S01]  /*0520*/  IMAD R9, R9, c[0x0][0x1b4], R0 ;  /* 0x00006d0009097a24 */ /* 0x000fe200078e0200 */
[----:B------:R-:W-:Y:S01]  /*0530*/  ISETP.GE.AND P3, PT, R204, c[0x0][0x198], PT ;  /* 0x00006600cc007a0c */ /* 0x000fe20003f66270 */
[----:B------:R-:W-:-:S02]  /*0540*/  IMAD R11, R11, c[0x0][0x1a8], RZ ;  /* 0x00006a000b0b7a24 */ /* 0x000fc400078e02ff */
[----:B------:R-:W-:Y:S02]  /*0550*/  IMAD.IADD R13, R13, 0x1, R9 ;  /* 0x000000010d0d7824 */ /* 0x000fe400078e0209 */
[C---:B------:R-:W-:Y:S02]  /*0560*/  IMAD R11, R8.reuse, c[0x0][0x1ac], R11 ;  /* 0x00006b00080b7a24 */ /* 0x040fe400078e020b */
[----:B------:R-:W-:Y:S01]  /*0570*/  IMAD.WIDE.U32 R8, R8, c[0x0][0x1a8], R12 ;  /* 0x00006a0008087a25 */ /* 0x000fe200078e000c */
[----:B------:R-:W-:-:S03]  /*0580*/  SHF.R.S32.HI R13, RZ, 0x1f, R204 ;  /* 0x0000001fff0d7819 */ /* 0x000fc600000114cc */
[----:B------:R-:W-:Y:S01]  /*0590*/  IMAD.IADD R0, R9, 0x1, R11 ;  /* 0x0000000109007824 */ /* 0x000fe200078e020b */
[C---:B------:R-:W-:Y:S01]  /*05a0*/  LEA R2, P0, R8.reuse, c[0x0][0x160], 0x1 ;  /* 0x0000580008027a11 */ /* 0x040fe200078008ff */
[----:B------:R-:W-:Y:S01]  /*05b0*/  IMAD.MOV.U32 R9, RZ, RZ, c[0x0][0x1d0] ;  /* 0x00007400ff097624 */ /* 0x000fe200078e00ff */
[----:B------:R-:W-:Y:S02]  /*05c0*/  LEA.HI R198, R13, R204, RZ, 0x3 ;  /* 0x000000cc0dc67211 */ /* 0x000fe400078f18ff */
[----:B------:R-:W-:Y:S01]  /*05d0*/  LEA.HI.X R0, R8, c[0x0][0x164], R0, 0x1, P0 ;  /* 0x0000590008007a11 */ /* 0x000fe200000f0c00 */
[----:B------:R-:W-:Y:S01]  /*05e0*/  IMAD R9, R148, R9, 0x3f ;  /* 0x0000003f94097424 */ /* 0x000fe200078e0209 */
[----:B------:R-:W-:Y:S01]  /*05f0*/  LEA.HI R8, R5, R132, RZ, 0x6 ;  /* 0x0000008405087211 */ /* 0x000fe200078f30ff */
[----:B------:R-:W-:Y:S01]  /*0600*/  SHFL.IDX PT, R10, R2, RZ, 0x181f ;  /* 0x00181fff020a7589 */ /* 0x000fe200000e0000 */
[----:B------:R-:W-:Y:S01]  /*0610*/  ISETP.GE.AND P0, PT, R4, R7, PT ;  /* 0x000000070400720c */ /* 0x000fe20003f06270 */
[----:B------:R-:W-:Y:S01]  /*0620*/  IMAD R148, R148, c[0x0][0x1d0], RZ ;  /* 0x0000740094947a24 */ /* 0x000fe200078e02ff */
[----:B------:R-:W-:Y:S01]  /*0630*/  SHF.R.S32.HI R146, RZ, 0x1f, R9 ;  /* 0x0000001fff927819 */ /* 0x000fe20000011409 */
[----:B------:R-:W1:Y:S01]  /*0640*/  SHFL.IDX PT, R11, R0, RZ, 0x181f ;  /* 0x00181fff000b7589 */ /* 0x000e6200000e0000 */
[----:B------:R-:W-:Y:S01]  /*0650*/  IMAD.SHL.U32 R8, R8, 0x8, RZ ;  /* 0x0000000808087824 */ /* 0x000fe200078e00ff */
[----:B------:R-:W-:-:S02]  /*0660*/  P2R R4, PR, RZ, 0x40 ;  /* 0x00000040ff047803 */ /* 0x000fc40000000000 */
[----:B------:R-:W-:Y:S01]  /*0670*/  LEA.HI R146, R146, R9, RZ, 0x6 ;  /* 0x0000000992927211 */ /* 0x000fe200078f30ff */
[----:B------:R-:W-:Y:S01]  /*0680*/  SHFL.IDX PT, R16, R2, 0x2, 0x181f ;  /* 0x00581f0002107f89 */ /* 0x000fe200000e0000 */
[----:B------:R-:W-:Y:S02]  /*0690*/  LOP3.LUT R201, R201, 0xfffffe00, R8, 0xf8, !PT ;  /* 0xfffffe00c9c97812 */ /* 0x000fe400078ef808 */
[----:B------:R-:W-:Y:S01]  /*06a0*/  SHF.R.S32.HI R4, RZ, 0x1f, R205 ;  /* 0x0000001fff047819 */ /* 0x000fe200000114cd */
[----:B------:R-:W-:Y:S01]  /*06b0*/  SHFL.IDX PT, R8, R2, 0x1, 0x181f ;  /* 0x00381f0002087f89 */ /* 0x000fe200000e0000 */
[----:B------:R-:W-:Y:S01]  /*06c0*/  LOP3.LUT R198, R198, 0xfffffff8, RZ, 0xc0, !PT ;  /* 0xfffffff8c6c67812 */ /* 0x000fe200078ec0ff */
[----:B------:R-:W-:Y:S01]  /*06d0*/  IMAD.SHL.U32 R147, R201, 0x2, RZ ;  /* 0x00000002c9937824 */ /* 0x000fe200078e00ff */
[----:B------:R-:W-:Y:S01]  /*06e0*/  LEA.HI R199, R4, R205, RZ, 0x3 ;  /* 0x000000cd04c77211 */ /* 0x000fe200078f18ff */
[----:B------:R-:W3:Y:S01]  /*06f0*/  SHFL.IDX PT, R9, R0, 0x1, 0x181f ;  /* 0x00381f0000097f89 */ /* 0x000ee200000e0000 */
[----:B------:R-:W-:-:S02]  /*0700*/  IADD3 R4, R200, 0x40, RZ ;  /* 0x00000040c8047810 */ /* 0x000fc40007ffe0ff */
[----:B------:R-:W-:Y:S01]  /*0710*/  LOP3.LUT R199, R199, 0xfffffff8, RZ, 0xc0, !PT ;  /* 0xfffffff8c7c77812 */ /* 0x000fe200078ec0ff */
[----:B------:R-:W4:Y:S01]  /*0720*/  SHFL.IDX PT, R17, R0, 0x2, 0x181f ;  /* 0x00581f0000117f89 */ /* 0x000f2200000e0000 */
[----:B------:R-:W-:Y:S01]  /*0730*/  SHF.R.S32.HI R146, RZ, 0x6, R146 ;  /* 0x00000006ff927819 */ /* 0x000fe20000011492 */
[----:B-1----:R-:W-:-:S04]  /*0740*/  @!P1 IMAD.WIDE R14, R206, 0x2, R10 ;  /* 0x00000002ce0e9825 */ /* 0x002fc800078e020a */
[C-C-:B------:R-:W-:Y:S01]  /*0750*/  @!P1 IMAD.WIDE R12, R199.reuse, 0x2, R10.reuse ;  /* 0x00000002c70c9825 */ /* 0x140fe200078e020a */
[----:B------:R1:W-:Y:S03]  /*0760*/  @!P1 LDGSTS.E.BYPASS.LTC128B.128 [R147+0x18100], [R14.64], !P5 ;  /* 0x181000000e939fae */ /* 0x0003e6000e901d4c */
[----:B------:R-:W-:Y:S01]  /*0770*/  @!P1 IMAD.WIDE R22, R198, 0x2, R10 ;  /* 0x00000002c6169825 */ /* 0x000fe200078e020a */
[----:B------:R5:W-:Y:S03]  /*0780*/  @!P1 LDGSTS.E.BYPASS.LTC128B.128 [R147+0x1c100], [R12.64], !P4 ;  /* 0x1c1000000c939fae */ /* 0x000be6000e101d4c */
[--C-:B---3--:R-:W-:Y:S01]  /*0790*/  @!P0 IMAD.WIDE R20, R206, 0x2, R8.reuse ;  /* 0x00000002ce148825 */ /* 0x108fe200078e0208 */
[----:B------:R4:W-:Y:S03]  /*07a0*/  @!P1 LDGSTS.E.BYPASS.LTC128B.128 [R147+0x20100], [R22.64], !P3 ;  /* 0x2010000016939fae */ /* 0x0009e6000d901d4c */
[--C-:B------:R-:W-:Y:S01]  /*07b0*/  @!P0 IMAD.WIDE R10, R199, 0x2, R8.reuse ;  /* 0x00000002c70a8825 */ /* 0x100fe200078e0208 */
[----:B------:R3:W-:Y:S03]  /*07c0*/  @!P0 LDGSTS.E.BYPASS.LTC128B.128 [R147+0x19100], [R20.64], !P5 ;  /* 0x1910000014938fae */ /* 0x0007e6000e901d4c */
[----:B------:R-:W-:Y:S01]  /*07d0*/  @!P0 IMAD.WIDE R8, R198, 0x2, R8 ;  /* 0x00000002c6088825 */ /* 0x000fe200078e0208 */
[----:B------:R1:W-:Y:S04]  /*07e0*/  @!P0 LDGSTS.E.BYPASS.LTC128B.128 [R147+0x1d100], [R10.64], !P4 ;  /* 0x1d1000000a938fae */ /* 0x0003e8000e101d4c */
[----:B------:R1:W-:Y:S04]  /*07f0*/  @!P0 LDGSTS.E.BYPASS.LTC128B.128 [R147+0x21100], [R8.64], !P3 ;  /* 0x2110000008938fae */ /* 0x0003e8000d901d4c */
[----:B-----5:R-:W-:Y:S04]  /*0800*/  SHFL.IDX PT, R12, R2, 0x3, 0x181f ;  /* 0x00781f00020c7f89 */ /* 0x020fe800000e0000 */
[----:B------:R-:W1:Y:S01]  /*0810*/  SHFL.IDX PT, R13, R0, 0x3, 0x181f ;  /* 0x00781f00000d7f89 */ /* 0x000e6200000e0000 */
[----:B--2---:R2:W5:Y:S01]  /*0820*/  @P2 R2UR UR7, R6 ;  /* 0x00000000060723c2 */ /* 0x00456200000e0000 */
[----:B------:R-:W-:Y:S01]  /*0830*/  ISETP.GE.AND P2, PT, R4, R7, PT ;  /* 0x000000070400720c */ /* 0x000fe20003f46270 */
[----:B------:R-:W-:Y:S01]  /*0840*/  IMAD R4, R146, 0x40, R203 ;  /* 0x0000004092047824 */ /* 0x000fe200078e02cb */
[----:B-----5:R-:W-:-:S02]  /*0850*/  @!UP1 UMOV UR7, UR6 ;  /* 0x0000000600079c82 */ /* 0x020fc40008000000 */
[----:B------:R-:W-:Y:S02]  /*0860*/  USHF.R.S32.HI UR6, URZ, 0x1f, UR7 ;  /* 0x0000001f3f067899 */ /* 0x000fe40008011407 */
[----:B------:R-:W-:Y:S01]  /*0870*/  IADD3 R4, R4, -0x40, RZ ;  /* 0xffffffc004047810 */ /* 0x000fe20007ffe0ff */
[----:B------:R-:W-:Y:S02]  /*0880*/  UIMAD.WIDE.U32 UR8, UR7, UR4, URZ ;  /* 0x00000004070872a5 */ /* 0x000fe4000f8e003f */
[----:B------:R-:W-:Y:S01]  /*0890*/  UIMAD UR6, UR6, UR4, URZ ;  /* 0x00000004060672a4 */ /* 0x000fe2000f8e023f */
[----:B------:R-:W-:-:S03]  /*08a0*/  ISETP.GE.AND P1, PT, R4, R148, PT ;  /* 0x000000940400720c */ /* 0x000fc60003f26270 */
[--C-:B----4-:R-:W-:Y:S01]  /*08b0*/  @!P2 IMAD.WIDE R22, R206, 0x2, R16.reuse ;  /* 0x00000002ce16a825 */ /* 0x110fe200078e0210 */
[----:B------:R-:W-:Y:S01]  /*08c0*/  ISETP.GT.OR P1, PT, R203, 0x3f, P1 ;  /* 0x0000003fcb00780c */ /* 0x000fe20000f24670 */
[----:B------:R-:W-:Y:S02]  /*08d0*/  UIMAD UR6, UR7, UR5, UR6 ;  /* 0x00000005070672a4 */ /* 0x000fe4000f8e0206 */
[--C-:B---3--:R-:W-:Y:S01]  /*08e0*/  @!P2 IMAD.WIDE R20, R199, 0x2, R16.reuse ;  /* 0x00000002c714a825 */ /* 0x108fe200078e0210 */
[----:B------:R3:W-:Y:S01]  /*08f0*/  @!P2 LDGSTS.E.BYPASS.LTC128B.128 [R147+0x1a100], [R22.64], !P5 ;  /* 0x1a1000001693afae */ /* 0x0007e2000e901d4c */
[----:B------:R-:W-:Y:S02]  /*0900*/  UIADD3 UR6, UR9, UR6, URZ ;  /* 0x0000000609067290 */ /* 0x000fe4000fffe03f */
[----:B------:R-:W-:Y:S01]  /*0910*/  @!P2 IMAD.WIDE R16, R198, 0x2, R16 ;  /* 0x00000002c610a825 */ /* 0x000fe200078e0210 */
[----:B--2---:R-:W-:Y:S01]  /*0920*/  IADD3 R6, R200, 0x60, RZ ;  /* 0x00000060c8067810 */ /* 0x004fe20007ffe0ff */
[----:B------:R2:W-:Y:S01]  /*0930*/  @!P2 LDGSTS.E.BYPASS.LTC128B.128 [R147+0x1e100], [R20.64], !P4 ;  /* 0x1e1000001493afae */ /* 0x0005e2000e101d4c */
[----:B------:R-:W-:Y:S01]  /*0940*/  ULDC.64 UR4, c[0x0][0x1e8] ;  /* 0x00007a0000047ab9 */ /* 0x000fe20000000a00 */
[----:B------:R-:W-:Y:S01]  /*0950*/  IMAD.IADD R4, R4, 0x1, R207 ;  /* 0x0000000104047824 */ /* 0x000fe200078e02cf */
[----:B------:R-:W-:Y:S01]  /*0960*/  ISETP.GE.AND P0, PT, R6, R7, PT ;  /* 0x000000070600720c */ /* 0x000fe20003f06270 */
[----:B------:R4:W-:Y:S02]  /*0970*/  @!P2 LDGSTS.E.BYPASS.LTC128B.128 [R147+0x22100], [R16.64], !P3 ;  /* 0x221000001093afae */ /* 0x0009e4000d901d4c */
[----:B------:R-:W-:-:S04]  /*0980*/  @P6 IMAD.HI.U32 R7, R4, c[0x0][0x2bc], RZ ;  /* 0x0000af0004076a27 */ /* 0x000fc800078e00ff */
[----:B------:R-:W-:Y:S01]  /*0990*/  IMAD.MOV.U32 R6, RZ, RZ, R4 ;  /* 0x000000ffff067224 */ /* 0x000fe200078e0004 */
[----:B------:R-:W-:-:S04]  /*09a0*/  @P6 SHF.R.U32.HI R6, RZ, c[0x0][0x2c0], R7 ;  /* 0x0000b000ff066a19 */ /* 0x000fc80000011607 */
[----:B------:R-:W-:Y:S01]  /*09b0*/  @!P1 IADD3 R7, P2, R6, UR8, RZ ;  /* 0x0000000806079c10 */ /* 0x000fe2000ff5e0ff */
[----:B-1----:R-:W-:-:S03]  /*09c0*/  @!P0 IMAD.WIDE R14, R206, 0x2, R12 ;  /* 0x00000002ce0e8825 */ /* 0x002fc600078e020c */
[----:B------:R-:W-:Y:S01]  /*09d0*/  @!P1 LEA.HI.X.SX32 R0, R6, UR6, 0x1, P2 ;  /* 0x0000000606009c11 */ /* 0x000fe200090f0eff */
[--C-:B------:R-:W-:Y:S01]  /*09e0*/  @!P0 IMAD.WIDE R10, R199, 0x2, R12.reuse ;  /* 0x00000002c70a8825 */ /* 0x100fe200078e020c */
[----:B------:R1:W-:Y:S01]  /*09f0*/  @!P0 LDGSTS.E.BYPASS.LTC128B.128 [R147+0x1b100], [R14.64], !P5 ;  /* 0x1b1000000e938fae */ /* 0x0003e2000e901d4c */
[C---:B------:R-:W-:Y:S02]  /*0a00*/  @!P1 LEA R8, P2, R7.reuse, c[0x0][0x2a0], 0x2 ;  /* 0x0000a80007089a11 */ /* 0x040fe400078410ff */
[----:B------:R-:W-:Y:S01]  /*0a10*/  @!P0 IMAD.WIDE R12, R198, 0x2, R12 ;  /* 0x00000002c60c8825 */ /* 0x000fe200078e020c */
[----:B------:R5:W-:Y:S01]  /*0a20*/  @!P0 LDGSTS.E.BYPASS.LTC128B.128 [R147+0x1f100], [R10.64], !P4 ;  /* 0x1f1000000a938fae */ /* 0x000be2000e101d4c */
[----:B------:R-:W-:-:S03]  /*0a30*/  @!P1 LEA.HI.X R9, R7, c[0x0][0x2a4], R0, 0x2, P2 ;  /* 0x0000a90007099a11 */ /* 0x000fc600010f1400 */
[----:B------:R1:W-:Y:S04]  /*0a40*/  @!P0 LDGSTS.E.BYPASS.LTC128B.128 [R147+0x23100], [R12.64], !P3 ;  /* 0x231000000c938fae */ /* 0x0003e8000d901d4c */
[----:B------:R-:W0:Y:S04]  /*0a50*/  LDGDEPBAR ;  /* 0x00000000000079af */ /* 0x000e280000000000 */
[----:B------:R-:W-:Y:S06]  /*0a60*/  BAR.SYNC.DEFER_BLOCKING 0x0 ;  /* 0x0000000000007b1d */ /* 0x000fec0000010000 */
[----:B------:R2:W3:Y:S01]  /*0a70*/  @!P1 LDG.E R196, [R8.64] ;  /* 0x0000000c08c49981 */ /* 0x0004e2000c1e1900 */
[----:B------:R-:W-:Y:S01]  /*0a80*/  IMAD.MOV R197, RZ, RZ, -R6 ;  /* 0x000000ffffc57224 */ /* 0x000fe200078e0a06 */
[----:B------:R-:W-:Y:S01]  /*0a90*/  UIMAD UR7, UR10, UR4, URZ ;  /* 0x000000040a0772a4 */ /* 0x000fe2000f8e023f */
[----:B------:R-:W-:Y:S01]  /*0aa0*/  LEA R131, R146, 0xffffffc0, 0x6 ;  /* 0xffffffc092837811 */ /* 0x000fe200078e30ff */
[----:B------:R-:W-:Y:S01]  /*0ab0*/  UIMAD.WIDE.U32 UR14, UR11, UR4, URZ ;  /* 0x000000040b0e72a5 */ /* 0x000fe2000f8e003f */
[----:B------:R-:W-:Y:S01]  /*0ac0*/  IMAD R197, R197, c[0x0][0x2b8], R4 ;  /* 0x0000ae00c5c57a24 */ /* 0x000fe200078e0204 */
[----:B------:R-:W-:Y:S01]  /*0ad0*/  UIMAD UR7, UR11, UR5, UR7 ;  /* 0x000000050b0772a4 */ /* 0x000fe2000f8e0207 */
[----:B------:R-:W-:Y:S01]  /*0ae0*/  ISETP.GE.AND P5, PT, R206, c[0x0][0x1d4], PT ;  /* 0x00007500ce007a0c */ /* 0x000fe20003fa6270 */
[----:B------:R-:W-:Y:S01]  /*0af0*/  IMAD.IADD R131, R148, 0x1, -R131 ;  /* 0x0000000194837824 */ /* 0x000fe200078e0a83 */
[----:B------:R-:W-:Y:S01]  /*0b00*/  ULDC.64 UR4, c[0x0][0x210] ;  /* 0x0000840000047ab9 */ /* 0x000fe20000000a00 */
[----:B------:R-:W-:Y:S01]  /*0b10*/  SHF.R.S32.HI R29, RZ, 0x1f, R197 ;  /* 0x0000001fff1d7819 */ /* 0x000fe200000114c5 */
[----:B------:R-:W-:Y:S01]  /*0b20*/  IMAD.WIDE.U32 R6, R197, c[0x0][0x1e0], RZ ;  /* 0x00007800c5067a25 */ /* 0x000fe200078e00ff */
[----:B------:R-:W-:Y:S01]  /*0b30*/  UIADD3 UR7, UR15, UR7, URZ ;  /* 0x000000070f077290 */ /* 0x000fe2000fffe03f */
[----:B------:R-:W-:Y:S01]  /*0b40*/  ISETP.GE.AND P4, PT, R205, c[0x0][0x1d4], PT ;  /* 0x00007500cd007a0c */ /* 0x000fe20003f86270 */
[----:B------:R-:W-:Y:S01]  /*0b50*/  UIMAD UR10, UR10, UR4, URZ ;  /* 0x000000040a0a72a4 */ /* 0x000fe2000f8e023f */
[----:B------:R-:W-:Y:S01]  /*0b60*/  IMAD R0, R29, c[0x0][0x1e0], RZ ;  /* 0x000078001d007a24 */ /* 0x000fe200078e02ff */
[----:B------:R-:W-:Y:S01]  /*0b70*/  UIMAD.WIDE.U32 UR16, UR11, UR4, URZ ;  /* 0x000000040b1072a5 */ /* 0x000fe2000f8e003f */
[----:B-1----:R-:W-:Y:S01]  /*0b80*/  IMAD.WIDE.U32 R12, R197, c[0x0][0x208], RZ ;  /* 0x00008200c50c7a25 */ /* 0x002fe200078e00ff */
[----:B------:R-:W-:Y:S01]  /*0b90*/  UIMAD UR10, UR11, UR5, UR10 ;  /* 0x000000050b0a72a4 */ /* 0x000fe2000f8e020a */
[----:B------:R-:W-:-:S02]  /*0ba0*/  ISETP.GE.AND P6, PT, R204, c[0x0][0x1d4], PT ;  /* 0x00007500cc007a0c */ /* 0x000fc40003fc6270 */
[----:B-----5:R-:W-:Y:S01]  /*0bb0*/  IMAD R10, R197, c[0x0][0x1e4], R0 ;  /* 0x00007900c50a7a24 */ /* 0x020fe200078e0200 */
[----:B------:R-:W-:Y:S01]  /*0bc0*/  UIADD3 UR10, UR17, UR10, URZ ;  /* 0x0000000a110a7290 */ /* 0x000fe2000fffe03f */
[----:B------:R-:W-:Y:S01]  /*0bd0*/  IMAD R0, R29, c[0x0][0x208], RZ ;  /* 0x000082001d007a24 */ /* 0x000fe200078e02ff */
[C---:B------:R-:W-:Y:S01]  /*0be0*/  ISETP.GE.AND P3, PT, R206.reuse, c[0x0][0x1d4], PT ;  /* 0x00007500ce007a0c */ /* 0x040fe20003f66270 */
[----:B------:R-:W-:Y:S01]  /*0bf0*/  IMAD.IADD R11, R7, 0x1, R10 ;  /* 0x00000001070b7824 */ /* 0x000fe200078e020a */
[----:B------:R-:W-:Y:S01]  /*0c00*/  ISETP.GE.AND P2, PT, R205, c[0x0][0x1d4], PT ;  /* 0x00007500cd007a0c */ /* 0x000fe20003f46270 */
[----:B------:R-:W-:Y:S01]  /*0c10*/  IMAD.MOV.U32 R10, RZ, RZ, R6 ;  /* 0x000000ffff0a7224 */ /* 0x000fe200078e0006 */
[----:B------:R-:W-:Y:S01]  /*0c20*/  LEA.HI R19, R5, R132, RZ, 0x4 ;  /* 0x0000008405137211 */ /* 0x000fe200078f20ff */
[----:B--2---:R-:W-:Y:S01]  /*0c30*/  IMAD R9, R197, c[0x0][0x20c], R0 ;  /* 0x00008300c5097a24 */ /* 0x004fe200078e0200 */
[----:B------:R-:W-:Y:S01]  /*0c40*/  SHF.R.S32.HI R145, RZ, 0x1f, R206 ;  /* 0x0000001fff917819 */ /* 0x000fe200000114ce */
[----:B------:R-:W-:Y:S01]  /*0c50*/  IMAD.IADD R0, R131, 0x1, -R18 ;  /* 0x0000000183007824 */ /* 0x000fe200078e0a12 */
[----:B------:R-:W-:Y:S01]  /*0c60*/  SEL R144, RZ, 0x10, P6 ;  /* 0x00000010ff907807 */ /* 0x000fe20003000000 */
[----:B------:R-:W-:Y:S01]  /*0c70*/  IMAD.IADD R13, R13, 0x1, R9 ;  /* 0x000000010d0d7824 */ /* 0x000fe200078e0209 */
[----:B------:R-:W-:Y:S01]  /*0c80*/  SHF.R.S32.HI R134, RZ, 0x1f, R199 ;  /* 0x0000001fff867819 */ /* 0x000fe200000114c7 */
[----:B------:R-:W-:Y:S01]  /*0c90*/  IMAD.WIDE R208, R206, 0x2, RZ ;  /* 0x00000002ced07825 */ /* 0x000fe200078e02ff */
[----:B------:R-:W-:-:S02]  /*0ca0*/  ISETP.GE.AND P1, PT, R0, 0x1, PT ;  /* 0x000000010000780c */ /* 0x000fc40003f26270 */
[----:B------:R-:W-:Y:S01]  /*0cb0*/  SHF.R.S32.HI R133, RZ, 0x1f, R198 ;  /* 0x0000001fff857819 */ /* 0x000fe200000114c6 */
[----:B------:R-:W-:Y:S01]  /*0cc0*/  IMAD.MOV.U32 R190, RZ, RZ, 0x10 ;  /* 0x00000010ffbe7424 */ /* 0x000fe200078e00ff */
[----:B------:R-:W-:Y:S02]  /*0cd0*/  IADD3 R195, R147, 0x100, RZ ;  /* 0x0000010093c37810 */ /* 0x000fe40007ffe0ff */
[----:B---3--:R-:W-:Y:S01]  /*0ce0*/  SHF.R.S32.HI R2, RZ, 0x1f, R196 ;  /* 0x0000001fff027819 */ /* 0x008fe200000114c4 */
[----:B------:R-:W-:-:S04]  /*0cf0*/  IMAD.WIDE.U32 R10, R196, c[0x0][0x1f0], R10 ;  /* 0x00007c00c40a7a25 */ /* 0x000fc800078e000a */
[----:B------:R-:W-:Y:S02]  /*0d00*/  IMAD R7, R2, c[0x0][0x1f0], RZ ;  /* 0x00007c0002077a24 */ /* 0x000fe400078e02ff */
[----:B------:R-:W-:-:S04]  /*0d10*/  IMAD.WIDE.U32 R12, R196, c[0x0][0x218], R12 ;  /* 0x00008600c40c7a25 */ /* 0x000fc800078e000c */
[----:B------:R-:W-:Y:S01]  /*0d20*/  IMAD R4, R196, c[0x0][0x1f4], R7 ;  /* 0x00007d00c4047a24 */ /* 0x000fe200078e0207 */
[----:B------:R-:W-:-:S04]  /*0d30*/  IADD3 R7, P0, R10, UR14, RZ ;  /* 0x0000000e0a077c10 */ /* 0x000fc8000ff1e0ff */
[----:B------:R-:W-:Y:S02]  /*0d40*/  IADD3.X R4, R11, UR7, R4, P0, !PT ;  /* 0x000000070b047c10 */ /* 0x000fe400087fe404 */
[----:B------:R-:W-:-:S04]  /*0d50*/  LEA R8, P0, R7, c[0x0][0x1c8], 0x1 ;  /* 0x0000720007087a11 */ /* 0x000fc800078008ff */
[----:B------:R-:W-:Y:S01]  /*0d60*/  LEA.HI.X R4, R7, c[0x0][0x1cc], R4, 0x1, P0 ;  /* 0x0000730007047a11 */ /* 0x000fe200000f0c04 */
[----:B------:R-:W-:Y:S01]  /*0d70*/  IMAD R7, R2, c[0x0][0x218], RZ ;  /* 0x0000860002077a24 */ /* 0x000fe200078e02ff */
[----:B----4-:R-:W-:Y:S01]  /*0d80*/  SHFL.IDX PT, R16, R8, RZ, 0x181f ;  /* 0x00181fff08107589 */ /* 0x010fe200000e0000 */
[----:B------:R-:W-:Y:S02]  /*0d90*/  IADD3 R9, P0, R12, UR16, RZ ;  /* 0x000000100c097c10 */ /* 0x000fe4000ff1e0ff */
[----:B------:R-:W-:Y:S01]  /*0da0*/  IMAD R6, R196, c[0x0][0x21c], R7 ;  /* 0x00008700c4067a24 */ /* 0x000fe200078e0207 */
[----:B------:R-:W1:Y:S04]  /*0db0*/  SHFL.IDX PT, R17, R4, RZ, 0x181f ;  /* 0x00181fff04117589 */ /* 0x000e6800000e0000 */
[----:B------:R-:W-:Y:S01]  /*0dc0*/  SHFL.IDX PT, R10, R8, 0x1, 0x181f ;  /* 0x00381f00080a7f89 */ /* 0x000fe200000e0000 */
[----:B------:R-:W-:-:S02]  /*0dd0*/  IADD3.X R6, R13, UR10, R6, P0, !PT ;  /* 0x0000000a0d067c10 */ /* 0x000fc400087fe406 */
[C---:B------:R-:W-:Y:S01]  /*0de0*/  LEA R7, P0, R9.reuse, c[0x0][0x1f8], 0x1 ;  /* 0x00007e0009077a11 */ /* 0x040fe200078008ff */
[----:B------:R-:W2:Y:S03]  /*0df0*/  SHFL.IDX PT, R11, R4, 0x1, 0x181f ;  /* 0x00381f00040b7f89 */ /* 0x000ea600000e0000 */
[----:B------:R-:W-:Y:S01]  /*0e00*/  LEA.HI.X R9, R9, c[0x0][0x1fc], R6, 0x1, P0 ;  /* 0x00007f0009097a11 */ /* 0x000fe200000f0c06 */
[----:B------:R-:W3:Y:S01]  /*0e10*/  SHFL.IDX PT, R13, R7, RZ, 0x181f ;  /* 0x00181fff070d7589 */ /* 0x000ee200000e0000 */
[----:B------:R-:W-:-:S03]  /*0e20*/  ISETP.GT.AND P0, PT, R0, 0x20, PT ;  /* 0x000000200000780c */ /* 0x000fc60003f04270 */
[----:B------:R-:W4:Y:S04]  /*0e30*/  SHFL.IDX PT, R15, R9, RZ, 0x181f ;  /* 0x00181fff090f7589 */ /* 0x000f2800000e0000 */
[----:B------:R-:W5:Y:S01]  /*0e40*/  SHFL.IDX PT, R7, R7, 0x1, 0x181f ;  /* 0x00381f0007077f89 */ /* 0x000f6200000e0000 */
[----:B-1----:R-:W-:-:S03]  /*0e50*/  @P1 IMAD.WIDE R22, R206, 0x2, R16 ;  /* 0x00000002ce161825 */ /* 0x002fc600078e0210 */
[----:B------:R-:W1:Y:S01]  /*0e60*/  SHFL.IDX PT, R9, R9, 0x1, 0x181f ;  /* 0x00381f0009097f89 */ /* 0x000e6200000e0000 */
[----:B------:R-:W-:-:S03]  /*0e70*/  @P1 IMAD.WIDE R20, R199, 0x2, R16 ;  /* 0x00000002c7141825 */ /* 0x000fc600078e0210 */
[----:B------:R3:W-:Y:S01]  /*0e80*/  @P1 LDGSTS.E.BYPASS.LTC128B.128 [R147+0xc100], [R22.64], !P5 ;  /* 0x0c10000016931fae */ /* 0x0007e2000e901d4c */
[----:B------:R-:W-:-:S03]  /*0e90*/  @P1 IMAD.WIDE R16, R198, 0x2, R16 ;  /* 0x00000002c6101825 */ /* 0x000fc600078e0210 */
[----:B------:R1:W-:Y:S01]  /*0ea0*/  @P1 LDGSTS.E.BYPASS.LTC128B.128 [R147+0xe100], [R20.64], !P4 ;  /* 0x0e10000014931fae */ /* 0x0003e2000e101d4c */
[----:B--2---:R-:W-:-:S03]  /*0eb0*/  @P0 IMAD.WIDE R26, R206, 0x2, R10 ;  /* 0x00000002ce1a0825 */ /* 0x004fc600078e020a */
[----:B------:R2:W-:Y:S01]  /*0ec0*/  @P1 LDGSTS.E.BYPASS.LTC128B.128 [R147+0x10100], [R16.64], !P6 ;  /* 0x1010000010931fae */ /* 0x0005e2000f101d4c */
[----:B------:R-:W-:Y:S01]  /*0ed0*/  ISETP.LT.OR P1, PT, R0, 0x1, P3 ;  /* 0x000000010000780c */ /* 0x000fe20001f21670 */
[--C-:B------:R-:W-:Y:S02]  /*0ee0*/  @P0 IMAD.WIDE R24, R199, 0x2, R10.reuse ;  /* 0x00000002c7180825 */ /* 0x100fe400078e020a */
[----:B------:R1:W-:Y:S02]  /*0ef0*/  @P0 LDGSTS.E.BYPASS.LTC128B.128 [R147+0xd100], [R26.64], !P5 ;  /* 0x0d1000001a930fae */ /* 0x0003e4000e901d4c */
[----:B------:R-:W-:Y:S02]  /*0f00*/  @P0 IMAD.WIDE R10, R198, 0x2, R10 ;  /* 0x00000002c60a0825 */ /* 0x000fe400078e020a */
[----:B------:R5:W-:Y:S04]  /*0f10*/  @P0 LDGSTS.E.BYPASS.LTC128B.128 [R147+0xf100], [R24.64], !P4 ;  /* 0x0f10000018930fae */ /* 0x000be8000e101d4c */
[----:B------:R5:W-:Y:S04]  /*0f20*/  @P0 LDGSTS.E.BYPASS.LTC128B.128 [R147+0x11100], [R10.64], !P6 ;  /* 0x111000000a930fae */ /* 0x000be8000f101d4c */
[----:B------:R-:W0:Y:S01]  /*0f30*/  LDGDEPBAR ;  /* 0x00000000000079af */ /* 0x000e220000000000 */
[----:B---3--:R-:W-:-:S05]  /*0f40*/  IADD3 R22, P0, R13, R208, RZ ;  /* 0x000000d00d167210 */ /* 0x008fca0007f1e0ff */
[----:B----4-:R-:W-:Y:S02]  /*0f50*/  IMAD.X R23, R15, 0x1, R209, P0 ;  /* 0x000000010f177824 */ /* 0x010fe400000e06d1 */
[----:B--2---:R-:W-:-:S03]  /*0f60*/  IMAD.WIDE R16, R199, 0x2, RZ ;  /* 0x00000002c7107825 */ /* 0x004fc600078e02ff */
[----:B------:R2:W-:Y:S01]  /*0f70*/  LDGSTS.E.BYPASS.LTC128B.128 [R147+0x100], [R22.64], !P1 ;  /* 0x0010000016937fae */ /* 0x0005e2000c901d4c */
[----:B------:R-:W-:Y:S02]  /*0f80*/  ISETP.GE.AND P1, PT, R204, c[0x0][0x1d4], PT ;  /* 0x00007500cc007a0c */ /* 0x000fe40003f26270 */
[----:B-1----:R-:W-:-:S05]  /*0f90*/  IADD3 R20, P0, R13, R16, RZ ;  /* 0x000000100d147210 */ /* 0x002fca0007f1e0ff */
[----:B------:R-:W-:Y:S01]  /*0fa0*/  IMAD.X R21, R15, 0x1, R17, P0 ;  /* 0x000000010f157824 */ /* 0x000fe200000e0611 */
[----:B------:R-:W-:Y:S01]  /*0fb0*/  ISETP.LT.OR P0, PT, R0, 0x1, P2 ;  /* 0x000000010000780c */ /* 0x000fe20001701670 */
[----:B-----5:R-:W-:Y:S01]  /*0fc0*/  IMAD.WIDE R10, R198, 0x2, RZ ;  /* 0x00000002c60a7825 */ /* 0x020fe200078e02ff */
[----:B------:R-:W-:-:S11]  /*0fd0*/  ISETP.LT.OR P2, PT, R0, 0x21, P2 ;  /* 0x000000210000780c */ /* 0x000fd60001741670 */
[----:B------:R2:W-:Y:S01]  /*0fe0*/  LDGSTS.E.BYPASS.LTC128B.128 [R147+0x2100], [R20.64], !P0 ;  /* 0x0210000014937fae */ /* 0x0005e2000c101d4c */
[----:B------:R-:W-:Y:S02]  /*0ff0*/  IADD3 R24, P0, R13, R10, RZ ;  /* 0x0000000a0d187210 */ /* 0x000fe40007f1e0ff */
[----:B------:R-:W-:-:S03]  /*1000*/  LOP3.LUT R13, R19, 0xfffffff0, RZ, 0xc0, !PT ;  /* 0xfffffff0130d7812 */ /* 0x000fc600078ec0ff */
[----:B------:R-:W-:Y:S01]  /*1010*/  IMAD.X R25, R15, 0x1, R11, P0 ;  /* 0x000000010f197824 */ /* 0x000fe200000e060b */
[----:B------:R-:W-:Y:S01]  /*1020*/  IADD3 R14, P0, R208, R7, RZ ;  /* 0x00000007d00e7210 */ /* 0x000fe20007f1e0ff */
[----:B------:R-:W-:-:S04]  /*1030*/  IMAD.IADD R28, R132, 0x1, -R13 ;  /* 0x00000001841c7824 */ /* 0x000fc800078e0a0d */
[----:B------:R-:W-:Y:S01]  /*1040*/  IMAD.X R15, R209, 0x1, R9, P0 ;  /* 0x00000001d10f7824 */ /* 0x000fe200000e0609 */
[C---:B------:R-:W-:Y:S02]  /*1050*/  ISETP.LT.OR P0, PT, R0.reuse, 0x1, P1 ;  /* 0x000000010000780c */ /* 0x040fe40000f01670 */
[----:B------:R-:W-:-:S11]  /*1060*/  ISETP.LT.OR P1, PT, R0, 0x21, P1 ;  /* 0x000000210000780c */ /* 0x000fd60000f21670 */
[----:B------:R2:W-:Y:S01]  /*1070*/  LDGSTS.E.BYPASS.LTC128B.128 [R147+0x4100], [R24.64], !P0 ;  /* 0x0410000018937fae */ /* 0x0005e2000c101d4c */
[----:B------:R-:W-:Y:S02]  /*1080*/  ISETP.LT.OR P0, PT, R0, 0x21, P3 ;  /* 0x000000210000780c */ /* 0x000fe40001f01670 */
[----:B------:R-:W-:Y:S02]  /*1090*/  LEA.HI R0, R5, R132, RZ, 0x5 ;  /* 0x0000008405007211 */ /* 0x000fe400078f28ff */
[----:B------:R-:W-:-:S09]  /*10a0*/  ISETP.GT.AND P3, PT, R203, 0x3f, PT ;  /* 0x0000003fcb00780c */ /* 0x000fd20003f64270 */
[----:B------:R2:W-:Y:S01]  /*10b0*/  LDGSTS.E.BYPASS.LTC128B.128 [R147+0x1100], [R14.64], !P0 ;  /* 0x011000000e937fae */ /* 0x0005e2000c101d4c */
[----:B------:R-:W-:-:S05]  /*10c0*/  IADD3 R12, P0, R16, R7, RZ ;  /* 0x00000007100c7210 */ /* 0x000fca0007f1e0ff */
[--C-:B------:R-:W-:Y:S01]  /*10d0*/  IMAD.X R13, R17, 0x1, R9.reuse, P0 ;  /* 0x00000001110d7824 */ /* 0x100fe200000e0609 */
[----:B------:R-:W-:Y:S02]  /*10e0*/  IADD3 R8, P0, R10, R7, RZ ;  /* 0x000000070a087210 */ /* 0x000fe40007f1e0ff */
[----:B------:R-:W-:Y:S02]  /*10f0*/  SHF.R.S32.HI R7, RZ, 0x1f, R28 ;  /* 0x0000001fff077819 */ /* 0x000fe4000001141c */
[----:B------:R2:W-:Y:S01]  /*1100*/  LDGSTS.E.BYPASS.LTC128B.128 [R147+0x3100], [R12.64], !P2 ;  /* 0x031000000c937fae */ /* 0x0005e2000d101d4c */
[----:B------:R-:W-:Y:S01]  /*1110*/  ISETP.GE.AND P2, PT, R148, 0x41, PT ;  /* 0x000000419400780c */ /* 0x000fe20003f46270 */
[----:B------:R-:W-:Y:S01]  /*1120*/  IMAD.X R9, R11, 0x1, R9, P0 ;  /* 0x000000010b097824 */ /* 0x000fe200000e0609 */
[----:B------:R-:W-:-:S04]  /*1130*/  LEA.HI R4, R7, R28, RZ, 0x3 ;  /* 0x0000001c07047211 */ /* 0x000fc800078f18ff */
[----:B------:R-:W-:Y:S01]  /*1140*/  LOP3.LUT R5, R4, 0xfffffff8, RZ, 0xc0, !PT ;  /* 0xfffffff804057812 */ /* 0x000fe200078ec0ff */
[----:B------:R2:W-:Y:S01]  /*1150*/  LDGSTS.E.BYPASS.LTC128B.128 [R147+0x5100], [R8.64], !P1 ;  /* 0x0510000008937fae */ /* 0x0005e2000c901d4c */
[----:B------:R-:W-:-:S03]  /*1160*/  LOP3.LUT P1, RZ, R3, 0x2, RZ, 0xc0, !PT ;  /* 0x0000000203ff7812 */ /* 0x000fc6000782c0ff */
[----:B------:R-:W-:Y:S01]  /*1170*/  IMAD.IADD R28, R28, 0x1, -R5 ;  /* 0x000000011c1c7824 */ /* 0x000fe200078e0a05 */
[----:B------:R-:W-:Y:S01]  /*1180*/  LOP3.LUT R5, R0, 0xffffffe0, RZ, 0xc0, !PT ;  /* 0xffffffe000057812 */ /* 0x000fe200078ec0ff */
[----:B------:R-:W0:Y:S01]  /*1190*/  LDGDEPBAR ;  /* 0x00000000000079af */ /* 0x000e220000000000 */
[----:B------:R-:W-:Y:S02]  /*11a0*/  SHF.R.S32.HI R0, RZ, 0x5, R0 ;  /* 0x00000005ff007819 */ /* 0x000fe40000011400 */
[----:B------:R-:W-:Y:S01]  /*11b0*/  LOP3.LUT P0, RZ, R28, 0x2, RZ, 0xc0, !PT ;  /* 0x000000021cff7812 */ /* 0x000fe2000780c0ff */
[----:B------:R-:W-:Y:S01]  /*11c0*/  IMAD.IADD R132, R132, 0x1, -R5 ;  /* 0x0000000184847824 */ /* 0x000fe200078e0a05 */
[----:B------:R-:W-:Y:S02]  /*11d0*/  P2R R5, PR, RZ, 0x4 ;  /* 0x00000004ff057803 */ /* 0x000fe40000000000 */
[----:B------:R-:W-:Y:S01]  /*11e0*/  SEL R190, R190, 0xfffffff0, !P0 ;  /* 0xfffffff0bebe7807 */ /* 0x000fe20004000000 */
[----:B------:R-:W-:Y:S05]  /*11f0*/  @!P2 BRA `(.L_x_734) ;  /* 0x000004200000a947 */ /* 0x000fea0003800000 */
[----:B------:R-:W-:Y:S01]  /*1200*/  ISETP.NE.AND P2, PT, R194, 0x1, PT ;  /* 0x00000001c200780c */ /* 0x000fe20003f45270 */
        /* <DEDUP_REMOVED lines=8> */
[----:B--2---:R-:W-:-:S04]  /*1290*/  @!P3 LEA R8, P0, R6, c[0x0][0x2a0], 0x2 ;  /* 0x0000a8000608ba11 */ /* 0x004fc800078010ff */
[----:B------:R-:W-:-:S05]  /*12a0*/  @!P3 LEA.HI.X R9, R6, c[0x0][0x2a4], R5, 0x2, P0 ;  /* 0x0000a9000609ba11 */ /* 0x000fca00000f1405 */
[----:B------:R-:W2:Y:S01]  /*12b0*/  @!P3 LDG.E R196, [R8.64] ;  /* 0x0000000c08c4b981 */ /* 0x000ea2000c1e1900 */
[----:B------:R-:W-:Y:S01]  /*12c0*/  IMAD.MOV R2, RZ, RZ, -R2 ;  /* 0x000000ffff027224 */ /* 0x000fe200078e0a02 */
[----:B------:R-:W-:Y:S01]  /*12d0*/  SEL R17, RZ, 0x10, P5 ;  /* 0x00000010ff117807 */ /* 0x000fe20002800000 */
[----:B------:R-:W-:Y:S01]  /*12e0*/  IMAD.SHL.U32 R10, R199, 0x2, RZ ;  /* 0x00000002c70a7824 */ /* 0x000fe200078e00ff */
[----:B------:R-:W-:Y:S01]  /*12f0*/  SEL R16, RZ, 0x10, P4 ;  /* 0x00000010ff107807 */ /* 0x000fe20002000000 */
[----:B------:R-:W-:Y:S01]  /*1300*/  IMAD R197, R2, c[0x0][0x2b8], R197 ;  /* 0x0000ae0002c57a24 */ /* 0x000fe200078e02c5 */
[----:B------:R-:W-:Y:S01]  /*1310*/  IADD3 R22, -R17, 0x10, RZ ;  /* 0x0000001011167810 */ /* 0x000fe20007ffe1ff */
[----:B------:R-:W-:Y:S01]  /*1320*/  IMAD.SHL.U32 R12, R198, 0x2, RZ ;  /* 0x00000002c60c7824 */ /* 0x000fe200078e00ff */
[----:B------:R-:W-:Y:S01]  /*1330*/  IADD3 R20, -R16, 0x10, RZ ;  /* 0x0000001010147810 */ /* 0x000fe20007ffe1ff */
[----:B------:R-:W-:Y:S01]  /*1340*/  IMAD.WIDE.U32 R6, R197, c[0x0][0x1e0], RZ ;  /* 0x00007800c5067a25 */ /* 0x000fe200078e00ff */
[----:B------:R-:W-:-:S02]  /*1350*/  SHF.R.S32.HI R29, RZ, 0x1f, R197 ;  /* 0x0000001fff1d7819 */ /* 0x000fc400000114c5 */
[----:B------:R-:W-:Y:S02]  /*1360*/  LOP3.LUT R22, R22, 0xf, RZ, 0xc0, !PT ;  /* 0x0000000f16167812 */ /* 0x000fe400078ec0ff */
[----:B------:R-:W-:Y:S01]  /*1370*/  LOP3.LUT R20, R20, 0xf, RZ, 0xc0, !PT ;  /* 0x0000000f14147812 */ /* 0x000fe200078ec0ff */
[----:B------:R-:W-:Y:S01]  /*1380*/  IMAD R2, R29, c[0x0][0x1e0], RZ ;  /* 0x000078001d027a24 */ /* 0x000fe200078e02ff */
[----:B------:R-:W-:Y:S02]  /*1390*/  IADD3 R13, -R144, 0x10, RZ ;  /* 0x00000010900d7810 */ /* 0x000fe40007ffe1ff */
[----:B------:R-:W-:Y:S01]  /*13a0*/  SHF.L.U64.HI R11, R198, 0x1, R133 ;  /* 0x00000001c60b7819 */ /* 0x000fe20000010285 */
[----:B------:R-:W-:Y:S01]  /*13b0*/  IMAD R2, R197, c[0x0][0x1e4], R2 ;  /* 0x00007900c5027a24 */ /* 0x000fe200078e0202 */
[----:B------:R-:W-:-:S03]  /*13c0*/  LOP3.LUT R13, R13, 0xf, RZ, 0xc0, !PT ;  /* 0x0000000f0d0d7812 */ /* 0x000fc600078ec0ff */
[----:B------:R-:W-:Y:S01]  /*13d0*/  IMAD.IADD R7, R7, 0x1, R2 ;  /* 0x0000000107077824 */ /* 0x000fe200078e0202 */
[----:B--2---:R-:W-:-:S03]  /*13e0*/  SHF.R.S32.HI R2, RZ, 0x1f, R196 ;  /* 0x0000001fff027819 */ /* 0x004fc600000114c4 */
[----:B------:R-:W-:Y:S01]  /*13f0*/  IMAD.WIDE.U32 R8, R196, c[0x0][0x1f0], R6 ;  /* 0x00007c00c4087a25 */ /* 0x000fe200078e0006 */
[----:B------:R-:W-:-:S03]  /*1400*/  SHF.L.U64.HI R7, R206, 0x1, R145 ;  /* 0x00000001ce077819 */ /* 0x000fc60000010291 */
[----:B------:R-:W-:-:S04]  /*1410*/  IMAD R5, R2, c[0x0][0x1f0], RZ ;  /* 0x00007c0002057a24 */ /* 0x000fc800078e02ff */
[----:B------:R-:W-:Y:S01]  /*1420*/  IMAD R6, R196, c[0x0][0x1f4], R5 ;  /* 0x00007d00c4067a24 */ /* 0x000fe200078e0205 */
[----:B------:R-:W-:-:S04]  /*1430*/  IADD3 R5, P0, R8, UR14, RZ ;  /* 0x0000000e08057c10 */ /* 0x000fc8000ff1e0ff */
[----:B------:R-:W-:Y:S02]  /*1440*/  IADD3.X R8, R9, UR7, R6, P0, !PT ;  /* 0x0000000709087c10 */ /* 0x000fe400087fe406 */
[----:B------:R-:W-:Y:S02]  /*1450*/  LEA R6, P0, R5, c[0x0][0x1c8], 0x1 ;  /* 0x0000720005067a11 */ /* 0x000fe400078008ff */
[----:B------:R-:W-:Y:S02]  /*1460*/  SHF.L.U64.HI R9, R199, 0x1, R134 ;  /* 0x00000001c7097819 */ /* 0x000fe40000010286 */
[----:B------:R-:W-:Y:S01]  /*1470*/  LEA.HI.X R5, R5, c[0x0][0x1cc], R8, 0x1, P0 ;  /* 0x0000730005057a11 */ /* 0x000fe200000f0c08 */
[----:B------:R-:W1:Y:S01]  /*1480*/  SHFL.IDX PT, R15, R6, 0x1, 0x181f ;  /* 0x00381f00060f7f89 */ /* 0x000e6200000e0000 */
[----:B------:R-:W-:-:S03]  /*1490*/  IMAD.SHL.U32 R8, R206, 0x2, RZ ;  /* 0x00000002ce087824 */ /* 0x000fc600078e00ff */
[----:B------:R-:W2:Y:S02]  /*14a0*/  SHFL.IDX PT, R14, R5, 0x1, 0x181f ;  /* 0x00381f00050e7f89 */ /* 0x000ea400000e0000 */
[----:B-1----:R-:W-:-:S04]  /*14b0*/  IADD3 R22, P2, P0, R22, R15, R8 ;  /* 0x0000000f16167210 */ /* 0x002fc8000785e008 */
[----:B--2---:R-:W-:Y:S02]  /*14c0*/  IADD3.X R23, RZ, R14, R7, P2, P0 ;  /* 0x0000000eff177210 */ /* 0x004fe400017e0407 */
[----:B------:R-:W-:-:S04]  /*14d0*/  IADD3 R20, P2, P0, R20, R15, R10 ;  /* 0x0000000f14147210 */ /* 0x000fc8000785e00a */
[-C--:B------:R-:W-:Y:S02]  /*14e0*/  IADD3.X R21, RZ, R14.reuse, R9, P2, P0 ;  /* 0x0000000eff157210 */ /* 0x080fe400017e0409 */
[----:B------:R-:W-:Y:S02]  /*14f0*/  IADD3 R24, P2, P0, R13, R15, R12 ;  /* 0x0000000f0d187210 */ /* 0x000fe4000785e00c */
[----:B------:R-:W1:Y:S02]  /*1500*/  SHFL.IDX PT, R13, R6, RZ, 0x181f ;  /* 0x00181fff060d7589 */ /* 0x000e6400000e0000 */
[----:B------:R-:W-:Y:S02]  /*1510*/  IADD3.X R25, RZ, R14, R11, P2, P0 ;  /* 0x0000000eff197210 */ /* 0x000fe400017e040b */
[----:B------:R-:W2:Y:S01]  /*1520*/  SHFL.IDX PT, R14, R5, RZ, 0x181f ;  /* 0x00181fff050e7589 */ /* 0x000ea200000e0000 */
[----:B-1----:R-:W-:-:S05]  /*1530*/  IADD3 R26, P0, R13, R8, RZ ;  /* 0x000000080d1a7210 */ /* 0x002fca0007f1e0ff */
[----:B--2---:R-:W-:Y:S01]  /*1540*/  IMAD.X R27, R14, 0x1, R7, P0 ;  /* 0x000000010e1b7824 */ /* 0x004fe200000e0607 */
[----:B------:R-:W-:-:S04]  /*1550*/  IADD3 R8, P0, R13, R10, RZ ;  /* 0x0000000a0d087210 */ /* 0x000fc80007f1e0ff */
[----:B------:R1:W-:Y:S01]  /*1560*/  LDGSTS.E.BYPASS.LTC128B.128 [R147+0x12100], [R26.64], !P5 ;  /* 0x121000001a937fae */ /* 0x0003e2000e901d4c */
[----:B------:R-:W-:Y:S01]  /*1570*/  IMAD.X R9, R14, 0x1, R9, P0 ;  /* 0x000000010e097824 */ /* 0x000fe200000e0609 */
[----:B------:R-:W-:-:S04]  /*1580*/  IADD3 R12, P0, R13, R12, RZ ;  /* 0x0000000c0d0c7210 */ /* 0x000fc80007f1e0ff */
        /* <DEDUP_REMOVED lines=9> */
.L_x_734:
[----:B------:R-:W0:Y:S01]  /*1620*/  LDGDEPBAR ;  /* 0x00000000000079af */ /* 0x000e220000000000 */
[----:B------:R-:W-:Y:S01]  /*1630*/  SHF.R.S32.HI R6, RZ, 0x4, R19 ;  /* 0x00000004ff067819 */ /* 0x000fe20000011413 */
[----:B------:R-:W-:Y:S01]  /*1640*/  IMAD.SHL.U32 R5, R3, 0x40, RZ ;  /* 0x0000004003057824 */ /* 0x000fe200078e00ff */
[----:B------:R-:W-:Y:S01]  /*1650*/  ISETP.GE.AND P0, PT, R148, 0x41, PT ;  /* 0x000000419400780c */ /* 0x000fe20003f06270 */
[----:B------:R-:W-:Y:S01]  /*1660*/  IMAD.SHL.U32 R18, R18, 0x8, RZ ;  /* 0x0000000812127824 */ /* 0x000fe200078e00ff */
[----:B-12---:R-:W-:Y:S01]  /*1670*/  LEA.HI R9, R19, R6, RZ, 0x1 ;  /* 0x0000000613097211 */ /* 0x006fe200078f08ff */
[----:B------:R-:W-:Y:S01]  /*1680*/  IMAD.SHL.U32 R7, R28, 0x40, RZ ;  /* 0x000000401c077824 */ /* 0x000fe200078e00ff */
[----:B------:R-:W-:Y:S01]  /*1690*/  LOP3.LUT R5, R5, 0x1c0, RZ, 0xc0, !PT ;  /* 0x000001c005057812 */ /* 0x000fe200078ec0ff */
[----:B------:R-:W-:Y:S01]  /*16a0*/  IMAD.SHL.U32 R129, R4, 0x40, RZ ;  /* 0x0000004004817824 */ /* 0x000fe200078e00ff */
[----:B------:R-:W-:Y:S01]  /*16b0*/  LOP3.LUT R9, R9, 0xfffffffe, RZ, 0xc0, !PT ;  /* 0xfffffffe09097812 */ /* 0x000fe200078ec0ff */
[----:B------:R-:W-:Y:S01]  /*16c0*/  IMAD.MOV.U32 R135, RZ, RZ, 0x20 ;  /* 0x00000020ff877424 */ /* 0x000fe200078e00ff */
[----:B------:R-:W-:Y:S01]  /*16d0*/  LOP3.LUT R18, R5, 0x8, R18, 0xf8, !PT ;  /* 0x0000000805127812 */ /* 0x000fe200078ef812 */
[----:B------:R-:W-:Y:S01]  /*16e0*/  IMAD.SHL.U32 R190, R190, 0x2, RZ ;  /* 0x00000002bebe7824 */ /* 0x000fe200078e00ff */
[----:B------:R-:W-:Y:S01]  /*16f0*/  SHF.R.U32.HI R5, RZ, 0x3, R5 ;  /* 0x00000003ff057819 */ /* 0x000fe20000011605 */
[----:B------:R-:W-:Y:S01]  /*1700*/  IMAD.IADD R9, R6, 0x1, -R9 ;  /* 0x0000000106097824 */ /* 0x000fe200078e0a09 */
[----:B------:R-:W-:-:S02]  /*1710*/  LOP3.LUT R7, R7, 0x1c0, RZ, 0xc0, !PT ;  /* 0x000001c007077812 */ /* 0x000fc400078ec0ff */
[----:B------:R-:W-:Y:S01]  /*1720*/  LOP3.LUT R192, R18, R5, RZ, 0x3c, !PT ;  /* 0x0000000512c07212 */ /* 0x000fe200078e3cff */
[----:B------:R-:W-:Y:S01]  /*1730*/  IMAD.SHL.U32 R6, R9, 0x8, RZ ;  /* 0x0000000809067824 */ /* 0x000fe200078e00ff */
[----:B------:R-:W-:Y:S02]  /*1740*/  SHF.R.U32.HI R128, RZ, 0x3, R7 ;  /* 0x00000003ff807819 */ /* 0x000fe40000011607 */
[----:B------:R-:W-:Y:S01]  /*1750*/  LOP3.LUT R129, R129, 0xfffffe00, RZ, 0xc0, !PT ;  /* 0xfffffe0081817812 */ /* 0x000fe200078ec0ff */
[----:B------:R-:W-:Y:S01]  /*1760*/  IMAD R192, R9, 0x200, R192 ;  /* 0x0000020009c07824 */ /* 0x000fe200078e02c0 */
[----:B------:R-:W-:Y:S01]  /*1770*/  LOP3.LUT R5, R7, 0x8, R6, 0xf8, !PT ;  /* 0x0000000807057812 */ /* 0x000fe200078ef806 */
[----:B------:R-:W-:-:S04]  /*1780*/  DEPBAR.LE SB0, 0x3 ;  /* 0x000080c00000791a */ /* 0x000fc80000000000 */
[----:B------:R-:W-:-:S04]  /*1790*/  DEPBAR.LE SB0, 0x2 ;  /* 0x000080800000791a */ /* 0x000fc80000000000 */
[----:B------:R-:W-:Y:S01]  /*17a0*/  LOP3.LUT R128, R5, R128, RZ, 0x3c, !PT ;  /* 0x0000008005807212 */ /* 0x000fe200078e3cff */
[----:B------:R-:W-:Y:S01]  /*17b0*/  IMAD R7, R0, 0x400, R129 ;  /* 0x0000040000077824 */ /* 0x000fe200078e0281 */
[----:B------:R-:W-:Y:S01]  /*17c0*/  SEL R5, R135, 0xffffffe0, !P1 ;  /* 0xffffffe087057807 */ /* 0x000fe20004800000 */
[----:B------:R-:W-:Y:S01]  /*17d0*/  IMAD.SHL.U32 R192, R192, 0x2, RZ ;  /* 0x00000002c0c07824 */ /* 0x000fe200078e00ff */
[----:B------:R-:W-:Y:S01]  /*17e0*/  BAR.SYNC.DEFER_BLOCKING 0x0 ;  /* 0x0000000000007b1d */ /* 0x000fe20000010000 */
[----:B------:R-:W-:Y:S02]  /*17f0*/  IMAD.IADD R0, R128, 0x1, R7 ;  /* 0x0000000180007824 */ /* 0x000fe400078e0207 */
[----:B------:R-:W-:Y:S02]  /*1800*/  IMAD.IADD R130, R192, 0x1, R5 ;  /* 0x00000001c0827824 */ /* 0x000fe400078e0205 */
[C---:B------:R-:W-:Y:S01]  /*1810*/  IMAD.SHL.U32 R24, R0.reuse, 0x2, RZ ;  /* 0x0000000200187824 */ /* 0x040fe200078e00ff */
[----:B------:R-:W-:-:S05]  /*1820*/  LEA R191, R0, 0x18100, 0x1 ;  /* 0x0001810000bf7811 */ /* 0x000fca00078e08ff */
[----:B------:R-:W-:Y:S01]  /*1830*/  IMAD.IADD R189, R191, 0x1, R190 ;  /* 0x00000001bfbd7824 */ /* 0x000fe200078e02be */
[----:B------:R1:W2:Y:S04]  /*1840*/  LDSM.16.M88.4 R124, [R192+0xc100] ;  /* 0x00c10000c07c783b */ /* 0x0002a80000000200 */
[----:B------:R1:W3:Y:S04]  /*1850*/  LDSM.16.M88.4 R116, [R192+0xc900] ;  /* 0x00c90000c074783b */ /* 0x0002e80000000200 */
[----:B------:R1:W4:Y:S04]  /*1860*/  LDSM.16.M88.4 R8, [R192+0xd100] ;  /* 0x00d10000c008783b */ /* 0x0003280000000200 */
[----:B------:R1:W1:Y:S04]  /*1870*/  LDSM.16.M88.4 R4, [R192+0xd900] ;  /* 0x00d90000c004783b */ /* 0x0002680000000200 */
[----:B------:R1:W1:Y:S04]  /*1880*/  LDSM.16.M88.4 R120, [R130+0xc100] ;  /* 0x00c100008278783b */ /* 0x0002680000000200 */
[----:B------:R1:W1:Y:S04]  /*1890*/  LDSM.16.M88.4 R112, [R130+0xc900] ;  /* 0x00c900008270783b */ /* 0x0002680000000200 */
[----:B------:R1:W1:Y:S04]  /*18a0*/  LDSM.16.M88.4 R16, [R130+0xd100] ;  /* 0x00d100008210783b */ /* 0x0002680000000200 */
[----:B------:R1:W1:Y:S04]  /*18b0*/  LDSM.16.M88.4 R12, [R130+0xd900] ;  /* 0x00d90000820c783b */ /* 0x0002680000000200 */
[----:B------:R-:W1:Y:S04]  /*18c0*/  LDSM.16.M88.4 R24, [R24+0x18100] ;  /* 0x018100001818783b */ /* 0x000e680000000200 */
[----:B------:R1:W1:Y:S01]  /*18d0*/  LDSM.16.M88.4 R20, [R189] ;  /* 0x00000000bd14783b */ /* 0x0002620000000200 */
[----:B------:R-:W-:Y:S05]  /*18e0*/  @!P0 BRA `(.L_x_735) ;  /* 0x0000032000008947 */ /* 0x000fea0003800000 */
[----:B------:R-:W-:Y:S01]  /*18f0*/  IMAD R0, R29, c[0x0][0x208], RZ ;  /* 0x000082001d007a24 */ /* 0x000fe200078e02ff */
[----:B------:R-:W-:Y:S01]  /*1900*/  SEL R33, RZ, 0x10, P5 ;  /* 0x00000010ff217807 */ /* 0x000fe20002800000 */
[----:B------:R-:W-:Y:S01]  /*1910*/  IMAD.WIDE.U32 R30, R197, c[0x0][0x208], RZ ;  /* 0x00008200c51e7a25 */ /* 0x000fe200078e00ff */
[----:B------:R-:W-:-:S02]  /*1920*/  SHF.L.U64.HI R35, R206, 0x1, R145 ;  /* 0x00000001ce237819 */ /* 0x000fc40000010291 */
[----:B------:R-:W-:Y:S01]  /*1930*/  IADD3 R43, -R33, 0x10, RZ ;  /* 0x00000010212b7810 */ /* 0x000fe20007ffe1ff */
[----:B------:R-:W-:Y:S01]  /*1940*/  IMAD R0, R197, c[0x0][0x20c], R0 ;  /* 0x00008300c5007a24 */ /* 0x000fe200078e0200 */
[----:B------:R-:W-:Y:S01]  /*1950*/  SHF.L.U64.HI R32, R199, 0x1, R134 ;  /* 0x00000001c7207819 */ /* 0x000fe20000010286 */
[----:B------:R-:W-:Y:S01]  /*1960*/  IMAD R29, R2, c[0x0][0x218], RZ ;  /* 0x00008600021d7a24 */ /* 0x000fe200078e02ff */
[----:B------:R-:W-:Y:S01]  /*1970*/  LOP3.LUT R43, R43, 0xf, RZ, 0xc0, !PT ;  /* 0x0000000f2b2b7812 */ /* 0x000fe200078ec0ff */
[----:B------:R-:W-:Y:S01]  /*1980*/  IMAD.IADD R31, R31, 0x1, R0 ;  /* 0x000000011f1f7824 */ /* 0x000fe200078e0200 */
[----:B------:R-:W-:Y:S01]  /*1990*/  IADD3 R0, -R144, 0x10, RZ ;  /* 0x0000001090007810 */ /* 0x000fe20007ffe1ff */
[----:B------:R-:W-:Y:S01]  /*19a0*/  IMAD R29, R196, c[0x0][0x21c], R29 ;  /* 0x00008700c41d7a24 */ /* 0x000fe200078e021d */
[----:B------:R-:W-:Y:S01]  /*19b0*/  SHF.L.U64.HI R2, R198, 0x1, R133 ;  /* 0x00000001c6027819 */ /* 0x000fe20000010285 */
[----:B------:R-:W-:Y:S01]  /*19c0*/  IMAD.WIDE.U32 R30, R196, c[0x0][0x218], R30 ;  /* 0x00008600c41e7a25 */ /* 0x000fe200078e001e */
[----:B------:R-:W-:-:S03]  /*19d0*/  LOP3.LUT R0, R0, 0xf, RZ, 0xc0, !PT ;  /* 0x0000000f00007812 */ /* 0x000fc600078ec0ff */
[----:B------:R-:W-:Y:S01]  /*19e0*/  IMAD.SHL.U32 R34, R206, 0x2, RZ ;  /* 0x00000002ce227824 */ /* 0x000fe200078e00ff */
[----:B------:R-:W-:Y:S02]  /*19f0*/  IADD3 R36, P0, R30, UR16, RZ ;  /* 0x000000101e247c10 */ /* 0x000fe4000ff1e0ff */
[----:B------:R-:W-:Y:S02]  /*1a00*/  SEL R30, RZ, 0x10, P4 ;  /* 0x00000010ff1e7807 */ /* 0x000fe40002000000 */
[----:B------:R-:W-:Y:S01]  /*1a10*/  IADD3.X R29, R31, UR10, R29, P0, !PT ;  /* 0x0000000a1f1d7c10 */ /* 0x000fe200087fe41d */
[----:B------:R-:W-:Y:S01]  /*1a20*/  IMAD.SHL.U32 R31, R199, 0x2, RZ ;  /* 0x00000002c71f7824 */ /* 0x000fe200078e00ff */
[----:B------:R-:W-:Y:S02]  /*1a30*/  LEA R37, P0, R36, c[0x0][0x1f8], 0x1 ;  /* 0x00007e0024257a11 */ /* 0x000fe400078008ff */
[----:B------:R-:W-:Y:S02]  /*1a40*/  IADD3 R40, -R30, 0x10, RZ ;  /* 0x000000101e287810 */ /* 0x000fe40007ffe1ff */
[----:B------:R-:W-:Y:S01]  /*1a50*/  LEA.HI.X R36, R36, c[0x0][0x1fc], R29, 0x1, P0 ;  /* 0x00007f0024247a11 */ /* 0x000fe200000f0c1d */
[----:B------:R-:W5:Y:S01]  /*1a60*/  SHFL.IDX PT, R38, R37, 0x1, 0x181f ;  /* 0x00381f0025267f89 */ /* 0x000f6200000e0000 */
[----:B------:R-:W-:Y:S01]  /*1a70*/  LOP3.LUT R40, R40, 0xf, RZ, 0xc0, !PT ;  /* 0x0000000f28287812 */ /* 0x000fe200078ec0ff */
[----:B------:R-:W-:-:S02]  /*1a80*/  IMAD.SHL.U32 R29, R198, 0x2, RZ ;  /* 0x00000002c61d7824 */ /* 0x000fc400078e00ff */
[----:B------:R-:W4:Y:S01]  /*1a90*/  SHFL.IDX PT, R39, R36, 0x1, 0x181f ;  /* 0x00381f0024277f89 */ /* 0x000f2200000e0000 */
[----:B-----5:R-:W-:-:S04]  /*1aa0*/  IADD3 R42, P2, P0, R43, R38, R34 ;  /* 0x000000262b2a7210 */ /* 0x020fc8000785e022 */
[----:B----4-:R-:W-:Y:S02]  /*1ab0*/  IADD3.X R43, RZ, R39, R35, P2, P0 ;  /* 0x00000027ff2b7210 */ /* 0x010fe400017e0423 */
[----:B------:R-:W-:-:S04]  /*1ac0*/  IADD3 R40, P2, P0, R40, R38, R31 ;  /* 0x0000002628287210 */ /* 0x000fc8000785e01f */
[-C--:B------:R-:W-:Y:S02]  /*1ad0*/  IADD3.X R41, RZ, R39.reuse, R32, P2, P0 ;  /* 0x00000027ff297210 */ /* 0x080fe400017e0420 */
[----:B------:R-:W-:Y:S02]  /*1ae0*/  IADD3 R44, P2, P0, R0, R38, R29 ;  /* 0x00000026002c7210 */ /* 0x000fe4000785e01d */
[----:B------:R-:W4:Y:S02]  /*1af0*/  SHFL.IDX PT, R0, R37, RZ, 0x181f ;  /* 0x00181fff25007589 */ /* 0x000f2400000e0000 */
[----:B------:R-:W-:Y:S02]  /*1b00*/  IADD3.X R45, RZ, R39, R2, P2, P0 ;  /* 0x00000027ff2d7210 */ /* 0x000fe400017e0402 */
[----:B------:R-:W5:Y:S01]  /*1b10*/  SHFL.IDX PT, R39, R36, RZ, 0x181f ;  /* 0x00181fff24277589 */ /* 0x000f6200000e0000 */
[----:B----4-:R-:W-:-:S05]  /*1b20*/  IADD3 R34, P0, R0, R34, RZ ;  /* 0x0000002200227210 */ /* 0x010fca0007f1e0ff */
[----:B-----5:R-:W-:Y:S01]  /*1b30*/  IMAD.X R35, R39, 0x1, R35, P0 ;  /* 0x0000000127237824 */ /* 0x020fe200000e0623 */
        /* <DEDUP_REMOVED lines=13> */
.L_x_735:
[----:B------:R-:W-:Y:S01]  /*1c10*/  IMAD.MOV.U32 R2, RZ, RZ, 0x40 ;  /* 0x00000040ff027424 */ /* 0x000fe200078e00ff */
[----:B------:R-:W-:Y:S01]  /*1c20*/  LOP3.LUT P0, RZ, R28, 0x4, RZ, 0xc0, !PT ;  /* 0x000000041cff7812 */ /* 0x000fe2000780c0ff */
[----:B-12-4-:R-:W-:Y:S01]  /*1c30*/  HMMA.16816.F32 R40, R24, R124, RZ ;  /* 0x0000007c1828723c */ /* 0x016fe200000018ff */
[----:B------:R-:W-:Y:S01]  /*1c40*/  LDSM.16.M88.4 R68, [R191+0x4000] ;  /* 0x00400000bf44783b */ /* 0x000fe20000000200 */
[----:B------:R-:W-:Y:S01]  /*1c50*/  IMAD.IADD R185, R129, 0x1, R128 ;  /* 0x0000000181b97824 */ /* 0x000fe200078e0280 */
[C---:B------:R-:W-:Y:S02]  /*1c60*/  SEL R0, R2.reuse, 0xffffffc0, !P0 ;  /* 0xffffffc002007807 */ /* 0x040fe40004000000 */
[----:B------:R-:W-:Y:S01]  /*1c70*/  LOP3.LUT P0, RZ, R3, 0x4, RZ, 0xc0, !PT ;  /* 0x0000000403ff7812 */ /* 0x000fe2000780c0ff */
[----:B------:R-:W-:Y:S01]  /*1c80*/  LDSM.16.M88.4 R100, [R192+0xe100] ;  /* 0x00e10000c064783b */ /* 0x000fe20000000200 */
[----:B------:R-:W-:Y:S02]  /*1c90*/  IMAD.SHL.U32 R185, R185, 0x2, RZ ;  /* 0x00000002b9b97824 */ /* 0x000fe400078e00ff */
[----:B------:R-:W-:Y:S01]  /*1ca0*/  SEL R187, R2, 0xffffffc0, !P0 ;  /* 0xffffffc002bb7807 */ /* 0x000fe20004000000 */
[--C-:B------:R-:W-:Y:S01]  /*1cb0*/  IMAD.IADD R188, R191, 0x1, R0.reuse ;  /* 0x00000001bfbc7824 */ /* 0x100fe200078e0200 */
[----:B------:R-:W-:Y:S01]  /*1cc0*/  LDSM.16.M88.4 R64, [R189+0x4000] ;  /* 0x00400000bd40783b */ /* 0x000fe20000000200 */
[----:B------:R-:W-:-:S02]  /*1cd0*/  IMAD.IADD R186, R189, 0x1, R0 ;  /* 0x00000001bdba7824 */ /* 0x000fc400078e0200 */
[----:B------:R-:W-:Y:S01]  /*1ce0*/  IMAD.IADD R3, R192, 0x1, R187 ;  /* 0x00000001c0037824 */ /* 0x000fe200078e02bb */
[----:B------:R-:W-:Y:S01]  /*1cf0*/  LDSM.16.M88.4 R76, [R188] ;  /* 0x00000000bc4c783b */ /* 0x000fe20000000200 */
[----:B------:R-:W-:Y:S02]  /*1d00*/  IMAD.IADD R2, R187, 0x1, R130 ;  /* 0x00000001bb027824 */ /* 0x000fe400078e0282 */
[--C-:B------:R-:W-:Y:S01]  /*1d10*/  IMAD.IADD R184, R0, 0x1, R185.reuse ;  /* 0x0000000100b87824 */ /* 0x100fe200078e02b9 */
[----:B------:R-:W1:Y:S01]  /*1d20*/  LDSM.16.M88.4 R108, [R3+0xc100] ;  /* 0x00c10000036c783b */ /* 0x000e620000000200 */
[C---:B------:R-:W-:Y:S02]  /*1d30*/  IMAD.IADD R171, R190.reuse, 0x1, R185 ;  /* 0x00000001beab7824 */ /* 0x040fe400078e02b9 */
[----:B------:R-:W-:Y:S01]  /*1d40*/  IMAD.IADD R162, R190, 0x1, R184 ;  /* 0x00000001bea27824 */ /* 0x000fe200078e02b8 */
[----:B------:R-:W-:Y:S01]  /*1d50*/  LDSM.16.M88.4 R72, [R186] ;  /* 0x00000000ba48783b */ /* 0x000fe20000000200 */
[----:B------:R-:W-:Y:S01]  /*1d60*/  HMMA.16816.F32 R40, R20, R120, R40 ;  /* 0x000000781428723c */ /* 0x000fe20000001828 */
[----:B------:R-:W-:-:S02]  /*1d70*/  IMAD.IADD R0, R0, 0x1, R171 ;  /* 0x0000000100007824 */ /* 0x000fc400078e02ab */
[----:B------:R-:W2:Y:S04]  /*1d80*/  LDSM.16.M88.4 R104, [R2+0xc100] ;  /* 0x00c100000268783b */ /* 0x000ea80000000200 */
[----:B------:R-:W4:Y:S04]  /*1d90*/  LDSM.16.M88.4 R96, [R130+0xe100] ;  /* 0x00e100008260783b */ /* 0x000f280000000200 */
[----:B------:R-:W-:Y:S04]  /*1da0*/  LDSM.16.M88.4 R60, [R188+0x4000] ;  /* 0x00400000bc3c783b */ /* 0x000fe80000000200 */
[----:B------:R-:W5:Y:S04]  /*1db0*/  LDSM.16.M88.4 R92, [R3+0xe100] ;  /* 0x00e10000035c783b */ /* 0x000f680000000200 */
[----:B------:R-:W-:Y:S04]  /*1dc0*/  LDSM.16.M88.4 R56, [R186+0x4000] ;  /* 0x00400000ba38783b */ /* 0x000fe80000000200 */
[----:B------:R-:W3:Y:S04]  /*1dd0*/  LDSM.16.M88.4 R88, [R2+0xe100] ;  /* 0x00e100000258783b */ /* 0x000ee80000000200 */
[----:B------:R-:W-:Y:S04]  /*1de0*/  LDSM.16.M88.4 R52, [R191+0x8000] ;  /* 0x00800000bf34783b */ /* 0x000fe80000000200 */
[----:B------:R-:W3:Y:S01]  /*1df0*/  LDSM.16.M88.4 R84, [R192+0x10100] ;  /* 0x01010000c054783b */ /* 0x000ee20000000200 */
[----:B-1----:R-:W-:Y:S03]  /*1e00*/  HMMA.16816.F32 R40, R76, R108, R40 ;  /* 0x0000006c4c28723c */ /* 0x002fe60000001828 */
[----:B------:R-:W-:Y:S04]  /*1e10*/  LDSM.16.M88.4 R48, [R189+0x8000] ;  /* 0x00800000bd30783b */ /* 0x000fe80000000200 */
[----:B------:R-:W1:Y:S04]  /*1e20*/  LDSM.16.M88.4 R80, [R130+0x10100] ;  /* 0x010100008250783b */ /* 0x000e680000000200 */
[----:B------:R-:W-:Y:S04]  /*1e30*/  LDSM.16.M88.4 R44, [R188+0x8000] ;  /* 0x00800000bc2c783b */ /* 0x000fe80000000200 */
[----:B------:R-:W1:Y:S04]  /*1e40*/  LDSM.16.M88.4 R36, [R3+0x10100] ;  /* 0x010100000324783b */ /* 0x000e680000000200 */
[----:B------:R-:W-:Y:S04]  /*1e50*/  LDSM.16.M88.4 R32, [R186+0x8000] ;  /* 0x00800000ba20783b */ /* 0x000fe80000000200 */
[----:B------:R-:W1:Y:S01]  /*1e60*/  LDSM.16.M88.4 R28, [R2+0x10100] ;  /* 0x01010000021c783b */ /* 0x000e620000000200 */
[----:B--2---:R-:W-:Y:S03]  /*1e70*/  HMMA.16816.F32 R40, R72, R104, R40 ;  /* 0x000000684828723c */ /* 0x004fe60000001828 */
[----:B------:R-:W0:Y:S11]  /*1e80*/  LDGDEPBAR ;  /* 0x00000000000079af */ /* 0x000e360000000000 */
[----:B------:R-:W-:Y:S10]  /*1e90*/  @!UPT UIADD3 URZ, URZ, URZ, URZ ;  /* 0x0000003f3f3ff290 */ /* 0x000ff4000fffe03f */
[----:B------:R-:W-:Y:S11]  /*1ea0*/  HMMA.16816.F32 R40, R68, R100, R40 ;  /* 0x000000644428723c */ /* 0x000ff60000001828 */
[----:B------:R-:W-:Y:S11]  /*1eb0*/  @!UPT UIADD3 URZ, URZ, URZ, URZ ;  /* 0x0000003f3f3ff290 */ /* 0x000ff6000fffe03f */
[----:B------:R-:W-:Y:S02]  /*1ec0*/  @!UPT UIADD3 URZ, URZ, URZ, URZ ;  /* 0x0000003f3f3ff290 */ /* 0x000fe4000fffe03f */
[----:B----4-:R-:W-:Y:S11]  /*1ed0*/  HMMA.16816.F32 R40, R64, R96, R40 ;  /* 0x000000604028723c */ /* 0x010ff60000001828 */
[----:B------:R-:W-:Y:S11]  /*1ee0*/  @!UPT UIADD3 URZ, URZ, URZ, URZ ;  /* 0x0000003f3f3ff290 */ /* 0x000ff6000fffe03f */
[----:B------:R-:W-:Y:S02]  /*1ef0*/  @!UPT UIADD3 URZ, URZ, URZ, URZ ;  /* 0x0000003f3f3ff290 */ /* 0x000fe4000fffe03f */
[----:B-----5:R-:W-:Y:S11]  /*1f00*/  HMMA.16816.F32 R40, R60, R92, R40 ;  /* 0x0000005c3c28723c */ /* 0x020ff60000001828 */
[----:B------:R-:W-:Y:S11]  /*1f10*/  @!UPT UIADD3 URZ, URZ, URZ, URZ ;  /* 0x0000003f3f3ff290 */ /* 0x000ff6000fffe03f */
[----:B------:R-:W-:Y:S02]  /*1f20*/  @!UPT UIADD3 URZ, URZ, URZ, URZ ;  /* 0x0000003f3f3ff290 */ /* 0x000fe4000fffe03f */
[----:B---3--:R-:W-:Y:S11]  /*1f30*/  HMMA.16816.F32 R40, R56, R88, R40 ;  /* 0x000000583828723c */ /* 0x008ff60000001828 */
[----:B------:R-:W-:Y:S11]  /*1f40*/  @!UPT UIADD3 URZ, URZ, URZ, URZ ;  /* 0x0000003f3f3ff290 */ /* 0x000ff6000fffe03f */
[----:B------:R-:W-:Y:S02]  /*1f50*/  @!UPT UIADD3 URZ, URZ, URZ, URZ ;  /* 0x0000003f3f3ff290 */ /* 0x000fe4000fffe03f */
[----:B------:R-:W-:Y:S11]  /*1f60*/  HMMA.16816.F32 R40, R52, R84, R40 ;  /* 0x000000543428723c */ /* 0x000ff60000001828 */
[----:B------:R-:W-:Y:S11]  /*1f70*/  @!UPT UIADD3 URZ, URZ, URZ, URZ ;  /* 0x0000003f3f3ff290 */ /* 0x000ff6000fffe03f */
[----:B------:R-:W-:Y:S02]  /*1f80*/  @!UPT UIADD3 URZ, URZ, URZ, URZ ;  /* 0x0000003f3f3ff290 */ /* 0x000fe4000fffe03f */
[----:B-1----:R-:W-:Y:S11]  /*1f90*/  HMMA.16816.F32 R40, R48, R80, R40 ;  /* 0x000000503028723c */ /* 0x002ff60000001828 */
[----:B------:R-:W-:Y:S11]  /*1fa0*/  @!UPT UIADD3 URZ, URZ, URZ, URZ ;  /* 0x0000003f3f3ff290 */ /* 0x000ff6000fffe03f */
[----:B------:R-:W-:Y:S02]  /*1fb0*/  @!UPT UIADD3 URZ, URZ, URZ, URZ ;  /* 0x0000003f3f3ff290 */ /* 0x000fe4000fffe03f */
[----:B------:R-:W-:Y:S11]  /*1fc0*/  HMMA.16816.F32 R40, R44, R36, R40 ;  /* 0x000000242c28723c */ /* 0x000ff60000001828 */
[----:B------:R-:W-:Y:S11]  /*1fd0*/  @!UPT UIADD3 URZ, URZ, URZ, URZ ;  /* 0x0000003f3f3ff290 */ /* 0x000ff6000fffe03f */
[----:B------:R-:W-:Y:S02]  /*1fe0*/  @!UPT UIADD3 URZ, URZ, URZ, URZ ;  /* 0x0000003f3f3ff290 */ /* 0x000fe4000fffe03f */
[----:B------:R-:W-:Y:S07]  /*1ff0*/  HMMA.16816.F32 R40, R32, R28, R40 ;  /* 0x0000001c2028723c */ /* 0x000fee0000001828 */
[----:B------:R-:W-:-:S04]  /*2000*/  SHF.R.S32.HI R29, RZ, 0x1f, R132 ;  /* 0x0000001fff1d7819 */ /* 0x000fc80000011484 */
[----:B------:R-:W-:-:S04]  /*2010*/  LEA.HI R210, R29, R132, RZ, 0x2 ;  /* 0x000000841dd27211 */ /* 0x000fc800078f10ff */
[----:B------:R-:W-:-:S05]  /*2020*/  LOP3.LUT R29, R210, 0x7ffffffc, RZ, 0xc0, !PT ;  /* 0x7ffffffcd21d7812 */ /* 0x000fca00078ec0ff */
[----:B------:R-:W-:-:S04]  /*2030*/  IMAD.IADD R132, R132, 0x1, -R29 ;  /* 0x0000000184847824 */ /* 0x000fc800078e0a1d */
[----:B------:R-:W-:Y:S02]  /*2040*/  FMUL.FTZ R42, R42, c[0x0][0x320] ;  /* 0x0000c8002a2a7a20 */ /* 0x000fe40000410000 */
[----:B------:R-:W-:Y:S02]  /*2050*/  FMUL.FTZ R40, R40, c[0x0][0x320] ;  /* 0x0000c80028287a20 */ /* 0x000fe40000410000 */
[----:B------:R-:W1:Y:S01]  /*2060*/  MUFU.TANH R120, R42 ;  /* 0x0000002a00787308 */ /* 0x000e620000002400 */
[----:B------:R-:W-:Y:S02]  /*2070*/  FMUL.FTZ R28, R43, c[0x0][0x320] ;  /* 0x0000c8002b1c7a20 */ /* 0x000fe40000410000 */
[----:B------:R-:W-:Y:S02]  /*2080*/  FMUL.FTZ R29, R41, c[0x0][0x320] ;  /* 0x0000c800291d7a20 */ /* 0x000fe40000410000 */
[----:B------:R-:W-:-:S03]  /*2090*/  IMAD R131, R132, -0x2, R131 ;  /* 0xfffffffe84837824 */ /* 0x000fc600078e0283 */
[----:B------:R2:W3:Y:S02]  /*20a0*/  MUFU.TANH R125, R40 ;  /* 0x00000028007d7308 */ /* 0x0004e40000002400 */
[----:B------:R-:W-:-:S06]  /*20b0*/  ISETP.GT.AND P0, PT, R131, RZ, PT ;  /* 0x000000ff8300720c */ /* 0x000fcc0003f04270 */
[----:B------:R-:W4:Y:S01]  /*20c0*/  MUFU.TANH R121, R28 ;  /* 0x0000001c00797308 */ /* 0x000f220000002400 */
[----:B-1----:R-:W-:Y:S01]  /*20d0*/  FSEL R120, R120, -INF , P0 ;  /* 0xff80000078787808 */ /* 0x002fe20000000000 */
[----:B--2---:R-:W-:Y:S06]  /*20e0*/  HMMA.16816.F32 R40, R24, R126, RZ ;  /* 0x0000007e1828723c */ /* 0x004fec00000018ff */
[----:B------:R-:W1:Y:S01]  /*20f0*/  MUFU.TANH R124, R29 ;  /* 0x0000001d007c7308 */ /* 0x000e620000002400 */
[----:B---3--:R-:W-:Y:S02]  /*2100*/  FSEL R125, R125, -INF , P0 ;  /* 0xff8000007d7d7808 */ /* 0x008fe40000000000 */
[----:B------:R-:W-:-:S04]  /*2110*/  ISETP.GT.AND P0, PT, R131, 0x1, PT ;  /* 0x000000018300780c */ /* 0x000fc80003f04270 */
[----:B----4-:R-:W-:Y:S02]  /*2120*/  FSEL R121, R121, -INF , P0 ;  /* 0xff80000079797808 */ /* 0x010fe40000000000 */
[----:B-1----:R-:W-:Y:S02]  /*2130*/  FSEL R124, R124, -INF , P0 ;  /* 0xff8000007c7c7808 */ /* 0x002fe40000000000 */
[----:B------:R-:W-:-:S07]  /*2140*/  ISETP.GT.AND P0, PT, R131, 0x8, PT ;  /* 0x000000088300780c */ /* 0x000fce0003f04270 */
[----:B------:R-:W-:Y:S11]  /*2150*/  HMMA.16816.F32 R40, R20, R122, R40 ;  /* 0x0000007a1428723c */ /* 0x000ff60000001828 */
[----:B------:R-:W-:Y:S11]  /*2160*/  @!UPT UIADD3 URZ, URZ, URZ, URZ ;  /* 0x0000003f3f3ff290 */ /* 0x000ff6000fffe03f */
[----:B------:R-:W-:Y:S02]  /*2170*/  @!UPT UIADD3 URZ, URZ, URZ, URZ ;  /* 0x0000003f3f3ff290 */ /* 0x000fe4000fffe03f */
[----:B------:R-:W-:Y:S01]  /*2180*/  HMMA.16816.F32 R40, R76, R110, R40 ;  /* 0x0000006e4c28723c */ /* 0x000fe20000001828 */
[----:B------:R-:W1:Y:S11]  /*2190*/  LDSM.16.M88.4 R108, [R3+0xc900] ;  /* 0x00c90000036c783b */ /* 0x000e760000000200 */
[----:B------:R-:W-:Y:S11]  /*21a0*/  @!UPT UIADD3 URZ, URZ, URZ, URZ ;  /* 0x0000003f3f3ff290 */ /* 0x000ff6000fffe03f */
[----:B------:R-:W-:Y:S01]  /*21b0*/  @!UPT UIADD3 URZ, URZ, URZ, URZ ;  /* 0x0000003f3f3ff290 */ /* 0x000fe2000fffe03f */
[----:B------:R-:W-:Y:S01]  /*21c0*/  HMMA.16816.F32 R40, R72, R106, R40 ;  /* 0x0000006a4828723c */ /* 0x000fe20000001828 */
[----:B------:R-:W2:Y:S11]  /*21d0*/  LDSM.16.M88.4 R104, [R2+0xc900] ;  /* 0x00c900000268783b */ /* 0x000eb60000000200 */
[----:B------:R-:W-:Y:S11]  /*21e0*/  @!UPT UIADD3 URZ, URZ, URZ, URZ ;  /* 0x0000003f3f3ff290 */ /* 0x000ff6000fffe03f */
[----:B------:R-:W-:Y:S01]  /*21f0*/  @!UPT UIADD3 URZ, URZ, URZ, URZ ;  /* 0x0000003f3f3ff290 */ /* 0x000fe2000fffe03f */
[----:B------:R-:W-:Y:S01]  /*2200*/  HMMA.16816.F32 R40, R68, R102, R40 ;  /* 0x000000664428723c */ /* 0x000fe20000001828 */
[----:B------:R-:W3:Y:S11]  /*2210*/  LDSM.16.M88.4 R100, [R192+0xe900] ;  /* 0x00e90000c064783b */ /* 0x000ef60000000200 */
[----:B------:R-:W-:Y:S11]  /*2220*/  @!UPT UIADD3 URZ, URZ, URZ, URZ ;  /* 0x0000003f3f3ff290 */ /* 0x000ff6000fffe03f */
[----:B------:R-:W-:Y:S01]  /*2230*/  @!UPT UIADD3 URZ, URZ, URZ, URZ ;  /* 0x0000003f3f3ff290 */ /* 0x000fe2000fffe03f */
[----:B------:R-:W-:Y:S01]  /*2240*/  HMMA.16816.F32 R40, R64, R98, R40 ;  /* 0x000000624028723c */ /* 0x000fe20000001828 */
[----:B------:R-:W4:Y:S11]  /*2250*/  LDSM.16.M88.4 R96, [R130+0xe900] ;  /* 0x00e900008260783b */ /* 0x000f360000000200 */
[----:B------:R-:W-:Y:S11]  /*2260*/  @!UPT UIADD3 URZ, URZ, URZ, URZ ;  /* 0x0000003f3f3ff290 */ /* 0x000ff6000fffe03f */
[----:B------:R-:W-:Y:S01]  /*2270*/  @!UPT UIADD3 URZ, URZ, URZ, URZ ;  /* 0x0000003f3f3ff290 */ /* 0x000fe2000fffe03f */
[----:B------:R-:W-:Y:S01]  /*2280*/  HMMA.16816.F32 R40, R60, R94, R40 ;  /* 0x0000005e3c28723c */ /* 0x000fe20000001828 */
[----:B------:R-:W5:Y:S11]  /*2290*/  LDSM.16.M88.4 R92, [R3+0xe900] ;  /* 0x00e90000035c783b */ /* 0x000f760000000200 */
[----:B------:R-:W-:Y:S11]  /*22a0*/  @!UPT UIADD3 URZ, URZ, URZ, URZ ;  /* 0x0000003f3f3ff290 */ /* 0x000ff6000fffe03f */
[----:B------:R-:W-:Y:S01]  /*22b0*/  @!UPT UIADD3 URZ, URZ, URZ, URZ ;  /* 0x0000003f3f3ff290 */ /* 0x000fe2000fffe03f */
[----:B------:R-:W-:Y:S01]  /*22c0*/  HMMA.16816.F32 R40, R56, R90, R40 ;  /* 0x0000005a3828723c */ /* 0x000fe20000001828 */
[----:B------:R-:W1:Y:S11]  /*22d0*/  LDSM.16.M88.4 R88, [R2+0xe900] ;  /* 0x00e900000258783b */ /* 0x000e760000000200 */
        /* <DEDUP_REMOVED lines=10> */
[----:B------:R-:W-:Y:S08]  /*2380*/  HMMA.16816.F32 R40, R44, R38, R40 ;  /* 0x000000262c28723c */ /* 0x000ff00000001828 */
[C---:B------:R-:W-:Y:S08]  /*2390*/  HMMA.16816.F32 R36, R24.reuse, R116, RZ ;  /* 0x000000741824723c */ /* 0x040ff000000018ff */
[----:B------:R-:W-:Y:S08]  /*23a0*/  HMMA.16816.F32 R116, R24, R118, RZ ;  /* 0x000000761874723c */ /* 0x000ff000000018ff */
[----:B------:R-:W-:Y:S01]  /*23b0*/  HMMA.16816.F32 R40, R32, R30, R40 ;  /* 0x0000001e2028723c */ /* 0x000fe20000001828 */
[----:B------:R-:W-:Y:S07]  /*23c0*/  LDSM.16.M88.4 R28, [R2+0x10900] ;  /* 0x01090000021c783b */ /* 0x000fee0000000200 */
[C---:B------:R-:W-:Y:S08]  /*23d0*/  HMMA.16816.F32 R36, R20.reuse, R112, R36 ;  /* 0x000000701424723c */ /* 0x040ff00000001824 */
[----:B------:R-:W-:Y:S08]  /*23e0*/  HMMA.16816.F32 R116, R20, R114, R116 ;  /* 0x000000721474723c */ /* 0x000ff00000001874 */
[----:B------:R-:W-:-:S02]  /*23f0*/  FMUL.FTZ R42, R42, c[0x0][0x320] ;  /* 0x0000c8002a2a7a20 */ /* 0x000fc40000410000 */
[----:B------:R-:W-:Y:S02]  /*2400*/  FMUL.FTZ R40, R40, c[0x0][0x320] ;  /* 0x0000c80028287a20 */ /* 0x000fe40000410000 */
[----:B------:R-:W-:Y:S01]  /*2410*/  FMUL.FTZ R43, R43, c[0x0][0x320] ;  /* 0x0000c8002b2b7a20 */ /* 0x000fe20000410000 */
[----:B------:R-:W2:Y:S01]  /*2420*/  MUFU.TANH R127, R42 ;  /* 0x0000002a007f7308 */ /* 0x000ea20000002400 */
[----:B------:R-:W-:Y:S02]  /*2430*/  FMUL.FTZ R41, R41, c[0x0][0x320] ;  /* 0x0000c80029297a20 */ /* 0x000fe40000410000 */
[C---:B-1----:R-:W-:Y:S05]  /*2440*/  HMMA.16816.F32 R36, R76.reuse, R108, R36 ;  /* 0x0000006c4c24723c */ /* 0x042fea0000001824 */
[----:B------:R-:W1:Y:S03]  /*2450*/  MUFU.TANH R155, R40 ;  /* 0x00000028009b7308 */ /* 0x000e660000002400 */
[----:B------:R-:W-:Y:S01]  /*2460*/  HMMA.16816.F32 R116, R76, R110, R116 ;  /* 0x0000006e4c74723c */ /* 0x000fe20000001874 */
[----:B------:R-:W-:Y:S04]  /*2470*/  LDSM.16.M88.4 R108, [R3+0xd100] ;  /* 0x00d10000036c783b */ /* 0x000fe80000000200 */
[----:B------:R-:W3:Y:S01]  /*2480*/  MUFU.TANH R123, R43 ;  /* 0x0000002b007b7308 */ /* 0x000ee20000002400 */
[----:B--2---:R-:W-:-:S07]  /*2490*/  FSEL R127, R127, -INF , P0 ;  /* 0xff8000007f7f7808 */ /* 0x004fce0000000000 */
[----:B------:R2:W2:Y:S01]  /*24a0*/  MUFU.TANH R153, R41 ;  /* 0x0000002900997308 */ /* 0x0004a20000002400 */
[----:B-1----:R-:W-:Y:S02]  /*24b0*/  FSEL R155, R155, -INF , P0 ;  /* 0xff8000009b9b7808 */ /* 0x002fe40000000000 */
[----:B------:R-:W-:Y:S01]  /*24c0*/  HMMA.16816.F32 R36, R72, R104, R36 ;  /* 0x000000684824723c */ /* 0x000fe20000001824 */
[----:B------:R-:W-:-:S04]  /*24d0*/  ISETP.GT.AND P0, PT, R131, 0x9, PT ;  /* 0x000000098300780c */ /* 0x000fc80003f04270 */
[----:B---3--:R-:W-:-:S03]  /*24e0*/  FSEL R123, R123, -INF , P0 ;  /* 0xff8000007b7b7808 */ /* 0x008fc60000000000 */
[----:B------:R-:W-:Y:S01]  /*24f0*/  HMMA.16816.F32 R116, R72, R106, R116 ;  /* 0x0000006a4874723c */ /* 0x000fe20000001874 */
[----:B------:R-:W-:Y:S04]  /*2500*/  LDSM.16.M88.4 R104, [R2+0xd100] ;  /* 0x00d100000268783b */ /* 0x000fe80000000200 */
[----:B--2---:R-:W1:Y:S01]  /*2510*/  LDSM.16.M88.4 R40, [R3+0x10900] ;  /* 0x010900000328783b */ /* 0x004e620000000200 */
[----:B------:R-:W-:Y:S02]  /*2520*/  FSEL R153, R153, -INF , P0 ;  /* 0xff80000099997808 */ /* 0x000fe40000000000 */
[----:B------:R-:W-:-:S08]  /*2530*/  ISETP.GT.AND P0, PT, R131, 0x10, PT ;  /* 0x000000108300780c */ /* 0x000fd00003f04270 */
[C---:B------:R-:W-:Y:S08]  /*2540*/  HMMA.16816.F32 R36, R68.reuse, R100, R36 ;  /* 0x000000644424723c */ /* 0x040ff00000001824 */
[----:B------:R-:W-:Y:S01]  /*2550*/  HMMA.16816.F32 R116, R68, R102, R116 ;  /* 0x000000664474723c */ /* 0x000fe20000001874 */
[----:B------:R-:W2:Y:S11]  /*2560*/  LDSM.16.M88.4 R100, [R192+0xf100] ;  /* 0x00f10000c064783b */ /* 0x000eb60000000200 */
[----:B------:R-:W-:Y:S04]  /*2570*/  @!UPT UIADD3 URZ, URZ, URZ, URZ ;  /* 0x0000003f3f3ff290 */ /* 0x000fe8000fffe03f */
[C---:B----4-:R-:W-:Y:S08]  /*2580*/  HMMA.16816.F32 R36, R64.reuse, R96, R36 ;  /* 0x000000604024723c */ /* 0x050ff00000001824 */
[----:B------:R-:W-:Y:S01]  /*2590*/  HMMA.16816.F32 R116, R64, R98, R116 ;  /* 0x000000624074723c */ /* 0x000fe20000001874 */
[----:B------:R-:W3:Y:S11]  /*25a0*/  LDSM.16.M88.4 R96, [R130+0xf100] ;  /* 0x00f100008260783b */ /* 0x000ef60000000200 */
[----:B------:R-:W-:Y:S04]  /*25b0*/  @!UPT UIADD3 URZ, URZ, URZ, URZ ;  /* 0x0000003f3f3ff290 */ /* 0x000fe8000fffe03f */
[C---:B-----5:R-:W-:Y:S08]  /*25c0*/  HMMA.16816.F32 R36, R60.reuse, R92, R36 ;  /* 0x0000005c3c24723c */ /* 0x060ff00000001824 */
[----:B------:R-:W-:Y:S01]  /*25d0*/  HMMA.16816.F32 R116, R60, R94, R116 ;  /* 0x0000005e3c74723c */ /* 0x000fe20000001874 */
[----:B------:R-:W4:Y:S11]  /*25e0*/  LDSM.16.M88.4 R92, [R3+0xf100] ;  /* 0x00f10000035c783b */ /* 0x000f360000000200 */
[----:B------:R-:W-:Y:S04]  /*25f0*/  @!UPT UIADD3 URZ, URZ, URZ, URZ ;  /* 0x0000003f3f3ff290 */ /* 0x000fe8000fffe03f */
[C---:B------:R-:W-:Y:S08]  /*2600*/  HMMA.16816.F32 R36, R56.reuse, R88, R36 ;  /* 0x000000583824723c */ /* 0x040ff00000001824 */
[----:B------:R-:W-:Y:S01]  /*2610*/  HMMA.16816.F32 R116, R56, R90, R116 ;  /* 0x0000005a3874723c */ /* 0x000fe20000001874 */
[----:B------:R-:W5:Y:S11]  /*2620*/  LDSM.16.M88.4 R88, [R2+0xf100] ;  /* 0x00f100000258783b */ /* 0x000f760000000200 */
[----:B------:R-:W-:Y:S04]  /*2630*/  @!UPT UIADD3 URZ, URZ, URZ, URZ ;  /* 0x0000003f3f3ff290 */ /* 0x000fe8000fffe03f */
[C---:B------:R-:W-:Y:S08]  /*2640*/  HMMA.16816.F32 R36, R52.reuse, R84, R36 ;  /* 0x000000543424723c */ /* 0x040ff00000001824 */
[----:B------:R-:W-:Y:S01]  /*2650*/  HMMA.16816.F32 R116, R52, R86, R116 ;  /* 0x000000563474723c */ /* 0x000fe20000001874 */
[----:B------:R-:W2:Y:S11]  /*2660*/  LDSM.16.M88.4 R84, [R192+0x11100] ;  /* 0x01110000c054783b */ /* 0x000eb60000000200 */
[----:B------:R-:W-:Y:S04]  /*2670*/  @!UPT UIADD3 URZ, URZ, URZ, URZ ;  /* 0x0000003f3f3ff290 */ /* 0x000fe8000fffe03f */
[C---:B------:R-:W-:Y:S08]  /*2680*/  HMMA.16816.F32 R36, R48.reuse, R80, R36 ;  /* 0x000000503024723c */ /* 0x040ff00000001824 */
[----:B------:R-:W-:Y:S01]  /*2690*/  HMMA.16816.F32 R116, R48, R82, R116 ;  /* 0x000000523074723c */ /* 0x000fe20000001874 */
[----:B------:R-:W2:Y:S11]  /*26a0*/  LDSM.16.M88.4 R80, [R130+0x11100] ;  /* 0x011100008250783b */ /* 0x000eb60000000200 */
[----:B------:R-:W-:Y:S04]  /*26b0*/  @!UPT UIADD3 URZ, URZ, URZ, URZ ;  /* 0x0000003f3f3ff290 */ /* 0x000fe8000fffe03f */
[C---:B-1----:R-:W-:Y:S08]  /*26c0*/  HMMA.16816.F32 R36, R44.reuse, R40, R36 ;  /* 0x000000282c24723c */ /* 0x042ff00000001824 */
[----:B------:R-:W-:Y:S01]  /*26d0*/  HMMA.16816.F32 R116, R44, R42, R116 ;  /* 0x0000002a2c74723c */ /* 0x000fe20000001874 */
[----:B------:R-:W1:Y:S11]  /*26e0*/  LDSM.16.M88.4 R40, [R3+0x11100] ;  /* 0x011100000328783b */ /* 0x000e760000000200 */
[----:B------:R-:W-:Y:S04]  /*26f0*/  @!UPT UIADD3 URZ, URZ, URZ, URZ ;  /* 0x0000003f3f3ff290 */ /* 0x000fe8000fffe03f */
[C---:B------:R-:W-:Y:S08]  /*2700*/  HMMA.16816.F32 R36, R32.reuse, R28, R36 ;  /* 0x0000001c2024723c */ /* 0x040ff00000001824 */
[----:B------:R-:W-:Y:S01]  /*2710*/  HMMA.16816.F32 R116, R32, R30, R116 ;  /* 0x0000001e2074723c */ /* 0x000fe20000001874 */
[----:B------:R-:W1:Y:S11]  /*2720*/  LDSM.16.M88.4 R28, [R2+0x11100] ;  /* 0x01110000021c783b */ /* 0x000e760000000200 */
[----:B------:R-:W-:Y:S04]  /*2730*/  @!UPT UIADD3 URZ, URZ, URZ, URZ ;  /* 0x0000003f3f3ff290 */ /* 0x000fe8000fffe03f */
[----:B------:R-:W-:Y:S02]  /*2740*/  FMUL.FTZ R38, R38, c[0x0][0x320] ;  /* 0x0000c80026267a20 */ /* 0x000fe40000410000 */
[----:B------:R-:W-:Y:S02]  /*2750*/  FMUL.FTZ R36, R36, c[0x0][0x320] ;  /* 0x0000c80024247a20 */ /* 0x000fe40000410000 */
[----:B------:R-:W-:Y:S01]  /*2760*/  FMUL.FTZ R39, R39, c[0x0][0x320] ;  /* 0x0000c80027277a20 */ /* 0x000fe20000410000 */
[----:B------:R-:W2:Y:S01]  /*2770*/  MUFU.TANH R139, R38 ;  /* 0x00000026008b7308 */ /* 0x000ea20000002400 */
[----:B------:R-:W-:Y:S02]  /*2780*/  FMUL.FTZ R37, R37, c[0x0][0x320] ;  /* 0x0000c80025257a20 */ /* 0x000fe40000410000 */
[----:B------:R-:W-:Y:S02]  /*2790*/  FMUL.FTZ R118, R118, c[0x0][0x320] ;  /* 0x0000c80076767a20 */ /* 0x000fe40000410000 */
[----:B------:R-:W-:-:S02]  /*27a0*/  FMUL.FTZ R116, R116, c[0x0][0x320] ;  /* 0x0000c80074747a20 */ /* 0x000fc40000410000 */
[----:B------:R-:W-:Y:S01]  /*27b0*/  FMUL.FTZ R119, R119, c[0x0][0x320] ;  /* 0x0000c80077777a20 */ /* 0x000fe20000410000 */
[----:B------:R-:W1:Y:S01]  /*27c0*/  MUFU.TANH R151, R36 ;  /* 0x0000002400977308 */ /* 0x000e620000002400 */
[----:B------:R-:W-:-:S07]  /*27d0*/  FMUL.FTZ R117, R117, c[0x0][0x320] ;  /* 0x0000c80075757a20 */ /* 0x000fce0000410000 */
[----:B------:R-:W3:Y:S01]  /*27e0*/  MUFU.TANH R137, R39 ;  /* 0x0000002700897308 */ /* 0x000ee20000002400 */
[----:B--2---:R-:W-:-:S07]  /*27f0*/  FSEL R139, R139, -INF , P0 ;  /* 0xff8000008b8b7808 */ /* 0x004fce0000000000 */
[----:B------:R2:W2:Y:S01]  /*2800*/  MUFU.TANH R149, R37 ;  /* 0x0000002500957308 */ /* 0x0004a20000002400 */
[----:B-1----:R-:W-:Y:S02]  /*2810*/  FSEL R151, R151, -INF , P0 ;  /* 0xff80000097977808 */ /* 0x002fe40000000000 */
[----:B------:R-:W-:-:S05]  /*2820*/  ISETP.GT.AND P0, PT, R131, 0x11, PT ;  /* 0x000000118300780c */ /* 0x000fca0003f04270 */
[----:B------:R-:W1:Y:S01]  /*2830*/  MUFU.TANH R217, R118 ;  /* 0x0000007600d97308 */ /* 0x000e620000002400 */
[----:B---3--:R-:W-:Y:S01]  /*2840*/  FSEL R137, R137, -INF , P0 ;  /* 0xff80000089897808 */ /* 0x008fe20000000000 */
[C---:B--2---:R-:W-:Y:S06]  /*2850*/  HMMA.16816.F32 R36, R24.reuse, R8, RZ ;  /* 0x000000081824723c */ /* 0x044fec00000018ff */
[----:B------:R-:W2:Y:S01]  /*2860*/  MUFU.TANH R221, R116 ;  /* 0x0000007400dd7308 */ /* 0x000ea20000002400 */
[----:B------:R-:W-:Y:S02]  /*2870*/  FSEL R149, R149, -INF , P0 ;  /* 0xff80000095957808 */ /* 0x000fe40000000000 */
[----:B------:R-:W-:Y:S01]  /*2880*/  ISETP.GT.AND P0, PT, R131, 0x18, PT ;  /* 0x000000188300780c */ /* 0x000fe20003f04270 */
[----:B------:R-:W-:Y:S04]  /*2890*/  HMMA.16816.F32 R8, R24, R10, RZ ;  /* 0x0000000a1808723c */ /* 0x000fe800000018ff */
[----:B------:R-:W3:Y:S01]  /*28a0*/  MUFU.TANH R215, R119 ;  /* 0x0000007700d77308 */ /* 0x000ee20000002400 */
[----:B-1----:R-:W-:-:S07]  /*28b0*/  FSEL R217, R217, -INF , P0 ;  /* 0xff800000d9d97808 */ /* 0x002fce0000000000 */
[----:B------:R-:W1:Y:S01]  /*28c0*/  MUFU.TANH R219, R117 ;  /* 0x0000007500db7308 */ /* 0x000e620000002400 */
[----:B--2---:R-:W-:Y:S02]  /*28d0*/  FSEL R221, R221, -INF , P0 ;  /* 0xff800000dddd7808 */ /* 0x004fe40000000000 */
[----:B------:R-:W-:Y:S01]  /*28e0*/  ISETP.GT.AND P0, PT, R131, 0x19, PT ;  /* 0x000000198300780c */ /* 0x000fe20003f04270 */
[----:B------:R-:W-:Y:S03]  /*28f0*/  HMMA.16816.F32 R36, R20, R16, R36 ;  /* 0x000000101424723c */ /* 0x000fe60000001824 */
[----:B---3--:R-:W-:-:S05]  /*2900*/  FSEL R215, R215, -INF , P0 ;  /* 0xff800000d7d77808 */ /* 0x008fca0000000000 */
[----:B------:R-:W-:Y:S01]  /*2910*/  HMMA.16816.F32 R8, R20, R18, R8 ;  /* 0x000000121408723c */ /* 0x000fe20000001808 */
[----:B------:R-:W-:Y:S01]  /*2920*/  LDSM.16.M88.4 R16, [R2+0xd900] ;  /* 0x00d900000210783b */ /* 0x000fe20000000200 */
[----:B-1----:R-:W-:Y:S02]  /*2930*/  FSEL R219, R219, -INF , P0 ;  /* 0xff800000dbdb7808 */ /* 0x002fe40000000000 */
[----:B------:R-:W-:Y:S11]  /*2940*/  ISETP.GT.AND P0, PT, R131, 0x20, PT ;  /* 0x000000208300780c */ /* 0x000ff60003f04270 */
[----:B------:R-:W-:Y:S01]  /*2950*/  @!UPT UIADD3 URZ, URZ, URZ, URZ ;  /* 0x0000003f3f3ff290 */ /* 0x000fe2000fffe03f */
[C---:B------:R-:W-:Y:S08]  /*2960*/  HMMA.16816.F32 R36, R76.reuse, R108, R36 ;  /* 0x0000006c4c24723c */ /* 0x040ff00000001824 */
[----:B------:R-:W-:Y:S11]  /*2970*/  HMMA.16816.F32 R8, R76, R110, R8 ;  /* 0x0000006e4c08723c */ /* 0x000ff60000001808 */
[----:B------:R-:W-:Y:S05]  /*2980*/  @!UPT UIADD3 URZ, URZ, URZ, URZ ;  /* 0x0000003f3f3ff290 */ /* 0x000fea000fffe03f */
[C---:B------:R-:W-:Y:S08]  /*2990*/  HMMA.16816.F32 R36, R72.reuse, R104, R36 ;  /* 0x000000684824723c */ /* 0x040ff00000001824 */
[----:B------:R-:W-:Y:S11]  /*29a0*/  HMMA.16816.F32 R8, R72, R106, R8 ;  /* 0x0000006a4808723c */ /* 0x000ff60000001808 */
[----:B------:R-:W-:Y:S05]  /*29b0*/  @!UPT UIADD3 URZ, URZ, URZ, URZ ;  /* 0x0000003f3f3ff290 */ /* 0x000fea000fffe03f */
[C---:B------:R-:W-:Y:S08]  /*29c0*/  HMMA.16816.F32 R36, R68.reuse, R100, R36 ;  /* 0x000000644424723c */ /* 0x040ff00000001824 */
[----:B------:R-:W-:Y:S08]  /*29d0*/  HMMA.16816.F32 R8, R68, R102, R8 ;  /* 0x000000664408723c */ /* 0x000ff00000001808 */
[----:B------:R-:W-:Y:S08]  /*29e0*/  HMMA.16816.F32 R100, R24, R4, RZ ;  /* 0x000000041864723c */ /* 0x000ff000000018ff */
[C---:B------:R-:W-:Y:S08]  /*29f0*/  HMMA.16816.F32 R36, R64.reuse, R96, R36 ;  /* 0x000000604024723c */ /* 0x040ff00000001824 */
[----:B------:R-:W-:Y:S01]  /*2a00*/  HMMA.16816.F32 R8, R64, R98, R8 ;  /* 0x000000624008723c */ /* 0x000fe20000001808 */
[----:B------:R-:W-:Y:S07]  /*2a10*/  LDSM.16.M88.4 R96, [R2+0x11900] ;  /* 0x011900000260783b */ /* 0x000fee0000000200 */
[----:B------:R-:W-:Y:S08]  /*2a20*/  HMMA.16816.F32 R4, R24, R6, RZ ;  /* 0x000000061804723c */ /* 0x000ff000000018ff */
[C---:B----4-:R-:W-:Y:S08]  /*2a30*/  HMMA.16816.F32 R36, R60.reuse, R92, R36 ;  /* 0x0000005c3c24723c */ /* 0x050ff00000001824 */
[----:B------:R-:W-:Y:S01]  /*2a40*/  HMMA.16816.F32 R8, R60, R94, R8 ;  /* 0x0000005e3c08723c */ /* 0x000fe20000001808 */
[----:B------:R-:W-:Y:S07]  /*2a50*/  LDSM.16.M88.4 R92, [R3+0x11900] ;  /* 0x01190000035c783b */ /* 0x000fee0000000200 */
[----:B------:R-:W-:Y:S08]  /*2a60*/  HMMA.16816.F32 R100, R20, R12, R100 ;  /* 0x0000000c1464723c */ /* 0x000ff00000001864 */
[C---:B-----5:R-:W-:Y:S08]  /*2a70*/  HMMA.16816.F32 R36, R56.reuse, R88, R36 ;  /* 0x000000583824723c */ /* 0x060ff00000001824 */
[----:B------:R-:W-:Y:S01]  /*2a80*/  HMMA.16816.F32 R8, R56, R90, R8 ;  /* 0x0000005a3808723c */ /* 0x000fe20000001808 */
[----:B------:R-:W-:Y:S07]  /*2a90*/  LDSM.16.M88.4 R88, [R130+0x11900] ;  /* 0x011900008258783b */ /* 0x000fee0000000200 */
[----:B------:R-:W-:Y:S08]  /*2aa0*/  HMMA.16816.F32 R4, R20, R14, R4 ;  /* 0x0000000e1404723c */ /* 0x000ff00000001804 */
[C---:B------:R-:W-:Y:S08]  /*2ab0*/  HMMA.16816.F32 R36, R52.reuse, R84, R36 ;  /* 0x000000543424723c */ /* 0x040ff00000001824 */
[----:B------:R-:W-:Y:S01]  /*2ac0*/  HMMA.16816.F32 R8, R52, R86, R8 ;  /* 0x000000563408723c */ /* 0x000fe20000001808 */
[----:B------:R-:W-:Y:S11]  /*2ad0*/  LDSM.16.M88.4 R84, [R192+0x11900] ;  /* 0x01190000c054783b */ /* 0x000ff60000000200 */
[----:B------:R-:W-:Y:S04]  /*2ae0*/  @!UPT UIADD3 URZ, URZ, URZ, URZ ;  /* 0x0000003f3f3ff290 */ /* 0x000fe8000fffe03f */
[C---:B------:R-:W-:Y:S08]  /*2af0*/  HMMA.16816.F32 R36, R48.reuse, R80, R36 ;  /* 0x000000503024723c */ /* 0x040ff00000001824 */
[----:B------:R-:W-:Y:S01]  /*2b00*/  HMMA.16816.F32 R8, R48, R82, R8 ;  /* 0x000000523008723c */ /* 0x000fe20000001808 */
[----:B------:R1:W-:Y:S11]  /*2b10*/  LDSM.16.M88.4 R80, [R2+0xf900] ;  /* 0x00f900000250783b */ /* 0x0003f60000000200 */
[----:B------:R-:W-:Y:S04]  /*2b20*/  @!UPT UIADD3 URZ, URZ, URZ, URZ ;  /* 0x0000003f3f3ff290 */ /* 0x000fe8000fffe03f */
[C---:B------:R-:W-:Y:S08]  /*2b30*/  HMMA.16816.F32 R36, R44.reuse, R40, R36 ;  /* 0x000000282c24723c */ /* 0x040ff00000001824 */
[----:B------:R-:W-:Y:S01]  /*2b40*/  HMMA.16816.F32 R8, R44, R42, R8 ;  /* 0x0000002a2c08723c */ /* 0x000fe20000001808 */
[----:B------:R-:W-:Y:S01]  /*2b50*/  LDSM.16.M88.4 R40, [R3+0xf900] ;  /* 0x00f900000328783b */ /* 0x000fe20000000200 */
[----:B-1----:R-:W-:-:S04]  /*2b60*/  FMNMX.FTZ R2, R125, R124, !PT ;  /* 0x0000007c7d027209 */ /* 0x002fc80007810000 */
[----:B------:R-:W-:-:S04]  /*2b70*/  FMNMX.FTZ R2, R155, R2, !PT ;  /* 0x000000029b027209 */ /* 0x000fc80007810000 */
[----:B------:R-:W-:-:S04]  /*2b80*/  FMNMX.FTZ R2, R153, R2, !PT ;  /* 0x0000000299027209 */ /* 0x000fc80007810000 */
[----:B------:R-:W-:Y:S02]  /*2b90*/  FMNMX.FTZ R2, R151, R2, !PT ;  /* 0x0000000297027209 */ /* 0x000fe40007810000 */
[----:B------:R-:W-:Y:S02]  /*2ba0*/  HMMA.16816.F32 R36, R32, R28, R36 ;  /* 0x0000001c2024723c */ /* 0x000fe40000001824 */
[----:B------:R-:W-:-:S04]  /*2bb0*/  FMNMX.FTZ R2, R149, R2, !PT ;  /* 0x0000000295027209 */ /* 0x000fc80007810000 */
[----:B------:R-:W-:Y:S02]  /*2bc0*/  FMNMX.FTZ R2, R221, R2, !PT ;  /* 0x00000002dd027209 */ /* 0x000fe40007810000 */
[----:B------:R-:W-:Y:S02]  /*2bd0*/  HMMA.16816.F32 R8, R32, R30, R8 ;  /* 0x0000001e2008723c */ /* 0x000fe40000001808 */
[----:B------:R-:W-:Y:S11]  /*2be0*/  FMNMX.FTZ R2, R219, R2, !PT ;  /* 0x00000002db027209 */ /* 0x000ff60007810000 */
[----:B------:R-:W-:Y:S03]  /*2bf0*/  @!UPT UIADD3 URZ, URZ, URZ, URZ ;  /* 0x0000003f3f3ff290 */ /* 0x000fe6000fffe03f */
[----:B------:R-:W-:Y:S02]  /*2c00*/  FMUL.FTZ R36, R36, c[0x0][0x320] ;  /* 0x0000c80024247a20 */ /* 0x000fe40000410000 */
[----:B------:R-:W-:Y:S02]  /*2c10*/  FMUL.FTZ R38, R38, c[0x0][0x320] ;  /* 0x0000c80026267a20 */ /* 0x000fe40000410000 */
[----:B------:R1:W2:Y:S01]  /*2c20*/  MUFU.TANH R165, R36 ;  /* 0x0000002400a57308 */ /* 0x0002a20000002400 */
[----:B------:R-:W-:Y:S02]  /*2c30*/  FMUL.FTZ R39, R39, c[0x0][0x320] ;  /* 0x0000c80027277a20 */ /* 0x000fe40000410000 */
[----:B------:R-:W-:Y:S02]  /*2c40*/  FMUL.FTZ R37, R37, c[0x0][0x320] ;  /* 0x0000c80025257a20 */ /* 0x000fe40000410000 */
[----:B------:R-:W-:Y:S02]  /*2c50*/  FMUL.FTZ R10, R10, c[0x0][0x320] ;  /* 0x0000c8000a0a7a20 */ /* 0x000fe40000410000 */
[----:B------:R-:W-:Y:S01]  /*2c60*/  FMUL.FTZ R8, R8, c[0x0][0x320] ;  /* 0x0000c80008087a20 */ /* 0x000fe20000410000 */
[----:B------:R-:W3:Y:S01]  /*2c70*/  MUFU.TANH R181, R38 ;  /* 0x0000002600b57308 */ /* 0x000ee20000002400 */
[----:B------:R-:W-:-:S07]  /*2c80*/  FMUL.FTZ R28, R11, c[0x0][0x320] ;  /* 0x0000c8000b1c7a20 */ /* 0x000fce0000410000 */
[----:B------:R-:W-:Y:S01]  /*2c90*/  MUFU.TANH R193, R10 ;  /* 0x0000000a00c17308 */ /* 0x000fe20000002400 */
[----:B-1----:R-:W-:Y:S01]  /*2ca0*/  FMUL.FTZ R36, R9, c[0x0][0x320] ;  /* 0x0000c80009247a20 */ /* 0x002fe20000410000 */
[----:B--2---:R-:W-:-:S04]  /*2cb0*/  FSEL R165, R165, -INF , P0 ;  /* 0xff800000a5a57808 */ /* 0x004fc80000000000 */
[----:B------:R-:W-:Y:S02]  /*2cc0*/  FMNMX.FTZ R2, R165, R2, !PT ;  /* 0x00000002a5027209 */ /* 0x000fe40007810000 */
[----:B------:R1:W-:Y:S01]  /*2cd0*/  MUFU.TANH R213, R8 ;  /* 0x0000000800d57308 */ /* 0x0003e20000002400 */
[----:B---3--:R-:W-:Y:S02]  /*2ce0*/  FSEL R181, R181, -INF , P0 ;  /* 0xff800000b5b57808 */ /* 0x008fe40000000000 */
[----:B------:R-:W-:-:S05]  /*2cf0*/  ISETP.GT.AND P0, PT, R131, 0x21, PT ;  /* 0x000000218300780c */ /* 0x000fca0003f04270 */
[----:B------:R2:W-:Y:S01]  /*2d00*/  MUFU.TANH R183, R28 ;  /* 0x0000001c00b77308 */ /* 0x0005e20000002400 */
[----:B-1----:R-:W1:Y:S07]  /*2d10*/  LDSM.16.M88.4 R8, [R3+0xd900] ;  /* 0x00d900000308783b */ /* 0x002e6e0000000200 */
[----:B------:R-:W3:Y:S01]  /*2d20*/  MUFU.TANH R179, R39 ;  /* 0x0000002700b37308 */ /* 0x000ee20000002400 */
[----:B--2---:R-:W2:Y:S07]  /*2d30*/  LDSM.16.M88.4 R28, [R192+0xf900] ;  /* 0x00f90000c01c783b */ /* 0x004eae0000000200 */
[----:B------:R-:W4:Y:S08]  /*2d40*/  MUFU.TANH R167, R37 ;  /* 0x0000002500a77308 */ /* 0x000f300000002400 */
[----:B------:R5:W1:Y:S01]  /*2d50*/  MUFU.TANH R211, R36 ;  /* 0x0000002400d37308 */ /* 0x000a620000002400 */
[----:B---3--:R-:W-:-:S02]  /*2d60*/  FSEL R179, R179, -INF , P0 ;  /* 0xff800000b3b37808 */ /* 0x008fc40000000000 */
[----:B----4-:R-:W-:Y:S02]  /*2d70*/  FSEL R167, R167, -INF , P0 ;  /* 0xff800000a7a77808 */ /* 0x010fe40000000000 */
[----:B------:R-:W-:Y:S02]  /*2d80*/  ISETP.GT.AND P0, PT, R131, 0x28, PT ;  /* 0x000000288300780c */ /* 0x000fe40003f04270 */
[----:B------:R-:W-:Y:S02]  /*2d90*/  FMNMX.FTZ R2, R167, R2, !PT ;  /* 0x00000002a7027209 */ /* 0x000fe40007810000 */
[----:B------:R-:W-:Y:S01]  /*2da0*/  FSEL R193, R193, -INF , P0 ;  /* 0xff800000c1c17808 */ /* 0x000fe20000000000 */
[----:B-----5:R-:W3:Y:S01]  /*2db0*/  LDSM.16.M88.4 R36, [R130+0xf900] ;  /* 0x00f900008224783b */ /* 0x020ee20000000200 */
[----:B------:R-:W-:Y:S01]  /*2dc0*/  FSEL R213, R213, -INF , P0 ;  /* 0xff800000d5d57808 */ /* 0x000fe20000000000 */
[----:B------:R-:W-:-:S04]  /*2dd0*/  DEPBAR.LE SB0, 0x2 ;  /* 0x000080800000791a */ /* 0x000fc80000000000 */
[----:B------:R-:W-:Y:S01]  /*2de0*/  BAR.SYNC.DEFER_BLOCKING 0x0 ;  /* 0x0000000000007b1d */ /* 0x000fe20000010000 */
[C---:B-1----:R-:W-:Y:S01]  /*2df0*/  HMMA.16816.F32 R100, R76.reuse, R8, R100 ;  /* 0x000000084c64723c */ /* 0x042fe20000001864 */
[----:B------:R-:W-:Y:S02]  /*2e00*/  ISETP.GT.AND P0, PT, R131, 0x29, PT ;  /* 0x000000298300780c */ /* 0x000fe40003f04270 */
[----:B------:R-:W-:Y:S02]  /*2e10*/  FMNMX.FTZ R2, R213, R2, !PT ;  /* 0x00000002d5027209 */ /* 0x000fe40007810000 */
[----:B------:R-:W-:Y:S02]  /*2e20*/  FSEL R183, R183, -INF , P0 ;  /* 0xff800000b7b77808 */ /* 0x000fe40000000000 */
[----:B------:R-:W-:Y:S01]  /*2e30*/  FSEL R211, R211, -INF , P0 ;  /* 0xff800000d3d37808 */ /* 0x000fe20000000000 */
[----:B------:R-:W-:Y:S01]  /*2e40*/  HMMA.16816.F32 R4, R76, R10, R4 ;  /* 0x0000000a4c04723c */ /* 0x000fe20000001804 */
[----:B------:R-:W-:-:S02]  /*2e50*/  ISETP.GT.AND P0, PT, R131, 0x30, PT ;  /* 0x000000308300780c */ /* 0x000fc40003f04270 */
[----:B------:R-:W-:Y:S01]  /*2e60*/  FMNMX.FTZ R2, R211, R2, !PT ;  /* 0x00000002d3027209 */ /* 0x000fe20007810000 */
[----:B------:R-:W-:Y:S11]  /*2e70*/  LDSM.16.MT88.4 R116, [R171+0x100] ;  /* 0x00010000ab74783b */ /* 0x000ff60000004200 */
[----:B------:R-:W-:Y:S01]  /*2e80*/  @!UPT UIADD3 URZ, URZ, URZ, URZ ;  /* 0x0000003f3f3ff290 */ /* 0x000fe2000fffe03f */
[C---:B------:R-:W-:Y:S01]  /*2e90*/  HMMA.16816.F32 R100, R72.reuse, R16, R100 ;  /* 0x000000104864723c */ /* 0x040fe20000001864 */
[----:B------:R-:W-:Y:S04]  /*2ea0*/  LDSM.16.MT88.4 R108, [R184+0x100] ;  /* 0x00010000b86c783b */ /* 0x000fe80000004200 */
[----:B------:R-:W-:Y:S03]  /*2eb0*/  LDSM.16.MT88.4 R8, [R185+0x2900] ;  /* 0x00290000b908783b */ /* 0x000fe60000004200 */
[----:B------:R-:W-:Y:S01]  /*2ec0*/  HMMA.16816.F32 R4, R72, R18, R4 ;  /* 0x000000124804723c */ /* 0x000fe20000001804 */
[----:B------:R-:W-:Y:S04]  /*2ed0*/  LDSM.16.MT88.4 R72, [R185+0x4100] ;  /* 0x00410000b948783b */ /* 0x000fe80000004200 */
[----:B------:R-:W-:Y:S04]  /*2ee0*/  LDSM.16.MT88.4 R16, [R184+0x2900] ;  /* 0x00290000b810783b */ /* 0x000fe80000004200 */
[----:B------:R-:W-:Y:S04]  /*2ef0*/  LDSM.16.MT88.4 R20, [R185+0x900] ;  /* 0x00090000b914783b */ /* 0x000fe80000004200 */
[----:B------:R-:W-:Y:S03]  /*2f00*/  LDSM.16.MT88.4 R12, [R162+0x2900] ;  /* 0x00290000a20c783b */ /* 0x000fe60000004200 */
[C---:B--2---:R-:W-:Y:S01]  /*2f10*/  HMMA.16816.F32 R100, R68.reuse, R28, R100 ;  /* 0x0000001c4464723c */ /* 0x044fe20000001864 */
[----:B------:R-:W-:Y:S07]  /*2f20*/  LDSM.16.MT88.4 R24, [R171+0x2900] ;  /* 0x00290000ab18783b */ /* 0x000fee0000004200 */
[----:B------:R-:W-:Y:S01]  /*2f30*/  HMMA.16816.F32 R4, R68, R30, R4 ;  /* 0x0000001e4404723c */ /* 0x000fe20000001804 */
[----:B------:R-:W-:Y:S11]  /*2f40*/  LDSM.16.MT88.4 R28, [R162+0x900] ;  /* 0x00090000a21c783b */ /* 0x000ff60000004200 */
[----:B------:R-:W-:Y:S04]  /*2f50*/  @!UPT UIADD3 URZ, URZ, URZ, URZ ;  /* 0x0000003f3f3ff290 */ /* 0x000fe8000fffe03f */
[C---:B---3--:R-:W-:Y:S08]  /*2f60*/  HMMA.16816.F32 R100, R64.reuse, R36, R100 ;  /* 0x000000244064723c */ /* 0x048ff00000001864 */
[----:B------:R-:W-:Y:S01]  /*2f70*/  HMMA.16816.F32 R4, R64, R38, R4 ;  /* 0x000000264004723c */ /* 0x000fe20000001804 */
[----:B------:R-:W-:Y:S11]  /*2f80*/  LDSM.16.MT88.4 R64, [R162+0x2100] ;  /* 0x00210000a240783b */ /* 0x000ff60000004200 */
[----:B------:R-:W-:Y:S04]  /*2f90*/  @!UPT UIADD3 URZ, URZ, URZ, URZ ;  /* 0x0000003f3f3ff290 */ /* 0x000fe8000fffe03f */
[C---:B------:R-:W-:Y:S08]  /*2fa0*/  HMMA.16816.F32 R100, R60.reuse, R40, R100 ;  /* 0x000000283c64723c */ /* 0x040ff00000001864 */
[----:B------:R-:W-:Y:S01]  /*2fb0*/  HMMA.16816.F32 R4, R60, R42, R4 ;  /* 0x0000002a3c04723c */ /* 0x000fe20000001804 */
[----:B------:R-:W-:Y:S11]  /*2fc0*/  LDSM.16.MT88.4 R40, [R185+0x2100] ;  /* 0x00210000b928783b */ /* 0x000ff60000004200 */
[----:B------:R-:W-:Y:S04]  /*2fd0*/  @!UPT UIADD3 URZ, URZ, URZ, URZ ;  /* 0x0000003f3f3ff290 */ /* 0x000fe8000fffe03f */
[C---:B------:R-:W-:Y:S08]  /*2fe0*/  HMMA.16816.F32 R100, R56.reuse, R80, R100 ;  /* 0x000000503864723c */ /* 0x040ff00000001864 */
[----:B------:R-:W-:Y:S01]  /*2ff0*/  HMMA.16816.F32 R4, R56, R82, R4 ;  /* 0x000000523804723c */ /* 0x000fe20000001804 */
[----:B------:R-:W-:Y:S04]  /*3000*/  LDSM.16.MT88.4 R56, [R184+0x2100] ;  /* 0x00210000b838783b */ /* 0x000fe80000004200 */
[----:B------:R-:W-:Y:S11]  /*3010*/  LDSM.16.MT88.4 R80, [R171+0x4100] ;  /* 0x00410000ab50783b */ /* 0x000ff60000004200 */
[C---:B------:R-:W-:Y:S08]  /*3020*/  HMMA.16816.F32 R100, R52.reuse, R84, R100 ;  /* 0x000000543464723c */ /* 0x040ff00000001864 */
[----:B------:R-:W-:Y:S11]  /*3030*/  HMMA.16816.F32 R4, R52, R86, R4 ;  /* 0x000000563404723c */ /* 0x000ff60000001804 */
[----:B------:R-:W-:Y:S05]  /*3040*/  @!UPT UIADD3 URZ, URZ, URZ, URZ ;  /* 0x0000003f3f3ff290 */ /* 0x000fea000fffe03f */
        /* <DEDUP_REMOVED lines=9> */
[----:B------:R-:W-:Y:S11]  /*30e0*/  LDSM.16.MT88.4 R32, [R184+0x900] ;  /* 0x00090000b820783b */ /* 0x000ff60000004200 */
[----:B------:R-:W-:Y:S04]  /*30f0*/  @!UPT UIADD3 URZ, URZ, URZ, URZ ;  /* 0x0000003f3f3ff290 */ /* 0x000fe8000fffe03f */
[----:B------:R-:W-:Y:S02]  /*3100*/  FMUL.FTZ R102, R102, c[0x0][0x320] ;  /* 0x0000c80066667a20 */ /* 0x000fe40000410000 */
[----:B------:R-:W-:Y:S02]  /*3110*/  FMUL.FTZ R100, R100, c[0x0][0x320] ;  /* 0x0000c80064647a20 */ /* 0x000fe40000410000 */
[----:B------:R-:W1:Y:S01]  /*3120*/  MUFU.TANH R141, R102 ;  /* 0x00000066008d7308 */ /* 0x000e620000002400 */
[----:B------:R-:W-:Y:S02]  /*3130*/  FMUL.FTZ R103, R103, c[0x0][0x320] ;  /* 0x0000c80067677a20 */ /* 0x000fe40000410000 */
[----:B------:R-:W-:Y:S02]  /*3140*/  FMUL.FTZ R101, R101, c[0x0][0x320] ;  /* 0x0000c80065657a20 */ /* 0x000fe40000410000 */
[----:B------:R-:W-:Y:S02]  /*3150*/  FMUL.FTZ R6, R6, c[0x0][0x320] ;  /* 0x0000c80006067a20 */ /* 0x000fe40000410000 */
[----:B------:R-:W-:Y:S01]  /*3160*/  FMUL.FTZ R4, R4, c[0x0][0x320] ;  /* 0x0000c80004047a20 */ /* 0x000fe20000410000 */
[----:B------:R-:W2:Y:S01]  /*3170*/  MUFU.TANH R143, R100 ;  /* 0x00000064008f7308 */ /* 0x000ea20000002400 */
[----:B------:R-:W-:-:S02]  /*3180*/  FMUL.FTZ R5, R5, c[0x0][0x320] ;  /* 0x0000c80005057a20 */ /* 0x000fc40000410000 */
[----:B------:R-:W-:-:S05]  /*3190*/  FMUL.FTZ R7, R7, c[0x0][0x320] ;  /* 0x0000c80007077a20 */ /* 0x000fca0000410000 */
[----:B------:R-:W3:Y:S01]  /*31a0*/  MUFU.TANH R140, R103 ;  /* 0x00000067008c7308 */ /* 0x000ee20000002400 */
[----:B-1----:R-:W-:-:S07]  /*31b0*/  FSEL R141, R141, -INF , P0 ;  /* 0xff8000008d8d7808 */ /* 0x002fce0000000000 */
[----:B------:R-:W1:Y:S01]  /*31c0*/  MUFU.TANH R142, R101 ;  /* 0x00000065008e7308 */ /* 0x000e620000002400 */
[----:B--2---:R-:W-:Y:S02]  /*31d0*/  FSEL R143, R143, -INF , P0 ;  /* 0xff8000008f8f7808 */ /* 0x004fe40000000000 */
[----:B------:R-:W-:Y:S02]  /*31e0*/  ISETP.GT.AND P0, PT, R131, 0x31, PT ;  /* 0x000000318300780c */ /* 0x000fe40003f04270 */
[----:B------:R-:W-:Y:S02]  /*31f0*/  FMNMX.FTZ R3, R143, R2, !PT ;  /* 0x000000028f037209 */ /* 0x000fe40007810000 */
[----:B------:R-:W-:Y:S01]  /*3200*/  FMNMX.FTZ R2, R120, R121, !PT ;  /* 0x0000007978027209 */ /* 0x000fe20007810000 */
[----:B------:R-:W2:Y:S01]  /*3210*/  MUFU.TANH R173, R6 ;  /* 0x0000000600ad7308 */ /* 0x000ea20000002400 */
[----:B---3--:R-:W-:Y:S02]  /*3220*/  FSEL R140, R140, -INF , P0 ;  /* 0xff8000008c8c7808 */ /* 0x008fe40000000000 */
[----:B------:R-:W-:-:S04]  /*3230*/  FMNMX.FTZ R2, R127, R2, !PT ;  /* 0x000000027f027209 */ /* 0x000fc80007810000 */
[----:B------:R-:W-:Y:S01]  /*3240*/  FMNMX.FTZ R2, R123, R2, !PT ;  /* 0x000000027b027209 */ /* 0x000fe20007810000 */
[----:B------:R-:W3:Y:S01]  /*3250*/  MUFU.TANH R177, R4 ;  /* 0x0000000400b17308 */ /* 0x000ee20000002400 */
[----:B-1----:R-:W-:Y:S01]  /*3260*/  FSEL R142, R142, -INF , P0 ;  /* 0xff8000008e8e7808 */ /* 0x002fe20000000000 */
[----:B------:R-:W-:Y:S01]  /*3270*/  LDSM.16.MT88.4 R100, [R0+0x100] ;  /* 0x000100000064783b */ /* 0x000fe20000004200 */
[----:B------:R-:W-:Y:S02]  /*3280*/  ISETP.GT.AND P0, PT, R131, 0x38, PT ;  /* 0x000000388300780c */ /* 0x000fe40003f04270 */
[----:B------:R-:W-:-:S03]  /*3290*/  FMNMX.FTZ R2, R139, R2, !PT ;  /* 0x000000028b027209 */ /* 0x000fc60007810000 */
[----:B------:R-:W1:Y:S01]  /*32a0*/  MUFU.TANH R175, R5 ;  /* 0x0000000500af7308 */ /* 0x000e620000002400 */
[----:B--2---:R-:W-:Y:S02]  /*32b0*/  FSEL R173, R173, -INF , P0 ;  /* 0xff800000adad7808 */ /* 0x004fe40000000000 */
[----:B------:R-:W-:-:S04]  /*32c0*/  FMNMX.FTZ R2, R137, R2, !PT ;  /* 0x0000000289027209 */ /* 0x000fc80007810000 */
[----:B------:R-:W-:Y:S01]  /*32d0*/  FMNMX.FTZ R2, R217, R2, !PT ;  /* 0x00000002d9027209 */ /* 0x000fe20007810000 */
[----:B------:R-:W2:Y:S01]  /*32e0*/  MUFU.TANH R169, R7 ;  /* 0x0000000700a97308 */ /* 0x000ea20000002400 */
[----:B---3--:R-:W-:Y:S02]  /*32f0*/  FSEL R177, R177, -INF , P0 ;  /* 0xff800000b1b17808 */ /* 0x008fe40000000000 */
[----:B------:R-:W-:Y:S02]  /*3300*/  ISETP.GT.AND P0, PT, R131, 0x39, PT ;  /* 0x000000398300780c */ /* 0x000fe40003f04270 */
[----:B------:R-:W-:Y:S02]  /*3310*/  FMNMX.FTZ R4, R142, R3, !PT ;  /* 0x000000038e047209 */ /* 0x000fe40007810000 */
[----:B------:R-:W-:Y:S02]  /*3320*/  FMNMX.FTZ R2, R215, R2, !PT ;  /* 0x00000002d7027209 */ /* 0x000fe40007810000 */
[----:B-1----:R-:W-:-:S02]  /*3330*/  FSEL R175, R175, -INF , P0 ;  /* 0xff800000afaf7808 */ /* 0x002fc40000000000 */
[----:B------:R-:W-:Y:S02]  /*3340*/  FMNMX.FTZ R4, R177, R4, !PT ;  /* 0x00000004b1047209 */ /* 0x000fe40007810000 */
[----:B------:R-:W-:Y:S02]  /*3350*/  FMNMX.FTZ R2, R181, R2, !PT ;  /* 0x00000002b5027209 */ /* 0x000fe40007810000 */
[----:B------:R-:W-:Y:S02]  /*3360*/  FMNMX.FTZ R4, R175, R4, !PT ;  /* 0x00000004af047209 */ /* 0x000fe40007810000 */
[----:B------:R-:W-:Y:S02]  /*3370*/  FMNMX.FTZ R2, R179, R2, !PT ;  /* 0x00000002b3027209 */ /* 0x000fe40007810000 */
[----:B--2---:R-:W-:Y:S01]  /*3380*/  FSEL R169, R169, -INF , P0 ;  /* 0xff800000a9a97808 */ /* 0x004fe20000000000 */
[----:B------:R-:W1:Y:S01]  /*3390*/  SHFL.BFLY PT, R3, R4, 0x2, 0x1f ;  /* 0x0c401f0004037f89 */ /* 0x000e6200000e0000 */
[----:B------:R-:W-:-:S04]  /*33a0*/  FMNMX.FTZ R2, R193, R2, !PT ;  /* 0x00000002c1027209 */ /* 0x000fc80007810000 */
[----:B------:R-:W-:Y:S02]  /*33b0*/  FMNMX.FTZ R2, R183, R2, !PT ;  /* 0x00000002b7027209 */ /* 0x000fe40007810000 */
[----:B-1----:R-:W-:-:S05]  /*33c0*/  FMNMX.FTZ R3, R4, R3, !PT ;  /* 0x0000000304037209 */ /* 0x002fca0007810000 */
[----:B------:R-:W1:Y:S02]  /*33d0*/  SHFL.BFLY PT, R132, R3, 0x1, 0x1f ;  /* 0x0c201f0003847f89 */ /* 0x000e6400000e0000 */
[----:B-1----:R-:W-:Y:S02]  /*33e0*/  FMNMX.FTZ R132, R3, R132, !PT ;  /* 0x0000008403847209 */ /* 0x002fe40007810000 */
[----:B------:R-:W-:Y:S02]  /*33f0*/  FMNMX.FTZ R3, R141, R2, !PT ;  /* 0x000000028d037209 */ /* 0x000fe40007810000 */
[C---:B------:R-:W-:Y:S01]  /*3400*/  FSETP.NEU.FTZ.AND P0, PT, R132.reuse, -INF , PT ;  /* 0xff8000008400780b */ /* 0x040fe20003f1d000 */
[----:B------:R-:W-:Y:S01]  /*3410*/  FMUL.FTZ R170, R132, c[0x0][0x2d0] ;  /* 0x0000b40084aa7a20 */ /* 0x000fe20000410000 */
[----:B------:R-:W-:-:S04]  /*3420*/  FMNMX.FTZ R2, R140, R3, !PT ;  /* 0x000000038c027209 */ /* 0x000fc80007810000 */
[----:B------:R-:W-:Y:S02]  /*3430*/  FMNMX.FTZ R2, R173, R2, !PT ;  /* 0x00000002ad027209 */ /* 0x000fe40007810000 */
[----:B------:R-:W-:Y:S02]  /*3440*/  FSEL R170, R170, RZ, P0 ;  /* 0x000000ffaaaa7208 */ /* 0x000fe40000000000 */
[----:B------:R-:W-:-:S03]  /*3450*/  FMNMX.FTZ R5, R169, R2, !PT ;  /* 0x00000002a9057209 */ /* 0x000fc60007810000 */
[--C-:B------:R-:W-:Y:S02]  /*3460*/  FFMA.FTZ R159, R125, c[0x0][0x2d0], -R170.reuse ;  /* 0x0000b4007d9f7a23 */ /* 0x100fe400000108aa */
[----:B------:R-:W1:Y:S01]  /*3470*/  SHFL.BFLY PT, R2, R5, 0x2, 0x1f ;  /* 0x0c401f0005027f89 */ /* 0x000e6200000e0000 */
[--C-:B------:R-:W-:Y:S02]  /*3480*/  FFMA.FTZ R158, R124, c[0x0][0x2d0], -R170.reuse ;  /* 0x0000b4007c9e7a23 */ /* 0x100fe400000108aa */
[--C-:B------:R-:W-:Y:S01]  /*3490*/  FFMA.FTZ R156, R155, c[0x0][0x2d0], -R170.reuse ;  /* 0x0000b4009b9c7a23 */ /* 0x100fe200000108aa */
[----:B------:R-:W-:Y:S01]  /*34a0*/  MUFU.EX2 R159, R159 ;  /* 0x0000009f009f7308 */ /* 0x000fe20000000800 */
[--C-:B------:R-:W-:Y:S02]  /*34b0*/  FFMA.FTZ R153, R153, c[0x0][0x2d0], -R170.reuse ;  /* 0x0000b40099997a23 */ /* 0x100fe400000108aa */
[--C-:B------:R-:W-:Y:S02]  /*34c0*/  FFMA.FTZ R157, R151, c[0x0][0x2d0], -R170.reuse ;  /* 0x0000b400979d7a23 */ /* 0x100fe400000108aa */
[----:B------:R-:W-:-:S02]  /*34d0*/  FFMA.FTZ R152, R149, c[0x0][0x2d0], -R170 ;  /* 0x0000b40095987a23 */ /* 0x000fc400000108aa */
[--C-:B------:R-:W-:Y:S01]  /*34e0*/  FFMA.FTZ R151, R221, c[0x0][0x2d0], -R170.reuse ;  /* 0x0000b400dd977a23 */ /* 0x100fe200000108aa */
[----:B------:R-:W2:Y:S01]  /*34f0*/  MUFU.EX2 R158, R158 ;  /* 0x0000009e009e7308 */ /* 0x000ea20000000800 */
[--C-:B------:R-:W-:Y:S02]  /*3500*/  FFMA.FTZ R164, R165, c[0x0][0x2d0], -R170.reuse ;  /* 0x0000b400a5a47a23 */ /* 0x100fe400000108aa */
[--C-:B------:R-:W-:Y:S02]  /*3510*/  FFMA.FTZ R167, R167, c[0x0][0x2d0], -R170.reuse ;  /* 0x0000b400a7a77a23 */ /* 0x100fe400000108aa */
[--C-:B------:R-:W-:Y:S02]  /*3520*/  FFMA.FTZ R165, R213, c[0x0][0x2d0], -R170.reuse ;  /* 0x0000b400d5a57a23 */ /* 0x100fe400000108aa */
[--C-:B------:R-:W-:Y:S01]  /*3530*/  FFMA.FTZ R166, R211, c[0x0][0x2d0], -R170.reuse ;  /* 0x0000b400d3a67a23 */ /* 0x100fe200000108aa */
[----:B------:R-:W-:Y:S01]  /*3540*/  MUFU.EX2 R156, R156 ;  /* 0x0000009c009c7308 */ /* 0x000fe20000000800 */
[----:B------:R-:W-:-:S02]  /*3550*/  FFMA.FTZ R176, R143, c[0x0][0x2d0], -R170 ;  /* 0x0000b4008fb07a23 */ /* 0x000fc400000108aa */
[----:B------:R-:W-:Y:S01]  /*3560*/  FFMA.FTZ R177, R177, c[0x0][0x2d0], -R170 ;  /* 0x0000b400b1b17a23 */ /* 0x000fe200000108aa */
[----:B-1----:R-:W-:Y:S02]  /*3570*/  FMNMX.FTZ R2, R5, R2, !PT ;  /* 0x0000000205027209 */ /* 0x002fe40007810000 */
[----:B------:R-:W-:Y:S02]  /*3580*/  LDSM.16.MT88.4 R4, [R185+0x100] ;  /* 0x00010000b904783b */ /* 0x000fe40000004200 */
[----:B------:R-:W1:Y:S01]  /*3590*/  MUFU.EX2 R153, R153 ;  /* 0x0000009900997308 */ /* 0x000e620000000800 */
[----:B--2---:R-:W-:Y:S01]  /*35a0*/  F2FP.PACK_AB R96, R158, R159 ;  /* 0x0000009f9e60723e */ /* 0x004fe200000000ff */
[----:B------:R-:W2:Y:S01]  /*35b0*/  SHFL.BFLY PT, R3, R2, 0x1, 0x1f ;  /* 0x0c201f0002037f89 */ /* 0x000ea200000e0000 */
[----:B------:R-:W-:-:S05]  /*35c0*/  FADD.FTZ R159, R159, R158 ;  /* 0x0000009e9f9f7221 */ /* 0x000fca0000010000 */
[----:B------:R-:W-:Y:S01]  /*35d0*/  MUFU.EX2 R157, R157 ;  /* 0x0000009d009d7308 */ /* 0x000fe20000000800 */
[----:B-1----:R-:W-:-:S07]  /*35e0*/  F2FP.PACK_AB R98, R153, R156 ;  /* 0x0000009c9962723e */ /* 0x002fce00000000ff */
[----:B------:R-:W-:Y:S01]  /*35f0*/  MUFU.EX2 R152, R152 ;  /* 0x0000009800987308 */ /* 0x000fe20000000800 */
[----:B------:R-:W-:-:S04]  /*3600*/  FADD.FTZ R156, R156, R159 ;  /* 0x0000009f9c9c7221 */ /* 0x000fc80000010000 */
[----:B------:R-:W-:-:S03]  /*3610*/  FADD.FTZ R156, R153, R156 ;  /* 0x0000009c999c7221 */ /* 0x000fc60000010000 */
[----:B------:R-:W-:Y:S01]  /*3620*/  MUFU.EX2 R151, R151 ;  /* 0x0000009700977308 */ /* 0x000fe20000000800 */
[----:B--2---:R-:W-:Y:S01]  /*3630*/  FMNMX.FTZ R3, R2, R3, !PT ;  /* 0x0000000302037209 */ /* 0x004fe20007810000 */
[----:B------:R-:W-:-:S03]  /*3640*/  FFMA.FTZ R2, R219, c[0x0][0x2d0], -R170 ;  /* 0x0000b400db027a23 */ /* 0x000fc600000108aa */
[C---:B------:R-:W-:Y:S01]  /*3650*/  FSETP.NEU.FTZ.AND P0, PT, R3.reuse, -INF , PT ;  /* 0xff8000000300780b */ /* 0x040fe20003f1d000 */
[----:B------:R-:W-:Y:S02]  /*3660*/  FMUL.FTZ R168, R3, c[0x0][0x2d0] ;  /* 0x0000b40003a87a20 */ /* 0x000fe40000410000 */
[----:B------:R-:W-:Y:S03]  /*3670*/  MUFU.EX2 R2, R2 ;  /* 0x0000000200027308 */ /* 0x000fe60000000800 */
[----:B------:R-:W-:Y:S02]  /*3680*/  FSEL R168, R168, RZ, P0 ;  /* 0x000000ffa8a87208 */ /* 0x000fe40000000000 */
[----:B------:R-:W-:-:S03]  /*3690*/  ISETP.GE.AND P0, PT, R148, 0x81, PT ;  /* 0x000000819400780c */ /* 0x000fc60003f06270 */
[--C-:B------:R-:W-:Y:S01]  /*36a0*/  FFMA.FTZ R161, R120, c[0x0][0x2d0], -R168.reuse ;  /* 0x0000b40078a17a23 */ /* 0x100fe200000108a8 */
[----:B------:R-:W-:Y:S01]  /*36b0*/  MUFU.EX2 R164, R164 ;  /* 0x000000a400a47308 */ /* 0x000fe20000000800 */
[--C-:B------:R-:W-:Y:S02]  /*36c0*/  FFMA.FTZ R160, R121, c[0x0][0x2d0], -R168.reuse ;  /* 0x0000b40079a07a23 */ /* 0x100fe400000108a8 */
[--C-:B------:R-:W-:Y:S02]  /*36d0*/  FFMA.FTZ R163, R127, c[0x0][0x2d0], -R168.reuse ;  /* 0x0000b4007fa37a23 */ /* 0x100fe400000108a8 */
[--C-:B------:R-:W-:Y:S02]  /*36e0*/  FFMA.FTZ R154, R123, c[0x0][0x2d0], -R168.reuse ;  /* 0x0000b4007b9a7a23 */ /* 0x100fe400000108a8 */
[--C-:B------:R-:W-:Y:S01]  /*36f0*/  FFMA.FTZ R155, R139, c[0x0][0x2d0], -R168.reuse ;  /* 0x0000b4008b9b7a23 */ /* 0x100fe200000108a8 */
[----:B------:R-:W-:Y:S01]  /*3700*/  MUFU.EX2 R161, R161 ;  /* 0x000000a100a17308 */ /* 0x000fe20000000800 */
[----:B------:R-:W-:-:S02]  /*3710*/  FFMA.FTZ R150, R137, c[0x0][0x2d0], -R168 ;  /* 0x0000b40089967a23 */ /* 0x000fc400000108a8 */
[--C-:B------:R-:W-:Y:S01]  /*3720*/  FFMA.FTZ R149, R217, c[0x0][0x2d0], -R168.reuse ;  /* 0x0000b400d9957a23 */ /* 0x100fe200000108a8 */
[----:B------:R-:W-:Y:S01]  /*3730*/  LDSM.16.MT88.4 R136, [R171+0x900] ;  /* 0x00090000ab88783b */ /* 0x000fe20000004200 */
[--C-:B------:R-:W-:Y:S02]  /*3740*/  FFMA.FTZ R172, R181, c[0x0][0x2d0], -R168.reuse ;  /* 0x0000b400b5ac7a23 */ /* 0x100fe400000108a8 */
[--C-:B------:R-:W-:Y:S01]  /*3750*/  FFMA.FTZ R179, R179, c[0x0][0x2d0], -R168.reuse ;  /* 0x0000b400b3b37a23 */ /* 0x100fe200000108a8 */
[----:B------:R-:W1:Y:S01]  /*3760*/  MUFU.EX2 R160, R160 ;  /* 0x000000a000a07308 */ /* 0x000e620000000800 */
[--C-:B------:R-:W-:Y:S02]  /*3770*/  FFMA.FTZ R174, R193, c[0x0][0x2d0], -R168.reuse ;  /* 0x0000b400c1ae7a23 */ /* 0x100fe400000108a8 */
[----:B------:R-:W-:Y:S02]  /*3780*/  FFMA.FTZ R181, R183, c[0x0][0x2d0], -R168 ;  /* 0x0000b400b7b57a23 */ /* 0x000fe400000108a8 */
[----:B------:R-:W-:-:S02]  /*3790*/  FFMA.FTZ R183, R142, c[0x0][0x2d0], -R170 ;  /* 0x0000b4008eb77a23 */ /* 0x000fc400000108aa */
[----:B------:R-:W-:Y:S01]  /*37a0*/  FFMA.FTZ R170, R175, c[0x0][0x2d0], -R170 ;  /* 0x0000b400afaa7a23 */ /* 0x000fe200000108aa */
[----:B------:R-:W-:Y:S01]  /*37b0*/  MUFU.EX2 R163, R163 ;  /* 0x000000a300a37308 */ /* 0x000fe20000000800 */
[--C-:B------:R-:W-:Y:S02]  /*37c0*/  FFMA.FTZ R175, R141, c[0x0][0x2d0], -R168.reuse ;  /* 0x0000b4008daf7a23 */ /* 0x100fe400000108a8 */
[--C-:B------:R-:W-:Y:S02]  /*37d0*/  FFMA.FTZ R178, R140, c[0x0][0x2d0], -R168.reuse ;  /* 0x0000b4008cb27a23 */ /* 0x100fe400000108a8 */
[----:B------:R-:W-:Y:S01]  /*37e0*/  FFMA.FTZ R173, R173, c[0x0][0x2d0], -R168 ;  /* 0x0000b400adad7a23 */ /* 0x000fe200000108a8 */
[----:B------:R-:W-:Y:S02]  /*37f0*/  LDSM.16.MT88.4 R140, [R171+0x3900] ;  /* 0x00390000ab8c783b */ /* 0x000fe40000004200 */
[----:B------:R-:W2:Y:S01]  /*3800*/  MUFU.EX2 R154, R154 ;  /* 0x0000009a009a7308 */ /* 0x000ea20000000800 */
[----:B-1----:R-:W-:Y:S01]  /*3810*/  F2FP.PACK_AB R97, R160, R161 ;  /* 0x000000a1a061723e */ /* 0x002fe200000000ff */
[----:B------:R-:W-:-:S06]  /*3820*/  FADD.FTZ R160, R161, R160 ;  /* 0x000000a0a1a07221 */ /* 0x000fcc0000010000 */
[----:B------:R-:W-:Y:S01]  /*3830*/  MUFU.EX2 R155, R155 ;  /* 0x0000009b009b7308 */ /* 0x000fe20000000800 */
[----:B--2---:R-:W-:-:S07]  /*3840*/  F2FP.PACK_AB R99, R154, R163 ;  /* 0x000000a39a63723e */ /* 0x004fce00000000ff */
[----:B------:R-:W1:Y:S01]  /*3850*/  MUFU.EX2 R150, R150 ;  /* 0x0000009600967308 */ /* 0x000e620000000800 */
[----:B------:R-:W-:-:S04]  /*3860*/  FADD.FTZ R163, R163, R160 ;  /* 0x000000a0a3a37221 */ /* 0x000fc80000010000 */
[----:B------:R-:W-:Y:S01]  /*3870*/  FADD.FTZ R154, R154, R163 ;  /* 0x000000a39a9a7221 */ /* 0x000fe20000010000 */
[C---:B------:R-:W-:Y:S02]  /*3880*/  HMMA.16816.F32 R128, R96.reuse, R4, RZ ;  /* 0x000000046080723c */ /* 0x040fe400000018ff */
[----:B------:R-:W-:Y:S06]  /*3890*/  MUFU.EX2 R149, R149 ;  /* 0x0000009500957308 */ /* 0x000fec0000000800 */
[C---:B------:R-:W-:Y:S01]  /*38a0*/  HMMA.16816.F32 R124, R96.reuse, R6, RZ ;  /* 0x00000006607c723c */ /* 0x040fe200000018ff */
[----:B------:R2:W3:Y:S01]  /*38b0*/  LDSM.16.MT88.4 R4, [R0+0x4100] ;  /* 0x004100000004783b */ /* 0x0004e20000004200 */
[----:B------:R-:W-:Y:S06]  /*38c0*/  MUFU.EX2 R167, R167 ;  /* 0x000000a700a77308 */ /* 0x000fec0000000800 */
[C---:B------:R-:W-:Y:S02]  /*38d0*/  HMMA.16816.F32 R36, R96.reuse, R40, RZ ;  /* 0x000000286024723c */ /* 0x040fe400000018ff */
[----:B------:R-:W-:Y:S06]  /*38e0*/  MUFU.EX2 R165, R165 ;  /* 0x000000a500a57308 */ /* 0x000fec0000000800 */
[----:B------:R-:W-:Y:S02]  /*38f0*/  HMMA.16816.F32 R52, R96, R56, RZ ;  /* 0x000000386034723c */ /* 0x000fe400000018ff */
[----:B------:R-:W-:Y:S01]  /*3900*/  MUFU.EX2 R166, R166 ;  /* 0x000000a600a67308 */ /* 0x000fe20000000800 */
[----:B--2---:R-:W-:-:S05]  /*3910*/  FFMA.FTZ R0, R215, c[0x0][0x2d0], -R168 ;  /* 0x0000b400d7007a23 */ /* 0x004fca00000108a8 */
[----:B------:R-:W-:Y:S02]  /*3920*/  HMMA.16816.F32 R40, R96, R42, RZ ;  /* 0x0000002a6028723c */ /* 0x000fe400000018ff */
[----:B------:R-:W-:Y:S01]  /*3930*/  MUFU.EX2 R172, R172 ;  /* 0x000000ac00ac7308 */ /* 0x000fe20000000800 */
[----:B------:R-:W-:-:S05]  /*3940*/  FFMA.FTZ R168, R169, c[0x0][0x2d0], -R168 ;  /* 0x0000b400a9a87a23 */ /* 0x000fca00000108a8 */
[C---:B------:R-:W-:Y:S02]  /*3950*/  HMMA.16816.F32 R56, R96.reuse, R58, RZ ;  /* 0x0000003a6038723c */ /* 0x040fe400000018ff */
[----:B------:R-:W2:Y:S06]  /*3960*/  MUFU.EX2 R0, R0 ;  /* 0x0000000000007308 */ /* 0x000eac0000000800 */
[C---:B------:R-:W-:Y:S02]  /*3970*/  HMMA.16816.F32 R120, R96.reuse, R116, RZ ;  /* 0x000000746078723c */ /* 0x040fe400000018ff */
[----:B------:R-:W4:Y:S06]  /*3980*/  MUFU.EX2 R179, R179 ;  /* 0x000000b300b37308 */ /* 0x000f2c0000000800 */
        /* <DEDUP_REMOVED lines=20> */
[C---:B------:R-:W-:Y:S08]  /*3ad0*/  HMMA.16816.F32 R48, R96.reuse, R50, RZ ;  /* 0x000000326030723c */ /* 0x040ff000000018ff */
[C---:B------:R-:W-:Y:S08]  /*3ae0*/  HMMA.16816.F32 R64, R96.reuse, R66, RZ ;  /* 0x000000426040723c */ /* 0x040ff000000018ff */
[C---:B------:R-:W-:Y:S08]  /*3af0*/  HMMA.16816.F32 R72, R96.reuse, R74, RZ ;  /* 0x0000004a6048723c */ /* 0x040ff000000018ff */
[C---:B------:R-:W-:Y:S08]  /*3b00*/  HMMA.16816.F32 R80, R96.reuse, R82, RZ ;  /* 0x000000526050723c */ /* 0x040ff000000018ff */
[C---:B------:R-:W-:Y:S08]  /*3b10*/  HMMA.16816.F32 R88, R96.reuse, R90, RZ ;  /* 0x0000005a6058723c */ /* 0x040ff000000018ff */
[C---:B---3--:R-:W-:Y:S07]  /*3b20*/  HMMA.16816.F32 R92, R96.reuse, R4, RZ ;  /* 0x00000004605c723c */ /* 0x048fee00000018ff */
[----:B------:R-:W-:Y:S01]  /*3b30*/  F2FP.PACK_AB R4, R152, R157 ;  /* 0x0000009d9804723e */ /* 0x000fe200000000ff */
[----:B------:R-:W-:Y:S01]  /*3b40*/  HMMA.16816.F32 R96, R96, R6, RZ ;  /* 0x000000066060723c */ /* 0x000fe200000018ff */
[----:B-1----:R-:W-:Y:S01]  /*3b50*/  F2FP.PACK_AB R5, R150, R155 ;  /* 0x0000009b9605723e */ /* 0x002fe200000000ff */
[----:B------:R-:W-:-:S02]  /*3b60*/  FADD.FTZ R157, R157, R156 ;  /* 0x0000009c9d9d7221 */ /* 0x000fc40000010000 */
[----:B------:R-:W-:Y:S02]  /*3b70*/  FADD.FTZ R155, R155, R154 ;  /* 0x0000009a9b9b7221 */ /* 0x000fe40000010000 */
[----:B------:R-:W-:Y:S01]  /*3b80*/  FADD.FTZ R152, R152, R157 ;  /* 0x0000009d98987221 */ /* 0x000fe20000010000 */
[----:B------:R-:W-:Y:S01]  /*3b90*/  F2FP.PACK_AB R6, R2, R151 ;  /* 0x000000970206723e */ /* 0x000fe200000000ff */
[----:B------:R-:W-:Y:S01]  /*3ba0*/  FADD.FTZ R150, R150, R155 ;  /* 0x0000009b96967221 */ /* 0x000fe20000010000 */
[----:B--2---:R-:W-:Y:S01]  /*3bb0*/  F2FP.PACK_AB R7, R0, R149 ;  /* 0x000000950007723e */ /* 0x004fe200000000ff */
[----:B------:R-:W-:Y:S02]  /*3bc0*/  FADD.FTZ R151, R151, R152 ;  /* 0x0000009897977221 */ /* 0x000fe40000010000 */
[----:B------:R-:W-:Y:S02]  /*3bd0*/  FADD.FTZ R149, R149, R150 ;  /* 0x0000009695957221 */ /* 0x000fe40000010000 */
[----:B------:R-:W-:-:S02]  /*3be0*/  FADD.FTZ R151, R2, R151 ;  /* 0x0000009702977221 */ /* 0x000fc40000010000 */
[----:B------:R-:W-:Y:S01]  /*3bf0*/  HMMA.16816.F32 R36, R4, R8, R36 ;  /* 0x000000080424723c */ /* 0x000fe20000001824 */
        /* <DEDUP_REMOVED lines=33> */
[C---:B------:R-:W-:Y:S08]  /*3e10*/  HMMA.16816.F32 R92, R4.reuse, R12, R92 ;  /* 0x0000000c045c723c */ /* 0x040ff0000000185c */
[----:B------:R-:W-:Y:S01]  /*3e20*/  HMMA.16816.F32 R96, R4, R14, R96 ;  /* 0x0000000e0460723c */ /* 0x000fe20000001860 */
[----:B------:R-:W3:Y:S06]  /*3e30*/  LDSM.16.MT88.4 R12, [R185+0x3100] ;  /* 0x00310000b90c783b */ /* 0x000eec0000004200 */
[----:B------:R-:W-:Y:S01]  /*3e40*/  F2FP.PACK_AB R4, R167, R164 ;  /* 0x000000a4a704723e */ /* 0x000fe200000000ff */
[----:B------:R-:W-:Y:S01]  /*3e50*/  FADD.FTZ R164, R164, R151 ;  /* 0x00000097a4a47221 */ /* 0x000fe20000010000 */
[----:B----4-:R-:W-:Y:S01]  /*3e60*/  F2FP.PACK_AB R5, R179, R172 ;  /* 0x000000acb305723e */ /* 0x010fe200000000ff */
[----:B------:R-:W-:Y:S01]  /*3e70*/  FADD.FTZ R172, R172, R149 ;  /* 0x00000095acac7221 */ /* 0x000fe20000010000 */
[----:B------:R-:W-:Y:S01]  /*3e80*/  F2FP.PACK_AB R6, R166, R165 ;  /* 0x000000a5a606723e */ /* 0x000fe200000000ff */
[----:B------:R-:W-:Y:S01]  /*3e90*/  FADD.FTZ R164, R167, R164 ;  /* 0x000000a4a7a47221 */ /* 0x000fe20000010000 */
[----:B-----5:R-:W-:Y:S01]  /*3ea0*/  F2FP.PACK_AB R7, R181, R174 ;  /* 0x000000aeb507723e */ /* 0x020fe200000000ff */
        /* <DEDUP_REMOVED lines=94> */
[----:B------:R-:W-:Y:S01]  /*4490*/  SEL R10, RZ, 0x10, P4 ;  /* 0x00000010ff0a7807 */ /* 0x000fe20002000000 */
[C---:B------:R-:W-:Y:S01]  /*44a0*/  IMAD.SHL.U32 R2, R206.reuse, 0x2, RZ ;  /* 0x00000002ce027824 */ /* 0x040fe200078e00ff */
[----:B------:R-:W-:Y:S01]  /*44b0*/  SHF.L.U64.HI R145, R206, 0x1, R145 ;  /* 0x00000001ce917819 */ /* 0x000fe20000010291 */
[----:B------:R-:W-:Y:S01]  /*44c0*/  IMAD R197, R0, c[0x0][0x2b8], R197 ;  /* 0x0000ae0000c57a24 */ /* 0x000fe200078e02c5 */
[----:B------:R-:W-:Y:S01]  /*44d0*/  IADD3 R14, -R10, 0x10, RZ ;  /* 0x000000100a0e7810 */ /* 0x000fe20007ffe1ff */
[C---:B------:R-:W-:Y:S01]  /*44e0*/  IMAD.SHL.U32 R12, R199.reuse, 0x2, RZ ;  /* 0x00000002c70c7824 */ /* 0x040fe200078e00ff */
[----:B------:R-:W-:Y:S01]  /*44f0*/  SHF.L.U64.HI R13, R199, 0x1, R134 ;  /* 0x00000001c70d7819 */ /* 0x000fe20000010286 */
[----:B------:R-:W-:Y:S01]  /*4500*/  IMAD.WIDE.U32 R4, R197, c[0x0][0x1e0], RZ ;  /* 0x00007800c5047a25 */ /* 0x000fe200078e00ff */
[----:B------:R-:W-:-:S02]  /*4510*/  SHF.R.S32.HI R0, RZ, 0x1f, R197 ;  /* 0x0000001fff007819 */ /* 0x000fc400000114c5 */
[----:B------:R-:W-:Y:S01]  /*4520*/  LOP3.LUT R14, R14, 0xf, RZ, 0xc0, !PT ;  /* 0x0000000f0e0e7812 */ /* 0x000fe200078ec0ff */
[----:B------:R-:W-:Y:S01]  /*4530*/  IMAD.MOV.U32 R8, RZ, RZ, R4 ;  /* 0x000000ffff087224 */ /* 0x000fe200078e0004 */
[----:B------:R-:W-:Y:S01]  /*4540*/  SHF.L.U64.HI R11, R198, 0x1, R133 ;  /* 0x00000001c60b7819 */ /* 0x000fe20000010285 */
[----:B------:R-:W-:-:S04]  /*4550*/  IMAD R0, R0, c[0x0][0x1e0], RZ ;  /* 0x0000780000007a24 */ /* 0x000fc800078e02ff */
[----:B------:R-:W-:-:S04]  /*4560*/  IMAD R0, R197, c[0x0][0x1e4], R0 ;  /* 0x00007900c5007a24 */ /* 0x000fc800078e0200 */
[----:B------:R-:W-:Y:S01]  /*4570*/  IMAD.IADD R9, R5, 0x1, R0 ;  /* 0x0000000105097824 */ /* 0x000fe200078e0200 */
[----:B------:R-:W-:-:S04]  /*4580*/  SEL R0, RZ, 0x10, P5 ;  /* 0x00000010ff007807 */ /* 0x000fc80002800000 */
[----:B------:R-:W-:-:S04]  /*4590*/  IADD3 R16, -R0, 0x10, RZ ;  /* 0x0000001000107810 */ /* 0x000fc80007ffe1ff */
[----:B------:R-:W-:Y:S02]  /*45a0*/  LOP3.LUT R16, R16, 0xf, RZ, 0xc0, !PT ;  /* 0x0000000f10107812 */ /* 0x000fe400078ec0ff */
[----:B--2---:R-:W-:Y:S01]  /*45b0*/  SHF.R.S32.HI R5, RZ, 0x1f, R196 ;  /* 0x0000001fff057819 */ /* 0x004fe200000114c4 */
[----:B------:R-:W-:-:S04]  /*45c0*/  IMAD.WIDE.U32 R8, R196, c[0x0][0x1f0], R8 ;  /* 0x00007c00c4087a25 */ /* 0x000fc800078e0008 */
[----:B------:R-:W-:Y:S01]  /*45d0*/  IMAD R5, R5, c[0x0][0x1f0], RZ ;  /* 0x00007c0005057a24 */ /* 0x000fe200078e02ff */
[----:B------:R-:W-:Y:S02]  /*45e0*/  IADD3 R7, P0, R8, UR14, RZ ;  /* 0x0000000e08077c10 */ /* 0x000fe4000ff1e0ff */
[----:B------:R-:W-:Y:S01]  /*45f0*/  IADD3 R8, -R144, 0x10, RZ ;  /* 0x0000001090087810 */ /* 0x000fe20007ffe1ff */
[----:B------:R-:W-:-:S03]  /*4600*/  IMAD R4, R196, c[0x0][0x1f4], R5 ;  /* 0x00007d00c4047a24 */ /* 0x000fc600078e0205 */
[----:B------:R-:W-:Y:S02]  /*4610*/  LOP3.LUT R8, R8, 0xf, RZ, 0xc0, !PT ;  /* 0x0000000f08087812 */ /* 0x000fe400078ec0ff */
[----:B------:R-:W-:Y:S01]  /*4620*/  IADD3.X R4, R9, UR7, R4, P0, !PT ;  /* 0x0000000709047c10 */ /* 0x000fe200087fe404 */
[----:B------:R-:W-:Y:S01]  /*4630*/  IMAD.SHL.U32 R9, R198, 0x2, RZ ;  /* 0x00000002c6097824 */ /* 0x000fe200078e00ff */
[----:B------:R-:W-:-:S04]  /*4640*/  LEA R5, P0, R7, c[0x0][0x1c8], 0x1 ;  /* 0x0000720007057a11 */ /* 0x000fc800078008ff */
[----:B------:R-:W-:Y:S02]  /*4650*/  LEA.HI.X R4, R7, c[0x0][0x1cc], R4, 0x1, P0 ;  /* 0x0000730007047a11 */ /* 0x000fe400000f0c04 */
[----:B------:R-:W1:Y:S04]  /*4660*/  SHFL.IDX PT, R7, R5, 0x1, 0x181f ;  /* 0x00381f0005077f89 */ /* 0x000e6800000e0000 */
[----:B------:R-:W2:Y:S04]  /*4670*/  SHFL.IDX PT, R6, R4, 0x1, 0x181f ;  /* 0x00381f0004067f89 */ /* 0x000ea800000e0000 */
[----:B------:R-:W3:Y:S04]  /*4680*/  SHFL.IDX PT, R5, R5, RZ, 0x181f ;  /* 0x00181fff05057589 */ /* 0x000ee800000e0000 */
[----:B------:R-:W4:Y:S01]  /*4690*/  SHFL.IDX PT, R4, R4, RZ, 0x181f ;  /* 0x00181fff04047589 */ /* 0x000f2200000e0000 */
[----:B-1----:R-:W-:-:S04]  /*46a0*/  IADD3 R16, P2, P0, R16, R7, R2 ;  /* 0x0000000710107210 */ /* 0x002fc8000785e002 */
[----:B--2---:R-:W-:Y:S02]  /*46b0*/  IADD3.X R17, RZ, R6, R145, P2, P0 ;  /* 0x00000006ff117210 */ /* 0x004fe400017e0491 */
[----:B------:R-:W-:-:S04]  /*46c0*/  IADD3 R14, P2, P0, R14, R7, R12 ;  /* 0x000000070e0e7210 */ /* 0x000fc8000785e00c */
[----:B------:R-:W-:Y:S02]  /*46d0*/  IADD3.X R15, RZ, R6, R13, P2, P0 ;  /* 0x00000006ff0f7210 */ /* 0x000fe400017e040d */
[----:B------:R-:W-:-:S04]  /*46e0*/  IADD3 R18, P2, P0, R8, R7, R9 ;  /* 0x0000000708127210 */ /* 0x000fc8000785e009 */
[----:B------:R-:W-:Y:S02]  /*46f0*/  IADD3.X R19, RZ, R6, R11, P2, P0 ;  /* 0x00000006ff137210 */ /* 0x000fe400017e040b */
[----:B---3--:R-:W-:-:S05]  /*4700*/  IADD3 R6, P0, R5, R2, RZ ;  /* 0x0000000205067210 */ /* 0x008fca0007f1e0ff */
[----:B----4-:R-:W-:Y:S01]  /*4710*/  IMAD.X R7, R4, 0x1, R145, P0 ;  /* 0x0000000104077824 */ /* 0x010fe200000e0691 */
        /* <DEDUP_REMOVED lines=13> */
.L_x_736:
[----:B------:R-:W-:Y:S01]  /*47f0*/  ISETP.GE.AND P0, PT, R148, 0x41, PT ;  /* 0x000000419400780c */ /* 0x000fe20003f06270 */
[----:B------:R-:W0:-:S12]  /*4800*/  LDGDEPBAR ;  /* 0x00000000000079af */ /* 0x000e180000000000 */
[----:B------:R-:W-:Y:S05]  /*4810*/  @!P0 BRA `(.L_x_737) ;  /* 0x0000306000008947 */ /* 0x000fea0003800000 */
[----:B------:R-:W-:Y:S01]  /*4820*/  SHF.L.U64.HI R212, R198, 0x1, R133 ;  /* 0x00000001c6d47819 */ /* 0x000fe20000010285 */
[----:B------:R-:W-:Y:S01]  /*4830*/  IMAD.MOV.U32 R0, RZ, RZ, R3 ;  /* 0x000000ffff007224 */ /* 0x000fe200078e0003 */
[----:B------:R-:W-:Y:S01]  /*4840*/  IADD3 R216, R146, -0x2, RZ ;  /* 0xfffffffe92d87810 */ /* 0x000fe20007ffe0ff */
[----:B------:R-:W-:Y:S01]  /*4850*/  IMAD.MOV.U32 R133, RZ, RZ, R132 ;  /* 0x000000ffff857224 */ /* 0x000fe200078e0084 */
[C---:B------:R-:W-:Y:S01]  /*4860*/  SHF.L.U64.HI R214, R199.reuse, 0x1, R134 ;  /* 0x00000001c7d67819 */ /* 0x040fe20000010286 */
[----:B------:R-:W-:Y:S01]  /*4870*/  IMAD.SHL.U32 R211, R198, 0x2, RZ ;  /* 0x00000002c6d37824 */ /* 0x000fe200078e00ff */
[----:B------:R-:W-:Y:S01]  /*4880*/  SHF.L.U32 R213, R199, 0x1, RZ ;  /* 0x00000001c7d57819 */ /* 0x000fe200000006ff */
[----:B------:R-:W-:Y:S02]  /*4890*/  UMOV UR11, URZ ;  /* 0x0000003f000b7c82 */ /* 0x000fe40008000000 */
[----:B------:R-:W-:Y:S02]  /*48a0*/  UMOV UR5, 0x1 ;  /* 0x0000000100057882 */ /* 0x000fe40000000000 */
[----:B------:R-:W-:-:S03]  /*48b0*/  SEL R134, R135, 0xffffffe0, !P1 ;  /* 0xffffffe087867807 */ /* 0x000fc60004800000 */
.L_x_740:
[----:B------:R-:W-:Y:S04]  /*48c0*/  DEPBAR.LE SB0, 0x2 ;  /* 0x000080800000791a */ /* 0x000fe80000000000 */
[----:B------:R-:W-:Y:S01]  /*48d0*/  BAR.SYNC.DEFER_BLOCKING 0x0 ;  /* 0x0000000000007b1d */ /* 0x000fe20000010000 */
[----:B------:R-:W-:Y:S01]  /*48e0*/  UIMAD UR4, UR5, 0x6000, URZ ;  /* 0x00006000050478a4 */ /* 0x000fe2000f8e023f */
[----:B------:R-:W-:Y:S05]  /*48f0*/  ISETP.NE.AND P0, PT, R216, RZ, PT ;  /* 0x000000ffd800720c */ /* 0x000fea0003f05270 */
[----:B------:R-:W-:Y:S05]  /*4900*/  IADD3 R180, R192, UR4, RZ ;  /* 0x00000004c0b47c10 */ /* 0x000fea000fffe0ff */
[----:B------:R-:W-:Y:S01]  /*4910*/  IMAD.IADD R132, R134, 0x1, R180 ;  /* 0x0000000186847824 */ /* 0x000fe200078e02b4 */
[----:B------:R2:W3:Y:S04]  /*4920*/  LDSM.16.M88.4 R136, [R191] ;  /* 0x00000000bf88783b */ /* 0x0004e80000000200 */
[----:B------:R2:W4:Y:S04]  /*4930*/  LDSM.16.M88.4 R140, [R192+UR4+0xc100] ;  /* 0x00c10004c08c783b */ /* 0x0005280008000200 */
[----:B-1----:R2:W1:Y:S04]  /*4940*/  LDSM.16.M88.4 R144, [R192+UR4+0xc900] ;  /* 0x00c90004c090783b */ /* 0x0024680008000200 */
[----:B------:R2:W1:Y:S04]  /*4950*/  LDSM.16.M88.4 R148, [R192+UR4+0xd100] ;  /* 0x00d10004c094783b */ /* 0x0004680008000200 */
[----:B------:R2:W1:Y:S04]  /*4960*/  LDSM.16.M88.4 R152, [R192+UR4+0xd900] ;  /* 0x00d90004c098783b */ /* 0x0004680008000200 */
[----:B------:R2:W1:Y:S04]  /*4970*/  LDSM.16.M88.4 R156, [R189] ;  /* 0x00000000bd9c783b */ /* 0x0004680000000200 */
[----:B------:R2:W1:Y:S04]  /*4980*/  LDSM.16.M88.4 R160, [R132+0xc100] ;  /* 0x00c1000084a0783b */ /* 0x0004680000000200 */
[----:B------:R2:W1:Y:S04]  /*4990*/  LDSM.16.M88.4 R164, [R132+0xc900] ;  /* 0x00c9000084a4783b */ /* 0x0004680000000200 */
[----:B------:R2:W1:Y:S04]  /*49a0*/  LDSM.16.M88.4 R168, [R132+0xd100] ;  /* 0x00d1000084a8783b */ /* 0x0004680000000200 */
[----:B------:R2:W1:Y:S01]  /*49b0*/  LDSM.16.M88.4 R172, [R132+0xd900] ;  /* 0x00d9000084ac783b */ /* 0x0004620000000200 */
[----:B------:R-:W-:-:S05]  /*49c0*/  @!P0 BRA `(.L_x_738) ;  /* 0x0000031000008947 */ /* 0x000fca0003800000 */
[----:B------:R-:W-:Y:S01]  /*49d0*/  SHF.R.S32.HI R3, RZ, 0x1f, R197 ;  /* 0x0000001fff037819 */ /* 0x000fe200000114c5 */
[----:B------:R-:W-:Y:S01]  /*49e0*/  IMAD.WIDE.U32 R4, R197, c[0x0][0x208], RZ ;  /* 0x00008200c5047a25 */ /* 0x000fe200078e00ff */
[----:B------:R-:W-:Y:S02]  /*49f0*/  SHF.R.S32.HI R2, RZ, 0x1f, R196 ;  /* 0x0000001fff027819 */ /* 0x000fe400000114c4 */
[----:B------:R-:W-:Y:S01]  /*4a00*/  SEL R6, RZ, 0x10, P5 ;  /* 0x00000010ff067807 */ /* 0x000fe20002800000 */
[----:B------:R-:W-:Y:S02]  /*4a10*/  IMAD R3, R3, c[0x0][0x208], RZ ;  /* 0x0000820003037a24 */ /* 0x000fe400078e02ff */
[----:B------:R-:W-:Y:S01]  /*4a20*/  IMAD R2, R2, c[0x0][0x218], RZ ;  /* 0x0000860002027a24 */ /* 0x000fe200078e02ff */
[C---:B------:R-:W-:Y:S01]  /*4a30*/  IADD3 R12, -R6.reuse, 0x10, RZ ;  /* 0x00000010060c7810 */ /* 0x040fe20007ffe1ff */
[----:B------:R-:W-:Y:S01]  /*4a40*/  IMAD R3, R197, c[0x0][0x20c], R3 ;  /* 0x00008300c5037a24 */ /* 0x000fe200078e0203 */
[----:B------:R-:W-:Y:S01]  /*4a50*/  ISETP.NE.U32.AND P2, PT, R6, RZ, PT ;  /* 0x000000ff0600720c */ /* 0x000fe20003f45070 */
[----:B------:R-:W-:Y:S01]  /*4a60*/  IMAD R2, R196, c[0x0][0x21c], R2 ;  /* 0x00008700c4027a24 */ /* 0x000fe200078e0202 */
[----:B------:R-:W-:Y:S01]  /*4a70*/  LOP3.LUT R12, R12, 0xf, RZ, 0xc0, !PT ;  /* 0x0000000f0c0c7812 */ /* 0x000fe200078ec0ff */
[----:B------:R-:W-:Y:S04]  /*4a80*/  IMAD.IADD R5, R5, 0x1, R3 ;  /* 0x0000000105057824 */ /* 0x000fe800078e0203 */
[----:B------:R-:W-:Y:S05]  /*4a90*/  IMAD.WIDE.U32 R4, R196, c[0x0][0x218], R4 ;  /* 0x00008600c4047a25 */ /* 0x000fea00078e0004 */
[----:B------:R-:W-:Y:S04]  /*4aa0*/  IADD3 R3, P0, R4, UR16, RZ ;  /* 0x0000001004037c10 */ /* 0x000fe8000ff1e0ff */
[----:B------:R-:W-:Y:S02]  /*4ab0*/  IADD3.X R2, R5, UR10, R2, P0, !PT ;  /* 0x0000000a05027c10 */ /* 0x000fe400087fe402 */
[C---:B------:R-:W-:Y:S02]  /*4ac0*/  LEA R14, P0, R3.reuse, c[0x0][0x1f8], 0x1 ;  /* 0x00007e00030e7a11 */ /* 0x040fe400078008ff */
[----:B------:R-:W-:Y:S02]  /*4ad0*/  SEL R5, RZ, 0x10, P4 ;  /* 0x00000010ff057807 */ /* 0x000fe40002000000 */
[----:B------:R-:W-:Y:S01]  /*4ae0*/  LEA.HI.X R10, R3, c[0x0][0x1fc], R2, 0x1, P0 ;  /* 0x00007f00030a7a11 */ /* 0x000fe200000f0c02 */
[----:B------:R-:W5:Y:S01]  /*4af0*/  SHFL.IDX PT, R7, R14, 0x1, 0x181f ;  /* 0x00381f000e077f89 */ /* 0x000f6200000e0000 */
[----:B------:R-:W-:Y:S02]  /*4b00*/  SEL R3, RZ, 0x10, P6 ;  /* 0x00000010ff037807 */ /* 0x000fe40003000000 */
[----:B------:R-:W-:Y:S01]  /*4b10*/  IADD3 R4, -R5, 0x10, RZ ;  /* 0x0000001005047810 */ /* 0x000fe20007ffe1ff */
[----:B------:R-:W2:Y:S01]  /*4b20*/  SHFL.IDX PT, R9, R10, 0x1, 0x181f ;  /* 0x00381f000a097f89 */ /* 0x000ea200000e0000 */
[----:B------:R-:W-:Y:S02]  /*4b30*/  IADD3 R2, -R3, 0x10, RZ ;  /* 0x0000001003027810 */ /* 0x000fe40007ffe1ff */
[----:B------:R-:W-:Y:S01]  /*4b40*/  LOP3.LUT R4, R4, 0xf, RZ, 0xc0, !PT ;  /* 0x0000000f04047812 */ /* 0x000fe200078ec0ff */
[----:B------:R4:W3:Y:S01]  /*4b50*/  SHFL.IDX PT, R8, R14, RZ, 0x181f ;  /* 0x00181fff0e087589 */ /* 0x0008e200000e0000 */
[----:B------:R-:W-:Y:S03]  /*4b60*/  LOP3.LUT R2, R2, 0xf, RZ, 0xc0, !PT ;  /* 0x0000000f02027812 */ /* 0x000fe600078ec0ff */
[----:B------:R-:W1:Y:S01]  /*4b70*/  SHFL.IDX PT, R11, R10, RZ, 0x181f ;  /* 0x00181fff0a0b7589 */ /* 0x000e6200000e0000 */
[----:B-----5:R-:W-:Y:S04]  /*4b80*/  IADD3 R12, P1, P0, R12, R7, R208 ;  /* 0x000000070c0c7210 */ /* 0x020fe8000783e0d0 */
[----:B--2---:R-:W-:Y:S02]  /*4b90*/  IADD3.X R13, RZ, R9, R209, P1, P0 ;  /* 0x00000009ff0d7210 */ /* 0x004fe40000fe04d1 */
[----:B----4-:R-:W-:Y:S04]  /*4ba0*/  IADD3 R14, P1, P0, R4, R7, R213 ;  /* 0x00000007040e7210 */ /* 0x010fe8000783e0d5 */
[----:B------:R-:W-:Y:S02]  /*4bb0*/  IADD3.X R15, RZ, R9, R214, P1, P0 ;  /* 0x00000009ff0f7210 */ /* 0x000fe40000fe04d6 */
[----:B------:R-:W-:Y:S01]  /*4bc0*/  IADD3 R16, P1, P0, R2, R7, R211 ;  /* 0x0000000702107210 */ /* 0x000fe2000783e0d3 */
[----:B------:R-:W-:Y:S03]  /*4bd0*/  IMAD.U32 R2, RZ, RZ, UR11 ;  /* 0x0000000bff027e24 */ /* 0x000fe6000f8e00ff */
[----:B------:R-:W-:Y:S01]  /*4be0*/  IADD3.X R17, RZ, R9, R212, P1, P0 ;  /* 0x00000009ff117210 */ /* 0x000fe20000fe04d4 */
[----:B------:R-:W-:Y:S01]  /*4bf0*/  IMAD R7, R2, 0x6000, R195 ;  /* 0x0000600002077824 */ /* 0x000fe200078e02c3 */
[----:B---3--:R-:W-:Y:S02]  /*4c00*/  IADD3 R20, P1, R208, R8, RZ ;  /* 0x00000008d0147210 */ /* 0x008fe40007f3e0ff */
[C---:B------:R-:W-:Y:S03]  /*4c10*/  IADD3 R18, P0, R8.reuse, R213, RZ ;  /* 0x000000d508127210 */ /* 0x040fe60007f1e0ff */
[----:B-1----:R-:W-:Y:S01]  /*4c20*/  IMAD.X R21, R209, 0x1, R11, P1 ;  /* 0x00000001d1157824 */ /* 0x002fe200008e060b */
[----:B------:R-:W-:Y:S01]  /*4c30*/  ISETP.NE.U32.AND P1, PT, R5, RZ, PT ;  /* 0x000000ff0500720c */ /* 0x000fe20003f25070 */
[C---:B------:R-:W-:Y:S01]  /*4c40*/  IMAD.X R19, R11.reuse, 0x1, R214, P0 ;  /* 0x000000010b137824 */ /* 0x040fe200000e06d6 */
[----:B------:R-:W-:Y:S02]  /*4c50*/  IADD3 R8, P0, R8, R211, RZ ;  /* 0x000000d308087210 */ /* 0x000fe40007f1e0ff */
[----:B------:R1:W-:Y:S03]  /*4c60*/  LDGSTS.E.BYPASS.LTC128B.128 [R7], [R20.64], !P5 ;  /* 0x0000000014077fae */ /* 0x0003e6000e901d4c */
[----:B------:R-:W-:Y:S01]  /*4c70*/  IMAD.X R9, R11, 0x1, R212, P0 ;  /* 0x000000010b097824 */ /* 0x000fe200000e06d4 */
[----:B------:R1:W-:Y:S01]  /*4c80*/  LDGSTS.E.BYPASS.LTC128B.128 [R7+0x2000], [R18.64], !P4 ;  /* 0x0200000012077fae */ /* 0x0003e2000e101d4c */
[----:B------:R-:W-:Y:S03]  /*4c90*/  ISETP.NE.U32.AND P0, PT, R3, RZ, PT ;  /* 0x000000ff0300720c */ /* 0x000fe60003f05070 */
[----:B------:R1:W-:Y:S04]  /*4ca0*/  LDGSTS.E.BYPASS.LTC128B.128 [R7+0x4000], [R8.64], !P6 ;  /* 0x0400000008077fae */ /* 0x0003e8000f101d4c */
[----:B------:R1:W-:Y:S04]  /*4cb0*/  LDGSTS.E.BYPASS.LTC128B.128.ZFILL [R7+0x1000], [R12.64], P2 ;  /* 0x010000000c077fae */ /* 0x0003e80009141d4c */
[----:B------:R1:W-:Y:S04]  /*4cc0*/  LDGSTS.E.BYPASS.LTC128B.128.ZFILL [R7+0x3000], [R14.64], P1 ;  /* 0x030000000e077fae */ /* 0x0003e80008941d4c */
[----:B------:R1:W-:Y:S02]  /*4cd0*/  LDGSTS.E.BYPASS.LTC128B.128.ZFILL [R7+0x5000], [R16.64], P0 ;  /* 0x0500000010077fae */ /* 0x0003e40008141d4c */
.L_x_738:
[C---:B-1-34-:R-:W-:Y:S01]  /*4ce0*/  HMMA.16816.F32 R4, R136.reuse, R140, RZ ;  /* 0x0000008c8804723c */ /* 0x05afe200000018ff */
[----:B------:R-:W0:Y:S01]  /*4cf0*/  LDGDEPBAR ;  /* 0x00000000000079af */ /* 0x000e220000000000 */
[----:B------:R-:W-:Y:S01]  /*4d00*/  UIADD3 UR18, UR11, 0x1, URZ ;  /* 0x000000010b127890 */ /* 0x000fe2000fffe03f */
[----:B------:R-:W-:Y:S01]  /*4d10*/  ISETP.GE.AND P0, PT, R216, 0x2, PT ;  /* 0x00000002d800780c */ /* 0x000fe20003f06270 */
[----:B------:R-:W-:Y:S01]  /*4d20*/  UISETP.GE.AND UP0, UPT, UR11, 0x1, UPT ;  /* 0x000000010b00788c */ /* 0x000fe2000bf06270 */
[C---:B------:R-:W-:Y:S02]  /*4d30*/  IADD3 R193, R187.reuse, R180, RZ ;  /* 0x000000b4bbc17210 */ /* 0x040fe40007ffe0ff */
[----:B------:R-:W-:Y:S01]  /*4d40*/  IADD3 R2, R187, R132, RZ ;  /* 0x00000084bb027210 */ /* 0x000fe20007ffe0ff */
[C---:B------:R-:W-:Y:S01]  /*4d50*/  HMMA.16816.F32 R8, R136.reuse, R142, RZ ;  /* 0x0000008e8808723c */ /* 0x040fe200000018ff */
[----:B------:R-:W-:Y:S01]  /*4d60*/  LDSM.16.M88.4 R140, [R188] ;  /* 0x00000000bc8c783b */ /* 0x000fe20000000200 */
[----:B------:R-:W-:Y:S02]  /*4d70*/  USEL UR11, UR18, URZ, !UP0 ;  /* 0x0000003f120b7287 */ /* 0x000fe4000c000000 */
[----:B------:R-:W-:Y:S04]  /*4d80*/  IADD3 R3, R134, R180, R187 ;  /* 0x000000b486037210 */ /* 0x000fe80007ffe0bb */
[C---:B------:R-:W-:Y:S01]  /*4d90*/  HMMA.16816.F32 R12, R136.reuse, R144, RZ ;  /* 0x00000090880c723c */ /* 0x040fe200000018ff */
[----:B------:R-:W-:Y:S07]  /*4da0*/  LDSM.16.M88.4 R176, [R193+0xe100] ;  /* 0x00e10000c1b0783b */ /* 0x000fee0000000200 */
[C---:B------:R-:W-:Y:S01]  /*4db0*/  HMMA.16816.F32 R16, R136.reuse, R146, RZ ;  /* 0x000000928810723c */ /* 0x040fe200000018ff */
[----:B------:R-:W1:Y:S07]  /*4dc0*/  LDSM.16.M88.4 R144, [R193+0xc100] ;  /* 0x00c10000c190783b */ /* 0x000e6e0000000200 */
[C---:B------:R-:W-:Y:S01]  /*4dd0*/  HMMA.16816.F32 R20, R136.reuse, R148, RZ ;  /* 0x000000948814723c */ /* 0x040fe200000018ff */
[----:B------:R-:W-:Y:S07]  /*4de0*/  LDSM.16.M88.4 R180, [R192+UR4+0x10100] ;  /* 0x01010004c0b4783b */ /* 0x000fee0008000200 */
[C---:B------:R-:W-:Y:S01]  /*4df0*/  HMMA.16816.F32 R24, R136.reuse, R150, RZ ;  /* 0x000000968818723c */ /* 0x040fe200000018ff */
[----:B------:R-:W-:Y:S07]  /*4e00*/  LDSM.16.M88.4 R148, [R193+0xd100] ;  /* 0x00d10000c194783b */ /* 0x000fee0000000200 */
[C---:B------:R-:W-:Y:S08]  /*4e10*/  HMMA.16816.F32 R28, R136.reuse, R152, RZ ;  /* 0x00000098881c723c */ /* 0x040ff000000018ff */
[----:B------:R-:W-:Y:S01]  /*4e20*/  HMMA.16816.F32 R32, R136, R154, RZ ;  /* 0x0000009a8820723c */ /* 0x000fe200000018ff */
[----:B------:R-:W3:Y:S07]  /*4e30*/  LDSM.16.M88.4 R136, [R193+0xc900] ;  /* 0x00c90000c188783b */ /* 0x000eee0000000200 */
[C---:B------:R-:W-:Y:S01]  /*4e40*/  HMMA.16816.F32 R4, R156.reuse, R160, R4 ;  /* 0x000000a09c04723c */ /* 0x040fe20000001804 */
[----:B------:R-:W4:Y:S07]  /*4e50*/  LDSM.16.M88.4 R152, [R193+0xd900] ;  /* 0x00d90000c198783b */ /* 0x000f2e0000000200 */
[C---:B------:R-:W-:Y:S01]  /*4e60*/  HMMA.16816.F32 R8, R156.reuse, R162, R8 ;  /* 0x000000a29c08723c */ /* 0x040fe20000001808 */
[----:B------:R-:W-:Y:S07]  /*4e70*/  LDSM.16.M88.4 R160, [R186] ;  /* 0x00000000baa0783b */ /* 0x000fee0000000200 */
[C---:B------:R-:W-:Y:S08]  /*4e80*/  HMMA.16816.F32 R12, R156.reuse, R164, R12 ;  /* 0x000000a49c0c723c */ /* 0x040ff0000000180c */
[C---:B------:R-:W-:Y:S01]  /*4e90*/  HMMA.16816.F32 R16, R156.reuse, R166, R16 ;  /* 0x000000a69c10723c */ /* 0x040fe20000001810 */
[----:B------:R-:W5:Y:S07]  /*4ea0*/  LDSM.16.M88.4 R164, [R2+0xc100] ;  /* 0x00c1000002a4783b */ /* 0x000f6e0000000200 */
[C---:B------:R-:W-:Y:S08]  /*4eb0*/  HMMA.16816.F32 R20, R156.reuse, R168, R20 ;  /* 0x000000a89c14723c */ /* 0x040ff00000001814 */
[C---:B------:R-:W-:Y:S01]  /*4ec0*/  HMMA.16816.F32 R24, R156.reuse, R170, R24 ;  /* 0x000000aa9c18723c */ /* 0x040fe20000001818 */
[----:B------:R-:W-:Y:S07]  /*4ed0*/  LDSM.16.M88.4 R168, [R132+0xe100] ;  /* 0x00e1000084a8783b */ /* 0x000fee0000000200 */
[C---:B------:R-:W-:Y:S08]  /*4ee0*/  HMMA.16816.F32 R28, R156.reuse, R172, R28 ;  /* 0x000000ac9c1c723c */ /* 0x040ff0000000181c */
[----:B------:R-:W-:Y:S01]  /*4ef0*/  HMMA.16816.F32 R32, R156, R174, R32 ;  /* 0x000000ae9c20723c */ /* 0x000fe20000001820 */
[----:B------:R-:W2:Y:S07]  /*4f00*/  LDSM.16.M88.4 R156, [R2+0xc900] ;  /* 0x00c90000029c783b */ /* 0x000eae0000000200 */
[C---:B-1----:R-:W-:Y:S01]  /*4f10*/  HMMA.16816.F32 R4, R140.reuse, R144, R4 ;  /* 0x000000908c04723c */ /* 0x042fe20000001804 */
[----:B------:R-:W-:Y:S07]  /*4f20*/  LDSM.16.M88.4 R172, [R132+0xe900] ;  /* 0x00e9000084ac783b */ /* 0x000fee0000000200 */
[C---:B------:R-:W-:Y:S01]  /*4f30*/  HMMA.16816.F32 R8, R140.reuse, R146, R8 ;  /* 0x000000928c08723c */ /* 0x040fe20000001808 */
[----:B------:R-:W1:Y:S07]  /*4f40*/  LDSM.16.M88.4 R144, [R2+0xd100] ;  /* 0x00d100000290783b */ /* 0x000e6e0000000200 */
[C---:B---3--:R-:W-:Y:S08]  /*4f50*/  HMMA.16816.F32 R12, R140.reuse, R136, R12 ;  /* 0x000000888c0c723c */ /* 0x048ff0000000180c */
[C---:B------:R-:W-:Y:S01]  /*4f60*/  HMMA.16816.F32 R16, R140.reuse, R138, R16 ;  /* 0x0000008a8c10723c */ /* 0x040fe20000001810 */
[----:B------:R-:W3:Y:S07]  /*4f70*/  LDSM.16.M88.4 R136, [R2+0xd900] ;  /* 0x00d900000288783b */ /* 0x000eee0000000200 */
[C---:B------:R-:W-:Y:S08]  /*4f80*/  HMMA.16816.F32 R20, R140.reuse, R148, R20 ;  /* 0x000000948c14723c */ /* 0x040ff00000001814 */
[C---:B------:R-:W-:Y:S01]  /*4f90*/  HMMA.16816.F32 R24, R140.reuse, R150, R24 ;  /* 0x000000968c18723c */ /* 0x040fe20000001818 */
[----:B------:R-:W-:Y:S07]  /*4fa0*/  LDSM.16.M88.4 R148, [R192+UR4+0xe100] ;  /* 0x00e10004c094783b */ /* 0x000fee0008000200 */
[C---:B----4-:R-:W-:Y:S08]  /*4fb0*/  HMMA.16816.F32 R28, R140.reuse, R152, R28 ;  /* 0x000000988c1c723c */ /* 0x050ff0000000181c */
[----:B------:R-:W-:Y:S01]  /*4fc0*/  HMMA.16816.F32 R32, R140, R154, R32 ;  /* 0x0000009a8c20723c */ /* 0x000fe20000001820 */
[----:B------:R-:W4:Y:S07]  /*4fd0*/  LDSM.16.M88.4 R140, [R191+0x4000] ;  /* 0x00400000bf8c783b */ /* 0x000f2e0000000200 */
[C---:B-----5:R-:W-:Y:S01]  /*4fe0*/  HMMA.16816.F32 R4, R160.reuse, R164, R4 ;  /* 0x000000a4a004723c */ /* 0x060fe20000001804 */
[----:B------:R-:W5:Y:S07]  /*4ff0*/  LDSM.16.M88.4 R152, [R192+UR4+0xe900] ;  /* 0x00e90004c098783b */ /* 0x000f6e0008000200 */
[C---:B------:R-:W-:Y:S01]  /*5000*/  HMMA.16816.F32 R8, R160.reuse, R166, R8 ;  /* 0x000000a6a008723c */ /* 0x040fe20000001808 */
[----:B------:R-:W-:Y:S07]  /*5010*/  LDSM.16.M88.4 R164, [R192+UR4+0xf900] ;  /* 0x00f90004c0a4783b */ /* 0x000fee0008000200 */
[C---:B--2---:R-:W-:Y:S08]  /*5020*/  HMMA.16816.F32 R12, R160.reuse, R156, R12 ;  /* 0x0000009ca00c723c */ /* 0x044ff0000000180c */
[C---:B------:R-:W-:Y:S01]  /*5030*/  HMMA.16816.F32 R16, R160.reuse, R158, R16 ;  /* 0x0000009ea010723c */ /* 0x040fe20000001810 */
[----:B------:R-:W2:Y:S07]  /*5040*/  LDSM.16.M88.4 R156, [R192+UR4+0xf100] ;  /* 0x00f10004c09c783b */ /* 0x000eae0008000200 */
[C---:B-1----:R-:W-:Y:S08]  /*5050*/  HMMA.16816.F32 R20, R160.reuse, R144, R20 ;  /* 0x00000090a014723c */ /* 0x042ff00000001814 */
[C---:B------:R-:W-:Y:S01]  /*5060*/  HMMA.16816.F32 R24, R160.reuse, R146, R24 ;  /* 0x00000092a018723c */ /* 0x040fe20000001818 */
[----:B------:R-:W1:Y:S07]  /*5070*/  LDSM.16.M88.4 R144, [R189+0x4000] ;  /* 0x00400000bd90783b */ /* 0x000e6e0000000200 */
[C---:B---3--:R-:W-:Y:S08]  /*5080*/  HMMA.16816.F32 R28, R160.reuse, R136, R28 ;  /* 0x00000088a01c723c */ /* 0x048ff0000000181c */
[----:B------:R-:W-:Y:S01]  /*5090*/  HMMA.16816.F32 R32, R160, R138, R32 ;  /* 0x0000008aa020723c */ /* 0x000fe20000001820 */
[----:B------:R-:W3:Y:S07]  /*50a0*/  LDSM.16.M88.4 R136, [R132+0xf100] ;  /* 0x00f100008488783b */ /* 0x000eee0000000200 */
[C---:B----4-:R-:W-:Y:S01]  /*50b0*/  HMMA.16816.F32 R4, R140.reuse, R148, R4 ;  /* 0x000000948c04723c */ /* 0x050fe20000001804 */
[----:B------:R-:W-:Y:S07]  /*50c0*/  LDSM.16.M88.4 R160, [R188+0x4000] ;  /* 0x00400000bca0783b */ /* 0x000fee0000000200 */
[C---:B------:R-:W-:Y:S01]  /*50d0*/  HMMA.16816.F32 R8, R140.reuse, R150, R8 ;  /* 0x000000968c08723c */ /* 0x040fe20000001808 */
[----:B------:R-:W4:Y:S07]  /*50e0*/  LDSM.16.M88.4 R148, [R132+0xf900] ;  /* 0x00f900008494783b */ /* 0x000f2e0000000200 */
[C---:B-----5:R-:W-:Y:S08]  /*50f0*/  HMMA.16816.F32 R12, R140.reuse, R152, R12 ;  /* 0x000000988c0c723c */ /* 0x060ff0000000180c */
[C---:B------:R-:W-:Y:S01]  /*5100*/  HMMA.16816.F32 R16, R140.reuse, R154, R16 ;  /* 0x0000009a8c10723c */ /* 0x040fe20000001810 */
[----:B------:R-:W-:Y:S07]  /*5110*/  LDSM.16.M88.4 R152, [R193+0xf100] ;  /* 0x00f10000c198783b */ /* 0x000fee0000000200 */
[C---:B--2---:R-:W-:Y:S08]  /*5120*/  HMMA.16816.F32 R20, R140.reuse, R156, R20 ;  /* 0x0000009c8c14723c */ /* 0x044ff00000001814 */
        /* <DEDUP_REMOVED lines=9> */
[C---:B------:R-:W-:Y:S08]  /*51c0*/  HMMA.16816.F32 R12, R144.reuse, R172, R12 ;  /* 0x000000ac900c723c */ /* 0x040ff0000000180c */
[C---:B------:R-:W-:Y:S01]  /*51d0*/  HMMA.16816.F32 R16, R144.reuse, R174, R16 ;  /* 0x000000ae9010723c */ /* 0x040fe20000001810 */
[----:B------:R-:W-:Y:S07]  /*51e0*/  LDSM.16.M88.4 R172, [R191+0x8000] ;  /* 0x00800000bfac783b */ /* 0x000fee0000000200 */
[C---:B---3--:R-:W-:Y:S08]  /*51f0*/  HMMA.16816.F32 R20, R144.reuse, R136, R20 ;  /* 0x000000889014723c */ /* 0x048ff00000001814 */
[C---:B------:R-:W-:Y:S01]  /*5200*/  HMMA.16816.F32 R24, R144.reuse, R138, R24 ;  /* 0x0000008a9018723c */ /* 0x040fe20000001818 */
[----:B------:R-:W3:Y:S07]  /*5210*/  LDSM.16.M88.4 R136, [R3+0xe900] ;  /* 0x00e900000388783b */ /* 0x000eee0000000200 */
[C---:B----4-:R-:W-:Y:S08]  /*5220*/  HMMA.16816.F32 R28, R144.reuse, R148, R28 ;  /* 0x00000094901c723c */ /* 0x050ff0000000181c */
[----:B------:R-:W-:Y:S01]  /*5230*/  HMMA.16816.F32 R32, R144, R150, R32 ;  /* 0x000000969020723c */ /* 0x000fe20000001820 */
[----:B------:R-:W4:Y:S07]  /*5240*/  LDSM.16.M88.4 R144, [R3+0xf100] ;  /* 0x00f100000390783b */ /* 0x000f2e0000000200 */
[C---:B------:R-:W-:Y:S01]  /*5250*/  HMMA.16816.F32 R4, R160.reuse, R176, R4 ;  /* 0x000000b0a004723c */ /* 0x040fe20000001804 */
[----:B------:R-:W5:Y:S07]  /*5260*/  LDSM.16.M88.4 R148, [R3+0xf900] ;  /* 0x00f900000394783b */ /* 0x000f6e0000000200 */
[C---:B------:R-:W-:Y:S01]  /*5270*/  HMMA.16816.F32 R8, R160.reuse, R178, R8 ;  /* 0x000000b2a008723c */ /* 0x040fe20000001808 */
[----:B------:R-:W-:Y:S07]  /*5280*/  LDSM.16.M88.4 R176, [R132+0x10100] ;  /* 0x0101000084b0783b */ /* 0x000fee0000000200 */
[C---:B--2---:R-:W-:Y:S08]  /*5290*/  HMMA.16816.F32 R12, R160.reuse, R140, R12 ;  /* 0x0000008ca00c723c */ /* 0x044ff0000000180c */
[C---:B------:R-:W-:Y:S01]  /*52a0*/  HMMA.16816.F32 R16, R160.reuse, R142, R16 ;  /* 0x0000008ea010723c */ /* 0x040fe20000001810 */
[----:B------:R-:W2:Y:S07]  /*52b0*/  LDSM.16.M88.4 R140, [R192+UR4+0x10900] ;  /* 0x01090004c08c783b */ /* 0x000eae0008000200 */
[C---:B------:R-:W-:Y:S08]  /*52c0*/  HMMA.16816.F32 R20, R160.reuse, R152, R20 ;  /* 0x00000098a014723c */ /* 0x040ff00000001814 */
[C---:B------:R-:W-:Y:S01]  /*52d0*/  HMMA.16816.F32 R24, R160.reuse, R154, R24 ;  /* 0x0000009aa018723c */ /* 0x040fe20000001818 */
[----:B------:R-:W2:Y:S07]  /*52e0*/  LDSM.16.M88.4 R152, [R192+UR4+0x11100] ;  /* 0x01110004c098783b */ /* 0x000eae0008000200 */
[C---:B------:R-:W-:Y:S08]  /*52f0*/  HMMA.16816.F32 R28, R160.reuse, R156, R28 ;  /* 0x0000009ca01c723c */ /* 0x040ff0000000181c */
[----:B------:R-:W-:Y:S01]  /*5300*/  HMMA.16816.F32 R32, R160, R158, R32 ;  /* 0x0000009ea020723c */ /* 0x000fe20000001820 */
[----:B------:R-:W2:Y:S07]  /*5310*/  LDSM.16.M88.4 R156, [R192+UR4+0x11900] ;  /* 0x01190004c09c783b */ /* 0x000eae0008000200 */
[C---:B-1----:R-:W-:Y:S01]  /*5320*/  HMMA.16816.F32 R4, R164.reuse, R168, R4 ;  /* 0x000000a8a404723c */ /* 0x042fe20000001804 */
[----:B------:R-:W1:Y:S07]  /*5330*/  LDSM.16.M88.4 R160, [R189+0x8000] ;  /* 0x00800000bda0783b */ /* 0x000e6e0000000200 */
        /* <DEDUP_REMOVED lines=21> */
[C---:B------:R-:W-:Y:S08]  /*5490*/  HMMA.16816.F32 R28, R172.reuse, R156, R28 ;  /* 0x0000009cac1c723c */ /* 0x040ff0000000181c */
[----:B------:R-:W-:Y:S01]  /*54a0*/  HMMA.16816.F32 R32, R172, R158, R32 ;  /* 0x0000009eac20723c */ /* 0x000fe20000001820 */
[----:B------:R-:W2:Y:S07]  /*54b0*/  LDSM.16.M88.4 R156, [R193+0x11900] ;  /* 0x01190000c19c783b */ /* 0x000eae0000000200 */
[C---:B-1----:R-:W-:Y:S01]  /*54c0*/  HMMA.16816.F32 R4, R160.reuse, R176, R4 ;  /* 0x000000b0a004723c */ /* 0x042fe20000001804 */
[----:B------:R-:W1:Y:S07]  /*54d0*/  LDSM.16.M88.4 R172, [R186+0x8000] ;  /* 0x00800000baac783b */ /* 0x000e6e0000000200 */
[C---:B------:R-:W-:Y:S08]  /*54e0*/  HMMA.16816.F32 R8, R160.reuse, R178, R8 ;  /* 0x000000b2a008723c */ /* 0x040ff00000001808 */
[C---:B---3--:R-:W-:Y:S08]  /*54f0*/  HMMA.16816.F32 R12, R160.reuse, R136, R12 ;  /* 0x00000088a00c723c */ /* 0x048ff0000000180c */
[C---:B------:R-:W-:Y:S01]  /*5500*/  HMMA.16816.F32 R16, R160.reuse, R138, R16 ;  /* 0x0000008aa010723c */ /* 0x040fe20000001810 */
[----:B------:R-:W3:Y:S07]  /*5510*/  LDSM.16.M88.4 R136, [R3+0x10900] ;  /* 0x010900000388783b */ /* 0x000eee0000000200 */
[C---:B----4-:R-:W-:Y:S08]  /*5520*/  HMMA.16816.F32 R20, R160.reuse, R144, R20 ;  /* 0x00000090a014723c */ /* 0x050ff00000001814 */
[C---:B------:R-:W-:Y:S08]  /*5530*/  HMMA.16816.F32 R24, R160.reuse, R146, R24 ;  /* 0x00000092a018723c */ /* 0x040ff00000001818 */
[C---:B-----5:R-:W-:Y:S08]  /*5540*/  HMMA.16816.F32 R28, R160.reuse, R148, R28 ;  /* 0x00000094a01c723c */ /* 0x060ff0000000181c */
[----:B------:R-:W-:Y:S08]  /*5550*/  HMMA.16816.F32 R32, R160, R150, R32 ;  /* 0x00000096a020723c */ /* 0x000ff00000001820 */
[C---:B------:R-:W-:Y:S08]  /*5560*/  HMMA.16816.F32 R4, R164.reuse, R168, R4 ;  /* 0x000000a8a404723c */ /* 0x040ff00000001804 */
[C---:B------:R-:W-:Y:S08]  /*5570*/  HMMA.16816.F32 R8, R164.reuse, R170, R8 ;  /* 0x000000aaa408723c */ /* 0x040ff00000001808 */
[C---:B--2---:R-:W-:Y:S08]  /*5580*/  HMMA.16816.F32 R12, R164.reuse, R140, R12 ;  /* 0x0000008ca40c723c */ /* 0x044ff0000000180c */
[C---:B------:R-:W-:Y:S01]  /*5590*/  HMMA.16816.F32 R16, R164.reuse, R142, R16 ;  /* 0x0000008ea410723c */ /* 0x040fe20000001810 */
[----:B------:R-:W2:Y:S07]  /*55a0*/  LDSM.16.M88.4 R140, [R3+0x11100] ;  /* 0x01110000038c783b */ /* 0x000eae0000000200 */
        /* <DEDUP_REMOVED lines=8> */
[----:B------:R-:W1:Y:S01]  /*5630*/  LDSM.16.M88.4 R136, [R3+0x11900] ;  /* 0x011900000388783b */ /* 0x000e620000000200 */
[----:B------:R-:W-:Y:S04]  /*5640*/  DEPBAR.LE SB0, 0x2 ;  /* 0x000080800000791a */ /* 0x000fe80000000000 */
[----:B------:R-:W-:Y:S02]  /*5650*/  FMUL.FTZ R170, R4, c[0x0][0x320] ;  /* 0x0000c80004aa7a20 */ /* 0x000fe40000410000 */
[C---:B--2---:R-:W-:Y:S04]  /*5660*/  HMMA.16816.F32 R20, R172.reuse, R140, R20 ;  /* 0x0000008cac14723c */ /* 0x044fe80000001814 */
[----:B------:R-:W2:Y:S01]  /*5670*/  MUFU.TANH R170, R170 ;  /* 0x000000aa00aa7308 */ /* 0x000ea20000002400 */
[----:B------:R-:W-:Y:S01]  /*5680*/  FMUL.FTZ R155, R5, c[0x0][0x320] ;  /* 0x0000c800059b7a20 */ /* 0x000fe20000410000 */
[----:B------:R-:W-:Y:S01]  /*5690*/  BAR.SYNC.DEFER_BLOCKING 0x0 ;  /* 0x0000000000007b1d */ /* 0x000fe20000010000 */
[----:B------:R-:W-:Y:S01]  /*56a0*/  FMUL.FTZ R169, R6, c[0x0][0x320] ;  /* 0x0000c80006a97a20 */ /* 0x000fe20000410000 */
[C---:B------:R-:W-:Y:S04]  /*56b0*/  HMMA.16816.F32 R24, R172.reuse, R142, R24 ;  /* 0x0000008eac18723c */ /* 0x040fe80000001818 */
[----:B------:R-:W-:Y:S02]  /*56c0*/  FMUL.FTZ R171, R8, c[0x0][0x320] ;  /* 0x0000c80008ab7a20 */ /* 0x000fe40000410000 */
[----:B------:R-:W-:Y:S02]  /*56d0*/  FMUL.FTZ R168, R7, c[0x0][0x320] ;  /* 0x0000c80007a87a20 */ /* 0x000fe40000410000 */
[----:B------:R-:W-:Y:S04]  /*56e0*/  FMUL.FTZ R223, R9, c[0x0][0x320] ;  /* 0x0000c80009df7a20 */ /* 0x000fe80000410000 */
[----:B------:R-:W-:Y:S02]  /*56f0*/  FMUL.FTZ R228, R10, c[0x0][0x320] ;  /* 0x0000c8000ae47a20 */ /* 0x000fe40000410000 */
[----:B------:R-:W-:Y:S02]  /*5700*/  FMUL.FTZ R178, R11, c[0x0][0x320] ;  /* 0x0000c8000bb27a20 */ /* 0x000fe40000410000 */
[----:B------:R-:W-:Y:S02]  /*5710*/  FMUL.FTZ R177, R12, c[0x0][0x320] ;  /* 0x0000c8000cb17a20 */ /* 0x000fe40000410000 */
[----:B------:R-:W-:Y:S02]  /*5720*/  FMUL.FTZ R179, R13, c[0x0][0x320] ;  /* 0x0000c8000db37a20 */ /* 0x000fe40000410000 */
[----:B------:R-:W-:Y:S01]  /*5730*/  FMUL.FTZ R218, R14, c[0x0][0x320] ;  /* 0x0000c8000eda7a20 */ /* 0x000fe20000410000 */
[----:B--2---:R-:W-:Y:S01]  /*5740*/  FMNMX.FTZ R2, R170, R133, !PT ;  /* 0x00000085aa027209 */ /* 0x004fe20007810000 */
[----:B------:R-:W2:Y:S01]  /*5750*/  MUFU.TANH R155, R155 ;  /* 0x0000009b009b7308 */ /* 0x000ea20000002400 */
[----:B------:R-:W-:Y:S01]  /*5760*/  LDSM.16.MT88.4 R140, [R184+UR4+0x2900] ;  /* 0x00290004b88c783b */ /* 0x000fe20008004200 */
[----:B------:R-:W-:Y:S01]  /*5770*/  FMUL.FTZ R182, R15, c[0x0][0x320] ;  /* 0x0000c8000fb67a20 */ /* 0x000fe20000410000 */
[C---:B-1----:R-:W-:Y:S03]  /*5780*/  HMMA.16816.F32 R28, R172.reuse, R136, R28 ;  /* 0x00000088ac1c723c */ /* 0x042fe6000000181c */
[----:B------:R-:W-:Y:S02]  /*5790*/  FMUL.FTZ R181, R16, c[0x0][0x320] ;  /* 0x0000c80010b57a20 */ /* 0x000fe40000410000 */
[----:B------:R-:W-:Y:S01]  /*57a0*/  FMUL.FTZ R183, R17, c[0x0][0x320] ;  /* 0x0000c80011b77a20 */ /* 0x000fe20000410000 */
[----:B------:R-:W-:Y:S01]  /*57b0*/  LDSM.16.MT88.4 R144, [R185+UR4+0x3900] ;  /* 0x00390004b990783b */ /* 0x000fe20008004200 */
[----:B------:R-:W1:Y:S01]  /*57c0*/  MUFU.TANH R169, R169 ;  /* 0x000000a900a97308 */ /* 0x000e620000002400 */
[----:B------:R-:W-:Y:S04]  /*57d0*/  HMMA.16816.F32 R32, R172, R138, R32 ;  /* 0x0000008aac20723c */ /* 0x000fe80000001820 */
[----:B------:R-:W-:Y:S01]  /*57e0*/  FMUL.FTZ R226, R18, c[0x0][0x320] ;  /* 0x0000c80012e27a20 */ /* 0x000fe20000410000 */
[----:B------:R-:W-:Y:S01]  /*57f0*/  IADD3 R137, R185, UR4, RZ ;  /* 0x00000004b9897c10 */ /* 0x000fe2000fffe0ff */
[----:B------:R-:W-:Y:S02]  /*5800*/  FMUL.FTZ R220, R19, c[0x0][0x320] ;  /* 0x0000c80013dc7a20 */ /* 0x000fe40000410000 */
[----:B------:R-:W-:Y:S01]  /*5810*/  FMUL.FTZ R221, R20, c[0x0][0x320] ;  /* 0x0000c80014dd7a20 */ /* 0x000fe20000410000 */
[----:B------:R-:W3:Y:S03]  /*5820*/  MUFU.TANH R168, R168 ;  /* 0x000000a800a87308 */ /* 0x000ee60000002400 */
[----:B------:R-:W-:Y:S01]  /*5830*/  FMUL.FTZ R219, R21, c[0x0][0x320] ;  /* 0x0000c80015db7a20 */ /* 0x000fe20000410000 */
[----:B--2---:R-:W-:Y:S01]  /*5840*/  FMNMX.FTZ R2, R155, R2, !PT ;  /* 0x000000029b027209 */ /* 0x004fe20007810000 */
[----:B------:R-:W-:Y:S02]  /*5850*/  FMUL.FTZ R224, R22, c[0x0][0x320] ;  /* 0x0000c80016e07a20 */ /* 0x000fe40000410000 */
[----:B------:R-:W-:Y:S02]  /*5860*/  FMUL.FTZ R222, R23, c[0x0][0x320] ;  /* 0x0000c80017de7a20 */ /* 0x000fe40000410000 */
[----:B------:R-:W-:Y:S01]  /*5870*/  FMUL.FTZ R167, R24, c[0x0][0x320] ;  /* 0x0000c80018a77a20 */ /* 0x000fe20000410000 */
[----:B------:R-:W2:Y:S01]  /*5880*/  MUFU.TANH R171, R171 ;  /* 0x000000ab00ab7308 */ /* 0x000ea20000002400 */
[----:B------:R-:W-:Y:S02]  /*5890*/  FMUL.FTZ R165, R25, c[0x0][0x320] ;  /* 0x0000c80019a57a20 */ /* 0x000fe40000410000 */
[----:B------:R-:W-:Y:S01]  /*58a0*/  FMUL.FTZ R166, R26, c[0x0][0x320] ;  /* 0x0000c8001aa67a20 */ /* 0x000fe20000410000 */
[----:B-1----:R-:W-:Y:S01]  /*58b0*/  FMNMX.FTZ R3, R169, R0, !PT ;  /* 0x00000000a9037209 */ /* 0x002fe20007810000 */
[----:B------:R-:W-:Y:S02]  /*58c0*/  FMUL.FTZ R164, R27, c[0x0][0x320] ;  /* 0x0000c8001ba47a20 */ /* 0x000fe40000410000 */
[----:B------:R-:W-:Y:S02]  /*58d0*/  FMUL.FTZ R163, R28, c[0x0][0x320] ;  /* 0x0000c8001ca37a20 */ /* 0x000fe40000410000 */
[----:B------:R-:W-:Y:S01]  /*58e0*/  FMUL.FTZ R161, R29, c[0x0][0x320] ;  /* 0x0000c8001da17a20 */ /* 0x000fe20000410000 */
[----:B------:R-:W1:Y:S01]  /*58f0*/  MUFU.TANH R223, R223 ;  /* 0x000000df00df7308 */ /* 0x000e620000002400 */
[----:B------:R-:W-:Y:S02]  /*5900*/  FMUL.FTZ R162, R30, c[0x0][0x320] ;  /* 0x0000c8001ea27a20 */ /* 0x000fe40000410000 */
[----:B------:R-:W-:Y:S01]  /*5910*/  FMUL.FTZ R160, R31, c[0x0][0x320] ;  /* 0x0000c8001fa07a20 */ /* 0x000fe20000410000 */
[----:B---3--:R-:W-:Y:S01]  /*5920*/  FMNMX.FTZ R3, R168, R3, !PT ;  /* 0x00000003a8037209 */ /* 0x008fe20007810000 */
[----:B------:R-:W-:Y:S02]  /*5930*/  FMUL.FTZ R32, R32, c[0x0][0x320] ;  /* 0x0000c80020207a20 */ /* 0x000fe40000410000 */
[----:B------:R-:W-:Y:S02]  /*5940*/  FMUL.FTZ R33, R33, c[0x0][0x320] ;  /* 0x0000c80021217a20 */ /* 0x000fe40000410000 */
[----:B------:R-:W-:Y:S01]  /*5950*/  FMUL.FTZ R34, R34, c[0x0][0x320] ;  /* 0x0000c80022227a20 */ /* 0x000fe20000410000 */
[----:B------:R-:W3:Y:S01]  /*5960*/  MUFU.TANH R228, R228 ;  /* 0x000000e400e47308 */ /* 0x000ee20000002400 */
[----:B------:R-:W-:Y:S01]  /*5970*/  FMUL.FTZ R154, R35, c[0x0][0x320] ;  /* 0x0000c800239a7a20 */ /* 0x000fe20000410000 */
[----:B--2---:R-:W-:Y:S08]  /*5980*/  FMNMX.FTZ R2, R171, R2, !PT ;  /* 0x00000002ab027209 */ /* 0x004ff00007810000 */
[----:B------:R-:W2:Y:S01]  /*5990*/  MUFU.TANH R178, R178 ;  /* 0x000000b200b27308 */ /* 0x000ea20000002400 */
[----:B-1----:R-:W-:Y:S09]  /*59a0*/  FMNMX.FTZ R2, R223, R2, !PT ;  /* 0x00000002df027209 */ /* 0x002ff20007810000 */
[----:B------:R-:W1:Y:S01]  /*59b0*/  MUFU.TANH R177, R177 ;  /* 0x000000b100b17308 */ /* 0x000e620000002400 */
[----:B---3--:R-:W-:Y:S09]  /*59c0*/  FMNMX.FTZ R3, R228, R3, !PT ;  /* 0x00000003e4037209 */ /* 0x008ff20007810000 */
[----:B------:R-:W3:Y:S01]  /*59d0*/  MUFU.TANH R179, R179 ;  /* 0x000000b300b37308 */ /* 0x000ee20000002400 */
[----:B--2---:R-:W-:Y:S09]  /*59e0*/  FMNMX.FTZ R3, R178, R3, !PT ;  /* 0x00000003b2037209 */ /* 0x004ff20007810000 */
        /* <DEDUP_REMOVED lines=43> */
[----:B-1----:R-:W-:Y:S05]  /*5ca0*/  FMNMX.FTZ R35, R157, R2, !PT ;  /* 0x000000029d237209 */ /* 0x002fea0007810000 */
[----:B------:R-:W1:Y:S01]  /*5cb0*/  SHFL.BFLY PT, R2, R35, 0x2, 0x1f ;  /* 0x0c401f0023027f89 */ /* 0x000e6200000e0000 */
[----:B---3--:R-:W-:Y:S04]  /*5cc0*/  FMNMX.FTZ R3, R156, R3, !PT ;  /* 0x000000039c037209 */ /* 0x008fe80007810000 */
[----:B--2---:R-:W-:Y:S05]  /*5cd0*/  FMNMX.FTZ R34, R154, R3, !PT ;  /* 0x000000039a227209 */ /* 0x004fea0007810000 */
[----:B------:R-:W2:Y:S01]  /*5ce0*/  SHFL.BFLY PT, R3, R34, 0x2, 0x1f ;  /* 0x0c401f0022037f89 */ /* 0x000ea200000e0000 */
[----:B-1----:R-:W-:Y:S07]  /*5cf0*/  FMNMX.FTZ R33, R35, R2, !PT ;  /* 0x0000000223217209 */ /* 0x002fee0007810000 */
[----:B------:R-:W1:Y:S01]  /*5d00*/  SHFL.BFLY PT, R132, R33, 0x1, 0x1f ;  /* 0x0c201f0021847f89 */ /* 0x000e6200000e0000 */
[----:B--2---:R-:W-:Y:S07]  /*5d10*/  FMNMX.FTZ R32, R34, R3, !PT ;  /* 0x0000000322207209 */ /* 0x004fee0007810000 */
[----:B------:R-:W2:Y:S01]  /*5d20*/  SHFL.BFLY PT, R3, R32, 0x1, 0x1f ;  /* 0x0c201f0020037f89 */ /* 0x000ea200000e0000 */
[----:B-1----:R-:W-:Y:S05]  /*5d30*/  FMNMX.FTZ R132, R33, R132, !PT ;  /* 0x0000008421847209 */ /* 0x002fea0007810000 */
[----:B------:R-:W-:Y:S01]  /*5d40*/  FADD.FTZ R4, -R132, R133 ;  /* 0x0000008584047221 */ /* 0x000fe20000010100 */
[----:B------:R-:W-:Y:S01]  /*5d50*/  IADD3 R133, R190, R137, RZ ;  /* 0x00000089be857210 */ /* 0x000fe20007ffe0ff */
[----:B------:R-:W-:Y:S02]  /*5d60*/  FMUL.FTZ R158, R132, c[0x0][0x2d0] ;  /* 0x0000b400849e7a20 */ /* 0x000fe40000410000 */
[----:B------:R-:W-:Y:S02]  /*5d70*/  FMUL.FTZ R2, R4, c[0x0][0x2d0] ;  /* 0x0000b40004027a20 */ /* 0x000fe40000410000 */
[--C-:B------:R-:W-:Y:S01]  /*5d80*/  FFMA.FTZ R175, R155, c[0x0][0x2d0], -R158.reuse ;  /* 0x0000b4009baf7a23 */ /* 0x100fe2000001089e */
[----:B------:R-:W-:Y:S01]  /*5d90*/  LDSM.16.MT88.4 R136, [R133+0x100] ;  /* 0x000100008588783b */ /* 0x000fe20000004200 */
[--C-:B------:R-:W-:Y:S02]  /*5da0*/  FFMA.FTZ R176, R170, c[0x0][0x2d0], -R158.reuse ;  /* 0x0000b400aab07a23 */ /* 0x100fe4000001089e */
[--C-:B------:R-:W-:Y:S01]  /*5db0*/  FFMA.FTZ R174, R171, c[0x0][0x2d0], -R158.reuse ;  /* 0x0000b400abae7a23 */ /* 0x100fe2000001089e */
[----:B------:R-:W1:Y:S01]  /*5dc0*/  MUFU.EX2 R2, R2 ;  /* 0x0000000200027308 */ /* 0x000e620000000800 */
[--C-:B------:R-:W-:Y:S02]  /*5dd0*/  FFMA.FTZ R173, R223, c[0x0][0x2d0], -R158.reuse ;  /* 0x0000b400dfad7a23 */ /* 0x100fe4000001089e */
[--C-:B------:R-:W-:Y:S01]  /*5de0*/  FFMA.FTZ R223, R167, c[0x0][0x2d0], -R158.reuse ;  /* 0x0000b400a7df7a23 */ /* 0x100fe2000001089e */
[----:B--2---:R-:W-:Y:S01]  /*5df0*/  FMNMX.FTZ R3, R32, R3, !PT ;  /* 0x0000000320037209 */ /* 0x004fe20007810000 */
[----:B------:R-:W-:Y:S01]  /*5e00*/  LDSM.16.MT88.4 R148, [R133+0x3900] ;  /* 0x003900008594783b */ /* 0x000fe20000004200 */
[--C-:B------:R-:W-:Y:S02]  /*5e10*/  FFMA.FTZ R227, R163, c[0x0][0x2d0], -R158.reuse ;  /* 0x0000b400a3e37a23 */ /* 0x100fe4000001089e */
[----:B------:R-:W-:Y:S02]  /*5e20*/  FFMA.FTZ R230, R161, c[0x0][0x2d0], -R158 ;  /* 0x0000b400a1e67a23 */ /* 0x000fe4000001089e */
[C---:B------:R-:W-:Y:S01]  /*5e30*/  FMUL.FTZ R155, R3.reuse, c[0x0][0x2d0] ;  /* 0x0000b400039b7a20 */ /* 0x040fe20000410000 */
[----:B------:R-:W-:Y:S01]  /*5e40*/  MUFU.EX2 R176, R176 ;  /* 0x000000b000b07308 */ /* 0x000fe20000000800 */
[----:B------:R-:W-:Y:S01]  /*5e50*/  FADD.FTZ R4, -R3, R0 ;  /* 0x0000000003047221 */ /* 0x000fe20000010100 */
[----:B------:R-:W2:Y:S01]  /*5e60*/  LDSM.16.MT88.4 R32, [R185+UR4+0x100] ;  /* 0x00010004b920783b */ /* 0x000ea20008004200 */
[--C-:B------:R-:W-:Y:S02]  /*5e70*/  FFMA.FTZ R172, R169, c[0x0][0x2d0], -R155.reuse ;  /* 0x0000b400a9ac7a23 */ /* 0x100fe4000001089b */
[--C-:B------:R-:W-:Y:S02]  /*5e80*/  FFMA.FTZ R171, R168, c[0x0][0x2d0], -R155.reuse ;  /* 0x0000b400a8ab7a23 */ /* 0x100fe4000001089b */
[--C-:B------:R-:W-:Y:S02]  /*5e90*/  FFMA.FTZ R170, R228, c[0x0][0x2d0], -R155.reuse ;  /* 0x0000b400e4aa7a23 */ /* 0x100fe4000001089b */
[--C-:B------:R-:W-:Y:S01]  /*5ea0*/  FFMA.FTZ R169, R178, c[0x0][0x2d0], -R155.reuse ;  /* 0x0000b400b2a97a23 */ /* 0x100fe2000001089b */
[----:B------:R-:W3:Y:S01]  /*5eb0*/  MUFU.EX2 R175, R175 ;  /* 0x000000af00af7308 */ /* 0x000ee20000000800 */
[----:B------:R-:W-:Y:S02]  /*5ec0*/  FMUL.FTZ R0, R4, c[0x0][0x2d0] ;  /* 0x0000b40004007a20 */ /* 0x000fe40000410000 */
[C---:B-1----:R-:W-:Y:S02]  /*5ed0*/  FMUL.FTZ R4, R2.reuse, R128 ;  /* 0x0000008002047220 */ /* 0x042fe40000410000 */
[C---:B------:R-:W-:Y:S02]  /*5ee0*/  FMUL.FTZ R5, R2.reuse, R129 ;  /* 0x0000008102057220 */ /* 0x040fe40000410000 */
[C---:B------:R-:W-:Y:S02]  /*5ef0*/  FMUL.FTZ R8, R2.reuse, R124 ;  /* 0x0000007c02087220 */ /* 0x040fe40000410000 */
[C---:B------:R-:W-:Y:S01]  /*5f00*/  FMUL.FTZ R9, R2.reuse, R125 ;  /* 0x0000007d02097220 */ /* 0x040fe20000410000 */
        /* <DEDUP_REMOVED lines=12> */
[----:B------:R-:W-:Y:S01]  /*5fd0*/  FMUL.FTZ R29, R2, R105 ;  /* 0x00000069021d7220 */ /* 0x000fe20000410000 */
[----:B------:R-:W3:Y:S01]  /*5fe0*/  MUFU.EX2 R173, R173 ;  /* 0x000000ad00ad7308 */ /* 0x000ee20000000800 */
[--C-:B------:R-:W-:Y:S02]  /*5ff0*/  FFMA.FTZ R225, R166, c[0x0][0x2d0], -R155.reuse ;  /* 0x0000b400a6e17a23 */ /* 0x100fe4000001089b */
[--C-:B------:R-:W-:Y:S02]  /*6000*/  FFMA.FTZ R228, R164, c[0x0][0x2d0], -R155.reuse ;  /* 0x0000b400a4e47a23 */ /* 0x100fe4000001089b */
[C---:B-1----:R-:W-:Y:S02]  /*6010*/  FMUL.FTZ R6, R0.reuse, R130 ;  /* 0x0000008200067220 */ /* 0x042fe40000410000 */
[C---:B------:R-:W-:Y:S02]  /*6020*/  FMUL.FTZ R7, R0.reuse, R131 ;  /* 0x0000008300077220 */ /* 0x040fe40000410000 */
[C---:B------:R-:W-:Y:S01]  /*6030*/  FMUL.FTZ R10, R0.reuse, R126 ;  /* 0x0000007e000a7220 */ /* 0x040fe20000410000 */
[----:B------:R-:W-:Y:S01]  /*6040*/  MUFU.EX2 R172, R172 ;  /* 0x000000ac00ac7308 */ /* 0x000fe20000000800 */
[C---:B------:R-:W-:Y:S02]  /*6050*/  FMUL.FTZ R11, R0.reuse, R127 ;  /* 0x0000007f000b7220 */ /* 0x040fe40000410000 */
[----:B------:R-:W1:Y:S01]  /*6060*/  LDSM.16.MT88.4 R124, [R184+UR4+0x100] ;  /* 0x00010004b87c783b */ /* 0x000e620008004200 */
[C---:B------:R-:W-:Y:S02]  /*6070*/  FMUL.FTZ R14, R0.reuse, R122 ;  /* 0x0000007a000e7220 */ /* 0x040fe40000410000 */
[C---:B------:R-:W-:Y:S02]  /*6080*/  FMUL.FTZ R15, R0.reuse, R123 ;  /* 0x0000007b000f7220 */ /* 0x040fe40000410000 */
[C---:B------:R-:W-:Y:S02]  /*6090*/  FMUL.FTZ R18, R0.reuse, R118 ;  /* 0x0000007600127220 */ /* 0x040fe40000410000 */
[----:B------:R-:W4:Y:S01]  /*60a0*/  MUFU.EX2 R171, R171 ;  /* 0x000000ab00ab7308 */ /* 0x000f220000000800 */
[C---:B------:R-:W-:Y:S02]  /*60b0*/  FMUL.FTZ R19, R0.reuse, R119 ;  /* 0x0000007700137220 */ /* 0x040fe40000410000 */
[----:B------:R-:W-:Y:S01]  /*60c0*/  LDSM.16.MT88.4 R116, [R184+UR4+0x900] ;  /* 0x00090004b874783b */ /* 0x000fe20008004200 */
[----:B---3--:R-:W-:Y:S01]  /*60d0*/  F2FP.PACK_AB R130, R173, R174 ;  /* 0x000000aead82723e */ /* 0x008fe200000000ff */
[C---:B------:R-:W-:Y:S02]  /*60e0*/  FMUL.FTZ R22, R0.reuse, R114 ;  /* 0x0000007200167220 */ /* 0x040fe40000410000 */
[C---:B------:R-:W-:Y:S02]  /*60f0*/  FMUL.FTZ R23, R0.reuse, R115 ;  /* 0x0000007300177220 */ /* 0x040fe40000410000 */
[C---:B------:R-:W-:Y:S01]  /*6100*/  FMUL.FTZ R26, R0.reuse, R110 ;  /* 0x0000006e001a7220 */ /* 0x040fe20000410000 */
[----:B------:R-:W-:Y:S01]  /*6110*/  MUFU.EX2 R170, R170 ;  /* 0x000000aa00aa7308 */ /* 0x000fe20000000800 */
[----:B------:R-:W-:Y:S01]  /*6120*/  LDSM.16.MT88.4 R112, [R185+UR4+0x2100] ;  /* 0x00210004b970783b */ /* 0x000fe20008004200 */
[C---:B------:R-:W-:Y:S02]  /*6130*/  FMUL.FTZ R27, R0.reuse, R111 ;  /* 0x0000006f001b7220 */ /* 0x040fe40000410000 */
[C---:B------:R-:W-:Y:S02]  /*6140*/  FMUL.FTZ R30, R0.reuse, R106 ;  /* 0x0000006a001e7220 */ /* 0x040fe40000410000 */
[----:B------:R-:W-:Y:S02]  /*6150*/  FMUL.FTZ R31, R0, R107 ;  /* 0x0000006b001f7220 */ /* 0x000fe40000410000 */
[--C-:B------:R-:W-:Y:S01]  /*6160*/  FFMA.FTZ R229, R162, c[0x0][0x2d0], -R155.reuse ;  /* 0x0000b400a2e57a23 */ /* 0x100fe2000001089b */
[----:B------:R-:W-:Y:S01]  /*6170*/  LDSM.16.MT88.4 R104, [R133+0x2100] ;  /* 0x002100008568783b */ /* 0x000fe20000004200 */
[----:B------:R-:W3:Y:S01]  /*6180*/  MUFU.EX2 R169, R169 ;  /* 0x000000a900a97308 */ /* 0x000ee20000000800 */
[--C-:B------:R-:W-:Y:S02]  /*6190*/  FFMA.FTZ R232, R160, c[0x0][0x2d0], -R155.reuse ;  /* 0x0000b400a0e87a23 */ /* 0x100fe4000001089b */
[--C-:B------:R-:W-:Y:S01]  /*61a0*/  FFMA.FTZ R231, R159, c[0x0][0x2d0], -R158.reuse ;  /* 0x0000b4009fe77a23 */ /* 0x100fe2000001089e */
[----:B----4-:R-:W-:Y:S01]  /*61b0*/  F2FP.PACK_AB R129, R171, R172 ;  /* 0x000000acab81723e */ /* 0x010fe200000000ff */
[--C-:B------:R-:W-:Y:S02]  /*61c0*/  FFMA.FTZ R233, R156, c[0x0][0x2d0], -R155.reuse ;  /* 0x0000b4009ce97a23 */ /* 0x100fe4000001089b */
[----:B------:R-:W-:Y:S01]  /*61d0*/  LDSM.16.MT88.4 R160, [R185+UR4+0x5900] ;  /* 0x00590004b9a0783b */ /* 0x000fe20008004200 */
[C---:B------:R-:W-:Y:S02]  /*61e0*/  FMUL.FTZ R36, R2.reuse, R36 ;  /* 0x0000002402247220 */ /* 0x040fe40000410000 */
[----:B------:R-:W-:Y:S01]  /*61f0*/  FMUL.FTZ R37, R2, R37 ;  /* 0x0000002502257220 */ /* 0x000fe20000410000 */
[----:B------:R-:W-:Y:S01]  /*6200*/  MUFU.EX2 R223, R223 ;  /* 0x000000df00df7308 */ /* 0x000fe20000000800 */
[C---:B------:R-:W-:Y:S02]  /*6210*/  FMUL.FTZ R38, R0.reuse, R38 ;  /* 0x0000002600267220 */ /* 0x040fe40000410000 */
[----:B------:R-:W-:Y:S02]  /*6220*/  FMUL.FTZ R39, R0, R39 ;  /* 0x0000002700277220 */ /* 0x000fe40000410000 */
[C---:B------:R-:W-:Y:S02]  /*6230*/  FMUL.FTZ R40, R2.reuse, R40 ;  /* 0x0000002802287220 */ /* 0x040fe40000410000 */
[----:B------:R-:W-:Y:S02]  /*6240*/  FMUL.FTZ R41, R2, R41 ;  /* 0x0000002902297220 */ /* 0x000fe40000410000 */
[C---:B------:R-:W-:Y:S01]  /*6250*/  FMUL.FTZ R42, R0.reuse, R42 ;  /* 0x0000002a002a7220 */ /* 0x040fe20000410000 */
[----:B------:R-:W-:Y:S01]  /*6260*/  MUFU.EX2 R225, R225 ;  /* 0x000000e100e17308 */ /* 0x000fe20000000800 */
[----:B------:R-:W-:Y:S01]  /*6270*/  FMUL.FTZ R43, R0, R43 ;  /* 0x0000002b002b7220 */ /* 0x000fe20000410000 */
[----:B---3--:R-:W-:Y:S01]  /*6280*/  F2FP.PACK_AB R131, R169, R170 ;  /* 0x000000aaa983723e */ /* 0x008fe200000000ff */
[C---:B------:R-:W-:Y:S02]  /*6290*/  FMUL.FTZ R44, R2.reuse, R44 ;  /* 0x0000002c022c7220 */ /* 0x040fe40000410000 */
[----:B------:R-:W-:Y:S02]  /*62a0*/  FMUL.FTZ R45, R2, R45 ;  /* 0x0000002d022d7220 */ /* 0x000fe40000410000 */
[C---:B------:R-:W-:Y:S02]  /*62b0*/  FMUL.FTZ R46, R0.reuse, R46 ;  /* 0x0000002e002e7220 */ /* 0x040fe40000410000 */
[C---:B--2---:R-:W-:Y:S01]  /*62c0*/  HMMA.16816.F32 R4, R128.reuse, R32, R4 ;  /* 0x000000208004723c */ /* 0x044fe20000001804 */
[----:B------:R-:W-:Y:S04]  /*62d0*/  MUFU.EX2 R228, R228 ;  /* 0x000000e400e47308 */ /* 0x000fe80000000800 */
[----:B------:R-:W-:Y:S02]  /*62e0*/  FMUL.FTZ R47, R0, R47 ;  /* 0x0000002f002f7220 */ /* 0x000fe40000410000 */
[----:B------:R-:W-:Y:S01]  /*62f0*/  IADD3 R33, R184, UR4, RZ ;  /* 0x00000004b8217c10 */ /* 0x000fe2000fffe0ff */
[C---:B------:R-:W-:Y:S03]  /*6300*/  HMMA.16816.F32 R8, R128.reuse, R34, R8 ;  /* 0x000000228008723c */ /* 0x040fe60000001808 */
[----:B------:R-:W-:Y:S01]  /*6310*/  MUFU.EX2 R227, R227 ;  /* 0x000000e300e37308 */ /* 0x000fe20000000800 */
[----:B------:R-:W-:Y:S01]  /*6320*/  IADD3 R168, R190, R33, RZ ;  /* 0x00000021bea87210 */ /* 0x000fe20007ffe0ff */
[C---:B------:R-:W-:Y:S02]  /*6330*/  FMUL.FTZ R32, R2.reuse, R100 ;  /* 0x0000006402207220 */ /* 0x040fe40000410000 */
[----:B------:R-:W-:Y:S01]  /*6340*/  FMUL.FTZ R33, R2, R101 ;  /* 0x0000006502217220 */ /* 0x000fe20000410000 */
[C---:B------:R-:W-:Y:S01]  /*6350*/  HMMA.16816.F32 R12, R128.reuse, R136, R12 ;  /* 0x00000088800c723c */ /* 0x040fe2000000180c */
[----:B------:R-:W2:Y:S03]  /*6360*/  LDSM.16.MT88.4 R120, [R168+0x100] ;  /* 0x00010000a878783b */ /* 0x000ea60000004200 */
[C---:B------:R-:W-:Y:S01]  /*6370*/  FMUL.FTZ R34, R0.reuse, R102 ;  /* 0x0000006600227220 */ /* 0x040fe20000410000 */
[----:B------:R-:W-:Y:S01]  /*6380*/  MUFU.EX2 R230, R230 ;  /* 0x000000e600e67308 */ /* 0x000fe20000000800 */
[----:B------:R-:W-:Y:S02]  /*6390*/  FMUL.FTZ R35, R0, R103 ;  /* 0x0000006700237220 */ /* 0x000fe40000410000 */
[C---:B------:R-:W-:Y:S01]  /*63a0*/  HMMA.16816.F32 R16, R128.reuse, R138, R16 ;  /* 0x0000008a8010723c */ /* 0x040fe20000001810 */
[----:B------:R-:W3:Y:S03]  /*63b0*/  LDSM.16.MT88.4 R100, [R184+UR4+0x2100] ;  /* 0x00210004b864783b */ /* 0x000ee60008004200 */
[C---:B------:R-:W-:Y:S02]  /*63c0*/  FMUL.FTZ R48, R2.reuse, R48 ;  /* 0x0000003002307220 */ /* 0x040fe40000410000 */
[----:B------:R-:W-:Y:S01]  /*63d0*/  FMUL.FTZ R49, R2, R49 ;  /* 0x0000003102317220 */ /* 0x000fe20000410000 */
[----:B------:R-:W-:Y:S01]  /*63e0*/  MUFU.EX2 R229, R229 ;  /* 0x000000e500e57308 */ /* 0x000fe20000000800 */
[C---:B-1----:R-:W-:Y:S01]  /*63f0*/  HMMA.16816.F32 R20, R128.reuse, R124, R20 ;  /* 0x0000007c8014723c */ /* 0x042fe20000001814 */
[----:B------:R-:W1:Y:S03]  /*6400*/  LDSM.16.MT88.4 R108, [R168+0x2100] ;  /* 0x00210000a86c783b */ /* 0x000e660000004200 */
[C---:B------:R-:W-:Y:S02]  /*6410*/  FMUL.FTZ R50, R0.reuse, R50 ;  /* 0x0000003200327220 */ /* 0x040fe40000410000 */
[----:B------:R-:W-:Y:S02]  /*6420*/  FMUL.FTZ R51, R0, R51 ;  /* 0x0000003300337220 */ /* 0x000fe40000410000 */
[C---:B------:R-:W-:Y:S01]  /*6430*/  HMMA.16816.F32 R24, R128.reuse, R126, R24 ;  /* 0x0000007e8018723c */ /* 0x040fe20000001818 */
[----:B------:R-:W-:Y:S01]  /*6440*/  LDSM.16.MT88.4 R124, [R185+UR4+0x2900] ;  /* 0x00290004b97c783b */ /* 0x000fe20008004200 */
[----:B------:R-:W-:Y:S02]  /*6450*/  MUFU.EX2 R232, R232 ;  /* 0x000000e800e87308 */ /* 0x000fe40000000800 */
[C---:B------:R-:W-:Y:S02]  /*6460*/  FMUL.FTZ R52, R2.reuse, R52 ;  /* 0x0000003402347220 */ /* 0x040fe40000410000 */
[----:B------:R-:W-:Y:S02]  /*6470*/  FMUL.FTZ R53, R2, R53 ;  /* 0x0000003502357220 */ /* 0x000fe40000410000 */
[C---:B------:R-:W-:Y:S01]  /*6480*/  FMUL.FTZ R54, R0.reuse, R54 ;  /* 0x0000003600367220 */ /* 0x040fe20000410000 */
[----:B------:R-:W-:Y:S03]  /*6490*/  LDSM.16.MT88.4 R136, [R133+0x2900] ;  /* 0x002900008588783b */ /* 0x000fe60000004200 */
[----:B------:R-:W-:Y:S01]  /*64a0*/  FMUL.FTZ R55, R0, R55 ;  /* 0x0000003700377220 */ /* 0x000fe20000410000 */
[----:B------:R-:W-:Y:S01]  /*64b0*/  MUFU.EX2 R231, R231 ;  /* 0x000000e700e77308 */ /* 0x000fe20000000800 */
[C---:B------:R-:W-:Y:S02]  /*64c0*/  FMUL.FTZ R56, R2.reuse, R56 ;  /* 0x0000003802387220 */ /* 0x040fe40000410000 */
[----:B------:R-:W-:Y:S01]  /*64d0*/  FMUL.FTZ R57, R2, R57 ;  /* 0x0000003902397220 */ /* 0x000fe20000410000 */
[C---:B--2---:R-:W-:Y:S03]  /*64e0*/  HMMA.16816.F32 R28, R128.reuse, R120, R28 ;  /* 0x00000078801c723c */ /* 0x044fe6000000181c */
[C---:B------:R-:W-:Y:S02]  /*64f0*/  FMUL.FTZ R58, R0.reuse, R58 ;  /* 0x0000003a003a7220 */ /* 0x040fe40000410000 */
[----:B------:R-:W-:Y:S01]  /*6500*/  FMUL.FTZ R59, R0, R59 ;  /* 0x0000003b003b7220 */ /* 0x000fe20000410000 */
[----:B------:R-:W-:Y:S01]  /*6510*/  MUFU.EX2 R233, R233 ;  /* 0x000000e900e97308 */ /* 0x000fe20000000800 */
[C---:B------:R-:W-:Y:S01]  /*6520*/  FMUL.FTZ R60, R2.reuse, R60 ;  /* 0x0000003c023c7220 */ /* 0x040fe20000410000 */
[C---:B------:R-:W-:Y:S01]  /*6530*/  HMMA.16816.F32 R32, R128.reuse, R122, R32 ;  /* 0x0000007a8020723c */ /* 0x040fe20000001820 */
[----:B------:R-:W-:Y:S03]  /*6540*/  LDSM.16.MT88.4 R120, [R168+0x900] ;  /* 0x00090000a878783b */ /* 0x000fe60000004200 */
[----:B------:R-:W-:Y:S02]  /*6550*/  FMUL.FTZ R61, R2, R61 ;  /* 0x0000003d023d7220 */ /* 0x000fe40000410000 */
[C---:B------:R-:W-:Y:S02]  /*6560*/  FMUL.FTZ R62, R0.reuse, R62 ;  /* 0x0000003e003e7220 */ /* 0x040fe40000410000 */
[C---:B------:R-:W-:Y:S04]  /*6570*/  HMMA.16816.F32 R36, R128.reuse, R112, R36 ;  /* 0x000000708024723c */ /* 0x040fe80000001824 */
[----:B------:R-:W-:Y:S02]  /*6580*/  FMUL.FTZ R63, R0, R63 ;  /* 0x0000003f003f7220 */ /* 0x000fe40000410000 */
[C---:B------:R-:W-:Y:S02]  /*6590*/  FMUL.FTZ R64, R2.reuse, R64 ;  /* 0x0000004002407220 */ /* 0x040fe40000410000 */
[C---:B------:R-:W-:Y:S01]  /*65a0*/  HMMA.16816.F32 R40, R128.reuse, R114, R40 ;  /* 0x000000728028723c */ /* 0x040fe20000001828 */
[----:B------:R-:W-:Y:S03]  /*65b0*/  LDSM.16.MT88.4 R112, [R185+UR4+0x900] ;  /* 0x00090004b970783b */ /* 0x000fe60008004200 */
[----:B------:R-:W-:Y:S02]  /*65c0*/  FMUL.FTZ R65, R2, R65 ;  /* 0x0000004102417220 */ /* 0x000fe40000410000 */
[C---:B------:R-:W-:Y:S02]  /*65d0*/  FMUL.FTZ R66, R0.reuse, R66 ;  /* 0x0000004200427220 */ /* 0x040fe40000410000 */
[C---:B------:R-:W-:Y:S04]  /*65e0*/  HMMA.16816.F32 R44, R128.reuse, R104, R44 ;  /* 0x00000068802c723c */ /* 0x040fe8000000182c */
[----:B------:R-:W-:Y:S02]  /*65f0*/  FMUL.FTZ R67, R0, R67 ;  /* 0x0000004300437220 */ /* 0x000fe40000410000 */
[C---:B------:R-:W-:Y:S02]  /*6600*/  FMUL.FTZ R68, R2.reuse, R68 ;  /* 0x0000004402447220 */ /* 0x040fe40000410000 */
[C---:B------:R-:W-:Y:S01]  /*6610*/  HMMA.16816.F32 R48, R128.reuse, R106, R48 ;  /* 0x0000006a8030723c */ /* 0x040fe20000001830 */
[----:B------:R-:W2:Y:S03]  /*6620*/  LDSM.16.MT88.4 R104, [R185+UR4+0x4100] ;  /* 0x00410004b968783b */ /* 0x000ea60008004200 */
[----:B------:R-:W-:Y:S02]  /*6630*/  FMUL.FTZ R69, R2, R69 ;  /* 0x0000004502457220 */ /* 0x000fe40000410000 */
[C---:B------:R-:W-:Y:S02]  /*6640*/  FMUL.FTZ R70, R0.reuse, R70 ;  /* 0x0000004600467220 */ /* 0x040fe40000410000 */
[C---:B---3--:R-:W-:Y:S04]  /*6650*/  HMMA.16816.F32 R52, R128.reuse, R100, R52 ;  /* 0x000000648034723c */ /* 0x048fe80000001834 */
[----:B------:R-:W-:Y:S02]  /*6660*/  FMUL.FTZ R71, R0, R71 ;  /* 0x0000004700477220 */ /* 0x000fe40000410000 */
[C---:B------:R-:W-:Y:S02]  /*6670*/  FMUL.FTZ R72, R2.reuse, R72 ;  /* 0x0000004802487220 */ /* 0x040fe40000410000 */
[C---:B------:R-:W-:Y:S01]  /*6680*/  HMMA.16816.F32 R56, R128.reuse, R102, R56 ;  /* 0x000000668038723c */ /* 0x040fe20000001838 */
[----:B------:R-:W3:Y:S03]  /*6690*/  LDSM.16.MT88.4 R100, [R133+0x4100] ;  /* 0x004100008564783b */ /* 0x000ee60000004200 */
[----:B------:R-:W-:Y:S02]  /*66a0*/  FMUL.FTZ R73, R2, R73 ;  /* 0x0000004902497220 */ /* 0x000fe40000410000 */
[C---:B------:R-:W-:Y:S02]  /*66b0*/  FMUL.FTZ R74, R0.reuse, R74 ;  /* 0x0000004a004a7220 */ /* 0x040fe40000410000 */
[C---:B-1----:R-:W-:Y:S04]  /*66c0*/  HMMA.16816.F32 R60, R128.reuse, R108, R60 ;  /* 0x0000006c803c723c */ /* 0x042fe8000000183c */
[----:B------:R-:W-:Y:S02]  /*66d0*/  FMUL.FTZ R75, R0, R75 ;  /* 0x0000004b004b7220 */ /* 0x000fe40000410000 */
[C---:B------:R-:W-:Y:S02]  /*66e0*/  FMUL.FTZ R84, R2.reuse, R84 ;  /* 0x0000005402547220 */ /* 0x040fe40000410000 */
[C---:B------:R-:W-:Y:S01]  /*66f0*/  HMMA.16816.F32 R64, R128.reuse, R110, R64 ;  /* 0x0000006e8040723c */ /* 0x040fe20000001840 */
[----:B------:R-:W1:Y:S03]  /*6700*/  LDSM.16.MT88.4 R108, [R184+UR4+0x4100] ;  /* 0x00410004b86c783b */ /* 0x000e660008004200 */
[----:B------:R-:W-:Y:S02]  /*6710*/  FMUL.FTZ R85, R2, R85 ;  /* 0x0000005502557220 */ /* 0x000fe40000410000 */
[C---:B------:R-:W-:Y:S02]  /*6720*/  FMUL.FTZ R86, R0.reuse, R86 ;  /* 0x0000005600567220 */ /* 0x040fe40000410000 */
[----:B------:R-:W-:Y:S01]  /*6730*/  FMUL.FTZ R87, R0, R87 ;  /* 0x0000005700577220 */ /* 0x000fe20000410000 */
[C---:B--2---:R-:W-:Y:S03]  /*6740*/  HMMA.16816.F32 R68, R128.reuse, R104, R68 ;  /* 0x000000688044723c */ /* 0x044fe60000001844 */
[--C-:B------:R-:W-:Y:S02]  /*6750*/  FFMA.FTZ R177, R177, c[0x0][0x2d0], -R158.reuse ;  /* 0x0000b400b1b17a23 */ /* 0x100fe4000001089e */
[--C-:B------:R-:W-:Y:S02]  /*6760*/  FFMA.FTZ R178, R179, c[0x0][0x2d0], -R158.reuse ;  /* 0x0000b400b3b27a23 */ /* 0x100fe4000001089e */
[--C-:B------:R-:W-:Y:S01]  /*6770*/  FFMA.FTZ R179, R218, c[0x0][0x2d0], -R155.reuse ;  /* 0x0000b400dab37a23 */ /* 0x100fe2000001089b */
[C---:B------:R-:W-:Y:S01]  /*6780*/  HMMA.16816.F32 R72, R128.reuse, R106, R72 ;  /* 0x0000006a8048723c */ /* 0x040fe20000001848 */
[----:B------:R-:W2:Y:S01]  /*6790*/  LDSM.16.MT88.4 R104, [R168+0x4100] ;  /* 0x00410000a868783b */ /* 0x000ea20000004200 */
[----:B------:R-:W-:Y:S02]  /*67a0*/  MUFU.EX2 R177, R177 ;  /* 0x000000b100b17308 */ /* 0x000fe40000000800 */
[C---:B------:R-:W-:Y:S02]  /*67b0*/  FMUL.FTZ R76, R2.reuse, R76 ;  /* 0x0000004c024c7220 */ /* 0x040fe40000410000 */
[----:B------:R-:W-:Y:S02]  /*67c0*/  FMUL.FTZ R77, R2, R77 ;  /* 0x0000004d024d7220 */ /* 0x000fe40000410000 */
[C---:B------:R-:W-:Y:S04]  /*67d0*/  FMUL.FTZ R78, R0.reuse, R78 ;  /* 0x0000004e004e7220 */ /* 0x040fe80000410000 */
[----:B------:R-:W-:Y:S01]  /*67e0*/  FMUL.FTZ R79, R0, R79 ;  /* 0x0000004f004f7220 */ /* 0x000fe20000410000 */
[----:B------:R-:W4:Y:S01]  /*67f0*/  MUFU.EX2 R178, R178 ;  /* 0x000000b200b27308 */ /* 0x000f220000000800 */
[--C-:B------:R-:W-:Y:S02]  /*6800*/  FFMA.FTZ R182, R182, c[0x0][0x2d0], -R155.reuse ;  /* 0x0000b400b6b67a23 */ /* 0x100fe4000001089b */
[--C-:B------:R-:W-:Y:S02]  /*6810*/  FFMA.FTZ R181, R181, c[0x0][0x2d0], -R158.reuse ;  /* 0x0000b400b5b57a23 */ /* 0x100fe4000001089e */
[--C-:B------:R-:W-:Y:S01]  /*6820*/  FFMA.FTZ R218, R183, c[0x0][0x2d0], -R158.reuse ;  /* 0x0000b400b7da7a23 */ /* 0x100fe2000001089e */
[C---:B---3--:R-:W-:Y:S03]  /*6830*/  HMMA.16816.F32 R76, R128.reuse, R100, R76 ;  /* 0x00000064804c723c */ /* 0x048fe6000000184c */
[C---:B------:R-:W-:Y:S01]  /*6840*/  FMUL.FTZ R80, R2.reuse, R80 ;  /* 0x0000005002507220 */ /* 0x040fe20000410000 */
[----:B------:R-:W-:Y:S01]  /*6850*/  MUFU.EX2 R179, R179 ;  /* 0x000000b300b37308 */ /* 0x000fe20000000800 */
[----:B------:R-:W-:Y:S02]  /*6860*/  FMUL.FTZ R81, R2, R81 ;  /* 0x0000005102517220 */ /* 0x000fe40000410000 */
[C---:B------:R-:W-:Y:S02]  /*6870*/  FMUL.FTZ R82, R0.reuse, R82 ;  /* 0x0000005200527220 */ /* 0x040fe40000410000 */
[----:B------:R-:W-:Y:S03]  /*6880*/  FMUL.FTZ R83, R0, R83 ;  /* 0x0000005300537220 */ /* 0x000fe60000410000 */
[--C-:B------:R-:W-:Y:S02]  /*6890*/  FFMA.FTZ R183, R226, c[0x0][0x2d0], -R155.reuse ;  /* 0x0000b400e2b77a23 */ /* 0x100fe4000001089b */
[--C-:B------:R-:W-:Y:S01]  /*68a0*/  FFMA.FTZ R220, R220, c[0x0][0x2d0], -R155.reuse ;  /* 0x0000b400dcdc7a23 */ /* 0x100fe2000001089b */
[----:B------:R-:W3:Y:S01]  /*68b0*/  MUFU.EX2 R182, R182 ;  /* 0x000000b600b67308 */ /* 0x000ee20000000800 */
[C---:B------:R-:W-:Y:S03]  /*68c0*/  HMMA.16816.F32 R80, R128.reuse, R102, R80 ;  /* 0x000000668050723c */ /* 0x040fe60000001850 */
[----:B------:R-:W-:Y:S01]  /*68d0*/  FMUL.FTZ R88, R2, R88 ;  /* 0x0000005802587220 */ /* 0x000fe20000410000 */
[----:B----4-:R-:W-:Y:S01]  /*68e0*/  F2FP.PACK_AB R100, R178, R177 ;  /* 0x000000b1b264723e */ /* 0x010fe200000000ff */
[----:B------:R-:W-:Y:S02]  /*68f0*/  FMUL.FTZ R89, R2, R89 ;  /* 0x0000005902597220 */ /* 0x000fe40000410000 */
[C---:B------:R-:W-:Y:S01]  /*6900*/  FMUL.FTZ R90, R0.reuse, R90 ;  /* 0x0000005a005a7220 */ /* 0x040fe20000410000 */
[C---:B-1----:R-:W-:Y:S01]  /*6910*/  HMMA.16816.F32 R84, R128.reuse, R108, R84 ;  /* 0x0000006c8054723c */ /* 0x042fe20000001854 */
[----:B------:R-:W-:Y:S03]  /*6920*/  MUFU.EX2 R181, R181 ;  /* 0x000000b500b57308 */ /* 0x000fe60000000800 */
[----:B------:R-:W-:Y:S02]  /*6930*/  FMUL.FTZ R91, R0, R91 ;  /* 0x0000005b005b7220 */ /* 0x000fe40000410000 */
[C---:B------:R-:W-:Y:S02]  /*6940*/  FMUL.FTZ R92, R2.reuse, R92 ;  /* 0x0000005c025c7220 */ /* 0x040fe40000410000 */
[----:B------:R-:W-:Y:S03]  /*6950*/  FMUL.FTZ R93, R2, R93 ;  /* 0x0000005d025d7220 */ /* 0x000fe60000410000 */
[C---:B------:R-:W-:Y:S01]  /*6960*/  HMMA.16816.F32 R88, R128.reuse, R110, R88 ;  /* 0x0000006e8058723c */ /* 0x040fe20000001858 */
[----:B------:R-:W1:Y:S01]  /*6970*/  MUFU.EX2 R218, R218 ;  /* 0x000000da00da7308 */ /* 0x000e620000000800 */
[----:B------:R-:W4:Y:S01]  /*6980*/  LDSM.16.MT88.4 R108, [R133+0x900] ;  /* 0x00090000856c783b */ /* 0x000f220000004200 */
[----:B------:R-:W-:Y:S01]  /*6990*/  FMUL.FTZ R94, R0, R94 ;  /* 0x0000005e005e7220 */ /* 0x000fe20000410000 */
[----:B---3--:R-:W-:Y:S01]  /*69a0*/  F2FP.PACK_AB R101, R182, R179 ;  /* 0x000000b3b665723e */ /* 0x008fe200000000ff */
[----:B------:R-:W-:Y:S02]  /*69b0*/  FMUL.FTZ R95, R0, R95 ;  /* 0x0000005f005f7220 */ /* 0x000fe40000410000 */
[C---:B------:R-:W-:Y:S02]  /*69c0*/  FMUL.FTZ R96, R2.reuse, R96 ;  /* 0x0000006002607220 */ /* 0x040fe40000410000 */
[----:B------:R-:W-:Y:S02]  /*69d0*/  FMUL.FTZ R97, R2, R97 ;  /* 0x0000006102617220 */ /* 0x000fe40000410000 */
[----:B------:R-:W-:Y:S01]  /*69e0*/  MUFU.EX2 R183, R183 ;  /* 0x000000b700b77308 */ /* 0x000fe20000000800 */
[C---:B--2---:R-:W-:Y:S03]  /*69f0*/  HMMA.16816.F32 R92, R128.reuse, R104, R92 ;  /* 0x00000068805c723c */ /* 0x044fe6000000185c */
[C---:B------:R-:W-:Y:S02]  /*6a00*/  FMUL.FTZ R98, R0.reuse, R98 ;  /* 0x0000006200627220 */ /* 0x040fe40000410000 */
[----:B------:R-:W-:Y:S02]  /*6a10*/  FMUL.FTZ R99, R0, R99 ;  /* 0x0000006300637220 */ /* 0x000fe40000410000 */
[--C-:B------:R-:W-:Y:S02]  /*6a20*/  FFMA.FTZ R221, R221, c[0x0][0x2d0], -R158.reuse ;  /* 0x0000b400dddd7a23 */ /* 0x100fe4000001089e */
[----:B------:R-:W2:Y:S03]  /*6a30*/  MUFU.EX2 R220, R220 ;  /* 0x000000dc00dc7308 */ /* 0x000ea60000000800 */
[----:B------:R-:W-:Y:S01]  /*6a40*/  HMMA.16816.F32 R96, R128, R106, R96 ;  /* 0x0000006a8060723c */ /* 0x000fe20000001860 */
[----:B------:R-:W3:Y:S02]  /*6a50*/  LDSM.16.MT88.4 R104, [R168+0x2900] ;  /* 0x00290000a868783b */ /* 0x000ee40000004200 */
[----:B-1----:R-:W-:Y:S01]  /*6a60*/  F2FP.PACK_AB R102, R218, R181 ;  /* 0x000000b5da66723e */ /* 0x002fe200000000ff */
[--C-:B------:R-:W-:Y:S02]  /*6a70*/  FFMA.FTZ R226, R219, c[0x0][0x2d0], -R158.reuse ;  /* 0x0000b400dbe27a23 */ /* 0x100fe4000001089e */
[--C-:B------:R-:W-:Y:S01]  /*6a80*/  FFMA.FTZ R219, R224, c[0x0][0x2d0], -R155.reuse ;  /* 0x0000b400e0db7a23 */ /* 0x100fe2000001089b */
[----:B------:R-:W-:Y:S01]  /*6a90*/  MUFU.EX2 R221, R221 ;  /* 0x000000dd00dd7308 */ /* 0x000fe20000000800 */
[--C-:B------:R-:W-:Y:S02]  /*6aa0*/  FFMA.FTZ R224, R165, c[0x0][0x2d0], -R158.reuse ;  /* 0x0000b400a5e07a23 */ /* 0x100fe4000001089e */
[----:B------:R-:W-:Y:S02]  /*6ab0*/  LDSM.16.MT88.4 R164, [R133+0x5900] ;  /* 0x0059000085a4783b */ /* 0x000fe40000004200 */
[----:B------:R-:W-:Y:S02]  /*6ac0*/  FFMA.FTZ R158, R157, c[0x0][0x2d0], -R158 ;  /* 0x0000b4009d9e7a23 */ /* 0x000fe4000001089e */
[--C-:B------:R-:W-:Y:S02]  /*6ad0*/  FFMA.FTZ R222, R222, c[0x0][0x2d0], -R155.reuse ;  /* 0x0000b400dede7a23 */ /* 0x100fe4000001089b */
[----:B------:R-:W-:Y:S01]  /*6ae0*/  FFMA.FTZ R155, R154, c[0x0][0x2d0], -R155 ;  /* 0x0000b4009a9b7a23 */ /* 0x000fe2000001089b */
[----:B------:R1:W5:Y:S01]  /*6af0*/  MUFU.EX2 R234, R158 ;  /* 0x0000009e00ea7308 */ /* 0x0003620000000800 */
[----:B------:R-:W-:Y:S02]  /*6b00*/  FFMA.FTZ R176, R2, R217, R176 ;  /* 0x000000d902b07223 */ /* 0x000fe400000100b0 */
[----:B------:R-:W-:Y:S01]  /*6b10*/  FFMA.FTZ R172, R0, R215, R172 ;  /* 0x000000d700ac7223 */ /* 0x000fe200000100ac */
[----:B--2---:R-:W-:Y:S01]  /*6b20*/  F2FP.PACK_AB R103, R220, R183 ;  /* 0x000000b7dc67723e */ /* 0x004fe200000000ff */
[----:B------:R-:W-:Y:S02]  /*6b30*/  FADD.FTZ R175, R175, R176 ;  /* 0x000000b0afaf7221 */ /* 0x000fe40000010000 */
[----:B------:R-:W-:Y:S02]  /*6b40*/  FADD.FTZ R171, R171, R172 ;  /* 0x000000acabab7221 */ /* 0x000fe40000010000 */
[----:B------:R-:W-:Y:S01]  /*6b50*/  FADD.FTZ R0, R174, R175 ;  /* 0x000000afae007221 */ /* 0x000fe20000010000 */
[----:B------:R2:W2:Y:S01]  /*6b60*/  MUFU.EX2 R236, R155 ;  /* 0x0000009b00ec7308 */ /* 0x0004a20000000800 */
[C---:B------:R-:W-:Y:S05]  /*6b70*/  HMMA.16816.F32 R4, R100.reuse, R112, R4 ;  /* 0x000000706404723c */ /* 0x040fea0000001804 */
[----:B------:R-:W-:Y:S02]  /*6b80*/  FADD.FTZ R170, R170, R171 ;  /* 0x000000abaaaa7221 */ /* 0x000fe40000010000 */
[----:B------:R-:W-:Y:S01]  /*6b90*/  FADD.FTZ R0, R173, R0 ;  /* 0x00000000ad007221 */ /* 0x000fe20000010000 */
[C---:B------:R-:W-:Y:S01]  /*6ba0*/  HMMA.16816.F32 R8, R100.reuse, R114, R8 ;  /* 0x000000726408723c */ /* 0x040fe20000001808 */
[----:B------:R-:W-:Y:S01]  /*6bb0*/  LDSM.16.MT88.4 R112, [R133+0x4900] ;  /* 0x004900008570783b */ /* 0x000fe20000004200 */
[----:B------:R-:W3:Y:S02]  /*6bc0*/  MUFU.EX2 R226, R226 ;  /* 0x000000e200e27308 */ /* 0x000ee40000000800 */
[----:B------:R-:W-:Y:S02]  /*6bd0*/  FADD.FTZ R170, R169, R170 ;  /* 0x000000aaa9aa7221 */ /* 0x000fe40000010000 */
[----:B------:R-:W-:Y:S02]  /*6be0*/  FADD.FTZ R177, R177, R0 ;  /* 0x00000000b1b17221 */ /* 0x000fe40000010000 */
[C---:B----4-:R-:W-:Y:S01]  /*6bf0*/  HMMA.16816.F32 R12, R100.reuse, R108, R12 ;  /* 0x0000006c640c723c */ /* 0x050fe2000000180c */
[----:B-1----:R-:W-:Y:S03]  /*6c00*/  LDSM.16.MT88.4 R156, [R168+0x3900] ;  /* 0x00390000a89c783b */ /* 0x002fe60000004200 */
[----:B------:R-:W-:Y:S01]  /*6c10*/  MUFU.EX2 R219, R219 ;  /* 0x000000db00db7308 */ /* 0x000fe20000000800 */
[----:B------:R-:W-:Y:S02]  /*6c20*/  FADD.FTZ R179, R179, R170 ;  /* 0x000000aab3b37221 */ /* 0x000fe40000010000 */
[----:B------:R-:W-:Y:S01]  /*6c30*/  FADD.FTZ R178, R178, R177 ;  /* 0x000000b1b2b27221 */ /* 0x000fe20000010000 */
[C---:B------:R-:W-:Y:S01]  /*6c40*/  HMMA.16816.F32 R16, R100.reuse, R110, R16 ;  /* 0x0000006e6410723c */ /* 0x040fe20000001810 */
[----:B------:R-:W1:Y:S03]  /*6c50*/  LDSM.16.MT88.4 R108, [R185+UR4+0x4900] ;  /* 0x00490004b96c783b */ /* 0x000e660008004200 */
[----:B------:R-:W-:Y:S02]  /*6c60*/  FADD.FTZ R182, R182, R179 ;  /* 0x000000b3b6b67221 */ /* 0x000fe40000010000 */
[----:B------:R-:W4:Y:S01]  /*6c70*/  MUFU.EX2 R222, R222 ;  /* 0x000000de00de7308 */ /* 0x000f220000000800 */
[----:B------:R-:W-:Y:S01]  /*6c80*/  FADD.FTZ R181, R181, R178 ;  /* 0x000000b2b5b57221 */ /* 0x000fe20000010000 */
[C---:B------:R-:W-:Y:S01]  /*6c90*/  HMMA.16816.F32 R20, R100.reuse, R116, R20 ;  /* 0x000000746414723c */ /* 0x040fe20000001814 */
[----:B--2---:R-:W-:Y:S03]  /*6ca0*/  LDSM.16.MT88.4 R152, [R184+UR4+0x3900] ;  /* 0x00390004b898783b */ /* 0x004fe60008004200 */
[----:B------:R-:W-:Y:S02]  /*6cb0*/  FADD.FTZ R183, R183, R182 ;  /* 0x000000b6b7b77221 */ /* 0x000fe40000010000 */
[----:B------:R-:W-:Y:S02]  /*6cc0*/  FADD.FTZ R218, R218, R181 ;  /* 0x000000b5dada7221 */ /* 0x000fe40000010000 */
[C---:B------:R-:W-:Y:S01]  /*6cd0*/  HMMA.16816.F32 R24, R100.reuse, R118, R24 ;  /* 0x000000766418723c */ /* 0x040fe20000001818 */
[----:B------:R-:W-:Y:S01]  /*6ce0*/  LDSM.16.MT88.4 R116, [R168+0x4900] ;  /* 0x00490000a874783b */ /* 0x000fe20000004200 */
[----:B------:R-:W2:Y:S02]  /*6cf0*/  MUFU.EX2 R224, R224 ;  /* 0x000000e000e07308 */ /* 0x000ea40000000800 */
[----:B------:R-:W-:Y:S04]  /*6d00*/  FADD.FTZ R220, R220, R183 ;  /* 0x000000b7dcdc7221 */ /* 0x000fe80000010000 */
        /* <DEDUP_REMOVED lines=10> */
[----:B-----5:R-:W-:Y:S01]  /*6db0*/  F2FP.PACK_AB R138, R234, R231 ;  /* 0x000000e7ea8a723e */ /* 0x020fe200000000ff */
[C---:B------:R-:W-:Y:S04]  /*6dc0*/  HMMA.16816.F32 R52, R100.reuse, R140, R52 ;  /* 0x0000008c6434723c */ /* 0x040fe80000001834 */
[----:B------:R-:W-:Y:S04]  /*6dd0*/  F2FP.PACK_AB R139, R236, R233 ;  /* 0x000000e9ec8b723e */ /* 0x000fe800000000ff */
[C---:B------:R-:W-:Y:S01]  /*6de0*/  HMMA.16816.F32 R56, R100.reuse, R142, R56 ;  /* 0x0000008e6438723c */ /* 0x040fe20000001838 */
[----:B------:R-:W-:Y:S07]  /*6df0*/  LDSM.16.MT88.4 R140, [R168+0x1900] ;  /* 0x00190000a88c783b */ /* 0x000fee0000004200 */
[C---:B---3--:R-:W-:Y:S08]  /*6e00*/  HMMA.16816.F32 R60, R100.reuse, R104, R60 ;  /* 0x00000068643c723c */ /* 0x048ff0000000183c */
[C---:B------:R-:W-:Y:S01]  /*6e10*/  HMMA.16816.F32 R64, R100.reuse, R106, R64 ;  /* 0x0000006a6440723c */ /* 0x040fe20000001840 */
[----:B------:R-:W3:Y:S07]  /*6e20*/  LDSM.16.MT88.4 R104, [R184+UR4+0x4900] ;  /* 0x00490004b868783b */ /* 0x000eee0008004200 */
[C---:B-1----:R-:W-:Y:S08]  /*6e30*/  HMMA.16816.F32 R68, R100.reuse, R108, R68 ;  /* 0x0000006c6444723c */ /* 0x042ff00000001844 */
[C---:B------:R-:W-:Y:S01]  /*6e40*/  HMMA.16816.F32 R72, R100.reuse, R110, R72 ;  /* 0x0000006e6448723c */ /* 0x040fe20000001848 */
[----:B------:R-:W1:Y:S07]  /*6e50*/  LDSM.16.MT88.4 R108, [R185+UR4+0x1100] ;  /* 0x00110004b96c783b */ /* 0x000e6e0008004200 */
[C---:B------:R-:W-:Y:S08]  /*6e60*/  HMMA.16816.F32 R76, R100.reuse, R112, R76 ;  /* 0x00000070644c723c */ /* 0x040ff0000000184c */
[C---:B------:R-:W-:Y:S01]  /*6e70*/  HMMA.16816.F32 R80, R100.reuse, R114, R80 ;  /* 0x000000726450723c */ /* 0x040fe20000001850 */
[----:B------:R-:W5:Y:S07]  /*6e80*/  LDSM.16.MT88.4 R112, [R184+UR4+0x1100] ;  /* 0x00110004b870783b */ /* 0x000f6e0008004200 */
[C---:B---3--:R-:W-:Y:S08]  /*6e90*/  HMMA.16816.F32 R84, R100.reuse, R104, R84 ;  /* 0x000000686454723c */ /* 0x048ff00000001854 */
[C---:B------:R-:W-:Y:S01]  /*6ea0*/  HMMA.16816.F32 R88, R100.reuse, R106, R88 ;  /* 0x0000006a6458723c */ /* 0x040fe20000001858 */
[----:B------:R-:W3:Y:S07]  /*6eb0*/  LDSM.16.MT88.4 R104, [R185+UR4+0x3100] ;  /* 0x00310004b968783b */ /* 0x000eee0008004200 */
[C---:B------:R-:W-:Y:S08]  /*6ec0*/  HMMA.16816.F32 R92, R100.reuse, R116, R92 ;  /* 0x00000074645c723c */ /* 0x040ff0000000185c */
[----:B------:R-:W-:Y:S01]  /*6ed0*/  HMMA.16816.F32 R96, R100, R118, R96 ;  /* 0x000000766460723c */ /* 0x000fe20000001860 */
[----:B------:R-:W3:Y:S06]  /*6ee0*/  LDSM.16.MT88.4 R116, [R133+0x3100] ;  /* 0x003100008574783b */ /* 0x000eec0000004200 */
[----:B------:R-:W-:Y:S01]  /*6ef0*/  F2FP.PACK_AB R100, R226, R221 ;  /* 0x000000dde264723e */ /* 0x000fe200000000ff */
[----:B------:R-:W-:Y:S01]  /*6f00*/  FADD.FTZ R221, R221, R218 ;  /* 0x000000dadddd7221 */ /* 0x000fe20000010000 */
[----:B----4-:R-:W-:Y:S03]  /*6f10*/  F2FP.PACK_AB R101, R222, R219 ;  /* 0x000000dbde65723e */ /* 0x010fe600000000ff */
[----:B--2---:R-:W-:Y:S01]  /*6f20*/  F2FP.PACK_AB R102, R224, R223 ;  /* 0x000000dfe066723e */ /* 0x004fe200000000ff */
        /* <DEDUP_REMOVED lines=10> */
[----:B------:R-:W1:Y:S03]  /*6fd0*/  LDSM.16.MT88.4 R108, [R184+UR4+0x3100] ;  /* 0x00310004b86c783b */ /* 0x000e660008004200 */
        /* <DEDUP_REMOVED lines=8> */
[C---:B-----5:R-:W-:Y:S04]  /*7060*/  HMMA.16816.F32 R20, R100.reuse, R112, R20 ;  /* 0x000000706414723c */ /* 0x060fe80000001814 */
[----:B------:R-:W-:Y:S02]  /*7070*/  FADD.FTZ R217, R234, R217 ;  /* 0x000000d9ead97221 */ /* 0x000fe40000010000 */
[----:B------:R-:W-:Y:S02]  /*7080*/  FADD.FTZ R215, R236, R215 ;  /* 0x000000d7ecd77221 */ /* 0x000fe40000010000 */
[C---:B------:R-:W-:Y:S01]  /*7090*/  HMMA.16816.F32 R24, R100.reuse, R114, R24 ;  /* 0x000000726418723c */ /* 0x040fe20000001818 */
[----:B------:R-:W2:Y:S07]  /*70a0*/  LDSM.16.MT88.4 R112, [R168+0x3100] ;  /* 0x00310000a870783b */ /* 0x000eae0000004200 */
[C---:B------:R-:W-:Y:S08]  /*70b0*/  HMMA.16816.F32 R28, R100.reuse, R124, R28 ;  /* 0x0000007c641c723c */ /* 0x040ff0000000181c */
[C---:B------:R-:W-:Y:S01]  /*70c0*/  HMMA.16816.F32 R32, R100.reuse, R126, R32 ;  /* 0x0000007e6420723c */ /* 0x040fe20000001820 */
[----:B------:R-:W-:Y:S07]  /*70d0*/  LDSM.16.MT88.4 R124, [R185+UR4+0x1900] ;  /* 0x00190004b97c783b */ /* 0x000fee0008004200 */
[C---:B---3--:R-:W-:Y:S08]  /*70e0*/  HMMA.16816.F32 R36, R100.reuse, R104, R36 ;  /* 0x000000686424723c */ /* 0x048ff00000001824 */
[C---:B------:R-:W-:Y:S01]  /*70f0*/  HMMA.16816.F32 R40, R100.reuse, R106, R40 ;  /* 0x0000006a6428723c */ /* 0x040fe20000001828 */
[----:B------:R-:W3:Y:S07]  /*7100*/  LDSM.16.MT88.4 R104, [R185+UR4+0x5100] ;  /* 0x00510004b968783b */ /* 0x000eee0008004200 */
[C---:B------:R-:W-:Y:S08]  /*7110*/  HMMA.16816.F32 R44, R100.reuse, R116, R44 ;  /* 0x00000074642c723c */ /* 0x040ff0000000182c */
[C---:B------:R-:W-:Y:S01]  /*7120*/  HMMA.16816.F32 R48, R100.reuse, R118, R48 ;  /* 0x000000766430723c */ /* 0x040fe20000001830 */
[----:B------:R-:W4:Y:S07]  /*7130*/  LDSM.16.MT88.4 R116, [R133+0x5100] ;  /* 0x005100008574783b */ /* 0x000f2e0000004200 */
[C---:B-1----:R-:W-:Y:S08]  /*7140*/  HMMA.16816.F32 R52, R100.reuse, R108, R52 ;  /* 0x0000006c6434723c */ /* 0x042ff00000001834 */
[C---:B------:R-:W-:Y:S01]  /*7150*/  HMMA.16816.F32 R56, R100.reuse, R110, R56 ;  /* 0x0000006e6438723c */ /* 0x040fe20000001838 */
[----:B------:R-:W1:Y:S07]  /*7160*/  LDSM.16.MT88.4 R108, [R184+UR4+0x5100] ;  /* 0x00510004b86c783b */ /* 0x000e6e0008004200 */
[C---:B--2---:R-:W-:Y:S08]  /*7170*/  HMMA.16816.F32 R60, R100.reuse, R112, R60 ;  /* 0x00000070643c723c */ /* 0x044ff0000000183c */
[C---:B------:R-:W-:Y:S01]  /*7180*/  HMMA.16816.F32 R64, R100.reuse, R114, R64 ;  /* 0x000000726440723c */ /* 0x040fe20000001840 */
[----:B------:R-:W2:Y:S07]  /*7190*/  LDSM.16.MT88.4 R112, [R168+0x5100] ;  /* 0x00510000a870783b */ /* 0x000eae0000004200 */
[C---:B---3--:R-:W-:Y:S08]  /*71a0*/  HMMA.16816.F32 R68, R100.reuse, R104, R68 ;  /* 0x000000686444723c */ /* 0x048ff00000001844 */
[C---:B------:R-:W-:Y:S01]  /*71b0*/  HMMA.16816.F32 R72, R100.reuse, R106, R72 ;  /* 0x0000006a6448723c */ /* 0x040fe20000001848 */
[----:B------:R-:W-:Y:S07]  /*71c0*/  LDSM.16.MT88.4 R104, [R184+UR4+0x1900] ;  /* 0x00190004b868783b */ /* 0x000fee0008004200 */
[C---:B----4-:R-:W-:Y:S08]  /*71d0*/  HMMA.16816.F32 R76, R100.reuse, R116, R76 ;  /* 0x00000074644c723c */ /* 0x050ff0000000184c */
[C---:B------:R-:W-:Y:S01]  /*71e0*/  HMMA.16816.F32 R80, R100.reuse, R118, R80 ;  /* 0x000000766450723c */ /* 0x040fe20000001850 */
[----:B------:R-:W3:Y:S07]  /*71f0*/  LDSM.16.MT88.4 R116, [R133+0x1900] ;  /* 0x001900008574783b */ /* 0x000eee0000004200 */
[C---:B-1----:R-:W-:Y:S08]  /*7200*/  HMMA.16816.F32 R84, R100.reuse, R108, R84 ;  /* 0x0000006c6454723c */ /* 0x042ff00000001854 */
[C---:B------:R-:W-:Y:S08]  /*7210*/  HMMA.16816.F32 R88, R100.reuse, R110, R88 ;  /* 0x0000006e6458723c */ /* 0x040ff00000001858 */
[C---:B--2---:R-:W-:Y:S08]  /*7220*/  HMMA.16816.F32 R92, R100.reuse, R112, R92 ;  /* 0x00000070645c723c */ /* 0x044ff0000000185c */
[----:B------:R-:W-:Y:S08]  /*7230*/  HMMA.16816.F32 R96, R100, R114, R96 ;  /* 0x000000726460723c */ /* 0x000ff00000001860 */
[C---:B------:R-:W-:Y:S08]  /*7240*/  HMMA.16816.F32 R128, R136.reuse, R124, R4 ;  /* 0x0000007c8880723c */ /* 0x040ff00000001804 */
[C---:B------:R-:W-:Y:S08]  /*7250*/  HMMA.16816.F32 R124, R136.reuse, R126, R8 ;  /* 0x0000007e887c723c */ /* 0x040ff00000001808 */
[C---:B---3--:R-:W-:Y:S08]  /*7260*/  HMMA.16816.F32 R120, R136.reuse, R116, R12 ;  /* 0x000000748878723c */ /* 0x048ff0000000180c */
[C---:B------:R-:W-:Y:S08]  /*7270*/  HMMA.16816.F32 R116, R136.reuse, R118, R16 ;  /* 0x000000768874723c */ /* 0x040ff00000001810 */
[C---:B------:R-:W-:Y:S08]  /*7280*/  HMMA.16816.F32 R112, R136.reuse, R104, R20 ;  /* 0x000000688870723c */ /* 0x040ff00000001814 */
[C---:B------:R-:W-:Y:S08]  /*7290*/  HMMA.16816.F32 R108, R136.reuse, R106, R24 ;  /* 0x0000006a886c723c */ /* 0x040ff00000001818 */
[C---:B------:R-:W-:Y:S08]  /*72a0*/  HMMA.16816.F32 R104, R136.reuse, R140, R28 ;  /* 0x0000008c8868723c */ /* 0x040ff0000000181c */
[C---:B------:R-:W-:Y:S01]  /*72b0*/  HMMA.16816.F32 R100, R136.reuse, R142, R32 ;  /* 0x0000008e8864723c */ /* 0x040fe20000001820 */
[----:B------:R-:W1:Y:S07]  /*72c0*/  LDSM.16.MT88.4 R32, [R184+UR4+0x5900] ;  /* 0x00590004b820783b */ /* 0x000e6e0008004200 */
        /* <DEDUP_REMOVED lines=15> */
[C---:B--2---:R-:W-:Y:S08]  /*73c0*/  HMMA.16816.F32 R92, R136.reuse, R140, R92 ;  /* 0x0000008c885c723c */ /* 0x044ff0000000185c */
[----:B------:R-:W-:Y:S01]  /*73d0*/  HMMA.16816.F32 R96, R136, R142, R96 ;  /* 0x0000008e8860723c */ /* 0x000fe20000001860 */
[----:B------:R-:W-:-:S07]  /*73e0*/  @!P0 BRA `(.L_x_739) ;  /* 0x0000040000008947 */ /* 0x000fce0003800000 */
[----:B------:R-:W-:Y:S01]  /*73f0*/  ISETP.NE.AND P1, PT, R194, 0x1, PT ;  /* 0x00000001c200780c */ /* 0x000fe20003f25270 */
[----:B------:R-:W-:Y:S01]  /*7400*/  IMAD R0, R216, 0x40, R207 ;  /* 0x00000040d8007824 */ /* 0x000fe200078e02cf */
[----:B------:R-:W-:Y:S01]  /*7410*/  SEL R4, RZ, 0x10, P4 ;  /* 0x00000010ff047807 */ /* 0x000fe20002000000 */
[----:B------:R-:W-:Y:S03]  /*7420*/  IMAD.MOV.U32 R196, RZ, RZ, RZ ;  /* 0x000000ffffc47224 */ /* 0x000fe600078e00ff */
[----:B------:R-:W-:Y:S02]  /*7430*/  IADD3 R197, R0, -0x80, R203 ;  /* 0xffffff8000c57810 */ /* 0x000fe40007ffe0cb */
[----:B------:R-:W-:Y:S03]  /*7440*/  IADD3 R10, -R4, 0x10, RZ ;  /* 0x00000010040a7810 */ /* 0x000fe60007ffe1ff */
[--C-:B------:R-:W-:Y:S01]  /*7450*/  IMAD.MOV.U32 R0, RZ, RZ, R197.reuse ;  /* 0x000000ffff007224 */ /* 0x100fe200078e00c5 */
[----:B------:R-:W-:Y:S01]  /*7460*/  LOP3.LUT R10, R10, 0xf, RZ, 0xc0, !PT ;  /* 0x0000000f0a0a7812 */ /* 0x000fe200078ec0ff */
[----:B------:R-:W-:Y:S05]  /*7470*/  @P1 IMAD.HI.U32 R2, R197, c[0x0][0x2bc], RZ ;  /* 0x0000af00c5021a27 */ /* 0x000fea00078e00ff */
[----:B------:R-:W-:Y:S04]  /*7480*/  @P1 SHF.R.U32.HI R0, RZ, c[0x0][0x2c0], R2 ;  /* 0x0000b000ff001a19 */ /* 0x000fe80000011602 */
[C---:B------:R-:W-:Y:S04]  /*7490*/  @!P3 IADD3 R5, P0, R0.reuse, UR8, RZ ;  /* 0x000000080005bc10 */ /* 0x040fe8000ff1e0ff */
[----:B------:R-:W-:Y:S01]  /*74a0*/  @!P3 LEA.HI.X.SX32 R2, R0, UR6, 0x1, P0 ;  /* 0x000000060002bc11 */ /* 0x000fe200080f0eff */
[----:B------:R-:W-:Y:S01]  /*74b0*/  IMAD.MOV R0, RZ, RZ, -R0 ;  /* 0x000000ffff007224 */ /* 0x000fe200078e0a00 */
[C---:B------:R-:W-:Y:S03]  /*74c0*/  @!P3 LEA R8, P0, R5.reuse, c[0x0][0x2a0], 0x2 ;  /* 0x0000a8000508ba11 */ /* 0x040fe600078010ff */
[----:B------:R-:W-:Y:S01]  /*74d0*/  IMAD R197, R0, c[0x0][0x2b8], R197 ;  /* 0x0000ae0000c57a24 */ /* 0x000fe200078e02c5 */
[----:B------:R-:W-:Y:S02]  /*74e0*/  @!P3 LEA.HI.X R9, R5, c[0x0][0x2a4], R2, 0x2, P0 ;  /* 0x0000a9000509ba11 */ /* 0x000fe400000f1402 */
[----:B------:R-:W-:Y:S01]  /*74f0*/  SEL R2, RZ, 0x10, P6 ;  /* 0x00000010ff027807 */ /* 0x000fe20003000000 */
        /* <DEDUP_REMOVED lines=14> */
[----:B------:R-:W1:Y:S01]  /*75e0*/  SHFL.IDX PT, R6, R11, 0x1, 0x181f ;  /* 0x00381f000b067f89 */ /* 0x000e6200000e0000 */
[----:B------:R-:W-:Y:S02]  /*75f0*/  SEL R5, RZ, 0x10, P5 ;  /* 0x00000010ff057807 */ /* 0x000fe40002800000 */
[----:B------:R-:W-:Y:S01]  /*7600*/  IADD3 R0, -R2, 0x10, RZ ;  /* 0x0000001002007810 */ /* 0x000fe20007ffe1ff */
[----:B------:R-:W2:Y:S01]  /*7610*/  SHFL.IDX PT, R7, R14, 0x1, 0x181f ;  /* 0x00381f000e077f89 */ /* 0x000ea200000e0000 */
[C---:B------:R-:W-:Y:S02]  /*7620*/  ISETP.NE.U32.AND P2, PT, R5.reuse, RZ, PT ;  /* 0x000000ff0500720c */ /* 0x040fe40003f45070 */
[----:B------:R-:W-:Y:S01]  /*7630*/  IADD3 R13, -R5, 0x10, RZ ;  /* 0x00000010050d7810 */ /* 0x000fe20007ffe1ff */
[----:B------:R3:W4:Y:S01]  /*7640*/  SHFL.IDX PT, R8, R11, RZ, 0x181f ;  /* 0x00181fff0b087589 */ /* 0x00072200000e0000 */
[----:B------:R-:W-:Y:S02]  /*7650*/  LOP3.LUT R0, R0, 0xf, RZ, 0xc0, !PT ;  /* 0x0000000f00007812 */ /* 0x000fe400078ec0ff */
[----:B------:R-:W-:Y:S01]  /*7660*/  LOP3.LUT R13, R13, 0xf, RZ, 0xc0, !PT ;  /* 0x0000000f0d0d7812 */ /* 0x000fe200078ec0ff */
[----:B------:R5:W4:Y:S03]  /*7670*/  SHFL.IDX PT, R9, R14, RZ, 0x181f ;  /* 0x00181fff0e097589 */ /* 0x000b2600000e0000 */
[-C--:B-1----:R-:W-:Y:S04]  /*7680*/  IADD3 R12, P1, P0, R13, R6.reuse, R208 ;  /* 0x000000060d0c7210 */ /* 0x082fe8000783e0d0 */
[-C--:B--2---:R-:W-:Y:S02]  /*7690*/  IADD3.X R13, RZ, R7.reuse, R209, P1, P0 ;  /* 0x00000007ff0d7210 */ /* 0x084fe40000fe04d1 */
[-C--:B------:R-:W-:Y:S04]  /*76a0*/  IADD3 R10, P1, P0, R10, R6.reuse, R213 ;  /* 0x000000060a0a7210 */ /* 0x080fe8000783e0d5 */
[-C--:B---3--:R-:W-:Y:S02]  /*76b0*/  IADD3.X R11, RZ, R7.reuse, R214, P1, P0 ;  /* 0x00000007ff0b7210 */ /* 0x088fe40000fe04d6 */
[----:B------:R-:W-:Y:S01]  /*76c0*/  IADD3 R6, P1, P0, R0, R6, R211 ;  /* 0x0000000600067210 */ /* 0x000fe2000783e0d3 */
[----:B------:R-:W-:Y:S03]  /*76d0*/  IMAD.U32 R0, RZ, RZ, UR11 ;  /* 0x0000000bff007e24 */ /* 0x000fe6000f8e00ff */
[----:B------:R-:W-:Y:S01]  /*76e0*/  IADD3.X R7, RZ, R7, R212, P1, P0 ;  /* 0x00000007ff077210 */ /* 0x000fe20000fe04d4 */
[----:B------:R-:W-:Y:S01]  /*76f0*/  IMAD R0, R0, 0x3000, R201 ;  /* 0x0000300000007824 */ /* 0x000fe200078e02c9 */
[----:B----4-:R-:W-:Y:S02]  /*7700*/  IADD3 R16, P1, R208, R8, RZ ;  /* 0x00000008d0107210 */ /* 0x010fe40007f3e0ff */
[----:B-----5:R-:W-:Y:S01]  /*7710*/  IADD3 R14, P0, R8, R213, RZ ;  /* 0x000000d5080e7210 */ /* 0x020fe20007f1e0ff */
[----:B------:R-:W-:Y:S02]  /*7720*/  IMAD.SHL.U32 R5, R0, 0x2, RZ ;  /* 0x0000000200057824 */ /* 0x000fe400078e00ff */
[----:B------:R-:W-:Y:S01]  /*7730*/  IMAD.X R17, R209, 0x1, R9, P1 ;  /* 0x00000001d1117824 */ /* 0x000fe200008e0609 */
[----:B------:R-:W-:Y:S01]  /*7740*/  ISETP.NE.U32.AND P1, PT, R4, RZ, PT ;  /* 0x000000ff0400720c */ /* 0x000fe20003f25070 */
[C---:B------:R-:W-:Y:S01]  /*7750*/  IMAD.X R15, R9.reuse, 0x1, R214, P0 ;  /* 0x00000001090f7824 */ /* 0x040fe200000e06d6 */
[----:B------:R-:W-:Y:S02]  /*7760*/  IADD3 R8, P0, R8, R211, RZ ;  /* 0x000000d308087210 */ /* 0x000fe40007f1e0ff */
[----:B------:R1:W-:Y:S03]  /*7770*/  LDGSTS.E.BYPASS.LTC128B.128 [R5+0xc100], [R16.64], !P5 ;  /* 0x0c10000010057fae */ /* 0x0003e6000e901d4c */
[----:B------:R-:W-:Y:S01]  /*7780*/  IMAD.X R9, R9, 0x1, R212, P0 ;  /* 0x0000000109097824 */ /* 0x000fe200000e06d4 */
[----:B------:R1:W-:Y:S01]  /*7790*/  LDGSTS.E.BYPASS.LTC128B.128 [R5+0xe100], [R14.64], !P4 ;  /* 0x0e1000000e057fae */ /* 0x0003e2000e101d4c */
[----:B------:R-:W-:Y:S03]  /*77a0*/  ISETP.NE.U32.AND P0, PT, R2, RZ, PT ;  /* 0x000000ff0200720c */ /* 0x000fe60003f05070 */
[----:B------:R1:W-:Y:S04]  /*77b0*/  LDGSTS.E.BYPASS.LTC128B.128 [R5+0x10100], [R8.64], !P6 ;  /* 0x1010000008057fae */ /* 0x0003e8000f101d4c */
[----:B------:R1:W-:Y:S04]  /*77c0*/  LDGSTS.E.BYPASS.LTC128B.128.ZFILL [R5+0xd100], [R12.64], P2 ;  /* 0x0d1000000c057fae */ /* 0x0003e80009141d4c */
[----:B------:R1:W-:Y:S04]  /*77d0*/  LDGSTS.E.BYPASS.LTC128B.128.ZFILL [R5+0xf100], [R10.64], P1 ;  /* 0x0f1000000a057fae */ /* 0x0003e80008941d4c */
[----:B------:R1:W-:Y:S02]  /*77e0*/  LDGSTS.E.BYPASS.LTC128B.128.ZFILL [R5+0x11100], [R6.64], P0 ;  /* 0x1110000006057fae */ /* 0x0003e40008141d4c */
.L_x_739:
[----:B------:R-:W-:Y:S01]  /*77f0*/  UIADD3 UR4, UR5, 0x1, URZ ;  /* 0x0000000105047890 */ /* 0x000fe2000fffe03f */
[----:B------:R-:W0:Y:S01]  /*7800*/  LDGDEPBAR ;  /* 0x00000000000079af */ /* 0x000e220000000000 */
[----:B------:R-:W-:Y:S01]  /*7810*/  UISETP.GE.AND UP0, UPT, UR5, 0x1, UPT ;  /* 0x000000010500788c */ /* 0x000fe2000bf06270 */
[C---:B------:R-:W-:Y:S01]  /*7820*/  ISETP.GT.AND P0, PT, R216.reuse, RZ, PT ;  /* 0x000000ffd800720c */ /* 0x040fe20003f04270 */
[----:B------:R-:W-:Y:S01]  /*7830*/  IMAD.MOV.U32 R0, RZ, RZ, R3 ;  /* 0x000000ffff007224 */ /* 0x000fe200078e0003 */
[----:B------:R-:W-:Y:S01]  /*7840*/  IADD3 R216, R216, -0x1, RZ ;  /* 0xffffffffd8d87810 */ /* 0x000fe20007ffe0ff */
[----:B------:R-:W-:Y:S01]  /*7850*/  USEL UR5, UR4, URZ, !UP0 ;  /* 0x0000003f04057287 */ /* 0x000fe2000c000000 */
[----:B------:R-:W-:Y:S09]  /*7860*/  IMAD.MOV.U32 R133, RZ, RZ, R132 ;  /* 0x000000ffff857224 */ /* 0x000ff200078e0084 */
[----:B------:R-:W-:-:S05]  /*7870*/  @P0 BRA `(.L_x_740) ;  /* 0xffffd04000000947 */ /* 0x000fca000383ffff */
.L_x_737:
[----:B------:R-:W2:Y:S01]  /*7880*/  SHFL.BFLY PT, R0, R215, 0x2, 0x1f ;  /* 0x0c401f00d7007f89 */ /* 0x000ea200000e0000 */
[----:B-1----:R-:W-:Y:S01]  /*7890*/  MOV R5, c[0x0][0x4e8] ;  /* 0x00013a0000057a02 */ /* 0x002fe20000000f00 */
[----:B------:R-:W1:Y:S01]  /*78a0*/  S2UR UR7, SR_CTAID.Y ;  /* 0x00000000000779c3 */ /* 0x000e620000002600 */
[----:B------:R-:W-:Y:S01]  /*78b0*/  MOV R6, R202 ;  /* 0x000000ca00067202 */ /* 0x000fe20000000f00 */
[----:B------:R-:W3:Y:S01]  /*78c0*/  SHFL.BFLY PT, R2, R217, 0x2, 0x1f ;  /* 0x0c401f00d9027f89 */ /* 0x000ee200000e0000 */
[C---:B------:R-:W-:Y:S01]  /*78d0*/  ISETP.NE.AND P4, PT, R5.reuse, 0x1, PT ;  /* 0x000000010500780c */ /* 0x040fe20003f85270 */
[----:B------:R-:W-:Y:S01]  /*78e0*/  ULDC.64 UR4, c[0x0][0x490] ;  /* 0x0001240000047ab9 */ /* 0x000fe20000000a00 */
[----:B------:R-:W-:Y:S01]  /*78f0*/  MOV R10, RZ ;  /* 0x000000ff000a7202 */ /* 0x000fe20000000f00 */
[----:B------:R-:W4:Y:S01]  /*7900*/  S2R R7, SR_TID.X ;  /* 0x0000000000077919 */ /* 0x000f220000002100 */
[----:B------:R-:W-:Y:S01]  /*7910*/  SHF.R.S32.HI R210, RZ, 0x2, R210 ;  /* 0x00000002ffd27819 */ /* 0x000fe200000114d2 */
[----:B------:R-:W-:Y:S01]  /*7920*/  IMAD R5, R5, c[0x0][0x388], RZ ;  /* 0x0000e20005057a24 */ /* 0x000fe200078e02ff */
[----:B------:R-:W-:Y:S01]  /*7930*/  SHF.L.U32 R201, R201, 0x1, RZ ;  /* 0x00000001c9c97819 */ /* 0x000fe200000006ff */
[----:B------:R-:W-:Y:S01]  /*7940*/  BSSY B0, `(.L_x_741) ;  /* 0x0000168000007945 */ /* 0x000fe20003800000 */
[----:B--2---:R-:W-:Y:S01]  /*7950*/  FADD.FTZ R11, R0, R215 ;  /* 0x000000d7000b7221 */ /* 0x004fe20000010000 */
[----:B-1----:R-:W-:Y:S01]  /*7960*/  USHF.R.S32.HI UR6, URZ, 0x1f, UR7 ;  /* 0x0000001f3f067899 */ /* 0x002fe20008011407 */
[----:B---3--:R-:W-:Y:S01]  /*7970*/  FADD.FTZ R9, R2, R217 ;  /* 0x000000d902097221 */ /* 0x008fe20000010000 */
[----:B------:R-:W-:-:S02]  /*7980*/  UIMAD.WIDE.U32 UR10, UR7, UR4, URZ ;  /* 0x00000004070a72a5 */ /* 0x000fc4000f8e003f */
[----:B------:R-:W1:Y:S01]  /*7990*/  SHFL.BFLY PT, R2, R11, 0x1, 0x1f ;  /* 0x0c201f000b027f89 */ /* 0x000e6200000e0000 */
[----:B------:R-:W-:Y:S01]  /*79a0*/  UIMAD UR8, UR6, UR4, URZ ;  /* 0x00000004060872a4 */ /* 0x000fe2000f8e023f */
[----:B----4-:R-:W-:Y:S02]  /*79b0*/  SHF.R.S32.HI R8, RZ, 0x1f, R7 ;  /* 0x0000001fff087819 */ /* 0x010fe40000011407 */
[----:B------:R-:W2:Y:S01]  /*79c0*/  SHFL.BFLY PT, R4, R9, 0x1, 0x1f ;  /* 0x0c201f0009047f89 */ /* 0x000ea200000e0000 */
[----:B------:R-:W-:Y:S01]  /*79d0*/  UIMAD UR8, UR7, UR5, UR8 ;  /* 0x00000005070872a4 */ /* 0x000fe2000f8e0208 */
[CC--:B------:R-:W-:Y:S02]  /*79e0*/  LEA.HI R0, R8.reuse, R7.reuse, RZ, 0x5 ;  /* 0x0000000708007211 */ /* 0x0c0fe400078f28ff */
[----:B------:R-:W-:Y:S01]  /*79f0*/  LEA.HI R8, R8, R7, RZ, 0x2 ;  /* 0x0000000708087211 */ /* 0x000fe200078f10ff */
[----:B------:R-:W-:Y:S01]  /*7a00*/  ULDC.64 UR4, c[0x0][0x3e8] ;  /* 0x0000fa0000047ab9 */ /* 0x000fe20000000a00 */
[----:B------:R-:W-:Y:S01]  /*7a10*/  LOP3.LUT R14, R0, 0xffffffe0, RZ, 0xc0, !PT ;  /* 0xffffffe0000e7812 */ /* 0x000fe200078ec0ff */
[----:B------:R-:W-:Y:S01]  /*7a20*/  UIMAD UR6, UR6, UR4, URZ ;  /* 0x00000004060672a4 */ /* 0x000fe2000f8e023f */
[----:B------:R-:W-:Y:S01]  /*7a30*/  LOP3.LUT R12, R8, 0xfffffffc, RZ, 0xc0, !PT ;  /* 0xfffffffc080c7812 */ /* 0x000fe200078ec0ff */
[----:B------:R-:W-:Y:S01]  /*7a40*/  UIMAD.WIDE.U32 UR14, UR7, UR4, URZ ;  /* 0x00000004070e72a5 */ /* 0x000fe2000f8e003f */
[----:B------:R-:W-:Y:S01]  /*7a50*/  SHF.R.S32.HI R0, RZ, 0x5, R0 ;  /* 0x00000005ff007819 */ /* 0x000fe20000011400 */
[----:B------:R-:W-:Y:S01]  /*7a60*/  UIMAD UR5, UR7, UR5, UR6 ;  /* 0x00000005070572a4 */ /* 0x000fe2000f8e0206 */
[----:B------:R-:W-:Y:S01]  /*7a70*/  MOV R19, UR11 ;  /* 0x0000000b00137c02 */ /* 0x000fe20008000f00 */
[----:B------:R-:W-:Y:S01]  /*7a80*/  UIADD3 UR8, UR11, UR8, URZ ;  /* 0x000000080b087290 */ /* 0x000fe2000fffe03f */
[----:B------:R-:W-:Y:S01]  /*7a90*/  MOV R18, UR10 ;  /* 0x0000000a00127c02 */ /* 0x000fe20008000f00 */
[----:B------:R-:W-:Y:S01]  /*7aa0*/  UIADD3 UR5, UR15, UR5, URZ ;  /* 0x000000050f057290 */ /* 0x000fe2000fffe03f */
[----:B------:R-:W-:Y:S01]  /*7ab0*/  MOV R17, UR15 ;  /* 0x0000000f00117c02 */ /* 0x000fe20008000f00 */
[----:B------:R-:W-:-:S02]  /*7ac0*/  IMAD.U32 R16, RZ, RZ, UR14 ;  /* 0x0000000eff107e24 */ /* 0x000fc4000f8e00ff */
[----:B------:R-:W-:Y:S01]  /*7ad0*/  MOV R19, UR8 ;  /* 0x0000000800137c02 */ /* 0x000fe20008000f00 */
[----:B-1----:R-:W-:Y:S01]  /*7ae0*/  FADD.FTZ R2, R11, R2 ;  /* 0x000000020b027221 */ /* 0x002fe20000010000 */
[----:B------:R-:W-:Y:S01]  /*7af0*/  IADD3 R11, -R14, R7, RZ ;  /* 0x000000070e0b7210 */ /* 0x000fe20007ffe1ff */
[----:B------:R-:W-:Y:S01]  /*7b00*/  IMAD.IADD R7, R7, 0x1, -R12 ;  /* 0x0000000107077824 */ /* 0x000fe200078e0a0c */
[----:B------:R-:W-:Y:S01]  /*7b10*/  MOV R14, 0xff800000 ;  /* 0xff800000000e7802 */ /* 0x000fe20000000f00 */
[----:B--2---:R-:W-:Y:S01]  /*7b20*/  FADD.FTZ R4, R9, R4 ;  /* 0x0000000409047221 */ /* 0x004fe20000010000 */
[----:B------:R-:W-:Y:S01]  /*7b30*/  BAR.SYNC.DEFER_BLOCKING 0x1, 0x100 ;  /* 0x0044000000007b1d */ /* 0x000fe20000010000 */
[----:B------:R-:W-:Y:S01]  /*7b40*/  FSETP.NE.FTZ.AND P0, PT, R2, RZ, PT ;  /* 0x000000ff0200720b */ /* 0x000fe20003f15000 */
[----:B------:R-:W-:Y:S01]  /*7b50*/  @P4 IMAD.HI.U32 R9, R202, c[0x0][0x4ec], RZ ;  /* 0x00013b00ca094a27 */ /* 0x000fe200078e00ff */
[----:B------:R-:W-:Y:S02]  /*7b60*/  LOP3.LUT P3, RZ, R11, 0x3, RZ, 0xc0, !PT ;  /* 0x000000030bff7812 */ /* 0x000fe4000786c0ff */
[----:B------:R-:W-:-:S02]  /*7b70*/  FSETP.NE.FTZ.AND P1, PT, R4, RZ, PT ;  /* 0x000000ff0400720b */ /* 0x000fc40003f35000 */
[----:B------:R-:W-:Y:S02]  /*7b80*/  @P4 SHF.R.U32.HI R6, RZ, c[0x0][0x4f0], R9 ;  /* 0x00013c00ff064a19 */ /* 0x000fe40000011609 */
[----:B------:R-:W-:Y:S02]  /*7b90*/  MOV R9, RZ ;  /* 0x000000ff00097202 */ /* 0x000fe40000000f00 */
[----:B------:R-:W-:Y:S02]  /*7ba0*/  IADD3 R13, -R6, RZ, RZ ;  /* 0x000000ff060d7210 */ /* 0x000fe40007ffe1ff */
[----:B------:R-:W-:Y:S01]  /*7bb0*/  MOV R17, UR5 ;  /* 0x0000000500117c02 */ /* 0x000fe20008000f00 */
[----:B------:R-:W1:Y:S02]  /*7bc0*/  @P0 MUFU.LG2 R12, R2 ;  /* 0x00000002000c0308 */ /* 0x000e640000000c00 */
[----:B------:R-:W-:Y:S01]  /*7bd0*/  IMAD R11, R13, c[0x0][0x4e8], R202 ;  /* 0x00013a000d0b7a24 */ /* 0x000fe200078e02ca */
[----:B------:R-:W-:-:S02]  /*7be0*/  SHF.R.S32.HI R13, RZ, 0x2, R8 ;  /* 0x00000002ff0d7819 */ /* 0x000fc40000011408 */
[----:B------:R-:W-:-:S03]  /*7bf0*/  SHF.R.S32.HI R8, RZ, 0x1f, R8 ;  /* 0x0000001fff087819 */ /* 0x000fc60000011408 */
[----:B------:R2:W3:Y:S01]  /*7c00*/  @P0 MUFU.RCP R9, R2 ;  /* 0x0000000200090308 */ /* 0x0004e20000001000 */
[----:B------:R-:W-:-:S04]  /*7c10*/  LEA.HI R8, R8, R13, RZ, 0x3 ;  /* 0x0000000d08087211 */ /* 0x000fc800078f18ff */
[----:B------:R-:W-:-:S03]  /*7c20*/  LOP3.LUT R8, R8, 0xfffffff8, RZ, 0xc0, !PT ;  /* 0xfffffff808087812 */ /* 0x000fc600078ec0ff */
[----:B------:R-:W-:Y:S01]  /*7c30*/  @P1 MUFU.RCP R10, R4 ;  /* 0x00000004000a1308 */ /* 0x000fe20000001000 */
[----:B-1----:R-:W-:Y:S01]  /*7c40*/  @P0 FMUL.FTZ R12, R12, 0.69314718246459960938 ;  /* 0x3f3172180c0c0820 */ /* 0x002fe20000410000 */
[----:B--2---:R-:W-:-:S06]  /*7c50*/  @P0 MOV R2, 0x3f317218 ;  /* 0x3f31721800020802 */ /* 0x004fcc0000000f00 */
[----:B------:R-:W1:Y:S01]  /*7c60*/  @P1 MUFU.LG2 R4, R4 ;  /* 0x0000000400041308 */ /* 0x000e620000000c00 */
[C---:B---3--:R-:W-:Y:S02]  /*7c70*/  FMUL.FTZ R131, R9.reuse, R131 ;  /* 0x0000008309837220 */ /* 0x048fe40000410000 */
[C---:B------:R-:W-:Y:S02]  /*7c80*/  FMUL.FTZ R130, R9.reuse, R130 ;  /* 0x0000008209827220 */ /* 0x040fe40000410000 */
[----:B------:R-:W-:Y:S02]  /*7c90*/  @P0 FMUL.FTZ R2, R2, c[0x0][0x2d0] ;  /* 0x0000b40002020a20 */ /* 0x000fe40000410000 */
[----:B------:R-:W-:Y:S01]  /*7ca0*/  FMUL.FTZ R127, R9, R127 ;  /* 0x0000007f097f7220 */ /* 0x000fe20000410000 */
[----:B------:R-:W-:Y:S01]  /*7cb0*/  F2FP.PACK_AB R130, R131, R130 ;  /* 0x000000828382723e */ /* 0x000fe200000000ff */
[C---:B------:R-:W-:Y:S02]  /*7cc0*/  FMUL.FTZ R126, R9.reuse, R126 ;  /* 0x0000007e097e7220 */ /* 0x040fe40000410000 */
[----:B------:R-:W-:-:S02]  /*7cd0*/  FMUL.FTZ R123, R9, R123 ;  /* 0x0000007b097b7220 */ /* 0x000fc40000410000 */
[----:B------:R-:W-:Y:S01]  /*7ce0*/  FMUL.FTZ R122, R9, R122 ;  /* 0x0000007a097a7220 */ /* 0x000fe20000410000 */
[----:B------:R-:W-:Y:S01]  /*7cf0*/  F2FP.PACK_AB R126, R127, R126 ;  /* 0x0000007e7f7e723e */ /* 0x000fe200000000ff */
[C---:B------:R-:W-:Y:S02]  /*7d00*/  FMUL.FTZ R119, R9.reuse, R119 ;  /* 0x0000007709777220 */ /* 0x040fe40000410000 */
[----:B------:R-:W-:Y:S01]  /*7d10*/  FMUL.FTZ R118, R9, R118 ;  /* 0x0000007609767220 */ /* 0x000fe20000410000 */
[----:B------:R-:W-:Y:S01]  /*7d20*/  F2FP.PACK_AB R122, R123, R122 ;  /* 0x0000007a7b7a723e */ /* 0x000fe200000000ff */
[C---:B------:R-:W-:Y:S02]  /*7d30*/  FMUL.FTZ R115, R9.reuse, R115 ;  /* 0x0000007309737220 */ /* 0x040fe40000410000 */
[----:B------:R-:W-:Y:S01]  /*7d40*/  FMUL.FTZ R114, R9, R114 ;  /* 0x0000007209727220 */ /* 0x000fe20000410000 */
[----:B------:R-:W-:Y:S01]  /*7d50*/  F2FP.PACK_AB R118, R119, R118 ;  /* 0x000000767776723e */ /* 0x000fe200000000ff */
        /* <DEDUP_REMOVED lines=56> */
[----:B------:R-:W-:Y:S01]  /*80e0*/  IADD3 R9, R13, -R8, RZ ;  /* 0x800000080d097210 */ /* 0x000fe20007ffe0ff */
[----:B-1----:R-:W-:Y:S01]  /*80f0*/  @P1 FMUL.FTZ R15, R4, 0.69314718246459960938 ;  /* 0x3f317218040f1820 */ /* 0x002fe20000410000 */
[----:B------:R-:W-:Y:S01]  /*8100*/  MOV R13, 0xff800000 ;  /* 0xff800000000d7802 */ /* 0x000fe20000000f00 */
[----:B------:R-:W-:Y:S01]  /*8110*/  @P0 FFMA.FTZ R13, R2, R3, R12 ;  /* 0x00000003020d0223 */ /* 0x000fe2000001000c */
[----:B------:R-:W-:Y:S01]  /*8120*/  @P1 MOV R8, 0x3f317218 ;  /* 0x3f31721800081802 */ /* 0x000fe20000000f00 */
[----:B------:R-:W1:Y:S01]  /*8130*/  S2R R3, SR_CTAID.Z ;  /* 0x0000000000037919 */ /* 0x000e620000002700 */
[----:B------:R-:W-:Y:S01]  /*8140*/  LEA.HI R4, R7, R7, RZ, 0x1 ;  /* 0x0000000707047211 */ /* 0x000fe200078f08ff */
[----:B------:R-:W-:Y:S01]  /*8150*/  FMUL.FTZ R129, R10, R129 ;  /* 0x000000810a817220 */ /* 0x000fe20000410000 */
[----:B------:R-:W-:Y:S01]  /*8160*/  F2FP.PACK_AB R94, R95, R94 ;  /* 0x0000005e5f5e723e */ /* 0x000fe200000000ff */
[----:B------:R-:W-:Y:S01]  /*8170*/  @P1 FMUL.FTZ R8, R8, c[0x0][0x2d0] ;  /* 0x0000b40008081a20 */ /* 0x000fe20000410000 */
[----:B------:R-:W-:Y:S01]  /*8180*/  LOP3.LUT R12, R4, 0x1ffffffe, RZ, 0xc0, !PT ;  /* 0x1ffffffe040c7812 */ /* 0x000fe200078ec0ff */
[----:B------:R-:W-:Y:S01]  /*8190*/  FMUL.FTZ R128, R10, R128 ;  /* 0x000000800a807220 */ /* 0x000fe20000410000 */
[----:B------:R-:W-:Y:S01]  /*81a0*/  F2FP.PACK_AB R98, R99, R98 ;  /* 0x000000626362723e */ /* 0x000fe200000000ff */
[----:B------:R-:W-:Y:S01]  /*81b0*/  @P1 FFMA.FTZ R14, R8, R132, R15 ;  /* 0x00000084080e1223 */ /* 0x000fe2000001000f */
[----:B------:R-:W-:Y:S01]  /*81c0*/  SHF.R.S32.HI R15, RZ, 0x1f, R0 ;  /* 0x0000001fff0f7819 */ /* 0x000fe20000011400 */
[----:B------:R-:W2:Y:S01]  /*81d0*/  S2R R8, SR_CTAID.X ;  /* 0x0000000000087919 */ /* 0x000ea20000002500 */
[----:B------:R-:W-:Y:S01]  /*81e0*/  IADD3 R12, R7, -R12, RZ ;  /* 0x8000000c070c7210 */ /* 0x000fe20007ffe0ff */
[C---:B------:R-:W-:Y:S01]  /*81f0*/  FMUL.FTZ R125, R10.reuse, R125 ;  /* 0x0000007d0a7d7220 */ /* 0x040fe20000410000 */
[----:B------:R-:W-:Y:S01]  /*8200*/  LEA.HI R15, R15, R0, RZ, 0x3 ;  /* 0x000000000f0f7211 */ /* 0x000fe200078f18ff */
[C---:B------:R-:W-:Y:S01]  /*8210*/  FMUL.FTZ R124, R10.reuse, R124 ;  /* 0x0000007c0a7c7220 */ /* 0x040fe20000410000 */
[----:B------:R-:W-:Y:S01]  /*8220*/  R2P PR, R9, 0x6 ;  /* 0x0000000609007804 */ /* 0x000fe20000000000 */
[C---:B------:R-:W-:Y:S01]  /*8230*/  FMUL.FTZ R121, R10.reuse, R121 ;  /* 0x000000790a797220 */ /* 0x040fe20000410000 */
[----:B------:R-:W-:Y:S01]  /*8240*/  LOP3.LUT R15, R15, 0xffffff8, RZ, 0xc0, !PT ;  /* 0x0ffffff80f0f7812 */ /* 0x000fe200078ec0ff */
[C---:B------:R-:W-:Y:S01]  /*8250*/  FMUL.FTZ R120, R10.reuse, R120 ;  /* 0x000000780a787220 */ /* 0x040fe20000410000 */
[----:B------:R-:W-:Y:S01]  /*8260*/  F2FP.PACK_AB R128, R129, R128 ;  /* 0x000000808180723e */ /* 0x000fe200000000ff */
[----:B------:R-:W-:Y:S01]  /*8270*/  FMUL.FTZ R117, R10, R117 ;  /* 0x000000750a757220 */ /* 0x000fe20000410000 */
[----:B------:R-:W-:Y:S01]  /*8280*/  F2FP.PACK_AB R124, R125, R124 ;  /* 0x0000007c7d7c723e */ /* 0x000fe200000000ff */
[C---:B------:R-:W-:Y:S01]  /*8290*/  IMAD.IADD R15, R0.reuse, 0x1, -R15 ;  /* 0x00000001000f7824 */ /* 0x040fe200078e0a0f */
[----:B------:R-:W-:Y:S01]  /*82a0*/  LEA R0, R0, R7, 0x9 ;  /* 0x0000000700007211 */ /* 0x000fe200078e48ff */
[----:B-1----:R-:W-:Y:S01]  /*82b0*/  IMAD.WIDE.U32 R16, R3, c[0x0][0x3f0], R16 ;  /* 0x0000fc0003107a25 */ /* 0x002fe200078e0010 */
[----:B------:R-:W-:-:S02]  /*82c0*/  SHF.R.S32.HI R2, RZ, 0x1f, R3 ;  /* 0x0000001fff027819 */ /* 0x000fc40000011403 */
[----:B------:R-:W-:Y:S01]  /*82d0*/  LOP3.LUT R7, R9, 0x1, RZ, 0xc0, !PT ;  /* 0x0000000109077812 */ /* 0x000fe200078ec0ff */
[----:B------:R-:W-:Y:S01]  /*82e0*/  IMAD.WIDE.U32 R18, R3, c[0x0][0x498], R18 ;  /* 0x0001260003127a25 */ /* 0x000fe200078e0012 */
[----:B------:R-:W-:Y:S02]  /*82f0*/  SHF.L.U32 R9, R9, 0x6, RZ ;  /* 0x0000000609097819 */ /* 0x000fe400000006ff */
[----:B------:R-:W-:Y:S01]  /*8300*/  LEA R15, R15, R210, 0x4 ;  /* 0x000000d20f0f7211 */ /* 0x000fe200078e20ff */
[C---:B------:R-:W-:Y:S01]  /*8310*/  IMAD R4, R2.reuse, c[0x0][0x3f0], RZ ;  /* 0x0000fc0002047a24 */ /* 0x040fe200078e02ff */
[----:B------:R-:W-:Y:S01]  /*8320*/  LOP3.LUT R9, R9, 0x1c0, RZ, 0xc0, !PT ;  /* 0x000001c009097812 */ /* 0x000fe200078ec0ff */
[----:B------:R-:W-:Y:S01]  /*8330*/  IMAD R2, R2, c[0x0][0x498], RZ ;  /* 0x0001260002027a24 */ /* 0x000fe200078e02ff */
[----:B------:R-:W-:Y:S01]  /*8340*/  ISETP.NE.U32.AND P0, PT, R7, 0x1, PT ;  /* 0x000000010700780c */ /* 0x000fe20003f05070 */
[----:B------:R-:W-:Y:S01]  /*8350*/  IMAD R4, R3, c[0x0][0x3f4], R4 ;  /* 0x0000fd0003047a24 */ /* 0x000fe200078e0204 */
[----:B------:R-:W-:Y:S01]  /*8360*/  LEA.HI R9, R9, R9, RZ, 0x1d ;  /* 0x0000000909097211 */ /* 0x000fe200078fe8ff */
[----:B------:R-:W-:Y:S01]  /*8370*/  IMAD R7, R12, 0x8, R15 ;  /* 0x000000080c077824 */ /* 0x000fe200078e020f */
[----:B------:R-:W-:Y:S01]  /*8380*/  F2FP.PACK_AB R120, R121, R120 ;  /* 0x000000787978723e */ /* 0x000fe200000000ff */
[----:B------:R-:W-:Y:S01]  /*8390*/  IMAD R2, R3, c[0x0][0x49c], R2 ;  /* 0x0001270003027a24 */ /* 0x000fe200078e0202 */
[----:B------:R-:W-:Y:S01]  /*83a0*/  IADD3 R17, R17, R4, RZ ;  /* 0x0000000411117210 */ /* 0x000fe20007ffe0ff */
[----:B------:R-:W-:Y:S01]  /*83b0*/  FMUL.FTZ R116, R10, R116 ;  /* 0x000000740a747220 */ /* 0x000fe20000410000 */
[----:B--2---:R-:W-:Y:S01]  /*83c0*/  LEA R4, R8, R15, 0x7 ;  /* 0x0000000f08047211 */ /* 0x004fe200078e38ff */
[----:B------:R-:W-:Y:S01]  /*83d0*/  FMUL.FTZ R113, R10, R113 ;  /* 0x000000710a717220 */ /* 0x000fe20000410000 */
[----:B------:R-:W-:Y:S01]  /*83e0*/  LEA R0, R0, R9, 0x1 ;  /* 0x0000000900007211 */ /* 0x000fe200078e08ff */
[----:B------:R-:W-:Y:S01]  /*83f0*/  IMAD.WIDE.U32 R16, R6, c[0x0][0x3e0], R16 ;  /* 0x0000f80006107a25 */ /* 0x000fe200078e0010 */
[----:B------:R-:W-:-:S02]  /*8400*/  LEA R7, R8, R7, 0x7 ;  /* 0x0000000708077211 */ /* 0x000fc400078e38ff */
[----:B------:R-:W-:Y:S01]  /*8410*/  ISETP.GE.OR P5, PT, R4, R5, P3 ;  /* 0x000000050400720c */ /* 0x000fe20001fa6670 */
[C---:B------:R-:W-:Y:S01]  /*8420*/  FMUL.FTZ R112, R10.reuse, R112 ;  /* 0x000000700a707220 */ /* 0x040fe20000410000 */
[----:B------:R-:W-:Y:S01]  /*8430*/  SHF.R.S32.HI R3, RZ, 0x1f, R6 ;  /* 0x0000001fff037819 */ /* 0x000fe20000011406 */
[----:B------:R-:W-:Y:S01]  /*8440*/  FMUL.FTZ R109, R10, R109 ;  /* 0x0000006d0a6d7220 */ /* 0x000fe20000410000 */
[----:B------:R-:W-:Y:S01]  /*8450*/  IADD3 R4, R4, 0x8, RZ ;  /* 0x0000000804047810 */ /* 0x000fe20007ffe0ff */
[----:B------:R-:W-:Y:S01]  /*8460*/  FMUL.FTZ R108, R10, R108 ;  /* 0x0000006c0a6c7220 */ /* 0x000fe20000410000 */
[----:B------:R-:W-:Y:S01]  /*8470*/  SHF.L.U32 R9, R0, 0x1, RZ ;  /* 0x0000000100097819 */ /* 0x000fe200000006ff */
[----:B------:R-:W-:Y:S01]  /*8480*/  @P4 IMAD.HI.U32 R0, R7, c[0x0][0x4ec], RZ ;  /* 0x00013b0007004a27 */ /* 0x000fe200078e00ff */
[----:B------:R-:W-:Y:S02]  /*8490*/  ISETP.GE.OR P3, PT, R4, R5, P3 ;  /* 0x000000050400720c */ /* 0x000fe40001f66670 */
[----:B------:R-:W-:Y:S01]  /*84a0*/  MOV R15, R7 ;  /* 0x00000007000f7202 */ /* 0x000fe20000000f00 */
[----:B------:R-:W-:Y:S01]  /*84b0*/  IMAD R3, R3, c[0x0][0x3e0], RZ ;  /* 0x0000f80003037a24 */ /* 0x000fe200078e02ff */
[C---:B------:R-:W-:Y:S01]  /*84c0*/  IADD3 R4, R9.reuse, 0x80, RZ ;  /* 0x0000008009047810 */ /* 0x040fe20007ffe0ff */
[----:B------:R-:W-:Y:S01]  /*84d0*/  FMUL.FTZ R105, R10, R105 ;  /* 0x000000690a697220 */ /* 0x000fe20000410000 */
[----:B------:R-:W-:Y:S01]  /*84e0*/  @P4 SHF.R.U32.HI R15, RZ, c[0x0][0x4f0], R0 ;  /* 0x00013c00ff0f4a19 */ /* 0x000fe20000011600 */
[----:B------:R-:W-:Y:S01]  /*84f0*/  IMAD R3, R6, c[0x0][0x3e4], R3 ;  /* 0x0000f90006037a24 */ /* 0x000fe200078e0203 */
[----:B------:R-:W-:Y:S01]  /*8500*/  IADD3 R21, R9, 0x70, RZ ;  /* 0x0000007009157810 */ /* 0x000fe20007ffe0ff */
[----:B------:R-:W-:Y:S01]  /*8510*/  FMUL.FTZ R104, R10, R104 ;  /* 0x000000680a687220 */ /* 0x000fe20000410000 */
[----:B------:R-:W-:Y:S01]  /*8520*/  @P0 IADD3 R21, R4, 0x10, RZ ;  /* 0x0000001004150810 */ /* 0x000fe20007ffe0ff */
[----:B------:R-:W-:Y:S01]  /*8530*/  IMAD.IADD R17, R17, 0x1, R3 ;  /* 0x0000000111117824 */ /* 0x000fe200078e0203 */
[C---:B------:R-:W-:Y:S01]  /*8540*/  IADD3 R4, -R15.reuse, RZ, RZ ;  /* 0x000000ff0f047210 */ /* 0x040fe20007ffe1ff */
[C---:B------:R-:W-:Y:S01]  /*8550*/  FMUL.FTZ R101, R10.reuse, R101 ;  /* 0x000000650a657220 */ /* 0x040fe20000410000 */
[----:B------:R-:W-:Y:S01]  /*8560*/  SHF.R.S32.HI R3, RZ, 0x1f, R15 ;  /* 0x0000001fff037819 */ /* 0x000fe2000001140f */
[----:B------:R-:W-:Y:S01]  /*8570*/  FMUL.FTZ R100, R10, R100 ;  /* 0x000000640a647220 */ /* 0x000fe20000410000 */
[----:B------:R-:W-:Y:S01]  /*8580*/  IADD3 R18, P0, R15, R18, RZ ;  /* 0x000000120f127210 */ /* 0x000fe20007f1e0ff */
[----:B------:R-:W-:Y:S01]  /*8590*/  IMAD R7, R4, c[0x0][0x4e8], R7 ;  /* 0x00013a0004077a24 */ /* 0x000fe200078e0207 */
[----:B------:R-:W-:Y:S01]  /*85a0*/  SEL R0, R135, 0xffffffe0, !P1 ;  /* 0xffffffe087007807 */ /* 0x000fe20004800000 */
[C---:B------:R-:W-:Y:S01]  /*85b0*/  FMUL.FTZ R37, R10.reuse, R37 ;  /* 0x000000250a257220 */ /* 0x040fe20000410000 */
[----:B------:R-:W-:Y:S01]  /*85c0*/  IADD3.X R19, R3, R19, R2, P0, !PT ;  /* 0x0000001303137210 */ /* 0x000fe200007fe402 */
[C---:B------:R-:W-:Y:S01]  /*85d0*/  FMUL.FTZ R36, R10.reuse, R36 ;  /* 0x000000240a247220 */ /* 0x040fe20000410000 */
[----:B------:R-:W-:Y:S01]  /*85e0*/  IADD3 R3, R9, R0, RZ ;  /* 0x0000000009037210 */ /* 0x000fe20007ffe0ff */
[----:B------:R-:W-:Y:S01]  /*85f0*/  FMUL.FTZ R41, R10, R41 ;  /* 0x000000290a297220 */ /* 0x000fe20000410000 */
[----:B------:R-:W-:Y:S01]  /*8600*/  IADD3 R15, R0, R21, RZ ;  /* 0x00000015000f7210 */ /* 0x000fe20007ffe0ff */
[----:B------:R-:W-:Y:S01]  /*8610*/  FMUL.FTZ R40, R10, R40 ;  /* 0x000000280a287220 */ /* 0x000fe20000410000 */
[----:B------:R-:W-:Y:S01]  /*8620*/  SHF.R.S32.HI R0, RZ, 0x1f, R7 ;  /* 0x0000001fff007819 */ /* 0x000fe20000011407 */
[----:B------:R-:W-:Y:S01]  /*8630*/  IMAD.WIDE.U32 R18, R7, c[0x0][0x488], R18 ;  /* 0x0001220007127a25 */ /* 0x000fe200078e0012 */
[----:B------:R-:W-:Y:S01]  /*8640*/  MOV R2, 0x40 ;  /* 0x0000004000027802 */ /* 0x000fe20000000f00 */
[----:B------:R-:W-:Y:S01]  /*8650*/  STS [R9+0x80], R128 ;  /* 0x0000808009007388 */ /* 0x000fe20000000800 */
[----:B------:R-:W-:Y:S01]  /*8660*/  F2FP.PACK_AB R116, R117, R116 ;  /* 0x000000747574723e */ /* 0x000fe200000000ff */
[----:B------:R-:W-:Y:S01]  /*8670*/  IMAD R0, R0, c[0x0][0x488], RZ ;  /* 0x0001220000007a24 */ /* 0x000fe200078e02ff */
[----:B------:R-:W-:Y:S01]  /*8680*/  SEL R2, R2, 0xffffffc0, !P2 ;  /* 0xffffffc002027807 */ /* 0x000fe20005000000 */
[C---:B------:R-:W-:Y:S01]  /*8690*/  FMUL.FTZ R45, R10.reuse, R45 ;  /* 0x0000002d0a2d7220 */ /* 0x040fe20000410000 */
[----:B------:R-:W-:Y:S01]  /*86a0*/  F2FP.PACK_AB R112, R113, R112 ;  /* 0x000000707170723e */ /* 0x000fe200000000ff */
[----:B------:R-:W-:Y:S01]  /*86b0*/  IMAD R0, R7, c[0x0][0x48c], R0 ;  /* 0x0001230007007a24 */ /* 0x000fe200078e0200 */
[----:B------:R-:W-:Y:S01]  /*86c0*/  IADD3 R23, R9, R2, RZ ;  /* 0x0000000209177210 */ /* 0x000fe20007ffe0ff */
[----:B------:R-:W-:Y:S01]  /*86d0*/  FMUL.FTZ R44, R10, R44 ;  /* 0x0000002c0a2c7220 */ /* 0x000fe20000410000 */
[----:B------:R-:W-:Y:S01]  /*86e0*/  F2FP.PACK_AB R108, R109, R108 ;  /* 0x0000006c6d6c723e */ /* 0x000fe200000000ff */
[----:B------:R-:W-:Y:S01]  /*86f0*/  STS [R9+0x480], R130 ;  /* 0x0004808209007388 */ /* 0x000fe20000000800 */
[----:B------:R-:W-:Y:S01]  /*8700*/  IMAD.IADD R7, R2, 0x1, R21 ;  /* 0x0000000102077824 */ /* 0x000fe200078e0215 */
[----:B------:R-:W-:Y:S01]  /*8710*/  F2FP.PACK_AB R104, R105, R104 ;  /* 0x000000686968723e */ /* 0x000fe200000000ff */
[C---:B------:R-:W-:Y:S01]  /*8720*/  FMUL.FTZ R49, R10.reuse, R49 ;  /* 0x000000310a317220 */ /* 0x040fe20000410000 */
[----:B------:R-:W-:Y:S01]  /*8730*/  STS [R21], R124 ;  /* 0x0000007c15007388 */ /* 0x000fe20000000800 */
[----:B------:R-:W-:Y:S01]  /*8740*/  FMUL.FTZ R48, R10, R48 ;  /* 0x000000300a307220 */ /* 0x000fe20000410000 */
[----:B------:R-:W-:Y:S01]  /*8750*/  IADD3 R25, R2, R3, RZ ;  /* 0x0000000302197210 */ /* 0x000fe20007ffe0ff */
[C---:B------:R-:W-:Y:S01]  /*8760*/  FMUL.FTZ R53, R10.reuse, R53 ;  /* 0x000000350a357220 */ /* 0x040fe20000410000 */
[----:B------:R-:W-:Y:S01]  /*8770*/  STS [R21+0x400], R126 ;  /* 0x0004007e15007388 */ /* 0x000fe20000000800 */
[C---:B------:R-:W-:Y:S01]  /*8780*/  FMUL.FTZ R52, R10.reuse, R52 ;  /* 0x000000340a347220 */ /* 0x040fe20000410000 */
[----:B------:R-:W-:Y:S01]  /*8790*/  F2FP.PACK_AB R100, R101, R100 ;  /* 0x000000646564723e */ /* 0x000fe200000000ff */
[C---:B------:R-:W-:Y:S01]  /*87a0*/  FMUL.FTZ R57, R10.reuse, R57 ;  /* 0x000000390a397220 */ /* 0x040fe20000410000 */
[----:B------:R-:W-:Y:S01]  /*87b0*/  STS [R3+0x80], R120 ;  /* 0x0000807803007388 */ /* 0x000fe20000000800 */
[----:B------:R-:W-:Y:S01]  /*87c0*/  IADD3 R27, R15, R2, RZ ;  /* 0x000000020f1b7210 */ /* 0x000fe20007ffe0ff */
[C---:B------:R-:W-:Y:S01]  /*87d0*/  FMUL.FTZ R56, R10.reuse, R56 ;  /* 0x000000380a387220 */ /* 0x040fe20000410000 */
[----:B------:R-:W-:Y:S01]  /*87e0*/  F2FP.PACK_AB R36, R37, R36 ;  /* 0x000000242524723e */ /* 0x000fe200000000ff */
        /* <DEDUP_REMOVED lines=39> */
[----:B------:R-:W-:Y:S01]  /*8a60*/  FMUL.FTZ R10, R10, R96 ;  /* 0x000000600a0a7220 */ /* 0x000fe20000410000 */
[----:B------:R-:W-:Y:S01]  /*8a70*/  STS [R27+0x400], R102 ;  /* 0x000400661b007388 */ /* 0x000fe20000000800 */
[----:B------:R-:W-:-:S02]  /*8a80*/  F2FP.PACK_AB R80, R81, R80 ;  /* 0x000000505150723e */ /* 0x000fc400000000ff */
[----:B------:R-:W-:Y:S01]  /*8a90*/  F2FP.PACK_AB R84, R85, R84 ;  /* 0x000000545554723e */ /* 0x000fe200000000ff */
[----:B------:R-:W-:Y:S01]  /*8aa0*/  STS [R9+0x4080], R36 ;  /* 0x0040802409007388 */ /* 0x000fe20000000800 */
[----:B------:R-:W-:Y:S02]  /*8ab0*/  LEA R4, P0, R18, c[0x0][0x450], 0x2 ;  /* 0x0001140012047a11 */ /* 0x000fe400078010ff */
[----:B------:R-:W-:Y:S01]  /*8ac0*/  IADD3 R19, R19, R0, RZ ;  /* 0x0000000013137210 */ /* 0x000fe20007ffe0ff */
[----:B------:R-:W-:Y:S01]  /*8ad0*/  STS [R9+0x4480], R38 ;  /* 0x0044802609007388 */ /* 0x000fe20000000800 */
[----:B------:R-:W-:Y:S02]  /*8ae0*/  F2FP.PACK_AB R88, R89, R88 ;  /* 0x000000585958723e */ /* 0x000fe400000000ff */
[----:B------:R-:W-:Y:S01]  /*8af0*/  F2FP.PACK_AB R92, R93, R92 ;  /* 0x0000005c5d5c723e */ /* 0x000fe200000000ff */
[----:B------:R-:W-:Y:S01]  /*8b00*/  STS [R21+0x4000], R40 ;  /* 0x0040002815007388 */ /* 0x000fe20000000800 */
[----:B------:R-:W-:-:S02]  /*8b10*/  F2FP.PACK_AB R10, R97, R10 ;  /* 0x0000000a610a723e */ /* 0x000fc400000000ff */
[----:B------:R-:W-:Y:S01]  /*8b20*/  LEA.HI.X R19, R18, c[0x0][0x454], R19, 0x2, P0 ;  /* 0x0001150012137a11 */ /* 0x000fe200000f1413 */
[----:B------:R-:W-:Y:S01]  /*8b30*/  STS [R21+0x4400], R42 ;  /* 0x0044002a15007388 */ /* 0x000fe20000000800 */
[----:B------:R-:W-:-:S03]  /*8b40*/  SHF.R.S32.HI R0, RZ, 0x1f, R11 ;  /* 0x0000001fff007819 */ /* 0x000fc6000001140b */
[----:B------:R-:W-:Y:S02]  /*8b50*/  STS [R3+0x4080], R44 ;  /* 0x0040802c03007388 */ /* 0x000fe40000000800 */
[----:B------:R-:W-:Y:S02]  /*8b60*/  IMAD R0, R0, c[0x0][0x3d8], RZ ;  /* 0x0000f60000007a24 */ /* 0x000fe400078e02ff */
[----:B------:R-:W-:Y:S02]  /*8b70*/  STS [R3+0x4480], R46 ;  /* 0x0044802e03007388 */ /* 0x000fe40000000800 */
[C---:B------:R-:W-:Y:S02]  /*8b80*/  IMAD R0, R11.reuse, c[0x0][0x3dc], R0 ;  /* 0x0000f7000b007a24 */ /* 0x040fe400078e0200 */
        /* <DEDUP_REMOVED lines=22> */
[----:B-1----:R-:W-:-:S03]  /*8cf0*/  IMAD.WIDE.U32 R2, R11, c[0x0][0x3d8], R16 ;  /* 0x0000f6000b027a25 */ /* 0x002fc600078e0010 */
[----:B------:R-:W-:Y:S02]  /*8d00*/  STS [R25+0x8080], R92 ;  /* 0x0080805c19007388 */ /* 0x000fe40000000800 */
[----:B------:R-:W-:Y:S02]  /*8d10*/  IADD3 R0, R3, R0, RZ ;  /* 0x0000000003007210 */ /* 0x000fe40007ffe0ff */
[----:B------:R-:W-:Y:S01]  /*8d20*/  STS [R25+0x8480], R94 ;  /* 0x0084805e19007388 */ /* 0x000fe20000000800 */
[----:B------:R-:W-:-:S03]  /*8d30*/  SHF.R.S32.HI R3, RZ, 0x1f, R198 ;  /* 0x0000001fff037819 */ /* 0x000fc600000114c6 */
[----:B------:R-:W-:Y:S04]  /*8d40*/  STS [R27+0x8000], R10 ;  /* 0x0080000a1b007388 */ /* 0x000fe80000000800 */
[----:B------:R-:W-:Y:S04]  /*8d50*/  STS [R27+0x8400], R98 ;  /* 0x008400621b007388 */ /* 0x000fe80000000800 */
[----:B------:R-:W-:Y:S04]  /*8d60*/  SHFL.IDX PT, R96, R4, RZ, 0x1c1f ;  /* 0x001c1fff04607589 */ /* 0x000fe800000e0000 */
[----:B------:R-:W1:Y:S04]  /*8d70*/  SHFL.IDX PT, R97, R19, RZ, 0x1c1f ;  /* 0x001c1fff13617589 */ /* 0x000e6800000e0000 */
[----:B------:R-:W-:Y:S06]  /*8d80*/  BAR.SYNC.DEFER_BLOCKING 0x1, 0x100 ;  /* 0x0044000000007b1d */ /* 0x000fec0000010000 */
[----:B------:R2:W-:Y:S04]  /*8d90*/  SHFL.IDX PT, R100, R4, 0x1, 0x1c1f ;  /* 0x003c1f0004647f89 */ /* 0x0005e800000e0000 */
[----:B------:R-:W3:Y:S04]  /*8da0*/  SHFL.IDX PT, R101, R19, 0x1, 0x1c1f ;  /* 0x003c1f0013657f89 */ /* 0x000ee800000e0000 */
[----:B-1----:R1:W-:Y:S01]  /*8db0*/  @!P5 ST.E [R96.64], R14 ;  /* 0x0000000e6000d985 */ /* 0x0023e2000c10190c */
[----:B--2---:R-:W-:-:S04]  /*8dc0*/  LEA R4, P0, R2, c[0x0][0x380], 0x1 ;  /* 0x0000e00002047a11 */ /* 0x004fc800078008ff */
[----:B------:R-:W-:Y:S01]  /*8dd0*/  LEA.HI.X R2, R2, c[0x0][0x384], R0, 0x1, P0 ;  /* 0x0000e10002027a11 */ /* 0x000fe200000f0c00 */
[----:B---3--:R1:W-:Y:S01]  /*8de0*/  @!P3 ST.E [R100.64], R13 ;  /* 0x0000000d6400b985 */ /* 0x0083e2000c10190c */
[----:B------:R-:W-:Y:S02]  /*8df0*/  ISETP.GE.AND P0, PT, R200, R5, PT ;  /* 0x00000005c800720c */ /* 0x000fe40003f06270 */
[----:B------:R-:W-:Y:S01]  /*8e00*/  SHF.R.S32.HI R0, RZ, 0x1f, R199 ;  /* 0x0000001fff007819 */ /* 0x000fe200000114c7 */
[----:B------:R1:W2:Y:S04]  /*8e10*/  LDS.128 R52, [R201+0x1080] ;  /* 0x00108000c9347984 */ /* 0x0002a80000000c00 */
[----:B------:R1:W3:Y:S04]  /*8e20*/  LDS.128 R48, [R201+0x2080] ;  /* 0x00208000c9307984 */ /* 0x0002e80000000c00 */
        /* <DEDUP_REMOVED lines=11> */
[----:B------:R-:W-:-:S02]  /*8ee0*/  ISETP.GE.AND P2, PT, R206, c[0x0][0x3c8], PT ;  /* 0x0000f200ce007a0c */ /* 0x000fc40003f46270 */
[----:B------:R-:W-:Y:S01]  /*8ef0*/  ISETP.GE.AND P1, PT, R205, c[0x0][0x3c8], PT ;  /* 0x0000f200cd007a0c */ /* 0x000fe20003f26270 */
[----:B-1----:R-:W1:Y:S01]  /*8f00*/  LDS.128 R12, [R201+0x4080] ;  /* 0x00408000c90c7984 */ /* 0x002e620000000c00 */
[----:B------:R-:W-:-:S03]  /*8f10*/  ISETP.GE.AND P0, PT, R204, c[0x0][0x3c8], PT ;  /* 0x0000f200cc007a0c */ /* 0x000fc60003f06270 */
[----:B------:R-:W5:Y:S06]  /*8f20*/  LDS.128 R8, [R201+0x8080] ;  /* 0x00808000c9087984 */ /* 0x000f6c0000000c00 */
[-C--:B------:R-:W-:Y:S02]  /*8f30*/  @!P2 IADD3 R58, P5, R208, R7.reuse, RZ ;  /* 0x00000007d03aa210 */ /* 0x080fe40007fbe0ff */
[-C--:B------:R-:W-:Y:S02]  /*8f40*/  @!P1 LEA R6, P4, R199, R7.reuse, 0x1 ;  /* 0x00000007c7069211 */ /* 0x080fe400078808ff */
[----:B------:R-:W-:Y:S01]  /*8f50*/  @!P0 LEA R56, P3, R198, R7, 0x1 ;  /* 0x00000007c6388211 */ /* 0x000fe200078608ff */
[----:B------:R-:W-:Y:S01]  /*8f60*/  @!P2 IMAD.X R59, R209, 0x1, R57, P5 ;  /* 0x00000001d13ba824 */ /* 0x000fe200028e0639 */
[----:B------:R-:W-:-:S02]  /*8f70*/  @!P1 LEA.HI.X R7, R199, R57, R0, 0x1, P4 ;  /* 0x00000039c7079211 */ /* 0x000fc400020f0c00 */
[----:B------:R-:W-:Y:S02]  /*8f80*/  @!P0 LEA.HI.X R57, R198, R57, R3, 0x1, P3 ;  /* 0x00000039c6398211 */ /* 0x000fe400018f0c03 */
[----:B--2---:R2:W-:Y:S04]  /*8f90*/  @!P2 ST.E.128 [R58.64], R16 ;  /* 0x000000103a00a985 */ /* 0x0045e8000c101d0c */
[----:B-1----:R2:W-:Y:S04]  /*8fa0*/  @!P1 ST.E.128 [R6.64], R12 ;  /* 0x0000000c06009985 */ /* 0x0025e8000c101d0c */
[----:B-----5:R2:W-:Y:S02]  /*8fb0*/  @!P0 ST.E.128 [R56.64], R8 ;  /* 0x0000000838008985 */ /* 0x0205e4000c101d0c */
.L_x_742:
[----:B--2---:R-:W-:Y:S05]  /*8fc0*/  BSYNC B0 ;  /* 0x0000000000007941 */ /* 0x004fea0003800000 */
.L_x_741:
[----:B------:R-:W-:Y:S01]  /*8fd0*/  IADD3 R6, R200, 0x20, RZ ;  /* 0x00000020c8067810 */ /* 0x000fe20007ffe0ff */
[----:B------:R2:W4:Y:S01]  /*8fe0*/  SHFL.IDX PT, R9, R2, 0x1, 0x181f ;  /* 0x00381f0002097f89 */ /* 0x00052200000e0000 */
[----:B------:R-:W-:Y:S02]  /*8ff0*/  BSSY B0, `(.L_x_743) ;  /* 0x0000010000007945 */ /* 0x000fe40003800000 */
[----:B------:R-:W-:Y:S01]  /*9000*/  ISETP.GE.AND P0, PT, R6, R5, PT ;  /* 0x000000050600720c */ /* 0x000fe20003f06270 */
[----:B-1----:R2:W1:-:S12]  /*9010*/  SHFL.IDX PT, R7, R4, 0x1, 0x181f ;  /* 0x00381f0004077f89 */ /* 0x00245800000e0000 */
[----:B------:R-:W-:Y:S05]  /*9020*/  @P0 BRA `(.L_x_744) ;  /* 0x000000c000000947 */ /* 0x000fea0003800000 */
[----:B------:R-:W-:Y:S02]  /*9030*/  ISETP.GE.AND P2, PT, R206, c[0x0][0x3c8], PT ;  /* 0x0000f200ce007a0c */ /* 0x000fe40003f46270 */
[----:B------:R-:W-:Y:S02]  /*9040*/  ISETP.GE.AND P1, PT, R205, c[0x0][0x3c8], PT ;  /* 0x0000f200cd007a0c */ /* 0x000fe40003f26270 */
[----:B------:R-:W-:-:S09]  /*9050*/  ISETP.GE.AND P0, PT, R204, c[0x0][0x3c8], PT ;  /* 0x0000f200cc007a0c */ /* 0x000fd20003f06270 */
[-C--:B-1----:R-:W-:Y:S02]  /*9060*/  @!P2 IADD3 R10, P5, R208, R7.reuse, RZ ;  /* 0x00000007d00aa210 */ /* 0x082fe40007fbe0ff */
[-C--:B------:R-:W-:Y:S02]  /*9070*/  @!P1 LEA R6, P4, R199, R7.reuse, 0x1 ;  /* 0x00000007c7069211 */ /* 0x080fe400078808ff */
[C---:B------:R-:W-:Y:S01]  /*9080*/  @!P0 LEA R8, P3, R198.reuse, R7, 0x1 ;  /* 0x00000007c6088211 */ /* 0x040fe200078608ff */
[----:B----4-:R-:W-:Y:S01]  /*9090*/  @!P2 IMAD.X R11, R209, 0x1, R9, P5 ;  /* 0x00000001d10ba824 */ /* 0x010fe200028e0609 */
[-C--:B------:R-:W-:Y:S02]  /*90a0*/  @!P1 LEA.HI.X R7, R199, R9.reuse, R0, 0x1, P4 ;  /* 0x00000009c7079211 */ /* 0x080fe400020f0c00 */
[----:B------:R-:W-:Y:S02]  /*90b0*/  @!P0 LEA.HI.X R9, R198, R9, R3, 0x1, P3 ;  /* 0x00000009c6098211 */ /* 0x000fe400018f0c03 */
[----:B------:R1:W-:Y:S04]  /*90c0*/  @!P2 ST.E.128 [R10.64], R52 ;  /* 0x000000340a00a985 */ /* 0x0003e8000c101d0c */
[----:B------:R1:W-:Y:S04]  /*90d0*/  @!P1 ST.E.128 [R6.64], R40 ;  /* 0x0000002806009985 */ /* 0x0003e8000c101d0c */
[----:B------:R1:W-:Y:S02]  /*90e0*/  @!P0 ST.E.128 [R8.64], R28 ;  /* 0x0000001c08008985 */ /* 0x0003e4000c101d0c */
.L_x_744:
[----:B------:R-:W-:Y:S05]  /*90f0*/  BSYNC B0 ;  /* 0x0000000000007941 */ /* 0x000fea0003800000 */
.L_x_743:
[----:B-1----:R-:W-:Y:S01]  /*9100*/  IADD3 R6, R200, 0x40, RZ ;  /* 0x00000040c8067810 */ /* 0x002fe20007ffe0ff */
[----:B----4-:R1:W4:Y:S01]  /*9110*/  SHFL.IDX PT, R9, R2, 0x2, 0x181f ;  /* 0x00581f0002097f89 */ /* 0x01032200000e0000 */
[----:B------:R-:W-:Y:S02]  /*9120*/  BSSY B0, `(.L_x_745) ;  /* 0x0000010000007945 */ /* 0x000fe40003800000 */
[----:B------:R-:W-:Y:S01]  /*9130*/  ISETP.GE.AND P0, PT, R6, R5, PT ;  /* 0x000000050600720c */ /* 0x000fe20003f06270 */
[----:B------:R1:W2:-:S12]  /*9140*/  SHFL.IDX PT, R7, R4, 0x2, 0x181f ;  /* 0x00581f0004077f89 */ /* 0x00029800000e0000 */
[----:B------:R-:W-:Y:S05]  /*9150*/  @P0 BRA `(.L_x_746) ;  /* 0x000000c000000947 */ /* 0x000fea0003800000 */
[----:B------:R-:W-:Y:S02]  /*9160*/  ISETP.GE.AND P2, PT, R206, c[0x0][0x3c8], PT ;  /* 0x0000f200ce007a0c */ /* 0x000fe40003f46270 */
[----:B------:R-:W-:Y:S02]  /*9170*/  ISETP.GE.AND P1, PT, R205, c[0x0][0x3c8], PT ;  /* 0x0000f200cd007a0c */ /* 0x000fe40003f26270 */
[----:B------:R-:W-:-:S09]  /*9180*/  ISETP.GE.AND P0, PT, R204, c[0x0][0x3c8], PT ;  /* 0x0000f200cc007a0c */ /* 0x000fd20003f06270 */
[-C--:B--2---:R-:W-:Y:S02]  /*9190*/  @!P2 IADD3 R10, P5, R208, R7.reuse, RZ ;  /* 0x00000007d00aa210 */ /* 0x084fe40007fbe0ff */
[-C--:B------:R-:W-:Y:S02]  /*91a0*/  @!P1 LEA R6, P4, R199, R7.reuse, 0x1 ;  /* 0x00000007c7069211 */ /* 0x080fe400078808ff */
[C---:B------:R-:W-:Y:S01]  /*91b0*/  @!P0 LEA R8, P3, R198.reuse, R7, 0x1 ;  /* 0x00000007c6088211 */ /* 0x040fe200078608ff */
[----:B----4-:R-:W-:Y:S01]  /*91c0*/  @!P2 IMAD.X R11, R209, 0x1, R9, P5 ;  /* 0x00000001d10ba824 */ /* 0x010fe200028e0609 */
[-C--:B------:R-:W-:Y:S02]  /*91d0*/  @!P1 LEA.HI.X R7, R199, R9.reuse, R0, 0x1, P4 ;  /* 0x00000009c7079211 */ /* 0x080fe400020f0c00 */
[----:B------:R-:W-:Y:S02]  /*91e0*/  @!P0 LEA.HI.X R9, R198, R9, R3, 0x1, P3 ;  /* 0x00000009c6098211 */ /* 0x000fe400018f0c03 */
[----:B---3--:R2:W-:Y:S04]  /*91f0*/  @!P2 ST.E.128 [R10.64], R48 ;  /* 0x000000300a00a985 */ /* 0x0085e8000c101d0c */
[----:B------:R2:W-:Y:S04]  /*9200*/  @!P1 ST.E.128 [R6.64], R36 ;  /* 0x0000002406009985 */ /* 0x0005e8000c101d0c */
[----:B------:R2:W-:Y:S02]  /*9210*/  @!P0 ST.E.128 [R8.64], R24 ;  /* 0x0000001808008985 */ /* 0x0005e4000c101d0c */
.L_x_746:
[----:B------:R-:W-:Y:S05]  /*9220*/  BSYNC B0 ;  /* 0x0000000000007941 */ /* 0x000fea0003800000 */
.L_x_745:
[----:B------:R-:W-:Y:S01]  /*9230*/  IADD3 R200, R200, 0x60, RZ ;  /* 0x00000060c8c87810 */ /* 0x000fe20007ffe0ff */
[----:B--2---:R2:W1:Y:S03]  /*9240*/  SHFL.IDX PT, R7, R2, 0x3, 0x181f ;  /* 0x00781f0002077f89 */ /* 0x00446600000e0000 */
[----:B------:R-:W-:Y:S01]  /*9250*/  ISETP.GE.AND P0, PT, R200, R5, PT ;  /* 0x00000005c800720c */ /* 0x000fe20003f06270 */
[----:B----4-:R2:W4:-:S12]  /*9260*/  SHFL.IDX PT, R9, R4, 0x3, 0x181f ;  /* 0x00781f0004097f89 */ /* 0x01051800000e0000 */
[----:B------:R-:W-:Y:S05]  /*9270*/  @P0 EXIT ;  /* 0x000000000000094d */ /* 0x000fea0003800000 */
[----:B------:R-:W-:Y:S02]  /*9280*/  ISETP.GE.AND P1, PT, R206, c[0x0][0x3c8], PT ;  /* 0x0000f200ce007a0c */ /* 0x000fe40003f26270 */
[----:B------:R-:W-:-:S11]  /*9290*/  ISETP.GE.AND P0, PT, R205, c[0x0][0x3c8], PT ;  /* 0x0000f200cd007a0c */ /* 0x000fd60003f06270 */
[-C--:B----4-:R-:W-:Y:S02]  /*92a0*/  @!P1 IADD3 R10, P3, R208, R9.reuse, RZ ;  /* 0x00000009d00a9210 */ /* 0x090fe40007f7e0ff */
[----:B-12---:R-:W-:-:S03]  /*92b0*/  @!P0 LEA R4, P2, R199, R9, 0x1 ;  /* 0x00000009c7048211 */ /* 0x006fc600078408ff */
[----:B------:R-:W-:Y:S01]  /*92c0*/  @!P1 IMAD.X R11, R209, 0x1, R7, P3 ;  /* 0x00000001d10b9824 */ /* 0x000fe200018e0607 */
[----:B------:R-:W-:-:S04]  /*92d0*/  @!P0 LEA.HI.X R5, R199, R7, R0, 0x1, P2 ;  /* 0x00000007c7058211 */ /* 0x000fc800010f0c00 */
[----:B------:R1:W-:Y:S04]  /*92e0*/  @!P1 ST.E.128 [R10.64], R44 ;  /* 0x0000002c0a009985 */ /* 0x0003e8000c101d0c */
[----:B------:R1:W-:Y:S01]  /*92f0*/  @!P0 ST.E.128 [R4.64], R32 ;  /* 0x0000002004008985 */ /* 0x0003e2000c101d0c */
[----:B------:R-:W-:-:S13]  /*9300*/  ISETP.GE.AND P0, PT, R204, c[0x0][0x3c8], PT ;  /* 0x0000f200cc007a0c */ /* 0x000fda0003f06270 */
[----:B------:R-:W-:Y:S05]  /*9310*/  @P0 EXIT ;  /* 0x000000000000094d */ /* 0x000fea0003800000 */
[----:B------:R-:W-:-:S04]  /*9320*/  LEA R2, P0, R198, R9, 0x1 ;  /* 0x00000009c6027211 */ /* 0x000fc800078008ff */
[----:B------:R-:W-:-:S05]  /*9330*/  LEA.HI.X R3, R198, R7, R3, 0x1, P0 ;  /* 0x00000007c6037211 */ /* 0x000fca00000f0c03 */
[----:B------:R-:W-:Y:S01]  /*9340*/  ST.E.128 [R2.64], R20 ;  /* 0x0000001402007985 */ /* 0x000fe2000c101d0c */
[----:B------:R-:W-:Y:S05]  /*9350*/  EXIT ;  /* 0x000000000000794d */ /* 0x000fea0003800000 */
.L_x_747:
        /* <DEDUP_REMOVED lines=10> */
.L_x_2999:


//--------------------- .text._ZN7cutlass13device_kernelIN5flash19enable_sm80_to_sm89INS1_16FlashAttnFwdSm80INS1_25CollectiveMainloopFwdSm80ILi8ELi2ELb0EN4cute5tupleIJNS5_1CILi128EEENS7_ILi64EEENS7_ILi192EEEEEELi192ENS_6half_tEfNS_4arch4Sm80ELb0ELb0ELb1ELb1ELb1ELb0ELb1ELb0EEENS1_21CollectiveEpilogueFwdINS6_IJS8_SA_S9_EEENS6_IJNS7_ILi1EEESI_SI_EEESC_SE_Li256ELb1ELb1ELb0ELb0EEENS1_19SingleTileSchedulerILb1ELb0ELb1ELi128EEEEEEEEEvNT_6ParamsE --------------------------
	.section	.text._ZN7cutlass13device_kernelIN5flash19enable_sm80_to_sm89INS1_16FlashAttnFwdSm80INS1_25CollectiveMainloopFwdSm80ILi8ELi2ELb0EN4cute5tupleIJNS5_1CILi128EEENS7_ILi64EEENS7_ILi192EEEEEELi192ENS_6half_tEfNS_4arch4Sm80ELb0ELb0ELb1ELb1ELb1ELb0ELb1ELb0EEENS1_21CollectiveEpilogueFwdINS6_IJS8_SA_S9_EEENS6_IJNS7_ILi1EEESI_SI_EEESC_SE_Li256ELb1ELb1ELb0ELb0EEENS1_19SingleTileSchedulerILb1ELb0ELb1ELi128EEEEEEEEEvNT_6ParamsE,"ax",@progbits
	.sectioninfo	@"SHI_REGISTERS=241"
	.align	128
.text._ZN7cutlass13device_kernelIN5flash19enable_sm80_to_sm89INS1_16FlashAttnFwdSm80INS1_25CollectiveMainloopFwdSm80ILi8ELi2ELb0EN4cute5tupleIJNS5_1CILi128EEENS7_ILi64EEENS7_ILi192EEEEEELi192ENS_6half_tEfNS_4arch4Sm80ELb0ELb0ELb1ELb1ELb1ELb0ELb1ELb0EEENS1_21CollectiveEpilogueFwdINS6_IJS8_SA_S9_EEENS6_IJNS7_ILi1EEESI_SI_EEESC_SE_Li256ELb1ELb1ELb0ELb0EEENS1_19SingleTileSchedulerILb1ELb0ELb1ELi128EEEEEEEEEvNT_6ParamsE:
        .type           _ZN7cutlass13device_kernelIN5flash19enable_sm80_to_sm89INS1_16FlashAttnFwdSm80INS1_25CollectiveMainloopFwdSm80ILi8ELi2ELb0EN4cute5tupleIJNS5_1CILi128EEENS7_ILi64EEENS7_ILi192EEEEEELi192ENS_6half_tEfNS_4arch4Sm80ELb0ELb0ELb1ELb1ELb1ELb0ELb1ELb0EEENS1_21CollectiveEpilogueFwdINS6_IJS8_SA_S9_EEENS6_IJNS7_ILi1EEESI_SI_EEESC_SE_Li256ELb1ELb1ELb0ELb0EEENS1_19SingleTileSchedulerILb1ELb0ELb1ELi128EEEEEEEEEvNT_6ParamsE,@function
        .size           _ZN7cutlass13device_kernelIN5flash19enable_sm80_to_sm89INS1_16FlashAttnFwdSm80INS1_25CollectiveMainloopFwdSm80ILi8ELi2ELb0EN4cute5tupleIJNS5_1CILi128EEENS7_ILi64EEENS7_ILi192EEEEEELi192ENS_6half_tEfNS_4arch4Sm80ELb0ELb0ELb1ELb1ELb1ELb0ELb1ELb0EEENS1_21CollectiveEpilogueFwdINS6_IJS8_SA_S9_EEENS6_IJNS7_ILi1EEESI_SI_EEESC_SE_Li256ELb1ELb1ELb0ELb0EEENS1_19SingleTileSchedulerILb1ELb0ELb1ELi128EEEEEEEEEvNT_6ParamsE,(.L_x_3000 - _ZN7cutlass13device_kernelIN5flash19enable_sm80_to_sm89INS1_16FlashAttnFwdSm80INS1_25CollectiveMainloopFwdSm80ILi8ELi2ELb0EN4cute5tupleIJNS5_1CILi128EEENS7_ILi64EEENS7_ILi192EEEEEELi192ENS_6half_tEfNS_4arch4Sm80ELb0ELb0ELb1ELb1ELb1ELb0ELb1ELb0EEENS1_21CollectiveEpilogueFwdINS6_IJS8_SA_S9_EEENS6_IJNS7_ILi1EEESI_SI_EEESC_SE_Li256ELb1ELb1ELb0ELb0EEENS1_19SingleTileSchedulerILb1ELb0ELb1ELi128EEEEEEEEEvNT_6ParamsE)
        .other          _ZN7cutlass13device_kernelIN5flash19enable_sm80_to_sm89INS1_16FlashAttnFwdSm80INS1_25CollectiveMainloopFwdSm80ILi8ELi2ELb0EN4cute5tupleIJNS5_1CILi128EEENS7_ILi64EEENS7_ILi192EEEEEELi192ENS_6half_tEfNS_4arch4Sm80ELb0ELb0ELb1ELb1ELb1ELb0ELb1ELb0EEENS1_21CollectiveEpilogueFwdINS6_IJS8_SA_S9_EEENS6_IJNS7_ILi1EEESI_SI_EEESC_SE_Li256ELb1ELb1ELb0ELb0EEENS1_19SingleTileSchedulerILb1ELb0ELb1ELi128EEEEEEEEEvNT_6ParamsE,@"STO_CUDA_ENTRY STV_DEFAULT"
_ZN7cutlass13device_kernelIN5flash19enable_sm80_to_sm89INS1_16FlashAttnFwdSm80INS1_25CollectiveMainloopFwdSm80ILi8ELi2ELb0EN4cute5tupleIJNS5_1CILi128EEENS7_ILi64EEENS7_ILi192EEEEEELi192ENS_6half_tEfNS_4arch4Sm80ELb0ELb0ELb1ELb1ELb1ELb0ELb1ELb0EEENS1_21CollectiveEpilogueFwdINS6_IJS8_SA_S9_EEENS6_IJNS7_ILi1EEESI_SI_EEESC_SE_Li256ELb1ELb1ELb0ELb0EEENS1_19SingleTileSchedulerILb1ELb0ELb1ELi128EEEEEEEEEvNT_6ParamsE:
        /* <DEDUP_REMOVED lines=16> */
.L_x_749:
        /* <DEDUP_REMOVED lines=8> */
.L_x_751:
[----:B------:R-:W-:-:S05]  /*0180*/  MOV R7, c[0x0][0x54c] ;  /* 0x0001530000077a02 */ /* 0x000fca0000000f00 */
.L_x_750:
[----:B-----5:R-:W-:Y:S01]  /*0190*/  IMAD R7, R7, c[0x0][0x548], RZ ;  /* 0x0001520007077a24 */ /* 0x020fe200078e02ff */
[----:B------:R-:W-:-:S04]  /*01a0*/  SHF.L.U32 R0, R3, 0x7, RZ ;  /* 0x0000000703007819 */ /* 0x000fc800000006ff */
[----:B------:R-:W-:-:S04]  /*01b0*/  ISETP.GE.AND P0, PT, R0, R7, PT ;  /* 0x000000070000720c */ /* 0x000fc80003f06270 */
[----:B------:R-:W-:Y:S01]  /*01c0*/  SEL R204, R204, 0xffffffff, !P0 ;  /* 0xffffffffcccc7807 */ /* 0x000fe20004000000 */
[----:B------:R-:W-:Y:S05]  /*01d0*/  BRA `(.L_x_752) ;  /* 0x0000012000007947 */ /* 0x000fea0003800000 */
.L_x_748:
[----:B---3--:R-:W-:-:S04]  /*01e0*/  ISETP.NE.U32.AND P0, PT, RZ, c[0x0][0x568], PT ;  /* 0x00015a00ff007a0c */ /* 0x008fc80003f05070 */
[----:B------:R-:W-:-:S13]  /*01f0*/  ISETP.NE.AND.EX P0, PT, RZ, c[0x0][0x56c], PT, P0 ;  /* 0x00015b00ff007a0c */ /* 0x000fda0003f05300 */
[----:B------:R-:W-:Y:S05]  /*0200*/  @!P0 BRA `(.L_x_753) ;  /* 0x0000002000008947 */ /* 0x000fea0003800000 */
[----:B------:R1:W5:Y:S01]  /*0210*/  LDG.E R7, [R8.64] ;  /* 0x0000000608077981 */ /* 0x000362000c1e1900 */
[----:B------:R-:W-:Y:S05]  /*0220*/  BRA `(.L_x_754) ;  /* 0x0000009000007947 */ /* 0x000fea0003800000 */
.L_x_753:
        /* <DEDUP_REMOVED lines=8> */
.L_x_755:
[----:B------:R-:W-:-:S05]  /*02b0*/  MOV R7, c[0x0][0x54c] ;  /* 0x0001530000077a02 */ /* 0x000fca0000000f00 */
.L_x_754:
[----:B-----5:R-:W-:Y:S01]  /*02c0*/  IMAD R7, R7, c[0x0][0x548], RZ ;  /* 0x0001520007077a24 */ /* 0x020fe200078e02ff */
[----:B------:R-:W-:-:S04]  /*02d0*/  SHF.L.U32 R0, R3, 0x7, RZ ;  /* 0x0000000703007819 */ /* 0x000fc800000006ff */
[----:B------:R-:W-:-:S04]  /*02e0*/  ISETP.GE.AND P0, PT, R0, R7, PT ;  /* 0x000000070000720c */ /* 0x000fc80003f06270 */
[----:B------:R-:W-:-:S04]  /*02f0*/  SEL R204, R204, 0xffffffff, !P0 ;  /* 0xffffffffcccc7807 */ /* 0x000fc80004000000 */
.L_x_752:
[----:B------:R-:W-:-:S13]  /*0300*/  ISETP.GE.AND P0, PT, R204, RZ, PT ;  /* 0x000000ffcc00720c */ /* 0x000fda0003f06270 */
[----:B------:R-:W-:Y:S05]  /*0310*/  @!P0 EXIT ;  /* 0x000000000000894d */ /* 0x000fea0003800000 */
[----:B------:R-:W-:Y:S01]  /*0320*/  ISETP.NE.U32.AND P0, PT, RZ, c[0x0][0x370], PT ;  /* 0x0000dc00ff007a0c */ /* 0x000fe20003f05070 */
[----:B------:R-:W-:Y:S01]  /*0330*/  IMAD.MOV.U32 R203, RZ, RZ, RZ ;  /* 0x000000ffffcb7224 */ /* 0x000fe200078e00ff */
[----:B------:R-:W-:Y:S01]  /*0340*/  ISETP.NE.U32.AND P2, PT, RZ, c[0x0][0x360], PT ;  /* 0x0000d800ff007a0c */ /* 0x000fe20003f45070 */
[----:B------:R-:W-:Y:S01]  /*0350*/  IMAD.MOV.U32 R2, RZ, RZ, c[0x0][0x168] ;  /* 0x00005a00ff027624 */ /* 0x000fe200078e00ff */
[----:B------:R-:W-:Y:S01]  /*0360*/  ISETP.NE.AND.EX P1, PT, RZ, c[0x0][0x374], PT, P0 ;  /* 0x0000dd00ff007a0c */ /* 0x000fe20003f25300 */
[----:B-1----:R-:W-:Y:S01]  /*0370*/  IMAD.MOV.U32 R8, RZ, RZ, RZ ;  /* 0x000000ffff087224 */ /* 0x002fe200078e00ff */
[----:B------:R-:W-:Y:S01]  /*0380*/  ISETP.NE.AND.EX P0, PT, RZ, c[0x0][0x364], PT, P2 ;  /* 0x0000d900ff007a0c */ /* 0x000fe20003f05320 */
[----:B------:R-:W-:Y:S01]  /*0390*/  IMAD.WIDE R10, R204, R5, c[0x0][0x348] ;  /* 0x0000d200cc0a7625 */ /* 0x000fe200078e0205 */
[----:B------:R-:W-:-:S04]  /*03a0*/  ISETP.NE.U32.AND P3, PT, RZ, c[0x0][0x348], PT ;  /* 0x0000d200ff007a0c */ /* 0x000fc80003f65070 */
[----:B------:R-:W-:-:S05]  /*03b0*/  ISETP.NE.AND.EX P3, PT, RZ, c[0x0][0x34c], PT, P3 ;  /* 0x0000d300ff007a0c */ /* 0x000fca0003f65330 */
[----:B------:R-:W-:-:S04]  /*03c0*/  @P1 IMAD.WIDE R14, R204, R5, c[0x0][0x370] ;  /* 0x0000dc00cc0e1625 */ /* 0x000fc800078e0205 */
[----:B------:R-:W-:Y:S01]  /*03d0*/  @P0 IMAD.WIDE R12, R204, R5, c[0x0][0x360] ;  /* 0x0000d800cc0c0625 */ /* 0x000fe200078e0205 */
[----:B------:R1:W5:Y:S04]  /*03e0*/  @P1 LDG.E R203, [R14.64] ;  /* 0x000000060ecb1981 */ /* 0x000368000c1e1900 */
[----:B------:R1:W5:Y:S04]  /*03f0*/  @P3 LDG.E R8, [R10.64] ;  /* 0x000000060a083981 */ /* 0x000368000c1e1900 */
[----:B------:R1:W5:Y:S01]  /*0400*/  @P0 LDG.E R2, [R12.64] ;  /* 0x000000060c020981 */ /* 0x000362000c1e1900 */
[----:B------:R-:W-:-:S02]  /*0410*/  ULDC UR5, c[0x0][0x2ac] ;  /* 0x0000ab0000057ab9 */ /* 0x000fc40000000800 */
[----:B------:R-:W-:Y:S01]  /*0420*/  ULDC UR4, c[0x0][0x1d0] ;  /* 0x0000740000047ab9 */ /* 0x000fe20000000800 */
[----:B------:R-:W2:Y:S01]  /*0430*/  S2R R197, SR_CTAID.Y ;  /* 0x0000000000c57919 */ /* 0x000ea20000002600 */
[----:B------:R-:W-:-:S06]  /*0440*/  UIMAD UR4, UR5, UR4, URZ ;  /* 0x00000004050472a4 */ /* 0x000fcc000f8e023f */
[----:B------:R-:W-:Y:S01]  /*0450*/  IMAD.U32 R150, RZ, RZ, UR4 ;  /* 0x00000004ff967e24 */ /* 0x000fe2000f8e00ff */
[----:B--2---:R-:W-:Y:S01]  /*0460*/  SHF.R.S32.HI R0, RZ, 0x1f, R197 ;  /* 0x0000001fff007819 */ /* 0x004fe200000114c5 */
[----:B------:R-:W-:Y:S05]  /*0470*/  @P0 BRA `(.L_x_756) ;  /* 0x0000004000000947 */ /* 0x000fea0003800000 */
[----:B-1----:R-:W-:Y:S05]  /*0480*/  @!P3 BRA `(.L_x_756) ;  /* 0x000000300000b947 */ /* 0x002fea0003800000 */
[----:B-----5:R-:W2:Y:S04]  /*0490*/  LDG.E R2, [R10.64] ;  /* 0x000000060a027981 */ /* 0x020ea8000c1e1900 */
[----:B------:R-:W2:Y:S02]  /*04a0*/  LDG.E R7, [R10.64+0x4] ;  /* 0x000004060a077981 */ /* 0x000ea4000c1e1900 */
[----:B--2---:R-:W-:Y:S02]  /*04b0*/  IADD3 R2, -R2, R7, RZ ;  /* 0x0000000702027210 */ /* 0x004fe40007ffe1ff */
.L_x_756:
[----:B-1----:R-:W-:-:S04]  /*04c0*/  ISETP.NE.U32.AND P0, PT, RZ, c[0x0][0x368], PT ;  /* 0x0000da00ff007a0c */ /* 0x002fc80003f05070 */
[----:B------:R-:W-:-:S13]  /*04d0*/  ISETP.NE.AND.EX P0, PT, RZ, c[0x0][0x36c], PT, P0 ;  /* 0x0000db00ff007a0c */ /* 0x000fda0003f05300 */
[----:B------:R-:W-:Y:S05]  /*04e0*/  @!P0 BRA `(.L_x_757) ;  /* 0x0000003000008947 */ /* 0x000fea0003800000 */
[----:B------:R-:W-:-:S06]  /*04f0*/  IMAD.WIDE R150, R204, R5, c[0x0][0x368] ;  /* 0x0000da00cc967625 */ /* 0x000fcc00078e0205 */
[----:B------:R1:W5:Y:S01]  /*0500*/  LDG.E R150, [R150.64] ;  /* 0x0000000696967981 */ /* 0x000362000c1e1900 */
[----:B------:R-:W-:Y:S05]  /*0510*/  BRA `(.L_x_758) ;  /* 0x0000007000007947 */ /* 0x000fea0003800000 */
.L_x_757:
[----:B------:R-:W-:-:S04]  /*0520*/  ISETP.NE.U32.AND P0, PT, RZ, c[0x0][0x350], PT ;  /* 0x0000d400ff007a0c */ /* 0x000fc80003f05070 */
[----:B------:R-:W-:-:S13]  /*0530*/  ISETP.NE.AND.EX P0, PT, RZ, c[0x0][0x354], PT, P0 ;  /* 0x0000d500ff007a0c */ /* 0x000fda0003f05300 */
[----:B------:R-:W-:Y:S05]  /*0540*/  @!P0 BRA `(.L_x_758) ;  /* 0x0000004000008947 */ /* 0x000fea0003800000 */
[----:B------:R-:W-:-:S05]  /*0550*/  IMAD.WIDE R10, R204, R5, c[0x0][0x350] ;  /* 0x0000d400cc0a7625 */ /* 0x000fca00078e0205 */
[----:B------:R-:W2:Y:S04]  /*0560*/  LDG.E R7, [R10.64] ;  /* 0x000000060a077981 */ /* 0x000ea8000c1e1900 */
[----:B------:R-:W2:Y:S02]  /*0570*/  LDG.E R150, [R10.64+0x4] ;  /* 0x000004060a967981 */ /* 0x000ea4000c1e1900 */
[----:B--2---:R-:W-:-:S05]  /*0580*/  IADD3 R150, -R7, R150, RZ ;  /* 0x0000009607967210 */ /* 0x004fca0007ffe1ff */
.L_x_758:
[----:B-----5:R-:W-:Y:S01]  /*0590*/  IMAD.IADD R144, R150, 0x1, -R203 ;  /* 0x0000000196907824 */ /* 0x020fe200078e0acb */
[----:B------:R-:W-:Y:S01]  /*05a0*/  PLOP3.LUT P2, PT, PT, PT, PT, 0x80, 0x0 ;  /* 0x000000000000781c */ /* 0x000fe20003f4f070 */
[----:B------:R-:W-:Y:S01]  /*05b0*/  CS2R R98, SRZ ;  /* 0x0000000000627805 */ /* 0x000fe2000001ff00 */
[----:B------:R-:W-:Y:S01]  /*05c0*/  CS2R R96, SRZ ;  /* 0x0000000000607805 */ /* 0x000fe2000001ff00 */
[----:B------:R-:W-:Y:S01]  /*05d0*/  CS2R R94, SRZ ;  /* 0x00000000005e7805 */ /* 0x000fe2000001ff00 */
[----:B------:R-:W-:Y:S01]  /*05e0*/  ISETP.GE.AND P0, PT, R144, 0x1, PT ;  /* 0x000000019000780c */ /* 0x000fe20003f06270 */
        /* <DEDUP_REMOVED lines=48> */
[----:B------:R-:W-:-:S04]  /*08f0*/  ISETP.NE.U32.AND P2, PT, RZ, c[0x0][0x340], PT ;  /* 0x0000d000ff007a0c */ /* 0x000fc80003f45070 */
[----:B------:R-:W-:-:S13]  /*0900*/  ISETP.NE.AND.EX P2, PT, RZ, c[0x0][0x344], PT, P2 ;  /* 0x0000d100ff007a0c */ /* 0x000fda0003f45320 */
[----:B------:R-:W-:-:S06]  /*0910*/  @P2 IMAD.WIDE R206, R204, R5, c[0x0][0x340] ;  /* 0x0000d000ccce2625 */ /* 0x000fcc00078e0205 */
[----:B------:R2:W5:Y:S01]  /*0920*/  @P2 LDG.E R206, [R206.64] ;  /* 0x00000006cece2981 */ /* 0x000562000c1e1900 */
[----:B------:R-:W-:Y:S01]  /*0930*/  SHF.R.S32.HI R9, RZ, 0x1f, R8 ;  /* 0x0000001fff097819 */ /* 0x000fe20000011408 */
[----:B------:R-:W-:Y:S01]  /*0940*/  IMAD.WIDE.U32 R16, R8, c[0x0][0x178], RZ ;  /* 0x00005e0008107a25 */ /* 0x000fe200078e00ff */
[----:B------:R-:W-:Y:S01]  /*0950*/  SHF.R.S32.HI R7, RZ, 0x1f, R6 ;  /* 0x0000001fff077819 */ /* 0x000fe20000011406 */
[----:B------:R-:W-:Y:S01]  /*0960*/  BSSY B0, `(.L_x_760) ;  /* 0x0000054000007945 */ /* 0x000fe20003800000 */
[----:B------:R-:W-:Y:S01]  /*0970*/  SHF.R.S32.HI R13, RZ, 0x1f, R204 ;  /* 0x0000001fff0d7819 */ /* 0x000fe200000114cc */
[----:B------:R-:W-:Y:S01]  /*0980*/  IMAD R9, R9, c[0x0][0x178], RZ ;  /* 0x00005e0009097a24 */ /* 0x000fe200078e02ff */
[----:B------:R-:W-:Y:S01]  /*0990*/  LEA.HI R4, R7, R6, RZ, 0x3 ;  /* 0x0000000607047211 */ /* 0x000fe200078f18ff */
[----:B------:R-:W-:Y:S01]  /*09a0*/  IMAD R10, R0, c[0x0][0x1b8], RZ ;  /* 0x00006e00000a7a24 */ /* 0x000fe200078e02ff */
[----:B------:R-:W-:Y:S01]  /*09b0*/  SEL R13, R13, RZ, !P3 ;  /* 0x000000ff0d0d7207 */ /* 0x000fe20005800000 */
[----:B------:R-:W-:Y:S01]  /*09c0*/  IMAD R9, R8, c[0x0][0x17c], R9 ;  /* 0x00005f0008097a24 */ /* 0x000fe200078e0209 */
[----:B------:R-:W-:Y:S01]  /*09d0*/  LOP3.LUT R5, R4, 0xfffffff8, RZ, 0xc0, !PT ;  /* 0xfffffff804057812 */ /* 0x000fe200078ec0ff */
[----:B------:R-:W-:Y:S01]  /*09e0*/  IMAD.MOV.U32 R8, RZ, RZ, c[0x0][0x2c4] ;  /* 0x0000b100ff087624 */ /* 0x000fe200078e00ff */
[----:B------:R-:W-:Y:S01]  /*09f0*/  SHF.R.S32.HI R4, RZ, 0x3, R4 ;  /* 0x00000003ff047819 */ /* 0x000fe20000011404 */
[----:B------:R-:W-:Y:S01]  /*0a00*/  IMAD.IADD R17, R17, 0x1, R9 ;  /* 0x0000000111117824 */ /* 0x000fe200078e0209 */
[----:B------:R-:W-:Y:S01]  /*0a10*/  SEL R14, R204, RZ, !P3 ;  /* 0x000000ffcc0e7207 */ /* 0x000fe20005800000 */
[----:B------:R-:W-:Y:S01]  /*0a20*/  IMAD R13, R13, c[0x0][0x1c0], RZ ;  /* 0x000070000d0d7a24 */ /* 0x000fe200078e02ff */
[----:B------:R-:W-:Y:S01]  /*0a30*/  ISETP.NE.AND P0, PT, R8, 0x1, PT ;  /* 0x000000010800780c */ /* 0x000fe20003f05270 */
[----:B------:R-:W-:Y:S01]  /*0a40*/  IMAD.IADD R8, R6, 0x1, -R5 ;  /* 0x0000000106087824 */ /* 0x000fe200078e0a05 */
[----:B------:R-:W-:Y:S01]  /*0a50*/  SHF.L.U32 R201, R4, 0x6, RZ ;  /* 0x0000000604c97819 */ /* 0x000fe200000006ff */
[----:B------:R-:W-:-:S02]  /*0a60*/  IMAD R5, R197, c[0x0][0x1bc], R10 ;  /* 0x00006f00c5057a24 */ /* 0x000fc400078e020a */
[----:B------:R-:W-:Y:S01]  /*0a70*/  IMAD R202, R8, 0x20, R4 ;  /* 0x0000002008ca7824 */ /* 0x000fe200078e0204 */
[----:B------:R-:W-:Y:S01]  /*0a80*/  LOP3.LUT R201, R201, 0x1c0, RZ, 0xc0, !PT ;  /* 0x000001c0c9c97812 */ /* 0x000fe200078ec0ff */
[----:B------:R-:W-:-:S04]  /*0a90*/  IMAD.WIDE.U32 R16, R197, c[0x0][0x1b8], R16 ;  /* 0x00006e00c5107a25 */ /* 0x000fc800078e0010 */
[----:B------:R-:W-:Y:S02]  /*0aa0*/  IMAD R12, R3, 0x80, R202 ;  /* 0x00000080030c7824 */ /* 0x000fe400078e02ca */
[----:B------:R-:W-:Y:S02]  /*0ab0*/  IMAD.IADD R17, R17, 0x1, R5 ;  /* 0x0000000111117824 */ /* 0x000fe400078e0205 */
[----:B------:R-:W-:Y:S01]  /*0ac0*/  @P0 IMAD.HI.U32 R5, R12, c[0x0][0x2c8], RZ ;  /* 0x0000b2000c050a27 */ /* 0x000fe200078e00ff */
[----:B------:R-:W-:-:S03]  /*0ad0*/  MOV R10, R12 ;  /* 0x0000000c000a7202 */ /* 0x000fc60000000f00 */
[C---:B------:R-:W-:Y:S01]  /*0ae0*/  IMAD R13, R14.reuse, c[0x0][0x1c4], R13 ;  /* 0x000071000e0d7a24 */ /* 0x040fe200078e020d */
[----:B------:R-:W-:Y:S01]  /*0af0*/  @P0 SHF.R.U32.HI R10, RZ, c[0x0][0x2cc], R5 ;  /* 0x0000b300ff0a0a19 */ /* 0x000fe20000011605 */
[----:B------:R-:W-:-:S03]  /*0b00*/  IMAD.WIDE.U32 R14, R14, c[0x0][0x1c0], R16 ;  /* 0x000070000e0e7a25 */ /* 0x000fc600078e0010 */
[--C-:B------:R-:W-:Y:S01]  /*0b10*/  SHF.R.S32.HI R9, RZ, 0x1f, R10.reuse ;  /* 0x0000001fff097819 */ /* 0x100fe2000001140a */
[----:B------:R-:W-:Y:S02]  /*0b20*/  IMAD.MOV R5, RZ, RZ, -R10 ;  /* 0x000000ffff057224 */ /* 0x000fe400078e0a0a */
[----:B------:R-:W-:Y:S02]  /*0b30*/  IMAD.IADD R13, R15, 0x1, R13 ;  /* 0x000000010f0d7824 */ /* 0x000fe400078e020d */
[----:B------:R-:W-:Y:S02]  /*0b40*/  IMAD R5, R5, c[0x0][0x2c4], R12 ;  /* 0x0000b10005057a24 */ /* 0x000fe400078e020c */
[----:B------:R-:W-:Y:S02]  /*0b50*/  IMAD R9, R9, c[0x0][0x1b0], RZ ;  /* 0x00006c0009097a24 */ /* 0x000fe400078e02ff */
[----:B------:R-:W-:Y:S01]  /*0b60*/  IMAD.MOV.U32 R12, RZ, RZ, R14 ;  /* 0x000000ffff0c7224 */ /* 0x000fe200078e000e */
[----:B------:R-:W-:Y:S01]  /*0b70*/  SHF.R.S32.HI R11, RZ, 0x1f, R5 ;  /* 0x0000001fff0b7819 */ /* 0x000fe20000011405 */
[----:B------:R-:W-:-:S02]  /*0b80*/  IMAD R9, R10, c[0x0][0x1b4], R9 ;  /* 0x00006d000a097a24 */ /* 0x000fc400078e0209 */
[----:B------:R-:W-:-:S04]  /*0b90*/  IMAD.WIDE.U32 R12, R10, c[0x0][0x1b0], R12 ;  /* 0x00006c000a0c7a25 */ /* 0x000fc800078e000c */
[----:B------:R-:W-:Y:S02]  /*0ba0*/  IMAD R10, R11, c[0x0][0x1a8], RZ ;  /* 0x00006a000b0a7a24 */ /* 0x000fe400078e02ff */
[----:B------:R-:W-:Y:S02]  /*0bb0*/  IMAD.IADD R13, R13, 0x1, R9 ;  /* 0x000000010d0d7824 */ /* 0x000fe400078e0209 */
[C---:B------:R-:W-:Y:S02]  /*0bc0*/  IMAD R15, R5.reuse, c[0x0][0x1ac], R10 ;  /* 0x00006b00050f7a24 */ /* 0x040fe400078e020a */
[----:B------:R-:W-:Y:S01]  /*0bd0*/  IMAD.WIDE.U32 R10, R5, c[0x0][0x1a8], R12 ;  /* 0x00006a00050a7a25 */ /* 0x000fe200078e000c */
[----:B------:R-:W-:-:S03]  /*0be0*/  LEA.HI R12, R7, R6, RZ, 0x6 ;  /* 0x00000006070c7211 */ /* 0x000fc600078f30ff */
[----:B------:R-:W-:Y:S01]  /*0bf0*/  IMAD.IADD R15, R11, 0x1, R15 ;  /* 0x000000010b0f7824 */ /* 0x000fe200078e020f */
[----:B------:R-:W-:Y:S01]  /*0c00*/  LEA.HI R11, R7, R6, RZ, 0x4 ;  /* 0x00000006070b7211 */ /* 0x000fe200078f20ff */
[----:B------:R-:W-:Y:S01]  /*0c10*/  IMAD.SHL.U32 R148, R8, 0x8, RZ ;  /* 0x0000000808947824 */ /* 0x000fe200078e00ff */
[----:B------:R-:W-:Y:S01]  /*0c20*/  LEA R9, P0, R10, c[0x0][0x160], 0x1 ;  /* 0x000058000a097a11 */ /* 0x000fe200078008ff */
[----:B------:R-:W-:Y:S01]  /*0c30*/  IMAD R2, R2, c[0x0][0x2c4], RZ ;  /* 0x0000b10002027a24 */ /* 0x000fe200078e02ff */
[----:B------:R-:W-:Y:S01]  /*0c40*/  LOP3.LUT R5, R11, 0xfffffff0, RZ, 0xc0, !PT ;  /* 0xfffffff00b057812 */ /* 0x000fe200078ec0ff */
[----:B------:R-:W-:Y:S01]  /*0c50*/  IMAD R3, R3, 0x80, R4 ;  /* 0x0000008003037824 */ /* 0x000fe200078e0204 */
[----:B------:R-:W-:Y:S01]  /*0c60*/  LEA.HI.X R15, R10, c[0x0][0x164], R15, 0x1, P0 ;  /* 0x000059000a0f7a11 */ /* 0x000fe200000f0c0f */
[----:B------:R2:W3:Y:S01]  /*0c70*/  SHFL.IDX PT, R16, R9, RZ, 0x181f ;  /* 0x00181fff09107589 */ /* 0x0004e200000e0000 */
[----:B------:R-:W-:Y:S01]  /*0c80*/  SHF.R.U32.HI R10, RZ, 0x3, R201 ;  /* 0x00000003ff0a7819 */ /* 0x000fe200000116c9 */
[----:B------:R-:W-:Y:S01]  /*0c90*/  IMAD.IADD R5, R6, 0x1, -R5 ;  /* 0x0000000106057824 */ /* 0x000fe200078e0a05 */
[----:B------:R-:W-:Y:S01]  /*0ca0*/  LOP3.LUT R201, R201, 0x38, R148, 0xf8, !PT ;  /* 0x00000038c9c97812 */ /* 0x000fe200078ef894 */
[----:B------:R2:W4:Y:S01]  /*0cb0*/  SHFL.IDX PT, R17, R15, RZ, 0x181f ;  /* 0x00181fff0f117589 */ /* 0x00052200000e0000 */
[----:B------:R-:W-:-:S02]  /*0cc0*/  ISETP.GE.AND P1, PT, R3, R2, PT ;  /* 0x000000020300720c */ /* 0x000fc40003f26270 */
[----:B------:R-:W-:Y:S02]  /*0cd0*/  LOP3.LUT R201, R201, R10, RZ, 0x3c, !PT ;  /* 0x0000000ac9c97212 */ /* 0x000fe400078e3cff */
[----:B------:R-:W-:Y:S02]  /*0ce0*/  SHF.R.S32.HI R10, RZ, 0x1f, R5 ;  /* 0x0000001fff0a7819 */ /* 0x000fe40000011405 */
[----:B------:R-:W-:Y:S02]  /*0cf0*/  IADD3 R14, R148, 0x40, RZ ;  /* 0x00000040940e7810 */ /* 0x000fe40007ffe0ff */
[----:B------:R-:W-:Y:S02]  /*0d00*/  LEA.HI R10, R10, R5, RZ, 0x3 ;  /* 0x000000050a0a7211 */ /* 0x000fe400078f18ff */
[----:B------:R-:W-:Y:S02]  /*0d10*/  IADD3 R13, R148, 0x80, RZ ;  /* 0x00000080940d7810 */ /* 0x000fe40007ffe0ff */
[----:B------:R-:W-:-:S02]  /*0d20*/  LOP3.LUT R18, R10, 0xfffffff8, RZ, 0xc0, !PT ;  /* 0xfffffff80a127812 */ /* 0x000fc400078ec0ff */
[----:B------:R-:W-:Y:S02]  /*0d30*/  SHF.L.U32 R12, R12, 0x3, RZ ;  /* 0x000000030c0c7819 */ /* 0x000fe400000006ff */
[----:B------:R-:W-:Y:S01]  /*0d40*/  LOP3.LUT P0, RZ, R8, 0x2, RZ, 0xc0, !PT ;  /* 0x0000000208ff7812 */ /* 0x000fe2000780c0ff */
[----:B------:R-:W-:Y:S01]  /*0d50*/  IMAD.IADD R5, R5, 0x1, -R18 ;  /* 0x0000000105057824 */ /* 0x000fe200078e0a12 */
[----:B------:R-:W-:Y:S02]  /*0d60*/  ISETP.GE.AND P5, PT, R148, c[0x0][0x198], PT ;  /* 0x0000660094007a0c */ /* 0x000fe40003fa6270 */
[----:B------:R-:W-:Y:S02]  /*0d70*/  ISETP.GE.AND P4, PT, R14, c[0x0][0x198], PT ;  /* 0x000066000e007a0c */ /* 0x000fe40003f86270 */
[----:B------:R-:W-:Y:S02]  /*0d80*/  ISETP.GE.AND P3, PT, R13, c[0x0][0x198], PT ;  /* 0x000066000d007a0c */ /* 0x000fe40003f66270 */
[----:B------:R-:W-:Y:S01]  /*0d90*/  LOP3.LUT R201, R201, 0xfffffe00, R12, 0xf8, !PT ;  /* 0xfffffe00c9c97812 */ /* 0x000fe200078ef80c */
[----:B------:R-:W-:Y:S01]  /*0da0*/  @!P2 IMAD.MOV.U32 R206, RZ, RZ, R204 ;  /* 0x000000ffffcea224 */ /* 0x000fe200078e00cc */
[----:B------:R-:W-:Y:S05]  /*0db0*/  @P1 BRA `(.L_x_761) ;  /* 0x000000e000001947 */ /* 0x000fea0003800000 */
[----:B--234-:R-:W-:Y:S01]  /*0dc0*/  SHF.R.S32.HI R21, RZ, 0x1f, R14 ;  /* 0x0000001fff157819 */ /* 0x01cfe2000001140e */
[----:B------:R-:W-:Y:S01]  /*0dd0*/  IMAD.WIDE R22, R148, 0x2, R16 ;  /* 0x0000000294167825 */ /* 0x000fe200078e0210 */
[----:B------:R-:W-:-:S02]  /*0de0*/  SHF.R.S32.HI R12, RZ, 0x1f, R13 ;  /* 0x0000001fff0c7819 */ /* 0x000fc4000001140d */
[----:B------:R-:W-:Y:S02]  /*0df0*/  LEA.HI R21, R21, R14, RZ, 0x3 ;  /* 0x0000000e15157211 */ /* 0x000fe400078f18ff */
[----:B------:R-:W-:Y:S01]  /*0e00*/  LEA.HI R19, R12, R13, RZ, 0x3 ;  /* 0x0000000d0c137211 */ /* 0x000fe200078f18ff */
[----:B------:R-:W-:Y:S01]  /*0e10*/  IMAD.SHL.U32 R12, R201, 0x2, RZ ;  /* 0x00000002c90c7824 */ /* 0x000fe200078e00ff */
[----:B------:R-:W-:Y:S02]  /*0e20*/  LOP3.LUT R21, R21, 0xfffffff8, RZ, 0xc0, !PT ;  /* 0xfffffff815157812 */ /* 0x000fe400078ec0ff */
[----:B------:R-:W-:Y:S02]  /*0e30*/  LOP3.LUT R19, R19, 0xfffffff8, RZ, 0xc0, !PT ;  /* 0xfffffff813137812 */ /* 0x000fe400078ec0ff */
[----:B------:R-:W-:Y:S01]  /*0e40*/  @!PT LDS RZ, [RZ] ;  /* 0x00000000fffff984 */ /* 0x000fe20000000800 */
[----:B------:R2:W-:Y:S01]  /*0e50*/  LDGSTS.E.BYPASS.LTC128B.128 [R12+0x18100], [R22.64], !P5 ;  /* 0x18100000160c7fae */ /* 0x0005e2000e901d46 */
[----:B------:R-:W-:-:S04]  /*0e60*/  IMAD.WIDE R20, R21, 0x2, R16 ;  /* 0x0000000215147825 */ /* 0x000fc800078e0210 */
[----:B------:R-:W-:Y:S01]  /*0e70*/  IMAD.WIDE R16, R19, 0x2, R16 ;  /* 0x0000000213107825 */ /* 0x000fe200078e0210 */
[----:B------:R2:W-:Y:S04]  /*0e80*/  LDGSTS.E.BYPASS.LTC128B.128 [R12+0x1c100], [R20.64], !P4 ;  /* 0x1c100000140c7fae */ /* 0x0005e8000e101d46 */
[----:B------:R2:W-:Y:S02]  /*0e90*/  LDGSTS.E.BYPASS.LTC128B.128 [R12+0x20100], [R16.64], !P3 ;  /* 0x20100000100c7fae */ /* 0x0005e4000d901d46 */
.L_x_761:
[----:B--234-:R-:W-:Y:S05]  /*0ea0*/  BSYNC B0 ;  /* 0x0000000000007941 */ /* 0x01cfea0003800000 */
.L_x_760:
[----:B------:R-:W-:Y:S01]  /*0eb0*/  IADD3 R17, R3, 0x20, RZ ;  /* 0x0000002003117810 */ /* 0x000fe20007ffe0ff */
[----:B------:R2:W3:Y:S01]  /*0ec0*/  SHFL.IDX PT, R19, R15, 0x1, 0x181f ;  /* 0x00381f000f137f89 */ /* 0x0004e200000e0000 */
[----:B------:R-:W-:Y:S02]  /*0ed0*/  BSSY B0, `(.L_x_762) ;  /* 0x0000012000007945 */ /* 0x000fe40003800000 */
[----:B------:R-:W-:Y:S01]  /*0ee0*/  ISETP.GE.AND P1, PT, R17, R2, PT ;  /* 0x000000021100720c */ /* 0x000fe20003f26270 */
[----:B------:R2:W4:-:S12]  /*0ef0*/  SHFL.IDX PT, R18, R9, 0x1, 0x181f ;  /* 0x00381f0009127f89 */ /* 0x00051800000e0000 */
        /* <DEDUP_REMOVED lines=15> */
.L_x_763:
[----:B------:R-:W-:Y:S05]  /*0ff0*/  BSYNC B0 ;  /* 0x0000000000007941 */ /* 0x000fea0003800000 */
.L_x_762:
[----:B---3--:R-:W-:Y:S01]  /*1000*/  IADD3 R17, R3, 0x40, RZ ;  /* 0x0000004003117810 */ /* 0x008fe20007ffe0ff */
[----:B------:R3:W1:Y:S01]  /*1010*/  SHFL.IDX PT, R19, R15, 0x2, 0x181f ;  /* 0x00581f000f137f89 */ /* 0x00066200000e0000 */
[----:B------:R-:W-:Y:S02]  /*1020*/  BSSY B0, `(.L_x_764) ;  /* 0x0000012000007945 */ /* 0x000fe40003800000 */
[----:B------:R-:W-:Y:S01]  /*1030*/  ISETP.GE.AND P1, PT, R17, R2, PT ;  /* 0x000000021100720c */ /* 0x000fe20003f26270 */
[----:B----4-:R3:W4:-:S12]  /*1040*/  SHFL.IDX PT, R18, R9, 0x2, 0x181f ;  /* 0x00581f0009127f89 */ /* 0x01071800000e0000 */
[----:B------:R-:W-:Y:S05]  /*1050*/  @P1 BRA `(.L_x_765) ;  /* 0x000000e000001947 */ /* 0x000fea0003800000 */
[----:B------:R-:W-:Y:S01]  /*1060*/  SHF.R.S32.HI R17, RZ, 0x1f, R14 ;  /* 0x0000001fff117819 */ /* 0x000fe2000001140e */
[----:B-1--4-:R-:W-:Y:S01]  /*1070*/  IMAD.WIDE R20, R148, 0x2, R18 ;  /* 0x0000000294147825 */ /* 0x012fe200078e0212 */
        /* <DEDUP_REMOVED lines=12> */
.L_x_765:
[----:B------:R-:W-:Y:S05]  /*1140*/  BSYNC B0 ;  /* 0x0000000000007941 */ /* 0x000fea0003800000 */
.L_x_764:
[----:B-1--4-:R1:W-:Y:S01]  /*1150*/  SHFL.IDX PT, R18, R9, 0x3, 0x181f ;  /* 0x00781f0009127f89 */ /* 0x0123e200000e0000 */
[----:B------:R-:W-:Y:S01]  /*1160*/  IADD3 R12, R144, 0x3f, RZ ;  /* 0x0000003f900c7810 */ /* 0x000fe20007ffe0ff */
[----:B------:R-:W-:Y:S01]  /*1170*/  IMAD.MOV.U32 R194, RZ, RZ, c[0x0][0x2b8] ;  /* 0x0000ae00ffc27624 */ /* 0x000fe200078e00ff */
[----:B------:R-:W-:Y:S01]  /*1180*/  IADD3 R3, R3, 0x60, RZ ;  /* 0x0000006003037810 */ /* 0x000fe20007ffe0ff */
[----:B------:R-:W4:Y:S01]  /*1190*/  SHFL.IDX PT, R19, R15, 0x3, 0x181f ;  /* 0x00781f000f137f89 */ /* 0x000f2200000e0000 */
[----:B------:R-:W-:Y:S01]  /*11a0*/  SHF.R.S32.HI R17, RZ, 0x1f, R12 ;  /* 0x0000001fff117819 */ /* 0x000fe2000001140c */
[----:B------:R-:W-:Y:S01]  /*11b0*/  IMAD.MOV.U32 R199, RZ, RZ, RZ ;  /* 0x000000ffffc77224 */ /* 0x000fe200078e00ff */
[----:B------:R-:W-:-:S02]  /*11c0*/  ISETP.NE.AND P6, PT, R194, 0x1, PT ;  /* 0x00000001c200780c */ /* 0x000fc40003fc5270 */
[----:B------:R-:W-:Y:S02]  /*11d0*/  LEA.HI R12, R17, R12, RZ, 0x6 ;  /* 0x0000000c110c7211 */ /* 0x000fe400078f30ff */
[----:B------:R-:W-:Y:S02]  /*11e0*/  ISETP.GE.AND P1, PT, R3, R2, PT ;  /* 0x000000020300720c */ /* 0x000fe40003f26270 */
[----:B------:R-:W-:Y:S02]  /*11f0*/  SHF.R.S32.HI R3, RZ, 0x1f, R14 ;  /* 0x0000001fff037819 */ /* 0x000fe4000001140e */
[----:B------:R-:W-:Y:S02]  /*1200*/  P2R R2, PR, RZ, 0x40 ;  /* 0x00000040ff027803 */ /* 0x000fe40000000000 */
[----:B------:R-:W-:Y:S02]  /*1210*/  SHF.R.S32.HI R12, RZ, 0x6, R12 ;  /* 0x00000006ff0c7819 */ /* 0x000fe4000001140c */
[----:B------:R-:W-:-:S02]  /*1220*/  SHF.R.S32.HI R2, RZ, 0x1f, R13 ;  /* 0x0000001fff027819 */ /* 0x000fc4000001140d */
[----:B------:R-:W-:Y:S01]  /*1230*/  LEA.HI R134, R3, R14, RZ, 0x3 ;  /* 0x0000000e03867211 */ /* 0x000fe200078f18ff */
[----:B------:R-:W-:Y:S01]  /*1240*/  IMAD R200, R12, 0x40, R202 ;  /* 0x000000400cc87824 */ /* 0x000fe200078e02ca */
[----:B------:R-:W-:Y:S01]  /*1250*/  LEA.HI R2, R2, R13, RZ, 0x3 ;  /* 0x0000000d02027211 */ /* 0x000fe200078f18ff */
[----:B-123--:R-:W-:Y:S01]  /*1260*/  IMAD.SHL.U32 R9, R201, 0x2, RZ ;  /* 0x00000002c9097824 */ /* 0x00efe200078e00ff */
[----:B------:R-:W-:Y:S02]  /*1270*/  LOP3.LUT R134, R134, 0xfffffff8, RZ, 0xc0, !PT ;  /* 0xfffffff886867812 */ /* 0x000fe400078ec0ff */
[----:B------:R-:W-:Y:S01]  /*1280*/  LOP3.LUT R2, R2, 0xfffffff8, RZ, 0xc0, !PT ;  /* 0xfffffff802027812 */ /* 0x000fe200078ec0ff */
[----:B----4-:R-:W-:Y:S01]  /*1290*/  @!P1 IMAD.WIDE R22, R148, 0x2, R18 ;  /* 0x0000000294169825 */ /* 0x010fe200078e0212 */
[----:B------:R-:W-:Y:S02]  /*12a0*/  IADD3 R200, R200, -0x40, RZ ;  /* 0xffffffc0c8c87810 */ /* 0x000fe40007ffe0ff */
[----:B-----5:R-:W-:Y:S01]  /*12b0*/  SHF.R.S32.HI R193, RZ, 0x1f, R206 ;  /* 0x0000001fffc17819 */ /* 0x020fe200000114ce */
[--C-:B------:R-:W-:Y:S01]  /*12c0*/  @!P1 IMAD.WIDE R20, R134, 0x2, R18.reuse ;  /* 0x0000000286149825 */ /* 0x100fe200078e0212 */
[----:B------:R-:W-:Y:S01]  /*12d0*/  ISETP.GE.AND P2, PT, R200, R144, PT ;  /* 0x00000090c800720c */ /* 0x000fe20003f46270 */
[----:B------:R-:W-:Y:S01]  /*12e0*/  @!PT LDS RZ, [RZ] ;  /* 0x00000000fffff984 */ /* 0x000fe20000000800 */
[----:B------:R1:W-:Y:S02]  /*12f0*/  @!P1 LDGSTS.E.BYPASS.LTC128B.128 [R9+0x1b100], [R22.64], !P5 ;  /* 0x1b10000016099fae */ /* 0x0003e4000e901d46 */
[----:B------:R-:W-:Y:S01]  /*1300*/  @!P1 IMAD.WIDE R18, R2, 0x2, R18 ;  /* 0x0000000202129825 */ /* 0x000fe200078e0212 */
[----:B------:R-:W-:Y:S01]  /*1310*/  ISETP.GT.OR P2, PT, R202, 0x3f, P2 ;  /* 0x0000003fca00780c */ /* 0x000fe20001744670 */
[----:B------:R2:W-:Y:S02]  /*1320*/  @!P1 LDGSTS.E.BYPASS.LTC128B.128 [R9+0x1f100], [R20.64], !P4 ;  /* 0x1f10000014099fae */ /* 0x0005e4000e101d46 */
[----:B------:R-:W-:-:S02]  /*1330*/  IMAD.IADD R200, R200, 0x1, R203 ;  /* 0x00000001c8c87824 */ /* 0x000fc400078e02cb */
[----:B------:R3:W-:Y:S01]  /*1340*/  @!P1 LDGSTS.E.BYPASS.LTC128B.128 [R9+0x23100], [R18.64], !P3 ;  /* 0x2310000012099fae */ /* 0x0007e2000d901d46 */
[----:B------:R-:W-:Y:S02]  /*1350*/  IMAD R193, R193, c[0x0][0x2b0], RZ ;  /* 0x0000ac00c1c17a24 */ /* 0x000fe400078e02ff */
[----:B------:R-:W-:Y:S01]  /*1360*/  @P6 IMAD.HI.U32 R15, R200, c[0x0][0x2bc], RZ ;  /* 0x0000af00c80f6a27 */ /* 0x000fe200078e00ff */
[----:B------:R-:W0:Y:S03]  /*1370*/  LDGDEPBAR ;  /* 0x00000000000079af */ /* 0x000e260000000000 */
[C---:B------:R-:W-:Y:S02]  /*1380*/  IMAD R193, R206.reuse, c[0x0][0x2b4], R193 ;  /* 0x0000ad00cec17a24 */ /* 0x040fe400078e02c1 */
[----:B------:R-:W-:Y:S01]  /*1390*/  IMAD.MOV.U32 R3, RZ, RZ, R200 ;  /* 0x000000ffff037224 */ /* 0x000fe200078e00c8 */
[----:B------:R-:W-:Y:S01]  /*13a0*/  @P6 SHF.R.U32.HI R3, RZ, c[0x0][0x2c0], R15 ;  /* 0x0000b000ff036a19 */ /* 0x000fe2000001160f */
[----:B------:R-:W-:-:S04]  /*13b0*/  IMAD.WIDE.U32 R206, R206, c[0x0][0x2b0], RZ ;  /* 0x0000ac00cece7a25 */ /* 0x000fc800078e00ff */
[----:B------:R-:W-:Y:S01]  /*13c0*/  IMAD.IADD R193, R207, 0x1, R193 ;  /* 0x00000001cfc17824 */ /* 0x000fe200078e02c1 */
[----:B------:R-:W-:-:S04]  /*13d0*/  @!P2 IADD3 R16, P5, R3, R206, RZ ;  /* 0x000000ce0310a210 */ /* 0x000fc80007fbe0ff */
[----:B------:R-:W-:Y:S02]  /*13e0*/  @!P2 LEA.HI.X.SX32 R15, R3, R193, 0x1, P5 ;  /* 0x000000c1030fa211 */ /* 0x000fe400028f0eff */
[----:B------:R-:W-:-:S04]  /*13f0*/  @!P2 LEA R24, P4, R16, c[0x0][0x2a0], 0x2 ;  /* 0x0000a8001018aa11 */ /* 0x000fc800078810ff */
[----:B------:R-:W-:Y:S01]  /*1400*/  @!P2 LEA.HI.X R25, R16, c[0x0][0x2a4], R15, 0x2, P4 ;  /* 0x0000a9001019aa11 */ /* 0x000fe200020f140f */
[----:B------:R-:W-:Y:S06]  /*1410*/  BAR.SYNC.DEFER_BLOCKING 0x0 ;  /* 0x0000000000007b1d */ /* 0x000fec0000010000 */
[----:B------:R-:W4:Y:S01]  /*1420*/  @!P2 LDG.E R199, [R24.64] ;  /* 0x0000000618c7a981 */ /* 0x000f22000c1e1900 */
[----:B------:R-:W-:Y:S01]  /*1430*/  IMAD.MOV R3, RZ, RZ, -R3 ;  /* 0x000000ffff037224 */ /* 0x000fe200078e0a03 */
[----:B------:R-:W-:Y:S01]  /*1440*/  ISETP.GE.AND P5, PT, R148, c[0x0][0x1d4], PT ;  /* 0x0000750094007a0c */ /* 0x000fe20003fa6270 */
[----:B---3--:R-:W-:Y:S01]  /*1450*/  IMAD R18, R0, c[0x0][0x1e8], RZ ;  /* 0x00007a0000127a24 */ /* 0x008fe200078e02ff */
[----:B------:R-:W-:Y:S01]  /*1460*/  ISETP.GE.AND P4, PT, R14, c[0x0][0x1d4], PT ;  /* 0x000075000e007a0c */ /* 0x000fe20003f86270 */
[----:B------:R-:W-:Y:S01]  /*1470*/  IMAD R200, R3, c[0x0][0x2b8], R200 ;  /* 0x0000ae0003c87a24 */ /* 0x000fe200078e02c8 */
[----:B------:R-:W-:Y:S01]  /*1480*/  ISETP.GE.AND P6, PT, R13, c[0x0][0x1d4], PT ;  /* 0x000075000d007a0c */ /* 0x000fe20003fc6270 */
[----:B------:R-:W-:Y:S01]  /*1490*/  IMAD R195, R197, c[0x0][0x1ec], R18 ;  /* 0x00007b00c5c37a24 */ /* 0x000fe200078e0212 */
[----:B------:R-:W-:Y:S01]  /*14a0*/  ISETP.GE.AND P3, PT, R148, c[0x0][0x1d4], PT ;  /* 0x0000750094007a0c */ /* 0x000fe20003f66270 */
[----:B--2---:R-:W-:Y:S01]  /*14b0*/  IMAD.WIDE.U32 R20, R200, c[0x0][0x1e0], RZ ;  /* 0x00007800c8147a25 */ /* 0x004fe200078e00ff */
[----:B------:R-:W-:-:S02]  /*14c0*/  SHF.R.S32.HI R3, RZ, 0x1f, R200 ;  /* 0x0000001fff037819 */ /* 0x000fc400000114c8 */
[----:B------:R-:W-:Y:S01]  /*14d0*/  SHF.R.S32.HI R145, RZ, 0x1f, R148 ;  /* 0x0000001fff917819 */ /* 0x000fe20000011494 */
[----:B------:R-:W-:Y:S01]  /*14e0*/  IMAD.WIDE.U32 R210, R197, c[0x0][0x1e8], RZ ;  /* 0x00007a00c5d27a25 */ /* 0x000fe200078e00ff */
[----:B------:R-:W-:Y:S02]  /*14f0*/  SEL R146, RZ, 0x10, P6 ;  /* 0x00000010ff927807 */ /* 0x000fe40003000000 */
[----:B------:R-:W-:Y:S01]  /*1500*/  IADD3 R198, R9, 0x100, RZ ;  /* 0x0000010009c67810 */ /* 0x000fe20007ffe0ff */
[----:B------:R-:W-:Y:S01]  /*1510*/  IMAD R15, R3, c[0x0][0x1e0], RZ ;  /* 0x00007800030f7a24 */ /* 0x000fe200078e02ff */
[----:B------:R-:W-:Y:S01]  /*1520*/  SHF.R.S32.HI R147, RZ, 0x1f, R134 ;  /* 0x0000001fff937819 */ /* 0x000fe20000011486 */
[----:B------:R-:W-:Y:S01]  /*1530*/  IMAD.IADD R195, R211, 0x1, R195 ;  /* 0x00000001d3c37824 */ /* 0x000fe200078e02c3 */
[----:B------:R-:W-:Y:S01]  /*1540*/  SHF.R.S32.HI R133, RZ, 0x1f, R2 ;  /* 0x0000001fff857819 */ /* 0x000fe20000011402 */
[----:B-1----:R-:W-:Y:S02]  /*1550*/  IMAD R22, R200, c[0x0][0x1e4], R15 ;  /* 0x00007900c8167a24 */ /* 0x002fe400078e020f */
[----:B------:R-:W-:-:S02]  /*1560*/  IMAD R3, R3, c[0x0][0x208], RZ ;  /* 0x0000820003037a24 */ /* 0x000fc400078e02ff */
[----:B------:R-:W-:Y:S02]  /*1570*/  IMAD.IADD R23, R21, 0x1, R22 ;  /* 0x0000000115177824 */ /* 0x000fe400078e0216 */
[----:B------:R-:W-:Y:S02]  /*1580*/  IMAD.MOV.U32 R22, RZ, RZ, R20 ;  /* 0x000000ffff167224 */ /* 0x000fe400078e0014 */
[----:B------:R-:W-:-:S04]  /*1590*/  IMAD.WIDE.U32 R20, R200, c[0x0][0x208], RZ ;  /* 0x00008200c8147a25 */ /* 0x000fc800078e00ff */
[----:B------:R-:W-:Y:S01]  /*15a0*/  IMAD R26, R200, c[0x0][0x20c], R3 ;  /* 0x00008300c81a7a24 */ /* 0x000fe200078e0203 */
[----:B------:R-:W-:Y:S01]  /*15b0*/  LEA R3, R12, 0xffffffc0, 0x6 ;  /* 0xffffffc00c037811 */ /* 0x000fe200078e30ff */
[----:B------:R-:W-:Y:S02]  /*15c0*/  IMAD R0, R0, c[0x0][0x210], RZ ;  /* 0x0000840000007a24 */ /* 0x000fe400078e02ff */
[----:B------:R-:W-:Y:S02]  /*15d0*/  IMAD.IADD R27, R21, 0x1, R26 ;  /* 0x00000001151b7824 */ /* 0x000fe400078e021a */
[----:B------:R-:W-:Y:S02]  /*15e0*/  IMAD.MOV.U32 R26, RZ, RZ, R20 ;  /* 0x000000ffff1a7224 */ /* 0x000fe400078e0014 */
[----:B------:R-:W-:-:S04]  /*15f0*/  IMAD.WIDE.U32 R208, R197, c[0x0][0x210], RZ ;  /* 0x00008400c5d07a25 */ /* 0x000fc800078e00ff */
[----:B------:R-:W-:Y:S02]  /*1600*/  IMAD.IADD R3, R144, 0x1, -R3 ;  /* 0x0000000190037824 */ /* 0x000fe400078e0a03 */
[----:B------:R-:W-:-:S04]  /*1610*/  IMAD.WIDE R212, R148, 0x2, RZ ;  /* 0x0000000294d47825 */ /* 0x000fc800078e02ff */
[----:B------:R-:W-:Y:S01]  /*1620*/  IMAD.MOV.U32 R189, RZ, RZ, 0x10 ;  /* 0x00000010ffbd7424 */ /* 0x000fe200078e00ff */
[----:B----4-:R-:W-:Y:S01]  /*1630*/  SHF.R.S32.HI R16, RZ, 0x1f, R199 ;  /* 0x0000001fff107819 */ /* 0x010fe200000114c7 */
[----:B------:R-:W-:-:S04]  /*1640*/  IMAD.WIDE.U32 R22, R199, c[0x0][0x1f0], R22 ;  /* 0x00007c00c7167a25 */ /* 0x000fc800078e0016 */
[----:B------:R-:W-:Y:S01]  /*1650*/  IMAD R18, R16, c[0x0][0x1f0], RZ ;  /* 0x00007c0010127a24 */ /* 0x000fe200078e02ff */
[----:B------:R-:W-:Y:S01]  /*1660*/  IADD3 R15, P1, R210, R22, RZ ;  /* 0x00000016d20f7210 */ /* 0x000fe20007f3e0ff */
[----:B------:R-:W-:Y:S02]  /*1670*/  IMAD R16, R16, c[0x0][0x218], RZ ;  /* 0x0000860010107a24 */ /* 0x000fe400078e02ff */
[C---:B------:R-:W-:Y:S02]  /*1680*/  IMAD R18, R199.reuse, c[0x0][0x1f4], R18 ;  /* 0x00007d00c7127a24 */ /* 0x040fe400078e0212 */
[----:B------:R-:W-:-:S03]  /*1690*/  IMAD.WIDE.U32 R26, R199, c[0x0][0x218], R26 ;  /* 0x00008600c71a7a25 */ /* 0x000fc600078e001a */
[----:B------:R-:W-:Y:S01]  /*16a0*/  IADD3.X R18, R195, R23, R18, P1, !PT ;  /* 0x00000017c3127210 */ /* 0x000fe20000ffe412 */
[----:B------:R-:W-:Y:S01]  /*16b0*/  IMAD R17, R199, c[0x0][0x21c], R16 ;  /* 0x00008700c7117a24 */ /* 0x000fe200078e0210 */
[----:B------:R-:W-:-:S04]  /*16c0*/  LEA R24, P1, R15, c[0x0][0x1c8], 0x1 ;  /* 0x000072000f187a11 */ /* 0x000fc800078208ff */
[----:B------:R-:W-:Y:S01]  /*16d0*/  LEA.HI.X R18, R15, c[0x0][0x1cc], R18, 0x1, P1 ;  /* 0x000073000f127a11 */ /* 0x000fe200008f0c12 */
[----:B------:R-:W-:Y:S01]  /*16e0*/  IMAD R15, R197, c[0x0][0x214], R0 ;  /* 0x00008500c50f7a24 */ /* 0x000fe200078e0200 */
[----:B------:R-:W-:Y:S01]  /*16f0*/  SHFL.IDX PT, R22, R24, RZ, 0x181f ;  /* 0x00181fff18167589 */ /* 0x000fe200000e0000 */
[----:B------:R-:W-:Y:S02]  /*1700*/  IMAD.IADD R0, R3, 0x1, -R4 ;  /* 0x0000000103007824 */ /* 0x000fe400078e0a04 */
[----:B------:R-:W-:Y:S01]  /*1710*/  IMAD.IADD R196, R209, 0x1, R15 ;  /* 0x00000001d1c47824 */ /* 0x000fe200078e020f */
[----:B------:R-:W1:Y:S01]  /*1720*/  SHFL.IDX PT, R23, R18, RZ, 0x181f ;  /* 0x00181fff12177589 */ /* 0x000e6200000e0000 */
[----:B------:R-:W-:Y:S02]  /*1730*/  IADD3 R15, P1, R208, R26, RZ ;  /* 0x0000001ad00f7210 */ /* 0x000fe40007f3e0ff */
[----:B------:R-:W-:Y:S01]  /*1740*/  ISETP.GE.AND P2, PT, R0, 0x1, PT ;  /* 0x000000010000780c */ /* 0x000fe20003f46270 */
[----:B------:R-:W-:Y:S01]  /*1750*/  SHFL.IDX PT, R20, R24, 0x1, 0x181f ;  /* 0x00381f0018147f89 */ /* 0x000fe200000e0000 */
[----:B------:R-:W-:-:S02]  /*1760*/  IADD3.X R26, R196, R27, R17, P1, !PT ;  /* 0x0000001bc41a7210 */ /* 0x000fc40000ffe411 */
[C---:B------:R-:W-:Y:S01]  /*1770*/  LEA R16, P1, R15.reuse, c[0x0][0x1f8], 0x1 ;  /* 0x00007e000f107a11 */ /* 0x040fe200078208ff */
[----:B------:R-:W2:Y:S03]  /*1780*/  SHFL.IDX PT, R21, R18, 0x1, 0x181f ;  /* 0x00381f0012157f89 */ /* 0x000ea600000e0000 */
[----:B------:R-:W-:Y:S01]  /*1790*/  LEA.HI.X R15, R15, c[0x0][0x1fc], R26, 0x1, P1 ;  /* 0x00007f000f0f7a11 */ /* 0x000fe200008f0c1a */
[----:B------:R-:W3:Y:S01]  /*17a0*/  SHFL.IDX PT, R17, R16, RZ, 0x181f ;  /* 0x00181fff10117589 */ /* 0x000ee200000e0000 */
[----:B------:R-:W-:-:S03]  /*17b0*/  ISETP.GT.AND P1, PT, R0, 0x20, PT ;  /* 0x000000200000780c */ /* 0x000fc60003f24270 */
[----:B------:R-:W4:Y:S04]  /*17c0*/  SHFL.IDX PT, R19, R15, RZ, 0x181f ;  /* 0x00181fff0f137589 */ /* 0x000f2800000e0000 */
[----:B------:R-:W-:Y:S01]  /*17d0*/  SHFL.IDX PT, R15, R15, 0x1, 0x181f ;  /* 0x00381f000f0f7f89 */ /* 0x000fe200000e0000 */
[----:B-1----:R-:W-:-:S04]  /*17e0*/  @P2 IMAD.WIDE R34, R148, 0x2, R22 ;  /* 0x0000000294222825 */ /* 0x002fc800078e0216 */
[--C-:B------:R-:W-:Y:S01]  /*17f0*/  @P2 IMAD.WIDE R32, R134, 0x2, R22.reuse ;  /* 0x0000000286202825 */ /* 0x100fe200078e0216 */
[----:B------:R1:W-:Y:S03]  /*1800*/  @P2 LDGSTS.E.BYPASS.LTC128B.128 [R9+0xc100], [R34.64], !P5 ;  /* 0x0c10000022092fae */ /* 0x0003e6000e901d46 */
[----:B------:R-:W-:Y:S01]  /*1810*/  @P2 IMAD.WIDE R26, R2, 0x2, R22 ;  /* 0x00000002021a2825 */ /* 0x000fe200078e0216 */
[----:B------:R1:W-:Y:S03]  /*1820*/  @P2 LDGSTS.E.BYPASS.LTC128B.128 [R9+0xe100], [R32.64], !P4 ;  /* 0x0e10000020092fae */ /* 0x0003e6000e101d46 */
[----:B--2---:R-:W-:Y:S01]  /*1830*/  @P1 IMAD.WIDE R24, R148, 0x2, R20 ;  /* 0x0000000294181825 */ /* 0x004fe200078e0214 */
[----:B------:R2:W-:Y:S01]  /*1840*/  @P2 LDGSTS.E.BYPASS.LTC128B.128 [R9+0x10100], [R26.64], !P6 ;  /* 0x101000001a092fae */ /* 0x0005e2000f101d46 */
[----:B---3--:R-:W-:-:S02]  /*1850*/  IADD3 R30, P2, R17, R212, RZ ;  /* 0x000000d4111e7210 */ /* 0x008fc40007f5e0ff */
[--C-:B------:R-:W-:Y:S01]  /*1860*/  @P1 IMAD.WIDE R22, R134, 0x2, R20.reuse ;  /* 0x0000000286161825 */ /* 0x100fe200078e0214 */
[----:B------:R3:W-:Y:S03]  /*1870*/  @P1 LDGSTS.E.BYPASS.LTC128B.128 [R9+0xd100], [R24.64], !P5 ;  /* 0x0d10000018091fae */ /* 0x0007e6000e901d46 */
[----:B------:R-:W-:Y:S01]  /*1880*/  @P1 IMAD.WIDE R28, R2, 0x2, R20 ;  /* 0x00000002021c1825 */ /* 0x000fe200078e0214 */
[----:B------:R2:W-:Y:S03]  /*1890*/  @P1 LDGSTS.E.BYPASS.LTC128B.128 [R9+0xf100], [R22.64], !P4 ;  /* 0x0f10000016091fae */ /* 0x0005e6000e101d46 */
[----:B----4-:R-:W-:Y:S01]  /*18a0*/  IMAD.X R31, R19, 0x1, R213, P2 ;  /* 0x00000001131f7824 */ /* 0x010fe200010e06d5 */
[----:B------:R4:W-:Y:S01]  /*18b0*/  @P1 LDGSTS.E.BYPASS.LTC128B.128 [R9+0x11100], [R28.64], !P6 ;  /* 0x111000001c091fae */ /* 0x0009e2000f101d46 */
[----:B------:R-:W-:-:S02]  /*18c0*/  ISETP.LT.OR P1, PT, R0, 0x1, P3 ;  /* 0x000000010000780c */ /* 0x000fc40001f21670 */
[----:B------:R-:W-:Y:S01]  /*18d0*/  ISETP.GE.AND P3, PT, R14, c[0x0][0x1d4], PT ;  /* 0x000075000e007a0c */ /* 0x000fe20003f66270 */
[----:B------:R-:W4:Y:S04]  /*18e0*/  SHFL.IDX PT, R21, R16, 0x1, 0x181f ;  /* 0x00381f0010157f89 */ /* 0x000f2800000e0000 */
[----:B------:R-:W0:Y:S01]  /*18f0*/  LDGDEPBAR ;  /* 0x00000000000079af */ /* 0x000e220000000000 */
[----:B-1----:R-:W-:-:S05]  /*1900*/  IMAD.WIDE R32, R134, 0x2, RZ ;  /* 0x0000000286207825 */ /* 0x002fca00078e02ff */
[----:B------:R1:W-:Y:S01]  /*1910*/  LDGSTS.E.BYPASS.LTC128B.128 [R9+0x100], [R30.64], !P1 ;  /* 0x001000001e097fae */ /* 0x0003e2000c901d46 */
[----:B---3--:R-:W-:Y:S01]  /*1920*/  IMAD.WIDE R24, R2, 0x2, RZ ;  /* 0x0000000202187825 */ /* 0x008fe200078e02ff */
[----:B--2---:R-:W-:-:S05]  /*1930*/  IADD3 R22, P1, R17, R32, RZ ;  /* 0x0000002011167210 */ /* 0x004fca0007f3e0ff */
[----:B------:R-:W-:Y:S01]  /*1940*/  IMAD.X R23, R19, 0x1, R33, P1 ;  /* 0x0000000113177824 */ /* 0x000fe200008e0621 */
[----:B------:R-:W-:-:S05]  /*1950*/  IADD3 R18, P1, R17, R24, RZ ;  /* 0x0000001811127210 */ /* 0x000fca0007f3e0ff */
[----:B------:R-:W-:Y:S01]  /*1960*/  IMAD.X R19, R19, 0x1, R25, P1 ;  /* 0x0000000113137824 */ /* 0x000fe200008e0619 */
[----:B----4-:R-:W-:-:S05]  /*1970*/  IADD3 R26, P1, R32, R21, RZ ;  /* 0x00000015201a7210 */ /* 0x010fca0007f3e0ff */
[----:B------:R-:W-:Y:S01]  /*1980*/  IMAD.X R27, R33, 0x1, R15, P1 ;  /* 0x00000001211b7824 */ /* 0x000fe200008e060f */
[----:B------:R-:W-:-:S05]  /*1990*/  IADD3 R16, P1, R24, R21, RZ ;  /* 0x0000001518107210 */ /* 0x000fca0007f3e0ff */
[----:B------:R-:W-:Y:S01]  /*19a0*/  IMAD.X R17, R25, 0x1, R15, P1 ;  /* 0x0000000119117824 */ /* 0x000fe200008e060f */
[----:B------:R-:W-:-:S13]  /*19b0*/  ISETP.LT.OR P1, PT, R0, 0x1, P3 ;  /* 0x000000010000780c */ /* 0x000fda0001f21670 */
[----:B------:R1:W-:Y:S01]  /*19c0*/  LDGSTS.E.BYPASS.LTC128B.128 [R9+0x2100], [R22.64], !P1 ;  /* 0x0210000016097fae */ /* 0x0003e2000c901d46 */
[----:B------:R-:W-:-:S04]  /*19d0*/  ISETP.GE.AND P1, PT, R13, c[0x0][0x1d4], PT ;  /* 0x000075000d007a0c */ /* 0x000fc80003f26270 */
[C---:B------:R-:W-:Y:S02]  /*19e0*/  ISETP.LT.OR P2, PT, R0.reuse, 0x1, P1 ;  /* 0x000000010000780c */ /* 0x040fe40000f41670 */
[----:B------:R-:W-:-:S11]  /*19f0*/  ISETP.LT.OR P1, PT, R0, 0x21, P1 ;  /* 0x000000210000780c */ /* 0x000fd60000f21670 */
[----:B------:R1:W-:Y:S01]  /*1a00*/  LDGSTS.E.BYPASS.LTC128B.128 [R9+0x4100], [R18.64], !P2 ;  /* 0x0410000012097fae */ /* 0x0003e2000d101d46 */
[----:B------:R-:W-:-:S05]  /*1a10*/  IADD3 R14, P2, R212, R21, RZ ;  /* 0x00000015d40e7210 */ /* 0x000fca0007f5e0ff */
[----:B------:R-:W-:Y:S01]  /*1a20*/  IMAD.X R15, R213, 0x1, R15, P2 ;  /* 0x00000001d50f7824 */ /* 0x000fe200010e060f */
[----:B------:R-:W-:-:S04]  /*1a30*/  ISETP.GE.AND P2, PT, R148, c[0x0][0x1d4], PT ;  /* 0x0000750094007a0c */ /* 0x000fc80003f46270 */
[----:B------:R-:W-:-:S13]  /*1a40*/  ISETP.LT.OR P2, PT, R0, 0x21, P2 ;  /* 0x000000210000780c */ /* 0x000fda0001741670 */
[----:B------:R1:W-:Y:S01]  /*1a50*/  LDGSTS.E.BYPASS.LTC128B.128 [R9+0x1100], [R14.64], !P2 ;  /* 0x011000000e097fae */ /* 0x0003e2000d101d46 */
[----:B------:R-:W-:Y:S02]  /*1a60*/  ISETP.LT.OR P2, PT, R0, 0x21, P3 ;  /* 0x000000210000780c */ /* 0x000fe40001f41670 */
[----:B------:R-:W-:-:S11]  /*1a70*/  ISETP.GT.AND P3, PT, R202, 0x3f, PT ;  /* 0x0000003fca00780c */ /* 0x000fd60003f64270 */
[----:B------:R1:W-:Y:S01]  /*1a80*/  LDGSTS.E.BYPASS.LTC128B.128 [R9+0x3100], [R26.64], !P2 ;  /* 0x031000001a097fae */ /* 0x0003e2000d101d46 */
[----:B------:R-:W-:-:S03]  /*1a90*/  ISETP.GE.AND P2, PT, R144, 0x41, PT ;  /* 0x000000419000780c */ /* 0x000fc60003f46270 */
[----:B------:R1:W-:Y:S01]  /*1aa0*/  LDGSTS.E.BYPASS.LTC128B.128 [R9+0x5100], [R16.64], !P1 ;  /* 0x0510000010097fae */ /* 0x0003e2000c901d46 */
[----:B------:R-:W-:Y:S02]  /*1ab0*/  LOP3.LUT P1, RZ, R5, 0x2, RZ, 0xc0, !PT ;  /* 0x0000000205ff7812 */ /* 0x000fe4000782c0ff */
[----:B------:R-:W-:Y:S01]  /*1ac0*/  P2R R24, PR, RZ, 0x4 ;  /* 0x00000004ff187803 */ /* 0x000fe20000000000 */
[----:B------:R-:W0:Y:S01]  /*1ad0*/  LDGDEPBAR ;  /* 0x00000000000079af */ /* 0x000e220000000000 */
[----:B------:R-:W-:-:S05]  /*1ae0*/  SEL R189, R189, 0xfffffff0, !P1 ;  /* 0xfffffff0bdbd7807 */ /* 0x000fca0004800000 */
[----:B------:R-:W-:Y:S05]  /*1af0*/  @!P2 BRA `(.L_x_766) ;  /* 0x000004200000a947 */ /* 0x000fea0003800000 */
[----:B------:R-:W-:Y:S01]  /*1b00*/  ISETP.NE.AND P2, PT, R194, 0x1, PT ;  /* 0x00000001c200780c */ /* 0x000fe20003f45270 */
[----:B------:R-:W-:Y:S02]  /*1b10*/  IMAD R13, R12, 0x40, R203 ;  /* 0x000000400c0d7824 */ /* 0x000fe400078e02cb */
[----:B------:R-:W-:-:S03]  /*1b20*/  IMAD.MOV.U32 R199, RZ, RZ, RZ ;  /* 0x000000ffffc77224 */ /* 0x000fc600078e00ff */
[----:B------:R-:W-:-:S05]  /*1b30*/  IADD3 R200, R13, -0x80, R202 ;  /* 0xffffff800dc87810 */ /* 0x000fca0007ffe0ca */
[----:B------:R-:W-:Y:S02]  /*1b40*/  IMAD.MOV.U32 R0, RZ, RZ, R200 ;  /* 0x000000ffff007224 */ /* 0x000fe400078e00c8 */
[----:B------:R-:W-:-:S05]  /*1b50*/  @P2 IMAD.HI.U32 R12, R200, c[0x0][0x2bc], RZ ;  /* 0x0000af00c80c2a27 */ /* 0x000fca00078e00ff */
[----:B------:R-:W-:-:S04]  /*1b60*/  @P2 SHF.R.U32.HI R0, RZ, c[0x0][0x2c0], R12 ;  /* 0x0000b000ff002a19 */ /* 0x000fc8000001160c */
[----:B------:R-:W-:-:S04]  /*1b70*/  @!P3 IADD3 R13, P1, R0, R206, RZ ;  /* 0x000000ce000db210 */ /* 0x000fc80007f3e0ff */
[----:B------:R-:W-:Y:S02]  /*1b80*/  @!P3 LEA.HI.X.SX32 R12, R0, R193, 0x1, P1 ;  /* 0x000000c1000cb211 */ /* 0x000fe400008f0eff */
[----:B-1----:R-:W-:-:S04]  /*1b90*/  @!P3 LEA R16, P1, R13, c[0x0][0x2a0], 0x2 ;  /* 0x0000a8000d10ba11 */ /* 0x002fc800078210ff */
[----:B------:R-:W-:-:S05]  /*1ba0*/  @!P3 LEA.HI.X R17, R13, c[0x0][0x2a4], R12, 0x2, P1 ;  /* 0x0000a9000d11ba11 */ /* 0x000fca00008f140c */
[----:B------:R1:W2:Y:S01]  /*1bb0*/  @!P3 LDG.E R199, [R16.64] ;  /* 0x0000000610c7b981 */ /* 0x0002a2000c1e1900 */
        /* <DEDUP_REMOVED lines=8> */
[----:B------:R-:W-:Y:S01]  /*1c40*/  IMAD R0, R200, c[0x0][0x1e4], R13 ;  /* 0x00007900c8007a24 */ /* 0x000fe200078e020d */
[----:B------:R-:W-:-:S03]  /*1c50*/  SEL R13, RZ, 0x10, P4 ;  /* 0x00000010ff0d7807 */ /* 0x000fc60002000000 */
[----:B------:R-:W-:Y:S01]  /*1c60*/  IMAD.IADD R15, R15, 0x1, R0 ;  /* 0x000000010f0f7824 */ /* 0x000fe200078e0200 */
[----:B------:R-:W-:Y:S01]  /*1c70*/  IADD3 R27, -R13, 0x10, RZ ;  /* 0x000000100d1b7810 */ /* 0x000fe20007ffe1ff */
[----:B-1----:R-:W-:Y:S01]  /*1c80*/  IMAD.SHL.U32 R17, R148, 0x2, RZ ;  /* 0x0000000294117824 */ /* 0x002fe200078e00ff */
[----:B------:R-:W-:Y:S02]  /*1c90*/  SEL R16, RZ, 0x10, P5 ;  /* 0x00000010ff107807 */ /* 0x000fe40002800000 */
[----:B------:R-:W-:Y:S02]  /*1ca0*/  LOP3.LUT R27, R27, 0xf, RZ, 0xc0, !PT ;  /* 0x0000000f1b1b7812 */ /* 0x000fe400078ec0ff */
[----:B------:R-:W-:-:S04]  /*1cb0*/  IADD3 R28, -R16, 0x10, RZ ;  /* 0x00000010101c7810 */ /* 0x000fc80007ffe1ff */
[----:B------:R-:W-:Y:S02]  /*1cc0*/  LOP3.LUT R28, R28, 0xf, RZ, 0xc0, !PT ;  /* 0x0000000f1c1c7812 */ /* 0x000fe400078ec0ff */
[----:B--2---:R-:W-:Y:S01]  /*1cd0*/  SHF.R.S32.HI R0, RZ, 0x1f, R199 ;  /* 0x0000001fff007819 */ /* 0x004fe200000114c7 */
[----:B------:R-:W-:-:S04]  /*1ce0*/  IMAD.WIDE.U32 R14, R199, c[0x0][0x1f0], R14 ;  /* 0x00007c00c70e7a25 */ /* 0x000fc800078e000e */
[----:B------:R-:W-:-:S04]  /*1cf0*/  IMAD R0, R0, c[0x0][0x1f0], RZ ;  /* 0x00007c0000007a24 */ /* 0x000fc800078e02ff */
[----:B------:R-:W-:Y:S01]  /*1d00*/  IMAD R12, R199, c[0x0][0x1f4], R0 ;  /* 0x00007d00c70c7a24 */ /* 0x000fe200078e0200 */
[----:B------:R-:W-:Y:S01]  /*1d10*/  IADD3 R0, P1, R210, R14, RZ ;  /* 0x0000000ed2007210 */ /* 0x000fe20007f3e0ff */
[----:B------:R-:W-:-:S03]  /*1d20*/  IMAD.SHL.U32 R14, R134, 0x2, RZ ;  /* 0x00000002860e7824 */ /* 0x000fc600078e00ff */
[----:B------:R-:W-:Y:S02]  /*1d30*/  IADD3.X R19, R195, R15, R12, P1, !PT ;  /* 0x0000000fc3137210 */ /* 0x000fe40000ffe40c */
[----:B------:R-:W-:Y:S02]  /*1d40*/  LEA R20, P1, R0, c[0x0][0x1c8], 0x1 ;  /* 0x0000720000147a11 */ /* 0x000fe400078208ff */
[----:B------:R-:W-:Y:S02]  /*1d50*/  SHF.L.U64.HI R15, R134, 0x1, R147 ;  /* 0x00000001860f7819 */ /* 0x000fe40000010293 */
[----:B------:R-:W-:Y:S01]  /*1d60*/  LEA.HI.X R19, R0, c[0x0][0x1cc], R19, 0x1, P1 ;  /* 0x0000730000137a11 */ /* 0x000fe200008f0c13 */
[----:B------:R-:W1:Y:S01]  /*1d70*/  SHFL.IDX PT, R22, R20, 0x1, 0x181f ;  /* 0x00381f0014167f89 */ /* 0x000e6200000e0000 */
[C---:B------:R-:W-:Y:S01]  /*1d80*/  IMAD.SHL.U32 R0, R2.reuse, 0x2, RZ ;  /* 0x0000000202007824 */ /* 0x040fe200078e00ff */
[----:B------:R-:W-:Y:S02]  /*1d90*/  SHF.L.U64.HI R12, R2, 0x1, R133 ;  /* 0x00000001020c7819 */ /* 0x000fe40000010285 */
[----:B------:R-:W2:Y:S04]  /*1da0*/  SHFL.IDX PT, R23, R19, 0x1, 0x181f ;  /* 0x00381f0013177f89 */ /* 0x000ea800000e0000 */
[----:B------:R-:W-:Y:S01]  /*1db0*/  SHFL.IDX PT, R19, R19, RZ, 0x181f ;  /* 0x00181fff13137589 */ /* 0x000fe200000e0000 */
[----:B-1----:R-:W-:-:S04]  /*1dc0*/  IADD3 R28, P2, P1, R28, R22, R17 ;  /* 0x000000161c1c7210 */ /* 0x002fc8000795e011 */
[----:B--2---:R-:W-:Y:S02]  /*1dd0*/  IADD3.X R29, RZ, R23, R18, P2, P1 ;  /* 0x00000017ff1d7210 */ /* 0x004fe400017e2412 */
[----:B------:R-:W-:-:S04]  /*1de0*/  IADD3 R26, P2, P1, R27, R22, R14 ;  /* 0x000000161b1a7210 */ /* 0x000fc8000795e00e */
[-C--:B------:R-:W-:Y:S02]  /*1df0*/  IADD3.X R27, RZ, R23.reuse, R15, P2, P1 ;  /* 0x00000017ff1b7210 */ /* 0x080fe400017e240f */
[----:B------:R-:W-:Y:S02]  /*1e00*/  IADD3 R22, P2, P1, R21, R22, R0 ;  /* 0x0000001615167210 */ /* 0x000fe4000795e000 */
[----:B------:R-:W1:Y:S02]  /*1e10*/  SHFL.IDX PT, R21, R20, RZ, 0x181f ;  /* 0x00181fff14157589 */ /* 0x000e6400000e0000 */
[----:B------:R-:W-:Y:S02]  /*1e20*/  IADD3.X R23, RZ, R23, R12, P2, P1 ;  /* 0x00000017ff177210 */ /* 0x000fe400017e240c */
[----:B-1----:R-:W-:-:S05]  /*1e30*/  IADD3 R30, P1, R21, R17, RZ ;  /* 0x00000011151e7210 */ /* 0x002fca0007f3e0ff */
[----:B------:R-:W-:Y:S01]  /*1e40*/  IMAD.X R31, R19, 0x1, R18, P1 ;  /* 0x00000001131f7824 */ /* 0x000fe200008e0612 */
        /* <DEDUP_REMOVED lines=13> */
.L_x_766:
[----:B------:R-:W0:Y:S01]  /*1f20*/  LDGDEPBAR ;  /* 0x00000000000079af */ /* 0x000e220000000000 */
[----:B------:R-:W-:Y:S01]  /*1f30*/  SHF.R.S32.HI R0, RZ, 0x4, R11 ;  /* 0x00000004ff007819 */ /* 0x000fe2000001140b */
[----:B------:R-:W-:Y:S01]  /*1f40*/  IMAD.SHL.U32 R4, R4, 0x8, RZ ;  /* 0x0000000804047824 */ /* 0x000fe200078e00ff */
[----:B------:R-:W-:Y:S01]  /*1f50*/  LEA.HI R96, R7, R6, RZ, 0x5 ;  /* 0x0000000607607211 */ /* 0x000fe200078f28ff */
[----:B------:R-:W-:Y:S01]  /*1f60*/  IMAD.SHL.U32 R12, R5, 0x40, RZ ;  /* 0x00000040050c7824 */ /* 0x000fe200078e00ff */
[----:B------:R-:W-:Y:S01]  /*1f70*/  LEA.HI R13, R11, R0, RZ, 0x1 ;  /* 0x000000000b0d7211 */ /* 0x000fe200078f08ff */
[----:B------:R-:W-:Y:S01]  /*1f80*/  IMAD.SHL.U32 R11, R8, 0x40, RZ ;  /* 0x00000040080b7824 */ /* 0x000fe200078e00ff */
[----:B------:R-:W-:Y:S01]  /*1f90*/  ISETP.NE.AND P1, PT, R24, RZ, PT ;  /* 0x000000ff1800720c */ /* 0x000fe20003f25270 */
[----:B------:R-:W-:Y:S01]  /*1fa0*/  IMAD.SHL.U32 R10, R10, 0x40, RZ ;  /* 0x000000400a0a7824 */ /* 0x000fe200078e00ff */
[----:B------:R-:W-:Y:S01]  /*1fb0*/  LOP3.LUT R13, R13, 0xfffffffe, RZ, 0xc0, !PT ;  /* 0xfffffffe0d0d7812 */ /* 0x000fe200078ec0ff */
[----:B------:R-:W-:Y:S01]  /*1fc0*/  IMAD.SHL.U32 R189, R189, 0x2, RZ ;  /* 0x00000002bdbd7824 */ /* 0x000fe200078e00ff */
[----:B------:R-:W-:-:S02]  /*1fd0*/  LOP3.LUT R11, R11, 0x1c0, RZ, 0xc0, !PT ;  /* 0x000001c00b0b7812 */ /* 0x000fc400078ec0ff */
[----:B------:R-:W-:Y:S01]  /*1fe0*/  LOP3.LUT R12, R12, 0x1c0, RZ, 0xc0, !PT ;  /* 0x000001c00c0c7812 */ /* 0x000fe200078ec0ff */
[----:B------:R-:W-:Y:S01]  /*1ff0*/  IMAD.IADD R13, R0, 0x1, -R13 ;  /* 0x00000001000d7824 */ /* 0x000fe200078e0a0d */
[----:B------:R-:W-:Y:S01]  /*2000*/  LOP3.LUT R4, R11, 0x8, R4, 0xf8, !PT ;  /* 0x000000080b047812 */ /* 0x000fe200078ef804 */
[----:B------:R-:W-:Y:S01]  /*2010*/  IMAD.SHL.U32 R0, R96, 0x20, RZ ;  /* 0x0000002060007824 */ /* 0x000fe200078e00ff */
[----:B------:R-:W-:Y:S01]  /*2020*/  SHF.R.U32.HI R11, RZ, 0x3, R11 ;  /* 0x00000003ff0b7819 */ /* 0x000fe2000001160b */
[----:B-1----:R-:W-:Y:S01]  /*2030*/  IMAD.SHL.U32 R15, R13, 0x8, RZ ;  /* 0x000000080d0f7824 */ /* 0x002fe200078e00ff */
[----:B------:R-:W-:Y:S02]  /*2040*/  LOP3.LUT R7, R10, 0xfffffe00, RZ, 0xc0, !PT ;  /* 0xfffffe000a077812 */ /* 0x000fe400078ec0ff */
[----:B------:R-:W-:Y:S01]  /*2050*/  LOP3.LUT R4, R4, R11, RZ, 0x3c, !PT ;  /* 0x0000000b04047212 */ /* 0x000fe200078e3cff */
[----:B------:R-:W-:Y:S01]  /*2060*/  IMAD.MOV.U32 R11, RZ, RZ, 0x20 ;  /* 0x00000020ff0b7424 */ /* 0x000fe200078e00ff */
[----:B------:R-:W-:Y:S01]  /*2070*/  LOP3.LUT R15, R12, 0x8, R15, 0xf8, !PT ;  /* 0x000000080c0f7812 */ /* 0x000fe200078ef80f */
[----:B------:R-:W-:-:S04]  /*2080*/  DEPBAR.LE SB0, 0x3 ;  /* 0x000080c00000791a */ /* 0x000fc80000000000 */
[----:B------:R-:W-:-:S04]  /*2090*/  DEPBAR.LE SB0, 0x2 ;  /* 0x000080800000791a */ /* 0x000fc80000000000 */
[----:B------:R-:W-:Y:S01]  /*20a0*/  SHF.R.U32.HI R12, RZ, 0x3, R12 ;  /* 0x00000003ff0c7819 */ /* 0x000fe2000001160c */
[----:B------:R-:W-:Y:S01]  /*20b0*/  IMAD R190, R13, 0x200, R4 ;  /* 0x000002000dbe7824 */ /* 0x000fe200078e0204 */
[----:B------:R-:W-:Y:S02]  /*20c0*/  LOP3.LUT R0, R0, 0x7ffffc00, RZ, 0xc0, !PT ;  /* 0x7ffffc0000007812 */ /* 0x000fe400078ec0ff */
[----:B------:R-:W-:Y:S01]  /*20d0*/  LOP3.LUT R4, R15, R12, RZ, 0x3c, !PT ;  /* 0x0000000c0f047212 */ /* 0x000fe200078e3cff */
[----:B------:R-:W-:Y:S01]  /*20e0*/  IMAD.SHL.U32 R190, R190, 0x2, RZ ;  /* 0x00000002bebe7824 */ /* 0x000fe200078e00ff */
[----:B------:R-:W-:Y:S01]  /*20f0*/  BAR.SYNC.DEFER_BLOCKING 0x0 ;  /* 0x0000000000007b1d */ /* 0x000fe20000010000 */
[----:B------:R-:W-:Y:S02]  /*2100*/  SEL R11, R11, 0xffffffe0, !P0 ;  /* 0xffffffe00b0b7807 */ /* 0x000fe40004000000 */
[----:B------:R-:W-:-:S03]  /*2110*/  IADD3 R0, R4, R7, R0 ;  /* 0x0000000704007210 */ /* 0x000fc60007ffe000 */
[----:B------:R-:W-:Y:S01]  /*2120*/  IMAD.IADD R98, R190, 0x1, R11 ;  /* 0x00000001be627824 */ /* 0x000fe200078e020b */
[C---:B------:R-:W-:Y:S01]  /*2130*/  LEA R192, R0.reuse, 0x18100, 0x1 ;  /* 0x0001810000c07811 */ /* 0x040fe200078e08ff */
[----:B------:R-:W-:-:S04]  /*2140*/  IMAD.SHL.U32 R48, R0, 0x2, RZ ;  /* 0x0000000200307824 */ /* 0x000fc800078e00ff */
        /* <DEDUP_REMOVED lines=12> */
[----:B------:R-:W-:Y:S01]  /*2210*/  SHF.R.S32.HI R0, RZ, 0x1f, R200 ;  /* 0x0000001fff007819 */ /* 0x000fe200000114c8 */
[----:B------:R-:W-:Y:S01]  /*2220*/  IMAD.WIDE.U32 R20, R200, c[0x0][0x208], RZ ;  /* 0x00008200c8147a25 */ /* 0x000fe200078e00ff */
[----:B------:R-:W-:-:S02]  /*2230*/  SEL R22, RZ, 0x10, P5 ;  /* 0x00000010ff167807 */ /* 0x000fc40002800000 */
[----:B------:R-:W-:Y:S01]  /*2240*/  SHF.L.U64.HI R32, R148, 0x1, R145 ;  /* 0x0000000194207819 */ /* 0x000fe20000010291 */
[----:B------:R-:W-:Y:S01]  /*2250*/  IMAD R11, R0, c[0x0][0x208], RZ ;  /* 0x00008200000b7a24 */ /* 0x000fe200078e02ff */
[----:B------:R-:W-:Y:S01]  /*2260*/  SHF.R.S32.HI R0, RZ, 0x1f, R199 ;  /* 0x0000001fff007819 */ /* 0x000fe200000114c7 */
[----:B------:R-:W-:Y:S01]  /*2270*/  IMAD.SHL.U32 R23, R148, 0x2, RZ ;  /* 0x0000000294177824 */ /* 0x000fe200078e00ff */
[----:B------:R-:W-:Y:S01]  /*2280*/  IADD3 R40, -R22, 0x10, RZ ;  /* 0x0000001016287810 */ /* 0x000fe20007ffe1ff */
[----:B------:R-:W-:Y:S01]  /*2290*/  IMAD R10, R200, c[0x0][0x20c], R11 ;  /* 0x00008300c80a7a24 */ /* 0x000fe200078e020b */
[----:B------:R-:W-:Y:S01]  /*22a0*/  IADD3 R35, -R146, 0x10, RZ ;  /* 0x0000001092237810 */ /* 0x000fe20007ffe1ff */
[----:B------:R-:W-:Y:S01]  /*22b0*/  IMAD R0, R0, c[0x0][0x218], RZ ;  /* 0x0000860000007a24 */ /* 0x000fe200078e02ff */
[----:B------:R-:W-:Y:S01]  /*22c0*/  LOP3.LUT R40, R40, 0xf, RZ, 0xc0, !PT ;  /* 0x0000000f28287812 */ /* 0x000fe200078ec0ff */
[----:B------:R-:W-:Y:S01]  /*22d0*/  IMAD.IADD R21, R21, 0x1, R10 ;  /* 0x0000000115157824 */ /* 0x000fe200078e020a */
[----:B------:R-:W-:Y:S01]  /*22e0*/  LOP3.LUT R35, R35, 0xf, RZ, 0xc0, !PT ;  /* 0x0000000f23237812 */ /* 0x000fe200078ec0ff */
[----:B------:R-:W-:-:S02]  /*22f0*/  IMAD R33, R199, c[0x0][0x21c], R0 ;  /* 0x00008700c7217a24 */ /* 0x000fc400078e0200 */
[----:B------:R-:W-:Y:S01]  /*2300*/  IMAD.WIDE.U32 R10, R199, c[0x0][0x218], R20 ;  /* 0x00008600c70a7a25 */ /* 0x000fe200078e0014 */
[----:B------:R-:W-:-:S03]  /*2310*/  SHF.L.U64.HI R21, R134, 0x1, R147 ;  /* 0x0000000186157819 */ /* 0x000fc60000010293 */
[----:B------:R-:W-:Y:S01]  /*2320*/  IMAD.SHL.U32 R20, R134, 0x2, RZ ;  /* 0x0000000286147824 */ /* 0x000fe200078e00ff */
[----:B------:R-:W-:Y:S02]  /*2330*/  IADD3 R0, P1, R208, R10, RZ ;  /* 0x0000000ad0007210 */ /* 0x000fe40007f3e0ff */
[----:B------:R-:W-:Y:S02]  /*2340*/  SHF.L.U64.HI R10, R2, 0x1, R133 ;  /* 0x00000001020a7819 */ /* 0x000fe40000010285 */
[----:B------:R-:W-:Y:S02]  /*2350*/  IADD3.X R33, R196, R11, R33, P1, !PT ;  /* 0x0000000bc4217210 */ /* 0x000fe40000ffe421 */
[C---:B------:R-:W-:Y:S02]  /*2360*/  LEA R34, P1, R0.reuse, c[0x0][0x1f8], 0x1 ;  /* 0x00007e0000227a11 */ /* 0x040fe400078208ff */
[----:B------:R-:W-:Y:S02]  /*2370*/  SEL R11, RZ, 0x10, P4 ;  /* 0x00000010ff0b7807 */ /* 0x000fe40002000000 */
[----:B------:R-:W-:Y:S01]  /*2380*/  LEA.HI.X R33, R0, c[0x0][0x1fc], R33, 0x1, P1 ;  /* 0x00007f0000217a11 */ /* 0x000fe200008f0c21 */
[----:B------:R-:W5:Y:S01]  /*2390*/  SHFL.IDX PT, R36, R34, 0x1, 0x181f ;  /* 0x00381f0022247f89 */ /* 0x000f6200000e0000 */
[----:B------:R-:W-:Y:S01]  /*23a0*/  IADD3 R39, -R11, 0x10, RZ ;  /* 0x000000100b277810 */ /* 0x000fe20007ffe1ff */
[----:B------:R-:W-:-:S02]  /*23b0*/  IMAD.SHL.U32 R0, R2, 0x2, RZ ;  /* 0x0000000202007824 */ /* 0x000fc400078e00ff */
[----:B------:R-:W4:Y:S01]  /*23c0*/  SHFL.IDX PT, R37, R33, 0x1, 0x181f ;  /* 0x00381f0021257f89 */ /* 0x000f2200000e0000 */
[----:B------:R-:W-:-:S03]  /*23d0*/  LOP3.LUT R39, R39, 0xf, RZ, 0xc0, !PT ;  /* 0x0000000f27277812 */ /* 0x000fc600078ec0ff */
[----:B------:R-:W-:Y:S01]  /*23e0*/  SHFL.IDX PT, R33, R33, RZ, 0x181f ;  /* 0x00181fff21217589 */ /* 0x000fe200000e0000 */
[----:B-----5:R-:W-:-:S04]  /*23f0*/  IADD3 R40, P2, P1, R40, R36, R23 ;  /* 0x0000002428287210 */ /* 0x020fc8000795e017 */
[----:B----4-:R-:W-:Y:S02]  /*2400*/  IADD3.X R41, RZ, R37, R32, P2, P1 ;  /* 0x00000025ff297210 */ /* 0x010fe400017e2420 */
[----:B------:R-:W-:-:S04]  /*2410*/  IADD3 R38, P2, P1, R39, R36, R20 ;  /* 0x0000002427267210 */ /* 0x000fc8000795e014 */
[-C--:B------:R-:W-:Y:S02]  /*2420*/  IADD3.X R39, RZ, R37.reuse, R21, P2, P1 ;  /* 0x00000025ff277210 */ /* 0x080fe400017e2415 */
[----:B------:R-:W-:Y:S02]  /*2430*/  IADD3 R36, P2, P1, R35, R36, R0 ;  /* 0x0000002423247210 */ /* 0x000fe4000795e000 */
[----:B------:R-:W4:Y:S02]  /*2440*/  SHFL.IDX PT, R35, R34, RZ, 0x181f ;  /* 0x00181fff22237589 */ /* 0x000f2400000e0000 */
[----:B------:R-:W-:Y:S02]  /*2450*/  IADD3.X R37, RZ, R37, R10, P2, P1 ;  /* 0x00000025ff257210 */ /* 0x000fe400017e240a */
[----:B----4-:R-:W-:-:S05]  /*2460*/  IADD3 R42, P1, R35, R23, RZ ;  /* 0x00000017232a7210 */ /* 0x010fca0007f3e0ff */
        /* <DEDUP_REMOVED lines=14> */
.L_x_767:
[----:B------:R-:W-:Y:S01]  /*2550*/  IMAD.MOV.U32 R0, RZ, RZ, 0x40 ;  /* 0x00000040ff007424 */ /* 0x000fe200078e00ff */
[----:B------:R-:W-:Y:S01]  /*2560*/  LOP3.LUT P1, RZ, R5, 0x4, RZ, 0xc0, !PT ;  /* 0x0000000405ff7812 */ /* 0x000fe2000782c0ff */
[C---:B-12-4-:R-:W-:Y:S01]  /*2570*/  HMMA.16816.F32 R20, R48.reuse, R16, RZ ;  /* 0x000000103014723c */ /* 0x056fe200000018ff */
[----:B------:R-:W-:Y:S01]  /*2580*/  LDSM.16.M88.4 R84, [R190+0x10900] ;  /* 0x01090000be54783b */ /* 0x000fe20000000200 */
[----:B------:R-:W-:Y:S01]  /*2590*/  IMAD.IADD R184, R7, 0x1, R4 ;  /* 0x0000000107b87824 */ /* 0x000fe200078e0204 */
[----:B------:R-:W-:Y:S02]  /*25a0*/  SEL R5, R0, 0xffffffc0, !P1 ;  /* 0xffffffc000057807 */ /* 0x000fe40004800000 */
[----:B------:R-:W-:Y:S01]  /*25b0*/  LOP3.LUT P1, RZ, R8, 0x4, RZ, 0xc0, !PT ;  /* 0x0000000408ff7812 */ /* 0x000fe2000782c0ff */
[----:B------:R-:W0:Y:S01]  /*25c0*/  LDGDEPBAR ;  /* 0x00000000000079af */ /* 0x000e220000000000 */
[----:B------:R-:W-:Y:S01]  /*25d0*/  IMAD.SHL.U32 R184, R184, 0x2, RZ ;  /* 0x00000002b8b87824 */ /* 0x000fe200078e00ff */
[----:B------:R-:W-:Y:S01]  /*25e0*/  HMMA.16816.F32 R16, R48, R18, RZ ;  /* 0x000000123010723c */ /* 0x000fe200000018ff */
[----:B------:R-:W-:Y:S01]  /*25f0*/  SEL R187, R0, 0xffffffc0, !P1 ;  /* 0xffffffc000bb7807 */ /* 0x000fe20004800000 */
[----:B------:R-:W-:-:S02]  /*2600*/  IMAD.IADD R186, R192, 0x1, R5 ;  /* 0x00000001c0ba7824 */ /* 0x000fc400078e0205 */
[----:B------:R-:W-:Y:S02]  /*2610*/  IMAD.IADD R185, R188, 0x1, R5 ;  /* 0x00000001bcb97824 */ /* 0x000fe400078e0205 */
[----:B------:R-:W-:Y:S01]  /*2620*/  IMAD.IADD R97, R190, 0x1, R187 ;  /* 0x00000001be617824 */ /* 0x000fe200078e02bb */
[----:B------:R-:W-:Y:S01]  /*2630*/  LDSM.16.M88.4 R52, [R186] ;  /* 0x00000000ba34783b */ /* 0x000fe20000000200 */
[C---:B---3--:R-:W-:Y:S01]  /*2640*/  HMMA.16816.F32 R32, R48.reuse, R44, RZ ;  /* 0x0000002c3020723c */ /* 0x048fe200000018ff */
[----:B------:R-:W-:Y:S02]  /*2650*/  IMAD.IADD R0, R187, 0x1, R98 ;  /* 0x00000001bb007824 */ /* 0x000fe400078e0262 */
[----:B------:R-:W1:Y:S01]  /*2660*/  LDSM.16.M88.4 R36, [R97+0xc100] ;  /* 0x00c100006124783b */ /* 0x000e620000000200 */
[--C-:B------:R-:W-:Y:S02]  /*2670*/  IMAD.IADD R135, R5, 0x1, R184.reuse ;  /* 0x0000000105877824 */ /* 0x100fe400078e02b8 */
[C---:B------:R-:W-:Y:S01]  /*2680*/  IMAD.IADD R174, R189.reuse, 0x1, R184 ;  /* 0x00000001bdae7824 */ /* 0x040fe200078e02b8 */
[----:B------:R-:W2:Y:S01]  /*2690*/  LDSM.16.M88.4 R8, [R97+0xc900] ;  /* 0x00c900006108783b */ /* 0x000ea20000000200 */
[----:B------:R-:W-:Y:S01]  /*26a0*/  HMMA.16816.F32 R44, R48, R46, RZ ;  /* 0x0000002e302c723c */ /* 0x000fe200000018ff */
[----:B------:R-:W-:-:S02]  /*26b0*/  IMAD.IADD R165, R189, 0x1, R135 ;  /* 0x00000001bda57824 */ /* 0x000fc400078e0287 */
[----:B------:R-:W-:Y:S01]  /*26c0*/  LDSM.16.M88.4 R40, [R97+0xd100] ;  /* 0x00d100006128783b */ /* 0x000fe20000000200 */
[----:B------:R-:W-:-:S03]  /*26d0*/  IMAD.IADD R5, R5, 0x1, R174 ;  /* 0x0000000105057824 */ /* 0x000fc600078e02ae */
[----:B------:R-:W-:Y:S01]  /*26e0*/  LDSM.16.M88.4 R80, [R97+0xd900] ;  /* 0x00d900006150783b */ /* 0x000fe20000000200 */
[C---:B------:R-:W-:Y:S03]  /*26f0*/  HMMA.16816.F32 R20, R76.reuse, R24, R20 ;  /* 0x000000184c14723c */ /* 0x040fe60000001814 */
[----:B------:R-:W-:Y:S04]  /*2700*/  LDSM.16.M88.4 R92, [R0+0xe900] ;  /* 0x00e90000005c783b */ /* 0x000fe80000000200 */
[----:B------:R-:W-:Y:S01]  /*2710*/  LDSM.16.M88.4 R88, [R97+0xf900] ;  /* 0x00f900006158783b */ /* 0x000fe20000000200 */
[----:B------:R-:W-:Y:S03]  /*2720*/  HMMA.16816.F32 R16, R76, R26, R16 ;  /* 0x0000001a4c10723c */ /* 0x000fe60000001810 */
[----:B------:R-:W-:Y:S05]  /*2730*/  LDSM.16.M88.4 R24, [R0+0xc100] ;  /* 0x00c100000018783b */ /* 0x000fea0000000200 */
[C---:B------:R-:W-:Y:S08]  /*2740*/  HMMA.16816.F32 R64, R48.reuse, R60, RZ ;  /* 0x0000003c3040723c */ /* 0x040ff000000018ff */
[C---:B------:R-:W-:Y:S08]  /*2750*/  HMMA.16816.F32 R60, R48.reuse, R62, RZ ;  /* 0x0000003e303c723c */ /* 0x040ff000000018ff */
[C---:B------:R-:W-:Y:S08]  /*2760*/  HMMA.16816.F32 R56, R48.reuse, R68, RZ ;  /* 0x000000443038723c */ /* 0x040ff000000018ff */
[----:B------:R-:W-:Y:S01]  /*2770*/  HMMA.16816.F32 R48, R48, R70, RZ ;  /* 0x000000463030723c */ /* 0x000fe200000018ff */
[----:B------:R-:W3:Y:S07]  /*2780*/  LDSM.16.M88.4 R68, [R185] ;  /* 0x00000000b944783b */ /* 0x000eee0000000200 */
[C---:B------:R-:W-:Y:S08]  /*2790*/  HMMA.16816.F32 R32, R76.reuse, R12, R32 ;  /* 0x0000000c4c20723c */ /* 0x040ff00000001820 */
[----:B------:R-:W-:Y:S01]  /*27a0*/  HMMA.16816.F32 R44, R76, R14, R44 ;  /* 0x0000000e4c2c723c */ /* 0x000fe2000000182c */
[----:B------:R-:W4:Y:S07]  /*27b0*/  LDSM.16.M88.4 R12, [R0+0xc900] ;  /* 0x00c90000000c783b */ /* 0x000f2e0000000200 */
[C---:B-1----:R-:W-:Y:S08]  /*27c0*/  HMMA.16816.F32 R20, R52.reuse, R36, R20 ;  /* 0x000000243414723c */ /* 0x042ff00000001814 */
[----:B------:R-:W-:Y:S01]  /*27d0*/  HMMA.16816.F32 R16, R52, R38, R16 ;  /* 0x000000263410723c */ /* 0x000fe20000001810 */
[----:B------:R-:W-:Y:S07]  /*27e0*/  LDSM.16.M88.4 R36, [R190+0xe100] ;  /* 0x00e10000be24783b */ /* 0x000fee0000000200 */
[C---:B------:R-:W-:Y:S08]  /*27f0*/  HMMA.16816.F32 R64, R76.reuse, R28, R64 ;  /* 0x0000001c4c40723c */ /* 0x040ff00000001840 */
[C---:B------:R-:W-:Y:S01]  /*2800*/  HMMA.16816.F32 R60, R76.reuse, R30, R60 ;  /* 0x0000001e4c3c723c */ /* 0x040fe2000000183c */
[----:B------:R-:W-:Y:S07]  /*2810*/  LDSM.16.M88.4 R28, [R0+0xd100] ;  /* 0x00d10000001c783b */ /* 0x000fee0000000200 */
[C---:B------:R-:W-:Y:S08]  /*2820*/  HMMA.16816.F32 R56, R76.reuse, R72, R56 ;  /* 0x000000484c38723c */ /* 0x040ff00000001838 */
[----:B------:R-:W-:Y:S01]  /*2830*/  HMMA.16816.F32 R76, R76, R74, R48 ;  /* 0x0000004a4c4c723c */ /* 0x000fe20000001830 */
[----:B------:R-:W1:Y:S04]  /*2840*/  LDSM.16.M88.4 R48, [R192+0x4000] ;  /* 0x00400000c030783b */ /* 0x000e680000000200 */
[----:B------:R-:W-:Y:S03]  /*2850*/  LDSM.16.M88.4 R72, [R0+0xd900] ;  /* 0x00d900000048783b */ /* 0x000fe60000000200 */
        /* <DEDUP_REMOVED lines=8> */
[----:B------:R-:W-:Y:S07]  /*28e0*/  LDSM.16.M88.4 R40, [R190+0xf100] ;  /* 0x00f10000be28783b */ /* 0x000fee0000000200 */
[C---:B----4-:R-:W-:Y:S08]  /*28f0*/  HMMA.16816.F32 R32, R68.reuse, R12, R32 ;  /* 0x0000000c4420723c */ /* 0x050ff00000001820 */
[----:B------:R-:W-:Y:S01]  /*2900*/  HMMA.16816.F32 R44, R68, R14, R44 ;  /* 0x0000000e442c723c */ /* 0x000fe2000000182c */
[----:B------:R-:W3:Y:S07]  /*2910*/  LDSM.16.M88.4 R12, [R188+0x4000] ;  /* 0x00400000bc0c783b */ /* 0x000eee0000000200 */
[C---:B------:R-:W-:Y:S08]  /*2920*/  HMMA.16816.F32 R56, R52.reuse, R80, R56 ;  /* 0x000000503438723c */ /* 0x040ff00000001838 */
[----:B------:R-:W-:Y:S01]  /*2930*/  HMMA.16816.F32 R76, R52, R82, R76 ;  /* 0x00000052344c723c */ /* 0x000fe2000000184c */
[----:B------:R-:W4:Y:S04]  /*2940*/  LDSM.16.M88.4 R52, [R190+0xf900] ;  /* 0x00f90000be34783b */ /* 0x000f280000000200 */
[----:B------:R-:W-:Y:S03]  /*2950*/  LDSM.16.M88.4 R80, [R186+0x4000] ;  /* 0x00400000ba50783b */ /* 0x000fe60000000200 */
[C---:B-1----:R-:W-:Y:S08]  /*2960*/  HMMA.16816.F32 R20, R48.reuse, R36, R20 ;  /* 0x000000243014723c */ /* 0x042ff00000001814 */
[----:B------:R-:W-:Y:S01]  /*2970*/  HMMA.16816.F32 R16, R48, R38, R16 ;  /* 0x000000263010723c */ /* 0x000fe20000001810 */
[----:B------:R-:W-:Y:S07]  /*2980*/  LDSM.16.M88.4 R36, [R97+0xe100] ;  /* 0x00e100006124783b */ /* 0x000fee0000000200 */
[C---:B------:R-:W-:Y:S08]  /*2990*/  HMMA.16816.F32 R64, R68.reuse, R28, R64 ;  /* 0x0000001c4440723c */ /* 0x040ff00000001840 */
[----:B------:R-:W-:Y:S01]  /*29a0*/  HMMA.16816.F32 R60, R68, R30, R60 ;  /* 0x0000001e443c723c */ /* 0x000fe2000000183c */
[----:B------:R-:W1:Y:S07]  /*29b0*/  LDSM.16.M88.4 R28, [R98+0xe900] ;  /* 0x00e90000621c783b */ /* 0x000e6e0000000200 */
[C---:B--2---:R-:W-:Y:S08]  /*29c0*/  HMMA.16816.F32 R32, R48.reuse, R8, R32 ;  /* 0x000000083020723c */ /* 0x044ff00000001820 */
[----:B------:R-:W-:Y:S01]  /*29d0*/  HMMA.16816.F32 R44, R48, R10, R44 ;  /* 0x0000000a302c723c */ /* 0x000fe2000000182c */
[----:B------:R-:W2:Y:S07]  /*29e0*/  LDSM.16.M88.4 R8, [R98+0xf100] ;  /* 0x00f100006208783b */ /* 0x000eae0000000200 */
[C---:B------:R-:W-:Y:S08]  /*29f0*/  HMMA.16816.F32 R56, R68.reuse, R72, R56 ;  /* 0x000000484438723c */ /* 0x040ff00000001838 */
[----:B------:R-:W-:Y:S01]  /*2a00*/  HMMA.16816.F32 R76, R68, R74, R76 ;  /* 0x0000004a444c723c */ /* 0x000fe2000000184c */
[----:B------:R-:W-:Y:S04]  /*2a10*/  LDSM.16.M88.4 R72, [R185+0x4000] ;  /* 0x00400000b948783b */ /* 0x000fe80000000200 */
[----:B------:R-:W-:Y:S03]  /*2a20*/  LDSM.16.M88.4 R68, [R0+0xf100] ;  /* 0x00f100000044783b */ /* 0x000fe60000000200 */
[C---:B---3--:R-:W-:Y:S08]  /*2a30*/  HMMA.16816.F32 R20, R12.reuse, R24, R20 ;  /* 0x000000180c14723c */ /* 0x048ff00000001814 */
[----:B------:R-:W-:Y:S01]  /*2a40*/  HMMA.16816.F32 R16, R12, R26, R16 ;  /* 0x0000001a0c10723c */ /* 0x000fe20000001810 */
[----:B------:R-:W-:Y:S07]  /*2a50*/  LDSM.16.M88.4 R24, [R0+0xe100] ;  /* 0x00e100000018783b */ /* 0x000fee0000000200 */
[C---:B------:R-:W-:Y:S08]  /*2a60*/  HMMA.16816.F32 R64, R48.reuse, R40, R64 ;  /* 0x000000283040723c */ /* 0x040ff00000001840 */
[C---:B------:R-:W-:Y:S01]  /*2a70*/  HMMA.16816.F32 R60, R48.reuse, R42, R60 ;  /* 0x0000002a303c723c */ /* 0x040fe2000000183c */
[----:B------:R-:W3:Y:S07]  /*2a80*/  LDSM.16.M88.4 R40, [R98+0xf900] ;  /* 0x00f900006228783b */ /* 0x000eee0000000200 */
[C---:B----4-:R-:W-:Y:S08]  /*2a90*/  HMMA.16816.F32 R56, R48.reuse, R52, R56 ;  /* 0x000000343038723c */ /* 0x050ff00000001838 */
[----:B------:R-:W-:Y:S01]  /*2aa0*/  HMMA.16816.F32 R76, R48, R54, R76 ;  /* 0x00000036304c723c */ /* 0x000fe2000000184c */
[----:B------:R-:W-:Y:S04]  /*2ab0*/  LDSM.16.M88.4 R52, [R192+0x8000] ;  /* 0x00800000c034783b */ /* 0x000fe80000000200 */
[----:B------:R-:W-:Y:S03]  /*2ac0*/  LDSM.16.M88.4 R48, [R98+0x10100] ;  /* 0x010100006230783b */ /* 0x000fe60000000200 */
[C---:B-1----:R-:W-:Y:S08]  /*2ad0*/  HMMA.16816.F32 R32, R12.reuse, R28, R32 ;  /* 0x0000001c0c20723c */ /* 0x042ff00000001820 */
[----:B------:R-:W-:Y:S01]  /*2ae0*/  HMMA.16816.F32 R44, R12, R30, R44 ;  /* 0x0000001e0c2c723c */ /* 0x000fe2000000182c */
[----:B------:R-:W1:Y:S07]  /*2af0*/  LDSM.16.M88.4 R28, [R97+0xe900] ;  /* 0x00e90000611c783b */ /* 0x000e6e0000000200 */
[C---:B------:R-:W-:Y:S08]  /*2b00*/  HMMA.16816.F32 R20, R80.reuse, R36, R20 ;  /* 0x000000245014723c */ /* 0x040ff00000001814 */
[----:B------:R-:W-:Y:S01]  /*2b10*/  HMMA.16816.F32 R16, R80, R38, R16 ;  /* 0x000000265010723c */ /* 0x000fe20000001810 */
[----:B------:R-:W-:Y:S07]  /*2b20*/  LDSM.16.M88.4 R36, [R98+0x10900] ;  /* 0x010900006224783b */ /* 0x000fee0000000200 */
[C---:B--2---:R-:W-:Y:S08]  /*2b30*/  HMMA.16816.F32 R64, R12.reuse, R8, R64 ;  /* 0x000000080c40723c */ /* 0x044ff00000001840 */
[C---:B------:R-:W-:Y:S01]  /*2b40*/  HMMA.16816.F32 R60, R12.reuse, R10, R60 ;  /* 0x0000000a0c3c723c */ /* 0x040fe2000000183c */
[----:B------:R-:W2:Y:S07]  /*2b50*/  LDSM.16.M88.4 R8, [R190+0x10100] ;  /* 0x01010000be08783b */ /* 0x000eae0000000200 */
[C---:B---3--:R-:W-:Y:S08]  /*2b60*/  HMMA.16816.F32 R56, R12.reuse, R40, R56 ;  /* 0x000000280c38723c */ /* 0x048ff00000001838 */
[----:B------:R-:W-:Y:S01]  /*2b70*/  HMMA.16816.F32 R76, R12, R42, R76 ;  /* 0x0000002a0c4c723c */ /* 0x000fe2000000184c */
[----:B------:R-:W3:Y:S04]  /*2b80*/  LDSM.16.M88.4 R12, [R97+0xf100] ;  /* 0x00f10000610c783b */ /* 0x000ee80000000200 */
[----:B------:R-:W4:Y:S03]  /*2b90*/  LDSM.16.M88.4 R40, [R188+0x8000] ;  /* 0x00800000bc28783b */ /* 0x000f260000000200 */
[C---:B------:R-:W-:Y:S08]  /*2ba0*/  HMMA.16816.F32 R20, R72.reuse, R24, R20 ;  /* 0x000000184814723c */ /* 0x040ff00000001814 */
[----:B------:R-:W-:Y:S01]  /*2bb0*/  HMMA.16816.F32 R16, R72, R26, R16 ;  /* 0x0000001a4810723c */ /* 0x000fe20000001810 */
[----:B------:R-:W-:Y:S07]  /*2bc0*/  LDSM.16.M88.4 R24, [R97+0x10100] ;  /* 0x010100006118783b */ /* 0x000fee0000000200 */
[C---:B-1----:R-:W-:Y:S08]  /*2bd0*/  HMMA.16816.F32 R32, R80.reuse, R28, R32 ;  /* 0x0000001c5020723c */ /* 0x042ff00000001820 */
[----:B------:R-:W-:Y:S01]  /*2be0*/  HMMA.16816.F32 R44, R80, R30, R44 ;  /* 0x0000001e502c723c */ /* 0x000fe2000000182c */
[----:B------:R-:W1:Y:S07]  /*2bf0*/  LDSM.16.M88.4 R28, [R186+0x8000] ;  /* 0x00800000ba1c783b */ /* 0x000e6e0000000200 */
[C---:B--2---:R-:W-:Y:S08]  /*2c00*/  HMMA.16816.F32 R20, R52.reuse, R8, R20 ;  /* 0x000000083414723c */ /* 0x044ff00000001814 */
[----:B------:R-:W-:Y:S01]  /*2c10*/  HMMA.16816.F32 R16, R52, R10, R16 ;  /* 0x0000000a3410723c */ /* 0x000fe20000001810 */
[----:B------:R-:W-:Y:S07]  /*2c20*/  LDSM.16.M88.4 R8, [R0+0x10100] ;  /* 0x010100000008783b */ /* 0x000fee0000000200 */
[C---:B---3--:R-:W-:Y:S08]  /*2c30*/  HMMA.16816.F32 R64, R80.reuse, R12, R64 ;  /* 0x0000000c5040723c */ /* 0x048ff00000001840 */
[----:B------:R-:W-:Y:S01]  /*2c40*/  HMMA.16816.F32 R60, R80, R14, R60 ;  /* 0x0000000e503c723c */ /* 0x000fe2000000183c */
[----:B------:R-:W-:Y:S07]  /*2c50*/  LDSM.16.M88.4 R12, [R185+0x8000] ;  /* 0x00800000b90c783b */ /* 0x000fee0000000200 */
[C---:B------:R-:W-:Y:S08]  /*2c60*/  HMMA.16816.F32 R32, R72.reuse, R92, R32 ;  /* 0x0000005c4820723c */ /* 0x040ff00000001820 */
[----:B------:R-:W-:Y:S08]  /*2c70*/  HMMA.16816.F32 R44, R72, R94, R44 ;  /* 0x0000005e482c723c */ /* 0x000ff0000000182c */
[C---:B----4-:R-:W-:Y:S08]  /*2c80*/  HMMA.16816.F32 R20, R40.reuse, R48, R20 ;  /* 0x000000302814723c */ /* 0x050ff00000001814 */
[----:B------:R-:W-:Y:S01]  /*2c90*/  HMMA.16816.F32 R16, R40, R50, R16 ;  /* 0x000000322810723c */ /* 0x000fe20000001810 */
[----:B------:R-:W2:Y:S07]  /*2ca0*/  LDSM.16.M88.4 R48, [R190+0x11100] ;  /* 0x01110000be30783b */ /* 0x000eae0000000200 */
[----:B------:R-:W-:Y:S08]  /*2cb0*/  HMMA.16816.F32 R64, R72, R68, R64 ;  /* 0x000000444840723c */ /* 0x000ff00000001840 */
[C---:B------:R-:W-:Y:S08]  /*2cc0*/  HMMA.16816.F32 R32, R52.reuse, R84, R32 ;  /* 0x000000543420723c */ /* 0x040ff00000001820 */
[----:B------:R-:W-:Y:S01]  /*2cd0*/  HMMA.16816.F32 R44, R52, R86, R44 ;  /* 0x00000056342c723c */ /* 0x000fe2000000182c */
[----:B------:R-:W3:Y:S07]  /*2ce0*/  LDSM.16.M88.4 R84, [R0+0xf900] ;  /* 0x00f900000054783b */ /* 0x000eee0000000200 */
[----:B------:R-:W-:Y:S01]  /*2cf0*/  HMMA.16816.F32 R68, R72, R70, R60 ;  /* 0x000000464844723c */ /* 0x000fe2000000183c */
[----:B------:R-:W-:Y:S07]  /*2d00*/  LDSM.16.M88.4 R60, [R0+0x10900] ;  /* 0x01090000003c783b */ /* 0x000fee0000000200 */
[C---:B-1----:R-:W-:Y:S08]  /*2d10*/  HMMA.16816.F32 R20, R28.reuse, R24, R20 ;  /* 0x000000181c14723c */ /* 0x042ff00000001814 */
[----:B------:R-:W-:Y:S01]  /*2d20*/  HMMA.16816.F32 R16, R28, R26, R16 ;  /* 0x0000001a1c10723c */ /* 0x000fe20000001810 */
[----:B------:R-:W1:Y:S07]  /*2d30*/  LDSM.16.M88.4 R24, [R98+0x11100] ;  /* 0x011100006218783b */ /* 0x000e6e0000000200 */
[C---:B------:R-:W-:Y:S08]  /*2d40*/  HMMA.16816.F32 R56, R80.reuse, R88, R56 ;  /* 0x000000585038723c */ /* 0x040ff00000001838 */
[----:B------:R-:W-:Y:S01]  /*2d50*/  HMMA.16816.F32 R80, R80, R90, R76 ;  /* 0x0000005a5050723c */ /* 0x000fe2000000184c */
[----:B------:R-:W4:Y:S07]  /*2d60*/  LDSM.16.M88.4 R76, [R97+0x10900] ;  /* 0x01090000614c783b */ /* 0x000f2e0000000200 */
[----:B------:R-:W-:Y:S08]  /*2d70*/  HMMA.16816.F32 R32, R40, R36, R32 ;  /* 0x000000242820723c */ /* 0x000ff00000001820 */
[----:B--2---:R-:W-:Y:S08]  /*2d80*/  HMMA.16816.F32 R64, R52, R48, R64 ;  /* 0x000000303440723c */ /* 0x004ff00000001840 */
[----:B------:R-:W-:Y:S01]  /*2d90*/  HMMA.16816.F32 R44, R40, R38, R44 ;  /* 0x00000026282c723c */ /* 0x000fe2000000182c */
[----:B------:R-:W2:Y:S07]  /*2da0*/  LDSM.16.M88.4 R36, [R190+0x11900] ;  /* 0x01190000be24783b */ /* 0x000eae0000000200 */
[----:B------:R-:W-:Y:S08]  /*2db0*/  HMMA.16816.F32 R68, R52, R50, R68 ;  /* 0x000000323444723c */ /* 0x000ff00000001844 */
[----:B---3--:R-:W-:Y:S08]  /*2dc0*/  HMMA.16816.F32 R56, R72, R84, R56 ;  /* 0x000000544838723c */ /* 0x008ff00000001838 */
[----:B------:R-:W-:Y:S08]  /*2dd0*/  HMMA.16816.F32 R16, R12, R10, R16 ;  /* 0x0000000a0c10723c */ /* 0x000ff00000001810 */
[C---:B-1----:R-:W-:Y:S08]  /*2de0*/  HMMA.16816.F32 R64, R40.reuse, R24, R64 ;  /* 0x000000182840723c */ /* 0x042ff00000001840 */
[----:B------:R-:W-:Y:S01]  /*2df0*/  HMMA.16816.F32 R68, R40, R26, R68 ;  /* 0x0000001a2844723c */ /* 0x000fe20000001844 */
[----:B------:R-:W1:Y:S07]  /*2e00*/  LDSM.16.M88.4 R24, [R98+0x11900] ;  /* 0x011900006218783b */ /* 0x000e6e0000000200 */
[----:B------:R-:W-:Y:S01]  /*2e10*/  HMMA.16816.F32 R80, R72, R86, R80 ;  /* 0x000000564850723c */ /* 0x000fe20000001850 */
[----:B------:R-:W-:-:S02]  /*2e20*/  FMUL.FTZ R16, R16, c[0x0][0x320] ;  /* 0x0000c80010107a20 */ /* 0x000fc40000410000 */
[----:B------:R-:W-:Y:S02]  /*2e30*/  FMUL.FTZ R17, R17, c[0x0][0x320] ;  /* 0x0000c80011117a20 */ /* 0x000fe40000410000 */
[----:B------:R-:W-:-:S03]  /*2e40*/  FMUL.FTZ R18, R18, c[0x0][0x320] ;  /* 0x0000c80012127a20 */ /* 0x000fc60000410000 */
[----:B------:R-:W-:Y:S01]  /*2e50*/  HMMA.16816.F32 R20, R12, R8, R20 ;  /* 0x000000080c14723c */ /* 0x000fe20000001814 */
[----:B------:R-:W3:Y:S07]  /*2e60*/  LDSM.16.M88.4 R8, [R97+0x11100] ;  /* 0x011100006108783b */ /* 0x000eee0000000200 */
[----:B----4-:R-:W-:Y:S01]  /*2e70*/  HMMA.16816.F32 R32, R28, R76, R32 ;  /* 0x0000004c1c20723c */ /* 0x010fe20000001820 */
[----:B------:R-:W-:Y:S06]  /*2e80*/  MUFU.TANH R76, R18 ;  /* 0x00000012004c7308 */ /* 0x000fec0000002400 */
[----:B------:R-:W-:Y:S01]  /*2e90*/  FMUL.FTZ R77, R19, c[0x0][0x320] ;  /* 0x0000c800134d7a20 */ /* 0x000fe20000410000 */
[C---:B--2---:R-:W-:Y:S05]  /*2ea0*/  HMMA.16816.F32 R56, R52.reuse, R36, R56 ;  /* 0x000000243438723c */ /* 0x044fea0000001838 */
[----:B------:R-:W-:Y:S03]  /*2eb0*/  MUFU.TANH R77, R77 ;  /* 0x0000004d004d7308 */ /* 0x000fe60000002400 */
[----:B------:R-:W-:Y:S01]  /*2ec0*/  HMMA.16816.F32 R80, R52, R38, R80 ;  /* 0x000000263450723c */ /* 0x000fe20000001850 */
[----:B------:R-:W-:-:S02]  /*2ed0*/  FMUL.FTZ R20, R20, c[0x0][0x320] ;  /* 0x0000c80014147a20 */ /* 0x000fc40000410000 */
[----:B------:R-:W-:Y:S02]  /*2ee0*/  FMUL.FTZ R21, R21, c[0x0][0x320] ;  /* 0x0000c80015157a20 */ /* 0x000fe40000410000 */
[----:B------:R-:W-:Y:S01]  /*2ef0*/  MUFU.TANH R48, R20 ;  /* 0x0000001400307308 */ /* 0x000fe20000002400 */
[----:B------:R-:W-:Y:S02]  /*2f00*/  FMUL.FTZ R50, R22, c[0x0][0x320] ;  /* 0x0000c80016327a20 */ /* 0x000fe40000410000 */
[----:B------:R-:W-:Y:S01]  /*2f10*/  HMMA.16816.F32 R32, R12, R60, R32 ;  /* 0x0000003c0c20723c */ /* 0x000fe20000001820 */
[----:B------:R-:W-:-:S04]  /*2f20*/  FMUL.FTZ R51, R23, c[0x0][0x320] ;  /* 0x0000c80017337a20 */ /* 0x000fc80000410000 */
[----:B------:R-:W-:Y:S03]  /*2f30*/  MUFU.TANH R60, R16 ;  /* 0x00000010003c7308 */ /* 0x000fe60000002400 */
[----:B------:R-:W-:Y:S05]  /*2f40*/  HMMA.16816.F32 R44, R28, R78, R44 ;  /* 0x0000004e1c2c723c */ /* 0x000fea000000182c */
[----:B------:R2:W-:Y:S03]  /*2f50*/  MUFU.TANH R61, R17 ;  /* 0x00000011003d7308 */ /* 0x0005e60000002400 */
[C---:B-1----:R-:W-:Y:S05]  /*2f60*/  HMMA.16816.F32 R56, R40.reuse, R24, R56 ;  /* 0x000000182838723c */ /* 0x042fea0000001838 */
[----:B------:R1:W-:Y:S02]  /*2f70*/  MUFU.TANH R49, R21 ;  /* 0x0000001500317308 */ /* 0x0003e40000002400 */
[----:B------:R-:W-:Y:S01]  /*2f80*/  LOP3.LUT R25, R96, 0xffffffe0, RZ, 0xc0, !PT ;  /* 0xffffffe060197812 */ /* 0x000fe200078ec0ff */
[----:B------:R-:W-:Y:S01]  /*2f90*/  HMMA.16816.F32 R80, R40, R26, R80 ;  /* 0x0000001a2850723c */ /* 0x000fe20000001850 */
[----:B------:R-:W-:-:S02]  /*2fa0*/  FMUL.FTZ R32, R32, c[0x0][0x320] ;  /* 0x0000c80020207a20 */ /* 0x000fc40000410000 */
[----:B------:R-:W-:Y:S01]  /*2fb0*/  FMUL.FTZ R34, R34, c[0x0][0x320] ;  /* 0x0000c80022227a20 */ /* 0x000fe20000410000 */
[----:B--2---:R-:W2:Y:S01]  /*2fc0*/  LDSM.16.M88.4 R16, [R97+0x11900] ;  /* 0x011900006110783b */ /* 0x004ea20000000200 */
[----:B------:R-:W-:Y:S01]  /*2fd0*/  IMAD.IADD R25, R6, 0x1, -R25 ;  /* 0x0000000106197824 */ /* 0x000fe200078e0a19 */
[----:B------:R-:W4:Y:S02]  /*2fe0*/  MUFU.TANH R50, R50 ;  /* 0x0000003200327308 */ /* 0x000f240000002400 */
[C---:B---3--:R-:W-:Y:S01]  /*2ff0*/  HMMA.16816.F32 R64, R28.reuse, R8, R64 ;  /* 0x000000081c40723c */ /* 0x048fe20000001840 */
[----:B------:R-:W-:Y:S01]  /*3000*/  FMUL.FTZ R33, R33, c[0x0][0x320] ;  /* 0x0000c80021217a20 */ /* 0x000fe20000410000 */
[----:B------:R-:W-:Y:S01]  /*3010*/  SHF.R.S32.HI R6, RZ, 0x1f, R25 ;  /* 0x0000001fff067819 */ /* 0x000fe20000011419 */
[----:B------:R-:W-:Y:S01]  /*3020*/  FMUL.FTZ R35, R35, c[0x0][0x320] ;  /* 0x0000c80023237a20 */ /* 0x000fe20000410000 */
[----:B-1----:R-:W1:Y:S02]  /*3030*/  LDSM.16.M88.4 R20, [R0+0x11100] ;  /* 0x011100000014783b */ /* 0x002e640000000200 */
[----:B------:R-:W3:Y:S02]  /*3040*/  MUFU.TANH R51, R51 ;  /* 0x0000003300337308 */ /* 0x000ee40000002400 */
[----:B------:R-:W-:Y:S01]  /*3050*/  HMMA.16816.F32 R68, R28, R10, R68 ;  /* 0x0000000a1c44723c */ /* 0x000fe20000001844 */
[----:B------:R5:W1:Y:S01]  /*3060*/  LDSM.16.M88.4 R8, [R0+0x11900] ;  /* 0x011900000008783b */ /* 0x000a620000000200 */
[----:B------:R-:W-:-:S04]  /*3070*/  DEPBAR.LE SB0, 0x2 ;  /* 0x000080800000791a */ /* 0x000fc80000000000 */
[----:B------:R-:W-:Y:S02]  /*3080*/  BAR.SYNC.DEFER_BLOCKING 0x0 ;  /* 0x0000000000007b1d */ /* 0x000fe40000010000 */
[----:B------:R-:W-:Y:S04]  /*3090*/  HMMA.16816.F32 R44, R12, R62, R44 ;  /* 0x0000003e0c2c723c */ /* 0x000fe8000000182c */
[----:B------:R-:W-:Y:S08]  /*30a0*/  MUFU.TANH R32, R32 ;  /* 0x0000002000207308 */ /* 0x000ff00000002400 */
[----:B------:R-:W1:Y:S01]  /*30b0*/  MUFU.TANH R34, R34 ;  /* 0x0000002200227308 */ /* 0x000e620000002400 */
[----:B-----5:R-:W-:-:S04]  /*30c0*/  LEA.HI R0, R6, R25, RZ, 0x2 ;  /* 0x0000001906007211 */ /* 0x020fc800078f10ff */
[----:B------:R-:W-:Y:S01]  /*30d0*/  LOP3.LUT R0, R0, 0x7ffffffc, RZ, 0xc0, !PT ;  /* 0x7ffffffc00007812 */ /* 0x000fe200078ec0ff */
[C---:B--2---:R-:W-:Y:S02]  /*30e0*/  HMMA.16816.F32 R56, R28.reuse, R16, R56 ;  /* 0x000000101c38723c */ /* 0x044fe40000001838 */
[----:B------:R-:W-:Y:S01]  /*30f0*/  MUFU.TANH R33, R33 ;  /* 0x0000002100217308 */ /* 0x000fe20000002400 */
[----:B------:R-:W-:Y:S03]  /*3100*/  LDSM.16.MT88.4 R40, [R184+0x2100] ;  /* 0x00210000b828783b */ /* 0x000fe60000004200 */
[----:B------:R-:W-:Y:S02]  /*3110*/  FMUL.FTZ R24, R46, c[0x0][0x320] ;  /* 0x0000c8002e187a20 */ /* 0x000fe40000410000 */
[----:B------:R-:W-:Y:S01]  /*3120*/  IMAD.IADD R0, R25, 0x1, -R0 ;  /* 0x0000000119007824 */ /* 0x000fe200078e0a00 */
[----:B------:R-:W-:Y:S01]  /*3130*/  LDSM.16.MT88.4 R124, [R184+0x100] ;  /* 0x00010000b87c783b */ /* 0x000fe20000004200 */
[----:B------:R-:W-:Y:S01]  /*3140*/  FMUL.FTZ R47, R47, c[0x0][0x320] ;  /* 0x0000c8002f2f7a20 */ /* 0x000fe20000410000 */
[----:B------:R-:W-:Y:S01]  /*3150*/  HMMA.16816.F32 R80, R28, R18, R80 ;  /* 0x000000121c50723c */ /* 0x000fe20000001850 */
[----:B------:R-:W-:Y:S01]  /*3160*/  IMAD R3, R0, -0x2, R3 ;  /* 0xfffffffe00037824 */ /* 0x000fe200078e0203 */
[----:B------:R-:W2:Y:S01]  /*3170*/  MUFU.TANH R35, R35 ;  /* 0x0000002300237308 */ /* 0x000ea20000002400 */
[----:B------:R-:W-:Y:S03]  /*3180*/  LDSM.16.MT88.4 R116, [R174+0x100] ;  /* 0x00010000ae74783b */ /* 0x000fe60000004200 */
[----:B------:R-:W-:Y:S01]  /*3190*/  ISETP.GT.AND P1, PT, R3, RZ, PT ;  /* 0x000000ff0300720c */ /* 0x000fe20003f24270 */
[----:B------:R-:W-:Y:S01]  /*31a0*/  LDSM.16.MT88.4 R108, [R135+0x100] ;  /* 0x00010000876c783b */ /* 0x000fe20000004200 */
[C---:B-1----:R-:W-:Y:S02]  /*31b0*/  HMMA.16816.F32 R64, R12.reuse, R20, R64 ;  /* 0x000000140c40723c */ /* 0x042fe40000001840 */
[----:B----4-:R-:W-:Y:S01]  /*31c0*/  FSEL R50, R50, -INF , P1 ;  /* 0xff80000032327808 */ /* 0x010fe20000800000 */
[----:B------:R-:W1:Y:S01]  /*31d0*/  MUFU.TANH R24, R24 ;  /* 0x0000001800187308 */ /* 0x000e620000002400 */
[----:B------:R-:W-:Y:S03]  /*31e0*/  LDSM.16.MT88.4 R100, [R5+0x100] ;  /* 0x000100000564783b */ /* 0x000fe60000004200 */
[----:B------:R-:W-:Y:S01]  /*31f0*/  FMUL.FTZ R20, R44, c[0x0][0x320] ;  /* 0x0000c8002c147a20 */ /* 0x000fe20000410000 */
[C---:B------:R-:W-:Y:S01]  /*3200*/  HMMA.16816.F32 R68, R12.reuse, R22, R68 ;  /* 0x000000160c44723c */ /* 0x040fe20000001844 */
[----:B------:R-:W-:Y:S01]  /*3210*/  FMUL.FTZ R21, R45, c[0x0][0x320] ;  /* 0x0000c8002d157a20 */ /* 0x000fe20000410000 */
[----:B------:R-:W-:Y:S01]  /*3220*/  LDSM.16.MT88.4 R72, [R184+0x4100] ;  /* 0x00410000b848783b */ /* 0x000fe20000004200 */
[----:B------:R-:W-:Y:S03]  /*3230*/  MUFU.TANH R22, R47 ;  /* 0x0000002f00167308 */ /* 0x000fe60000002400 */
[----:B------:R-:W-:Y:S01]  /*3240*/  LDSM.16.MT88.4 R88, [R135+0x4100] ;  /* 0x004100008758783b */ /* 0x000fe20000004200 */
[----:B------:R-:W-:Y:S01]  /*3250*/  FSEL R23, R48, -INF , P1 ;  /* 0xff80000030177808 */ /* 0x000fe20000800000 */
[C---:B------:R-:W-:Y:S01]  /*3260*/  HMMA.16816.F32 R56, R12.reuse, R8, R56 ;  /* 0x000000080c38723c */ /* 0x040fe20000001838 */
[----:B------:R-:W-:Y:S01]  /*3270*/  ISETP.GT.AND P1, PT, R3, 0x1, PT ;  /* 0x000000010300780c */ /* 0x000fe20003f24270 */
[----:B------:R-:W-:Y:S01]  /*3280*/  LDSM.16.MT88.4 R136, [R174+0x900] ;  /* 0x00090000ae88783b */ /* 0x000fe20000004200 */
[----:B------:R-:W4:Y:S02]  /*3290*/  MUFU.TANH R20, R20 ;  /* 0x0000001400147308 */ /* 0x000f240000002400 */
[----:B---3--:R-:W-:Y:S01]  /*32a0*/  FSEL R26, R51, -INF , P1 ;  /* 0xff800000331a7808 */ /* 0x008fe20000800000 */
[----:B------:R-:W-:Y:S01]  /*32b0*/  LDSM.16.MT88.4 R28, [R165+0x900] ;  /* 0x00090000a51c783b */ /* 0x000fe20000004200 */
[----:B------:R-:W-:Y:S01]  /*32c0*/  FSEL R49, R49, -INF , P1 ;  /* 0xff80000031317808 */ /* 0x000fe20000800000 */
[----:B------:R-:W-:Y:S01]  /*32d0*/  HMMA.16816.F32 R8, R12, R10, R80 ;  /* 0x0000000a0c08723c */ /* 0x000fe20000001850 */
[----:B------:R-:W-:Y:S01]  /*32e0*/  ISETP.GT.AND P1, PT, R3, 0x8, PT ;  /* 0x000000080300780c */ /* 0x000fe20003f24270 */
[----:B------:R-:W-:Y:S01]  /*32f0*/  FMUL.FTZ R64, R64, c[0x0][0x320] ;  /* 0x0000c80040407a20 */ /* 0x000fe20000410000 */
[----:B------:R-:W3:Y:S01]  /*3300*/  MUFU.TANH R21, R21 ;  /* 0x0000001500157308 */ /* 0x000ee20000002400 */
[----:B------:R-:W-:Y:S01]  /*3310*/  FMUL.FTZ R66, R66, c[0x0][0x320] ;  /* 0x0000c80042427a20 */ /* 0x000fe20000410000 */
[----:B------:R-:W-:Y:S01]  /*3320*/  FSEL R76, R76, -INF , P1 ;  /* 0xff8000004c4c7808 */ /* 0x000fe20000800000 */
[----:B------:R-:W-:Y:S01]  /*3330*/  FMUL.FTZ R65, R65, c[0x0][0x320] ;  /* 0x0000c80041417a20 */ /* 0x000fe20000410000 */
[----:B------:R-:W-:Y:S01]  /*3340*/  FSEL R25, R60, -INF , P1 ;  /* 0xff8000003c197808 */ /* 0x000fe20000800000 */
[----:B------:R-:W-:Y:S01]  /*3350*/  FMUL.FTZ R67, R67, c[0x0][0x320] ;  /* 0x0000c80043437a20 */ /* 0x000fe20000410000 */
[----:B------:R-:W-:Y:S01]  /*3360*/  ISETP.GT.AND P1, PT, R3, 0x9, PT ;  /* 0x000000090300780c */ /* 0x000fe20003f24270 */
[----:B------:R-:W-:Y:S01]  /*3370*/  FMUL.FTZ R68, R68, c[0x0][0x320] ;  /* 0x0000c80044447a20 */ /* 0x000fe20000410000 */
[----:B------:R-:W-:Y:S01]  /*3380*/  MUFU.TANH R175, R64 ;  /* 0x0000004000af7308 */ /* 0x000fe20000002400 */
[----:B------:R-:W-:Y:S01]  /*3390*/  FMUL.FTZ R70, R70, c[0x0][0x320] ;  /* 0x0000c80046467a20 */ /* 0x000fe20000410000 */
[----:B------:R-:W-:Y:S01]  /*33a0*/  FSEL R6, R77, -INF , P1 ;  /* 0xff8000004d067808 */ /* 0x000fe20000800000 */
[----:B------:R-:W-:Y:S01]  /*33b0*/  FMUL.FTZ R69, R69, c[0x0][0x320] ;  /* 0x0000c80045457a20 */ /* 0x000fe20000410000 */
[----:B------:R-:W-:Y:S01]  /*33c0*/  FSEL R61, R61, -INF , P1 ;  /* 0xff8000003d3d7808 */ /* 0x000fe20000800000 */
[----:B------:R-:W-:Y:S01]  /*33d0*/  FMUL.FTZ R71, R71, c[0x0][0x320] ;  /* 0x0000c80047477a20 */ /* 0x000fe20000410000 */
[----:B------:R-:W-:Y:S01]  /*33e0*/  ISETP.GT.AND P1, PT, R3, 0x10, PT ;  /* 0x000000100300780c */ /* 0x000fe20003f24270 */
[----:B------:R-:W-:Y:S01]  /*33f0*/  FMUL.FTZ R56, R56, c[0x0][0x320] ;  /* 0x0000c80038387a20 */ /* 0x000fe20000410000 */
[----:B------:R-:W5:Y:S01]  /*3400*/  MUFU.TANH R172, R66 ;  /* 0x0000004200ac7308 */ /* 0x000f620000002400 */
[----:B------:R-:W-:Y:S01]  /*3410*/  FMNMX.FTZ R14, R23, R49, !PT ;  /* 0x00000031170e7209 */ /* 0x000fe20007810000 */
[----:B------:R-:W-:Y:S01]  /*3420*/  FMUL.FTZ R58, R58, c[0x0][0x320] ;  /* 0x0000c8003a3a7a20 */ /* 0x000fe20000410000 */
[----:B------:R-:W-:Y:S01]  /*3430*/  FSEL R18, R34, -INF , P1 ;  /* 0xff80000022127808 */ /* 0x000fe20000800000 */
[----:B------:R-:W-:Y:S01]  /*3440*/  FMUL.FTZ R57, R57, c[0x0][0x320] ;  /* 0x0000c80039397a20 */ /* 0x000fe20000410000 */
[----:B------:R-:W-:Y:S01]  /*3450*/  FSEL R19, R32, -INF , P1 ;  /* 0xff80000020137808 */ /* 0x000fe20000800000 */
[----:B------:R-:W-:Y:S01]  /*3460*/  FMUL.FTZ R141, R9, c[0x0][0x320] ;  /* 0x0000c800098d7a20 */ /* 0x000fe20000410000 */
[----:B------:R-:W-:Y:S01]  /*3470*/  ISETP.GT.AND P1, PT, R3, 0x11, PT ;  /* 0x000000110300780c */ /* 0x000fe20003f24270 */
[----:B------:R-:W-:Y:S01]  /*3480*/  MUFU.TANH R169, R65 ;  /* 0x0000004100a97308 */ /* 0x000fe20000002400 */
[----:B------:R-:W-:Y:S01]  /*3490*/  FMNMX.FTZ R14, R25, R14, !PT ;  /* 0x0000000e190e7209 */ /* 0x000fe20007810000 */
[----:B------:R-:W-:Y:S01]  /*34a0*/  FMUL.FTZ R59, R59, c[0x0][0x320] ;  /* 0x0000c8003b3b7a20 */ /* 0x000fe20000410000 */
[----:B--2---:R-:W-:Y:S01]  /*34b0*/  FSEL R16, R35, -INF , P1 ;  /* 0xff80000023107808 */ /* 0x004fe20000800000 */
[----:B------:R-:W-:Y:S01]  /*34c0*/  FMUL.FTZ R143, R8, c[0x0][0x320] ;  /* 0x0000c800088f7a20 */ /* 0x000fe20000410000 */
[----:B------:R-:W-:Y:S01]  /*34d0*/  FSEL R17, R33, -INF , P1 ;  /* 0xff80000021117808 */ /* 0x000fe20000800000 */
[----:B------:R-:W-:Y:S01]  /*34e0*/  FMUL.FTZ R10, R10, c[0x0][0x320] ;  /* 0x0000c8000a0a7a20 */ /* 0x000fe20000410000 */
[----:B------:R-:W-:Y:S01]  /*34f0*/  ISETP.GT.AND P1, PT, R3, 0x18, PT ;  /* 0x000000180300780c */ /* 0x000fe20003f24270 */
[----:B------:R2:W2:Y:S01]  /*3500*/  MUFU.TANH R214, R67 ;  /* 0x0000004300d67308 */ /* 0x0004a20000002400 */
[----:B------:R-:W-:Y:S01]  /*3510*/  FMNMX.FTZ R9, R50, R26, !PT ;  /* 0x0000001a32097209 */ /* 0x000fe20007810000 */
[----:B------:R-:W-:Y:S01]  /*3520*/  LDSM.16.MT88.4 R80, [R174+0x4100] ;  /* 0x00410000ae50783b */ /* 0x000fe20000004200 */
[----:B-1----:R-:W-:-:S02]  /*3530*/  FSEL R12, R24, -INF , P1 ;  /* 0xff800000180c7808 */ /* 0x002fc40000800000 */
[----:B----4-:R-:W-:Y:S01]  /*3540*/  FSEL R15, R20, -INF , P1 ;  /* 0xff800000140f7808 */ /* 0x010fe20000800000 */
[----:B------:R-:W-:Y:S01]  /*3550*/  LDSM.16.MT88.4 R32, [R135+0x900] ;  /* 0x000900008720783b */ /* 0x000fe20000004200 */
[----:B------:R-:W-:Y:S01]  /*3560*/  ISETP.GT.AND P1, PT, R3, 0x19, PT ;  /* 0x000000190300780c */ /* 0x000fe20003f24270 */
[----:B------:R-:W-:Y:S01]  /*3570*/  MUFU.TANH R167, R68 ;  /* 0x0000004400a77308 */ /* 0x000fe20000002400 */
[----:B------:R-:W-:Y:S02]  /*3580*/  FMNMX.FTZ R14, R61, R14, !PT ;  /* 0x0000000e3d0e7209 */ /* 0x000fe40007810000 */
[----:B------:R-:W-:Y:S02]  /*3590*/  FSEL R0, R22, -INF , P1 ;  /* 0xff80000016007808 */ /* 0x000fe40000800000 */
[----:B---3--:R-:W-:Y:S02]  /*35a0*/  FSEL R13, R21, -INF , P1 ;  /* 0xff800000150d7808 */ /* 0x008fe40000800000 */
[----:B------:R-:W-:Y:S01]  /*35b0*/  ISETP.GT.AND P1, PT, R3, 0x20, PT ;  /* 0x000000200300780c */ /* 0x000fe20003f24270 */
[----:B------:R-:W1:Y:S01]  /*35c0*/  MUFU.TANH R182, R70 ;  /* 0x0000004600b67308 */ /* 0x000e620000002400 */
[----:B------:R-:W-:Y:S01]  /*35d0*/  FMNMX.FTZ R9, R76, R9, !PT ;  /* 0x000000094c097209 */ /* 0x000fe20007810000 */
[----:B--2---:R-:W-:Y:S01]  /*35e0*/  LDSM.16.MT88.4 R64, [R165+0x2100] ;  /* 0x00210000a540783b */ /* 0x004fe20000004200 */
[----:B-----5:R-:W-:-:S02]  /*35f0*/  FSEL R172, R172, -INF , P1 ;  /* 0xff800000acac7808 */ /* 0x020fc40000800000 */
[----:B------:R-:W-:Y:S02]  /*3600*/  FSEL R175, R175, -INF , P1 ;  /* 0xff800000afaf7808 */ /* 0x000fe40000800000 */
[----:B------:R-:W-:Y:S01]  /*3610*/  ISETP.GT.AND P1, PT, R3, 0x21, PT ;  /* 0x000000210300780c */ /* 0x000fe20003f24270 */
[----:B------:R-:W2:Y:S01]  /*3620*/  MUFU.TANH R173, R69 ;  /* 0x0000004500ad7308 */ /* 0x000ea20000002400 */
[----:B------:R-:W-:Y:S01]  /*3630*/  FMNMX.FTZ R8, R19, R14, !PT ;  /* 0x0000000e13087209 */ /* 0x000fe20007810000 */
[----:B------:R-:W-:Y:S01]  /*3640*/  FMUL.FTZ R14, R11, c[0x0][0x320] ;  /* 0x0000c8000b0e7a20 */ /* 0x000fe20000410000 */
[----:B------:R-:W-:Y:S02]  /*3650*/  FSEL R214, R214, -INF , P1 ;  /* 0xff800000d6d67808 */ /* 0x000fe40000800000 */
[----:B------:R-:W-:Y:S02]  /*3660*/  FSEL R169, R169, -INF , P1 ;  /* 0xff800000a9a97808 */ /* 0x000fe40000800000 */
[----:B------:R-:W-:Y:S01]  /*3670*/  ISETP.GT.AND P1, PT, R3, 0x28, PT ;  /* 0x000000280300780c */ /* 0x000fe20003f24270 */
[----:B------:R-:W3:Y:S01]  /*3680*/  MUFU.TANH R176, R71 ;  /* 0x0000004700b07308 */ /* 0x000ee20000002400 */
[----:B------:R-:W-:-:S02]  /*3690*/  FMNMX.FTZ R9, R6, R9, !PT ;  /* 0x0000000906097209 */ /* 0x000fc40007810000 */
[----:B-1----:R-:W-:Y:S02]  /*36a0*/  FSEL R182, R182, -INF , P1 ;  /* 0xff800000b6b67808 */ /* 0x002fe40000800000 */
[----:B------:R-:W-:Y:S02]  /*36b0*/  FSEL R167, R167, -INF , P1 ;  /* 0xff800000a7a77808 */ /* 0x000fe40000800000 */
[----:B------:R-:W-:Y:S01]  /*36c0*/  ISETP.GT.AND P1, PT, R3, 0x29, PT ;  /* 0x000000290300780c */ /* 0x000fe20003f24270 */
[----:B------:R-:W1:Y:S01]  /*36d0*/  MUFU.TANH R179, R56 ;  /* 0x0000003800b37308 */ /* 0x000e620000002400 */
[----:B------:R-:W-:Y:S02]  /*36e0*/  FMNMX.FTZ R8, R17, R8, !PT ;  /* 0x0000000811087209 */ /* 0x000fe40007810000 */
[----:B--2---:R-:W-:Y:S02]  /*36f0*/  FSEL R173, R173, -INF , P1 ;  /* 0xff800000adad7808 */ /* 0x004fe40000800000 */
[----:B------:R-:W-:-:S02]  /*3700*/  FMNMX.FTZ R9, R18, R9, !PT ;  /* 0x0000000912097209 */ /* 0x000fc40007810000 */
[----:B------:R-:W-:Y:S01]  /*3710*/  FMNMX.FTZ R8, R15, R8, !PT ;  /* 0x000000080f087209 */ /* 0x000fe20007810000 */
[----:B------:R-:W2:Y:S01]  /*3720*/  MUFU.TANH R178, R58 ;  /* 0x0000003a00b27308 */ /* 0x000ea20000002400 */
[----:B---3--:R-:W-:Y:S02]  /*3730*/  FSEL R176, R176, -INF , P1 ;  /* 0xff800000b0b07808 */ /* 0x008fe40000800000 */
[----:B------:R-:W-:Y:S02]  /*3740*/  ISETP.GT.AND P1, PT, R3, 0x30, PT ;  /* 0x000000300300780c */ /* 0x000fe40003f24270 */
[----:B------:R-:W-:Y:S02]  /*3750*/  FMNMX.FTZ R9, R16, R9, !PT ;  /* 0x0000000910097209 */ /* 0x000fe40007810000 */
[----:B------:R-:W-:Y:S01]  /*3760*/  FMNMX.FTZ R8, R13, R8, !PT ;  /* 0x000000080d087209 */ /* 0x000fe20007810000 */
[----:B------:R-:W3:Y:S01]  /*3770*/  MUFU.TANH R177, R57 ;  /* 0x0000003900b17308 */ /* 0x000ee20000002400 */
[----:B-1----:R-:W-:-:S02]  /*3780*/  FSEL R179, R179, -INF , P1 ;  /* 0xff800000b3b37808 */ /* 0x002fc40000800000 */
[----:B------:R-:W-:Y:S02]  /*3790*/  FMNMX.FTZ R9, R12, R9, !PT ;  /* 0x000000090c097209 */ /* 0x000fe40007810000 */
[----:B------:R-:W-:Y:S02]  /*37a0*/  FMNMX.FTZ R8, R175, R8, !PT ;  /* 0x00000008af087209 */ /* 0x000fe40007810000 */
[----:B------:R-:W-:Y:S01]  /*37b0*/  FMNMX.FTZ R9, R0, R9, !PT ;  /* 0x0000000900097209 */ /* 0x000fe20007810000 */
[----:B------:R-:W1:Y:S01]  /*37c0*/  MUFU.TANH R142, R59 ;  /* 0x0000003b008e7308 */ /* 0x000e620000002400 */
[----:B--2---:R-:W-:Y:S02]  /*37d0*/  FSEL R178, R178, -INF , P1 ;  /* 0xff800000b2b27808 */ /* 0x004fe40000800000 */
[----:B------:R-:W-:Y:S02]  /*37e0*/  ISETP.GT.AND P1, PT, R3, 0x31, PT ;  /* 0x000000310300780c */ /* 0x000fe40003f24270 */
[----:B------:R-:W-:-:S03]  /*37f0*/  FMNMX.FTZ R8, R169, R8, !PT ;  /* 0x00000008a9087209 */ /* 0x000fc60007810000 */
        /* <DEDUP_REMOVED lines=8> */
[----:B------:R-:W-:Y:S02]  /*3880*/  FMNMX.FTZ R8, R179, R8, !PT ;  /* 0x00000008b3087209 */ /* 0x000fe40007810000 */
[----:B--2---:R-:W-:Y:S01]  /*3890*/  FSEL R143, R143, -INF , P1 ;  /* 0xff8000008f8f7808 */ /* 0x004fe20000800000 */
[----:B------:R-:W1:Y:S01]  /*38a0*/  MUFU.TANH R141, R141 ;  /* 0x0000008d008d7308 */ /* 0x000e620000002400 */
[----:B------:R-:W-:-:S04]  /*38b0*/  FMNMX.FTZ R8, R177, R8, !PT ;  /* 0x00000008b1087209 */ /* 0x000fc80007810000 */
[----:B------:R-:W-:Y:S02]  /*38c0*/  FMNMX.FTZ R8, R143, R8, !PT ;  /* 0x000000088f087209 */ /* 0x000fe40007810000 */
[----:B---3--:R-:W-:Y:S01]  /*38d0*/  FSEL R140, R140, -INF , P1 ;  /* 0xff8000008c8c7808 */ /* 0x008fe20000800000 */
[----:B------:R-:W2:Y:S01]  /*38e0*/  MUFU.TANH R170, R14 ;  /* 0x0000000e00aa7308 */ /* 0x000ea20000002400 */
[----:B------:R-:W-:Y:S02]  /*38f0*/  ISETP.GT.AND P1, PT, R3, 0x39, PT ;  /* 0x000000390300780c */ /* 0x000fe40003f24270 */
[----:B------:R-:W-:-:S04]  /*3900*/  FMNMX.FTZ R3, R172, R9, !PT ;  /* 0x00000009ac037209 */ /* 0x000fc80007810000 */
[----:B------:R-:W-:Y:S02]  /*3910*/  FMNMX.FTZ R3, R214, R3, !PT ;  /* 0x00000003d6037209 */ /* 0x000fe40007810000 */
[----:B-1----:R-:W-:Y:S02]  /*3920*/  FSEL R141, R141, -INF , P1 ;  /* 0xff8000008d8d7808 */ /* 0x002fe40000800000 */
[----:B------:R-:W-:Y:S02]  /*3930*/  FMNMX.FTZ R3, R182, R3, !PT ;  /* 0x00000003b6037209 */ /* 0x000fe40007810000 */
[----:B------:R-:W-:Y:S02]  /*3940*/  FMNMX.FTZ R11, R141, R8, !PT ;  /* 0x000000088d0b7209 */ /* 0x000fe40007810000 */
[----:B------:R-:W-:Y:S02]  /*3950*/  FMNMX.FTZ R3, R176, R3, !PT ;  /* 0x00000003b0037209 */ /* 0x000fe40007810000 */
[----:B--2---:R-:W-:Y:S01]  /*3960*/  FSEL R170, R170, -INF , P1 ;  /* 0xff800000aaaa7808 */ /* 0x004fe20000800000 */
        /* <DEDUP_REMOVED lines=27> */
[--C-:B------:R-:W-:Y:S01]  /*3b20*/  FFMA.FTZ R154, R15, c[0x0][0x2d0], -R180.reuse ;  /* 0x0000b4000f9a7a23 */ /* 0x100fe200000108b4 */
[----:B------:R-:W-:Y:S01]  /*3b30*/  ISETP.GE.AND P1, PT, R144, 0x81, PT ;  /* 0x000000819000780c */ /* 0x000fe20003f26270 */
[----:B------:R-:W-:Y:S01]  /*3b40*/  FFMA.FTZ R149, R13, c[0x0][0x2d0], -R180 ;  /* 0x0000b4000d957a23 */ /* 0x000fe200000108b4 */
[----:B------:R-:W1:Y:S01]  /*3b50*/  MUFU.EX2 R159, R159 ;  /* 0x0000009f009f7308 */ /* 0x000e620000000800 */
[----:B------:R-:W-:-:S02]  /*3b60*/  FFMA.FTZ R164, R50, c[0x0][0x2d0], -R171 ;  /* 0x0000b40032a47a23 */ /* 0x000fc400000108ab */
[--C-:B------:R-:W-:Y:S01]  /*3b70*/  FFMA.FTZ R161, R26, c[0x0][0x2d0], -R171.reuse ;  /* 0x0000b4001aa17a23 */ /* 0x100fe200000108ab */
[----:B------:R-:W2:Y:S01]  /*3b80*/  LDSM.16.MT88.4 R48, [R174+0x2100] ;  /* 0x00210000ae30783b */ /* 0x000ea20000004200 */
[--C-:B------:R-:W-:Y:S02]  /*3b90*/  FFMA.FTZ R163, R76, c[0x0][0x2d0], -R171.reuse ;  /* 0x0000b4004ca37a23 */ /* 0x100fe400000108ab */
[--C-:B------:R-:W-:Y:S01]  /*3ba0*/  FFMA.FTZ R156, R6, c[0x0][0x2d0], -R171.reuse ;  /* 0x0000b400069c7a23 */ /* 0x100fe200000108ab */
[----:B------:R-:W-:Y:S01]  /*3bb0*/  MUFU.EX2 R160, R160 ;  /* 0x000000a000a07308 */ /* 0x000fe20000000800 */
[----:B------:R-:W3:Y:S01]  /*3bc0*/  LDSM.16.MT88.4 R4, [R5+0x4100] ;  /* 0x004100000504783b */ /* 0x000ee20000004200 */
[--C-:B------:R-:W-:Y:S02]  /*3bd0*/  FFMA.FTZ R157, R18, c[0x0][0x2d0], -R171.reuse ;  /* 0x0000b400129d7a23 */ /* 0x100fe400000108ab */
[--C-:B------:R-:W-:Y:S01]  /*3be0*/  FFMA.FTZ R152, R16, c[0x0][0x2d0], -R171.reuse ;  /* 0x0000b40010987a23 */ /* 0x100fe200000108ab */
[----:B------:R-:W-:Y:S01]  /*3bf0*/  LDSM.16.MT88.4 R24, [R174+0x2900] ;  /* 0x00290000ae18783b */ /* 0x000fe20000004200 */
[----:B------:R-:W-:-:S02]  /*3c00*/  FFMA.FTZ R151, R12, c[0x0][0x2d0], -R171 ;  /* 0x0000b4000c977a23 */ /* 0x000fc400000108ab */
[----:B------:R-:W4:Y:S01]  /*3c10*/  MUFU.EX2 R155, R155 ;  /* 0x0000009b009b7308 */ /* 0x000f220000000800 */
[----:B------:R-:W5:Y:S01]  /*3c20*/  LDSM.16.MT88.4 R16, [R135+0x2900] ;  /* 0x002900008710783b */ /* 0x000f620000004200 */
[----:B-1----:R-:W-:Y:S01]  /*3c30*/  F2FP.PACK_AB R96, R159, R162 ;  /* 0x000000a29f60723e */ /* 0x002fe200000000ff */
[----:B------:R-:W-:Y:S02]  /*3c40*/  FFMA.FTZ R0, R0, c[0x0][0x2d0], -R171 ;  /* 0x0000b40000007a23 */ /* 0x000fe400000108ab */
[----:B------:R-:W1:Y:S01]  /*3c50*/  LDSM.16.MT88.4 R12, [R165+0x2900] ;  /* 0x00290000a50c783b */ /* 0x000e620000004200 */
[--C-:B------:R-:W-:Y:S02]  /*3c60*/  FFMA.FTZ R166, R175, c[0x0][0x2d0], -R180.reuse ;  /* 0x0000b400afa67a23 */ /* 0x100fe400000108b4 */
[----:B------:R-:W-:Y:S01]  /*3c70*/  MUFU.EX2 R164, R164 ;  /* 0x000000a400a47308 */ /* 0x000fe20000000800 */
[--C-:B------:R-:W-:Y:S02]  /*3c80*/  FFMA.FTZ R168, R173, c[0x0][0x2d0], -R180.reuse ;  /* 0x0000b400ada87a23 */ /* 0x100fe400000108b4 */
[----:B------:R-:W-:-:S02]  /*3c90*/  FFMA.FTZ R169, R169, c[0x0][0x2d0], -R180 ;  /* 0x0000b400a9a97a23 */ /* 0x000fc400000108b4 */
[--C-:B------:R-:W-:Y:S02]  /*3ca0*/  FFMA.FTZ R167, R167, c[0x0][0x2d0], -R180.reuse ;  /* 0x0000b400a7a77a23 */ /* 0x100fe400000108b4 */
[--C-:B------:R-:W-:Y:S01]  /*3cb0*/  FFMA.FTZ R172, R172, c[0x0][0x2d0], -R171.reuse ;  /* 0x0000b400acac7a23 */ /* 0x100fe200000108ab */
[----:B------:R-:W2:Y:S01]  /*3cc0*/  MUFU.EX2 R161, R161 ;  /* 0x000000a100a17308 */ /* 0x000ea20000000800 */
[----:B----4-:R-:W-:Y:S01]  /*3cd0*/  F2FP.PACK_AB R98, R155, R160 ;  /* 0x000000a09b62723e */ /* 0x010fe200000000ff */
[--C-:B------:R-:W-:Y:S02]  /*3ce0*/  FFMA.FTZ R173, R214, c[0x0][0x2d0], -R171.reuse ;  /* 0x0000b400d6ad7a23 */ /* 0x100fe400000108ab */
[--C-:B------:R-:W-:Y:S02]  /*3cf0*/  FFMA.FTZ R175, R182, c[0x0][0x2d0], -R171.reuse ;  /* 0x0000b400b6af7a23 */ /* 0x100fe400000108ab */
[----:B------:R-:W-:Y:S02]  /*3d00*/  FFMA.FTZ R176, R176, c[0x0][0x2d0], -R171 ;  /* 0x0000b400b0b07a23 */ /* 0x000fe400000108ab */
[----:B------:R-:W-:Y:S01]  /*3d10*/  MUFU.EX2 R163, R163 ;  /* 0x000000a300a37308 */ /* 0x000fe20000000800 */
[----:B------:R-:W-:-:S02]  /*3d20*/  FFMA.FTZ R182, R177, c[0x0][0x2d0], -R180 ;  /* 0x0000b400b1b67a23 */ /* 0x000fc400000108b4 */
[--C-:B------:R-:W-:Y:S02]  /*3d30*/  FFMA.FTZ R179, R179, c[0x0][0x2d0], -R180.reuse ;  /* 0x0000b400b3b37a23 */ /* 0x100fe400000108b4 */
[--C-:B------:R-:W-:Y:S02]  /*3d40*/  FFMA.FTZ R177, R143, c[0x0][0x2d0], -R180.reuse ;  /* 0x0000b4008fb17a23 */ /* 0x100fe400000108b4 */
[----:B------:R-:W-:Y:S01]  /*3d50*/  FFMA.FTZ R180, R141, c[0x0][0x2d0], -R180 ;  /* 0x0000b4008db47a23 */ /* 0x000fe200000108b4 */
[----:B------:R-:W4:Y:S01]  /*3d60*/  MUFU.EX2 R156, R156 ;  /* 0x0000009c009c7308 */ /* 0x000f220000000800 */
[----:B--2---:R-:W-:Y:S01]  /*3d70*/  F2FP.PACK_AB R97, R161, R164 ;  /* 0x000000a4a161723e */ /* 0x004fe200000000ff */
        /* <DEDUP_REMOVED lines=9> */
[----:B----4-:R-:W-:Y:S01]  /*3e10*/  F2FP.PACK_AB R99, R156, R163 ;  /* 0x000000a39c63723e */ /* 0x010fe200000000ff */
[----:B------:R-:W2:Y:S01]  /*3e20*/  MUFU.EX2 R153, R153 ;  /* 0x0000009900997308 */ /* 0x000ea20000000800 */
        /* <DEDUP_REMOVED lines=10> */
[----:B------:R-:W4:Y:S06]  /*3ed0*/  MUFU.EX2 R152, R152 ;  /* 0x0000009800987308 */ /* 0x000f2c0000000800 */
        /* <DEDUP_REMOVED lines=36> */
[C---:B---3--:R-:W-:Y:S07]  /*4120*/  HMMA.16816.F32 R92, R96.reuse, R4, RZ ;  /* 0x00000004605c723c */ /* 0x048fee00000018ff */
[----:B--2---:R-:W-:Y:S01]  /*4130*/  F2FP.PACK_AB R4, R153, R158 ;  /* 0x0000009e9904723e */ /* 0x004fe200000000ff */
[----:B------:R-:W-:Y:S01]  /*4140*/  HMMA.16816.F32 R96, R96, R6, RZ ;  /* 0x000000066060723c */ /* 0x000fe200000018ff */
[----:B----4-:R-:W-:Y:S01]  /*4150*/  F2FP.PACK_AB R5, R152, R157 ;  /* 0x0000009d9805723e */ /* 0x010fe200000000ff */
        /* <DEDUP_REMOVED lines=9> */
[----:B------:R-:W-:Y:S01]  /*41f0*/  HMMA.16816.F32 R36, R4, R8, R36 ;  /* 0x000000080424723c */ /* 0x000fe20000001824 */
[----:B------:R-:W-:-:S07]  /*4200*/  FADD.FTZ R151, R0, R151 ;  /* 0x0000009700977221 */ /* 0x000fce0000010000 */
[C---:B------:R-:W-:Y:S01]  /*4210*/  HMMA.16816.F32 R40, R4.reuse, R10, R40 ;  /* 0x0000000a0428723c */ /* 0x040fe20000001828 */
[----:B------:R-:W1:Y:S07]  /*4220*/  LDSM.16.MT88.4 R8, [R174+0x4900] ;  /* 0x00490000ae08783b */ /* 0x000e6e0000004200 */
[C---:B-----5:R-:W-:Y:S08]  /*4230*/  HMMA.16816.F32 R52, R4.reuse, R16, R52 ;  /* 0x000000100434723c */ /* 0x060ff00000001834 */
        /* <DEDUP_REMOVED lines=120> */
[----:B------:R-:W-:Y:S01]  /*49c0*/  IADD3 R5, R144, 0x3f, RZ ;  /* 0x0000003f90057810 */ /* 0x000fe20007ffe0ff */
[----:B------:R-:W-:Y:S01]  /*49d0*/  IMAD.MOV.U32 R199, RZ, RZ, RZ ;  /* 0x000000ffffc77224 */ /* 0x000fe200078e00ff */
[----:B------:R-:W-:-:S02]  /*49e0*/  ISETP.NE.AND P2, PT, R194, 0x1, PT ;  /* 0x00000001c200780c */ /* 0x000fc40003f45270 */
[----:B------:R-:W-:-:S04]  /*49f0*/  SHF.R.S32.HI R0, RZ, 0x1f, R5 ;  /* 0x0000001fff007819 */ /* 0x000fc80000011405 */
[----:B------:R-:W-:-:S04]  /*4a00*/  LEA.HI R0, R0, R5, RZ, 0x6 ;  /* 0x0000000500007211 */ /* 0x000fc800078f30ff */
[----:B------:R-:W-:-:S05]  /*4a10*/  SHF.R.S32.HI R0, RZ, 0x6, R0 ;  /* 0x00000006ff007819 */ /* 0x000fca0000011400 */
[----:B------:R-:W-:-:S05]  /*4a20*/  IMAD R5, R0, 0x40, R203 ;  /* 0x0000004000057824 */ /* 0x000fca00078e02cb */
[----:B------:R-:W-:-:S05]  /*4a30*/  IADD3 R200, R5, -0xc0, R202 ;  /* 0xffffff4005c87810 */ /* 0x000fca0007ffe0ca */
[----:B------:R-:W-:-:S04]  /*4a40*/  @P2 IMAD.HI.U32 R4, R200, c[0x0][0x2bc], RZ ;  /* 0x0000af00c8042a27 */ /* 0x000fc800078e00ff */
[----:B------:R-:W-:Y:S01]  /*4a50*/  IMAD.MOV.U32 R0, RZ, RZ, R200 ;  /* 0x000000ffff007224 */ /* 0x000fe200078e00c8 */
[----:B------:R-:W-:-:S04]  /*4a60*/  @P2 SHF.R.U32.HI R0, RZ, c[0x0][0x2c0], R4 ;  /* 0x0000b000ff002a19 */ /* 0x000fc80000011604 */
[----:B------:R-:W-:-:S04]  /*4a70*/  @!P3 IADD3 R5, P1, R0, R206, RZ ;  /* 0x000000ce0005b210 */ /* 0x000fc80007f3e0ff */
[----:B------:R-:W-:Y:S02]  /*4a80*/  @!P3 LEA.HI.X.SX32 R4, R0, R193, 0x1, P1 ;  /* 0x000000c10004b211 */ /* 0x000fe400008f0eff */
[----:B------:R-:W-:-:S04]  /*4a90*/  @!P3 LEA R8, P1, R5, c[0x0][0x2a0], 0x2 ;  /* 0x0000a8000508ba11 */ /* 0x000fc800078210ff */
[----:B------:R-:W-:-:S05]  /*4aa0*/  @!P3 LEA.HI.X R9, R5, c[0x0][0x2a4], R4, 0x2, P1 ;  /* 0x0000a9000509ba11 */ /* 0x000fca00008f1404 */
[----:B------:R1:W2:Y:S01]  /*4ab0*/  @!P3 LDG.E R199, [R8.64] ;  /* 0x0000000608c7b981 */ /* 0x0002a2000c1e1900 */
[----:B------:R-:W-:Y:S01]  /*4ac0*/  IMAD.MOV R5, RZ, RZ, -R0 ;  /* 0x000000ffff057224 */ /* 0x000fe200078e0a00 */
[----:B------:R-:W-:Y:S01]  /*4ad0*/  SEL R11, RZ, 0x10, P4 ;  /* 0x00000010ff0b7807 */ /* 0x000fe20002000000 */
[----:B------:R-:W-:Y:S01]  /*4ae0*/  IMAD.SHL.U32 R12, R134, 0x2, RZ ;  /* 0x00000002860c7824 */ /* 0x000fe200078e00ff */
[----:B------:R-:W-:Y:S01]  /*4af0*/  SHF.L.U64.HI R145, R148, 0x1, R145 ;  /* 0x0000000194917819 */ /* 0x000fe20000010291 */
[----:B------:R-:W-:Y:S01]  /*4b00*/  IMAD R200, R5, c[0x0][0x2b8], R200 ;  /* 0x0000ae0005c87a24 */ /* 0x000fe200078e02c8 */
[----:B------:R-:W-:Y:S01]  /*4b10*/  IADD3 R16, -R11, 0x10, RZ ;  /* 0x000000100b107810 */ /* 0x000fe20007ffe1ff */
[----:B------:R-:W-:Y:S01]  /*4b20*/  IMAD.SHL.U32 R10, R2, 0x2, RZ ;  /* 0x00000002020a7824 */ /* 0x000fe200078e00ff */
[----:B------:R-:W-:Y:S01]  /*4b30*/  IADD3 R14, -R146, 0x10, RZ ;  /* 0x00000010920e7810 */ /* 0x000fe20007ffe1ff */
[----:B------:R-:W-:Y:S01]  /*4b40*/  IMAD.WIDE.U32 R6, R200, c[0x0][0x1e0], RZ ;  /* 0x00007800c8067a25 */ /* 0x000fe200078e00ff */
[----:B------:R-:W-:-:S02]  /*4b50*/  SHF.R.S32.HI R5, RZ, 0x1f, R200 ;  /* 0x0000001fff057819 */ /* 0x000fc400000114c8 */
[----:B------:R-:W-:Y:S02]  /*4b60*/  LOP3.LUT R16, R16, 0xf, RZ, 0xc0, !PT ;  /* 0x0000000f10107812 */ /* 0x000fe400078ec0ff */
[----:B------:R-:W-:Y:S01]  /*4b70*/  SHF.L.U64.HI R13, R134, 0x1, R147 ;  /* 0x00000001860d7819 */ /* 0x000fe20000010293 */
[----:B------:R-:W-:Y:S01]  /*4b80*/  IMAD R5, R5, c[0x0][0x1e0], RZ ;  /* 0x0000780005057a24 */ /* 0x000fe200078e02ff */
[----:B------:R-:W-:-:S03]  /*4b90*/  LOP3.LUT R14, R14, 0xf, RZ, 0xc0, !PT ;  /* 0x0000000f0e0e7812 */ /* 0x000fc600078ec0ff */
[----:B------:R-:W-:-:S04]  /*4ba0*/  IMAD R0, R200, c[0x0][0x1e4], R5 ;  /* 0x00007900c8007a24 */ /* 0x000fc800078e0205 */
[----:B------:R-:W-:Y:S01]  /*4bb0*/  IMAD.IADD R7, R7, 0x1, R0 ;  /* 0x0000000107077824 */ /* 0x000fe200078e0200 */
[----:B-1----:R-:W-:Y:S02]  /*4bc0*/  SHF.L.U64.HI R9, R2, 0x1, R133 ;  /* 0x0000000102097819 */ /* 0x002fe40000010285 */
[----:B--2---:R-:W-:Y:S01]  /*4bd0*/  SHF.R.S32.HI R4, RZ, 0x1f, R199 ;  /* 0x0000001fff047819 */ /* 0x004fe200000114c7 */
[----:B------:R-:W-:-:S04]  /*4be0*/  IMAD.WIDE.U32 R6, R199, c[0x0][0x1f0], R6 ;  /* 0x00007c00c7067a25 */ /* 0x000fc800078e0006 */
[----:B------:R-:W-:Y:S01]  /*4bf0*/  IMAD R4, R4, c[0x0][0x1f0], RZ ;  /* 0x00007c0004047a24 */ /* 0x000fe200078e02ff */
[----:B------:R-:W-:-:S03]  /*4c00*/  IADD3 R0, P1, R210, R6, RZ ;  /* 0x00000006d2007210 */ /* 0x000fc60007f3e0ff */
[----:B------:R-:W-:-:S05]  /*4c10*/  IMAD R4, R199, c[0x0][0x1f4], R4 ;  /* 0x00007d00c7047a24 */ /* 0x000fca00078e0204 */
[----:B------:R-:W-:Y:S01]  /*4c20*/  IADD3.X R5, R195, R7, R4, P1, !PT ;  /* 0x00000007c3057210 */ /* 0x000fe20000ffe404 */
[----:B------:R-:W-:Y:S01]  /*4c30*/  IMAD.SHL.U32 R4, R148, 0x2, RZ ;  /* 0x0000000294047824 */ /* 0x000fe200078e00ff */
[----:B------:R-:W-:-:S04]  /*4c40*/  LEA R6, P1, R0, c[0x0][0x1c8], 0x1 ;  /* 0x0000720000067a11 */ /* 0x000fc800078208ff */
[----:B------:R-:W-:Y:S01]  /*4c50*/  LEA.HI.X R5, R0, c[0x0][0x1cc], R5, 0x1, P1 ;  /* 0x0000730000057a11 */ /* 0x000fe200008f0c05 */
[----:B------:R-:W1:Y:S01]  /*4c60*/  SHFL.IDX PT, R7, R6, 0x1, 0x181f ;  /* 0x00381f0006077f89 */ /* 0x000e6200000e0000 */
[----:B------:R-:W-:-:S03]  /*4c70*/  SEL R0, RZ, 0x10, P5 ;  /* 0x00000010ff007807 */ /* 0x000fc60002800000 */
[----:B------:R-:W2:Y:S01]  /*4c80*/  SHFL.IDX PT, R8, R5, 0x1, 0x181f ;  /* 0x00381f0005087f89 */ /* 0x000ea200000e0000 */
[----:B------:R-:W-:-:S04]  /*4c90*/  IADD3 R18, -R0, 0x10, RZ ;  /* 0x0000001000127810 */ /* 0x000fc80007ffe1ff */
[----:B------:R-:W-:-:S04]  /*4ca0*/  LOP3.LUT R18, R18, 0xf, RZ, 0xc0, !PT ;  /* 0x0000000f12127812 */ /* 0x000fc800078ec0ff */
        /* <DEDUP_REMOVED lines=10> */
[----:B------:R-:W-:-:S05]  /*4d50*/  IADD3 R12, P1, R7, R12, RZ ;  /* 0x0000000c070c7210 */ /* 0x000fca0007f3e0ff */
[----:B------:R-:W-:Y:S01]  /*4d60*/  IMAD.X R13, R8, 0x1, R13, P1 ;  /* 0x00000001080d7824 */ /* 0x000fe200008e060d */
[----:B------:R-:W-:Y:S01]  /*4d70*/  IADD3 R22, P1, R7, R10, RZ ;  /* 0x0000000a07167210 */ /* 0x000fe20007f3e0ff */
[----:B------:R-:W-:-:S04]  /*4d80*/  IMAD.SHL.U32 R7, R201, 0x2, RZ ;  /* 0x00000002c9077824 */ /* 0x000fc800078e00ff */
[----:B------:R-:W-:Y:S01]  /*4d90*/  IMAD.X R23, R8, 0x1, R9, P1 ;  /* 0x0000000108177824 */ /* 0x000fe200008e0609 */
[----:B------:R-:W-:Y:S01]  /*4da0*/  ISETP.NE.U32.AND P1, PT, R0, RZ, PT ;  /* 0x000000ff0000720c */ /* 0x000fe20003f25070 */
[----:B------:R1:W-:Y:S04]  /*4db0*/  LDGSTS.E.BYPASS.LTC128B.128 [R7+0xc100], [R20.64], !P5 ;  /* 0x0c10000014077fae */ /* 0x0003e8000e901d46 */
[----:B------:R1:W-:Y:S04]  /*4dc0*/  LDGSTS.E.BYPASS.LTC128B.128 [R7+0xe100], [R12.64], !P4 ;  /* 0x0e1000000c077fae */ /* 0x0003e8000e101d46 */
[----:B------:R1:W-:Y:S04]  /*4dd0*/  LDGSTS.E.BYPASS.LTC128B.128 [R7+0x10100], [R22.64], !P6 ;  /* 0x1010000016077fae */ /* 0x0003e8000f101d46 */
[----:B------:R1:W-:Y:S01]  /*4de0*/  LDGSTS.E.BYPASS.LTC128B.128.ZFILL [R7+0xd100], [R18.64], P1 ;  /* 0x0d10000012077fae */ /* 0x0003e20008941d46 */
[----:B------:R-:W-:-:S13]  /*4df0*/  ISETP.NE.U32.AND P1, PT, R11, RZ, PT ;  /* 0x000000ff0b00720c */ /* 0x000fda0003f25070 */
[----:B------:R1:W-:Y:S01]  /*4e00*/  LDGSTS.E.BYPASS.LTC128B.128.ZFILL [R7+0xf100], [R16.64], P1 ;  /* 0x0f10000010077fae */ /* 0x0003e20008941d46 */
[----:B------:R-:W-:-:S13]  /*4e10*/  ISETP.NE.U32.AND P1, PT, R146, RZ, PT ;  /* 0x000000ff9200720c */ /* 0x000fda0003f25070 */
[----:B------:R1:W-:Y:S02]  /*4e20*/  LDGSTS.E.BYPASS.LTC128B.128.ZFILL [R7+0x11100], [R14.64], P1 ;  /* 0x111000000e077fae */ /* 0x0003e40008941d46 */
.L_x_768:
[----:B------:R-:W-:Y:S01]  /*4e30*/  IADD3 R150, -R203, R150, RZ ;  /* 0x00000096cb967210 */ /* 0x000fe20007ffe1ff */
[----:B------:R-:W0:Y:S03]  /*4e40*/  LDGDEPBAR ;  /* 0x00000000000079af */ /* 0x000e260000000000 */
[----:B------:R-:W-:-:S13]  /*4e50*/  ISETP.GE.AND P1, PT, R150, 0x41, PT ;  /* 0x000000419600780c */ /* 0x000fda0003f26270 */
[----:B------:R-:W-:Y:S05]  /*4e60*/  @!P1 BRA `(.L_x_769) ;  /* 0x0000308000009947 */ /* 0x000fea0003800000 */
[----:B------:R-:W-:Y:S01]  /*4e70*/  IADD3 R5, R144, 0x3f, RZ ;  /* 0x0000003f90057810 */ /* 0x000fe20007ffe0ff */
[C---:B------:R-:W-:Y:S01]  /*4e80*/  IMAD.SHL.U32 R215, R134.reuse, 0x2, RZ ;  /* 0x0000000286d77824 */ /* 0x040fe200078e00ff */
[----:B------:R-:W-:Y:S01]  /*4e90*/  SHF.L.U64.HI R216, R134, 0x1, R147 ;  /* 0x0000000186d87819 */ /* 0x000fe20000010293 */
[----:B------:R-:W-:Y:S01]  /*4ea0*/  IMAD.MOV.U32 R134, RZ, RZ, 0x20 ;  /* 0x00000020ff867424 */ /* 0x000fe200078e00ff */
[----:B------:R-:W-:Y:S01]  /*4eb0*/  SHF.R.S32.HI R218, RZ, 0x1f, R5 ;  /* 0x0000001fffda7819 */ /* 0x000fe20000011405 */
[C---:B------:R-:W-:Y:S01]  /*4ec0*/  IMAD.SHL.U32 R205, R2.reuse, 0x2, RZ ;  /* 0x0000000202cd7824 */ /* 0x040fe200078e00ff */
[----:B------:R-:W-:Y:S01]  /*4ed0*/  SHF.L.U64.HI R214, R2, 0x1, R133 ;  /* 0x0000000102d67819 */ /* 0x000fe20000010285 */
[----:B------:R-:W-:Y:S01]  /*4ee0*/  IMAD.MOV.U32 R0, RZ, RZ, R3 ;  /* 0x000000ffff007224 */ /* 0x000fe200078e0003 */
[----:B------:R-:W-:Y:S01]  /*4ef0*/  LEA.HI R218, R218, R5, RZ, 0x6 ;  /* 0x00000005dada7211 */ /* 0x000fe200078f30ff */
[----:B------:R-:W-:Y:S01]  /*4f00*/  IMAD.MOV.U32 R133, RZ, RZ, R132 ;  /* 0x000000ffff857224 */ /* 0x000fe200078e0084 */
[----:B------:R-:W-:Y:S01]  /*4f10*/  SEL R134, R134, 0xffffffe0, !P0 ;  /* 0xffffffe086867807 */ /* 0x000fe20004000000 */
[----:B------:R-:W-:Y:S01]  /*4f20*/  IMAD.MOV.U32 R217, RZ, RZ, RZ ;  /* 0x000000ffffd97224 */ /* 0x000fe200078e00ff */
[----:B------:R-:W-:Y:S01]  /*4f30*/  LEA.HI.SX32 R218, R218, 0xfffffffe, 0x1a ;  /* 0xfffffffedada7811 */ /* 0x000fe200078fd2ff */
[----:B------:R-:W-:-:S02]  /*4f40*/  UMOV UR5, 0x1 ;  /* 0x0000000100057882 */ /* 0x000fc40000000000 */
.L_x_772:
        /* <DEDUP_REMOVED lines=18> */
[----:B-1----:R-:W-:Y:S01]  /*5070*/  IMAD.WIDE.U32 R6, R200, c[0x0][0x208], RZ ;  /* 0x00008200c8067a25 */ /* 0x002fe200078e00ff */
[----:B------:R-:W-:Y:S02]  /*5080*/  SHF.R.S32.HI R5, RZ, 0x1f, R199 ;  /* 0x0000001fff057819 */ /* 0x000fe400000114c7 */
[----:B------:R-:W-:Y:S01]  /*5090*/  SEL R4, RZ, 0x10, P5 ;  /* 0x00000010ff047807 */ /* 0x000fe20002800000 */
[----:B------:R-:W-:Y:S02]  /*50a0*/  IMAD R2, R2, c[0x0][0x208], RZ ;  /* 0x0000820002027a24 */ /* 0x000fe400078e02ff */
[----:B------:R-:W-:Y:S01]  /*50b0*/  IMAD R5, R5, c[0x0][0x218], RZ ;  /* 0x0000860005057a24 */ /* 0x000fe200078e02ff */
[----:B------:R-:W-:Y:S01]  /*50c0*/  ISETP.NE.U32.AND P2, PT, R4, RZ, PT ;  /* 0x000000ff0400720c */ /* 0x000fe20003f45070 */
[----:B------:R-:W-:Y:S02]  /*50d0*/  IMAD R2, R200, c[0x0][0x20c], R2 ;  /* 0x00008300c8027a24 */ /* 0x000fe400078e0202 */
[----:B------:R-:W-:Y:S02]  /*50e0*/  IMAD R5, R199, c[0x0][0x21c], R5 ;  /* 0x00008700c7057a24 */ /* 0x000fe400078e0205 */
[----:B------:R-:W-:Y:S04]  /*50f0*/  IMAD.IADD R7, R7, 0x1, R2 ;  /* 0x0000000107077824 */ /* 0x000fe800078e0202 */
[----:B------:R-:W-:Y:S05]  /*5100*/  IMAD.WIDE.U32 R6, R199, c[0x0][0x218], R6 ;  /* 0x00008600c7067a25 */ /* 0x000fea00078e0006 */
[----:B------:R-:W-:Y:S04]  /*5110*/  IADD3 R3, P0, R208, R6, RZ ;  /* 0x00000006d0037210 */ /* 0x000fe80007f1e0ff */
[----:B------:R-:W-:Y:S02]  /*5120*/  IADD3.X R2, R196, R7, R5, P0, !PT ;  /* 0x00000007c4027210 */ /* 0x000fe400007fe405 */
[C---:B------:R-:W-:Y:S02]  /*5130*/  LEA R14, P0, R3.reuse, c[0x0][0x1f8], 0x1 ;  /* 0x00007e00030e7a11 */ /* 0x040fe400078008ff */
[----:B------:R-:W-:Y:S02]  /*5140*/  IADD3 R5, -R4, 0x10, RZ ;  /* 0x0000001004057810 */ /* 0x000fe40007ffe1ff */
[----:B------:R-:W-:Y:S01]  /*5150*/  LEA.HI.X R10, R3, c[0x0][0x1fc], R2, 0x1, P0 ;  /* 0x00007f00030a7a11 */ /* 0x000fe200000f0c02 */
[----:B------:R-:W1:Y:S01]  /*5160*/  SHFL.IDX PT, R7, R14, 0x1, 0x181f ;  /* 0x00381f000e077f89 */ /* 0x000e6200000e0000 */
[----:B------:R-:W-:Y:S02]  /*5170*/  SEL R3, RZ, 0x10, P4 ;  /* 0x00000010ff037807 */ /* 0x000fe40002000000 */
[----:B------:R-:W-:Y:S01]  /*5180*/  LOP3.LUT R5, R5, 0xf, RZ, 0xc0, !PT ;  /* 0x0000000f05057812 */ /* 0x000fe200078ec0ff */
[----:B------:R-:W5:Y:S01]  /*5190*/  SHFL.IDX PT, R9, R10, 0x1, 0x181f ;  /* 0x00381f000a097f89 */ /* 0x000f6200000e0000 */
[----:B------:R-:W-:Y:S02]  /*51a0*/  SEL R2, RZ, 0x10, P6 ;  /* 0x00000010ff027807 */ /* 0x000fe40003000000 */
[----:B------:R-:W-:Y:S01]  /*51b0*/  IADD3 R6, -R3, 0x10, RZ ;  /* 0x0000001003067810 */ /* 0x000fe20007ffe1ff */
[----:B------:R2:W4:Y:S03]  /*51c0*/  SHFL.IDX PT, R8, R14, RZ, 0x181f ;  /* 0x00181fff0e087589 */ /* 0x00052600000e0000 */
[----:B------:R-:W-:Y:S01]  /*51d0*/  LOP3.LUT R6, R6, 0xf, RZ, 0xc0, !PT ;  /* 0x0000000f06067812 */ /* 0x000fe200078ec0ff */
[----:B------:R-:W3:Y:S01]  /*51e0*/  SHFL.IDX PT, R11, R10, RZ, 0x181f ;  /* 0x00181fff0a0b7589 */ /* 0x000ee200000e0000 */
[----:B-1----:R-:W-:Y:S02]  /*51f0*/  IADD3 R12, P1, P0, R5, R7, R212 ;  /* 0x00000007050c7210 */ /* 0x002fe4000783e0d4 */
[----:B------:R-:W-:Y:S02]  /*5200*/  IADD3 R5, -R2, 0x10, RZ ;  /* 0x0000001002057810 */ /* 0x000fe40007ffe1ff */
[----:B-----5:R-:W-:Y:S02]  /*5210*/  IADD3.X R13, RZ, R9, R213, P1, P0 ;  /* 0x00000009ff0d7210 */ /* 0x020fe40000fe04d5 */
[----:B--2---:R-:W-:Y:S02]  /*5220*/  IADD3 R14, P1, P0, R6, R7, R215 ;  /* 0x00000007060e7210 */ /* 0x004fe4000783e0d7 */
[----:B------:R-:W-:Y:S01]  /*5230*/  LOP3.LUT R6, R5, 0xf, RZ, 0xc0, !PT ;  /* 0x0000000f05067812 */ /* 0x000fe200078ec0ff */
[----:B------:R-:W-:Y:S01]  /*5240*/  IMAD R5, R217, 0x6000, R198 ;  /* 0x00006000d9057824 */ /* 0x000fe200078e02c6 */
[----:B------:R-:W-:Y:S02]  /*5250*/  IADD3.X R15, RZ, R9, R216, P1, P0 ;  /* 0x00000009ff0f7210 */ /* 0x000fe40000fe04d8 */
[----:B------:R-:W-:Y:S04]  /*5260*/  IADD3 R6, P1, P0, R6, R7, R205 ;  /* 0x0000000706067210 */ /* 0x000fe8000783e0cd */
[----:B------:R-:W-:Y:S02]  /*5270*/  IADD3.X R7, RZ, R9, R214, P1, P0 ;  /* 0x00000009ff077210 */ /* 0x000fe40000fe04d6 */
[----:B----4-:R-:W-:Y:S02]  /*5280*/  IADD3 R18, P1, R212, R8, RZ ;  /* 0x00000008d4127210 */ /* 0x010fe40007f3e0ff */
[C---:B------:R-:W-:Y:S03]  /*5290*/  IADD3 R16, P0, R8.reuse, R215, RZ ;  /* 0x000000d708107210 */ /* 0x040fe60007f1e0ff */
[----:B---3--:R-:W-:Y:S01]  /*52a0*/  IMAD.X R19, R213, 0x1, R11, P1 ;  /* 0x00000001d5137824 */ /* 0x008fe200008e060b */
        /* <DEDUP_REMOVED lines=11> */
.L_x_770:
[C---:B-1-34-:R-:W-:Y:S01]  /*5360*/  HMMA.16816.F32 R4, R136.reuse, R140, RZ ;  /* 0x0000008c8804723c */ /* 0x05afe200000018ff */
[----:B------:R-:W0:Y:S02]  /*5370*/  LDGDEPBAR ;  /* 0x00000000000079af */ /* 0x000e240000000000 */
[----:B------:R-:W-:Y:S02]  /*5380*/  ISETP.GE.AND P0, PT, R218, 0x2, PT ;  /* 0x00000002da00780c */ /* 0x000fe40003f06270 */
[C---:B------:R-:W-:Y:S02]  /*5390*/  IADD3 R191, R187.reuse, R180, RZ ;  /* 0x000000b4bbbf7210 */ /* 0x040fe40007ffe0ff */
[----:B------:R-:W-:Y:S01]  /*53a0*/  IADD3 R2, R187, R132, RZ ;  /* 0x00000084bb027210 */ /* 0x000fe20007ffe0ff */
[C---:B------:R-:W-:Y:S01]  /*53b0*/  HMMA.16816.F32 R8, R136.reuse, R142, RZ ;  /* 0x0000008e8808723c */ /* 0x040fe200000018ff */
[----:B------:R-:W-:Y:S01]  /*53c0*/  LDSM.16.M88.4 R140, [R186] ;  /* 0x00000000ba8c783b */ /* 0x000fe20000000200 */
[C---:B------:R-:W-:Y:S02]  /*53d0*/  ISETP.GE.AND P1, PT, R217.reuse, 0x1, PT ;  /* 0x00000001d900780c */ /* 0x040fe40003f26270 */
[----:B------:R-:W-:Y:S02]  /*53e0*/  IADD3 R3, R134, R180, R187 ;  /* 0x000000b486037210 */ /* 0x000fe40007ffe0bb */
[----:B------:R-:W-:Y:S02]  /*53f0*/  IADD3 R217, R217, 0x1, RZ ;  /* 0x00000001d9d97810 */ /* 0x000fe40007ffe0ff */
[C---:B------:R-:W-:Y:S01]  /*5400*/  HMMA.16816.F32 R12, R136.reuse, R144, RZ ;  /* 0x00000090880c723c */ /* 0x040fe200000018ff */
[----:B------:R-:W-:Y:S03]  /*5410*/  LDSM.16.M88.4 R176, [R191+0xe100] ;  /* 0x00e10000bfb0783b */ /* 0x000fe60000000200 */
[----:B------:R-:W-:Y:S04]  /*5420*/  SEL R217, R217, RZ, !P1 ;  /* 0x000000ffd9d97207 */ /* 0x000fe80004800000 */
        /* <DEDUP_REMOVED lines=249> */
[C---:B------:R-:W-:Y:S01]  /*63c0*/  FADD.FTZ R4, -R132.reuse, R133 ;  /* 0x0000008584047221 */ /* 0x040fe20000010100 */
        /* <DEDUP_REMOVED lines=282> */
[----:B------:R-:W-:Y:S02]  /*7570*/  F2FP.PACK_AB R100, R228, R225 ;  /* 0x000000e1e464723e */ /* 0x000fe400000000ff */
[----:B----4-:R-:W-:Y:S03]  /*7580*/  F2FP.PACK_AB R101, R224, R223 ;  /* 0x000000dfe065723e */ /* 0x010fe600000000ff */
[----:B--2---:R-:W-:Y:S01]  /*7590*/  F2FP.PACK_AB R102, R227, R226 ;  /* 0x000000e2e366723e */ /* 0x004fe200000000ff */
[----:B------:R-:W-:Y:S01]  /*75a0*/  FADD.FTZ R223, R223, R222 ;  /* 0x000000dedfdf7221 */ /* 0x000fe20000010000 */
[----:B------:R-:W-:Y:S03]  /*75b0*/  F2FP.PACK_AB R103, R230, R229 ;  /* 0x000000e5e667723e */ /* 0x000fe600000000ff */
[----:B------:R-:W-:Y:S04]  /*75c0*/  FADD.FTZ R224, R224, R223 ;  /* 0x000000dfe0e07221 */ /* 0x000fe80000010000 */
[C---:B-1----:R-:W-:Y:S03]  /*75d0*/  HMMA.16816.F32 R4, R100.reuse, R108, R4 ;  /* 0x0000006c6404723c */ /* 0x042fe60000001804 */
[----:B------:R-:W-:Y:S04]  /*75e0*/  FADD.FTZ R229, R229, R224 ;  /* 0x000000e0e5e57221 */ /* 0x000fe80000010000 */
[----:B------:R-:W-:Y:S01]  /*75f0*/  FADD.FTZ R230, R230, R229 ;  /* 0x000000e5e6e67221 */ /* 0x000fe20000010000 */
[C---:B------:R-:W-:Y:S01]  /*7600*/  HMMA.16816.F32 R8, R100.reuse, R110, R8 ;  /* 0x0000006e6408723c */ /* 0x040fe20000001808 */
[----:B------:R-:W1:Y:S03]  /*7610*/  LDSM.16.MT88.4 R108, [R135+UR4+0x3100] ;  /* 0x00310004876c783b */ /* 0x000e660008004200 */
[----:B------:R-:W-:Y:S04]  /*7620*/  FADD.FTZ R233, R233, R230 ;  /* 0x000000e6e9e97221 */ /* 0x000fe80000010000 */
[C---:B------:R-:W-:Y:S04]  /*7630*/  HMMA.16816.F32 R12, R100.reuse, R120, R12 ;  /* 0x00000078640c723c */ /* 0x040fe8000000180c */
[----:B------:R-:W-:Y:S04]  /*7640*/  FADD.FTZ R234, R234, R233 ;  /* 0x000000e9eaea7221 */ /* 0x000fe80000010000 */
[C---:B------:R-:W-:Y:S04]  /*7650*/  HMMA.16816.F32 R16, R100.reuse, R122, R16 ;  /* 0x0000007a6410723c */ /* 0x040fe80000001810 */
[----:B------:R-:W-:Y:S04]  /*7660*/  FADD.FTZ R219, R237, R234 ;  /* 0x000000eaeddb7221 */ /* 0x000fe80000010000 */
[C---:B-----5:R-:W-:Y:S04]  /*7670*/  HMMA.16816.F32 R20, R100.reuse, R112, R20 ;  /* 0x000000706414723c */ /* 0x060fe80000001814 */
[----:B------:R-:W-:Y:S04]  /*7680*/  FADD.FTZ R219, R238, R219 ;  /* 0x000000dbeedb7221 */ /* 0x000fe80000010000 */
        /* <DEDUP_REMOVED lines=53> */
[C---:B--2---:R-:W-:Y:S04]  /*79e0*/  HMMA.16816.F32 R92, R136.reuse, R140, R92 ;  /* 0x0000008c885c723c */ /* 0x044fe8000000185c */
[----:B------:R-:W-:Y:S04]  /*79f0*/  FADD.FTZ R0, R226, R33 ;  /* 0x00000021e2007221 */ /* 0x000fe80000010000 */
[----:B------:R-:W-:Y:S01]  /*7a00*/  FADD.FTZ R0, R227, R0 ;  /* 0x00000000e3007221 */ /* 0x000fe20000010000 */
[----:B------:R-:W-:Y:S03]  /*7a10*/  HMMA.16816.F32 R96, R136, R142, R96 ;  /* 0x0000008e8860723c */ /* 0x000fe60000001860 */
[----:B------:R-:W-:Y:S04]  /*7a20*/  FADD.FTZ R231, R231, R0 ;  /* 0x00000000e7e77221 */ /* 0x000fe80000010000 */
[----:B------:R-:W-:Y:S05]  /*7a30*/  FADD.FTZ R232, R232, R231 ;  /* 0x000000e7e8e87221 */ /* 0x000fea0000010000 */
[----:B------:R-:W-:Y:S04]  /*7a40*/  FADD.FTZ R221, R235, R232 ;  /* 0x000000e8ebdd7221 */ /* 0x000fe80000010000 */
[----:B------:R-:W-:Y:S01]  /*7a50*/  FADD.FTZ R221, R236, R221 ;  /* 0x000000ddecdd7221 */ /* 0x000fe20000010000 */
[----:B------:R-:W-:-:S05]  /*7a60*/  @!P0 BRA `(.L_x_771) ;  /* 0x000003f000008947 */ /* 0x000fca0003800000 */
[----:B------:R-:W-:Y:S01]  /*7a70*/  ISETP.NE.AND P2, PT, R194, 0x1, PT ;  /* 0x00000001c200780c */ /* 0x000fe20003f45270 */
[----:B------:R-:W-:Y:S01]  /*7a80*/  IMAD R5, R218, 0x40, R203 ;  /* 0x00000040da057824 */ /* 0x000fe200078e02cb */
[----:B------:R-:W-:Y:S01]  /*7a90*/  SEL R4, RZ, 0x10, P5 ;  /* 0x00000010ff047807 */ /* 0x000fe20002800000 */
[----:B------:R-:W-:Y:S03]  /*7aa0*/  IMAD.MOV.U32 R199, RZ, RZ, RZ ;  /* 0x000000ffffc77224 */ /* 0x000fe600078e00ff */
[----:B------:R-:W-:Y:S05]  /*7ab0*/  IADD3 R200, R5, -0x80, R202 ;  /* 0xffffff8005c87810 */ /* 0x000fea0007ffe0ca */
[----:B------:R-:W-:Y:S02]  /*7ac0*/  IMAD.MOV.U32 R0, RZ, RZ, R200 ;  /* 0x000000ffff007224 */ /* 0x000fe400078e00c8 */
[----:B------:R-:W-:Y:S05]  /*7ad0*/  @P2 IMAD.HI.U32 R2, R200, c[0x0][0x2bc], RZ ;  /* 0x0000af00c8022a27 */ /* 0x000fea00078e00ff */
[----:B------:R-:W-:Y:S02]  /*7ae0*/  @P2 SHF.R.U32.HI R0, RZ, c[0x0][0x2c0], R2 ;  /* 0x0000b000ff002a19 */ /* 0x000fe40000011602 */
[----:B------:R-:W-:Y:S02]  /*7af0*/  ISETP.NE.U32.AND P2, PT, R4, RZ, PT ;  /* 0x000000ff0400720c */ /* 0x000fe40003f45070 */
[C---:B------:R-:W-:Y:S04]  /*7b00*/  @!P3 IADD3 R5, P0, R0.reuse, R206, RZ ;  /* 0x000000ce0005b210 */ /* 0x040fe80007f1e0ff */
[----:B------:R-:W-:Y:S02]  /*7b10*/  @!P3 LEA.HI.X.SX32 R2, R0, R193, 0x1, P0 ;  /* 0x000000c10002b211 */ /* 0x000fe400000f0eff */
[C---:B------:R-:W-:Y:S04]  /*7b20*/  @!P3 LEA R8, P0, R5.reuse, c[0x0][0x2a0], 0x2 ;  /* 0x0000a8000508ba11 */ /* 0x040fe800078010ff */
[----:B------:R-:W-:Y:S01]  /*7b30*/  @!P3 LEA.HI.X R9, R5, c[0x0][0x2a4], R2, 0x2, P0 ;  /* 0x0000a9000509ba11 */ /* 0x000fe200000f1402 */
[----:B------:R-:W-:Y:S01]  /*7b40*/  IMAD.MOV R5, RZ, RZ, -R0 ;  /* 0x000000ffff057224 */ /* 0x000fe200078e0a00 */
[----:B------:R-:W-:Y:S03]  /*7b50*/  SEL R2, RZ, 0x10, P4 ;  /* 0x00000010ff027807 */ /* 0x000fe60002000000 */
[----:B------:R-:W2:Y:S01]  /*7b60*/  @!P3 LDG.E R199, [R8.64] ;  /* 0x0000000608c7b981 */ /* 0x000ea2000c1e1900 */
[----:B------:R-:W-:Y:S04]  /*7b70*/  IMAD R200, R5, c[0x0][0x2b8], R200 ;  /* 0x0000ae0005c87a24 */ /* 0x000fe800078e02c8 */
[----:B------:R-:W-:Y:S01]  /*7b80*/  IMAD.WIDE.U32 R6, R200, c[0x0][0x1e0], RZ ;  /* 0x00007800c8067a25 */ /* 0x000fe200078e00ff */
[----:B------:R-:W-:Y:S05]  /*7b90*/  SHF.R.S32.HI R0, RZ, 0x1f, R200 ;  /* 0x0000001fff007819 */ /* 0x000fea00000114c8 */
[----:B------:R-:W-:Y:S04]  /*7ba0*/  IMAD R0, R0, c[0x0][0x1e0], RZ ;  /* 0x0000780000007a24 */ /* 0x000fe800078e02ff */
[----:B------:R-:W-:Y:S04]  /*7bb0*/  IMAD R0, R200, c[0x0][0x1e4], R0 ;  /* 0x00007900c8007a24 */ /* 0x000fe800078e0200 */
[----:B------:R-:W-:Y:S01]  /*7bc0*/  IMAD.IADD R7, R7, 0x1, R0 ;  /* 0x0000000107077824 */ /* 0x000fe200078e0200 */
[----:B--2---:R-:W-:Y:S03]  /*7bd0*/  SHF.R.S32.HI R0, RZ, 0x1f, R199 ;  /* 0x0000001fff007819 */ /* 0x004fe600000114c7 */
[C---:B------:R-:W-:Y:S04]  /*7be0*/  IMAD.WIDE.U32 R6, R199.reuse, c[0x0][0x1f0], R6 ;  /* 0x00007c00c7067a25 */ /* 0x040fe800078e0006 */
[----:B------:R-:W-:Y:S01]  /*7bf0*/  IMAD R0, R0, c[0x0][0x1f0], RZ ;  /* 0x00007c0000007a24 */ /* 0x000fe200078e02ff */
[----:B------:R-:W-:Y:S02]  /*7c00*/  IADD3 R5, P0, R210, R6, RZ ;  /* 0x00000006d2057210 */ /* 0x000fe40007f1e0ff */
[----:B------:R-:W-:Y:S01]  /*7c10*/  IADD3 R6, -R2, 0x10, RZ ;  /* 0x0000001002067810 */ /* 0x000fe20007ffe1ff */
[----:B------:R-:W-:Y:S03]  /*7c20*/  IMAD R0, R199, c[0x0][0x1f4], R0 ;  /* 0x00007d00c7007a24 */ /* 0x000fe600078e0200 */
[----:B------:R-:W-:Y:S02]  /*7c30*/  LOP3.LUT R6, R6, 0xf, RZ, 0xc0, !PT ;  /* 0x0000000f06067812 */ /* 0x000fe400078ec0ff */
[----:B------:R-:W-:Y:S02]  /*7c40*/  IADD3.X R0, R195, R7, R0, P0, !PT ;  /* 0x00000007c3007210 */ /* 0x000fe400007fe400 */
[C---:B------:R-:W-:Y:S04]  /*7c50*/  LEA R14, P0, R5.reuse, c[0x0][0x1c8], 0x1 ;  /* 0x00007200050e7a11 */ /* 0x040fe800078008ff */
[----:B------:R-:W-:Y:S01]  /*7c60*/  LEA.HI.X R10, R5, c[0x0][0x1cc], R0, 0x1, P0 ;  /* 0x00007300050a7a11 */ /* 0x000fe200000f0c00 */
[----:B------:R-:W1:Y:S01]  /*7c70*/  SHFL.IDX PT, R7, R14, 0x1, 0x181f ;  /* 0x00381f000e077f89 */ /* 0x000e6200000e0000 */
[----:B------:R-:W-:Y:S02]  /*7c80*/  SEL R0, RZ, 0x10, P6 ;  /* 0x00000010ff007807 */ /* 0x000fe40003000000 */
[----:B------:R-:W-:Y:S01]  /*7c90*/  IADD3 R5, -R4, 0x10, RZ ;  /* 0x0000001004057810 */ /* 0x000fe20007ffe1ff */
[----:B------:R-:W2:Y:S03]  /*7ca0*/  SHFL.IDX PT, R9, R10, 0x1, 0x181f ;  /* 0x00381f000a097f89 */ /* 0x000ea600000e0000 */
[----:B------:R-:W-:Y:S01]  /*7cb0*/  LOP3.LUT R5, R5, 0xf, RZ, 0xc0, !PT ;  /* 0x0000000f05057812 */ /* 0x000fe200078ec0ff */
[----:B------:R3:W4:Y:S04]  /*7cc0*/  SHFL.IDX PT, R8, R14, RZ, 0x181f ;  /* 0x00181fff0e087589 */ /* 0x00072800000e0000 */
[----:B------:R-:W5:Y:S01]  /*7cd0*/  SHFL.IDX PT, R11, R10, RZ, 0x181f ;  /* 0x00181fff0a0b7589 */ /* 0x000f6200000e0000 */
[----:B-1----:R-:W-:Y:S02]  /*7ce0*/  IADD3 R12, P1, P0, R5, R7, R212 ;  /* 0x00000007050c7210 */ /* 0x002fe4000783e0d4 */
[----:B------:R-:W-:Y:S02]  /*7cf0*/  IADD3 R5, -R0, 0x10, RZ ;  /* 0x0000001000057810 */ /* 0x000fe40007ffe1ff */
[----:B--2---:R-:W-:Y:S02]  /*7d00*/  IADD3.X R13, RZ, R9, R213, P1, P0 ;  /* 0x00000009ff0d7210 */ /* 0x004fe40000fe04d5 */
[----:B---3--:R-:W-:Y:S02]  /*7d10*/  IADD3 R14, P1, P0, R6, R7, R215 ;  /* 0x00000007060e7210 */ /* 0x008fe4000783e0d7 */
[----:B------:R-:W-:Y:S01]  /*7d20*/  LOP3.LUT R6, R5, 0xf, RZ, 0xc0, !PT ;  /* 0x0000000f05067812 */ /* 0x000fe200078ec0ff */
[----:B------:R-:W-:Y:S01]  /*7d30*/  IMAD R5, R217, 0x3000, R201 ;  /* 0x00003000d9057824 */ /* 0x000fe200078e02c9 */
[----:B------:R-:W-:Y:S02]  /*7d40*/  IADD3.X R15, RZ, R9, R216, P1, P0 ;  /* 0x00000009ff0f7210 */ /* 0x000fe40000fe04d8 */
[----:B------:R-:W-:Y:S01]  /*7d50*/  IADD3 R16, P1, P0, R6, R7, R205 ;  /* 0x0000000706107210 */ /* 0x000fe2000783e0cd */
[----:B------:R-:W-:Y:S03]  /*7d60*/  IMAD.SHL.U32 R7, R5, 0x2, RZ ;  /* 0x0000000205077824 */ /* 0x000fe600078e00ff */
[----:B------:R-:W-:Y:S02]  /*7d70*/  IADD3.X R17, RZ, R9, R214, P1, P0 ;  /* 0x00000009ff117210 */ /* 0x000fe40000fe04d6 */
[----:B----4-:R-:W-:Y:S02]  /*7d80*/  IADD3 R20, P1, R212, R8, RZ ;  /* 0x00000008d4147210 */ /* 0x010fe40007f3e0ff */
[----:B------:R-:W-:Y:S03]  /*7d90*/  IADD3 R18, P0, R8, R215, RZ ;  /* 0x000000d708127210 */ /* 0x000fe60007f1e0ff */
[----:B-----5:R-:W-:Y:S01]  /*7da0*/  IMAD.X R21, R213, 0x1, R11, P1 ;  /* 0x00000001d5157824 */ /* 0x020fe200008e060b */
        /* <DEDUP_REMOVED lines=11> */
.L_x_771:
        /* <DEDUP_REMOVED lines=9> */
.L_x_769:
[----:B------:R-:W2:Y:S01]  /*7ef0*/  SHFL.BFLY PT, R0, R219, 0x2, 0x1f ;  /* 0x0c401f00db007f89 */ /* 0x000ea200000e0000 */
[----:B------:R-:W-:-:S02]  /*7f00*/  MOV R2, RZ ;  /* 0x000000ff00027202 */ /* 0x000fc40000000f00 */
[----:B------:R-:W-:Y:S01]  /*7f10*/  MOV R4, RZ ;  /* 0x000000ff00047202 */ /* 0x000fe20000000f00 */
[----:B------:R-:W3:Y:S01]  /*7f20*/  SHFL.BFLY PT, R6, R221, 0x2, 0x1f ;  /* 0x0c401f00dd067f89 */ /* 0x000ee200000e0000 */
[----:B------:R-:W-:Y:S01]  /*7f30*/  PLOP3.LUT P2, PT, PT, PT, PT, 0x8, 0x0 ;  /* 0x000000000000781c */ /* 0x000fe20003f4e170 */
[----:B-12---:R-:W-:Y:S02]  /*7f40*/  FADD.FTZ R7, R0, R219 ;  /* 0x000000db00077221 */ /* 0x006fe40000010000 */
[----:B---3--:R-:W-:-:S03]  /*7f50*/  FADD.FTZ R6, R6, R221 ;  /* 0x000000dd06067221 */ /* 0x008fc60000010000 */
        /* <DEDUP_REMOVED lines=8> */
[----:B------:R-:W-:Y:S02]  /*7fe0*/  @P0 MOV R9, 0x3f317218 ;  /* 0x3f31721800090802 */ /* 0x000fe40000000f00 */
[----:B------:R-:W-:-:S05]  /*7ff0*/  @P1 MOV R6, 0x3f317218 ;  /* 0x3f31721800061802 */ /* 0x000fca0000000f00 */
[----:B------:R-:W2:Y:S01]  /*8000*/  @P1 MUFU.RCP R4, R5 ;  /* 0x0000000500041308 */ /* 0x000ea20000001000 */
[----:B------:R-:W-:-:S07]  /*8010*/  @P1 FMUL.FTZ R6, R6, c[0x0][0x2d0] ;  /* 0x0000b40006061a20 */ /* 0x000fce0000410000 */
[----:B------:R-:W3:Y:S01]  /*8020*/  @P0 MUFU.LG2 R0, R0 ;  /* 0x0000000000000308 */ /* 0x000ee20000000c00 */
[C---:B-1----:R-:W-:Y:S02]  /*8030*/  FMUL.FTZ R130, R2.reuse, R130 ;  /* 0x0000008202827220 */ /* 0x042fe40000410000 */
[C---:B------:R-:W-:Y:S02]  /*8040*/  FMUL.FTZ R131, R2.reuse, R131 ;  /* 0x0000008302837220 */ /* 0x040fe40000410000 */
[C---:B------:R-:W-:Y:S02]  /*8050*/  FMUL.FTZ R126, R2.reuse, R126 ;  /* 0x0000007e027e7220 */ /* 0x040fe40000410000 */
[----:B------:R-:W-:Y:S01]  /*8060*/  FMUL.FTZ R127, R2, R127 ;  /* 0x0000007f027f7220 */ /* 0x000fe20000410000 */
[----:B------:R-:W1:Y:S01]  /*8070*/  @P1 MUFU.LG2 R5, R5 ;  /* 0x0000000500051308 */ /* 0x000e620000000c00 */
[C---:B--2---:R-:W-:Y:S02]  /*8080*/  FMUL.FTZ R128, R4.reuse, R128 ;  /* 0x0000008004807220 */ /* 0x044fe40000410000 */
[----:B------:R-:W-:-:S02]  /*8090*/  FMUL.FTZ R129, R4, R129 ;  /* 0x0000008104817220 */ /* 0x000fc40000410000 */
[C---:B------:R-:W-:Y:S02]  /*80a0*/  FMUL.FTZ R124, R4.reuse, R124 ;  /* 0x0000007c047c7220 */ /* 0x040fe40000410000 */
[----:B------:R-:W-:Y:S02]  /*80b0*/  FMUL.FTZ R125, R4, R125 ;  /* 0x0000007d047d7220 */ /* 0x000fe40000410000 */
[----:B---3--:R-:W-:Y:S02]  /*80c0*/  @P0 FMUL.FTZ R8, R0, 0.69314718246459960938 ;  /* 0x3f31721800080820 */ /* 0x008fe40000410000 */
[----:B------:R-:W-:Y:S02]  /*80d0*/  @P0 FMUL.FTZ R0, R9, c[0x0][0x2d0] ;  /* 0x0000b40009000a20 */ /* 0x000fe40000410000 */
        /* <DEDUP_REMOVED lines=44> */
[----:B------:R-:W-:Y:S01]  /*83a0*/  FMUL.FTZ R97, R4, R97 ;  /* 0x0000006104617220 */ /* 0x000fe20000410000 */
[----:B------:R-:W-:Y:S01]  /*83b0*/  MOV R4, 0xff800000 ;  /* 0xff80000000047802 */ /* 0x000fe20000000f00 */
        /* <DEDUP_REMOVED lines=43> */
[----:B------:R-:W-:Y:S02]  /*8670*/  FMUL.FTZ R99, R2, R99 ;  /* 0x0000006302637220 */ /* 0x000fe40000410000 */
[----:B------:R-:W-:Y:S02]  /*8680*/  @P1 FFMA.FTZ R4, R6, R132, R5 ;  /* 0x0000008406041223 */ /* 0x000fe40000010005 */
[----:B------:R-:W-:Y:S02]  /*8690*/  @P0 FFMA.FTZ R7, R0, R3, R8 ;  /* 0x0000000300070223 */ /* 0x000fe40000010008 */
.L_x_759:
[----:B------:R-:W-:Y:S01]  /*86a0*/  SHF.R.S32.HI R0, RZ, 0x1f, R197 ;  /* 0x0000001fff007819 */ /* 0x000fe200000114c5 */
[----:B------:R-:W-:Y:S05]  /*86b0*/  @P2 BRA `(.L_x_773) ;  /* 0x0000168000002947 */ /* 0x000fea0003800000 */
[----:B------:R-:W2:Y:S01]  /*86c0*/  S2R R2, SR_TID.X ;  /* 0x0000000000027919 */ /* 0x000ea20000002100 */
[----:B------:R-:W-:-:S02]  /*86d0*/  F2FP.PACK_AB R128, R129, R128 ;  /* 0x000000808180723e */ /* 0x000fc400000000ff */
[----:B------:R-:W-:Y:S01]  /*86e0*/  F2FP.PACK_AB R130, R131, R130 ;  /* 0x000000828382723e */ /* 0x000fe200000000ff */
[----:B------:R-:W-:Y:S01]  /*86f0*/  BAR.SYNC.DEFER_BLOCKING 0x1, 0x100 ;  /* 0x0044000000007b1d */ /* 0x000fe20000010000 */
        /* <DEDUP_REMOVED lines=10> */
[----:B--2---:R-:W-:-:S02]  /*87a0*/  SHF.R.S32.HI R3, RZ, 0x1f, R2 ;  /* 0x0000001fff037819 */ /* 0x004fc40000011402 */
[----:B------:R-:W-:Y:S02]  /*87b0*/  F2FP.PACK_AB R104, R105, R104 ;  /* 0x000000686968723e */ /* 0x000fe400000000ff */
[----:B------:R-:W-:Y:S02]  /*87c0*/  LEA.HI R5, R3, R2, RZ, 0x2 ;  /* 0x0000000203057211 */ /* 0x000fe400078f10ff */
[----:B------:R-:W-:Y:S02]  /*87d0*/  F2FP.PACK_AB R106, R107, R106 ;  /* 0x0000006a6b6a723e */ /* 0x000fe400000000ff */
[--C-:B------:R-:W-:Y:S02]  /*87e0*/  SHF.R.S32.HI R9, RZ, 0x2, R5.reuse ;  /* 0x00000002ff097819 */ /* 0x100fe40000011405 */
[----:B------:R-:W-:Y:S02]  /*87f0*/  SHF.R.S32.HI R6, RZ, 0x1f, R5 ;  /* 0x0000001fff067819 */ /* 0x000fe40000011405 */
[----:B------:R-:W-:-:S02]  /*8800*/  LOP3.LUT R5, R5, 0xfffffffc, RZ, 0xc0, !PT ;  /* 0xfffffffc05057812 */ /* 0x000fc400078ec0ff */
[----:B------:R-:W-:Y:S02]  /*8810*/  LEA.HI R6, R6, R9, RZ, 0x3 ;  /* 0x0000000906067211 */ /* 0x000fe400078f18ff */
[----:B------:R-:W-:Y:S01]  /*8820*/  F2FP.PACK_AB R100, R101, R100 ;  /* 0x000000646564723e */ /* 0x000fe200000000ff */
[----:B------:R-:W-:Y:S01]  /*8830*/  IMAD.IADD R5, R2, 0x1, -R5 ;  /* 0x0000000102057824 */ /* 0x000fe200078e0a05 */
[----:B------:R-:W-:Y:S02]  /*8840*/  LOP3.LUT R6, R6, 0xfffffff8, RZ, 0xc0, !PT ;  /* 0xfffffff806067812 */ /* 0x000fe400078ec0ff */
[----:B------:R-:W-:Y:S02]  /*8850*/  F2FP.PACK_AB R102, R103, R102 ;  /* 0x000000666766723e */ /* 0x000fe400000000ff */
[----:B------:R-:W-:Y:S01]  /*8860*/  F2FP.PACK_AB R36, R37, R36 ;  /* 0x000000242524723e */ /* 0x000fe200000000ff */
[----:B------:R-:W-:Y:S01]  /*8870*/  IMAD.IADD R9, R9, 0x1, -R6 ;  /* 0x0000000109097824 */ /* 0x000fe200078e0a06 */
[----:B------:R-:W-:-:S02]  /*8880*/  LEA.HI R6, R3, R2, RZ, 0x5 ;  /* 0x0000000203067211 */ /* 0x000fc400078f28ff */
[----:B------:R-:W-:Y:S01]  /*8890*/  F2FP.PACK_AB R38, R39, R38 ;  /* 0x000000262726723e */ /* 0x000fe200000000ff */
[C---:B------:R-:W-:Y:S01]  /*88a0*/  IMAD.SHL.U32 R10, R9.reuse, 0x40, RZ ;  /* 0x00000040090a7824 */ /* 0x040fe200078e00ff */
[----:B------:R-:W-:Y:S02]  /*88b0*/  SHF.R.S32.HI R8, RZ, 0x5, R6 ;  /* 0x00000005ff087819 */ /* 0x000fe40000011406 */
[----:B------:R-:W-:Y:S02]  /*88c0*/  LOP3.LUT R12, R9, 0x1, RZ, 0xc0, !PT ;  /* 0x00000001090c7812 */ /* 0x000fe400078ec0ff */
[----:B------:R-:W-:Y:S01]  /*88d0*/  LOP3.LUT R10, R10, 0x1c0, RZ, 0xc0, !PT ;  /* 0x000001c00a0a7812 */ /* 0x000fe200078ec0ff */
[----:B------:R-:W-:Y:S01]  /*88e0*/  IMAD R11, R8, 0x200, R5 ;  /* 0x00000200080b7824 */ /* 0x000fe200078e0205 */
[----:B------:R-:W-:Y:S02]  /*88f0*/  ISETP.NE.U32.AND P0, PT, R12, 0x1, PT ;  /* 0x000000010c00780c */ /* 0x000fe40003f05070 */
[----:B------:R-:W-:-:S02]  /*8900*/  LEA.HI R10, R10, R10, RZ, 0x1d ;  /* 0x0000000a0a0a7211 */ /* 0x000fc400078fe8ff */
[----:B------:R-:W-:Y:S01]  /*8910*/  R2P PR, R9, 0x6 ;  /* 0x0000000609007804 */ /* 0x000fe20000000000 */
[----:B------:R-:W-:Y:S01]  /*8920*/  IMAD.MOV.U32 R9, RZ, RZ, 0x20 ;  /* 0x00000020ff097424 */ /* 0x000fe200078e00ff */
[----:B------:R-:W-:Y:S01]  /*8930*/  F2FP.PACK_AB R40, R41, R40 ;  /* 0x000000282928723e */ /* 0x000fe200000000ff */
[----:B------:R-:W-:Y:S01]  /*8940*/  IMAD.U32 R10, R11, 0x2, R10 ;  /* 0x000000020b0a7824 */ /* 0x000fe200078e000a */
[----:B------:R-:W-:Y:S02]  /*8950*/  F2FP.PACK_AB R42, R43, R42 ;  /* 0x0000002a2b2a723e */ /* 0x000fe400000000ff */
[----:B------:R-:W-:Y:S01]  /*8960*/  F2FP.PACK_AB R44, R45, R44 ;  /* 0x0000002c2d2c723e */ /* 0x000fe200000000ff */
[----:B------:R-:W-:Y:S01]  /*8970*/  IMAD.SHL.U32 R11, R10, 0x2, RZ ;  /* 0x000000020a0b7824 */ /* 0x000fe200078e00ff */
[----:B------:R-:W-:Y:S02]  /*8980*/  F2FP.PACK_AB R46, R47, R46 ;  /* 0x0000002e2f2e723e */ /* 0x000fe400000000ff */
[----:B------:R-:W-:-:S02]  /*8990*/  F2FP.PACK_AB R48, R49, R48 ;  /* 0x000000303130723e */ /* 0x000fc400000000ff */
[C---:B------:R-:W-:Y:S01]  /*89a0*/  IADD3 R10, R11.reuse, 0x80, RZ ;  /* 0x000000800b0a7810 */ /* 0x040fe20007ffe0ff */
[----:B------:R-:W-:Y:S01]  /*89b0*/  STS [R11+0x80], R128 ;  /* 0x000080800b007388 */ /* 0x000fe20000000800 */
[----:B------:R-:W-:Y:S02]  /*89c0*/  IADD3 R13, R11, 0x70, RZ ;  /* 0x000000700b0d7810 */ /* 0x000fe40007ffe0ff */
[----:B------:R-:W-:Y:S01]  /*89d0*/  @P0 IADD3 R13, R10, 0x10, RZ ;  /* 0x000000100a0d0810 */ /* 0x000fe20007ffe0ff */
[----:B------:R-:W-:Y:S01]  /*89e0*/  STS [R11+0x480], R130 ;  /* 0x000480820b007388 */ /* 0x000fe20000000800 */
[----:B------:R-:W-:Y:S01]  /*89f0*/  SEL R10, R9, 0xffffffe0, !P1 ;  /* 0xffffffe0090a7807 */ /* 0x000fe20004800000 */
[----:B------:R-:W-:Y:S01]  /*8a00*/  IMAD.MOV.U32 R9, RZ, RZ, 0x40 ;  /* 0x00000040ff097424 */ /* 0x000fe200078e00ff */
[----:B------:R-:W-:Y:S01]  /*8a10*/  F2FP.PACK_AB R50, R51, R50 ;  /* 0x000000323332723e */ /* 0x000fe200000000ff */
[----:B------:R-:W-:Y:S01]  /*8a20*/  STS [R13], R124 ;  /* 0x0000007c0d007388 */ /* 0x000fe20000000800 */
[----:B------:R-:W-:Y:S01]  /*8a30*/  F2FP.PACK_AB R52, R53, R52 ;  /* 0x000000343534723e */ /* 0x000fe200000000ff */
[----:B------:R-:W-:Y:S01]  /*8a40*/  IMAD.IADD R15, R11, 0x1, R10 ;  /* 0x000000010b0f7824 */ /* 0x000fe200078e020a */
[----:B------:R-:W-:Y:S01]  /*8a50*/  SEL R12, R9, 0xffffffc0, !P2 ;  /* 0xffffffc0090c7807 */ /* 0x000fe20005000000 */
[----:B------:R-:W-:Y:S01]  /*8a60*/  IMAD.IADD R9, R10, 0x1, R13 ;  /* 0x000000010a097824 */ /* 0x000fe200078e020d */
[----:B------:R-:W-:Y:S01]  /*8a70*/  STS [R13+0x400], R126 ;  /* 0x0004007e0d007388 */ /* 0x000fe20000000800 */
[----:B------:R-:W-:-:S02]  /*8a80*/  F2FP.PACK_AB R54, R55, R54 ;  /* 0x000000363736723e */ /* 0x000fc400000000ff */
[--C-:B------:R-:W-:Y:S01]  /*8a90*/  IMAD.IADD R17, R11, 0x1, R12.reuse ;  /* 0x000000010b117824 */ /* 0x100fe200078e020c */
[----:B------:R-:W-:Y:S01]  /*8aa0*/  STS [R15+0x80], R120 ;  /* 0x000080780f007388 */ /* 0x000fe20000000800 */
[C---:B------:R-:W-:Y:S01]  /*8ab0*/  IMAD.IADD R19, R12.reuse, 0x1, R13 ;  /* 0x000000010c137824 */ /* 0x040fe200078e020d */
[----:B------:R-:W-:Y:S01]  /*8ac0*/  F2FP.PACK_AB R56, R57, R56 ;  /* 0x000000383938723e */ /* 0x000fe200000000ff */
[----:B------:R-:W-:Y:S01]  /*8ad0*/  IMAD.IADD R21, R12, 0x1, R15 ;  /* 0x000000010c157824 */ /* 0x000fe200078e020f */
[----:B------:R-:W-:Y:S01]  /*8ae0*/  STS [R15+0x480], R122 ;  /* 0x0004807a0f007388 */ /* 0x000fe20000000800 */
[----:B------:R-:W-:Y:S01]  /*8af0*/  IMAD.IADD R23, R9, 0x1, R12 ;  /* 0x0000000109177824 */ /* 0x000fe200078e020c */
[----:B------:R-:W-:Y:S02]  /*8b00*/  F2FP.PACK_AB R58, R59, R58 ;  /* 0x0000003a3b3a723e */ /* 0x000fe400000000ff */
        /* <DEDUP_REMOVED lines=31> */
[----:B------:R-:W-:Y:S02]  /*8d00*/  ISETP.NE.U32.AND P1, PT, RZ, c[0x0][0x508], PT ;  /* 0x00014200ff007a0c */ /* 0x000fe40003f25070 */
[----:B------:R-:W-:Y:S01]  /*8d10*/  ISETP.NE.U32.AND P0, PT, RZ, c[0x0][0x500], PT ;  /* 0x00014000ff007a0c */ /* 0x000fe20003f05070 */
[----:B------:R-:W-:Y:S01]  /*8d20*/  STS [R11+0x4480], R38 ;  /* 0x004480260b007388 */ /* 0x000fe20000000800 */
[----:B------:R-:W-:Y:S02]  /*8d30*/  ISETP.NE.AND.EX P1, PT, RZ, c[0x0][0x50c], PT, P1 ;  /* 0x00014300ff007a0c */ /* 0x000fe40003f25310 */
[----:B------:R-:W-:Y:S01]  /*8d40*/  ISETP.NE.AND.EX P0, PT, RZ, c[0x0][0x504], PT, P0 ;  /* 0x00014100ff007a0c */ /* 0x000fe20003f05300 */
        /* <DEDUP_REMOVED lines=18> */
[----:B------:R-:W-:Y:S04]  /*8e70*/  STS [R15+0x8080], R76 ;  /* 0x0080804c0f007388 */ /* 0x000fe80000000800 */
[----:B------:R-:W-:Y:S04]  /*8e80*/  STS [R15+0x8480], R78 ;  /* 0x0084804e0f007388 */ /* 0x000fe80000000800 */
[----:B------:R-:W-:Y:S04]  /*8e90*/  STS [R9+0x8000], R80 ;  /* 0x0080005009007388 */ /* 0x000fe80000000800 */
[----:B------:R4:W-:Y:S01]  /*8ea0*/  STS [R9+0x8400], R82 ;  /* 0x0084005209007388 */ /* 0x0009e20000000800 */
[----:B--2---:R-:W-:-:S03]  /*8eb0*/  IMAD.MOV.U32 R11, RZ, RZ, 0x4 ;  /* 0x00000004ff0b7424 */ /* 0x004fc600078e00ff */
[----:B------:R-:W-:Y:S04]  /*8ec0*/  STS [R17+0x8080], R84 ;  /* 0x0080805411007388 */ /* 0x000fe80000000800 */
[----:B------:R2:W-:Y:S01]  /*8ed0*/  STS [R17+0x8480], R86 ;  /* 0x0084805611007388 */ /* 0x0005e20000000800 */
[----:B---3--:R-:W-:-:S03]  /*8ee0*/  IMAD.WIDE R12, R204, R11, c[0x0][0x500] ;  /* 0x00014000cc0c7625 */ /* 0x008fc600078e020b */
[----:B------:R3:W-:Y:S04]  /*8ef0*/  STS [R19+0x8000], R88 ;  /* 0x0080005813007388 */ /* 0x0007e80000000800 */
[----:B------:R3:W-:Y:S04]  /*8f00*/  STS [R19+0x8400], R90 ;  /* 0x0084005a13007388 */ /* 0x0007e80000000800 */
[----:B------:R3:W-:Y:S04]  /*8f10*/  STS [R21+0x8080], R92 ;  /* 0x0080805c15007388 */ /* 0x0007e80000000800 */
[----:B------:R3:W-:Y:S04]  /*8f20*/  STS [R21+0x8480], R94 ;  /* 0x0084805e15007388 */ /* 0x0007e80000000800 */
[----:B------:R3:W-:Y:S04]  /*8f30*/  STS [R23+0x8000], R96 ;  /* 0x0080006017007388 */ /* 0x0007e80000000800 */
[----:B------:R3:W-:Y:S04]  /*8f40*/  STS [R23+0x8400], R98 ;  /* 0x0084006217007388 */ /* 0x0007e80000000800 */
[----:B------:R-:W-:Y:S01]  /*8f50*/  BAR.SYNC.DEFER_BLOCKING 0x1, 0x100 ;  /* 0x0044000000007b1d */ /* 0x000fe20000010000 */
[----:B----4-:R-:W-:-:S02]  /*8f60*/  IMAD.MOV.U32 R9, RZ, RZ, c[0x0][0x388] ;  /* 0x0000e200ff097624 */ /* 0x010fc400078e00ff */
[----:B------:R-:W-:-:S03]  /*8f70*/  @P1 IMAD.WIDE R10, R204, R11, c[0x0][0x508] ;  /* 0x00014200cc0a1625 */ /* 0x000fc600078e020b */
[----:B--2---:R-:W2:Y:S04]  /*8f80*/  @P0 LDG.E R17, [R12.64] ;  /* 0x000000060c110981 */ /* 0x004ea8000c1e1900 */
[----:B------:R3:W5:Y:S01]  /*8f90*/  @P1 LDG.E R9, [R10.64] ;  /* 0x000000060a091981 */ /* 0x000762000c1e1900 */
[----:B------:R-:W-:Y:S02]  /*8fa0*/  CS2R R14, SRZ ;  /* 0x00000000000e7805 */ /* 0x000fe4000001ff00 */
[--C-:B--2---:R-:W-:Y:S01]  /*8fb0*/  @P0 SHF.R.S32.HI R15, RZ, 0x1f, R17.reuse ;  /* 0x0000001fff0f0819 */ /* 0x104fe20000011411 */
[----:B------:R-:W-:Y:S01]  /*8fc0*/  @P0 IMAD.MOV.U32 R14, RZ, RZ, R17 ;  /* 0x000000ffff0e0224 */ /* 0x000fe200078e0011 */
[----:B------:R-:W-:Y:S05]  /*8fd0*/  @P1 BRA `(.L_x_774) ;  /* 0x0000004000001947 */ /* 0x000fea0003800000 */
[----:B---3--:R-:W-:Y:S05]  /*8fe0*/  @!P0 BRA `(.L_x_774) ;  /* 0x0000003000008947 */ /* 0x008fea0003800000 */
[----:B-----5:R-:W2:Y:S04]  /*8ff0*/  LDG.E R9, [R12.64] ;  /* 0x000000060c097981 */ /* 0x020ea8000c1e1900 */
[----:B------:R-:W2:Y:S02]  /*9000*/  LDG.E R10, [R12.64+0x4] ;  /* 0x000004060c0a7981 */ /* 0x000ea4000c1e1900 */
[----:B--2---:R-:W-:-:S02]  /*9010*/  IADD3 R9, -R9, R10, RZ ;  /* 0x0000000a09097210 */ /* 0x004fc40007ffe1ff */
.L_x_774:
[----:B---3--:R-:W-:Y:S01]  /*9020*/  LOP3.LUT R11, R6, 0xffffffe0, RZ, 0xc0, !PT ;  /* 0xffffffe0060b7812 */ /* 0x008fe200078ec0ff */
[----:B------:R-:W2:Y:S01]  /*9030*/  S2R R55, SR_CTAID.X ;  /* 0x0000000000377919 */ /* 0x000ea20000002500 */
[----:B------:R-:W-:Y:S01]  /*9040*/  SHF.R.S32.HI R13, RZ, 0x1f, R8 ;  /* 0x0000001fff0d7819 */ /* 0x000fe20000011408 */
[----:B------:R-:W-:Y:S01]  /*9050*/  IMAD.MOV.U32 R19, RZ, RZ, R15 ;  /* 0x000000ffff137224 */ /* 0x000fe200078e000f */
[----:B------:R-:W-:Y:S01]  /*9060*/  LEA.HI R12, R5, R5, RZ, 0x1 ;  /* 0x00000005050c7211 */ /* 0x000fe200078f08ff */
[----:B------:R-:W-:Y:S01]  /*9070*/  IMAD.IADD R10, R2, 0x1, -R11 ;  /* 0x00000001020a7824 */ /* 0x000fe200078e0a0b */
[----:B------:R-:W-:Y:S01]  /*9080*/  LEA.HI R13, R13, R8, RZ, 0x3 ;  /* 0x000000080d0d7211 */ /* 0x000fe200078f18ff */
[----:B------:R-:W-:Y:S01]  /*9090*/  BSSY B0, `(.L_x_775) ;  /* 0x0000082000007945 */ /* 0x000fe20003800000 */
[----:B------:R-:W-:-:S02]  /*90a0*/  LOP3.LUT R12, R12, 0x1ffffffe, RZ, 0xc0, !PT ;  /* 0x1ffffffe0c0c7812 */ /* 0x000fc400078ec0ff */
[----:B------:R-:W-:Y:S02]  /*90b0*/  SHF.R.S32.HI R11, RZ, 0x1f, R10 ;  /* 0x0000001fff0b7819 */ /* 0x000fe4000001140a */
[----:B------:R-:W-:Y:S01]  /*90c0*/  LOP3.LUT R13, R13, 0xffffff8, RZ, 0xc0, !PT ;  /* 0x0ffffff80d0d7812 */ /* 0x000fe200078ec0ff */
[----:B------:R-:W-:Y:S01]  /*90d0*/  IMAD.IADD R5, R5, 0x1, -R12 ;  /* 0x0000000105057824 */ /* 0x000fe200078e0a0c */
[----:B------:R-:W-:Y:S01]  /*90e0*/  LEA.HI R6, R11, R10, RZ, 0x2 ;  /* 0x0000000a0b067211 */ /* 0x000fe200078f10ff */
[----:B------:R-:W-:Y:S01]  /*90f0*/  IMAD.MOV.U32 R11, RZ, RZ, c[0x0][0x4e8] ;  /* 0x00013a00ff0b7624 */ /* 0x000fe200078e00ff */
[----:B------:R-:W-:Y:S02]  /*9100*/  IADD3 R8, R8, -R13, RZ ;  /* 0x8000000d08087210 */ /* 0x000fe40007ffe0ff */
[----:B------:R-:W-:Y:S02]  /*9110*/  SHF.R.S32.HI R13, RZ, 0x2, R6 ;  /* 0x00000002ff0d7819 */ /* 0x000fe40000011406 */
[----:B------:R-:W-:Y:S01]  /*9120*/  LOP3.LUT P2, RZ, R10, 0x3, RZ, 0xc0, !PT ;  /* 0x000000030aff7812 */ /* 0x000fe2000784c0ff */
[----:B------:R-:W-:Y:S01]  /*9130*/  IMAD R10, R0, c[0x0][0x490], RZ ;  /* 0x00012400000a7a24 */ /* 0x000fe200078e02ff */
[----:B------:R-:W-:Y:S01]  /*9140*/  ISETP.NE.AND P1, PT, R11, 0x1, PT ;  /* 0x000000010b00780c */ /* 0x000fe20003f25270 */
[----:B------:R-:W-:Y:S01]  /*9150*/  IMAD R8, R8, 0x10, R13 ;  /* 0x0000001008087824 */ /* 0x000fe200078e020d */
[----:B------:R-:W-:Y:S01]  /*9160*/  LEA.HI R6, R3, R2, RZ, 0x3 ;  /* 0x0000000203067211 */ /* 0x000fe200078f18ff */
[----:B------:R-:W-:Y:S01]  /*9170*/  IMAD R17, R197, c[0x0][0x494], R10 ;  /* 0x00012500c5117a24 */ /* 0x000fe200078e020a */
[----:B------:R-:W-:Y:S01]  /*9180*/  MOV R18, R14 ;  /* 0x0000000e00127202 */ /* 0x000fe20000000f00 */
[----:B------:R-:W-:Y:S01]  /*9190*/  IMAD R10, R5, 0x8, R8 ;  /* 0x00000008050a7824 */ /* 0x000fe200078e0208 */
[----:B------:R-:W-:Y:S01]  /*91a0*/  LOP3.LUT R5, R6, 0xfffffff8, RZ, 0xc0, !PT ;  /* 0xfffffff806057812 */ /* 0x000fe200078ec0ff */
[----:B------:R-:W-:Y:S01]  /*91b0*/  IMAD R13, R15, c[0x0][0x3a0], RZ ;  /* 0x0000e8000f0d7a24 */ /* 0x000fe200078e02ff */
[----:B------:R-:W-:Y:S01]  /*91c0*/  LEA.HI R3, R3, R2, RZ, 0x6 ;  /* 0x0000000203037211 */ /* 0x000fe200078f30ff */
[----:B------:R-:W-:Y:S01]  /*91d0*/  IMAD.WIDE.U32 R18, R197, c[0x0][0x490], R18 ;  /* 0x00012400c5127a25 */ /* 0x000fe200078e0012 */
[----:B--2---:R-:W-:-:S02]  /*91e0*/  LEA R11, R55, R10, 0x7 ;  /* 0x0000000a370b7211 */ /* 0x004fc400078e38ff */
[----:B------:R-:W-:Y:S01]  /*91f0*/  SHF.R.S32.HI R6, RZ, 0x3, R6 ;  /* 0x00000003ff067819 */ /* 0x000fe20000011406 */
[----:B------:R-:W-:Y:S02]  /*9200*/  IMAD R13, R14, c[0x0][0x3a4], R13 ;  /* 0x0000e9000e0d7a24 */ /* 0x000fe400078e020d */
[----:B------:R-:W-:-:S04]  /*9210*/  @P1 IMAD.HI.U32 R12, R11, c[0x0][0x4ec], RZ ;  /* 0x00013b000b0c1a27 */ /* 0x000fc800078e00ff */
[----:B------:R-:W-:-:S04]  /*9220*/  IMAD.WIDE.U32 R14, R14, c[0x0][0x3a0], RZ ;  /* 0x0000e8000e0e7a25 */ /* 0x000fc800078e00ff */
[----:B------:R-:W-:Y:S01]  /*9230*/  IMAD.MOV.U32 R10, RZ, RZ, R11 ;  /* 0x000000ffff0a7224 */ /* 0x000fe200078e000b */
[----:B------:R-:W-:Y:S01]  /*9240*/  @P1 SHF.R.U32.HI R10, RZ, c[0x0][0x4f0], R12 ;  /* 0x00013c00ff0a1a19 */ /* 0x000fe2000001160c */
[----:B------:R-:W-:Y:S01]  /*9250*/  IMAD.IADD R5, R2, 0x1, -R5 ;  /* 0x0000000102057824 */ /* 0x000fe200078e0a05 */
[----:B------:R-:W-:Y:S01]  /*9260*/  SHF.R.S32.HI R2, RZ, 0x1f, R204 ;  /* 0x0000001fff027819 */ /* 0x000fe200000114cc */
[----:B------:R-:W-:Y:S01]  /*9270*/  IMAD R0, R0, c[0x0][0x3e8], RZ ;  /* 0x0000fa0000007a24 */ /* 0x000fe200078e02ff */
[----:B------:R-:W-:Y:S01]  /*9280*/  IADD3 R15, R15, R13, RZ ;  /* 0x0000000d0f0f7210 */ /* 0x000fe20007ffe0ff */
[----:B------:R-:W-:Y:S01]  /*9290*/  IMAD.IADD R19, R19, 0x1, R17 ;  /* 0x0000000113137824 */ /* 0x000fe200078e0211 */
[----:B------:R-:W-:Y:S01]  /*92a0*/  SEL R204, R204, RZ, !P0 ;  /* 0x000000ffcccc7207 */ /* 0x000fe20004000000 */
[----:B------:R-:W-:Y:S01]  /*92b0*/  IMAD R17, R197, c[0x0][0x3ec], R0 ;  /* 0x0000fb00c5117a24 */ /* 0x000fe200078e0200 */
[----:B------:R-:W-:Y:S01]  /*92c0*/  SEL R2, R2, RZ, !P0 ;  /* 0x000000ff02027207 */ /* 0x000fe20004000000 */
[----:B------:R-:W-:Y:S01]  /*92d0*/  IMAD.MOV R12, RZ, RZ, -R10 ;  /* 0x000000ffff0c7224 */ /* 0x000fe200078e0a0a */
[----:B------:R-:W-:Y:S01]  /*92e0*/  LEA R0, R5, R6, 0x5 ;  /* 0x0000000605007211 */ /* 0x000fe200078e28ff */
[----:B------:R-:W-:Y:S01]  /*92f0*/  IMAD.WIDE.U32 R14, R197, c[0x0][0x3e8], R14 ;  /* 0x0000fa00c50e7a25 */ /* 0x000fe200078e000e */
[----:B------:R-:W-:-:S03]  /*9300*/  SHF.R.S32.HI R16, RZ, 0x1f, R10 ;  /* 0x0000001fff107819 */ /* 0x000fc6000001140a */
[----:B------:R-:W-:Y:S01]  /*9310*/  IMAD R12, R12, c[0x0][0x4e8], R11 ;  /* 0x00013a000c0c7a24 */ /* 0x000fe200078e020b */
[----:B------:R-:W-:Y:S01]  /*9320*/  IADD3 R15, R15, R17, RZ ;  /* 0x000000110f0f7210 */ /* 0x000fe20007ffe0ff */
[----:B------:R-:W-:-:S04]  /*9330*/  IMAD.WIDE.U32 R18, R204, c[0x0][0x498], R18 ;  /* 0x00012600cc127a25 */ /* 0x000fc800078e0012 */
[----:B------:R-:W-:Y:S01]  /*9340*/  IMAD R13, R2, c[0x0][0x498], RZ ;  /* 0x00012600020d7a24 */ /* 0x000fe200078e02ff */
[----:B------:R-:W-:Y:S01]  /*9350*/  IADD3 R20, P0, R10, R18, RZ ;  /* 0x000000120a147210 */ /* 0x000fe20007f1e0ff */
[----:B------:R-:W-:Y:S01]  /*9360*/  IMAD R11, R55, 0x80, R0 ;  /* 0x00000080370b7824 */ /* 0x000fe200078e0200 */
[----:B------:R-:W-:Y:S01]  /*9370*/  SHF.R.S32.HI R18, RZ, 0x1f, R12 ;  /* 0x0000001fff127819 */ /* 0x000fe2000001140c */
[----:B------:R-:W-:Y:S02]  /*9380*/  IMAD R13, R204, c[0x0][0x49c], R13 ;  /* 0x00012700cc0d7a24 */ /* 0x000fe400078e020d */
[----:B------:R-:W-:-:S03]  /*9390*/  @P1 IMAD.HI.U32 R17, R11, c[0x0][0x4ec], RZ ;  /* 0x00013b000b111a27 */ /* 0x000fc600078e00ff */
[----:B------:R-:W-:Y:S01]  /*93a0*/  IADD3.X R21, R16, R19, R13, P0, !PT ;  /* 0x0000001310157210 */ /* 0x000fe200007fe40d */
[----:B------:R-:W-:Y:S01]  /*93b0*/  IMAD.MOV.U32 R10, RZ, RZ, R11 ;  /* 0x000000ffff0a7224 */ /* 0x000fe200078e000b */
[----:B------:R-:W-:Y:S01]  /*93c0*/  @P1 SHF.R.U32.HI R10, RZ, c[0x0][0x4f0], R17 ;  /* 0x00013c00ff0a1a19 */ /* 0x000fe20000011611 */
[----:B------:R-:W-:Y:S02]  /*93d0*/  IMAD R17, R18, c[0x0][0x488], RZ ;  /* 0x0001220012117a24 */ /* 0x000fe400078e02ff */
[----:B------:R-:W-:Y:S01]  /*93e0*/  IMAD.SHL.U32 R0, R6, 0x40, RZ ;  /* 0x0000004006007824 */ /* 0x000fe200078e00ff */
[----:B------:R-:W-:Y:S01]  /*93f0*/  SHF.R.S32.HI R16, RZ, 0x1f, R10 ;  /* 0x0000001fff107819 */ /* 0x000fe2000001140a */
[----:B------:R-:W-:-:S03]  /*9400*/  IMAD.WIDE.U32 R20, R12, c[0x0][0x488], R20 ;  /* 0x000122000c147a25 */ /* 0x000fc600078e0014 */
[----:B------:R-:W-:Y:S01]  /*9410*/  LOP3.LUT R13, R0, 0x1c0, RZ, 0xc0, !PT ;  /* 0x000001c0000d7812 */ /* 0x000fe200078ec0ff */
[----:B------:R-:W-:Y:S01]  /*9420*/  IMAD R17, R12, c[0x0][0x48c], R17 ;  /* 0x000123000c117a24 */ /* 0x000fe200078e0211 */
[----:B------:R-:W-:Y:S01]  /*9430*/  LEA R12, P0, R20, c[0x0][0x450], 0x2 ;  /* 0x00011400140c7a11 */ /* 0x000fe200078010ff */
[----:B------:R-:W-:Y:S02]  /*9440*/  IMAD.SHL.U32 R0, R5, 0x8, RZ ;  /* 0x0000000805007824 */ /* 0x000fe400078e00ff */
[----:B------:R-:W-:Y:S01]  /*9450*/  IMAD R5, R2, c[0x0][0x3f0], RZ ;  /* 0x0000fc0002057a24 */ /* 0x000fe200078e02ff */
[----:B------:R-:W-:Y:S01]  /*9460*/  IADD3 R17, R21, R17, RZ ;  /* 0x0000001115117210 */ /* 0x000fe20007ffe0ff */
[----:B------:R-:W-:Y:S01]  /*9470*/  IMAD.WIDE.U32 R14, R204, c[0x0][0x3f0], R14 ;  /* 0x0000fc00cc0e7a25 */ /* 0x000fe200078e000e */
[----:B------:R-:W-:Y:S01]  /*9480*/  SHF.R.U32.HI R2, RZ, 0x3, R13 ;  /* 0x00000003ff027819 */ /* 0x000fe2000001160d */
[----:B------:R-:W-:Y:S01]  /*9490*/  SHFL.IDX PT, R32, R12, RZ, 0x1c1f ;  /* 0x001c1fff0c207589 */ /* 0x000fe200000e0000 */
[----:B------:R-:W-:Y:S01]  /*94a0*/  LEA.HI.X R17, R20, c[0x0][0x454], R17, 0x2, P0 ;  /* 0x0001150014117a11 */ /* 0x000fe200000f1411 */
[----:B------:R-:W-:Y:S01]  /*94b0*/  IMAD R5, R204, c[0x0][0x3f4], R5 ;  /* 0x0000fd00cc057a24 */ /* 0x000fe200078e0205 */
[----:B------:R-:W-:Y:S01]  /*94c0*/  LOP3.LUT R13, R13, 0x38, R0, 0xf8, !PT ;  /* 0x000000380d0d7812 */ /* 0x000fe200078ef800 */
[----:B------:R-:W-:Y:S03]  /*94d0*/  SHFL.IDX PT, R34, R12, 0x1, 0x1c1f ;  /* 0x003c1f000c227f89 */ /* 0x000fe600000e0000 */
[----:B------:R-:W-:Y:S01]  /*94e0*/  LOP3.LUT R13, R13, R2, RZ, 0x3c, !PT ;  /* 0x000000020d0d7212 */ /* 0x000fe200078e3cff */
[----:B------:R-:W2:Y:S01]  /*94f0*/  SHFL.IDX PT, R33, R17, RZ, 0x1c1f ;  /* 0x001c1fff11217589 */ /* 0x000ea200000e0000 */
[----:B------:R-:W-:Y:S01]  /*9500*/  IMAD.MOV R2, RZ, RZ, -R10 ;  /* 0x000000ffff027224 */ /* 0x000fe200078e0a0a */
[----:B------:R-:W-:Y:S01]  /*9510*/  IADD3 R15, R15, R5, RZ ;  /* 0x000000050f0f7210 */ /* 0x000fe20007ffe0ff */
[----:B------:R-:W-:Y:S01]  /*9520*/  IMAD R5, R55, 0x80, R8 ;  /* 0x0000008037057824 */ /* 0x000fe200078e0208 */
[----:B------:R-:W3:Y:S01]  /*9530*/  SHFL.IDX PT, R35, R17, 0x1, 0x1c1f ;  /* 0x003c1f0011237f89 */ /* 0x000ee200000e0000 */
[----:B------:R-:W-:Y:S01]  /*9540*/  IMAD R56, R2, c[0x0][0x4e8], R11 ;  /* 0x00013a0002387a24 */ /* 0x000fe200078e020b */
[----:B------:R-:W-:Y:S01]  /*9550*/  SHF.L.U32 R8, R3, 0x3, RZ ;  /* 0x0000000303087819 */ /* 0x000fe200000006ff */
[----:B-----5:R-:W-:Y:S01]  /*9560*/  IMAD R2, R9, c[0x0][0x4e8], RZ ;  /* 0x00013a0009027a24 */ /* 0x020fe200078e02ff */
[----:B------:R-:W-:Y:S01]  /*9570*/  IADD3 R9, R5, 0x8, RZ ;  /* 0x0000000805097810 */ /* 0x000fe20007ffe0ff */
[----:B------:R-:W-:Y:S01]  /*9580*/  IMAD R11, R16, c[0x0][0x3e0], RZ ;  /* 0x0000f800100b7a24 */ /* 0x000fe200078e02ff */
[----:B------:R-:W-:Y:S01]  /*9590*/  LOP3.LUT R8, R13, 0x7ffffe00, R8, 0xf8, !PT ;  /* 0x7ffffe000d087812 */ /* 0x000fe200078ef808 */
[----:B------:R-:W-:Y:S01]  /*95a0*/  IMAD.WIDE.U32 R14, R10, c[0x0][0x3e0], R14 ;  /* 0x0000f8000a0e7a25 */ /* 0x000fe200078e000e */
[----:B------:R-:W-:-:S02]  /*95b0*/  ISETP.GE.OR P1, PT, R5, R2, P2 ;  /* 0x000000020500720c */ /* 0x000fc40001726670 */
[----:B------:R-:W-:Y:S01]  /*95c0*/  ISETP.GE.OR P0, PT, R9, R2, P2 ;  /* 0x000000020900720c */ /* 0x000fe20001706670 */
[----:B------:R-:W-:Y:S01]  /*95d0*/  IMAD R11, R10, c[0x0][0x3e4], R11 ;  /* 0x0000f9000a0b7a24 */ /* 0x000fe200078e020b */
[----:B------:R-:W-:Y:S02]  /*95e0*/  SHF.R.S32.HI R5, RZ, 0x1f, R56 ;  /* 0x0000001fff057819 */ /* 0x000fe40000011438 */
[----:B------:R-:W-:Y:S01]  /*95f0*/  SHF.L.U32 R58, R8, 0x1, RZ ;  /* 0x00000001083a7819 */ /* 0x000fe200000006ff */
[----:B------:R-:W-:Y:S01]  /*9600*/  IMAD.IADD R15, R15, 0x1, R11 ;  /* 0x000000010f0f7824 */ /* 0x000fe200078e020b */
[----:B------:R-:W-:Y:S01]  /*9610*/  LEA R55, R55, R6, 0x7 ;  /* 0x0000000637377211 */ /* 0x000fe200078e38ff */
[----:B------:R-:W-:-:S04]  /*9620*/  IMAD R3, R5, c[0x0][0x3d8], RZ ;  /* 0x0000f60005037a24 */ /* 0x000fc800078e02ff */
[C---:B------:R-:W-:Y:S01]  /*9630*/  IMAD R3, R56.reuse, c[0x0][0x3dc], R3 ;  /* 0x0000f70038037a24 */ /* 0x040fe200078e0203 */
[----:B--2---:R2:W-:Y:S01]  /*9640*/  @!P1 ST.E [R32.64], R4 ;  /* 0x0000000420009985 */ /* 0x0045e2000c101906 */
[----:B------:R-:W-:-:S03]  /*9650*/  IMAD.WIDE.U32 R56, R56, c[0x0][0x3d8], R14 ;  /* 0x0000f60038387a25 */ /* 0x000fc600078e000e */
[----:B---3--:R2:W-:Y:S01]  /*9660*/  @!P0 ST.E [R34.64], R7 ;  /* 0x0000000722008985 */ /* 0x0085e2000c101906 */
        /* <DEDUP_REMOVED lines=17> */
[----:B------:R-:W-:-:S02]  /*9780*/  IADD3 R54, R0, 0x40, RZ ;  /* 0x0000004000367810 */ /* 0x000fc40007ffe0ff */
[----:B------:R-:W-:Y:S01]  /*9790*/  IADD3 R52, R0, 0x80, RZ ;  /* 0x0000008000347810 */ /* 0x000fe20007ffe0ff */
[----:B--2---:R-:W2:Y:S01]  /*97a0*/  LDS.128 R32, [R58+0x4080] ;  /* 0x004080003a207984 */ /* 0x004ea20000000c00 */
        /* <DEDUP_REMOVED lines=13> */
[----:B---3--:R1:W-:Y:S04]  /*9880*/  @!P2 ST.E.128 [R58.64], R48 ;  /* 0x000000303a00a985 */ /* 0x0083e8000c101d06 */
[----:B--2---:R1:W-:Y:S04]  /*9890*/  @!P1 ST.E.128 [R52.64], R32 ;  /* 0x0000002034009985 */ /* 0x0043e8000c101d06 */
[----:B----4-:R1:W-:Y:S02]  /*98a0*/  @!P0 ST.E.128 [R60.64], R4 ;  /* 0x000000043c008985 */ /* 0x0103e4000c101d06 */
.L_x_776:
[----:B---3--:R-:W-:Y:S05]  /*98b0*/  BSYNC B0 ;  /* 0x0000000000007941 */ /* 0x008fea0003800000 */
.L_x_775:
[----:B------:R-:W-:Y:S01]  /*98c0*/  IADD3 R3, R55, 0x20, RZ ;  /* 0x0000002037037810 */ /* 0x000fe20007ffe0ff */
[----:B-12---:R1:W2:Y:S01]  /*98d0*/  SHFL.IDX PT, R33, R56, 0x1, 0x181f ;  /* 0x00381f0038217f89 */ /* 0x0062a200000e0000 */
[----:B------:R-:W-:Y:S02]  /*98e0*/  BSSY B0, `(.L_x_777) ;  /* 0x0000015000007945 */ /* 0x000fe40003800000 */
[----:B------:R-:W-:Y:S01]  /*98f0*/  ISETP.GE.AND P0, PT, R3, R2, PT ;  /* 0x000000020300720c */ /* 0x000fe20003f06270 */
[----:B------:R1:W3:-:S12]  /*9900*/  SHFL.IDX PT, R32, R57, 0x1, 0x181f ;  /* 0x00381f0039207f89 */ /* 0x0002d800000e0000 */
        /* <DEDUP_REMOVED lines=18> */
.L_x_778:
[----:B------:R-:W-:Y:S05]  /*9a30*/  BSYNC B0 ;  /* 0x0000000000007941 */ /* 0x000fea0003800000 */
.L_x_777:
        /* <DEDUP_REMOVED lines=23> */
.L_x_780:
[----:B------:R-:W-:Y:S05]  /*9bb0*/  BSYNC B0 ;  /* 0x0000000000007941 */ /* 0x000fea0003800000 */
.L_x_779:
        /* <DEDUP_REMOVED lines=24> */
.L_x_773:
        /* <DEDUP_REMOVED lines=18> */
.L_x_781:
[----:B---3--:R-:W2:Y:S01]  /*9e60*/  S2R R2, SR_TID.X ;  /* 0x0000000000027919 */ /* 0x008ea20000002100 */
[----:B------:R-:W-:Y:S01]  /*9e70*/  SHF.R.S32.HI R5, RZ, 0x1f, R204 ;  /* 0x0000001fff057819 */ /* 0x000fe200000114cc */
[----:B------:R-:W-:Y:S01]  /*9e80*/  BSSY B0, `(.L_x_782) ;  /* 0x0000027000007945 */ /* 0x000fe20003800000 */
[----:B------:R-:W-:-:S02]  /*9e90*/  SEL R204, R204, RZ, !P0 ;  /* 0x000000ffcccc7207 */ /* 0x000fc40004000000 */
[----:B------:R-:W-:Y:S02]  /*9ea0*/  SEL R5, R5, RZ, !P0 ;  /* 0x000000ff05057207 */ /* 0x000fe40004000000 */
[----:B--2---:R-:W-:-:S13]  /*9eb0*/  ISETP.GE.AND P1, PT, R2, 0x80, PT ;  /* 0x000000800200780c */ /* 0x004fda0003f26270 */
[----:B------:R-:W-:Y:S05]  /*9ec0*/  @P1 BRA `(.L_x_783) ;  /* 0x0000022000001947 */ /* 0x000fea0003800000 */
[----:B------:R-:W2:Y:S01]  /*9ed0*/  S2R R9, SR_CTAID.X ;  /* 0x0000000000097919 */ /* 0x000ea20000002500 */
[----:B-----5:R-:W-:Y:S01]  /*9ee0*/  IMAD R7, R3, c[0x0][0x4e8], RZ ;  /* 0x00013a0003077a24 */ /* 0x020fe200078e02ff */
[----:B--2---:R-:W-:-:S04]  /*9ef0*/  LEA R8, R9, R2, 0x7 ;  /* 0x0000000209087211 */ /* 0x004fc800078e38ff */
        /* <DEDUP_REMOVED lines=9> */
[----:B------:R-:W-:Y:S02]  /*9f90*/  IMAD R4, R197, c[0x0][0x494], R4 ;  /* 0x00012500c5047a24 */ /* 0x000fe400078e0204 */
[----:B------:R-:W-:Y:S02]  /*9fa0*/  IMAD.MOV.U32 R14, RZ, RZ, R12 ;  /* 0x000000ffff0e7224 */ /* 0x000fe400078e000c */
[----:B------:R-:W-:Y:S02]  /*9fb0*/  IMAD.IADD R15, R4, 0x1, R13 ;  /* 0x00000001040f7824 */ /* 0x000fe400078e020d */
[----:B------:R-:W-:-:S04]  /*9fc0*/  @P0 IMAD.HI.U32 R6, R8, c[0x0][0x4ec], RZ ;  /* 0x00013b0008060a27 */ /* 0x000fc800078e00ff */
[----:B------:R-:W-:Y:S01]  /*9fd0*/  IMAD R13, R5, c[0x0][0x498], RZ ;  /* 0x00012600050d7a24 */ /* 0x000fe200078e02ff */
[----:B------:R-:W-:Y:S01]  /*9fe0*/  @P0 SHF.R.U32.HI R7, RZ, c[0x0][0x4f0], R6 ;  /* 0x00013c00ff070a19 */ /* 0x000fe20000011606 */
[----:B------:R-:W-:-:S03]  /*9ff0*/  IMAD.WIDE.U32 R14, R204, c[0x0][0x498], R14 ;  /* 0x00012600cc0e7a25 */ /* 0x000fc600078e000e */
[C---:B------:R-:W-:Y:S01]  /*a000*/  IADD3 R9, -R7.reuse, RZ, RZ ;  /* 0x000000ff07097210 */ /* 0x040fe20007ffe1ff */
[----:B------:R-:W-:Y:S01]  /*a010*/  IMAD R13, R204, c[0x0][0x49c], R13 ;  /* 0x00012700cc0d7a24 */ /* 0x000fe200078e020d */
[----:B------:R-:W-:Y:S02]  /*a020*/  SHF.R.S32.HI R4, RZ, 0x1f, R7 ;  /* 0x0000001fff047819 */ /* 0x000fe40000011407 */
[----:B------:R-:W-:Y:S01]  /*a030*/  IADD3 R12, P0, R7, R14, RZ ;  /* 0x0000000e070c7210 */ /* 0x000fe20007f1e0ff */
        /* <DEDUP_REMOVED lines=11> */
.L_x_783:
[----:B------:R-:W-:Y:S05]  /*a0f0*/  BSYNC B0 ;  /* 0x0000000000007941 */ /* 0x000fea0003800000 */
.L_x_782:
[----:B--2---:R-:W2:Y:S01]  /*a100*/  S2R R6, SR_CTAID.X ;  /* 0x0000000000067919 */ /* 0x004ea20000002500 */
        /* <DEDUP_REMOVED lines=14> */
[----:B------:R-:W-:Y:S02]  /*a1f0*/  IMAD R5, R5, c[0x0][0x3f0], RZ ;  /* 0x0000fc0005057a24 */ /* 0x000fe400078e02ff */
[----:B------:R-:W-:Y:S01]  /*a200*/  IMAD.WIDE.U32 R10, R197, c[0x0][0x3e8], R10 ;  /* 0x0000fa00c50a7a25 */ /* 0x000fe200078e000a */
[CC--:B------:R-:W-:Y:S02]  /*a210*/  LEA R7, R9.reuse, R4.reuse, 0x5 ;  /* 0x0000000409077211 */ /* 0x0c0fe400078e28ff */
[----:B------:R-:W-:Y:S01]  /*a220*/  SHF.L.U32 R9, R9, 0x3, RZ ;  /* 0x0000000309097819 */ /* 0x000fe200000006ff */
[----:B------:R-:W-:Y:S01]  /*a230*/  IMAD R5, R204, c[0x0][0x3f4], R5 ;  /* 0x0000fd00cc057a24 */ /* 0x000fe200078e0205 */
[----:B------:R-:W-:Y:S01]  /*a240*/  IADD3 R11, R0, R11, RZ ;  /* 0x0000000b000b7210 */ /* 0x000fe20007ffe0ff */
[C---:B--2---:R-:W-:Y:S01]  /*a250*/  IMAD R7, R6.reuse, 0x80, R7 ;  /* 0x0000008006077824 */ /* 0x044fe200078e0207 */
[----:B------:R-:W-:Y:S01]  /*a260*/  LEA R4, R6, R4, 0x7 ;  /* 0x0000000406047211 */ /* 0x000fe200078e38ff */
[----:B-----5:R-:W-:Y:S01]  /*a270*/  IMAD R3, R3, c[0x0][0x4e8], RZ ;  /* 0x00013a0003037a24 */ /* 0x020fe200078e02ff */
[----:B------:R-:W-:Y:S01]  /*a280*/  IADD3 R6, R9, 0x40, RZ ;  /* 0x0000004009067810 */ /* 0x000fe20007ffe0ff */
[----:B------:R-:W-:Y:S01]  /*a290*/  @P0 IMAD.HI.U32 R0, R7, c[0x0][0x4ec], RZ ;  /* 0x00013b0007000a27 */ /* 0x000fe200078e00ff */
[----:B------:R-:W-:-:S03]  /*a2a0*/  MOV R2, R7 ;  /* 0x0000000700027202 */ /* 0x000fc60000000f00 */
[----:B------:R-:W-:Y:S01]  /*a2b0*/  IMAD.WIDE.U32 R10, R204, c[0x0][0x3f0], R10 ;  /* 0x0000fc00cc0a7a25 */ /* 0x000fe200078e000a */
[----:B------:R-:W-:-:S04]  /*a2c0*/  @P0 SHF.R.U32.HI R2, RZ, c[0x0][0x4f0], R0 ;  /* 0x00013c00ff020a19 */ /* 0x000fc80000011600 */
[--C-:B------:R-:W-:Y:S01]  /*a2d0*/  SHF.R.S32.HI R8, RZ, 0x1f, R2.reuse ;  /* 0x0000001fff087819 */ /* 0x100fe20000011402 */
[----:B------:R-:W-:Y:S01]  /*a2e0*/  IMAD.MOV R0, RZ, RZ, -R2 ;  /* 0x000000ffff007224 */ /* 0x000fe200078e0a02 */
[----:B------:R-:W-:-:S03]  /*a2f0*/  IADD3 R11, R11, R5, RZ ;  /* 0x000000050b0b7210 */ /* 0x000fc60007ffe0ff */
[----:B------:R-:W-:Y:S02]  /*a300*/  IMAD R5, R8, c[0x0][0x3e0], RZ ;  /* 0x0000f80008057a24 */ /* 0x000fe400078e02ff */
[----:B------:R-:W-:Y:S02]  /*a310*/  IMAD R0, R0, c[0x0][0x4e8], R7 ;  /* 0x00013a0000007a24 */ /* 0x000fe400078e0207 */
[----:B------:R-:W-:-:S04]  /*a320*/  IMAD.WIDE.U32 R10, R2, c[0x0][0x3e0], R10 ;  /* 0x0000f800020a7a25 */ /* 0x000fc800078e000a */
[----:B------:R-:W-:Y:S01]  /*a330*/  IMAD R5, R2, c[0x0][0x3e4], R5 ;  /* 0x0000f90002057a24 */ /* 0x000fe200078e0205 */
[----:B------:R-:W-:-:S04]  /*a340*/  SHF.R.S32.HI R2, RZ, 0x1f, R0 ;  /* 0x0000001fff027819 */ /* 0x000fc80000011400 */
        /* <DEDUP_REMOVED lines=8> */
[----:B------:R2:W3:Y:S01]  /*a3d0*/  SHFL.IDX PT, R10, R2, RZ, 0x181f ;  /* 0x00181fff020a7589 */ /* 0x0004e200000e0000 */
[----:B------:R-:W-:-:S03]  /*a3e0*/  IADD3 R5, R9, 0x80, RZ ;  /* 0x0000008009057810 */ /* 0x000fc60007ffe0ff */
        /* <DEDUP_REMOVED lines=17> */
.L_x_785:
[----:B------:R-:W-:Y:S05]  /*a500*/  BSYNC B0 ;  /* 0x0000000000007941 */ /* 0x000fea0003800000 */
.L_x_784:
        /* <DEDUP_REMOVED lines=21> */
.L_x_787:
[----:B------:R-:W-:Y:S05]  /*a660*/  BSYNC B0 ;  /* 0x0000000000007941 */ /* 0x000fea0003800000 */
.L_x_786:
[----:B------:R-:W-:Y:S01]  /*a670*/  IADD3 R8, R4, 0x40, RZ ;  /* 0x0000004004087810 */ /* 0x000fe20007ffe0ff */
[----:B-1--4-:R1:W4:Y:S01]  /*a680*/  SHFL.IDX PT, R11, R0, 0x2, 0x181f ;  /* 0x00581f00000b7f89 */ /* 0x01232200000e0000 */
        /* <DEDUP_REMOVED lines=11> */
[----:B--2-4-:R-:W-:Y:S01]  /*a740*/  @!P2 IMAD.WIDE R12, R9, 0x2, R10 ;  /* 0x00000002090ca825 */ /* 0x014fe200078e020a */
[----:B------:R-:W-:Y:S02]  /*a750*/  @!P1 LOP3.LUT R8, R8, 0xfffffff8, RZ, 0xc0, !PT ;  /* 0xfffffff808089812 */ /* 0x000fe400078ec0ff */
[----:B------:R-:W-:-:S02]  /*a760*/  @!P0 LOP3.LUT R7, R7, 0xfffffff8, RZ, 0xc0, !PT ;  /* 0xfffffff807078812 */ /* 0x000fc400078ec0ff */
[----:B------:R2:W-:Y:S01]  /*a770*/  @!P2 ST.E.128 [R12.64], RZ ;  /* 0x000000ff0c00a985 */ /* 0x0005e2000c101d06 */
[----:B------:R-:W-:-:S04]  /*a780*/  @!P1 IMAD.WIDE R14, R8, 0x2, R10 ;  /* 0x00000002080e9825 */ /* 0x000fc800078e020a */
[----:B------:R-:W-:Y:S01]  /*a790*/  @!P0 IMAD.WIDE R10, R7, 0x2, R10 ;  /* 0x00000002070a8825 */ /* 0x000fe200078e020a */
[----:B------:R2:W-:Y:S04]  /*a7a0*/  @!P1 ST.E.128 [R14.64], RZ ;  /* 0x000000ff0e009985 */ /* 0x0005e8000c101d06 */
[----:B------:R2:W-:Y:S02]  /*a7b0*/  @!P0 ST.E.128 [R10.64], RZ ;  /* 0x000000ff0a008985 */ /* 0x0005e4000c101d06 */
.L_x_789:
[----:B------:R-:W-:Y:S05]  /*a7c0*/  BSYNC B0 ;  /* 0x0000000000007941 */ /* 0x000fea0003800000 */
.L_x_788:
[----:B------:R-:W-:Y:S01]  /*a7d0*/  IADD3 R4, R4, 0x60, RZ ;  /* 0x0000006004047810 */ /* 0x000fe20007ffe0ff */
[----:B--2-4-:R2:W4:Y:S03]  /*a7e0*/  SHFL.IDX PT, R11, R0, 0x3, 0x181f ;  /* 0x00781f00000b7f89 */ /* 0x01452600000e0000 */
        /* <DEDUP_REMOVED lines=10> */
[----:B--23--:R-:W-:-:S05]  /*a890*/  @!P0 IMAD.WIDE R2, R3, 0x2, R10 ;  /* 0x0000000203028825 */ /* 0x00cfca00078e020a */
        /* <DEDUP_REMOVED lines=9> */
.L_x_790:
        /* <DEDUP_REMOVED lines=13> */
.L_x_3000:


//--------------------- .text._ZN7cutlass13device_kernelIN5flash19enable_sm80_to_sm89INS1_16FlashAttnFwdSm80INS1_25CollectiveMainloopFwdSm80ILi8ELi2ELb0EN4cute5tupleIJNS5_1CILi128EEENS7_ILi64EEENS7_ILi192EEEEEELi192ENS_6half_tEfNS_4arch4Sm80ELb0ELb0ELb1ELb1ELb1ELb1ELb1ELb0EEENS1_21CollectiveEpilogueFwdINS6_IJS8_SA_S9_EEENS6_IJNS7_ILi1EEESI_SI_EEESC_SE_Li256ELb1ELb1ELb0ELb0EEENS1_19SingleTileSchedulerILb1ELb0ELb1ELi128EEEEEEEEEvNT_6ParamsE --------------------------
	.section	.text._ZN7cutlass13device_kernelIN5flash19enable_sm80_to_sm89INS1_16FlashAttnFwdSm80INS1_25CollectiveMainloopFwdSm80ILi8ELi2ELb0EN4cute5tupleIJNS5_1CILi128EEENS7_ILi64EEENS7_ILi192EEEEEELi192ENS_6half_tEfNS_4arch4Sm80ELb0ELb0ELb1ELb1ELb1ELb1ELb1ELb0EEENS1_21CollectiveEpilogueFwdINS6_IJS8_SA_S9_EEENS6_IJNS7_ILi1EEESI_SI_EEESC_SE_Li256ELb1ELb1ELb0ELb0EEENS1_19SingleTileSchedulerILb1ELb0ELb1ELi128EEEEEEEEEvNT_6ParamsE,"ax",@progbits
	.sectioninfo	@"SHI_REGISTERS=236"
	.align	128
.text._ZN7cutlass13device_kernelIN5flash19enable_sm80_to_sm89INS1_16FlashAttnFwdSm80INS1_25CollectiveMainloopFwdSm80ILi8ELi2ELb0EN4cute5tupleIJNS5_1CILi128EEENS7_ILi64EEENS7_ILi192EEEEEELi192ENS_6half_tEfNS_4arch4Sm80ELb0ELb0ELb1ELb1ELb1ELb1ELb1ELb0EEENS1_21CollectiveEpilogueFwdINS6_IJS8_SA_S9_EEENS6_IJNS7_ILi1EEESI_SI_EEESC_SE_Li256ELb1ELb1ELb0ELb0EEENS1_19SingleTileSchedulerILb1ELb0ELb1ELi128EEEEEEEEEvNT_6ParamsE:
        .type           _ZN7cutlass13device_kernelIN5flash19enable_sm80_to_sm89INS1_16FlashAttnFwdSm80INS1_25CollectiveMainloopFwdSm80ILi8ELi2ELb0EN4cute5tupleIJNS5_1CILi128EEENS7_ILi64EEENS7_ILi192EEEEEELi192ENS_6half_tEfNS_4arch4Sm80ELb0ELb0ELb1ELb1ELb1ELb1ELb1ELb0EEENS1_21CollectiveEpilogueFwdINS6_IJS8_SA_S9_EEENS6_IJNS7_ILi1EEESI_SI_EEESC_SE_Li256ELb1ELb1ELb0ELb0EEENS1_19SingleTileSchedulerILb1ELb0ELb1ELi128EEEEEEEEEvNT_6ParamsE,@function
        .size           _ZN7cutlass13device_kernelIN5flash19enable_sm80_to_sm89INS1_16FlashAttnFwdSm80INS1_25CollectiveMainloopFwdSm80ILi8ELi2ELb0EN4cute5tupleIJNS5_1CILi128EEENS7_ILi64EEENS7_ILi192EEEEEELi192ENS_6half_tEfNS_4arch4Sm80ELb0ELb0ELb1ELb1ELb1ELb1ELb1ELb0EEENS1_21CollectiveEpilogueFwdINS6_IJS8_SA_S9_EEENS6_IJNS7_ILi1EEESI_SI_EEESC_SE_Li256ELb1ELb1ELb0ELb0EEENS1_19SingleTileSchedulerILb1ELb0ELb1ELi128EEEEEEEEEvNT_6ParamsE,(.L_x_3001 - _ZN7cutlass13device_kernelIN5flash19enable_sm80_to_sm89INS1_16FlashAttnFwdSm80INS1_25CollectiveMainloopFwdSm80ILi8ELi2ELb0EN4cute5tupleIJNS5_1CILi128EEENS7_ILi64EEENS7_ILi192EEEEEELi192ENS_6half_tEfNS_4arch4Sm80ELb0ELb0ELb1ELb1ELb1ELb1ELb1ELb0EEENS1_21CollectiveEpilogueFwdINS6_IJS8_SA_S9_EEENS6_IJNS7_ILi1EEESI_SI_EEESC_SE_Li256ELb1ELb1ELb0ELb0EEENS1_19SingleTileSchedulerILb1ELb0ELb1ELi128EEEEEEEEEvNT_6ParamsE)
        .other          _ZN7cutlass13device_kernelIN5flash19enable_sm80_to_sm89INS1_16FlashAttnFwdSm80INS1_25CollectiveMainloopFwdSm80ILi8ELi2ELb0EN4cute5tupleIJNS5_1CILi128EEENS7_ILi64EEENS7_ILi192EEEEEELi192ENS_6half_tEfNS_4arch4Sm80ELb0ELb0ELb1ELb1ELb1ELb1ELb1ELb0EEENS1_21CollectiveEpilogueFwdINS6_IJS8_SA_S9_EEENS6_IJNS7_ILi1EEESI_SI_EEESC_SE_Li256ELb1ELb1ELb0ELb0EEENS1_19SingleTileSchedulerILb1ELb0ELb1ELi128EEEEEEEEEvNT_6ParamsE,@"STO_CUDA_ENTRY STV_DEFAULT"
_ZN7cutlass13device_kernelIN5flash19enable_sm80_to_sm89INS1_16FlashAttnFwdSm80INS1_25CollectiveMainloopFwdSm80ILi8ELi2ELb0EN4cute5tupleIJNS5_1CILi128EEENS7_ILi64EEENS7_ILi192EEEEEELi192ENS_6half_tEfNS_4arch4Sm80ELb0ELb0ELb1ELb1ELb1ELb1ELb1ELb0EEENS1_21CollectiveEpilogueFwdINS6_IJS8_SA_S9_EEENS6_IJNS7_ILi1EEESI_SI_EEESC_SE_Li256ELb1ELb1ELb0ELb0EEENS1_19SingleTileSchedulerILb1ELb0ELb1ELi128EEEEEEEEEvNT_6ParamsE:
        /* <DEDUP_REMOVED lines=16> */
.L_x_792:
        /* <DEDUP_REMOVED lines=8> */
.L_x_794:
[----:B------:R-:W-:-:S05]  /*0180*/  MOV R3, c[0x0][0x54c] ;  /* 0x0001530000037a02 */ /* 0x000fca0000000f00 */
.L_x_793:
[----:B-----5:R-:W-:Y:S01]  /*0190*/  IMAD R3, R3, c[0x0][0x548], RZ ;  /* 0x0001520003037a24 */ /* 0x020fe200078e02ff */
[----:B------:R-:W-:-:S04]  /*01a0*/  SHF.L.U32 R0, R84, 0x7, RZ ;  /* 0x0000000754007819 */ /* 0x000fc800000006ff */
[----:B------:R-:W-:-:S04]  /*01b0*/  ISETP.GE.AND P0, PT, R0, R3, PT ;  /* 0x000000030000720c */ /* 0x000fc80003f06270 */
[----:B------:R-:W-:Y:S01]  /*01c0*/  SEL R195, R195, 0xffffffff, !P0 ;  /* 0xffffffffc3c37807 */ /* 0x000fe20004000000 */
[----:B------:R-:W-:Y:S05]  /*01d0*/  BRA `(.L_x_795) ;  /* 0x0000012000007947 */ /* 0x000fea0003800000 */
.L_x_791:
[----:B---3--:R-:W-:-:S04]  /*01e0*/  ISETP.NE.U32.AND P0, PT, RZ, c[0x0][0x568], PT ;  /* 0x00015a00ff007a0c */ /* 0x008fc80003f05070 */
[----:B------:R-:W-:-:S13]  /*01f0*/  ISETP.NE.AND.EX P0, PT, RZ, c[0x0][0x56c], PT, P0 ;  /* 0x00015b00ff007a0c */ /* 0x000fda0003f05300 */
[----:B------:R-:W-:Y:S05]  /*0200*/  @!P0 BRA `(.L_x_796) ;  /* 0x0000002000008947 */ /* 0x000fea0003800000 */
[----:B------:R1:W5:Y:S01]  /*0210*/  LDG.E R3, [R4.64] ;  /* 0x0000000604037981 */ /* 0x000362000c1e1900 */
[----:B------:R-:W-:Y:S05]  /*0220*/  BRA `(.L_x_797) ;  /* 0x0000009000007947 */ /* 0x000fea0003800000 */
.L_x_796:
        /* <DEDUP_REMOVED lines=8> */
.L_x_798:
[----:B------:R-:W-:-:S05]  /*02b0*/  MOV R3, c[0x0][0x54c] ;  /* 0x0001530000037a02 */ /* 0x000fca0000000f00 */
.L_x_797:
[----:B-----5:R-:W-:Y:S01]  /*02c0*/  IMAD R3, R3, c[0x0][0x548], RZ ;  /* 0x0001520003037a24 */ /* 0x020fe200078e02ff */
[----:B------:R-:W-:-:S04]  /*02d0*/  SHF.L.U32 R0, R84, 0x7, RZ ;  /* 0x0000000754007819 */ /* 0x000fc800000006ff */
[----:B------:R-:W-:-:S04]  /*02e0*/  ISETP.GE.AND P0, PT, R0, R3, PT ;  /* 0x000000030000720c */ /* 0x000fc80003f06270 */
[----:B------:R-:W-:-:S04]  /*02f0*/  SEL R195, R195, 0xffffffff, !P0 ;  /* 0xffffffffc3c37807 */ /* 0x000fc80004000000 */
.L_x_795:
        /* <DEDUP_REMOVED lines=12> */
[----:B-1----:R-:W-:Y:S01]  /*03c0*/  IMAD.WIDE R4, R195, R2, c[0x0][0x350] ;  /* 0x0000d400c3047625 */ /* 0x002fe200078e0202 */
[----:B------:R-:W-:-:S02]  /*03d0*/  ISETP.NE.U32.AND P4, PT, RZ, c[0x0][0x358], PT ;  /* 0x0000d600ff007a0c */ /* 0x000fc40003f85070 */
[----:B------:R-:W-:Y:S01]  /*03e0*/  ISETP.NE.AND.EX P1, PT, RZ, c[0x0][0x34c], PT, P1 ;  /* 0x0000d300ff007a0c */ /* 0x000fe20003f25310 */
[CC--:B------:R-:W-:Y:S01]  /*03f0*/  IMAD.WIDE R8, R195.reuse, R2.reuse, c[0x0][0x358] ;  /* 0x0000d600c3087625 */ /* 0x0c0fe200078e0202 */
[----:B------:R-:W-:Y:S02]  /*0400*/  ISETP.NE.AND.EX P3, PT, RZ, c[0x0][0x354], PT, P3 ;  /* 0x0000d500ff007a0c */ /* 0x000fe40003f65330 */
[----:B------:R-:W-:Y:S01]  /*0410*/  ISETP.NE.AND.EX P4, PT, RZ, c[0x0][0x35c], PT, P4 ;  /* 0x0000d700ff007a0c */ /* 0x000fe20003f85340 */
[CC--:B------:R-:W-:Y:S01]  /*0420*/  @P0 IMAD.WIDE R12, R195.reuse, R2.reuse, c[0x0][0x360] ;  /* 0x0000d800c30c0625 */ /* 0x0c0fe200078e0202 */
[----:B------:R-:W-:Y:S01]  /*0430*/  MOV R90, RZ ;  /* 0x000000ff005a7202 */ /* 0x000fe20000000f00 */
[----:B------:R-:W1:Y:S01]  /*0440*/  S2R R192, SR_CTAID.Y ;  /* 0x0000000000c07919 */ /* 0x000e620000002600 */
[----:B------:R-:W-:Y:S01]  /*0450*/  ULDC UR5, c[0x0][0x2ac] ;  /* 0x0000ab0000057ab9 */ /* 0x000fe20000000800 */
[----:B------:R-:W-:Y:S02]  /*0460*/  IMAD.MOV.U32 R194, RZ, RZ, RZ ;  /* 0x000000ffffc27224 */ /* 0x000fe400078e00ff */
[----:B------:R2:W5:Y:S01]  /*0470*/  @P0 LDG.E R87, [R12.64] ;  /* 0x000000060c570981 */ /* 0x000562000c1e1900 */
[----:B------:R-:W-:Y:S01]  /*0480*/  ULDC UR4, c[0x0][0x1d0] ;  /* 0x0000740000047ab9 */ /* 0x000fe20000000800 */
[----:B------:R-:W-:-:S02]  /*0490*/  @P2 IMAD.WIDE R6, R195, R2, c[0x0][0x370] ;  /* 0x0000dc00c3062625 */ /* 0x000fc400078e0202 */
[----:B------:R2:W5:Y:S04]  /*04a0*/  @P1 LDG.E R88, [R10.64] ;  /* 0x000000060a581981 */ /* 0x000568000c1e1900 */
[----:B------:R2:W5:Y:S04]  /*04b0*/  @P3 LDG.E R90, [R4.64] ;  /* 0x00000006045a3981 */ /* 0x000568000c1e1900 */
[----:B------:R2:W5:Y:S01]  /*04c0*/  @P4 LDG.E R25, [R8.64] ;  /* 0x0000000608194981 */ /* 0x000562000c1e1900 */
[----:B------:R-:W-:-:S03]  /*04d0*/  UIMAD UR4, UR5, UR4, URZ ;  /* 0x00000004050472a4 */ /* 0x000fc6000f8e023f */
[----:B------:R3:W5:Y:S01]  /*04e0*/  @P2 LDG.E R194, [R6.64] ;  /* 0x0000000606c22981 */ /* 0x000762000c1e1900 */
[----:B------:R-:W-:Y:S01]  /*04f0*/  IMAD.MOV.U32 R89, RZ, RZ, c[0x0][0x228] ;  /* 0x00008a00ff597624 */ /* 0x000fe200078e00ff */
[----:B-1----:R-:W-:Y:S02]  /*0500*/  SHF.R.S32.HI R86, RZ, 0x1f, R192 ;  /* 0x0000001fff567819 */ /* 0x002fe400000114c0 */
[----:B---3--:R-:W-:Y:S01]  /*0510*/  MOV R7, UR4 ;  /* 0x0000000400077c02 */ /* 0x008fe20008000f00 */
[----:B------:R-:W-:Y:S05]  /*0520*/  @P0 BRA `(.L_x_799) ;  /* 0x0000004000000947 */ /* 0x000fea0003800000 */
[----:B--2---:R-:W-:Y:S05]  /*0530*/  @!P1 BRA `(.L_x_799) ;  /* 0x0000003000009947 */ /* 0x004fea0003800000 */
[----:B-----5:R-:W2:Y:S04]  /*0540*/  LDG.E R87, [R10.64] ;  /* 0x000000060a577981 */ /* 0x020ea8000c1e1900 */
[----:B------:R-:W2:Y:S02]  /*0550*/  LDG.E R0, [R10.64+0x4] ;  /* 0x000004060a007981 */ /* 0x000ea4000c1e1900 */
[----:B--2---:R-:W-:-:S02]  /*0560*/  IADD3 R87, -R87, R0, RZ ;  /* 0x0000000057577210 */ /* 0x004fc40007ffe1ff */
.L_x_799:
[----:B--2---:R-:W-:-:S04]  /*0570*/  ISETP.NE.U32.AND P0, PT, RZ, c[0x0][0x368], PT ;  /* 0x0000da00ff007a0c */ /* 0x004fc80003f05070 */
[----:B------:R-:W-:-:S13]  /*0580*/  ISETP.NE.AND.EX P0, PT, RZ, c[0x0][0x36c], PT, P0 ;  /* 0x0000db00ff007a0c */ /* 0x000fda0003f05300 */
[----:B------:R-:W-:Y:S05]  /*0590*/  @!P0 BRA `(.L_x_800) ;  /* 0x0000003000008947 */ /* 0x000fea0003800000 */
[----:B------:R-:W-:-:S05]  /*05a0*/  IMAD.WIDE R4, R195, R2, c[0x0][0x368] ;  /* 0x0000da00c3047625 */ /* 0x000fca00078e0202 */
[----:B------:R1:W5:Y:S01]  /*05b0*/  LDG.E R7, [R4.64] ;  /* 0x0000000604077981 */ /* 0x000362000c1e1900 */
[----:B------:R-:W-:Y:S05]  /*05c0*/  BRA `(.L_x_801) ;  /* 0x0000004000007947 */ /* 0x000fea0003800000 */
.L_x_800:
[----:B------:R-:W-:Y:S05]  /*05d0*/  @!P3 BRA `(.L_x_801) ;  /* 0x000000300000b947 */ /* 0x000fea0003800000 */
[----:B------:R-:W2:Y:S04]  /*05e0*/  LDG.E R7, [R4.64] ;  /* 0x0000000604077981 */ /* 0x000ea8000c1e1900 */
[----:B------:R-:W2:Y:S02]  /*05f0*/  LDG.E R0, [R4.64+0x4] ;  /* 0x0000040604007981 */ /* 0x000ea4000c1e1900 */
[----:B--2---:R-:W-:Y:S02]  /*0600*/  IADD3 R7, -R7, R0, RZ ;  /* 0x0000000007077210 */ /* 0x004fe40007ffe1ff */
.L_x_801:
[----:B------:R-:W2:Y:S04]  /*0610*/  @P4 LDG.E R3, [R8.64] ;  /* 0x0000000608034981 */ /* 0x000ea8000c1e1900 */
[----:B-1----:R-:W2:Y:S01]  /*0620*/  @P4 LDG.E R4, [R8.64+0x4] ;  /* 0x0000040608044981 */ /* 0x002ea2000c1e1900 */
[----:B-----5:R-:W-:Y:S01]  /*0630*/  IMAD.IADD R0, R7, 0x1, -R194 ;  /* 0x0000000107007824 */ /* 0x020fe200078e0ac2 */
        /* <DEDUP_REMOVED lines=16> */
[----:B------:R-:W-:-:S11]  /*0740*/  SHF.R.U32.HI R11, RZ, 0x6, R11 ;  /* 0x00000006ff0b7819 */ /* 0x000fd6000001160b */
[----:B------:R-:W-:Y:S01]  /*0750*/  @P0 IADD3 R3, R0, 0x3f, RZ ;  /* 0x0000003f00030810 */ /* 0x000fe20007ffe0ff */
[----:B------:R-:W-:-:S03]  /*0760*/  IMAD.MOV.U32 R0, RZ, RZ, R11 ;  /* 0x000000ffff007224 */ /* 0x000fc600078e000b */
[----:B------:R-:W-:-:S04]  /*0770*/  @P0 SHF.R.S32.HI R4, RZ, 0x1f, R3 ;  /* 0x0000001fff040819 */ /* 0x000fc80000011403 */
[----:B------:R-:W-:-:S04]  /*0780*/  @P0 LEA.HI R4, R4, R3, RZ, 0x6 ;  /* 0x0000000304040211 */ /* 0x000fc800078f30ff */
[----:B------:R-:W-:-:S04]  /*0790*/  @P0 SHF.R.S32.HI R0, RZ, 0x6, R4 ;  /* 0x00000006ff000819 */ /* 0x000fc80000011404 */
[----:B------:R-:W-:-:S13]  /*07a0*/  ISETP.GT.AND P0, PT, R0, R11, PT ;  /* 0x0000000b0000720c */ /* 0x000fda0003f04270 */
[----:B------:R-:W-:Y:S05]  /*07b0*/  @!P0 BRA `(.L_x_802) ;  /* 0x00005aa000008947 */ /* 0x000fea0003800000 */
[----:B-1----:R-:W-:-:S04]  /*07c0*/  ISETP.NE.U32.AND P0, PT, RZ, c[0x0][0x340], PT ;  /* 0x0000d000ff007a0c */ /* 0x002fc80003f05070 */
[----:B------:R-:W-:Y:S02]  /*07d0*/  ISETP.NE.AND.EX P1, PT, RZ, c[0x0][0x344], PT, P0 ;  /* 0x0000d100ff007a0c */ /* 0x000fe40003f25300 */
[----:B------:R-:W-:Y:S02]  /*07e0*/  SHF.R.S32.HI R5, RZ, 0x1f, R82 ;  /* 0x0000001fff057819 */ /* 0x000fe40000011452 */
[----:B------:R-:W-:-:S09]  /*07f0*/  SHF.R.S32.HI R3, RZ, 0x1f, R25 ;  /* 0x0000001fff037819 */ /* 0x000fd20000011419 */
[C---:B------:R-:W-:Y:S01]  /*0800*/  @P1 IMAD.WIDE R168, R195.reuse, R2, c[0x0][0x340] ;  /* 0x0000d000c3a81625 */ /* 0x040fe200078e0202 */
[----:B------:R-:W-:Y:S02]  /*0810*/  IADD3 R18, R0, -0x1, RZ ;  /* 0xffffffff00127810 */ /* 0x000fe40007ffe0ff */
[----:B------:R-:W-:Y:S01]  /*0820*/  SEL R154, R195, RZ, !P4 ;  /* 0x000000ffc39a7207 */ /* 0x000fe20006000000 */
[----:B------:R-:W-:Y:S01]  /*0830*/  IMAD.MOV.U32 R6, RZ, RZ, c[0x0][0x238] ;  /* 0x00008e00ff067624 */ /* 0x000fe200078e00ff */
[----:B------:R-:W-:Y:S01]  /*0840*/  P2R R4, PR, RZ, 0x2 ;  /* 0x00000002ff047803 */ /* 0x000fe20000000000 */
[----:B------:R-:W2:Y:S01]  /*0850*/  @P1 LDG.E R168, [R168.64] ;  /* 0x00000006a8a81981 */ /* 0x000ea2000c1e1900 */
[----:B------:R-:W-:Y:S01]  /*0860*/  LEA.HI R9, R5, R82, RZ, 0x3 ;  /* 0x0000005205097211 */ /* 0x000fe200078f18ff */
[----:B------:R-:W-:Y:S01]  /*0870*/  IMAD.MOV.U32 R105, RZ, RZ, 0x6 ;  /* 0x00000006ff697424 */ /* 0x000fe200078e00ff */
[----:B------:R-:W-:Y:S01]  /*0880*/  LOP3.LUT R135, R135, 0xfffffffe, RZ, 0xc0, !PT ;  /* 0xfffffffe87877812 */ /* 0x000fe200078ec0ff */
[----:B------:R-:W-:Y:S01]  /*0890*/  IMAD.SHL.U32 R93, R6, 0x40, RZ ;  /* 0x00000040065d7824 */ /* 0x000fe200078e00ff */
[----:B------:R-:W-:Y:S01]  /*08a0*/  SHF.R.S32.HI R2, RZ, 0x3, R9 ;  /* 0x00000003ff027819 */ /* 0x000fe20000011409 */
[----:B------:R-:W-:Y:S01]  /*08b0*/  IMAD.IADD R90, R90, 0x1, R7 ;  /* 0x000000015a5a7824 */ /* 0x000fe200078e0207 */
[----:B------:R-:W-:Y:S01]  /*08c0*/  LOP3.LUT R9, R9, 0x1ffffff8, RZ, 0xc0, !PT ;  /* 0x1ffffff809097812 */ /* 0x000fe200078ec0ff */
[----:B------:R-:W-:Y:S01]  /*08d0*/  IMAD.SHL.U32 R96, R6, 0x20, RZ ;  /* 0x0000002006607824 */ /* 0x000fe200078e00ff */
[----:B------:R-:W-:Y:S01]  /*08e0*/  IADD3 R25, P0, R2, R25, RZ ;  /* 0x0000001902197210 */ /* 0x000fe20007f1e0ff */
[----:B------:R-:W-:Y:S01]  /*08f0*/  IMAD.MOV.U32 R132, RZ, RZ, 0x1 ;  /* 0x00000001ff847424 */ /* 0x000fe200078e00ff */
[----:B------:R-:W-:Y:S01]  /*0900*/  SHF.L.U64.HI R91, R6, R105, c[0x0][0x23c] ;  /* 0x00008f00065b7619 */ /* 0x000fe20000010269 */
[----:B------:R-:W-:Y:S01]  /*0910*/  IMAD.IADD R8, R82, 0x1, -R9 ;  /* 0x0000000152087824 */ /* 0x000fe200078e0a09 */
[----:B------:R-:W-:Y:S01]  /*0920*/  LEA.HI.X.SX32 R22, R2, R3, 0x1, P0 ;  /* 0x0000000302167211 */ /* 0x000fe200000f0eff */
[----:B------:R-:W-:Y:S01]  /*0930*/  IMAD.IADD R3, R89, 0x1, -R2 ;  /* 0x0000000159037824 */ /* 0x000fe200078e0a02 */
[----:B------:R-:W-:Y:S01]  /*0940*/  ULDC.U8 UR4, c[0x0][0x298] ;  /* 0x0000a60000047ab9 */ /* 0x000fe20000000000 */
[----:B------:R-:W-:-:S02]  /*0950*/  IMAD.SHL.U32 R8, R8, 0x8, RZ ;  /* 0x0000000808087824 */ /* 0x000fc400078e00ff */
[----:B------:R-:W-:Y:S02]  /*0960*/  IMAD R14, R22, c[0x0][0x238], RZ ;  /* 0x00008e00160e7a24 */ /* 0x000fe400078e02ff */
[----:B------:R-:W-:Y:S01]  /*0970*/  IMAD R3, R18, -0x40, R3 ;  /* 0xffffffc012037824 */ /* 0x000fe200078e0203 */
[----:B------:R-:W-:Y:S01]  /*0980*/  SHF.R.S32.HI R9, RZ, 0x1f, R8 ;  /* 0x0000001fff097819 */ /* 0x000fe20000011408 */
[----:B------:R-:W-:Y:S01]  /*0990*/  IMAD R14, R25, c[0x0][0x23c], R14 ;  /* 0x00008f00190e7a24 */ /* 0x000fe200078e020e */
[----:B------:R-:W-:Y:S01]  /*09a0*/  IADD3 R7, R8, 0x40, RZ ;  /* 0x0000004008077810 */ /* 0x000fe20007ffe0ff */
[----:B------:R-:W-:Y:S01]  /*09b0*/  IMAD R22, R22, c[0x0][0x258], RZ ;  /* 0x0000960016167a24 */ /* 0x000fe200078e02ff */
[----:B------:R-:W-:Y:S01]  /*09c0*/  ISETP.GE.AND P2, PT, R3, 0x1, PT ;  /* 0x000000010300780c */ /* 0x000fe20003f46270 */
[----:B------:R-:W-:Y:S01]  /*09d0*/  IMAD.WIDE.U32 R12, R25, c[0x0][0x238], R8 ;  /* 0x00008e00190c7a25 */ /* 0x000fe200078e0008 */
[----:B------:R-:W-:Y:S02]  /*09e0*/  ISETP.GE.AND P1, PT, R3, 0x21, PT ;  /* 0x000000210300780c */ /* 0x000fe40003f26270 */
[----:B------:R-:W-:Y:S01]  /*09f0*/  ISETP.GE.AND P6, PT, R8, c[0x0][0x1d4], PT ;  /* 0x0000750008007a0c */ /* 0x000fe20003fc6270 */
[----:B------:R-:W-:-:S02]  /*0a00*/  IMAD.IADD R15, R13, 0x1, R14 ;  /* 0x000000010d0f7824 */ /* 0x000fc400078e020e */
[----:B------:R-:W-:Y:S01]  /*0a10*/  IMAD.MOV.U32 R14, RZ, RZ, R12 ;  /* 0x000000ffff0e7224 */ /* 0x000fe200078e000c */
[----:B------:R-:W-:Y:S01]  /*0a20*/  SHF.R.S32.HI R12, RZ, 0x1f, R195 ;  /* 0x0000001fff0c7819 */ /* 0x000fe200000114c3 */
[----:B------:R-:W-:Y:S02]  /*0a30*/  IMAD R13, R86, c[0x0][0x240], RZ ;  /* 0x00009000560d7a24 */ /* 0x000fe400078e02ff */
[----:B------:R-:W-:Y:S01]  /*0a40*/  IMAD.WIDE.U32 R14, R192, c[0x0][0x240], R14 ;  /* 0x00009000c00e7a25 */ /* 0x000fe200078e000e */
[----:B------:R-:W-:Y:S02]  /*0a50*/  SEL R175, R12, RZ, !P4 ;  /* 0x000000ff0caf7207 */ /* 0x000fe40006000000 */
[----:B------:R-:W-:Y:S01]  /*0a60*/  ISETP.GE.AND P4, PT, R7, c[0x0][0x1d4], PT ;  /* 0x0000750007007a0c */ /* 0x000fe20003f86270 */
[----:B------:R-:W-:Y:S02]  /*0a70*/  IMAD R156, R192, c[0x0][0x244], R13 ;  /* 0x00009100c09c7a24 */ /* 0x000fe400078e020d */
[----:B------:R-:W-:-:S02]  /*0a80*/  IMAD R159, R175, c[0x0][0x248], RZ ;  /* 0x00009200af9f7a24 */ /* 0x000fc400078e02ff */
[----:B------:R-:W-:Y:S02]  /*0a90*/  IMAD.IADD R157, R15, 0x1, R156 ;  /* 0x000000010f9d7824 */ /* 0x000fe400078e029c */
[----:B------:R-:W-:Y:S01]  /*0aa0*/  IMAD.MOV.U32 R156, RZ, RZ, R14 ;  /* 0x000000ffff9c7224 */ /* 0x000fe200078e000e */
[----:B------:R-:W-:Y:S01]  /*0ab0*/  SHF.R.S32.HI R14, RZ, 0x1f, R18 ;  /* 0x0000001fff0e7819 */ /* 0x000fe20000011412 */
[C---:B------:R-:W-:Y:S02]  /*0ac0*/  IMAD R159, R154.reuse, c[0x0][0x24c], R159 ;  /* 0x000093009a9f7a24 */ /* 0x040fe400078e029f */
[----:B------:R-:W-:Y:S02]  /*0ad0*/  IMAD.WIDE.U32 R156, R154, c[0x0][0x248], R156 ;  /* 0x000092009a9c7a25 */ /* 0x000fe400078e009c */
[----:B------:R-:W-:Y:S02]  /*0ae0*/  @P4 LOP3.LUT R135, R135, 0x1, RZ, 0xfc, !PT ;  /* 0x0000000187874812 */ /* 0x000fe400078efcff */
[----:B------:R-:W-:-:S02]  /*0af0*/  IMAD.SHL.U32 R3, R2, 0x40, RZ ;  /* 0x0000004002037824 */ /* 0x000fc400078e00ff */
[----:B------:R-:W-:Y:S01]  /*0b00*/  IMAD R2, R91, R18, RZ ;  /* 0x000000125b027224 */ /* 0x000fe200078e02ff */
[----:B------:R-:W-:Y:S01]  /*0b10*/  LOP3.LUT R135, R135, 0xfffffffb, RZ, 0xc0, !PT ;  /* 0xfffffffb87877812 */ /* 0x000fe200078ec0ff */
[----:B------:R-:W-:Y:S01]  /*0b20*/  IMAD.IADD R159, R157, 0x1, R159 ;  /* 0x000000019d9f7824 */ /* 0x000fe200078e029f */
[----:B------:R-:W-:Y:S01]  /*0b30*/  LOP3.LUT R3, R3, 0x1c0, RZ, 0xc0, !PT ;  /* 0x000001c003037812 */ /* 0x000fe200078ec0ff */
[----:B------:R-:W-:Y:S02]  /*0b40*/  IMAD.MOV.U32 R158, RZ, RZ, R156 ;  /* 0x000000ffff9e7224 */ /* 0x000fe400078e009c */
[----:B------:R-:W-:Y:S01]  /*0b50*/  IMAD R22, R25, c[0x0][0x25c], R22 ;  /* 0x0000970019167a24 */ /* 0x000fe200078e0216 */
[--C-:B------:R-:W-:Y:S01]  /*0b60*/  LOP3.LUT R10, R3, 0x38, R8.reuse, 0xf8, !PT ;  /* 0x00000038030a7812 */ /* 0x100fe200078ef808 */
[----:B------:R-:W-:Y:S01]  /*0b70*/  IMAD.WIDE.U32 R24, R25, c[0x0][0x258], R8 ;  /* 0x0000960019187a25 */ /* 0x000fe200078e0008 */
[----:B------:R-:W-:-:S03]  /*0b80*/  SHF.R.U32.HI R3, RZ, 0x3, R3 ;  /* 0x00000003ff037819 */ /* 0x000fc60000011603 */
[----:B------:R-:W-:Y:S01]  /*0b90*/  IMAD R2, R14, R93, R2 ;  /* 0x0000005d0e027224 */ /* 0x000fe200078e0202 */
[----:B------:R-:W-:Y:S01]  /*0ba0*/  LOP3.LUT R3, R10, R3, RZ, 0x3c, !PT ;  /* 0x000000030a037212 */ /* 0x000fe200078e3cff */
[----:B------:R-:W-:Y:S01]  /*0bb0*/  IMAD.WIDE.U32 R16, R18, R93, R158 ;  /* 0x0000005d12107225 */ /* 0x000fe200078e009e */
[----:B------:R-:W-:-:S03]  /*0bc0*/  LEA.HI R10, R5, R82, RZ, 0x6 ;  /* 0x00000052050a7211 */ /* 0x000fc600078f30ff */
[----:B------:R-:W-:Y:S01]  /*0bd0*/  IMAD.MOV.U32 R9, RZ, RZ, 0x5 ;  /* 0x00000005ff097424 */ /* 0x000fe200078e00ff */
[----:B------:R-:W-:Y:S01]  /*0be0*/  @P2 LEA R20, P0, R16, c[0x0][0x220], 0x1 ;  /* 0x0000880010142a11 */ /* 0x000fe200078008ff */
[----:B------:R-:W-:Y:S01]  /*0bf0*/  IMAD.IADD R2, R17, 0x1, R2 ;  /* 0x0000000111027824 */ /* 0x000fe200078e0202 */
[----:B------:R-:W-:Y:S01]  /*0c00*/  @P1 IADD3 R7, P3, R96, R16, RZ ;  /* 0x0000001060071210 */ /* 0x000fe20007f7e0ff */
[----:B------:R-:W-:Y:S01]  /*0c10*/  IMAD.SHL.U32 R10, R10, 0x8, RZ ;  /* 0x000000080a0a7824 */ /* 0x000fe200078e00ff */
[----:B------:R-:W-:Y:S01]  /*0c20*/  SHF.L.U64.HI R95, R6, R9, c[0x0][0x23c] ;  /* 0x00008f00065f7619 */ /* 0x000fe20000010209 */
[----:B------:R-:W-:Y:S01]  /*0c30*/  IMAD R13, R86, c[0x0][0x260], RZ ;  /* 0x00009800560d7a24 */ /* 0x000fe200078e02ff */
[----:B------:R-:W-:Y:S01]  /*0c40*/  @P2 LEA.HI.X R21, R16, c[0x0][0x224], R2, 0x1, P0 ;  /* 0x0000890010152a11 */ /* 0x000fe200000f0c02 */
[----:B------:R-:W-:Y:S01]  /*0c50*/  IMAD.IADD R23, R25, 0x1, R22 ;  /* 0x0000000119177824 */ /* 0x000fe200078e0216 */
[----:B------:R-:W-:Y:S01]  /*0c60*/  @P1 LEA R16, P0, R7, c[0x0][0x220], 0x1 ;  /* 0x0000880007101a11 */ /* 0x000fe200078008ff */
[----:B------:R-:W-:Y:S01]  /*0c70*/  @P1 IMAD.X R2, R95, 0x1, R2, P3 ;  /* 0x000000015f021824 */ /* 0x000fe200018e0602 */
[----:B------:R-:W-:Y:S01]  /*0c80*/  IADD3 R6, R8, 0x80, RZ ;  /* 0x0000008008067810 */ /* 0x000fe20007ffe0ff */
[----:B------:R-:W-:Y:S01]  /*0c90*/  IMAD.MOV.U32 R8, RZ, RZ, c[0x0][0x258] ;  /* 0x00009600ff087624 */ /* 0x000fe200078e00ff */
[----:B------:R-:W-:Y:S01]  /*0ca0*/  ISETP.NE.AND P3, PT, R4, RZ, PT ;  /* 0x000000ff0400720c */ /* 0x000fe20003f65270 */
[----:B------:R-:W-:Y:S01]  /*0cb0*/  IMAD R4, R192, c[0x0][0x264], R13 ;  /* 0x00009900c0047a24 */ /* 0x000fe200078e020d */
[----:B------:R-:W-:Y:S01]  /*0cc0*/  @P1 LEA.HI.X R17, R7, c[0x0][0x224], R2, 0x1, P0 ;  /* 0x0000890007111a11 */ /* 0x000fe200000f0c02 */
[----:B------:R-:W-:Y:S01]  /*0cd0*/  IMAD.SHL.U32 R94, R8, 0x40, RZ ;  /* 0x00000040085e7824 */ /* 0x000fe200078e00ff */
[----:B------:R-:W-:Y:S01]  /*0ce0*/  ISETP.GT.AND P0, PT, R18, R11, PT ;  /* 0x0000000b1200720c */ /* 0x000fe20003f04270 */
[----:B------:R-:W-:Y:S01]  /*0cf0*/  IMAD.MOV.U32 R22, RZ, RZ, R24 ;  /* 0x000000ffff167224 */ /* 0x000fe200078e0018 */
[----:B------:R-:W-:Y:S01]  /*0d00*/  SHF.L.U64.HI R92, R8, R105, c[0x0][0x25c] ;  /* 0x00009700085c7619 */ /* 0x000fe20000010269 */
[----:B------:R-:W-:Y:S01]  /*0d10*/  IMAD R175, R175, c[0x0][0x268], RZ ;  /* 0x00009a00afaf7a24 */ /* 0x000fe200078e02ff */
[----:B------:R-:W-:Y:S01]  /*0d20*/  ISETP.GE.AND P5, PT, R6, c[0x0][0x1d4], PT ;  /* 0x0000750006007a0c */ /* 0x000fe20003fa6270 */
[----:B------:R-:W-:Y:S01]  /*0d30*/  IMAD.WIDE.U32 R22, R192, c[0x0][0x260], R22 ;  /* 0x00009800c0167a25 */ /* 0x000fe200078e0016 */
[----:B------:R-:W-:-:S02]  /*0d40*/  LOP3.LUT R10, R3, 0xfffffe00, R10, 0xf8, !PT ;  /* 0xfffffe00030a7812 */ /* 0x000fc400078ef80a */
[----:B------:R-:W-:Y:S01]  /*0d50*/  LEA.HI R2, R5, R82, RZ, 0x2 ;  /* 0x0000005205027211 */ /* 0x000fe200078f10ff */
[----:B------:R-:W-:Y:S01]  /*0d60*/  IMAD R15, R92, R18, RZ ;  /* 0x000000125c0f7224 */ /* 0x000fe200078e02ff */
[----:B------:R-:W-:Y:S01]  /*0d70*/  SHF.L.U64.HI R100, R8, R9, c[0x0][0x25c] ;  /* 0x0000970008647619 */ /* 0x000fe20000010209 */
[----:B------:R-:W-:Y:S01]  /*0d80*/  IMAD.IADD R23, R23, 0x1, R4 ;  /* 0x0000000117177824 */ /* 0x000fe200078e0204 */
[----:B------:R-:W-:Y:S01]  /*0d90*/  LOP3.LUT R7, R2, 0xfffffffc, RZ, 0xc0, !PT ;  /* 0xfffffffc02077812 */ /* 0x000fe200078ec0ff */
[----:B------:R-:W-:Y:S01]  /*0da0*/  IMAD R3, R14, R94, R15 ;  /* 0x0000005e0e037224 */ /* 0x000fe200078e020f */
[----:B------:R-:W-:Y:S01]  /*0db0*/  @P0 IADD3 R0, R0, -0x2, RZ ;  /* 0xfffffffe00000810 */ /* 0x000fe20007ffe0ff */
[----:B------:R-:W-:Y:S01]  /*0dc0*/  @P2 IMAD.SHL.U32 R14, R10, 0x2, RZ ;  /* 0x000000020a0e2824 */ /* 0x000fe200078e00ff */
[----:B------:R-:W-:Y:S01]  /*0dd0*/  SHF.R.S32.HI R97, RZ, 0x2, R2 ;  /* 0x00000002ff617819 */ /* 0x000fe20000011402 */
[C---:B------:R-:W-:Y:S01]  /*0de0*/  IMAD R175, R154.reuse, c[0x0][0x26c], R175 ;  /* 0x00009b009aaf7a24 */ /* 0x040fe200078e02af */
[----:B------:R-:W-:Y:S01]  /*0df0*/  @P0 SHF.R.S32.HI R13, RZ, 0x1f, R0 ;  /* 0x0000001fff0d0819 */ /* 0x000fe20000011400 */
[----:B------:R-:W-:Y:S01]  /*0e00*/  @P0 IMAD R6, R91, R0, RZ ;  /* 0x000000005b060224 */ /* 0x000fe200078e02ff */
[----:B------:R-:W-:Y:S01]  /*0e10*/  @!PT LDS RZ, [RZ] ;  /* 0x00000000fffff984 */ /* 0x000fe20000000800 */
[----:B------:R-:W-:Y:S01]  /*0e20*/  @!PT LDS RZ, [RZ] ;  /* 0x00000000fffff984 */ /* 0x000fe20000000800 */
[----:B------:R-:W-:Y:S01]  /*0e30*/  @!PT LDS RZ, [RZ] ;  /* 0x00000000fffff984 */ /* 0x000fe20000000800 */
[----:B------:R1:W-:Y:S01]  /*0e40*/  @P2 LDGSTS.E.BYPASS.LTC128B.128 [R14+0xc100], [R20.64], !P6 ;  /* 0x0c100000140e2fae */ /* 0x0003e2000f101d46 */
[----:B------:R-:W-:Y:S01]  /*0e50*/  IMAD.WIDE.U32 R154, R154, c[0x0][0x268], R22 ;  /* 0x00009a009a9a7a25 */ /* 0x000fe200078e0016 */
[----:B------:R-:W-:-:S02]  /*0e60*/  SHF.R.S32.HI R2, RZ, 0x1f, R2 ;  /* 0x0000001fff027819 */ /* 0x000fc40000011402 */
[----:B------:R1:W-:Y:S01]  /*0e70*/  @P2 LDGSTS.E.BYPASS.LTC128B.128 [R14+0xe100], [R20.64+0x80], !P4 ;  /* 0x0e100080140e2fae */ /* 0x0003e2000e101d46 */
[----:B------:R-:W-:Y:S01]  /*0e80*/  @P0 IMAD R6, R13, R93, R6 ;  /* 0x0000005d0d060224 */ /* 0x000fe200078e0206 */
[----:B------:R-:W-:Y:S01]  /*0e90*/  LEA.HI R2, R2, R97, RZ, 0x3 ;  /* 0x0000006102027211 */ /* 0x000fe200078f18ff */
[----:B------:R-:W-:Y:S01]  /*0ea0*/  @P1 IMAD.SHL.U32 R13, R10, 0x2, RZ ;  /* 0x000000020a0d1824 */ /* 0x000fe200078e00ff */
[----:B------:R1:W-:Y:S01]  /*0eb0*/  @P2 LDGSTS.E.BYPASS.LTC128B.128 [R14+0x10100], [R20.64+0x100], !P5 ;  /* 0x10100100140e2fae */ /* 0x0003e2000e901d46 */
[----:B------:R-:W-:Y:S01]  /*0ec0*/  IMAD.IADD R175, R155, 0x1, R175 ;  /* 0x000000019baf7824 */ /* 0x000fe200078e02af */
[----:B------:R-:W-:Y:S01]  /*0ed0*/  LOP3.LUT R122, R2, 0xfffffff8, RZ, 0xc0, !PT ;  /* 0xfffffff8027a7812 */ /* 0x000fe200078ec0ff */
[----:B------:R-:W-:Y:S01]  /*0ee0*/  IMAD.MOV.U32 R174, RZ, RZ, R154 ;  /* 0x000000ffffae7224 */ /* 0x000fe200078e009a */
[----:B------:R3:W-:Y:S01]  /*0ef0*/  @P1 LDGSTS.E.BYPASS.LTC128B.128 [R13+0xd100], [R16.64], !P6 ;  /* 0x0d100000100d1fae */ /* 0x0007e2000f101d46 */
[----:B------:R-:W-:Y:S01]  /*0f00*/  IMAD.IADD R4, R82, 0x1, -R7 ;  /* 0x0000000152047824 */ /* 0x000fe200078e0a07 */
[----:B------:R-:W-:Y:S01]  /*0f10*/  SHF.R.S32.HI R7, RZ, 0x1f, R97 ;  /* 0x0000001fff077819 */ /* 0x000fe20000011461 */
[----:B------:R-:W-:Y:S01]  /*0f20*/  IMAD.WIDE.U32 R26, R18, R94, R174 ;  /* 0x0000005e121a7225 */ /* 0x000fe200078e00ae */
[----:B------:R3:W-:Y:S03]  /*0f30*/  @P1 LDGSTS.E.BYPASS.LTC128B.128 [R13+0xf100], [R16.64+0x80], !P4 ;  /* 0x0f100080100d1fae */ /* 0x0007e6000e101d46 */
[----:B------:R-:W-:Y:S01]  /*0f40*/  IMAD.IADD R3, R27, 0x1, R3 ;  /* 0x000000011b037824 */ /* 0x000fe200078e0203 */
[----:B------:R3:W-:Y:S01]  /*0f50*/  @P1 LDGSTS.E.BYPASS.LTC128B.128 [R13+0x11100], [R16.64+0x100], !P5 ;  /* 0x11100100100d1fae */ /* 0x0007e2000e901d46 */
[----:B------:R-:W-:-:S02]  /*0f60*/  IMAD.SHL.U32 R24, R4, 0x8, RZ ;  /* 0x0000000804187824 */ /* 0x000fc400078e00ff */
[----:B------:R-:W-:Y:S01]  /*0f70*/  IMAD.SHL.U32 R109, R8, 0x20, RZ ;  /* 0x00000020086d7824 */ /* 0x000fe200078e00ff */
[----:B------:R-:W0:Y:S01]  /*0f80*/  LDGDEPBAR ;  /* 0x00000000000079af */ /* 0x000e220000000000 */
[----:B------:R-:W-:Y:S01]  /*0f90*/  IMAD.SHL.U32 R22, R4, 0x4, RZ ;  /* 0x0000000404167824 */ /* 0x000fe200078e00ff */
[----:B------:R-:W-:Y:S01]  /*0fa0*/  SHF.R.S32.HI R25, RZ, 0x1f, R24 ;  /* 0x0000001fff197819 */ /* 0x000fe20000011418 */
[C---:B------:R-:W-:Y:S01]  /*0fb0*/  IMAD R162, R7.reuse, c[0x0][0x290], RZ ;  /* 0x0000a40007a27a24 */ /* 0x040fe200078e02ff */
[----:B------:R-:W-:Y:S01]  /*0fc0*/  IADD3 R125, R24, 0x80, RZ ;  /* 0x00000080187d7810 */ /* 0x000fe20007ffe0ff */
[----:B------:R-:W-:Y:S01]  /*0fd0*/  IMAD R160, R7, c[0x0][0x280], RZ ;  /* 0x0000a00007a07a24 */ /* 0x000fe200078e02ff */
[----:B------:R-:W-:Y:S01]  /*0fe0*/  SHF.R.S32.HI R23, RZ, 0x1f, R22 ;  /* 0x0000001fff177819 */ /* 0x000fe20000011416 */
[C---:B------:R-:W-:Y:S01]  /*0ff0*/  IMAD R162, R97.reuse, c[0x0][0x294], R162 ;  /* 0x0000a50061a27a24 */ /* 0x040fe200078e02a2 */
[----:B------:R-:W-:Y:S01]  /*1000*/  IADD3 R19, R22, 0x40, RZ ;  /* 0x0000004016137810 */ /* 0x000fe20007ffe0ff */
[----:B------:R-:W-:Y:S01]  /*1010*/  IMAD.IADD R122, R97, 0x1, -R122 ;  /* 0x00000001617a7824 */ /* 0x000fe200078e0a7a */
[----:B------:R-:W-:Y:S01]  /*1020*/  IADD3 R126, R24, 0x60, RZ ;  /* 0x00000060187e7810 */ /* 0x000fe20007ffe0ff */
[----:B-1----:R-:W-:Y:S01]  /*1030*/  @P0 IMAD.WIDE.U32 R14, R0, R93, R158 ;  /* 0x0000005d000e0225 */ /* 0x002fe200078e009e */
[----:B------:R-:W-:-:S02]  /*1040*/  IADD3 R124, R24, 0xa0, RZ ;  /* 0x000000a0187c7810 */ /* 0x000fc40007ffe0ff */
[----:B------:R-:W-:Y:S01]  /*1050*/  SHF.R.S32.HI R117, RZ, 0x1f, R126 ;  /* 0x0000001fff757819 */ /* 0x000fe2000001147e */
[----:B------:R-:W-:Y:S01]  /*1060*/  @P0 IMAD.IADD R6, R15, 0x1, R6 ;  /* 0x000000010f060824 */ /* 0x000fe200078e0206 */
[----:B------:R-:W-:Y:S01]  /*1070*/  SHF.R.S32.HI R113, RZ, 0x1f, R124 ;  /* 0x0000001fff717819 */ /* 0x000fe2000001147c */
[----:B------:R-:W-:Y:S01]  /*1080*/  IMAD.IADD R15, R22, 0x1, R19 ;  /* 0x00000001160f7824 */ /* 0x000fe200078e0213 */
[----:B------:R-:W-:Y:S01]  /*1090*/  LEA.HI R117, R117, R126, RZ, 0x3 ;  /* 0x0000007e75757211 */ /* 0x000fe200078f18ff */
[----:B------:R-:W-:Y:S01]  /*10a0*/  IMAD.SHL.U32 R123, R122, 0x40, RZ ;  /* 0x000000407a7b7824 */ /* 0x000fe200078e00ff */
[----:B------:R-:W-:Y:S01]  /*10b0*/  LEA.HI R113, R113, R124, RZ, 0x3 ;  /* 0x0000007c71717211 */ /* 0x000fe200078f18ff */
[----:B------:R-:W-:Y:S01]  /*10c0*/  IMAD.WIDE.U32 R166, R97, c[0x0][0x290], R24 ;  /* 0x0000a40061a67a25 */ /* 0x000fe200078e0018 */
[----:B------:R-:W-:Y:S02]  /*10d0*/  LOP3.LUT R117, R117, 0xfffffff8, RZ, 0xc0, !PT ;  /* 0xfffffff875757812 */ /* 0x000fe400078ec0ff */
[----:B------:R-:W-:Y:S01]  /*10e0*/  LOP3.LUT R123, R123, 0x1c0, RZ, 0xc0, !PT ;  /* 0x000001c07b7b7812 */ /* 0x000fe200078ec0ff */
[----:B---3--:R-:W-:Y:S01]  /*10f0*/  IMAD.WIDE.U32 R16, R97, c[0x0][0x290], R22 ;  /* 0x0000a40061107a25 */ /* 0x008fe200078e0016 */
[----:B------:R-:W-:-:S02]  /*1100*/  LOP3.LUT R113, R113, 0xfffffff8, RZ, 0xc0, !PT ;  /* 0xfffffff871717812 */ /* 0x000fc400078ec0ff */
[----:B------:R-:W-:Y:S01]  /*1110*/  SHF.R.U32.HI R111, RZ, 0x3, R123 ;  /* 0x00000003ff6f7819 */ /* 0x000fe2000001167b */
[----:B------:R-:W-:Y:S01]  /*1120*/  IMAD.IADD R163, R162, 0x1, R17 ;  /* 0x00000001a2a37824 */ /* 0x000fe200078e0211 */
[----:B------:R-:W-:Y:S01]  /*1130*/  SHF.R.S32.HI R108, RZ, 0x1f, R117 ;  /* 0x0000001fff6c7819 */ /* 0x000fe20000011475 */
[----:B------:R-:W-:Y:S01]  /*1140*/  IMAD.IADD R167, R167, 0x1, R162 ;  /* 0x00000001a7a77824 */ /* 0x000fe200078e02a2 */
[----:B------:R-:W-:Y:S01]  /*1150*/  SHF.R.S32.HI R104, RZ, 0x1f, R113 ;  /* 0x0000001fff687819 */ /* 0x000fe20000011471 */
[----:B------:R-:W-:Y:S01]  /*1160*/  IMAD.MOV.U32 R162, RZ, RZ, R16 ;  /* 0x000000ffffa27224 */ /* 0x000fe200078e0010 */
[----:B------:R-:W-:Y:S01]  /*1170*/  LEA.HI R16, R5, R82, RZ, 0x5 ;  /* 0x0000005205107211 */ /* 0x000fe200078f28ff */
[----:B------:R-:W-:Y:S01]  /*1180*/  IMAD R121, R4, 0x40, R97 ;  /* 0x0000004004797824 */ /* 0x000fe200078e0261 */
[----:B------:R-:W-:Y:S01]  /*1190*/  SHF.R.S32.HI R4, RZ, 0x1f, R125 ;  /* 0x0000001fff047819 */ /* 0x000fe2000001147d */
[----:B------:R-:W-:Y:S02]  /*11a0*/  IMAD.MOV.U32 R127, RZ, RZ, c[0x0][0x27c] ;  /* 0x00009f00ff7f7624 */ /* 0x000fe400078e00ff */
[----:B------:R-:W-:Y:S01]  /*11b0*/  IMAD.SHL.U32 R16, R16, 0x10, RZ ;  /* 0x0000001010107824 */ /* 0x000fe200078e00ff */
[----:B------:R-:W-:Y:S01]  /*11c0*/  LEA.HI R115, R4, R125, RZ, 0x3 ;  /* 0x0000007d04737211 */ /* 0x000fe200078f18ff */
[C---:B------:R-:W-:Y:S01]  /*11d0*/  IMAD R160, R97.reuse, c[0x0][0x284], R160 ;  /* 0x0000a10061a07a24 */ /* 0x040fe200078e02a0 */
[----:B------:R-:W-:Y:S01]  /*11e0*/  SHF.R.S32.HI R4, RZ, 0x1f, R15 ;  /* 0x0000001fff047819 */ /* 0x000fe2000001140f */
[----:B------:R-:W-:Y:S01]  /*11f0*/  IMAD.WIDE.U32 R164, R97, c[0x0][0x280], R24 ;  /* 0x0000a00061a47a25 */ /* 0x000fe200078e0018 */
[----:B------:R-:W-:-:S02]  /*1200*/  LOP3.LUT R16, R16, 0xfffffe00, RZ, 0xc0, !PT ;  /* 0xfffffe0010107812 */ /* 0x000fc400078ec0ff */
[----:B------:R-:W-:Y:S01]  /*1210*/  LEA.HI R119, R4, R15, RZ, 0x3 ;  /* 0x0000000f04777211 */ /* 0x000fe200078f18ff */
[----:B------:R-:W-:Y:S01]  /*1220*/  IMAD.WIDE.U32 R170, R192, c[0x0][0x1e8], RZ ;  /* 0x00007a00c0aa7a25 */ /* 0x000fe200078e00ff */
[----:B------:R-:W-:Y:S02]  /*1230*/  LOP3.LUT R4, R123, 0x18, R24, 0xf8, !PT ;  /* 0x000000187b047812 */ /* 0x000fe400078ef818 */
[----:B------:R-:W-:Y:S01]  /*1240*/  LOP3.LUT R115, R115, 0xfffffff8, RZ, 0xc0, !PT ;  /* 0xfffffff873737812 */ /* 0x000fe200078ec0ff */
[----:B------:R-:W-:Y:S01]  /*1250*/  IMAD.IADD R165, R165, 0x1, R160 ;  /* 0x00000001a5a57824 */ /* 0x000fe200078e02a0 */
[----:B------:R-:W-:Y:S01]  /*1260*/  LOP3.LUT R119, R119, 0xfffffff8, RZ, 0xc0, !PT ;  /* 0xfffffff877777812 */ /* 0x000fe200078ec0ff */
[----:B------:R-:W-:Y:S01]  /*1270*/  IMAD R99, R86, c[0x0][0x210], RZ ;  /* 0x0000840056637a24 */ /* 0x000fe200078e02ff */
[----:B------:R-:W-:Y:S01]  /*1280*/  SHF.R.S32.HI R106, RZ, 0x1f, R115 ;  /* 0x0000001fff6a7819 */ /* 0x000fe20000011473 */
[----:B-----5:R-:W-:Y:S01]  /*1290*/  IMAD.WIDE.U32 R166, R83, c[0x0][0x290], R166 ;  /* 0x0000a40053a67a25 */ /* 0x020fe200078e00a6 */
[----:B------:R-:W-:-:S03]  /*12a0*/  SHF.R.S32.HI R142, RZ, 0x1f, R119 ;  /* 0x0000001fff8e7819 */ /* 0x000fc60000011477 */
[----:B------:R-:W-:Y:S02]  /*12b0*/  IMAD.MOV.U32 R110, RZ, RZ, c[0x0][0x27c] ;  /* 0x00009f00ff6e7624 */ /* 0x000fe400078e00ff */
[----:B------:R-:W-:-:S04]  /*12c0*/  IMAD.WIDE.U32 R172, R192, c[0x0][0x210], RZ ;  /* 0x00008400c0ac7a25 */ /* 0x000fc800078e00ff */
[----:B------:R-:W-:Y:S02]  /*12d0*/  IMAD R99, R192, c[0x0][0x214], R99 ;  /* 0x00008500c0637a24 */ /* 0x000fe400078e0263 */
[----:B------:R-:W-:-:S04]  /*12e0*/  IMAD.WIDE.U32 R164, R83, c[0x0][0x280], R164 ;  /* 0x0000a00053a47a25 */ /* 0x000fc800078e00a4 */
[----:B------:R-:W-:-:S04]  /*12f0*/  IMAD.WIDE.U32 R162, R83, c[0x0][0x290], R162 ;  /* 0x0000a40053a27a25 */ /* 0x000fc800078e00a2 */
[----:B------:R-:W-:Y:S02]  /*1300*/  IMAD.MOV.U32 R53, RZ, RZ, RZ ;  /* 0x000000ffff357224 */ /* 0x000fe400078e00ff */
[----:B------:R-:W-:Y:S02]  /*1310*/  IMAD.MOV.U32 R67, RZ, RZ, 0x1 ;  /* 0x00000001ff437424 */ /* 0x000fe400078e00ff */
[----:B------:R-:W-:Y:S02]  /*1320*/  IMAD.SHL.U32 R110, R110, 0x2, RZ ;  /* 0x000000026e6e7824 */ /* 0x000fe400078e00ff */
[----:B------:R-:W-:Y:S01]  /*1330*/  IMAD.IADD R99, R173, 0x1, R99 ;  /* 0x00000001ad637824 */ /* 0x000fe200078e0263 */
[----:B--2---:R-:W-:Y:S01]  /*1340*/  @P3 SHF.R.S32.HI R169, RZ, 0x1f, R168 ;  /* 0x0000001fffa93819 */ /* 0x004fe200000114a8 */
[----:B------:R-:W-:Y:S02]  /*1350*/  @!P3 IMAD.MOV.U32 R168, RZ, RZ, R195 ;  /* 0x000000ffffa8b224 */ /* 0x000fe400078e00c3 */
[----:B------:R-:W-:Y:S01]  /*1360*/  @!P3 IMAD.MOV.U32 R169, RZ, RZ, R12 ;  /* 0x000000ffffa9b224 */ /* 0x000fe200078e000c */
[----:B------:R-:W-:Y:S01]  /*1370*/  BAR.SYNC.DEFER_BLOCKING 0x0 ;  /* 0x0000000000007b1d */ /* 0x000fe20000010000 */
[----:B------:R-:W-:Y:S01]  /*1380*/  @P2 LEA R20, P3, R26, c[0x0][0x250], 0x1 ;  /* 0x000094001a142a11 */ /* 0x000fe200078608ff */
[----:B------:R-:W-:-:S03]  /*1390*/  @P2 IMAD.SHL.U32 R12, R10, 0x2, RZ ;  /* 0x000000020a0c2824 */ /* 0x000fc600078e00ff */
[----:B------:R-:W-:Y:S02]  /*13a0*/  @P2 LEA.HI.X R21, R26, c[0x0][0x254], R3, 0x1, P3 ;  /* 0x000095001a152a11 */ /* 0x000fe400018f0c03 */
[----:B------:R-:W-:-:S04]  /*13b0*/  ISETP.GE.AND P3, PT, R24, c[0x0][0x27c], PT ;  /* 0x00009f0018007a0c */ /* 0x000fc80003f66270 */
[----:B------:R-:W-:-:S05]  /*13c0*/  SEL R9, RZ, c[0x0][0x27c], !P3 ;  /* 0x00009f00ff097a07 */ /* 0x000fca0005800000 */
[----:B------:R-:W-:-:S04]  /*13d0*/  IMAD.IADD R9, R24, 0x1, R9 ;  /* 0x0000000118097824 */ /* 0x000fc800078e0209 */
[----:B------:R-:W-:Y:S02]  /*13e0*/  @P3 LOP3.LUT R135, R135, 0x4, RZ, 0xfc, !PT ;  /* 0x0000000487873812 */ /* 0x000fe400078efcff */
[----:B------:R-:W-:Y:S01]  /*13f0*/  ISETP.GE.AND P3, PT, R15, c[0x0][0x27c], PT ;  /* 0x00009f000f007a0c */ /* 0x000fe20003f66270 */
[----:B------:R-:W-:Y:S01]  /*1400*/  @!PT LDS RZ, [RZ] ;  /* 0x00000000fffff984 */ /* 0x000fe20000000800 */
[----:B------:R-:W-:Y:S01]  /*1410*/  @!PT LDS RZ, [RZ] ;  /* 0x00000000fffff984 */ /* 0x000fe20000000800 */
[----:B------:R-:W-:Y:S01]  /*1420*/  @!PT LDS RZ, [RZ] ;  /* 0x00000000fffff984 */ /* 0x000fe20000000800 */
[----:B------:R1:W-:Y:S01]  /*1430*/  @P2 LDGSTS.E.BYPASS.LTC128B.128 [R12+0x100], [R20.64], !P6 ;  /* 0x00100000140c2fae */ /* 0x0003e2000f101d46 */
[----:B------:R-:W-:Y:S02]  /*1440*/  SHF.R.S32.HI R116, RZ, 0x1f, R9 ;  /* 0x0000001fff747819 */ /* 0x000fe40000011409 */
[----:B------:R-:W-:Y:S01]  /*1450*/  SEL R2, RZ, c[0x0][0x27c], !P3 ;  /* 0x00009f00ff027a07 */ /* 0x000fe20005800000 */
[----:B------:R1:W-:Y:S01]  /*1460*/  @P2 LDGSTS.E.BYPASS.LTC128B.128 [R12+0x2100], [R20.64+0x80], !P4 ;  /* 0x02100080140c2fae */ /* 0x0003e2000e101d46 */
[----:B------:R-:W-:Y:S02]  /*1470*/  LOP3.LUT R135, R135, 0xfffffffd, RZ, 0xc0, !PT ;  /* 0xfffffffd87877812 */ /* 0x000fe400078ec0ff */
[----:B------:R-:W-:Y:S01]  /*1480*/  LEA.HI R0, R116, R9, RZ, 0x3 ;  /* 0x0000000974007211 */ /* 0x000fe200078f18ff */
[----:B------:R1:W-:Y:S01]  /*1490*/  @P2 LDGSTS.E.BYPASS.LTC128B.128 [R12+0x4100], [R20.64+0x100], !P5 ;  /* 0x04100100140c2fae */ /* 0x0003e2000e901d46 */
[----:B------:R-:W-:-:S02]  /*14a0*/  @P1 IADD3 R7, P2, R109, R26, RZ ;  /* 0x0000001a6d071210 */ /* 0x000fc40007f5e0ff */
[----:B------:R-:W-:Y:S02]  /*14b0*/  LEA.HI R116, R116, R9, RZ, 0x6 ;  /* 0x0000000974747211 */ /* 0x000fe400078f30ff */
[----:B------:R-:W-:Y:S01]  /*14c0*/  LOP3.LUT R137, R0, 0xfffffff8, RZ, 0xc0, !PT ;  /* 0xfffffff800897812 */ /* 0x000fe200078ec0ff */
[----:B------:R-:W-:Y:S01]  /*14d0*/  @P1 IMAD.X R8, R100, 0x1, R3, P2 ;  /* 0x0000000164081824 */ /* 0x000fe200010e0603 */
[C---:B------:R-:W-:Y:S01]  /*14e0*/  @P1 LEA R26, P2, R7.reuse, c[0x0][0x250], 0x1 ;  /* 0x00009400071a1a11 */ /* 0x040fe200078408ff */
[----:B------:R-:W-:Y:S01]  /*14f0*/  @P1 IMAD.SHL.U32 R3, R10, 0x2, RZ ;  /* 0x000000020a031824 */ /* 0x000fe200078e00ff */
[----:B------:R-:W-:Y:S01]  /*1500*/  SHF.R.S32.HI R136, RZ, 0x1f, R137 ;  /* 0x0000001fff887819 */ /* 0x000fe20000011489 */
[----:B------:R-:W-:Y:S01]  /*1510*/  IMAD.SHL.U32 R116, R116, 0x40, RZ ;  /* 0x0000004074747824 */ /* 0x000fe200078e00ff */
[----:B------:R-:W-:Y:S02]  /*1520*/  @P1 LEA.HI.X R27, R7, c[0x0][0x254], R8, 0x1, P2 ;  /* 0x00009500071b1a11 */ /* 0x000fe400010f0c08 */
[----:B------:R-:W-:-:S02]  /*1530*/  SHF.R.S32.HI R118, RZ, 0x3, R0 ;  /* 0x00000003ff767819 */ /* 0x000fc40000011400 */
[----:B------:R-:W-:Y:S01]  /*1540*/  LOP3.LUT R116, R116, 0xfffff000, RZ, 0xc0, !PT ;  /* 0xfffff00074747812 */ /* 0x000fe200078ec0ff */
[----:B------:R2:W-:Y:S01]  /*1550*/  @P1 LDGSTS.E.BYPASS.LTC128B.128 [R3+0x1100], [R26.64], !P6 ;  /* 0x011000001a031fae */ /* 0x0005e2000f101d46 */
[C---:B------:R-:W-:Y:S01]  /*1560*/  SHF.L.U64.HI R136, R137.reuse, 0x1, R136 ;  /* 0x0000000189887819 */ /* 0x040fe20000010288 */
[----:B------:R-:W-:Y:S02]  /*1570*/  IMAD.SHL.U32 R137, R137, 0x2, RZ ;  /* 0x0000000289897824 */ /* 0x000fe400078e00ff */
[----:B------:R2:W-:Y:S04]  /*1580*/  @P1 LDGSTS.E.BYPASS.LTC128B.128 [R3+0x3100], [R26.64+0x80], !P4 ;  /* 0x031000801a031fae */ /* 0x0005e8000e101d46 */
[----:B------:R2:W-:Y:S01]  /*1590*/  @P1 LDGSTS.E.BYPASS.LTC128B.128 [R3+0x5100], [R26.64+0x100], !P5 ;  /* 0x051001001a031fae */ /* 0x0005e2000e901d46 */
[----:B-1----:R-:W-:-:S03]  /*15a0*/  IADD3 R20, R22, 0x20, RZ ;  /* 0x0000002016147810 */ /* 0x002fc60007ffe0ff */
[----:B------:R-:W0:Y:S01]  /*15b0*/  LDGDEPBAR ;  /* 0x00000000000079af */ /* 0x000e220000000000 */
[----:B------:R-:W-:Y:S01]  /*15c0*/  @P0 LEA R12, P2, R14, c[0x0][0x220], 0x1 ;  /* 0x000088000e0c0a11 */ /* 0x000fe200078408ff */
[----:B------:R-:W-:-:S03]  /*15d0*/  IMAD.IADD R17, R22, 0x1, R20 ;  /* 0x0000000116117824 */ /* 0x000fc600078e0214 */
[----:B------:R-:W-:Y:S01]  /*15e0*/  @P0 LEA.HI.X R13, R14, c[0x0][0x224], R6, 0x1, P2 ;  /* 0x000089000e0d0a11 */ /* 0x000fe200010f0c06 */
[----:B------:R-:W-:Y:S01]  /*15f0*/  @P0 IMAD.SHL.U32 R6, R10, 0x2, RZ ;  /* 0x000000020a060824 */ /* 0x000fe200078e00ff */
[C---:B------:R-:W-:Y:S01]  /*1600*/  @P0 LEA R28, P1, R96.reuse, R12, 0x1 ;  /* 0x0000000c601c0211 */ /* 0x040fe200078208ff */
[----:B------:R-:W-:Y:S01]  /*1610*/  IMAD.MOV.U32 R14, RZ, RZ, c[0x0][0x290] ;  /* 0x0000a400ff0e7624 */ /* 0x000fe200078e00ff */
[----:B------:R-:W-:Y:S02]  /*1620*/  ISETP.GE.AND P2, PT, R17, c[0x0][0x27c], PT ;  /* 0x00009f0011007a0c */ /* 0x000fe40003f46270 */
[----:B------:R-:W-:Y:S01]  /*1630*/  @P0 LEA.HI.X R29, R96, R13, R95, 0x1, P1 ;  /* 0x0000000d601d0211 */ /* 0x000fe200008f0c5f */
[----:B------:R1:W-:Y:S01]  /*1640*/  @P0 LDGSTS.E.BYPASS.LTC128B.128 [R6+0x12100], [R12.64], !P6 ;  /* 0x121000000c060fae */ /* 0x0003e2000f101d46 */
[----:B------:R-:W-:Y:S01]  /*1650*/  SEL R8, RZ, c[0x0][0x27c], !P2 ;  /* 0x00009f00ff087a07 */ /* 0x000fe20005000000 */
[----:B------:R-:W-:Y:S01]  /*1660*/  IMAD.SHL.U32 R103, R14, 0x40, RZ ;  /* 0x000000400e677824 */ /* 0x000fe200078e00ff */
[----:B------:R-:W-:Y:S01]  /*1670*/  ISETP.NE.AND P1, PT, R132, c[0x0][0x2b8], PT ;  /* 0x0000ae0084007a0c */ /* 0x000fe20003f25270 */
[----:B------:R1:W-:Y:S01]  /*1680*/  @P0 LDGSTS.E.BYPASS.LTC128B.128 [R6+0x14100], [R12.64+0x80], !P4 ;  /* 0x141000800c060fae */ /* 0x0003e2000e101d46 */
[--C-:B------:R-:W-:Y:S01]  /*1690*/  SHF.R.S32.HI R120, RZ, 0x1f, R17.reuse ;  /* 0x0000001fff787819 */ /* 0x100fe20000011411 */
[----:B------:R-:W-:Y:S01]  /*16a0*/  IMAD.IADD R7, R8, 0x1, R17 ;  /* 0x0000000108077824 */ /* 0x000fe200078e0211 */
[----:B------:R-:W-:Y:S01]  /*16b0*/  SHF.L.U64.HI R101, R14, R105, c[0x0][0x294] ;  /* 0x0000a5000e657619 */ /* 0x000fe20000010269 */
[----:B------:R1:W-:Y:S01]  /*16c0*/  @P0 LDGSTS.E.BYPASS.LTC128B.128 [R6+0x16100], [R12.64+0x100], !P5 ;  /* 0x161001000c060fae */ /* 0x0003e2000e901d46 */
[----:B------:R-:W-:Y:S01]  /*16d0*/  LEA.HI R120, R120, R17, RZ, 0x3 ;  /* 0x0000001178787211 */ /* 0x000fe200078f18ff */
[----:B--2---:R-:W-:Y:S01]  /*16e0*/  IMAD.IADD R3, R2, 0x1, R15 ;  /* 0x0000000102037824 */ /* 0x004fe200078e020f */
[----:B------:R-:W-:Y:S01]  /*16f0*/  @P2 LOP3.LUT R135, R135, 0x2, RZ, 0xfc, !PT ;  /* 0x0000000287872812 */ /* 0x000fe200078efcff */
[----:B------:R2:W-:Y:S01]  /*1700*/  @P0 LDGSTS.E.BYPASS.LTC128B.128 [R6+0x13100], [R28.64], !P6 ;  /* 0x131000001c060fae */ /* 0x0005e2000f101d46 */
[----:B------:R-:W-:-:S02]  /*1710*/  SHF.R.S32.HI R114, RZ, 0x1f, R7 ;  /* 0x0000001fff727819 */ /* 0x000fc40000011407 */
[----:B------:R-:W-:Y:S01]  /*1720*/  SHF.R.S32.HI R112, RZ, 0x1f, R3 ;  /* 0x0000001fff707819 */ /* 0x000fe20000011403 */
[----:B------:R2:W-:Y:S01]  /*1730*/  @P0 LDGSTS.E.BYPASS.LTC128B.128 [R6+0x15100], [R28.64+0x80], !P4 ;  /* 0x151000801c060fae */ /* 0x0005e2000e101d46 */
[----:B------:R-:W-:Y:S02]  /*1740*/  LOP3.LUT R135, R135, 0xfffffff7, RZ, 0xc0, !PT ;  /* 0xfffffff787877812 */ /* 0x000fe400078ec0ff */
[-C--:B------:R-:W-:Y:S01]  /*1750*/  LEA.HI R144, R112, R3.reuse, RZ, 0x3 ;  /* 0x0000000370907211 */ /* 0x080fe200078f18ff */
[----:B------:R2:W-:Y:S01]  /*1760*/  @P0 LDGSTS.E.BYPASS.LTC128B.128 [R6+0x17100], [R28.64+0x100], !P5 ;  /* 0x171001001c060fae */ /* 0x0005e2000e901d46 */
[----:B------:R-:W-:Y:S02]  /*1770*/  LOP3.LUT P0, RZ, R122, 0x4, RZ, 0xc0, !PT ;  /* 0x000000047aff7812 */ /* 0x000fe4000780c0ff */
[----:B------:R-:W-:Y:S01]  /*1780*/  LEA.HI R112, R112, R3, RZ, 0x6 ;  /* 0x0000000370707211 */ /* 0x000fe200078f30ff */
[----:B------:R-:W0:Y:S01]  /*1790*/  LDGDEPBAR ;  /* 0x00000000000079af */ /* 0x000e220000000000 */
[----:B------:R-:W-:-:S02]  /*17a0*/  LEA.HI R2, R114, R7, RZ, 0x3 ;  /* 0x0000000772027211 */ /* 0x000fc400078f18ff */
[----:B------:R-:W-:Y:S01]  /*17b0*/  LEA.HI R114, R114, R7, RZ, 0x6 ;  /* 0x0000000772727211 */ /* 0x000fe200078f30ff */
[----:B------:R-:W-:Y:S01]  /*17c0*/  IMAD.SHL.U32 R112, R112, 0x40, RZ ;  /* 0x0000004070707824 */ /* 0x000fe200078e00ff */
[----:B------:R-:W-:Y:S02]  /*17d0*/  @P3 LOP3.LUT R135, R135, 0x8, RZ, 0xfc, !PT ;  /* 0x0000000887873812 */ /* 0x000fe400078efcff */
[----:B------:R-:W-:Y:S01]  /*17e0*/  LOP3.LUT R8, R123, 0x38, R2, 0xf8, !PT ;  /* 0x000000387b087812 */ /* 0x000fe200078ef802 */
[----:B------:R-:W-:Y:S01]  /*17f0*/  IMAD.SHL.U32 R114, R114, 0x40, RZ ;  /* 0x0000004072727824 */ /* 0x000fe200078e00ff */
[----:B------:R-:W-:Y:S01]  /*1800*/  LOP3.LUT R135, R135, 0xffffffef, RZ, 0xc0, !PT ;  /* 0xffffffef87877812 */ /* 0x000fe200078ec0ff */
[----:B-1----:R-:W-:Y:S01]  /*1810*/  IMAD.WIDE.U32 R12, R97, c[0x0][0x280], R22 ;  /* 0x0000a000610c7a25 */ /* 0x002fe200078e0016 */
[----:B------:R-:W-:Y:S02]  /*1820*/  LOP3.LUT R112, R112, 0xfffff000, RZ, 0xc0, !PT ;  /* 0xfffff00070707812 */ /* 0x000fe400078ec0ff */
[----:B------:R-:W-:Y:S01]  /*1830*/  @P0 LOP3.LUT R135, R135, 0x10, RZ, 0xfc, !PT ;  /* 0x0000001087870812 */ /* 0x000fe200078efcff */
[----:B------:R-:W-:Y:S01]  /*1840*/  IMAD.IADD R161, R160, 0x1, R13 ;  /* 0x00000001a0a17824 */ /* 0x000fe200078e020d */
[----:B------:R-:W-:Y:S01]  /*1850*/  ISETP.GE.AND P0, PT, R127, 0x1, PT ;  /* 0x000000017f00780c */ /* 0x000fe20003f06270 */
[----:B------:R-:W-:Y:S01]  /*1860*/  IMAD.MOV.U32 R160, RZ, RZ, R12 ;  /* 0x000000ffffa07224 */ /* 0x000fe200078e000c */
[----:B------:R-:W-:Y:S01]  /*1870*/  LOP3.LUT R135, R135, 0xffffffbf, RZ, 0xc0, !PT ;  /* 0xffffffbf87877812 */ /* 0x000fe200078ec0ff */
[----:B------:R-:W-:Y:S01]  /*1880*/  IMAD.MOV.U32 R12, RZ, RZ, c[0x0][0x280] ;  /* 0x0000a000ff0c7624 */ /* 0x000fe200078e00ff */
[----:B------:R-:W-:Y:S01]  /*1890*/  LOP3.LUT R5, R8, R111, RZ, 0x3c, !PT ;  /* 0x0000006f08057212 */ /* 0x000fe200078e3cff */
[----:B------:R-:W-:Y:S01]  /*18a0*/  IMAD.WIDE.U32 R160, R83, c[0x0][0x280], R160 ;  /* 0x0000a00053a07a25 */ /* 0x000fe200078e00a0 */
[----:B------:R-:W-:-:S02]  /*18b0*/  LOP3.LUT R114, R114, 0xfffff000, RZ, 0xc0, !PT ;  /* 0xfffff00072727812 */ /* 0x000fc400078ec0ff */
[C---:B--2---:R-:W-:Y:S01]  /*18c0*/  LOP3.LUT R6, R123.reuse, 0x38, R0, 0xf8, !PT ;  /* 0x000000387b067812 */ /* 0x044fe200078ef800 */
[----:B------:R-:W-:Y:S01]  /*18d0*/  IMAD.SHL.U32 R107, R12, 0x40, RZ ;  /* 0x000000400c6b7824 */ /* 0x000fe200078e00ff */
[----:B------:R-:W-:Y:S02]  /*18e0*/  LOP3.LUT R139, R2, 0xfffffff8, RZ, 0xc0, !PT ;  /* 0xfffffff8028b7812 */ /* 0x000fe400078ec0ff */
[-C--:B------:R-:W-:Y:S02]  /*18f0*/  LOP3.LUT R7, R6, R111.reuse, RZ, 0x3c, !PT ;  /* 0x0000006f06077212 */ /* 0x080fe400078e3cff */
[----:B------:R-:W-:Y:S02]  /*1900*/  LOP3.LUT R6, R123, 0x38, R144, 0xf8, !PT ;  /* 0x000000387b067812 */ /* 0x000fe400078ef890 */
[----:B------:R-:W-:Y:S01]  /*1910*/  IADD3 R116, R7, R116, R16 ;  /* 0x0000007407747210 */ /* 0x000fe20007ffe010 */
[----:B------:R-:W-:Y:S01]  /*1920*/  IMAD R7, R169, c[0x0][0x2b0], RZ ;  /* 0x0000ac00a9077a24 */ /* 0x000fe200078e02ff */
[----:B------:R-:W-:-:S02]  /*1930*/  LOP3.LUT R3, R6, R111, RZ, 0x3c, !PT ;  /* 0x0000006f06037212 */ /* 0x000fc400078e3cff */
[----:B------:R-:W-:Y:S01]  /*1940*/  SHF.R.S32.HI R6, RZ, 0x1f, R83 ;  /* 0x0000001fff067819 */ /* 0x000fe20000011453 */
[----:B------:R-:W-:Y:S01]  /*1950*/  IMAD R7, R168, c[0x0][0x2b4], R7 ;  /* 0x0000ad00a8077a24 */ /* 0x000fe200078e0207 */
[--C-:B------:R-:W-:Y:S01]  /*1960*/  IADD3 R112, R3, R112, R16.reuse ;  /* 0x0000007003707210 */ /* 0x100fe20007ffe010 */
[----:B------:R-:W-:Y:S01]  /*1970*/  IMAD R3, R86, c[0x0][0x1e8], RZ ;  /* 0x00007a0056037a24 */ /* 0x000fe200078e02ff */
[----:B------:R-:W-:Y:S01]  /*1980*/  LOP3.LUT R141, R144, 0xfffffff8, RZ, 0xc0, !PT ;  /* 0xfffffff8908d7812 */ /* 0x000fe200078ec0ff */
[----:B------:R-:W-:Y:S01]  /*1990*/  IMAD R8, R6, c[0x0][0x290], RZ ;  /* 0x0000a40006087a24 */ /* 0x000fe200078e02ff */
[----:B------:R-:W-:Y:S01]  /*19a0*/  LOP3.LUT R135, R135, 0xffffffdf, RZ, 0xc0, !PT ;  /* 0xffffffdf87877812 */ /* 0x000fe200078ec0ff */
[----:B------:R-:W-:Y:S01]  /*19b0*/  IMAD R3, R192, c[0x0][0x1ec], R3 ;  /* 0x00007b00c0037a24 */ /* 0x000fe200078e0203 */
[----:B------:R-:W-:Y:S01]  /*19c0*/  IADD3 R114, R5, R114, R16 ;  /* 0x0000007205727210 */ /* 0x000fe20007ffe010 */
[----:B------:R-:W-:Y:S01]  /*19d0*/  IMAD R6, R6, c[0x0][0x280], RZ ;  /* 0x0000a00006067a24 */ /* 0x000fe200078e02ff */
[----:B------:R-:W-:Y:S01]  /*19e0*/  SHF.R.S32.HI R138, RZ, 0x1f, R139 ;  /* 0x0000001fff8a7819 */ /* 0x000fe2000001148b */
[----:B------:R-:W-:Y:S01]  /*19f0*/  IMAD.IADD R102, R171, 0x1, R3 ;  /* 0x00000001ab667824 */ /* 0x000fe200078e0203 */
[----:B------:R-:W-:Y:S01]  /*1a00*/  LOP3.LUT R3, R4, R111, RZ, 0x3c, !PT ;  /* 0x0000006f04037212 */ /* 0x000fe200078e3cff */
[C---:B------:R-:W-:Y:S01]  /*1a10*/  IMAD R129, R83.reuse, c[0x0][0x294], R8 ;  /* 0x0000a50053817a24 */ /* 0x040fe200078e0208 */
[----:B------:R-:W-:Y:S01]  /*1a20*/  SHF.R.S32.HI R140, RZ, 0x1f, R141 ;  /* 0x0000001fff8c7819 */ /* 0x000fe2000001148d */
[----:B------:R-:W-:Y:S01]  /*1a30*/  IMAD R5, R83, c[0x0][0x284], R6 ;  /* 0x0000a10053057a24 */ /* 0x000fe200078e0206 */
[----:B------:R-:W-:Y:S01]  /*1a40*/  LOP3.LUT R120, R120, 0xfffffff8, RZ, 0xc0, !PT ;  /* 0xfffffff878787812 */ /* 0x000fe200078ec0ff */
[----:B------:R-:W-:Y:S01]  /*1a50*/  IMAD.WIDE.U32 R168, R168, c[0x0][0x2b0], RZ ;  /* 0x0000ac00a8a87a25 */ /* 0x000fe200078e00ff */
[----:B------:R-:W-:-:S02]  /*1a60*/  @P1 LOP3.LUT R135, R135, 0x20, RZ, 0xfc, !PT ;  /* 0x0000002087871812 */ /* 0x000fc400078efcff */
[----:B------:R-:W-:Y:S01]  /*1a70*/  SHF.L.U64.HI R105, R12, R105, c[0x0][0x284] ;  /* 0x0000a1000c697619 */ /* 0x000fe20000010269 */
[----:B------:R-:W-:Y:S01]  /*1a80*/  IMAD.IADD R131, R167, 0x1, R129 ;  /* 0x00000001a7837824 */ /* 0x000fe200078e0281 */
[----:B------:R-:W-:Y:S01]  /*1a90*/  SHF.L.U64.HI R138, R139, 0x1, R138 ;  /* 0x000000018b8a7819 */ /* 0x000fe2000001028a */
[----:B------:R-:W-:Y:S01]  /*1aa0*/  IMAD.IADD R98, R169, 0x1, R7 ;  /* 0x00000001a9627824 */ /* 0x000fe200078e0207 */
[----:B------:R-:W-:Y:S01]  /*1ab0*/  SHF.L.U64.HI R140, R141, 0x1, R140 ;  /* 0x000000018d8c7819 */ /* 0x000fe2000001028c */
[----:B------:R-:W-:Y:S01]  /*1ac0*/  IMAD.IADD R0, R3, 0x1, R16 ;  /* 0x0000000103007824 */ /* 0x000fe200078e0210 */
[C---:B------:R-:W-:Y:S01]  /*1ad0*/  IADD3 R14, R22.reuse, 0x50, RZ ;  /* 0x00000050160e7810 */ /* 0x040fe20007ffe0ff */
[----:B------:R-:W-:Y:S01]  /*1ae0*/  IMAD.IADD R129, R129, 0x1, R163 ;  /* 0x0000000181817824 */ /* 0x000fe200078e02a3 */
[C---:B------:R-:W-:Y:S01]  /*1af0*/  IADD3 R13, R22.reuse, 0x30, RZ ;  /* 0x00000030160d7810 */ /* 0x040fe20007ffe0ff */
[----:B------:R-:W-:Y:S01]  /*1b00*/  IMAD.IADD R130, R165, 0x1, R5 ;  /* 0x00000001a5827824 */ /* 0x000fe200078e0205 */
[----:B------:R-:W-:Y:S01]  /*1b10*/  IADD3 R12, R22, 0x10, RZ ;  /* 0x00000010160c7810 */ /* 0x000fe20007ffe0ff */
[----:B------:R-:W-:Y:S01]  /*1b20*/  IMAD.IADD R128, R5, 0x1, R161 ;  /* 0x0000000105807824 */ /* 0x000fe200078e02a1 */
[----:B------:R-:W-:Y:S01]  /*1b30*/  SHF.R.S32.HI R143, RZ, 0x1f, R120 ;  /* 0x0000001fff8f7819 */ /* 0x000fe20000011478 */
[----:B------:R-:W-:Y:S01]  /*1b40*/  IMAD.SHL.U32 R139, R139, 0x2, RZ ;  /* 0x000000028b8b7824 */ /* 0x000fe200078e00ff */
[----:B------:R-:W-:Y:S01]  /*1b50*/  SHF.R.S32.HI R145, RZ, 0x3, R2 ;  /* 0x00000003ff917819 */ /* 0x000fe20000011402 */
[----:B------:R-:W-:Y:S01]  /*1b60*/  IMAD.SHL.U32 R141, R141, 0x2, RZ ;  /* 0x000000028d8d7824 */ /* 0x000fe200078e00ff */
[----:B------:R-:W-:-:S02]  /*1b70*/  SHF.R.S32.HI R144, RZ, 0x3, R144 ;  /* 0x00000003ff907819 */ /* 0x000fc40000011490 */
[----:B------:R-:W-:Y:S02]  /*1b80*/  @P0 LOP3.LUT R135, R135, 0x40, RZ, 0xfc, !PT ;  /* 0x0000004087870812 */ /* 0x000fe400078efcff */
.L_x_827:
[----:B------:R-:W-:Y:S01]  /*1b90*/  ISETP.NE.AND P1, PT, R132, c[0x0][0x2b8], PT ;  /* 0x0000ae0084007a0c */ /* 0x000fe20003f25270 */
[----:B------:R-:W-:Y:S01]  /*1ba0*/  IMAD.SHL.U32 R148, R18, 0x40, RZ ;  /* 0x0000004012947824 */ /* 0x000fe200078e00ff */
[----:B------:R-:W-:Y:S01]  /*1bb0*/  LOP3.LUT P2, RZ, R122, 0x4, RZ, 0xc0, !PT ;  /* 0x000000047aff7812 */ /* 0x000fe2000784c0ff */
[----:B------:R-:W-:Y:S01]  /*1bc0*/  IMAD.MOV.U32 R147, RZ, RZ, RZ ;  /* 0x000000ffff937224 */ /* 0x000fe200078e00ff */
[----:B------:R-:W-:Y:S04]  /*1bd0*/  DEPBAR.LE SB0, 0x2 ;  /* 0x000080800000791a */ /* 0x000fe80000000000 */
[----:B------:R-:W-:Y:S01]  /*1be0*/  IMAD.IADD R3, R121, 0x1, R148 ;  /* 0x0000000179037824 */ /* 0x000fe200078e0294 */
[----:B------:R-:W-:Y:S01]  /*1bf0*/  BSSY B1, `(.L_x_803) ;  /* 0x00003f5000017945 */ /* 0x000fe20003800000 */
[----:B------:R-:W-:Y:S02]  /*1c00*/  IMAD R2, R53, 0x3000, R0 ;  /* 0x0000300035027824 */ /* 0x000fe400078e0200 */
[----:B------:R-:W-:Y:S01]  /*1c10*/  IMAD.IADD R146, R90, 0x1, R3 ;  /* 0x000000015a927824 */ /* 0x000fe200078e0203 */
[----:B------:R-:W-:Y:S02]  /*1c20*/  ISETP.GE.AND P0, PT, R3, R89, PT ;  /* 0x000000590300720c */ /* 0x000fe40003f06270 */
[----:B------:R-:W-:Y:S01]  /*1c30*/  IADD3 R149, R2, 0x20, RZ ;  /* 0x0000002002957810 */ /* 0x000fe20007ffe0ff */
[----:B------:R-:W-:Y:S01]  /*1c40*/  @P1 IMAD.HI.U32 R4, R146, c[0x0][0x2bc], RZ ;  /* 0x0000af0092041a27 */ /* 0x000fe200078e00ff */
[----:B------:R-:W-:Y:S02]  /*1c50*/  ISETP.GT.OR P0, PT, R121, 0x3f, P0 ;  /* 0x0000003f7900780c */ /* 0x000fe40000704670 */
[C---:B------:R-:W-:Y:S01]  /*1c60*/  @P2 IADD3 R149, R2.reuse, -0x20, RZ ;  /* 0xffffffe002952810 */ /* 0x040fe20007ffe0ff */
[----:B------:R-:W-:Y:S01]  /*1c70*/  IMAD.MOV.U32 R3, RZ, RZ, R146 ;  /* 0x000000ffff037224 */ /* 0x000fe200078e0092 */
[----:B------:R-:W-:Y:S02]  /*1c80*/  @P1 SHF.R.U32.HI R3, RZ, c[0x0][0x2c0], R4 ;  /* 0x0000b000ff031a19 */ /* 0x000fe40000011604 */
[----:B------:R-:W-:Y:S02]  /*1c90*/  ISETP.GE.AND P2, PT, R127, 0x1, PT ;  /* 0x000000017f00780c */ /* 0x000fe40003f46270 */
[----:B------:R-:W-:Y:S02]  /*1ca0*/  LEA R150, R2, 0x100, 0x1 ;  /* 0x0000010002967811 */ /* 0x000fe400078e08ff */
[----:B------:R-:W-:Y:S03]  /*1cb0*/  LEA R149, R149, 0x100, 0x1 ;  /* 0x0000010095957811 */ /* 0x000fe600078e08ff */
[C---:B-1----:R-:W-:Y:S04]  /*1cc0*/  @!P0 IADD3 R5, P1, R3.reuse, R168, RZ ;  /* 0x000000a803058210 */ /* 0x042fe80007f3e0ff */
[----:B------:R-:W-:Y:S01]  /*1cd0*/  @!P0 LEA.HI.X.SX32 R4, R3, R98, 0x1, P1 ;  /* 0x0000006203048211 */ /* 0x000fe200008f0eff */
[----:B------:R-:W-:Y:S01]  /*1ce0*/  IMAD.MOV R3, RZ, RZ, -R3 ;  /* 0x000000ffff037224 */ /* 0x000fe200078e0a03 */
[----:B------:R-:W-:Y:S03]  /*1cf0*/  @!P0 LEA R6, P1, R5, c[0x0][0x2a0], 0x2 ;  /* 0x0000a80005068a11 */ /* 0x000fe600078210ff */
[----:B------:R-:W-:Y:S01]  /*1d00*/  IMAD R146, R3, c[0x0][0x2b8], R146 ;  /* 0x0000ae0003927a24 */ /* 0x000fe200078e0292 */
[----:B------:R-:W-:Y:S05]  /*1d10*/  @!P0 LEA.HI.X R7, R5, c[0x0][0x2a4], R4, 0x2, P1 ;  /* 0x0000a90005078a11 */ /* 0x000fea00008f1404 */
[----:B------:R1:W5:Y:S04]  /*1d20*/  @!P0 LDG.E R147, [R6.64] ;  /* 0x0000000606938981 */ /* 0x000368000c1e1900 */
[----:B------:R-:W-:Y:S06]  /*1d30*/  BAR.SYNC.DEFER_BLOCKING 0x0 ;  /* 0x0000000000007b1d */ /* 0x000fec0000010000 */
[----:B---3--:R-:W-:-:S05]  /*1d40*/  @!P2 BRA `(.L_x_804) ;  /* 0x00003ad00000a947 */ /* 0x008fca0003800000 */
[----:B-1----:R-:W-:Y:S01]  /*1d50*/  IMAD.WIDE.U32 R6, R146, c[0x0][0x1e0], RZ ;  /* 0x0000780092067a25 */ /* 0x002fe200078e00ff */
[----:B------:R-:W-:Y:S02]  /*1d60*/  SHF.R.S32.HI R152, RZ, 0x1f, R146 ;  /* 0x0000001fff987819 */ /* 0x000fe40000011492 */
[----:B-----5:R-:W-:Y:S01]  /*1d70*/  SHF.R.S32.HI R151, RZ, 0x1f, R147 ;  /* 0x0000001fff977819 */ /* 0x020fe20000011493 */
[----:B------:R-:W-:Y:S01]  /*1d80*/  IMAD.WIDE.U32 R8, R107, R18, RZ ;  /* 0x000000126b087225 */ /* 0x000fe200078e00ff */
[----:B------:R-:W-:Y:S03]  /*1d90*/  IADD3 R148, -R148, R89, RZ ;  /* 0x0000005994947210 */ /* 0x000fe60007ffe1ff */
[----:B------:R-:W-:Y:S01]  /*1da0*/  IMAD R2, R152, c[0x0][0x1e0], RZ ;  /* 0x0000780098027a24 */ /* 0x000fe200078e02ff */
[----:B------:R-:W-:Y:S01]  /*1db0*/  IMNMX R148, R148, 0x40, PT ;  /* 0x0000004094947817 */ /* 0x000fe20003800200 */
[----:B------:R-:W-:Y:S02]  /*1dc0*/  IMAD R5, R151, c[0x0][0x1f0], RZ ;  /* 0x00007c0097057a24 */ /* 0x000fe400078e02ff */
[----:B------:R-:W-:Y:S02]  /*1dd0*/  IMAD R2, R146, c[0x0][0x1e4], R2 ;  /* 0x0000790092027a24 */ /* 0x000fe400078e0202 */
[----:B------:R-:W-:Y:S03]  /*1de0*/  IMAD R5, R147, c[0x0][0x1f4], R5 ;  /* 0x00007d0093057a24 */ /* 0x000fe600078e0205 */
[----:B------:R-:W-:Y:S02]  /*1df0*/  IADD3 R7, R7, R2, RZ ;  /* 0x0000000207077210 */ /* 0x000fe40007ffe0ff */
[----:B------:R-:W-:Y:S03]  /*1e00*/  SHF.R.S32.HI R2, RZ, 0x1f, R18 ;  /* 0x0000001fff027819 */ /* 0x000fe60000011412 */
[----:B------:R-:W-:Y:S05]  /*1e10*/  IMAD.WIDE.U32 R6, R147, c[0x0][0x1f0], R6 ;  /* 0x00007c0093067a25 */ /* 0x000fea00078e0006 */
[----:B------:R-:W-:Y:S04]  /*1e20*/  IADD3 R3, P0, R170, R6, RZ ;  /* 0x00000006aa037210 */ /* 0x000fe80007f1e0ff */
[----:B------:R-:W-:Y:S01]  /*1e30*/  IADD3.X R4, R102, R7, R5, P0, !PT ;  /* 0x0000000766047210 */ /* 0x000fe200007fe405 */
[-C--:B------:R-:W-:Y:S01]  /*1e40*/  IMAD R5, R101, R18.reuse, RZ ;  /* 0x0000001265057224 */ /* 0x080fe200078e02ff */
[----:B------:R-:W-:Y:S01]  /*1e50*/  LEA R66, P0, R3, c[0x0][0x1c8], 0x1 ;  /* 0x0000720003427a11 */ /* 0x000fe200078008ff */
[-C--:B------:R-:W-:Y:S03]  /*1e60*/  IMAD.WIDE.U32 R6, R103, R18.reuse, RZ ;  /* 0x0000001267067225 */ /* 0x080fe600078e00ff */
[----:B------:R-:W-:Y:S01]  /*1e70*/  LEA.HI.X R4, R3, c[0x0][0x1cc], R4, 0x1, P0 ;  /* 0x0000730003047a11 */ /* 0x000fe200000f0c04 */
[----:B------:R-:W-:Y:S01]  /*1e80*/  IMAD R3, R105, R18, RZ ;  /* 0x0000001269037224 */ /* 0x000fe200078e02ff */
[----:B------:R-:W-:Y:S01]  /*1e90*/  ISETP.NE.AND P0, PT, RZ, UR4, PT ;  /* 0x00000004ff007c0c */ /* 0x000fe2000bf05270 */
[C---:B------:R-:W-:Y:S02]  /*1ea0*/  IMAD R5, R2.reuse, R103, R5 ;  /* 0x0000006702057224 */ /* 0x040fe400078e0205 */
[----:B------:R-:W-:Y:S03]  /*1eb0*/  IMAD R3, R2, R107, R3 ;  /* 0x0000006b02037224 */ /* 0x000fe600078e0203 */
[----:B------:R-:W-:Y:S02]  /*1ec0*/  IADD3 R2, R7, R5, RZ ;  /* 0x0000000507027210 */ /* 0x000fe40007ffe0ff */
[----:B------:R-:W-:Y:S05]  /*1ed0*/  IADD3 R3, R9, R3, RZ ;  /* 0x0000000309037210 */ /* 0x000fea0007ffe0ff */
        /* <DEDUP_REMOVED lines=60> */
.L_x_807:
[----:B------:R-:W-:Y:S05]  /*22a0*/  BSYNC B0 ;  /* 0x0000000000007941 */ /* 0x000fea0003800000 */
.L_x_806:
[----:B------:R2:W3:Y:S04]  /*22b0*/  SHFL.IDX PT, R73, R4, RZ, 0x1c1f ;  /* 0x001c1fff04497589 */ /* 0x0004e800000e0000 */
[----:B------:R-:W4:Y:S01]  /*22c0*/  SHFL.IDX PT, R66, R66, RZ, 0x1c1f ;  /* 0x001c1fff42427589 */ /* 0x000f2200000e0000 */
[----:B------:R-:W-:-:S05]  /*22d0*/  @P1 BRA `(.L_x_808) ;  /* 0x0000386000001947 */ /* 0x000fca0003800000 */
[----:B------:R-:W-:Y:S01]  /*22e0*/  ISETP.GE.AND P0, PT, R24, c[0x0][0x1d4], PT ;  /* 0x0000750018007a0c */ /* 0x000fe20003f06270 */
[----:B-1---5:R-:W-:Y:S01]  /*22f0*/  IMAD.MOV.U32 R29, RZ, RZ, R58 ;  /* 0x000000ffff1d7224 */ /* 0x022fe200078e003a */
[----:B------:R-:W-:Y:S01]  /*2300*/  MOV R28, R59 ;  /* 0x0000003b001c7202 */ /* 0x000fe20000000f00 */
        /* <DEDUP_REMOVED lines=10> */
[----:B--2---:R-:W-:Y:S01]  /*23b0*/  IMAD.MOV.U32 R4, RZ, RZ, R33 ;  /* 0x000000ffff047224 */ /* 0x004fe200078e0021 */
        /* <DEDUP_REMOVED lines=27> */
[----:B------:R-:W-:Y:S01]  /*2570*/  @!P0 SHF.R.U64 R45, R38, 0x10, R39 ;  /* 0x00000010262d8819 */ /* 0x000fe20000001227 */
[----:B------:R-:W-:Y:S01]  /*2580*/  @!P0 HADD2.F32 R47, -RZ, R40.H0_H0 ;  /* 0x20000028ff2f8230 */ /* 0x000fe20000004100 */
[--C-:B------:R-:W-:Y:S01]  /*2590*/  @!P0 SHF.R.U64 R51, R48, 0x10, R49.reuse ;  /* 0x0000001030338819 */ /* 0x100fe20000001231 */
        /* <DEDUP_REMOVED lines=19> */
[C---:B------:R-:W-:Y:S02]  /*26d0*/  @!P0 FMUL.FTZ R3, R38.reuse, R45 ;  /* 0x0000002d26038220 */ /* 0x040fe40000410000 */
[----:B------:R-:W-:Y:S01]  /*26e0*/  @!P0 FFMA.FTZ R70, R38, R51, -R70 ;  /* 0x0000003326468223 */ /* 0x000fe20000010846 */
[----:B------:R-:W-:Y:S01]  /*26f0*/  @!P0 MOV R38, R31 ;  /* 0x0000001f00268202 */ /* 0x000fe20000000f00 */
[----:B------:R-:W-:Y:S01]  /*2700*/  @!P0 FFMA.FTZ R2, R44, R49, R2 ;  /* 0x000000312c028223 */ /* 0x000fe20000010002 */
[--C-:B------:R-:W-:Y:S01]  /*2710*/  @!P0 HADD2.F32 R44, -RZ, R40.reuse.H1_H1 ;  /* 0x30000028ff2c8230 */ /* 0x100fe20000004100 */
[----:B------:R-:W-:Y:S01]  /*2720*/  @!P0 FFMA.FTZ R3, R46, R51, R3 ;  /* 0x000000332e038223 */ /* 0x000fe20000010003 */
[----:B------:R-:W-:Y:S02]  /*2730*/  @!P0 HADD2.F32 R40, -RZ, R40.H0_H0 ;  /* 0x20000028ff288230 */ /* 0x000fe40000004100 */
[--C-:B------:R-:W-:Y:S01]  /*2740*/  @!P0 HADD2.F32 R48, -RZ, R38.reuse.H1_H1 ;  /* 0x30000026ff308230 */ /* 0x100fe20000004100 */
[-C--:B------:R-:W-:Y:S01]  /*2750*/  @!P0 FMUL.FTZ R77, R44, R41.reuse ;  /* 0x000000292c4d8220 */ /* 0x080fe20000410000 */
[----:B------:R-:W-:Y:S01]  /*2760*/  @!P0 HADD2.F32 R38, -RZ, R38.H0_H0 ;  /* 0x20000026ff268230 */ /* 0x000fe20000004100 */
[----:B------:R-:W-:Y:S01]  /*2770*/  @!P0 FMUL.FTZ R4, R40, R41 ;  /* 0x0000002928048220 */ /* 0x000fe20000410000 */
[----:B------:R-:W-:Y:S01]  /*2780*/  @!P0 F2FP.PACK_AB R70, R3, R70 ;  /* 0x000000460346823e */ /* 0x000fe200000000ff */
[----:B------:R-:W-:Y:S01]  /*2790*/  @!P0 FMUL.FTZ R72, R48, R39 ;  /* 0x0000002730488220 */ /* 0x000fe20000410000 */
[----:B------:R-:W-:Y:S01]  /*27a0*/  @!P0 F2FP.PACK_AB R75, R2, R75 ;  /* 0x0000004b024b823e */ /* 0x000fe200000000ff */
[C---:B------:R-:W-:Y:S01]  /*27b0*/  @!P0 FMUL.FTZ R5, R38.reuse, R39 ;  /* 0x0000002726058220 */ /* 0x040fe20000410000 */
[----:B------:R-:W-:Y:S01]  /*27c0*/  @!P0 HADD2.F32 R49, -RZ, R71.H0_H0 ;  /* 0x20000047ff318230 */ /* 0x000fe20000004100 */
[----:B------:R-:W-:Y:S01]  /*27d0*/  @!P0 FFMA.FTZ R72, R38, R55, -R72 ;  /* 0x0000003726488223 */ /* 0x000fe20000010848 */
[----:B------:R-:W-:Y:S01]  /*27e0*/  @!P0 MOV R28, R75 ;  /* 0x0000004b001c8202 */ /* 0x000fe20000000f00 */
[----:B------:R-:W-:Y:S02]  /*27f0*/  @!P0 IMAD.MOV.U32 R29, RZ, RZ, R70 ;  /* 0x000000ffff1d8224 */ /* 0x000fe400078e0046 */
        /* <DEDUP_REMOVED lines=8> */
.L_x_810:
[----:B------:R-:W-:Y:S05]  /*2880*/  BSYNC B0 ;  /* 0x0000000000007941 */ /* 0x000fea0003800000 */
.L_x_809:
        /* <DEDUP_REMOVED lines=25> */
[CC--:B------:R-:W-:Y:S02]  /*2a20*/  @!P0 FMUL.FTZ R51, R45.reuse, R41.reuse ;  /* 0x000000292d338220 */ /* 0x0c0fe40000410000 */
[----:B------:R-:W-:Y:S01]  /*2a30*/  @!P0 FMUL.FTZ R2, R44, R41 ;  /* 0x000000292c028220 */ /* 0x000fe20000410000 */
[----:B------:R-:W-:Y:S01]  /*2a40*/  @!P0 HADD2.F32 R41, -RZ, R40.H0_H0 ;  /* 0x20000028ff298230 */ /* 0x000fe20000004100 */
[-C--:B------:R-:W-:Y:S01]  /*2a50*/  @!P0 FMUL.FTZ R70, R46, R38.reuse ;  /* 0x000000262e468220 */ /* 0x080fe20000410000 */
[--C-:B------:R-:W-:Y:S01]  /*2a60*/  @!P0 HADD2.F32 R40, -RZ, R39.reuse.H0_H0 ;  /* 0x20000027ff288230 */ /* 0x100fe20000004100 */
[----:B------:R-:W-:Y:S01]  /*2a70*/  @!P0 FFMA.FTZ R2, R45, R47, R2 ;  /* 0x0000002f2d028223 */ /* 0x000fe20000010002 */
[----:B------:R-:W-:Y:S01]  /*2a80*/  @!P0 HADD2.F32 R45, -RZ, R39.H1_H1 ;  /* 0x30000027ff2d8230 */ /* 0x000fe20000004100 */
[----:B------:R-:W-:Y:S01]  /*2a90*/  @!P0 FMUL.FTZ R3, R41, R38 ;  /* 0x0000002629038220 */ /* 0x000fe20000410000 */
[----:B------:R-:W-:Y:S01]  /*2aa0*/  @!P0 MOV R38, R31 ;  /* 0x0000001f00268202 */ /* 0x000fe20000000f00 */
[----:B------:R-:W-:Y:S01]  /*2ab0*/  @!P0 FFMA.FTZ R51, R44, R47, -R51 ;  /* 0x0000002f2c338223 */ /* 0x000fe20000010833 */
[----:B------:R-:W-:Y:S01]  /*2ac0*/  @!P0 HADD2.F32 R47, -RZ, R50.H0_H0 ;  /* 0x20000032ff2f8230 */ /* 0x000fe20000004100 */
[-C--:B------:R-:W-:Y:S01]  /*2ad0*/  @!P0 FMUL.FTZ R4, R40, R21.reuse ;  /* 0x0000001528048220 */ /* 0x080fe20000410000 */
[----:B------:R-:W-:Y:S01]  /*2ae0*/  @!P0 HADD2.F32 R50, -RZ, R68.H0_H0 ;  /* 0x20000044ff328230 */ /* 0x000fe20000004100 */
[C---:B------:R-:W-:Y:S01]  /*2af0*/  @!P0 FMUL.FTZ R55, R45.reuse, R21 ;  /* 0x000000152d378220 */ /* 0x040fe20000410000 */
        /* <DEDUP_REMOVED lines=19> */
.L_x_812:
[----:B------:R-:W-:Y:S05]  /*2c30*/  BSYNC B0 ;  /* 0x0000000000007941 */ /* 0x000fea0003800000 */
.L_x_811:
        /* <DEDUP_REMOVED lines=29> */
[----:B------:R-:W-:Y:S01]  /*2e10*/  @!P0 FMUL.FTZ R48, R42, R21 ;  /* 0x000000152a308220 */ /* 0x000fe20000410000 */
[----:B------:R-:W-:Y:S01]  /*2e20*/  @!P0 MOV R37, R30 ;  /* 0x0000001e00258202 */ /* 0x000fe20000000f00 */
[----:B------:R-:W-:Y:S01]  /*2e30*/  @!P0 FFMA.FTZ R2, R40, R41, R2 ;  /* 0x0000002928028223 */ /* 0x000fe20000010002 */
[----:B------:R-:W-:Y:S01]  /*2e40*/  @!P0 HADD2.F32 R41, -RZ, R61.H0_H0 ;  /* 0x2000003dff298230 */ /* 0x000fe20000004100 */
[C---:B------:R-:W-:Y:S01]  /*2e50*/  @!P0 FMUL.FTZ R3, R38.reuse, R21 ;  /* 0x0000001526038220 */ /* 0x040fe20000410000 */
[----:B------:R-:W-:Y:S01]  /*2e60*/  @!P0 MOV R21, R31 ;  /* 0x0000001f00158202 */ /* 0x000fe20000000f00 */
[-C--:B------:R-:W-:Y:S01]  /*2e70*/  @!P0 FFMA.FTZ R48, R38, R43.reuse, -R48 ;  /* 0x0000002b26308223 */ /* 0x080fe20000010830 */
[--C-:B------:R-:W-:Y:S01]  /*2e80*/  @!P0 HADD2.F32 R38, -RZ, R37.reuse.H0_H0 ;  /* 0x20000025ff268230 */ /* 0x100fe20000004100 */
[----:B------:R-:W-:Y:S01]  /*2e90*/  @!P0 FFMA.FTZ R3, R42, R43, R3 ;  /* 0x0000002b2a038223 */ /* 0x000fe20000010003 */
[----:B------:R-:W-:Y:S01]  /*2ea0*/  @!P0 F2FP.PACK_AB R45, R2, R45 ;  /* 0x0000002d022d823e */ /* 0x000fe200000000ff */
[----:B------:R-:W-:Y:S02]  /*2eb0*/  @!P0 HADD2.F32 R40, -RZ, R37.H1_H1 ;  /* 0x30000025ff288230 */ /* 0x000fe40000004100 */
[-C--:B------:R-:W-:Y:S01]  /*2ec0*/  @!P0 FMUL.FTZ R4, R38, R9.reuse ;  /* 0x0000000926048220 */ /* 0x080fe20000410000 */
[----:B------:R-:W-:Y:S01]  /*2ed0*/  @!P0 F2FP.PACK_AB R48, R3, R48 ;  /* 0x000000300330823e */ /* 0x000fe200000000ff */
[--C-:B------:R-:W-:Y:S01]  /*2ee0*/  @!P0 HADD2.F32 R44, -RZ, R21.reuse.H1_H1 ;  /* 0x30000015ff2c8230 */ /* 0x100fe20000004100 */
[C---:B------:R-:W-:Y:S01]  /*2ef0*/  @!P0 FMUL.FTZ R47, R40.reuse, R9 ;  /* 0x00000009282f8220 */ /* 0x040fe20000410000 */
[----:B------:R-:W-:Y:S01]  /*2f00*/  @!P0 MOV R28, R45 ;  /* 0x0000002d001c8202 */ /* 0x000fe20000000f00 */
[-C--:B------:R-:W-:Y:S01]  /*2f10*/  @!P0 FFMA.FTZ R4, R40, R41.reuse, R4 ;  /* 0x0000002928048223 */ /* 0x080fe20000010004 */
[----:B------:R-:W-:Y:S01]  /*2f20*/  @!P0 MOV R29, R48 ;  /* 0x00000030001d8202 */ /* 0x000fe20000000f00 */
[-C--:B------:R-:W-:Y:S01]  /*2f30*/  @!P0 FMUL.FTZ R49, R44, R36.reuse ;  /* 0x000000242c318220 */ /* 0x080fe20000410000 */
[----:B------:R-:W-:Y:S01]  /*2f40*/  @!P0 HADD2.F32 R21, -RZ, R21.H0_H0 ;  /* 0x20000015ff158230 */ /* 0x000fe20000004100 */
[----:B------:R-:W-:Y:S04]  /*2f50*/  @!P0 FFMA.FTZ R47, R38, R41, -R47 ;  /* 0x00000029262f8223 */ /* 0x000fe8000001082f */
[C---:B------:R-:W-:Y:S01]  /*2f60*/  @!P0 FMUL.FTZ R5, R21.reuse, R36 ;  /* 0x0000002415058220 */ /* 0x040fe20000410000 */
[----:B------:R-:W-:Y:S01]  /*2f70*/  @!P0 F2FP.PACK_AB R47, R4, R47 ;  /* 0x0000002f042f823e */ /* 0x000fe200000000ff */
[-C--:B------:R-:W-:Y:S02]  /*2f80*/  @!P0 FFMA.FTZ R49, R21, R46.reuse, -R49 ;  /* 0x0000002e15318223 */ /* 0x080fe40000010831 */
[----:B------:R-:W-:Y:S01]  /*2f90*/  @!P0 FFMA.FTZ R5, R44, R46, R5 ;  /* 0x0000002e2c058223 */ /* 0x000fe20000010005 */
[----:B------:R-:W-:Y:S04]  /*2fa0*/  @!P0 MOV R30, R47 ;  /* 0x0000002f001e8202 */ /* 0x000fe80000000f00 */
[----:B------:R-:W-:Y:S04]  /*2fb0*/  @!P0 F2FP.PACK_AB R68, R5, R49 ;  /* 0x000000310544823e */ /* 0x000fe800000000ff */
[----:B------:R-:W-:Y:S05]  /*2fc0*/  @!P0 MOV R31, R68 ;  /* 0x00000044001f8202 */ /* 0x000fea0000000f00 */
[----:B------:R1:W-:Y:S02]  /*2fd0*/  ST.E.128 [R50.64], R28 ;  /* 0x0000001c32007985 */ /* 0x0003e4000c101d06 */
.L_x_814:
[----:B------:R-:W-:Y:S05]  /*2fe0*/  BSYNC B0 ;  /* 0x0000000000007941 */ /* 0x000fea0003800000 */
.L_x_813:
        /* <DEDUP_REMOVED lines=28> */
[----:B------:R-:W-:Y:S01]  /*31b0*/  @!P0 FFMA.FTZ R43, R21, R38, -R43 ;  /* 0x00000026152b8223 */ /* 0x000fe2000001082b */
[----:B------:R-:W-:Y:S01]  /*31c0*/  @!P0 MOV R21, R30 ;  /* 0x0000001e00158202 */ /* 0x000fe20000000f00 */
[-C--:B------:R-:W-:Y:S02]  /*31d0*/  @!P0 FMUL.FTZ R44, R40, R9.reuse ;  /* 0x00000009282c8220 */ /* 0x080fe40000410000 */
[----:B------:R-:W-:Y:S01]  /*31e0*/  @!P0 FMUL.FTZ R3, R36, R9 ;  /* 0x0000000924038220 */ /* 0x000fe20000410000 */
[----:B------:R-:W-:Y:S01]  /*31f0*/  @!P0 MOV R9, R31 ;  /* 0x0000001f00098202 */ /* 0x000fe20000000f00 */
[----:B------:R-:W-:Y:S01]  /*3200*/  @!P0 FFMA.FTZ R2, R37, R38, R2 ;  /* 0x0000002625028223 */ /* 0x000fe20000010002 */
[--C-:B------:R-:W-:Y:S01]  /*3210*/  @!P0 HADD2.F32 R37, -RZ, R21.reuse.H1_H1 ;  /* 0x30000015ff258230 */ /* 0x100fe20000004100 */
[-C--:B------:R-:W-:Y:S01]  /*3220*/  @!P0 FFMA.FTZ R3, R40, R39.reuse, R3 ;  /* 0x0000002728038223 */ /* 0x080fe20000010003 */
[----:B------:R-:W-:Y:S01]  /*3230*/  @!P0 HADD2.F32 R21, -RZ, R21.H0_H0 ;  /* 0x20000015ff158230 */ /* 0x000fe20000004100 */
        /* <DEDUP_REMOVED lines=12> */
[----:B------:R-:W-:Y:S02]  /*3300*/  @!P0 FFMA.FTZ R48, R9, R42, -R48 ;  /* 0x0000002a09308223 */ /* 0x000fe40000010830 */
        /* <DEDUP_REMOVED lines=8> */
.L_x_816:
[----:B------:R-:W-:Y:S05]  /*3390*/  BSYNC B0 ;  /* 0x0000000000007941 */ /* 0x000fea0003800000 */
.L_x_815:
        /* <DEDUP_REMOVED lines=22> */
[----:B------:R-:W-:Y:S02]  /*3500*/  @!P0 HADD2.F32 R35, -RZ, R9.H1_H1 ;  /* 0x30000009ff238230 */ /* 0x000fe40000004100 */
[--C-:B------:R-:W-:Y:S02]  /*3510*/  @!P0 HADD2.F32 R36, -RZ, R21.reuse.H1_H1 ;  /* 0x30000015ff248230 */ /* 0x100fe40000004100 */
[----:B------:R-:W-:Y:S01]  /*3520*/  @!P0 HADD2.F32 R21, -RZ, R21.H0_H0 ;  /* 0x20000015ff158230 */ /* 0x000fe20000004100 */
[----:B------:R-:W-:Y:S01]  /*3530*/  @!P0 FMUL.FTZ R41, R35, R33 ;  /* 0x0000002123298220 */ /* 0x000fe20000410000 */
[----:B------:R-:W-:Y:S01]  /*3540*/  @!P0 HADD2.F32 R34, -RZ, R9.H0_H0 ;  /* 0x20000009ff228230 */ /* 0x000fe20000004100 */
[----:B------:R-:W-:Y:S01]  /*3550*/  @!P0 FMUL.FTZ R42, R36, R8 ;  /* 0x00000008242a8220 */ /* 0x000fe20000410000 */
[----:B------:R-:W-:Y:S01]  /*3560*/  @!P0 MOV R9, R30 ;  /* 0x0000001e00098202 */ /* 0x000fe20000000f00 */
[----:B------:R-:W-:Y:S01]  /*3570*/  @!P0 FMUL.FTZ R3, R21, R8 ;  /* 0x0000000815038220 */ /* 0x000fe20000410000 */
[----:B------:R-:W-:Y:S01]  /*3580*/  @!P0 MOV R8, R31 ;  /* 0x0000001f00088202 */ /* 0x000fe20000000f00 */
[C---:B------:R-:W-:Y:S02]  /*3590*/  @!P0 FMUL.FTZ R2, R34.reuse, R33 ;  /* 0x0000002122028220 */ /* 0x040fe40000410000 */
[-C--:B------:R-:W-:Y:S01]  /*35a0*/  @!P0 FFMA.FTZ R41, R34, R37.reuse, -R41 ;  /* 0x0000002522298223 */ /* 0x080fe20000010829 */
[--C-:B------:R-:W-:Y:S01]  /*35b0*/  @!P0 HADD2.F32 R34, -RZ, R9.reuse.H0_H0 ;  /* 0x20000009ff228230 */ /* 0x100fe20000004100 */
[----:B------:R-:W-:Y:S01]  /*35c0*/  @!P0 FFMA.FTZ R2, R35, R37, R2 ;  /* 0x0000002523028223 */ /* 0x000fe20000010002 */
[----:B------:R-:W-:Y:S01]  /*35d0*/  @!P0 HADD2.F32 R35, -RZ, R9.H1_H1 ;  /* 0x30000009ff238230 */ /* 0x000fe20000004100 */
[----:B------:R-:W-:Y:S01]  /*35e0*/  @!P0 FFMA.FTZ R3, R36, R38, R3 ;  /* 0x0000002624038223 */ /* 0x000fe20000010003 */
[--C-:B------:R-:W-:Y:S01]  /*35f0*/  @!P0 HADD2.F32 R39, -RZ, R8.reuse.H1_H1 ;  /* 0x30000008ff278230 */ /* 0x100fe20000004100 */
[----:B------:R-:W-:Y:S01]  /*3600*/  @!P0 FMUL.FTZ R4, R34, R7 ;  /* 0x0000000722048220 */ /* 0x000fe20000410000 */
[----:B------:R-:W-:Y:S01]  /*3610*/  @!P0 F2FP.PACK_AB R41, R2, R41 ;  /* 0x000000290229823e */ /* 0x000fe200000000ff */
[----:B------:R-:W-:Y:S01]  /*3620*/  @!P0 FMUL.FTZ R43, R35, R7 ;  /* 0x00000007232b8220 */ /* 0x000fe20000410000 */
[----:B------:R-:W-:Y:S01]  /*3630*/  @!P0 HADD2.F32 R9, -RZ, R8.H0_H0 ;  /* 0x20000008ff098230 */ /* 0x000fe20000004100 */
[----:B------:R-:W-:Y:S01]  /*3640*/  @!P0 FMUL.FTZ R46, R39, R32 ;  /* 0x00000020272e8220 */ /* 0x000fe20000410000 */
[----:B------:R-:W-:Y:S01]  /*3650*/  @!P0 MOV R28, R41 ;  /* 0x00000029001c8202 */ /* 0x000fe20000000f00 */
[----:B------:R-:W-:Y:S01]  /*3660*/  @!P0 HADD2.F32 R37, -RZ, R54.H0_H0 ;  /* 0x20000036ff258230 */ /* 0x000fe20000004100 */
[----:B------:R-:W-:Y:S02]  /*3670*/  @!P0 FFMA.FTZ R42, R21, R38, -R42 ;  /* 0x00000026152a8223 */ /* 0x000fe4000001082a */
[----:B------:R-:W-:Y:S02]  /*3680*/  @!P0 FMUL.FTZ R5, R9, R32 ;  /* 0x0000002009058220 */ /* 0x000fe40000410000 */
[-C--:B------:R-:W-:Y:S01]  /*3690*/  @!P0 FFMA.FTZ R4, R35, R37.reuse, R4 ;  /* 0x0000002523048223 */ /* 0x080fe20000010004 */
        /* <DEDUP_REMOVED lines=10> */
.L_x_818:
[----:B------:R-:W-:Y:S05]  /*3740*/  BSYNC B0 ;  /* 0x0000000000007941 */ /* 0x000fea0003800000 */
.L_x_817:
        /* <DEDUP_REMOVED lines=25> */
[CC--:B------:R-:W-:Y:S01]  /*38e0*/  @!P0 FMUL.FTZ R39, R33.reuse, R21.reuse ;  /* 0x0000001521278220 */ /* 0x0c0fe20000410000 */
[----:B------:R-:W-:Y:S01]  /*38f0*/  @!P0 HADD2.F32 R32, -RZ, R9.H0_H0 ;  /* 0x20000009ff208230 */ /* 0x000fe20000004100 */
[C---:B------:R-:W-:Y:S02]  /*3900*/  @!P0 FMUL.FTZ R2, R8.reuse, R21 ;  /* 0x0000001508028220 */ /* 0x040fe40000410000 */
[----:B------:R-:W-:Y:S01]  /*3910*/  @!P0 FFMA.FTZ R39, R8, R35, -R39 ;  /* 0x0000002308278223 */ /* 0x000fe20000010827 */
[----:B------:R-:W-:Y:S01]  /*3920*/  @!P0 MOV R8, R30 ;  /* 0x0000001e00088202 */ /* 0x000fe20000000f00 */
[-C--:B------:R-:W-:Y:S02]  /*3930*/  @!P0 FMUL.FTZ R42, R34, R7.reuse ;  /* 0x00000007222a8220 */ /* 0x080fe40000410000 */
        /* <DEDUP_REMOVED lines=16> */
[----:B------:R-:W-:Y:S02]  /*3a40*/  @!P0 FFMA.FTZ R4, R33, R36, R4 ;  /* 0x0000002421048223 */ /* 0x000fe40000010004 */
[----:B------:R-:W-:Y:S02]  /*3a50*/  @!P0 FMUL.FTZ R5, R7, R26 ;  /* 0x0000001a07058220 */ /* 0x000fe40000410000 */
[----:B------:R-:W-:Y:S02]  /*3a60*/  @!P0 FFMA.FTZ R43, R9, R36, -R43 ;  /* 0x00000024092b8223 */ /* 0x000fe4000001082b */
[-C--:B------:R-:W-:Y:S02]  /*3a70*/  @!P0 FFMA.FTZ R44, R7, R38.reuse, -R44 ;  /* 0x00000026072c8223 */ /* 0x080fe4000001082c */
[----:B------:R-:W-:Y:S01]  /*3a80*/  @!P0 FFMA.FTZ R5, R35, R38, R5 ;  /* 0x0000002623058223 */ /* 0x000fe20000010005 */
[----:B------:R-:W-:Y:S04]  /*3a90*/  @!P0 F2FP.PACK_AB R43, R4, R43 ;  /* 0x0000002b042b823e */ /* 0x000fe800000000ff */
[----:B------:R-:W-:Y:S02]  /*3aa0*/  @!P0 F2FP.PACK_AB R44, R5, R44 ;  /* 0x0000002c052c823e */ /* 0x000fe400000000ff */
[----:B------:R-:W-:Y:S02]  /*3ab0*/  @!P0 MOV R30, R43 ;  /* 0x0000002b001e8202 */ /* 0x000fe40000000f00 */
[----:B------:R-:W-:Y:S05]  /*3ac0*/  @!P0 MOV R31, R44 ;  /* 0x0000002c001f8202 */ /* 0x000fea0000000f00 */
[----:B------:R1:W-:Y:S01]  /*3ad0*/  ST.E.128 [R40.64], R28 ;  /* 0x0000001c28007985 */ /* 0x0003e2000c101d06 */
[----:B------:R-:W-:-:S05]  /*3ae0*/  BRA `(.L_x_808) ;  /* 0x0000205000007947 */ /* 0x000fca0003800000 */
.L_x_805:
        /* <DEDUP_REMOVED lines=47> */
.L_x_820:
[----:B------:R-:W-:Y:S05]  /*3de0*/  BSYNC B0 ;  /* 0x0000000000007941 */ /* 0x000fea0003800000 */
.L_x_819:
        /* <DEDUP_REMOVED lines=9> */
[----:B------:R-:W-:Y:S01]  /*3e80*/  IADD3 R179, -R110, c[0x0][0x1d4], RZ ;  /* 0x000075006eb37a10 */ /* 0x000fe20007ffe1ff */
        /* <DEDUP_REMOVED lines=16> */
[----:B------:R-:W-:Y:S01]  /*3f90*/  BSSY B0, `(.L_x_821) ;  /* 0x0000088000007945 */ /* 0x000fe20003800000 */
[----:B------:R-:W-:Y:S01]  /*3fa0*/  PRMT R81, R6, 0x5410, R7 ;  /* 0x0000541006517816 */ /* 0x000fe20000000007 */
[----:B------:R-:W-:Y:S01]  /*3fb0*/  IMAD R153, R53, 0x3000, RZ ;  /* 0x0000300035997824 */ /* 0x000fe200078e02ff */
[----:B------:R-:W-:Y:S02]  /*3fc0*/  PRMT R27, R5, 0x5410, R4 ;  /* 0x00005410051b7816 */ /* 0x000fe40000000004 */
[----:B------:R-:W-:Y:S01]  /*3fd0*/  PRMT R44, R2, 0x5410, R3 ;  /* 0x00005410022c7816 */ /* 0x000fe20000000003 */
[----:B------:R-:W-:-:S05]  /*3fe0*/  @P0 BRA `(.L_x_822) ;  /* 0x0000082000000947 */ /* 0x000fca0003800000 */
[----:B------:R-:W-:Y:S01]  /*3ff0*/  IMAD.MOV.U32 R45, RZ, RZ, R41 ;  /* 0x000000ffff2d7224 */ /* 0x000fe200078e0029 */
[----:B------:R-:W-:Y:S01]  /*4000*/  LOP3.LUT P2, RZ, R135, 0x4, RZ, 0xc0, !PT ;  /* 0x0000000487ff7812 */ /* 0x000fe2000784c0ff */
[----:B------:R-:W-:Y:S01]  /*4010*/  IMAD.MOV.U32 R62, RZ, RZ, R57 ;  /* 0x000000ffff3e7224 */ /* 0x000fe200078e0039 */
[----:B------:R-:W-:Y:S01]  /*4020*/  ISETP.GE.AND P0, PT, R24, c[0x0][0x27c], PT ;  /* 0x00009f0018007a0c */ /* 0x000fe20003f06270 */
[----:B------:R-:W-:Y:S01]  /*4030*/  IMAD.MOV.U32 R63, RZ, RZ, R59 ;  /* 0x000000ffff3f7224 */ /* 0x000fe200078e003b */
[----:B------:R-:W-:Y:S02]  /*4040*/  SEL R181, R110, R179, !P2 ;  /* 0x000000b36eb57207 */ /* 0x000fe40005000000 */
[----:B------:R-:W-:Y:S02]  /*4050*/  MOV R46, R40 ;  /* 0x00000028002e7202 */ /* 0x000fe40000000f00 */
[----:B------:R-:W-:Y:S02]  /*4060*/  SHF.R.S32.HI R178, RZ, 0x1f, R181 ;  /* 0x0000001fffb27819 */ /* 0x000fe400000114b5 */
[----:B------:R-:W-:Y:S02]  /*4070*/  MOV R55, R56 ;  /* 0x0000003800377202 */ /* 0x000fe40000000f00 */
[----:B------:R-:W-:Y:S03]  /*4080*/  LEA.HI R181, R178, R181, RZ, 0x4 ;  /* 0x000000b5b2b57211 */ /* 0x000fe600078f20ff */
[----:B------:R-:W-:Y:S01]  /*4090*/  @!P0 SHF.R.U64 R47, R40, 0x10, R41 ;  /* 0x00000010282f8819 */ /* 0x000fe20000001229 */
[----:B------:R-:W-:Y:S01]  /*40a0*/  IMAD.MOV.U32 R40, RZ, RZ, R43 ;  /* 0x000000ffff287224 */ /* 0x000fe200078e002b */
[----:B------:R-:W-:Y:S01]  /*40b0*/  LEA.HI.SX32 R181, R181, R118, 0x1c ;  /* 0x00000076b5b57211 */ /* 0x000fe200078fe2ff */
[----:B------:R-:W-:Y:S01]  /*40c0*/  @!P0 HADD2.F32 R49, -RZ, R46.H0_H0 ;  /* 0x2000002eff318230 */ /* 0x000fe20000004100 */
[----:B------:R-:W-:Y:S01]  /*40d0*/  @!P0 SHF.R.U64 R56, R56, 0x10, R57 ;  /* 0x0000001038388819 */ /* 0x000fe20000001239 */
[----:B------:R-:W-:Y:S01]  /*40e0*/  @!P0 HADD2.F32 R50, -RZ, R47.H0_H0 ;  /* 0x2000002fff328230 */ /* 0x000fe20000004100 */
[----:B------:R-:W-:Y:S01]  /*40f0*/  SHF.R.S32.HI R182, RZ, 0x1f, R181 ;  /* 0x0000001fffb67819 */ /* 0x000fe200000114b5 */
[----:B------:R-:W-:Y:S01]  /*4100*/  @!P0 HADD2.F32 R55, -RZ, R55.H0_H0 ;  /* 0x20000037ff378230 */ /* 0x000fe20000004100 */
[----:B------:R-:W-:Y:S01]  /*4110*/  SHF.L.U32 R178, R181, 0x3, RZ ;  /* 0x00000003b5b27819 */ /* 0x000fe200000006ff */
[----:B------:R-:W-:Y:S01]  /*4120*/  @!P0 HADD2.F32 R56, -RZ, R56.H0_H0 ;  /* 0x20000038ff388230 */ /* 0x000fe20000004100 */
[----:B------:R-:W-:Y:S01]  /*4130*/  LEA.HI R182, R182, R181, RZ, 0x3 ;  /* 0x000000b5b6b67211 */ /* 0x000fe200078f18ff */
[----:B------:R-:W-:Y:S01]  /*4140*/  @!P0 HADD2.F32 R63, -RZ, R63.H0_H0 ;  /* 0x2000003fff3f8230 */ /* 0x000fe20000004100 */
[----:B------:R-:W-:Y:S02]  /*4150*/  @!P0 SHF.R.U32.HI R48, RZ, 0x10, R41 ;  /* 0x00000010ff308819 */ /* 0x000fe40000011629 */
[----:B------:R-:W-:Y:S01]  /*4160*/  @!P0 SHF.R.U32.HI R61, RZ, 0x10, R57 ;  /* 0x00000010ff3d8819 */ /* 0x000fe20000011639 */
[----:B------:R-:W-:Y:S01]  /*4170*/  IMAD.SHL.U32 R182, R182, 0x200, RZ ;  /* 0x00000200b6b67824 */ /* 0x000fe200078e00ff */
[----:B------:R-:W-:Y:S02]  /*4180*/  LOP3.LUT R184, R123, 0x38, R178, 0xf8, !PT ;  /* 0x000000387bb87812 */ /* 0x000fe400078ef8b2 */
[--C-:B------:R-:W-:Y:S02]  /*4190*/  @!P0 SHF.R.U64 R60, R58, 0x10, R59.reuse ;  /* 0x000000103a3c8819 */ /* 0x100fe4000000123b */
[----:B------:R-:W-:Y:S02]  /*41a0*/  LOP3.LUT R183, R184, R111, RZ, 0x3c, !PT ;  /* 0x0000006fb8b77212 */ /* 0x000fe400078e3cff */
[----:B------:R-:W-:Y:S01]  /*41b0*/  LOP3.LUT R182, R182, 0x7ffff000, RZ, 0xc0, !PT ;  /* 0x7ffff000b6b67812 */ /* 0x000fe200078ec0ff */
[----:B------:R-:W-:Y:S01]  /*41c0*/  @!P0 HADD2.F32 R60, -RZ, R60.H0_H0 ;  /* 0x2000003cff3c8230 */ /* 0x000fe20000004100 */
[----:B------:R-:W-:Y:S02]  /*41d0*/  MOV R57, R58 ;  /* 0x0000003a00397202 */ /* 0x000fe40000000f00 */
[----:B------:R-:W-:Y:S02]  /*41e0*/  IADD3 R182, R183, R182, R16 ;  /* 0x000000b6b7b67210 */ /* 0x000fe40007ffe010 */
[----:B------:R-:W-:Y:S02]  /*41f0*/  IADD3 R183, R116, R153, RZ ;  /* 0x0000009974b77210 */ /* 0x000fe40007ffe0ff */
[----:B------:R-:W-:Y:S01]  /*4200*/  @!P0 SHF.R.U32.HI R65, RZ, 0x10, R59 ;  /* 0x00000010ff418819 */ /* 0x000fe2000001163b */
[----:B------:R-:W-:Y:S01]  /*4210*/  IMAD.IADD R182, R153, 0x1, R182 ;  /* 0x0000000199b67824 */ /* 0x000fe200078e02b6 */
[----:B------:R-:W-:Y:S01]  /*4220*/  SHF.L.U32 R181, R183, 0x1, RZ ;  /* 0x00000001b7b57819 */ /* 0x000fe200000006ff */
[----:B------:R-:W-:Y:S01]  /*4230*/  @!P0 HADD2.F32 R59, -RZ, R57.H0_H0 ;  /* 0x20000039ff3b8230 */ /* 0x000fe20000004100 */
[----:B------:R-:W-:Y:S01]  /*4240*/  MOV R41, R42 ;  /* 0x0000002a00297202 */ /* 0x000fe20000000f00 */
[----:B------:R-:W-:Y:S01]  /*4250*/  IMAD.SHL.U32 R180, R182, 0x2, RZ ;  /* 0x00000002b6b47824 */ /* 0x000fe200078e00ff */
[--C-:B------:R-:W-:Y:S01]  /*4260*/  @!P0 SHF.R.U64 R42, R42, 0x10, R43.reuse ;  /* 0x000000102a2a8819 */ /* 0x100fe2000000122b */
[----:B------:R-:W-:Y:S01]  /*4270*/  LDS.128 R32, [R181+0xc100] ;  /* 0x00c10000b5207984 */ /* 0x000fe20000000c00 */
[----:B------:R-:W-:Y:S01]  /*4280*/  @!P0 SHF.R.U32.HI R43, RZ, 0x10, R43 ;  /* 0x00000010ff2b8819 */ /* 0x000fe2000001162b */
[----:B------:R-:W-:Y:S02]  /*4290*/  @!P0 HADD2.F32 R65, -RZ, R65.H0_H0 ;  /* 0x20000041ff418230 */ /* 0x000fe40000004100 */
[----:B------:R-:W-:Y:S02]  /*42a0*/  @!P0 HADD2.F32 R42, -RZ, R42.H0_H0 ;  /* 0x2000002aff2a8230 */ /* 0x000fe40000004100 */
[----:B------:R-:W-:Y:S02]  /*42b0*/  @!P0 HADD2.F32 R43, -RZ, R43.H0_H0 ;  /* 0x2000002bff2b8230 */ /* 0x000fe40000004100 */
[----:B------:R-:W1:Y:S02]  /*42c0*/  LDS.128 R76, [R180+0xc100] ;  /* 0x00c10000b44c7984 */ /* 0x000e640000000c00 */
[----:B-1----:R-:W-:Y:S01]  /*42d0*/  @!P0 IMAD.MOV.U32 R54, RZ, RZ, R76 ;  /* 0x000000ffff368224 */ /* 0x002fe200078e004c */
[----:B------:R-:W-:Y:S02]  /*42e0*/  @!P0 MOV R51, R32 ;  /* 0x0000002000338202 */ /* 0x000fe40000000f00 */
[----:B------:R-:W-:Y:S02]  /*42f0*/  @!P0 MOV R58, R77 ;  /* 0x0000004d003a8202 */ /* 0x000fe40000000f00 */
[--C-:B------:R-:W-:Y:S02]  /*4300*/  @!P0 HADD2.F32 R52, -RZ, R54.reuse.H0_H0 ;  /* 0x20000036ff348230 */ /* 0x100fe40000004100 */
[--C-:B------:R-:W-:Y:S02]  /*4310*/  @!P0 HADD2.F32 R46, -RZ, R51.reuse.H0_H0 ;  /* 0x20000033ff2e8230 */ /* 0x100fe40000004100 */
[----:B------:R-:W-:Y:S01]  /*4320*/  @!P0 HADD2.F32 R54, -RZ, R54.H1_H1 ;  /* 0x30000036ff368230 */ /* 0x000fe20000004100 */
[-C--:B------:R-:W-:Y:S01]  /*4330*/  @!P0 FMUL.FTZ R180, R52, R49.reuse ;  /* 0x0000003134b48220 */ /* 0x080fe20000410000 */
[----:B------:R-:W-:Y:S01]  /*4340*/  @!P0 HADD2.F32 R47, -RZ, R51.H1_H1 ;  /* 0x30000033ff2f8230 */ /* 0x000fe20000004100 */
[----:B------:R-:W-:Y:S02]  /*4350*/  @!P0 FMUL.FTZ R2, R46, R49 ;  /* 0x000000312e028220 */ /* 0x000fe40000410000 */
[----:B------:R-:W-:Y:S02]  /*4360*/  @!P0 IMAD.MOV.U32 R49, RZ, RZ, R33 ;  /* 0x000000ffff318224 */ /* 0x000fe400078e0021 */
[-C--:B------:R-:W-:Y:S02]  /*4370*/  @!P0 FMUL.FTZ R181, R54, R50.reuse ;  /* 0x0000003236b58220 */ /* 0x080fe40000410000 */
[C---:B------:R-:W-:Y:S02]  /*4380*/  @!P0 FMUL.FTZ R3, R47.reuse, R50 ;  /* 0x000000322f038220 */ /* 0x040fe40000410000 */
[-C--:B------:R-:W-:Y:S01]  /*4390*/  @!P0 FFMA.FTZ R2, R52, R55.reuse, R2 ;  /* 0x0000003734028223 */ /* 0x080fe20000010002 */
[----:B------:R-:W-:Y:S01]  /*43a0*/  @!P0 HADD2.F32 R52, -RZ, R58.H0_H0 ;  /* 0x2000003aff348230 */ /* 0x000fe20000004100 */
[----:B------:R-:W-:Y:S01]  /*43b0*/  @!P0 FFMA.FTZ R180, R46, R55, -R180 ;  /* 0x000000372eb48223 */ /* 0x000fe200000108b4 */
[----:B------:R-:W-:Y:S01]  /*43c0*/  @!P0 HADD2.F32 R46, -RZ, R48.H0_H0 ;  /* 0x20000030ff2e8230 */ /* 0x000fe20000004100 */
[-C--:B------:R-:W-:Y:S01]  /*43d0*/  @!P0 FFMA.FTZ R181, R47, R56.reuse, -R181 ;  /* 0x000000382fb58223 */ /* 0x080fe200000108b5 */
[----:B------:R-:W-:Y:S01]  /*43e0*/  @!P0 HADD2.F32 R47, -RZ, R45.H0_H0 ;  /* 0x2000002dff2f8230 */ /* 0x000fe20000004100 */
[----:B------:R-:W-:Y:S01]  /*43f0*/  @!P0 FFMA.FTZ R3, R54, R56, R3 ;  /* 0x0000003836038223 */ /* 0x000fe20000010003 */
[--C-:B------:R-:W-:Y:S02]  /*4400*/  @!P0 HADD2.F32 R48, -RZ, R49.reuse.H0_H0 ;  /* 0x20000031ff308230 */ /* 0x100fe40000004100 */
[----:B------:R-:W-:Y:S01]  /*4410*/  @!P0 HADD2.F32 R54, -RZ, R58.H1_H1 ;  /* 0x3000003aff368230 */ /* 0x000fe20000004100 */
[-C--:B------:R-:W-:Y:S01]  /*4420*/  @!P0 FMUL.FTZ R182, R52, R47.reuse ;  /* 0x0000002f34b68220 */ /* 0x080fe20000410000 */
[----:B------:R-:W-:Y:S01]  /*4430*/  @!P0 MOV R58, R78 ;  /* 0x0000004e003a8202 */ /* 0x000fe20000000f00 */
[----:B------:R-:W-:Y:S01]  /*4440*/  @!P0 FMUL.FTZ R4, R48, R47 ;  /* 0x0000002f30048220 */ /* 0x000fe20000410000 */
[----:B------:R-:W-:Y:S01]  /*4450*/  @!P0 HADD2.F32 R45, -RZ, R49.H1_H1 ;  /* 0x30000031ff2d8230 */ /* 0x000fe20000004100 */
[----:B------:R-:W-:Y:S01]  /*4460*/  @!P0 IMAD.MOV.U32 R47, RZ, RZ, R34 ;  /* 0x000000ffff2f8224 */ /* 0x000fe200078e0022 */
[----:B------:R-:W-:Y:S01]  /*4470*/  @!P0 HADD2.F32 R56, -RZ, R61.H0_H0 ;  /* 0x2000003dff388230 */ /* 0x000fe20000004100 */
[-C--:B------:R-:W-:Y:S01]  /*4480*/  @!P0 FMUL.FTZ R183, R54, R46.reuse ;  /* 0x0000002e36b78220 */ /* 0x080fe20000410000 */
[--C-:B------:R-:W-:Y:S01]  /*4490*/  @!P0 HADD2.F32 R57, -RZ, R58.reuse.H0_H0 ;  /* 0x2000003aff398230 */ /* 0x100fe20000004100 */
[C---:B------:R-:W-:Y:S01]  /*44a0*/  @!P0 FMUL.FTZ R5, R45.reuse, R46 ;  /* 0x0000002e2d058220 */ /* 0x040fe20000410000 */
[----:B------:R-:W-:Y:S01]  /*44b0*/  @!P0 HADD2.F32 R58, -RZ, R58.H1_H1 ;  /* 0x3000003aff3a8230 */ /* 0x000fe20000004100 */
[----:B------:R-:W-:Y:S01]  /*44c0*/  @!P0 FFMA.FTZ R183, R45, R56, -R183 ;  /* 0x000000382db78223 */ /* 0x000fe200000108b7 */
[----:B------:R-:W-:Y:S01]  /*44d0*/  @!P0 HADD2.F32 R45, -RZ, R41.H0_H0 ;  /* 0x20000029ff2d8230 */ /* 0x000fe20000004100 */
[----:B------:R-:W-:Y:S01]  /*44e0*/  @!P0 F2FP.PACK_AB R181, R181, R180 ;  /* 0x000000b4b5b5823e */ /* 0x000fe200000000ff */
[--C-:B------:R-:W-:Y:S01]  /*44f0*/  @!P0 HADD2.F32 R41, -RZ, R47.reuse.H1_H1 ;  /* 0x3000002fff298230 */ /* 0x100fe20000004100 */
[-C--:B------:R-:W-:Y:S01]  /*4500*/  @!P0 FMUL.FTZ R185, R58, R42.reuse ;  /* 0x0000002a3ab98220 */ /* 0x080fe20000410000 */
[----:B------:R-:W-:Y:S01]  /*4510*/  @!P0 HADD2.F32 R55, -RZ, R62.H0_H0 ;  /* 0x2000003eff378230 */ /* 0x000fe20000004100 */
[----:B------:R-:W-:Y:S01]  /*4520*/  @!P0 FMUL.FTZ R184, R57, R45 ;  /* 0x0000002d39b88220 */ /* 0x000fe20000410000 */
[----:B------:R-:W-:Y:S01]  /*4530*/  @!P0 MOV R32, R181 ;  /* 0x000000b500208202 */ /* 0x000fe20000000f00 */
[C---:B------:R-:W-:Y:S01]  /*4540*/  @!P0 FMUL.FTZ R7, R41.reuse, R42 ;  /* 0x0000002a29078220 */ /* 0x040fe20000410000 */
[----:B------:R-:W-:Y:S01]  /*4550*/  @!P0 HADD2.F32 R46, -RZ, R47.H0_H0 ;  /* 0x2000002fff2e8230 */ /* 0x000fe20000004100 */
[----:B------:R-:W-:Y:S01]  /*4560*/  @!P0 FFMA.FTZ R185, R41, R60, -R185 ;  /* 0x0000003c29b98223 */ /* 0x000fe200000108b9 */
[----:B------:R-:W-:Y:S01]  /*4570*/  @!P0 HADD2.F32 R41, -RZ, R40.H0_H0 ;  /* 0x20000028ff298230 */ /* 0x000fe20000004100 */
[----:B------:R-:W-:Y:S01]  /*4580*/  @!P0 IMAD.MOV.U32 R40, RZ, RZ, R35 ;  /* 0x000000ffff288224 */ /* 0x000fe200078e0023 */
[----:B------:R-:W-:Y:S01]  /*4590*/  @!P0 MOV R62, R79 ;  /* 0x0000004f003e8202 */ /* 0x000fe20000000f00 */
[----:B------:R-:W-:Y:S01]  /*45a0*/  @!P0 FMUL.FTZ R6, R46, R45 ;  /* 0x0000002d2e068220 */ /* 0x000fe20000410000 */
[----:B------:R-:W-:Y:S01]  /*45b0*/  @!P0 F2FP.PACK_AB R180, R3, R2 ;  /* 0x0000000203b4823e */ /* 0x000fe200000000ff */
[----:B------:R-:W-:Y:S01]  /*45c0*/  @!P0 FFMA.FTZ R4, R52, R55, R4 ;  /* 0x0000003734048223 */ /* 0x000fe20000010004 */
[----:B------:R-:W-:Y:S01]  /*45d0*/  @!P0 HADD2.F32 R42, -RZ, R40.H0_H0 ;  /* 0x20000028ff2a8230 */ /* 0x000fe20000004100 */
[----:B------:R-:W-:Y:S01]  /*45e0*/  @!P0 FFMA.FTZ R5, R54, R56, R5 ;  /* 0x0000003836058223 */ /* 0x000fe20000010005 */
[--C-:B------:R-:W-:Y:S01]  /*45f0*/  @!P0 HADD2.F32 R61, -RZ, R62.reuse.H0_H0 ;  /* 0x2000003eff3d8230 */ /* 0x100fe20000004100 */
[----:B------:R-:W-:Y:S01]  /*4600*/  @!P0 FFMA.FTZ R6, R57, R59, R6 ;  /* 0x0000003b39068223 */ /* 0x000fe20000010006 */
[----:B------:R-:W-:Y:S01]  /*4610*/  @!P0 HADD2.F32 R62, -RZ, R62.H1_H1 ;  /* 0x3000003eff3e8230 */ /* 0x000fe20000004100 */
[-C--:B------:R-:W-:Y:S01]  /*4620*/  @!P0 FMUL.FTZ R8, R42, R41.reuse ;  /* 0x000000292a088220 */ /* 0x080fe20000410000 */
[----:B------:R-:W-:Y:S01]  /*4630*/  @!P0 HADD2.F32 R40, -RZ, R40.H1_H1 ;  /* 0x30000028ff288230 */ /* 0x000fe20000004100 */
[C---:B------:R-:W-:Y:S01]  /*4640*/  @!P0 FMUL.FTZ R186, R61.reuse, R41 ;  /* 0x000000293dba8220 */ /* 0x040fe20000410000 */
[----:B------:R-:W-:Y:S01]  /*4650*/  @!P0 MOV R76, R180 ;  /* 0x000000b4004c8202 */ /* 0x000fe20000000f00 */
[-C--:B------:R-:W-:Y:S02]  /*4660*/  @!P0 FMUL.FTZ R187, R62, R43.reuse ;  /* 0x0000002b3ebb8220 */ /* 0x080fe40000410000 */
[----:B------:R-:W-:Y:S02]  /*4670*/  @!P0 FMUL.FTZ R9, R40, R43 ;  /* 0x0000002b28098220 */ /* 0x000fe40000410000 */
[----:B------:R-:W-:Y:S02]  /*4680*/  @!P0 FFMA.FTZ R7, R58, R60, R7 ;  /* 0x0000003c3a078223 */ /* 0x000fe40000010007 */
[----:B------:R-:W-:Y:S02]  /*4690*/  @!P0 FFMA.FTZ R8, R61, R63, R8 ;  /* 0x0000003f3d088223 */ /* 0x000fe40000010008 */
[----:B------:R-:W-:Y:S02]  /*46a0*/  @!P0 FFMA.FTZ R182, R48, R55, -R182 ;  /* 0x0000003730b68223 */ /* 0x000fe400000108b6 */
[----:B------:R-:W-:Y:S02]  /*46b0*/  @!P0 FFMA.FTZ R184, R46, R59, -R184 ;  /* 0x0000003b2eb88223 */ /* 0x000fe400000108b8 */
[----:B------:R-:W-:Y:S01]  /*46c0*/  @!P0 FFMA.FTZ R186, R42, R63, -R186 ;  /* 0x0000003f2aba8223 */ /* 0x000fe200000108ba */
[----:B------:R-:W-:Y:S01]  /*46d0*/  @!P0 F2FP.PACK_AB R182, R183, R182 ;  /* 0x000000b6b7b6823e */ /* 0x000fe200000000ff */
[-C--:B------:R-:W-:Y:S01]  /*46e0*/  @!P0 FFMA.FTZ R187, R40, R65.reuse, -R187 ;  /* 0x0000004128bb8223 */ /* 0x080fe200000108bb */
[----:B------:R-:W-:Y:S01]  /*46f0*/  @!P0 F2FP.PACK_AB R184, R185, R184 ;  /* 0x000000b8b9b8823e */ /* 0x000fe200000000ff */
[----:B------:R-:W-:Y:S01]  /*4700*/  @!P0 FFMA.FTZ R9, R62, R65, R9 ;  /* 0x000000413e098223 */ /* 0x000fe20000010009 */
[----:B------:R-:W-:Y:S01]  /*4710*/  @!P0 F2FP.PACK_AB R185, R7, R6 ;  /* 0x0000000607b9823e */ /* 0x000fe200000000ff */
[----:B------:R-:W-:Y:S01]  /*4720*/  @!P0 IMAD.MOV.U32 R33, RZ, RZ, R182 ;  /* 0x000000ffff218224 */ /* 0x000fe200078e00b6 */
[----:B------:R-:W-:Y:S02]  /*4730*/  @!P0 F2FP.PACK_AB R187, R187, R186 ;  /* 0x000000babbbb823e */ /* 0x000fe400000000ff */
[----:B------:R-:W-:Y:S01]  /*4740*/  @!P0 F2FP.PACK_AB R183, R5, R4 ;  /* 0x0000000405b7823e */ /* 0x000fe200000000ff */
[----:B------:R-:W-:Y:S01]  /*4750*/  @!P0 IMAD.MOV.U32 R78, RZ, RZ, R185 ;  /* 0x000000ffff4e8224 */ /* 0x000fe200078e00b9 */
[----:B------:R-:W-:Y:S01]  /*4760*/  @!P0 F2FP.PACK_AB R186, R9, R8 ;  /* 0x0000000809ba823e */ /* 0x000fe200000000ff */
[----:B------:R-:W-:Y:S01]  /*4770*/  @!P0 IMAD.MOV.U32 R35, RZ, RZ, R187 ;  /* 0x000000ffff238224 */ /* 0x000fe200078e00bb */
[----:B------:R-:W-:Y:S02]  /*4780*/  @!P0 MOV R34, R184 ;  /* 0x000000b800228202 */ /* 0x000fe40000000f00 */
[----:B------:R-:W-:Y:S02]  /*4790*/  @!P0 MOV R77, R183 ;  /* 0x000000b7004d8202 */ /* 0x000fe40000000f00 */
[----:B------:R-:W-:Y:S02]  /*47a0*/  @!P0 MOV R79, R186 ;  /* 0x000000ba004f8202 */ /* 0x000fe40000000f00 */
[----:B----4-:R-:W-:Y:S04]  /*47b0*/  IADD3 R180, P0, R176, R137, RZ ;  /* 0x00000089b0b47210 */ /* 0x010fe80007f1e0ff */
[----:B---3--:R-:W-:Y:S02]  /*47c0*/  IADD3.X R181, R177, R136, RZ, P0, !PT ;  /* 0x00000088b1b57210 */ /* 0x008fe400007fe4ff */
[C---:B------:R-:W-:Y:S03]  /*47d0*/  ISETP.GE.AND P0, PT, R178.reuse, c[0x0][0x1d4], PT ;  /* 0x00007500b2007a0c */ /* 0x040fe60003f06270 */
[----:B------:R1:W-:Y:S10]  /*47e0*/  ST.E.128 [R180.64], R32 ;  /* 0x00000020b4007985 */ /* 0x0003f4000c101d06 */
[----:B------:R-:W-:Y:S05]  /*47f0*/  @!P0 IMAD.WIDE R182, R178, 0x2, R176 ;  /* 0x00000002b2b68825 */ /* 0x000fea00078e02b0 */
[----:B------:R1:W-:Y:S02]  /*4800*/  @!P0 ST.E.128 [R182.64], R76 ;  /* 0x0000004cb6008985 */ /* 0x0003e4000c101d06 */
.L_x_822:
[----:B------:R-:W-:Y:S05]  /*4810*/  BSYNC B0 ;  /* 0x0000000000007941 */ /* 0x000fea0003800000 */
.L_x_821:
[----:B------:R-:W-:Y:S01]  /*4820*/  ISETP.GE.AND P0, PT, R17, c[0x0][0x1d4], PT ;  /* 0x0000750011007a0c */ /* 0x000fe20003f06270 */
[----:B------:R-:W-:Y:S01]  /*4830*/  @!UPT UIADD3 URZ, URZ, URZ, URZ ;  /* 0x0000003f3f3ff290 */ /* 0x000fe2000fffe03f */
[----:B------:R-:W-:Y:S11]  /*4840*/  BSSY B0, `(.L_x_823) ;  /* 0x000007c000007945 */ /* 0x000ff60003800000 */
[----:B------:R-:W-:-:S05]  /*4850*/  @P0 BRA `(.L_x_824) ;  /* 0x000007a000000947 */ /* 0x000fca0003800000 */
[----:B------:R-:W-:Y:S02]  /*4860*/  LOP3.LUT P1, RZ, R135, 0x2, RZ, 0xc0, !PT ;  /* 0x0000000287ff7812 */ /* 0x000fe4000782c0ff */
        /* <DEDUP_REMOVED lines=10> */
[----:B-1----:R-:W-:Y:S01]  /*4910*/  SHF.R.S32.HI R76, RZ, 0x1f, R59 ;  /* 0x0000001fff4c7819 */ /* 0x002fe2000001143b */
        /* <DEDUP_REMOVED lines=8> */
[----:B------:R-:W-:Y:S01]  /*49a0*/  @!P0 SHF.R.U64 R47, R72, 0x10, R73 ;  /* 0x00000010482f8819 */ /* 0x000fe20000001249 */
[----:B------:R-:W-:Y:S01]  /*49b0*/  @!P0 HADD2.F32 R38, -RZ, R38.H0_H0 ;  /* 0x20000026ff268230 */ /* 0x000fe20000004100 */
[----:B------:R-:W-:Y:S02]  /*49c0*/  LOP3.LUT R76, R76, 0x7ffff000, RZ, 0xc0, !PT ;  /* 0x7ffff0004c4c7812 */ /* 0x000fe400078ec0ff */
[----:B------:R-:W-:Y:S01]  /*49d0*/  @!P0 SHF.R.U32.HI R37, RZ, 0x10, R37 ;  /* 0x00000010ff258819 */ /* 0x000fe20000011625 */
[----:B------:R-:W-:Y:S01]  /*49e0*/  @!P0 HADD2.F32 R47, -RZ, R47.H0_H0 ;  /* 0x2000002fff2f8230 */ /* 0x000fe20000004100 */
[----:B------:R-:W-:Y:S02]  /*49f0*/  IADD3 R76, R77, R76, R16 ;  /* 0x0000004c4d4c7210 */ /* 0x000fe40007ffe010 */
[----:B------:R-:W-:Y:S02]  /*4a00*/  IADD3 R77, R114, R153, RZ ;  /* 0x00000099724d7210 */ /* 0x000fe40007ffe0ff */
[----:B------:R-:W-:Y:S01]  /*4a10*/  @!P0 SHF.R.U32.HI R72, RZ, 0x10, R73 ;  /* 0x00000010ff488819 */ /* 0x000fe20000011649 */
[----:B------:R-:W-:Y:S01]  /*4a20*/  IMAD.IADD R76, R153, 0x1, R76 ;  /* 0x00000001994c7824 */ /* 0x000fe200078e024c */
[----:B------:R-:W-:Y:S02]  /*4a30*/  SHF.L.U32 R65, R77, 0x1, RZ ;  /* 0x000000014d417819 */ /* 0x000fe400000006ff */
[--C-:B------:R-:W-:Y:S01]  /*4a40*/  @!P0 SHF.R.U32.HI R57, RZ, 0x10, R75.reuse ;  /* 0x00000010ff398819 */ /* 0x100fe2000001164b */
[----:B------:R-:W-:Y:S01]  /*4a50*/  IMAD.SHL.U32 R59, R76, 0x2, RZ ;  /* 0x000000024c3b7824 */ /* 0x000fe200078e00ff */
[----:B------:R-:W-:Y:S01]  /*4a60*/  @!P0 SHF.R.U64 R52, R74, 0x10, R75 ;  /* 0x000000104a348819 */ /* 0x000fe2000000124b */
[----:B------:R-:W-:Y:S02]  /*4a70*/  LDS.128 R32, [R65+0xc100] ;  /* 0x00c1000041207984 */ /* 0x000fe40000000c00 */
[----:B------:R-:W-:Y:S02]  /*4a80*/  @!P0 HADD2.F32 R57, -RZ, R57.H0_H0 ;  /* 0x20000039ff398230 */ /* 0x000fe40000004100 */
[----:B------:R-:W-:Y:S04]  /*4a90*/  @!P0 HADD2.F32 R52, -RZ, R52.H0_H0 ;  /* 0x20000034ff348230 */ /* 0x000fe80000004100 */
[----:B------:R-:W1:Y:S02]  /*4aa0*/  LDS.128 R60, [R59+0xc100] ;  /* 0x00c100003b3c7984 */ /* 0x000e640000000c00 */
[----:B-1----:R-:W-:Y:S01]  /*4ab0*/  @!P0 IMAD.MOV.U32 R48, RZ, RZ, R60 ;  /* 0x000000ffff308224 */ /* 0x002fe200078e003c */
[----:B------:R-:W-:Y:S02]  /*4ac0*/  @!P0 MOV R43, R32 ;  /* 0x00000020002b8202 */ /* 0x000fe40000000f00 */
[----:B------:R-:W-:Y:S02]  /*4ad0*/  @!P0 MOV R49, R63 ;  /* 0x0000003f00318202 */ /* 0x000fe40000000f00 */
[--C-:B------:R-:W-:Y:S01]  /*4ae0*/  @!P0 HADD2.F32 R45, -RZ, R48.reuse.H0_H0 ;  /* 0x20000030ff2d8230 */ /* 0x100fe20000004100 */
[----:B------:R-:W-:Y:S01]  /*4af0*/  @!P0 MOV R51, R62 ;  /* 0x0000003e00338202 */ /* 0x000fe20000000f00 */
[--C-:B------:R-:W-:Y:S02]  /*4b00*/  @!P0 HADD2.F32 R39, -RZ, R43.reuse.H0_H0 ;  /* 0x2000002bff278230 */ /* 0x100fe40000004100 */
[----:B------:R-:W-:Y:S01]  /*4b10*/  @!P0 HADD2.F32 R48, -RZ, R48.H1_H1 ;  /* 0x30000030ff308230 */ /* 0x000fe20000004100 */
[-C--:B------:R-:W-:Y:S01]  /*4b20*/  @!P0 FMUL.FTZ R59, R45, R42.reuse ;  /* 0x0000002a2d3b8220 */ /* 0x080fe20000410000 */
[----:B------:R-:W-:Y:S01]  /*4b30*/  @!P0 HADD2.F32 R40, -RZ, R43.H1_H1 ;  /* 0x3000002bff288230 */ /* 0x000fe20000004100 */
[C---:B------:R-:W-:Y:S01]  /*4b40*/  @!P0 FMUL.FTZ R2, R39.reuse, R42 ;  /* 0x0000002a27028220 */ /* 0x040fe20000410000 */
[--C-:B------:R-:W-:Y:S01]  /*4b50*/  @!P0 HADD2.F32 R56, -RZ, R49.reuse.H1_H1 ;  /* 0x30000031ff388230 */ /* 0x100fe20000004100 */
[-C--:B------:R-:W-:Y:S01]  /*4b60*/  @!P0 FFMA.FTZ R59, R39, R46.reuse, -R59 ;  /* 0x0000002e273b8223 */ /* 0x080fe2000001083b */
[----:B------:R-:W-:Y:S01]  /*4b70*/  @!P0 HADD2.F32 R39, -RZ, R44.H0_H0 ;  /* 0x2000002cff278230 */ /* 0x000fe20000004100 */
[----:B------:R-:W-:Y:S01]  /*4b80*/  @!P0 FFMA.FTZ R2, R45, R46, R2 ;  /* 0x0000002e2d028223 */ /* 0x000fe20000010002 */
[----:B------:R-:W-:Y:S01]  /*4b90*/  @!P0 MOV R46, R61 ;  /* 0x0000003d002e8202 */ /* 0x000fe20000000f00 */
[-C--:B------:R-:W-:Y:S01]  /*4ba0*/  @!P0 FMUL.FTZ R76, R48, R41.reuse ;  /* 0x00000029304c8220 */ /* 0x080fe20000410000 */
[----:B------:R-:W-:Y:S01]  /*4bb0*/  @!P0 HADD2.F32 R54, -RZ, R49.H0_H0 ;  /* 0x20000031ff368230 */ /* 0x000fe20000004100 */
[C---:B------:R-:W-:Y:S01]  /*4bc0*/  @!P0 FMUL.FTZ R3, R40.reuse, R41 ;  /* 0x0000002928038220 */ /* 0x040fe20000410000 */
[----:B------:R-:W-:Y:S01]  /*4bd0*/  @!P0 HADD2.F32 R49, -RZ, R51.H0_H0 ;  /* 0x20000033ff318230 */ /* 0x000fe20000004100 */
[----:B------:R-:W-:Y:S01]  /*4be0*/  @!P0 IMAD.MOV.U32 R41, RZ, RZ, R33 ;  /* 0x000000ffff298224 */ /* 0x000fe200078e0021 */
[--C-:B------:R-:W-:Y:S01]  /*4bf0*/  @!P0 HADD2.F32 R45, -RZ, R46.reuse.H0_H0 ;  /* 0x2000002eff2d8230 */ /* 0x100fe20000004100 */
[-C--:B------:R-:W-:Y:S01]  /*4c00*/  @!P0 FFMA.FTZ R76, R40, R47.reuse, -R76 ;  /* 0x0000002f284c8223 */ /* 0x080fe2000001084c */
[----:B------:R-:W-:Y:S01]  /*4c10*/  @!P0 HADD2.F32 R40, -RZ, R37.H0_H0 ;  /* 0x20000025ff288230 */ /* 0x000fe20000004100 */
[----:B------:R-:W-:Y:S01]  /*4c20*/  @!P0 FFMA.FTZ R3, R48, R47, R3 ;  /* 0x0000002f30038223 */ /* 0x000fe20000010003 */
[----:B------:R-:W-:Y:S01]  /*4c30*/  @!P0 HADD2.F32 R46, -RZ, R46.H1_H1 ;  /* 0x3000002eff2e8230 */ /* 0x000fe20000004100 */
[----:B------:R-:W-:Y:S01]  /*4c40*/  @!P0 FMUL.FTZ R65, R45, R39 ;  /* 0x000000272d418220 */ /* 0x000fe20000410000 */
[--C-:B------:R-:W-:Y:S01]  /*4c50*/  @!P0 HADD2.F32 R37, -RZ, R41.reuse.H1_H1 ;  /* 0x30000029ff258230 */ /* 0x100fe20000004100 */
[----:B------:R-:W-:Y:S01]  /*4c60*/  @!P0 F2FP.PACK_AB R76, R76, R59 ;  /* 0x0000003b4c4c823e */ /* 0x000fe200000000ff */
[----:B------:R-:W-:Y:S01]  /*4c70*/  @!P0 HADD2.F32 R48, -RZ, R72.H0_H0 ;  /* 0x20000048ff308230 */ /* 0x000fe20000004100 */
[----:B------:R-:W-:Y:S01]  /*4c80*/  @!P0 FMUL.FTZ R78, R46, R40 ;  /* 0x000000282e4e8220 */ /* 0x000fe20000410000 */
[----:B------:R-:W-:Y:S01]  /*4c90*/  @!P0 HADD2.F32 R42, -RZ, R41.H0_H0 ;  /* 0x20000029ff2a8230 */ /* 0x000fe20000004100 */
[----:B------:R-:W-:Y:S01]  /*4ca0*/  @!P0 IMAD.MOV.U32 R41, RZ, RZ, R35 ;  /* 0x000000ffff298224 */ /* 0x000fe200078e0023 */
[----:B------:R-:W-:Y:S01]  /*4cb0*/  @!P0 MOV R32, R76 ;  /* 0x0000004c00208202 */ /* 0x000fe20000000f00 */
[C---:B------:R-:W-:Y:S01]  /*4cc0*/  @!P0 FMUL.FTZ R5, R37.reuse, R40 ;  /* 0x0000002825058220 */ /* 0x040fe20000410000 */
[----:B------:R-:W-:Y:S01]  /*4cd0*/  @!P0 HADD2.F32 R47, -RZ, R81.H0_H0 ;  /* 0x20000051ff2f8230 */ /* 0x000fe20000004100 */
[----:B------:R-:W-:Y:S01]  /*4ce0*/  @!P0 FFMA.FTZ R78, R37, R48, -R78 ;  /* 0x00000030254e8223 */ /* 0x000fe2000001084e */
[----:B------:R-:W-:Y:S01]  /*4cf0*/  @!P0 HADD2.F32 R37, -RZ, R36.H0_H0 ;  /* 0x20000024ff258230 */ /* 0x000fe20000004100 */
[C---:B------:R-:W-:Y:S01]  /*4d00*/  @!P0 FMUL.FTZ R4, R42.reuse, R39 ;  /* 0x000000272a048220 */ /* 0x040fe20000410000 */
[----:B------:R-:W-:Y:S01]  /*4d10*/  @!P0 HADD2.F32 R36, -RZ, R41.H1_H1 ;  /* 0x30000029ff248230 */ /* 0x000fe20000004100 */
[----:B------:R-:W-:Y:S01]  /*4d20*/  @!P0 FFMA.FTZ R65, R42, R47, -R65 ;  /* 0x0000002f2a418223 */ /* 0x000fe20000010841 */
[----:B------:R-:W-:Y:S01]  /*4d30*/  @!P0 HADD2.F32 R39, -RZ, R27.H1_H1 ;  /* 0x3000001bff278230 */ /* 0x000fe20000004100 */
[-C--:B------:R-:W-:Y:S01]  /*4d40*/  @!P0 FMUL.FTZ R178, R56, R37.reuse ;  /* 0x0000002538b28220 */ /* 0x080fe20000410000 */
[----:B------:R-:W-:Y:S01]  /*4d50*/  @!P0 HADD2.F32 R40, -RZ, R41.H0_H0 ;  /* 0x20000029ff288230 */ /* 0x000fe20000004100 */
[C---:B------:R-:W-:Y:S01]  /*4d60*/  @!P0 FMUL.FTZ R9, R36.reuse, R37 ;  /* 0x0000002524098220 */ /* 0x040fe20000410000 */
[----:B------:R-:W-:Y:S01]  /*4d70*/  @!P0 HADD2.F32 R51, -RZ, R51.H1_H1 ;  /* 0x30000033ff338230 */ /* 0x000fe20000004100 */
[----:B------:R-:W-:Y:S01]  /*4d80*/  @!P0 FFMA.FTZ R178, R36, R57, -R178 ;  /* 0x0000003924b28223 */ /* 0x000fe200000108b2 */
[----:B------:R-:W-:Y:S01]  /*4d90*/  @!P0 HADD2.F32 R36, -RZ, R27.H0_H0 ;  /* 0x2000001bff248230 */ /* 0x000fe20000004100 */
[----:B------:R-:W-:Y:S01]  /*4da0*/  @!P0 IMAD.MOV.U32 R27, RZ, RZ, R34 ;  /* 0x000000ffff1b8224 */ /* 0x000fe200078e0022 */
[----:B------:R-:W-:Y:S01]  /*4db0*/  @!P0 F2FP.PACK_AB R65, R78, R65 ;  /* 0x000000414e41823e */ /* 0x000fe200000000ff */
[----:B------:R-:W-:Y:S01]  /*4dc0*/  @!P0 FFMA.FTZ R4, R45, R47, R4 ;  /* 0x0000002f2d048223 */ /* 0x000fe20000010004 */
[----:B------:R-:W-:Y:S01]  /*4dd0*/  @!P0 F2FP.PACK_AB R59, R3, R2 ;  /* 0x00000002033b823e */ /* 0x000fe200000000ff */
[----:B------:R-:W-:Y:S01]  /*4de0*/  @!P0 FFMA.FTZ R5, R46, R48, R5 ;  /* 0x000000302e058223 */ /* 0x000fe20000010005 */
[--C-:B------:R-:W-:Y:S01]  /*4df0*/  @!P0 HADD2.F32 R37, -RZ, R27.reuse.H0_H0 ;  /* 0x2000001bff258230 */ /* 0x100fe20000004100 */
[-C--:B------:R-:W-:Y:S01]  /*4e00*/  @!P0 FMUL.FTZ R8, R40, R39.reuse ;  /* 0x0000002728088220 */ /* 0x080fe20000410000 */
[----:B------:R-:W-:Y:S01]  /*4e10*/  @!P0 HADD2.F32 R27, -RZ, R27.H1_H1 ;  /* 0x3000001bff1b8230 */ /* 0x000fe20000004100 */
[C---:B------:R-:W-:Y:S01]  /*4e20*/  @!P0 FMUL.FTZ R77, R54.reuse, R39 ;  /* 0x00000027364d8220 */ /* 0x040fe20000410000 */
[----:B------:R-:W-:Y:S01]  /*4e30*/  @!P0 MOV R60, R59 ;  /* 0x0000003b003c8202 */ /* 0x000fe20000000f00 */
[----:B------:R-:W-:Y:S01]  /*4e40*/  @!P0 FMUL.FTZ R6, R37, R36 ;  /* 0x0000002425068220 */ /* 0x000fe20000410000 */
[----:B------:R-:W-:Y:S01]  /*4e50*/  @!P0 F2FP.PACK_AB R78, R5, R4 ;  /* 0x00000004054e823e */ /* 0x000fe200000000ff */
[----:B------:R-:W-:Y:S02]  /*4e60*/  @!P0 FMUL.FTZ R7, R27, R38 ;  /* 0x000000261b078220 */ /* 0x000fe40000410000 */
[C---:B------:R-:W-:Y:S01]  /*4e70*/  @!P0 FFMA.FTZ R6, R49.reuse, R50, R6 ;  /* 0x0000003231068223 */ /* 0x040fe20000010006 */
[----:B------:R-:W-:Y:S01]  /*4e80*/  @!P0 MOV R61, R78 ;  /* 0x0000004e003d8202 */ /* 0x000fe20000000f00 */
[----:B------:R-:W-:Y:S02]  /*4e90*/  @!P0 FMUL.FTZ R79, R49, R36 ;  /* 0x00000024314f8220 */ /* 0x000fe40000410000 */
[C---:B------:R-:W-:Y:S02]  /*4ea0*/  @!P0 FMUL.FTZ R180, R51.reuse, R38 ;  /* 0x0000002633b48220 */ /* 0x040fe40000410000 */
[----:B------:R-:W-:Y:S02]  /*4eb0*/  @!P0 FFMA.FTZ R7, R51, R52, R7 ;  /* 0x0000003433078223 */ /* 0x000fe40000010007 */
[-C--:B------:R-:W-:Y:S02]  /*4ec0*/  @!P0 FFMA.FTZ R8, R54, R55.reuse, R8 ;  /* 0x0000003736088223 */ /* 0x080fe40000010008 */
[----:B------:R-:W-:Y:S02]  /*4ed0*/  @!P0 FFMA.FTZ R77, R40, R55, -R77 ;  /* 0x00000037284d8223 */ /* 0x000fe4000001084d */
[----:B------:R-:W-:Y:S02]  /*4ee0*/  @!P0 FFMA.FTZ R79, R37, R50, -R79 ;  /* 0x00000032254f8223 */ /* 0x000fe4000001084f */
[----:B------:R-:W-:Y:S01]  /*4ef0*/  @!P0 FFMA.FTZ R180, R27, R52, -R180 ;  /* 0x000000341bb48223 */ /* 0x000fe200000108b4 */
[----:B------:R-:W-:Y:S01]  /*4f00*/  @!P0 F2FP.PACK_AB R77, R178, R77 ;  /* 0x0000004db24d823e */ /* 0x000fe200000000ff */
[----:B------:R-:W-:Y:S02]  /*4f10*/  @!P0 FFMA.FTZ R9, R56, R57, R9 ;  /* 0x0000003938098223 */ /* 0x000fe40000010009 */
[----:B------:R-:W-:Y:S01]  /*4f20*/  @!P0 IMAD.MOV.U32 R33, RZ, RZ, R65 ;  /* 0x000000ffff218224 */ /* 0x000fe200078e0041 */
[----:B------:R-:W-:Y:S01]  /*4f30*/  @!P0 F2FP.PACK_AB R180, R180, R79 ;  /* 0x0000004fb4b4823e */ /* 0x000fe200000000ff */
[----:B------:R-:W-:Y:S01]  /*4f40*/  @!P0 IMAD.MOV.U32 R35, RZ, RZ, R77 ;  /* 0x000000ffff238224 */ /* 0x000fe200078e004d */
        /* <DEDUP_REMOVED lines=11> */
.L_x_824:
[----:B------:R-:W-:Y:S05]  /*5000*/  BSYNC B0 ;  /* 0x0000000000007941 */ /* 0x000fea0003800000 */
.L_x_823:
[----:B------:R-:W-:Y:S11]  /*5010*/  ISETP.GE.AND P0, PT, R15, c[0x0][0x1d4], PT ;  /* 0x000075000f007a0c */ /* 0x000ff60003f06270 */
[----:B------:R-:W-:Y:S02]  /*5020*/  @!UPT UIADD3 URZ, URZ, URZ, URZ ;  /* 0x0000003f3f3ff290 */ /* 0x000fe4000fffe03f */
[----:B------:R-:W-:-:S05]  /*5030*/  @P0 BRA `(.L_x_808) ;  /* 0x00000b0000000947 */ /* 0x000fca0003800000 */
[----:B------:R-:W-:Y:S02]  /*5040*/  LOP3.LUT P1, RZ, R135, 0x8, RZ, 0xc0, !PT ;  /* 0x0000000887ff7812 */ /* 0x000fe4000782c0ff */
[----:B----4-:R-:W-:Y:S02]  /*5050*/  IADD3 R54, P0, R176, R141, RZ ;  /* 0x0000008db0367210 */ /* 0x010fe40007f1e0ff */
[----:B------:R-:W-:Y:S02]  /*5060*/  SEL R52, R110, R179, !P1 ;  /* 0x000000b36e347207 */ /* 0x000fe40004800000 */
[----:B---3--:R-:W-:Y:S02]  /*5070*/  IADD3.X R55, R177, R140, RZ, P0, !PT ;  /* 0x0000008cb1377210 */ /* 0x008fe400007fe4ff */
[----:B------:R-:W-:Y:S02]  /*5080*/  SHF.R.S32.HI R51, RZ, 0x1f, R52 ;  /* 0x0000001fff337819 */ /* 0x000fe40000011434 */
[----:B------:R-:W-:Y:S02]  /*5090*/  ISETP.GE.AND P0, PT, R15, c[0x0][0x27c], PT ;  /* 0x00009f000f007a0c */ /* 0x000fe40003f06270 */
[----:B------:R-:W-:Y:S04]  /*50a0*/  LEA.HI R51, R51, R52, RZ, 0x4 ;  /* 0x0000003433337211 */ /* 0x000fe800078f20ff */
[----:B-1----:R-:W-:Y:S04]  /*50b0*/  LEA.HI.SX32 R61, R51, R144, 0x1c ;  /* 0x00000090333d7211 */ /* 0x002fe800078fe2ff */
[----:B------:R-:W-:Y:S01]  /*50c0*/  SHF.R.S32.HI R62, RZ, 0x1f, R61 ;  /* 0x0000001fff3e7819 */ /* 0x000fe2000001143d */
[----:B------:R-:W-:Y:S02]  /*50d0*/  IMAD.SHL.U32 R51, R61, 0x8, RZ ;  /* 0x000000083d337824 */ /* 0x000fe400078e00ff */
[----:B------:R-:W-:Y:S01]  /*50e0*/  @!P0 SHF.R.U64 R36, R28, 0x10, R29 ;  /* 0x000000101c248819 */ /* 0x000fe2000000121d */
[----:B------:R-:W-:Y:S01]  /*50f0*/  @!P0 HADD2.F32 R41, -RZ, R66.H1_H1 ;  /* 0x30000042ff298230 */ /* 0x000fe20000004100 */
[----:B------:R-:W-:Y:S01]  /*5100*/  LEA.HI R62, R62, R61, RZ, 0x3 ;  /* 0x0000003d3e3e7211 */ /* 0x000fe200078f18ff */
[----:B------:R-:W-:Y:S01]  /*5110*/  @!P0 HADD2.F32 R44, -RZ, R64.H0_H0 ;  /* 0x20000040ff2c8230 */ /* 0x000fe20000004100 */
[----:B------:R-:W-:Y:S01]  /*5120*/  LOP3.LUT R72, R123, 0x38, R51, 0xf8, !PT ;  /* 0x000000387b487812 */ /* 0x000fe200078ef833 */
[----:B------:R-:W-:Y:S01]  /*5130*/  @!P0 HADD2.F32 R37, -RZ, R36.H0_H0 ;  /* 0x20000024ff258230 */ /* 0x000fe20000004100 */
[----:B------:R-:W-:Y:S01]  /*5140*/  SHF.L.U32 R62, R62, 0x9, RZ ;  /* 0x000000093e3e7819 */ /* 0x000fe200000006ff */
[----:B------:R-:W-:Y:S01]  /*5150*/  @!P0 HADD2.F32 R48, -RZ, R64.H1_H1 ;  /* 0x30000040ff308230 */ /* 0x000fe20000004100 */
[----:B------:R-:W-:Y:S02]  /*5160*/  LOP3.LUT R61, R72, R111, RZ, 0x3c, !PT ;  /* 0x0000006f483d7212 */ /* 0x000fe400078e3cff */
[----:B------:R-:W-:Y:S02]  /*5170*/  LOP3.LUT R62, R62, 0x7ffff000, RZ, 0xc0, !PT ;  /* 0x7ffff0003e3e7812 */ /* 0x000fe400078ec0ff */
[----:B------:R-:W-:Y:S02]  /*5180*/  @!P0 SHF.R.U32.HI R28, RZ, 0x10, R31 ;  /* 0x00000010ff1c8819 */ /* 0x000fe4000001161f */
[----:B------:R-:W-:Y:S01]  /*5190*/  IADD3 R62, R61, R62, R16 ;  /* 0x0000003e3d3e7210 */ /* 0x000fe20007ffe010 */
[----:B------:R-:W-:Y:S01]  /*51a0*/  IMAD.IADD R61, R112, 0x1, R153 ;  /* 0x00000001703d7824 */ /* 0x000fe200078e0299 */
[----:B------:R-:W-:Y:S01]  /*51b0*/  @!P0 SHF.R.U64 R27, R30, 0x10, R31 ;  /* 0x000000101e1b8819 */ /* 0x000fe2000000121f */
[----:B------:R-:W-:Y:S01]  /*51c0*/  @!P0 HADD2.F32 R31, -RZ, R26.H1_H1 ;  /* 0x3000001aff1f8230 */ /* 0x000fe20000004100 */
[----:B------:R-:W-:Y:S01]  /*51d0*/  IADD3 R153, R153, R62, RZ ;  /* 0x0000003e99997210 */ /* 0x000fe20007ffe0ff */
[----:B------:R-:W-:Y:S01]  /*51e0*/  IMAD.SHL.U32 R60, R61, 0x2, RZ ;  /* 0x000000023d3c7824 */ /* 0x000fe200078e00ff */
[----:B------:R-:W-:Y:S02]  /*51f0*/  @!P0 SHF.R.U64 R43, R68, 0x10, R69 ;  /* 0x00000010442b8819 */ /* 0x000fe40000001245 */
[----:B------:R-:W-:Y:S02]  /*5200*/  SHF.L.U32 R52, R153, 0x1, RZ ;  /* 0x0000000199347819 */ /* 0x000fe400000006ff */
[----:B------:R-:W1:Y:S01]  /*5210*/  LDS.128 R32, [R60+0xc100] ;  /* 0x00c100003c207984 */ /* 0x000e620000000c00 */
[----:B------:R-:W-:Y:S01]  /*5220*/  @!P0 HADD2.F32 R43, -RZ, R43.H0_H0 ;  /* 0x2000002bff2b8230 */ /* 0x000fe20000004100 */
[----:B------:R-:W-:Y:S02]  /*5230*/  @!P0 SHF.R.U32.HI R29, RZ, 0x10, R29 ;  /* 0x00000010ff1d8819 */ /* 0x000fe4000001161d */
[----:B------:R-:W-:Y:S02]  /*5240*/  @!P0 SHF.R.U32.HI R68, RZ, 0x10, R69 ;  /* 0x00000010ff448819 */ /* 0x000fe40000011645 */
[--C-:B------:R-:W-:Y:S01]  /*5250*/  @!P0 SHF.R.U32.HI R49, RZ, 0x10, R71.reuse ;  /* 0x00000010ff318819 */ /* 0x100fe20000011647 */
[----:B------:R-:W-:Y:S01]  /*5260*/  @!P0 HADD2.F32 R29, -RZ, R29.H0_H0 ;  /* 0x2000001dff1d8230 */ /* 0x000fe20000004100 */
[----:B------:R-:W2:Y:S01]  /*5270*/  LDS.128 R56, [R52+0xc100] ;  /* 0x00c1000034387984 */ /* 0x000ea20000000c00 */
[----:B------:R-:W-:Y:S02]  /*5280*/  @!P0 SHF.R.U64 R46, R70, 0x10, R71 ;  /* 0x00000010462e8819 */ /* 0x000fe40000001247 */
[----:B------:R-:W-:Y:S03]  /*5290*/  @!P0 HADD2.F32 R49, -RZ, R49.H0_H0 ;  /* 0x20000031ff318230 */ /* 0x000fe60000004100 */
[----:B------:R-:W-:Y:S01]  /*52a0*/  @!P0 HADD2.F32 R46, -RZ, R46.H0_H0 ;  /* 0x2000002eff2e8230 */ /* 0x000fe20000004100 */
[----:B-1----:R-:W-:Y:S05]  /*52b0*/  @!P0 IMAD.MOV.U32 R38, RZ, RZ, R32 ;  /* 0x000000ffff268224 */ /* 0x002fea00078e0020 */
[--C-:B------:R-:W-:Y:S02]  /*52c0*/  @!P0 HADD2.F32 R30, -RZ, R38.reuse.H0_H0 ;  /* 0x20000026ff1e8230 */ /* 0x100fe40000004100 */
[----:B------:R-:W-:Y:S01]  /*52d0*/  @!P0 HADD2.F32 R36, -RZ, R38.H1_H1 ;  /* 0x30000026ff248230 */ /* 0x000fe20000004100 */
[----:B--2---:R-:W-:Y:S01]  /*52e0*/  @!P0 IMAD.MOV.U32 R45, RZ, RZ, R58 ;  /* 0x000000ffff2d8224 */ /* 0x004fe200078e003a */
[----:B------:R-:W-:Y:S01]  /*52f0*/  @!P0 MOV R40, R56 ;  /* 0x0000003800288202 */ /* 0x000fe20000000f00 */
[----:B------:R-:W-:Y:S02]  /*5300*/  @!P0 FMUL.FTZ R2, R30, R31 ;  /* 0x0000001f1e028220 */ /* 0x000fe40000410000 */
[----:B------:R-:W-:Y:S02]  /*5310*/  @!P0 FMUL.FTZ R3, R36, R37 ;  /* 0x0000002524038220 */ /* 0x000fe40000410000 */
[--C-:B------:R-:W-:Y:S02]  /*5320*/  @!P0 HADD2.F32 R39, -RZ, R40.reuse.H0_H0 ;  /* 0x20000028ff278230 */ /* 0x100fe40000004100 */
[----:B------:R-:W-:Y:S03]  /*5330*/  @!P0 HADD2.F32 R40, -RZ, R40.H1_H1 ;  /* 0x30000028ff288230 */ /* 0x000fe60000004100 */
[C---:B------:R-:W-:Y:S02]  /*5340*/  @!P0 FMUL.FTZ R52, R39.reuse, R31 ;  /* 0x0000001f27348220 */ /* 0x040fe40000410000 */
[----:B------:R-:W-:Y:S02]  /*5350*/  @!P0 FMUL.FTZ R61, R40, R37 ;  /* 0x00000025283d8220 */ /* 0x000fe40000410000 */
[-C--:B------:R-:W-:Y:S02]  /*5360*/  @!P0 FFMA.FTZ R2, R39, R41.reuse, R2 ;  /* 0x0000002927028223 */ /* 0x080fe40000010002 */
[----:B------:R-:W-:Y:S01]  /*5370*/  @!P0 FFMA.FTZ R52, R30, R41, -R52 ;  /* 0x000000291e348223 */ /* 0x000fe20000010834 */
[----:B------:R-:W-:Y:S01]  /*5380*/  @!P0 HADD2.F32 R30, -RZ, R26.H0_H0 ;  /* 0x2000001aff1e8230 */ /* 0x000fe20000004100 */
[----:B------:R-:W-:Y:S02]  /*5390*/  @!P0 IMAD.MOV.U32 R41, RZ, RZ, R57 ;  /* 0x000000ffff298224 */ /* 0x000fe400078e0039 */
[----:B------:R-:W-:Y:S01]  /*53a0*/  @!P0 FFMA.FTZ R61, R36, R43, -R61 ;  /* 0x0000002b243d8223 */ /* 0x000fe2000001083d */
[----:B------:R-:W-:Y:S01]  /*53b0*/  @!P0 MOV R36, R33 ;  /* 0x0000002100248202 */ /* 0x000fe20000000f00 */
[----:B------:R-:W-:Y:S01]  /*53c0*/  @!P0 FFMA.FTZ R3, R40, R43, R3 ;  /* 0x0000002b28038223 */ /* 0x000fe20000010003 */
[--C-:B------:R-:W-:Y:S01]  /*53d0*/  @!P0 HADD2.F32 R42, -RZ, R41.reuse.H1_H1 ;  /* 0x30000029ff2a8230 */ /* 0x100fe20000004100 */
[----:B------:R-:W-:Y:S01]  /*53e0*/  @!P0 IMAD.MOV.U32 R43, RZ, RZ, R59 ;  /* 0x000000ffff2b8224 */ /* 0x000fe200078e003b */
[----:B------:R-:W-:Y:S01]  /*53f0*/  @!P0 HADD2.F32 R39, -RZ, R41.H0_H0 ;  /* 0x20000029ff278230 */ /* 0x000fe20000004100 */
[----:B------:R-:W-:Y:S01]  /*5400*/  @!P0 F2FP.PACK_AB R52, R61, R52 ;  /* 0x000000343d34823e */ /* 0x000fe200000000ff */
[----:B------:R-:W-:Y:S01]  /*5410*/  @!P0 HADD2.F32 R26, -RZ, R36.H1_H1 ;  /* 0x30000024ff1a8230 */ /* 0x000fe20000004100 */
[-C--:B------:R-:W-:Y:S01]  /*5420*/  @!P0 FMUL.FTZ R63, R42, R29.reuse ;  /* 0x0000001d2a3f8220 */ /* 0x080fe20000410000 */
[----:B------:R-:W-:Y:S01]  /*5430*/  @!P0 HADD2.F32 R41, -RZ, R68.H0_H0 ;  /* 0x20000044ff298230 */ /* 0x000fe20000004100 */
[-C--:B------:R-:W-:Y:S01]  /*5440*/  @!P0 FMUL.FTZ R60, R39, R30.reuse ;  /* 0x0000001e273c8220 */ /* 0x080fe20000410000 */
[----:B------:R-:W-:Y:S01]  /*5450*/  @!P0 HADD2.F32 R40, -RZ, R66.H0_H0 ;  /* 0x20000042ff288230 */ /* 0x000fe20000004100 */
[C---:B------:R-:W-:Y:S01]  /*5460*/  @!P0 FMUL.FTZ R5, R26.reuse, R29 ;  /* 0x0000001d1a058220 */ /* 0x040fe20000410000 */
[----:B------:R-:W-:Y:S01]  /*5470*/  @!P0 HADD2.F32 R31, -RZ, R36.H0_H0 ;  /* 0x20000024ff1f8230 */ /* 0x000fe20000004100 */
[----:B------:R-:W-:Y:S01]  /*5480*/  @!P0 FFMA.FTZ R63, R26, R41, -R63 ;  /* 0x000000291a3f8223 */ /* 0x000fe2000001083f */
[----:B------:R-:W-:Y:S01]  /*5490*/  @!P0 MOV R26, R35 ;  /* 0x00000023001a8202 */ /* 0x000fe20000000f00 */
[----:B------:R-:W-:Y:S01]  /*54a0*/  @!P0 IMAD.MOV.U32 R32, RZ, RZ, R52 ;  /* 0x000000ffff208224 */ /* 0x000fe200078e0034 */
[----:B------:R-:W-:Y:S01]  /*54b0*/  @!P0 HADD2.F32 R29, -RZ, R28.H0_H0 ;  /* 0x2000001cff1d8230 */ /* 0x000fe20000004100 */
[C---:B------:R-:W-:Y:S01]  /*54c0*/  @!P0 FMUL.FTZ R4, R31.reuse, R30 ;  /* 0x0000001e1f048220 */ /* 0x040fe20000410000 */
[----:B------:R-:W-:Y:S01]  /*54d0*/  @!P0 HADD2.F32 R50, -RZ, R43.H1_H1 ;  /* 0x3000002bff328230 */ /* 0x000fe20000004100 */
[-C--:B------:R-:W-:Y:S01]  /*54e0*/  @!P0 FFMA.FTZ R60, R31, R40.reuse, -R60 ;  /* 0x000000281f3c8223 */ /* 0x080fe2000001083c */
[--C-:B------:R-:W-:Y:S01]  /*54f0*/  @!P0 HADD2.F32 R31, -RZ, R26.reuse.H0_H0 ;  /* 0x2000001aff1f8230 */ /* 0x100fe20000004100 */
[----:B------:R-:W-:Y:S01]  /*5500*/  @!P0 FFMA.FTZ R4, R39, R40, R4 ;  /* 0x0000002827048223 */ /* 0x000fe20000010004 */
[----:B------:R-:W-:Y:S01]  /*5510*/  @!P0 HADD2.F32 R26, -RZ, R26.H1_H1 ;  /* 0x3000001aff1a8230 */ /* 0x000fe20000004100 */
[----:B------:R-:W-:Y:S01]  /*5520*/  @!P0 FMUL.FTZ R65, R50, R29 ;  /* 0x0000001d32418220 */ /* 0x000fe20000410000 */
[--C-:B------:R-:W-:Y:S01]  /*5530*/  @!P0 HADD2.F32 R30, -RZ, R21.reuse.H1_H1 ;  /* 0x30000015ff1e8230 */ /* 0x100fe20000004100 */
[----:B------:R-:W-:Y:S01]  /*5540*/  @!P0 FFMA.FTZ R5, R42, R41, R5 ;  /* 0x000000292a058223 */ /* 0x000fe20000010005 */
[----:B------:R-:W-:Y:S01]  /*5550*/  @!P0 HADD2.F32 R28, -RZ, R21.H0_H0 ;  /* 0x20000015ff1c8230 */ /* 0x000fe20000004100 */
[C---:B------:R-:W-:Y:S01]  /*5560*/  @!P0 FMUL.FTZ R9, R26.reuse, R29 ;  /* 0x0000001d1a098220 */ /* 0x040fe20000410000 */
[----:B------:R-:W-:Y:S01]  /*5570*/  @!P0 MOV R21, R34 ;  /* 0x0000002200158202 */ /* 0x000fe20000000f00 */
[----:B------:R-:W-:Y:S01]  /*5580*/  @!P0 FFMA.FTZ R65, R26, R49, -R65 ;  /* 0x000000311a418223 */ /* 0x000fe20000010841 */
[----:B------:R-:W-:Y:S01]  /*5590*/  @!P0 HADD2.F32 R47, -RZ, R43.H0_H0 ;  /* 0x2000002bff2f8230 */ /* 0x000fe20000004100 */
[----:B------:R-:W-:Y:S01]  /*55a0*/  @!P0 FMUL.FTZ R8, R31, R30 ;  /* 0x0000001e1f088220 */ /* 0x000fe20000410000 */
[----:B------:R-:W-:Y:S01]  /*55b0*/  @!P0 HADD2.F32 R43, -RZ, R45.H0_H0 ;  /* 0x2000002dff2b8230 */ /* 0x000fe20000004100 */
[----:B------:R-:W-:Y:S01]  /*55c0*/  @!P0 F2FP.PACK_AB R63, R63, R60 ;  /* 0x0000003c3f3f823e */ /* 0x000fe200000000ff */
[----:B------:R-:W-:Y:S01]  /*55d0*/  @!P0 HADD2.F32 R26, -RZ, R27.H0_H0 ;  /* 0x2000001bff1a8230 */ /* 0x000fe20000004100 */
[----:B------:R-:W-:Y:S01]  /*55e0*/  @!P0 FMUL.FTZ R62, R47, R30 ;  /* 0x0000001e2f3e8220 */ /* 0x000fe20000410000 */
[----:B------:R-:W-:Y:S01]  /*55f0*/  @!P0 HADD2.F32 R45, -RZ, R45.H1_H1 ;  /* 0x3000002dff2d8230 */ /* 0x000fe20000004100 */
[----:B------:R-:W-:Y:S01]  /*5600*/  @!P0 FMUL.FTZ R72, R43, R28 ;  /* 0x0000001c2b488220 */ /* 0x000fe20000410000 */
[----:B------:R-:W-:Y:S01]  /*5610*/  @!P0 MOV R33, R63 ;  /* 0x0000003f00218202 */ /* 0x000fe20000000f00 */
[----:B------:R-:W-:Y:S01]  /*5620*/  @!P0 FFMA.FTZ R62, R31, R48, -R62 ;  /* 0x000000301f3e8223 */ /* 0x000fe2000001083e */
[----:B------:R-:W-:Y:S01]  /*5630*/  @!P0 F2FP.PACK_AB R61, R5, R4 ;  /* 0x00000004053d823e */ /* 0x000fe200000000ff */
[----:B------:R-:W-:Y:S01]  /*5640*/  @!P0 FMUL.FTZ R73, R45, R26 ;  /* 0x0000001a2d498220 */ /* 0x000fe20000410000 */
[----:B------:R-:W-:Y:S01]  /*5650*/  @!P0 F2FP.PACK_AB R60, R3, R2 ;  /* 0x00000002033c823e */ /* 0x000fe200000000ff */
[--C-:B------:R-:W-:Y:S01]  /*5660*/  @!P0 HADD2.F32 R27, -RZ, R21.reuse.H0_H0 ;  /* 0x20000015ff1b8230 */ /* 0x100fe20000004100 */
[----:B------:R-:W-:Y:S01]  /*5670*/  @!P0 F2FP.PACK_AB R62, R65, R62 ;  /* 0x0000003e413e823e */ /* 0x000fe200000000ff */
[----:B------:R-:W-:Y:S01]  /*5680*/  @!P0 IMAD.MOV.U32 R57, RZ, RZ, R61 ;  /* 0x000000ffff398224 */ /* 0x000fe200078e003d */
[----:B------:R-:W-:Y:S01]  /*5690*/  @!P0 HADD2.F32 R21, -RZ, R21.H1_H1 ;  /* 0x30000015ff158230 */ /* 0x000fe20000004100 */
[----:B------:R-:W-:Y:S01]  /*56a0*/  @!P0 MOV R56, R60 ;  /* 0x0000003c00388202 */ /* 0x000fe20000000f00 */
[C---:B------:R-:W-:Y:S01]  /*56b0*/  @!P0 FFMA.FTZ R72, R27.reuse, R44, -R72 ;  /* 0x0000002c1b488223 */ /* 0x040fe20000010848 */
[----:B------:R-:W-:Y:S01]  /*56c0*/  @!P0 MOV R35, R62 ;  /* 0x0000003e00238202 */ /* 0x000fe20000000f00 */
[----:B------:R-:W-:Y:S02]  /*56d0*/  @!P0 FMUL.FTZ R6, R27, R28 ;  /* 0x0000001c1b068220 */ /* 0x000fe40000410000 */
[C---:B------:R-:W-:Y:S02]  /*56e0*/  @!P0 FFMA.FTZ R73, R21.reuse, R46, -R73 ;  /* 0x0000002e15498223 */ /* 0x040fe40000010849 */
[----:B------:R-:W-:Y:S02]  /*56f0*/  @!P0 FMUL.FTZ R7, R21, R26 ;  /* 0x0000001a15078220 */ /* 0x000fe40000410000 */
[----:B------:R-:W-:Y:S01]  /*5700*/  @!P0 FFMA.FTZ R6, R43, R44, R6 ;  /* 0x0000002c2b068223 */ /* 0x000fe20000010006 */
[----:B------:R-:W-:Y:S01]  /*5710*/  @!P0 F2FP.PACK_AB R73, R73, R72 ;  /* 0x000000484949823e */ /* 0x000fe200000000ff */
[----:B------:R-:W-:Y:S02]  /*5720*/  @!P0 FFMA.FTZ R7, R45, R46, R7 ;  /* 0x0000002e2d078223 */ /* 0x000fe40000010007 */
[----:B------:R-:W-:Y:S02]  /*5730*/  @!P0 FFMA.FTZ R8, R47, R48, R8 ;  /* 0x000000302f088223 */ /* 0x000fe40000010008 */
[----:B------:R-:W-:Y:S01]  /*5740*/  @!P0 IMAD.MOV.U32 R34, RZ, RZ, R73 ;  /* 0x000000ffff228224 */ /* 0x000fe200078e0049 */
[----:B------:R-:W-:Y:S01]  /*5750*/  @!P0 F2FP.PACK_AB R65, R7, R6 ;  /* 0x000000060741823e */ /* 0x000fe200000000ff */
[----:B------:R-:W-:Y:S03]  /*5760*/  @!P0 FFMA.FTZ R9, R50, R49, R9 ;  /* 0x0000003132098223 */ /* 0x000fe60000010009 */
[----:B------:R1:W-:Y:S01]  /*5770*/  ST.E.128 [R54.64], R32 ;  /* 0x0000002036007985 */ /* 0x0003e2000c101d06 */
[----:B------:R-:W-:Y:S02]  /*5780*/  @!P0 MOV R58, R65 ;  /* 0x00000041003a8202 */ /* 0x000fe40000000f00 */
        /* <DEDUP_REMOVED lines=9> */
.L_x_804:
[----:B------:R-:W-:Y:S01]  /*5820*/  IMAD.WIDE.U32 R8, R146, c[0x0][0x1e0], RZ ;  /* 0x0000780092087a25 */ /* 0x000fe200078e00ff */
[----:B------:R-:W-:Y:S02]  /*5830*/  SHF.R.S32.HI R152, RZ, 0x1f, R146 ;  /* 0x0000001fff987819 */ /* 0x000fe40000011492 */
[----:B-----5:R-:W-:Y:S01]  /*5840*/  SHF.R.S32.HI R151, RZ, 0x1f, R147 ;  /* 0x0000001fff977819 */ /* 0x020fe20000011493 */
[----:B------:R-:W-:Y:S02]  /*5850*/  IMAD.IADD R148, R89, 0x1, -R148 ;  /* 0x0000000159947824 */ /* 0x000fe400078e0a94 */
[----:B------:R-:W-:Y:S02]  /*5860*/  IMAD R2, R152, c[0x0][0x1e0], RZ ;  /* 0x0000780098027a24 */ /* 0x000fe400078e02ff */
[----:B-1----:R-:W-:Y:S01]  /*5870*/  IMAD R7, R151, c[0x0][0x1f0], RZ ;  /* 0x00007c0097077a24 */ /* 0x002fe200078e02ff */
[----:B------:R-:W-:Y:S01]  /*5880*/  IMNMX R148, R148, 0x40, PT ;  /* 0x0000004094947817 */ /* 0x000fe20003800200 */
[----:B------:R-:W-:Y:S02]  /*5890*/  IMAD R2, R146, c[0x0][0x1e4], R2 ;  /* 0x0000790092027a24 */ /* 0x000fe400078e0202 */
[----:B------:R-:W-:Y:S02]  /*58a0*/  IMAD R7, R147, c[0x0][0x1f4], R7 ;  /* 0x00007d0093077a24 */ /* 0x000fe400078e0207 */
[----:B------:R-:W-:Y:S04]  /*58b0*/  IMAD.IADD R9, R9, 0x1, R2 ;  /* 0x0000000109097824 */ /* 0x000fe800078e0202 */
[----:B------:R-:W-:Y:S05]  /*58c0*/  IMAD.WIDE.U32 R8, R147, c[0x0][0x1f0], R8 ;  /* 0x00007c0093087a25 */ /* 0x000fea00078e0008 */
[----:B------:R-:W-:Y:S04]  /*58d0*/  IADD3 R5, P0, R170, R8, RZ ;  /* 0x00000008aa057210 */ /* 0x000fe80007f1e0ff */
[----:B------:R-:W-:Y:S02]  /*58e0*/  IADD3.X R4, R102, R9, R7, P0, !PT ;  /* 0x0000000966047210 */ /* 0x000fe400007fe407 */
[C---:B------:R-:W-:Y:S04]  /*58f0*/  LEA R2, P0, R5.reuse, c[0x0][0x1c8], 0x1 ;  /* 0x0000720005027a11 */ /* 0x040fe800078008ff */
[----:B------:R-:W-:Y:S02]  /*5900*/  LEA.HI.X R3, R5, c[0x0][0x1cc], R4, 0x1, P0 ;  /* 0x0000730005037a11 */ /* 0x000fe400000f0c04 */
[----:B------:R-:W1:Y:S01]  /*5910*/  SHFL.IDX PT, R2, R2, RZ, 0x1c1f ;  /* 0x001c1fff02027589 */ /* 0x000e6200000e0000 */
[----:B------:R-:W-:Y:S07]  /*5920*/  ISETP.GT.AND P0, PT, R148, R97, PT ;  /* 0x000000619400720c */ /* 0x000fee0003f04270 */
[----:B------:R-:W2:Y:S06]  /*5930*/  SHFL.IDX PT, R3, R3, RZ, 0x1c1f ;  /* 0x001c1fff03037589 */ /* 0x000eac00000e0000 */
[----:B------:R-:W-:-:S05]  /*5940*/  @!P0 BRA `(.L_x_808) ;  /* 0x000001f000008947 */ /* 0x000fca0003800000 */
[----:B------:R-:W-:Y:S02]  /*5950*/  ISETP.GE.AND P2, PT, R24, c[0x0][0x1d4], PT ;  /* 0x0000750018007a0c */ /* 0x000fe40003f46270 */
[----:B------:R-:W-:Y:S02]  /*5960*/  ISETP.GE.AND P1, PT, R17, c[0x0][0x1d4], PT ;  /* 0x0000750011007a0c */ /* 0x000fe40003f26270 */
[----:B------:R-:W-:Y:S02]  /*5970*/  ISETP.GE.AND P4, PT, R15, c[0x0][0x1d4], PT ;  /* 0x000075000f007a0c */ /* 0x000fe40003f86270 */
[----:B------:R-:W-:Y:S07]  /*5980*/  ISETP.GE.AND P3, PT, R126, c[0x0][0x1d4], PT ;  /* 0x000075007e007a0c */ /* 0x000fee0003f66270 */
[----:B------:R-:W3:Y:S01]  /*5990*/  @!P2 LDS.128 R28, [R150+0xc000] ;  /* 0x00c00000961ca984 */ /* 0x000ee20000000c00 */
[CC--:B-1----:R-:W-:Y:S04]  /*59a0*/  @!P2 LEA R32, P0, R24.reuse, R2.reuse, 0x1 ;  /* 0x000000021820a211 */ /* 0x0c2fe800078008ff */
[-C--:B--2---:R-:W-:Y:S02]  /*59b0*/  @!P2 LEA.HI.X R33, R24, R3.reuse, R25, 0x1, P0 ;  /* 0x000000031821a211 */ /* 0x084fe400000f0c19 */
[CC--:B------:R-:W-:Y:S04]  /*59c0*/  @!P1 LEA R42, P0, R120.reuse, R2.reuse, 0x1 ;  /* 0x00000002782a9211 */ /* 0x0c0fe800078008ff */
[-C--:B------:R-:W-:Y:S02]  /*59d0*/  @!P1 LEA.HI.X R43, R120, R3.reuse, R143, 0x1, P0 ;  /* 0x00000003782b9211 */ /* 0x080fe400000f0c8f */
[CC--:B------:R-:W-:Y:S04]  /*59e0*/  @!P4 LEA R40, P0, R119.reuse, R2.reuse, 0x1 ;  /* 0x000000027728c211 */ /* 0x0c0fe800078008ff */
[-C--:B------:R-:W-:Y:S02]  /*59f0*/  @!P4 LEA.HI.X R41, R119, R3.reuse, R142, 0x1, P0 ;  /* 0x000000037729c211 */ /* 0x080fe400000f0c8e */
[CC--:B------:R-:W-:Y:S04]  /*5a00*/  @!P3 LEA R26, P0, R117.reuse, R2.reuse, 0x1 ;  /* 0x00000002751ab211 */ /* 0x0c0fe800078008ff */
[-C--:B------:R-:W-:Y:S01]  /*5a10*/  @!P3 LEA.HI.X R27, R117, R3.reuse, R108, 0x1, P0 ;  /* 0x00000003751bb211 */ /* 0x080fe200000f0c6c */
[----:B---3--:R-:W-:Y:S04]  /*5a20*/  @!P2 ST.E.128 [R32.64], R28 ;  /* 0x0000001c2000a985 */ /* 0x008fe8000c101d06 */
[----:B------:R-:W1:Y:S04]  /*5a30*/  @!P1 LDS.128 R4, [R149+0xc000] ;  /* 0x00c0000095049984 */ /* 0x000e680000000c00 */
        /* <DEDUP_REMOVED lines=16> */
.L_x_808:
[----:B------:R-:W-:Y:S05]  /*5b40*/  BSYNC B1 ;  /* 0x0000000000017941 */ /* 0x000fea0003800000 */
.L_x_803:
[----:B------:R-:W-:Y:S01]  /*5b50*/  ISETP.GT.AND P0, PT, R18, R11, PT ;  /* 0x0000000b1200720c */ /* 0x000fe20003f04270 */
[----:B-1----:R-:W-:Y:S01]  /*5b60*/  IMAD.WIDE.U32 R8, R146, c[0x0][0x208], RZ ;  /* 0x0000820092087a25 */ /* 0x002fe200078e00ff */
[C---:B------:R-:W-:Y:S01]  /*5b70*/  ISETP.GE.AND P1, PT, R67.reuse, 0x1, PT ;  /* 0x000000014300780c */ /* 0x040fe20003f26270 */
[----:B------:R-:W-:Y:S01]  /*5b80*/  BSSY B0, `(.L_x_825) ;  /* 0x000004b000007945 */ /* 0x000fe20003800000 */
[----:B--2---:R-:W-:Y:S02]  /*5b90*/  IADD3 R3, R67, 0x1, RZ ;  /* 0x0000000143037810 */ /* 0x004fe40007ffe0ff */
[----:B------:R-:W-:Y:S07]  /*5ba0*/  LOP3.LUT P2, RZ, R135, 0x1, RZ, 0xc0, !PT ;  /* 0x0000000187ff7812 */ /* 0x000fee000784c0ff */
[----:B------:R-:W-:Y:S01]  /*5bb0*/  @P0 IADD3 R5, R18, -0x1, RZ ;  /* 0xffffffff12050810 */ /* 0x000fe20007ffe0ff */
[----:B------:R-:W-:Y:S01]  /*5bc0*/  @P0 IMAD R2, R67, 0x3000, R10 ;  /* 0x0000300043020824 */ /* 0x000fe200078e020a */
[----:B------:R-:W-:Y:S01]  /*5bd0*/  SEL R67, R3, RZ, !P1 ;  /* 0x000000ff03437207 */ /* 0x000fe20004800000 */
[----:B------:R-:W-:Y:S01]  /*5be0*/  @P0 IMAD.MOV.U32 R6, RZ, RZ, R154 ;  /* 0x000000ffff060224 */ /* 0x000fe200078e009a */
[----:B------:R-:W-:Y:S01]  /*5bf0*/  @P0 SHF.R.S32.HI R4, RZ, 0x1f, R5 ;  /* 0x0000001fff040819 */ /* 0x000fe20000011405 */
[----:B------:R-:W-:Y:S02]  /*5c00*/  @P0 IMAD R3, R92, R5, RZ ;  /* 0x000000055c030224 */ /* 0x000fe400078e02ff */
[----:B------:R-:W-:Y:S02]  /*5c10*/  @P0 IMAD.MOV.U32 R7, RZ, RZ, R175 ;  /* 0x000000ffff070224 */ /* 0x000fe400078e00af */
[-C--:B------:R-:W-:Y:S02]  /*5c20*/  @P0 IMAD R3, R4, R94.reuse, R3 ;  /* 0x0000005e04030224 */ /* 0x080fe400078e0203 */
[----:B------:R-:W-:Y:S04]  /*5c30*/  @P0 IMAD.WIDE.U32 R6, R5, R94, R6 ;  /* 0x0000005e05060225 */ /* 0x000fe800078e0006 */
[----:B------:R-:W-:Y:S01]  /*5c40*/  @P0 IMAD.IADD R3, R7, 0x1, R3 ;  /* 0x0000000107030824 */ /* 0x000fe200078e0203 */
[----:B-----5:R-:W-:Y:S01]  /*5c50*/  @P0 LEA R26, P1, R6, c[0x0][0x250], 0x1 ;  /* 0x00009400061a0a11 */ /* 0x020fe200078208ff */
[----:B------:R-:W-:Y:S03]  /*5c60*/  @P0 IMAD.SHL.U32 R5, R2, 0x2, RZ ;  /* 0x0000000202050824 */ /* 0x000fe600078e00ff */
[----:B------:R-:W-:Y:S01]  /*5c70*/  @P0 LEA.HI.X R27, R6, c[0x0][0x254], R3, 0x1, P1 ;  /* 0x00009500061b0a11 */ /* 0x000fe200008f0c03 */
[----:B------:R-:W-:Y:S02]  /*5c80*/  IMAD R3, R152, c[0x0][0x208], RZ ;  /* 0x0000820098037a24 */ /* 0x000fe400078e02ff */
[----:B------:R-:W-:Y:S02]  /*5c90*/  IMAD R6, R151, c[0x0][0x218], RZ ;  /* 0x0000860097067a24 */ /* 0x000fe400078e02ff */
[----:B------:R-:W-:Y:S01]  /*5ca0*/  @!PT LDS RZ, [RZ] ;  /* 0x00000000fffff984 */ /* 0x000fe20000000800 */
[----:B------:R-:W-:Y:S01]  /*5cb0*/  @!PT LDS RZ, [RZ] ;  /* 0x00000000fffff984 */ /* 0x000fe20000000800 */
[----:B------:R-:W-:Y:S01]  /*5cc0*/  @!PT LDS RZ, [RZ] ;  /* 0x00000000fffff984 */ /* 0x000fe20000000800 */
[----:B------:R1:W-:Y:S01]  /*5cd0*/  @P0 LDGSTS.E.BYPASS.LTC128B.128 [R5+0x100], [R26.64], !P6 ;  /* 0x001000001a050fae */ /* 0x0003e2000f101d46 */
[----:B------:R-:W-:Y:S02]  /*5ce0*/  IMAD R3, R146, c[0x0][0x20c], R3 ;  /* 0x0000830092037a24 */ /* 0x000fe400078e0203 */
[----:B------:R-:W-:Y:S01]  /*5cf0*/  IMAD R6, R147, c[0x0][0x21c], R6 ;  /* 0x0000870093067a24 */ /* 0x000fe200078e0206 */
[----:B------:R1:W-:Y:S01]  /*5d00*/  @P0 LDGSTS.E.BYPASS.LTC128B.128 [R5+0x2100], [R26.64+0x80], !P2 ;  /* 0x021000801a050fae */ /* 0x0003e2000d101d46 */
[----:B------:R-:W-:Y:S03]  /*5d10*/  IMAD.IADD R9, R9, 0x1, R3 ;  /* 0x0000000109097824 */ /* 0x000fe600078e0203 */
[----:B------:R1:W-:Y:S01]  /*5d20*/  @P0 LDGSTS.E.BYPASS.LTC128B.128 [R5+0x4100], [R26.64+0x100], !P5 ;  /* 0x041001001a050fae */ /* 0x0003e2000e901d46 */
[----:B------:R-:W-:Y:S05]  /*5d30*/  IMAD.WIDE.U32 R8, R147, c[0x0][0x218], R8 ;  /* 0x0000860093087a25 */ /* 0x000fea00078e0008 */
[----:B------:R-:W-:Y:S04]  /*5d40*/  IADD3 R4, P1, R172, R8, RZ ;  /* 0x00000008ac047210 */ /* 0x000fe80007f3e0ff */
[----:B------:R-:W-:Y:S02]  /*5d50*/  IADD3.X R3, R99, R9, R6, P1, !PT ;  /* 0x0000000963037210 */ /* 0x000fe40000ffe406 */
[C---:B------:R-:W-:Y:S04]  /*5d60*/  @P0 LEA R6, P1, R109.reuse, R26, 0x1 ;  /* 0x0000001a6d060211 */ /* 0x040fe800078208ff */
[----:B------:R-:W-:Y:S02]  /*5d70*/  @P0 LEA.HI.X R7, R109, R27, R100, 0x1, P1 ;  /* 0x0000001b6d070211 */ /* 0x000fe400008f0c64 */
[C---:B------:R-:W-:Y:S03]  /*5d80*/  LEA R8, P1, R4.reuse, c[0x0][0x1f8], 0x1 ;  /* 0x00007e0004087a11 */ /* 0x040fe600078208ff */
[----:B------:R1:W-:Y:S01]  /*5d90*/  @P0 LDGSTS.E.BYPASS.LTC128B.128 [R5+0x1100], [R6.64], !P6 ;  /* 0x0110000006050fae */ /* 0x0003e2000f101d46 */
[----:B------:R-:W-:Y:S03]  /*5da0*/  LEA.HI.X R3, R4, c[0x0][0x1fc], R3, 0x1, P1 ;  /* 0x00007f0004037a11 */ /* 0x000fe600008f0c03 */
[----:B------:R1:W-:Y:S04]  /*5db0*/  @P0 LDGSTS.E.BYPASS.LTC128B.128 [R5+0x3100], [R6.64+0x80], !P2 ;  /* 0x0310008006050fae */ /* 0x0003e8000d101d46 */
[----:B------:R1:W-:Y:S01]  /*5dc0*/  @P0 LDGSTS.E.BYPASS.LTC128B.128 [R5+0x5100], [R6.64+0x100], !P5 ;  /* 0x0510010006050fae */ /* 0x0003e2000e901d46 */
[----:B------:R-:W-:Y:S03]  /*5dd0*/  ISETP.GT.AND P0, PT, R148, R97, PT ;  /* 0x000000619400720c */ /* 0x000fe60003f04270 */
[----:B------:R-:W0:Y:S04]  /*5de0*/  LDGDEPBAR ;  /* 0x00000000000079af */ /* 0x000e280000000000 */
[----:B------:R-:W2:Y:S04]  /*5df0*/  SHFL.IDX PT, R8, R8, RZ, 0x1c1f ;  /* 0x001c1fff08087589 */ /* 0x000ea800000e0000 */
[----:B------:R-:W4:Y:S01]  /*5e00*/  SHFL.IDX PT, R3, R3, RZ, 0x1c1f ;  /* 0x001c1fff03037589 */ /* 0x000f2200000e0000 */
[----:B------:R-:W-:Y:S04]  /*5e10*/  DEPBAR.LE SB0, 0x2 ;  /* 0x000080800000791a */ /* 0x000fe80000000000 */
[----:B------:R-:W-:Y:S06]  /*5e20*/  BAR.SYNC.DEFER_BLOCKING 0x0 ;  /* 0x0000000000007b1d */ /* 0x000fec0000010000 */
[----:B------:R-:W-:-:S05]  /*5e30*/  @!P0 BRA `(.L_x_826) ;  /* 0x000001f000008947 */ /* 0x000fca0003800000 */
[----:B-12-4-:R-:W-:Y:S02]  /*5e40*/  ISETP.GE.AND P2, PT, R24, c[0x0][0x1d4], PT ;  /* 0x0000750018007a0c */ /* 0x016fe40003f46270 */
        /* <DEDUP_REMOVED lines=30> */
.L_x_826:
[----:B-12-4-:R-:W-:Y:S05]  /*6030*/  BSYNC B0 ;  /* 0x0000000000007941 */ /* 0x016fea0003800000 */
.L_x_825:
[C---:B------:R-:W-:Y:S02]  /*6040*/  ISETP.GE.AND P0, PT, R53.reuse, 0x1, PT ;  /* 0x000000013500780c */ /* 0x040fe40003f06270 */
[----:B------:R-:W-:Y:S02]  /*6050*/  IADD3 R2, R18, -0x2, RZ ;  /* 0xfffffffe12027810 */ /* 0x000fe40007ffe0ff */
[----:B------:R-:W-:Y:S02]  /*6060*/  IADD3 R4, R53, 0x1, RZ ;  /* 0x0000000135047810 */ /* 0x000fe40007ffe0ff */
[----:B------:R-:W-:Y:S02]  /*6070*/  LOP3.LUT P2, RZ, R135, 0x1, RZ, 0xc0, !PT ;  /* 0x0000000187ff7812 */ /* 0x000fe4000784c0ff */
[----:B------:R-:W-:Y:S02]  /*6080*/  SEL R53, R4, RZ, !P0 ;  /* 0x000000ff04357207 */ /* 0x000fe40004000000 */
[C---:B------:R-:W-:Y:S11]  /*6090*/  ISETP.GE.AND P0, PT, R2.reuse, R11, PT ;  /* 0x0000000b0200720c */ /* 0x040ff60003f06270 */
[----:B------:R-:W-:Y:S02]  /*60a0*/  @!UPT UIADD3 URZ, URZ, URZ, URZ ;  /* 0x0000003f3f3ff290 */ /* 0x000fe4000fffe03f */
[----:B------:R-:W-:Y:S01]  /*60b0*/  @P0 SHF.R.S32.HI R5, RZ, 0x1f, R2 ;  /* 0x0000001fff050819 */ /* 0x000fe20000011402 */
[----:B------:R-:W-:Y:S02]  /*60c0*/  @P0 IMAD R4, R91, R2, RZ ;  /* 0x000000025b040224 */ /* 0x000fe400078e02ff */
[----:B------:R-:W-:Y:S02]  /*60d0*/  @P0 IMAD.MOV.U32 R6, RZ, RZ, R156 ;  /* 0x000000ffff060224 */ /* 0x000fe400078e009c */
[----:B------:R-:W-:Y:S02]  /*60e0*/  @P0 IMAD.MOV.U32 R7, RZ, RZ, R159 ;  /* 0x000000ffff070224 */ /* 0x000fe400078e009f */
[-C--:B------:R-:W-:Y:S02]  /*60f0*/  @P0 IMAD R4, R5, R93.reuse, R4 ;  /* 0x0000005d05040224 */ /* 0x080fe400078e0204 */
[----:B------:R-:W-:Y:S04]  /*6100*/  @P0 IMAD.WIDE.U32 R6, R2, R93, R6 ;  /* 0x0000005d02060225 */ /* 0x000fe800078e0006 */
[----:B------:R-:W-:Y:S01]  /*6110*/  @P0 IMAD.IADD R4, R7, 0x1, R4 ;  /* 0x0000000107040824 */ /* 0x000fe200078e0204 */
[C---:B------:R-:W-:Y:S01]  /*6120*/  @P0 LEA R8, P1, R6.reuse, c[0x0][0x220], 0x1 ;  /* 0x0000880006080a11 */ /* 0x040fe200078208ff */
[----:B------:R-:W-:Y:S03]  /*6130*/  @P0 IMAD R3, R67, 0x3000, R10 ;  /* 0x0000300043030824 */ /* 0x000fe600078e020a */
[----:B------:R-:W-:Y:S01]  /*6140*/  @P0 LEA.HI.X R9, R6, c[0x0][0x224], R4, 0x1, P1 ;  /* 0x0000890006090a11 */ /* 0x000fe200008f0c04 */
[----:B------:R-:W-:Y:S01]  /*6150*/  @P0 IMAD.SHL.U32 R5, R3, 0x2, RZ ;  /* 0x0000000203050824 */ /* 0x000fe200078e00ff */
[C---:B------:R-:W-:Y:S04]  /*6160*/  @P0 LEA R6, P1, R96.reuse, R8, 0x1 ;  /* 0x0000000860060211 */ /* 0x040fe800078208ff */
        /* <DEDUP_REMOVED lines=9> */
[----:B------:R1:W-:Y:S01]  /*6200*/  @P0 LDGSTS.E.BYPASS.LTC128B.128 [R5+0x11100], [R6.64+0x100], !P5 ;  /* 0x1110010006050fae */ /* 0x0003e2000e901d46 */
[C---:B------:R-:W-:Y:S02]  /*6210*/  ISETP.GT.AND P0, PT, R18.reuse, R11, PT ;  /* 0x0000000b1200720c */ /* 0x040fe40003f04270 */
[----:B------:R-:W-:Y:S01]  /*6220*/  IADD3 R18, R18, -0x1, RZ ;  /* 0xffffffff12127810 */ /* 0x000fe20007ffe0ff */
[----:B------:R-:W0:Y:S10]  /*6230*/  LDGDEPBAR ;  /* 0x00000000000079af */ /* 0x000e340000000000 */
[----:B------:R-:W-:-:S05]  /*6240*/  @P0 BRA `(.L_x_827) ;  /* 0xffffb94000000947 */ /* 0x000fca000383ffff */
[----:B------:R-:W-:Y:S06]  /*6250*/  BAR.SYNC.DEFER_BLOCKING 0x0 ;  /* 0x0000000000007b1d */ /* 0x000fec0000010000 */
.L_x_802:
[----:B-1----:R-:W-:Y:S01]  /*6260*/  ISETP.GE.AND P0, PT, R134, 0x1, PT ;  /* 0x000000018600780c */ /* 0x002fe20003f06270 */
[----:B------:R-:W-:Y:S01]  /*6270*/  CS2R R98, SRZ ;  /* 0x0000000000627805 */ /* 0x000fe2000001ff00 */
[----:B------:R-:W-:Y:S01]  /*6280*/  PLOP3.LUT P2, PT, PT, PT, PT, 0x80, 0x0 ;  /* 0x000000000000781c */ /* 0x000fe20003f4f070 */
[----:B------:R-:W-:Y:S01]  /*6290*/  CS2R R96, SRZ ;  /* 0x0000000000607805 */ /* 0x000fe2000001ff00 */
[----:B------:R-:W-:Y:S01]  /*62a0*/  CS2R R94, SRZ ;  /* 0x00000000005e7805 */ /* 0x000fe2000001ff00 */
[----:B------:R-:W-:Y:S01]  /*62b0*/  CS2R R92, SRZ ;  /* 0x00000000005c7805 */ /* 0x000fe2000001ff00 */
        /* <DEDUP_REMOVED lines=10> */
[----:B---3--:R-:W-:Y:S01]  /*6360*/  CS2R R72, SRZ ;  /* 0x0000000000487805 */ /* 0x008fe2000001ff00 */
        /* <DEDUP_REMOVED lines=43> */
[C---:B------:R-:W-:Y:S01]  /*6620*/  IMAD.WIDE.U32 R12, R88.reuse, c[0x0][0x178], RZ ;  /* 0x00005e00580c7a25 */ /* 0x040fe200078e00ff */
[----:B------:R-:W-:Y:S01]  /*6630*/  SHF.R.S32.HI R5, RZ, 0x1f, R82 ;  /* 0x0000001fff057819 */ /* 0x000fe20000011452 */
[----:B------:R-:W-:Y:S01]  /*6640*/  BSSY B0, `(.L_x_829) ;  /* 0x0000057000007945 */ /* 0x000fe20003800000 */
[----:B------:R-:W-:Y:S01]  /*6650*/  ISETP.NE.U32.AND P0, PT, RZ, c[0x0][0x348], PT ;  /* 0x0000d200ff007a0c */ /* 0x000fe20003f05070 */
[----:B------:R-:W-:Y:S01]  /*6660*/  IMAD R7, R7, c[0x0][0x178], RZ ;  /* 0x00005e0007077a24 */ /* 0x000fe200078e02ff */
[----:B------:R-:W-:Y:S01]  /*6670*/  LEA.HI R3, R5, R82, RZ, 0x3 ;  /* 0x0000005205037211 */ /* 0x000fe200078f18ff */
[----:B------:R-:W-:Y:S01]  /*6680*/  IMAD.MOV.U32 R0, RZ, RZ, c[0x0][0x2c4] ;  /* 0x0000b100ff007624 */ /* 0x000fe200078e00ff */
[----:B------:R-:W-:Y:S01]  /*6690*/  SHF.R.S32.HI R11, RZ, 0x1f, R195 ;  /* 0x0000001fff0b7819 */ /* 0x000fe200000114c3 */
[----:B------:R-:W-:Y:S01]  /*66a0*/  IMAD R7, R88, c[0x0][0x17c], R7 ;  /* 0x00005f0058077a24 */ /* 0x000fe200078e0207 */
[----:B------:R-:W-:Y:S01]  /*66b0*/  ISETP.NE.AND.EX P0, PT, RZ, c[0x0][0x34c], PT, P0 ;  /* 0x0000d300ff007a0c */ /* 0x000fe20003f05300 */
[----:B------:R-:W-:Y:S01]  /*66c0*/  IMAD R9, R86, c[0x0][0x1b8], RZ ;  /* 0x00006e0056097a24 */ /* 0x000fe200078e02ff */
[----:B------:R-:W-:Y:S01]  /*66d0*/  ISETP.NE.AND P1, PT, R0, 0x1, PT ;  /* 0x000000010000780c */ /* 0x000fe20003f25270 */
[----:B------:R-:W-:Y:S01]  /*66e0*/  IMAD.IADD R13, R13, 0x1, R7 ;  /* 0x000000010d0d7824 */ /* 0x000fe200078e0207 */
[----:B------:R-:W-:Y:S01]  /*66f0*/  LOP3.LUT R7, R3, 0xfffffff8, RZ, 0xc0, !PT ;  /* 0xfffffff803077812 */ /* 0x000fe200078ec0ff */
[C---:B------:R-:W-:Y:S01]  /*6700*/  IMAD R9, R192.reuse, c[0x0][0x1bc], R9 ;  /* 0x00006f00c0097a24 */ /* 0x040fe200078e0209 */
[----:B------:R-:W-:Y:S01]  /*6710*/  SHF.R.S32.HI R3, RZ, 0x3, R3 ;  /* 0x00000003ff037819 */ /* 0x000fe20000011403 */
[----:B------:R-:W-:Y:S01]  /*6720*/  IMAD.WIDE.U32 R12, R192, c[0x0][0x1b8], R12 ;  /* 0x00006e00c00c7a25 */ /* 0x000fe200078e000c */
[----:B------:R-:W-:-:S02]  /*6730*/  SEL R11, R11, RZ, !P0 ;  /* 0x000000ff0b0b7207 */ /* 0x000fc40004000000 */
[----:B------:R-:W-:Y:S01]  /*6740*/  SEL R8, R195, RZ, !P0 ;  /* 0x000000ffc3087207 */ /* 0x000fe20004000000 */
[----:B------:R-:W-:Y:S01]  /*6750*/  IMAD.IADD R36, R82, 0x1, -R7 ;  /* 0x0000000152247824 */ /* 0x000fe200078e0a07 */
[----:B------:R-:W-:Y:S01]  /*6760*/  LEA.HI R80, R5, R82, RZ, 0x5 ;  /* 0x0000005205507211 */ /* 0x000fe200078f28ff */
[----:B------:R-:W-:Y:S02]  /*6770*/  IMAD R11, R11, c[0x0][0x1c0], RZ ;  /* 0x000070000b0b7a24 */ /* 0x000fe400078e02ff */
[----:B------:R-:W-:Y:S02]  /*6780*/  IMAD R205, R36, 0x20, R3 ;  /* 0x0000002024cd7824 */ /* 0x000fe400078e0203 */
[----:B------:R-:W-:Y:S02]  /*6790*/  IMAD.IADD R13, R13, 0x1, R9 ;  /* 0x000000010d0d7824 */ /* 0x000fe400078e0209 */
[----:B------:R-:W-:Y:S02]  /*67a0*/  IMAD R7, R84, 0x80, R205 ;  /* 0x0000008054077824 */ /* 0x000fe400078e02cd */
[----:B------:R-:W-:-:S02]  /*67b0*/  IMAD R11, R8, c[0x0][0x1c4], R11 ;  /* 0x00007100080b7a24 */ /* 0x000fc400078e020b */
[----:B------:R-:W-:-:S04]  /*67c0*/  @P1 IMAD.HI.U32 R0, R7, c[0x0][0x2c8], RZ ;  /* 0x0000b20007001a27 */ /* 0x000fc800078e00ff */
[----:B------:R-:W-:Y:S01]  /*67d0*/  IMAD.MOV.U32 R4, RZ, RZ, R7 ;  /* 0x000000ffff047224 */ /* 0x000fe200078e0007 */
[----:B------:R-:W-:Y:S01]  /*67e0*/  @P1 SHF.R.U32.HI R4, RZ, c[0x0][0x2cc], R0 ;  /* 0x0000b300ff041a19 */ /* 0x000fe20000011600 */
[----:B------:R-:W-:Y:S01]  /*67f0*/  IMAD.WIDE.U32 R8, R8, c[0x0][0x1c0], R12 ;  /* 0x0000700008087a25 */ /* 0x000fe200078e000c */
[-C--:B------:R-:W-:Y:S02]  /*6800*/  LEA.HI R13, R5, R82.reuse, RZ, 0x4 ;  /* 0x00000052050d7211 */ /* 0x080fe400078f20ff */
[--C-:B------:R-:W-:Y:S01]  /*6810*/  SHF.R.S32.HI R2, RZ, 0x1f, R4.reuse ;  /* 0x0000001fff027819 */ /* 0x100fe20000011404 */
[----:B------:R-:W-:Y:S01]  /*6820*/  IMAD.MOV R0, RZ, RZ, -R4 ;  /* 0x000000ffff007224 */ /* 0x000fe200078e0a04 */
[----:B------:R-:W-:Y:S01]  /*6830*/  LOP3.LUT R37, R13, 0xfffffff0, RZ, 0xc0, !PT ;  /* 0xfffffff00d257812 */ /* 0x000fe200078ec0ff */
[----:B------:R-:W-:Y:S01]  /*6840*/  IMAD.IADD R9, R9, 0x1, R11 ;  /* 0x0000000109097824 */ /* 0x000fe200078e020b */
[----:B------:R-:W-:Y:S01]  /*6850*/  LEA.HI R12, R5, R82, RZ, 0x6 ;  /* 0x00000052050c7211 */ /* 0x000fe200078f30ff */
[----:B------:R-:W-:Y:S01]  /*6860*/  IMAD R0, R0, c[0x0][0x2c4], R7 ;  /* 0x0000b10000007a24 */ /* 0x000fe200078e0207 */
[----:B------:R-:W-:Y:S01]  /*6870*/  LOP3.LUT P1, RZ, R36, 0x2, RZ, 0xc0, !PT ;  /* 0x0000000224ff7812 */ /* 0x000fe2000782c0ff */
[----:B------:R-:W-:-:S02]  /*6880*/  IMAD R7, R2, c[0x0][0x1b0], RZ ;  /* 0x00006c0002077a24 */ /* 0x000fc400078e02ff */
[----:B------:R-:W-:Y:S01]  /*6890*/  IMAD.WIDE.U32 R8, R4, c[0x0][0x1b0], R8 ;  /* 0x00006c0004087a25 */ /* 0x000fe200078e0008 */
[----:B------:R-:W-:-:S03]  /*68a0*/  SHF.R.S32.HI R2, RZ, 0x1f, R0 ;  /* 0x0000001fff027819 */ /* 0x000fc60000011400 */
[----:B------:R-:W-:Y:S02]  /*68b0*/  IMAD R7, R4, c[0x0][0x1b4], R7 ;  /* 0x00006d0004077a24 */ /* 0x000fe400078e0207 */
[----:B------:R-:W-:Y:S01]  /*68c0*/  IMAD R11, R2, c[0x0][0x1a8], RZ ;  /* 0x00006a00020b7a24 */ /* 0x000fe200078e02ff */
[----:B------:R-:W-:Y:S01]  /*68d0*/  LEA R2, R84, R3, 0x7 ;  /* 0x0000000354027211 */ /* 0x000fe200078e38ff */
[----:B------:R-:W-:Y:S01]  /*68e0*/  IMAD.MOV.U32 R6, RZ, RZ, R8 ;  /* 0x000000ffff067224 */ /* 0x000fe200078e0008 */
[----:B------:R-:W-:Y:S01]  /*68f0*/  IADD3 R7, R9, R7, RZ ;  /* 0x0000000709077210 */ /* 0x000fe20007ffe0ff */
[C---:B------:R-:W-:Y:S02]  /*6900*/  IMAD R9, R0.reuse, c[0x0][0x1ac], R11 ;  /* 0x00006b0000097a24 */ /* 0x040fe400078e020b */
[----:B------:R-:W-:Y:S02]  /*6910*/  IMAD R65, R87, c[0x0][0x2c4], RZ ;  /* 0x0000b10057417a24 */ /* 0x000fe400078e02ff */
[----:B------:R-:W-:-:S04]  /*6920*/  IMAD.WIDE.U32 R10, R0, c[0x0][0x1a8], R6 ;  /* 0x00006a00000a7a25 */ /* 0x000fc800078e0006 */
[----:B------:R-:W-:Y:S01]  /*6930*/  IMAD.IADD R6, R11, 0x1, R9 ;  /* 0x000000010b067824 */ /* 0x000fe200078e0209 */
[----:B------:R-:W-:Y:S01]  /*6940*/  LEA R8, P0, R10, c[0x0][0x160], 0x1 ;  /* 0x000058000a087a11 */ /* 0x000fe200078008ff */
[----:B------:R-:W-:Y:S02]  /*6950*/  IMAD.SHL.U32 R7, R3, 0x40, RZ ;  /* 0x0000004003077824 */ /* 0x000fe400078e00ff */
[----:B------:R-:W-:Y:S01]  /*6960*/  IMAD.IADD R37, R82, 0x1, -R37 ;  /* 0x0000000152257824 */ /* 0x000fe200078e0a25 */
[----:B------:R-:W-:Y:S01]  /*6970*/  LEA.HI.X R6, R10, c[0x0][0x164], R6, 0x1, P0 ;  /* 0x000059000a067a11 */ /* 0x000fe200000f0c06 */
[----:B------:R-:W-:Y:S01]  /*6980*/  IMAD.SHL.U32 R146, R36, 0x8, RZ ;  /* 0x0000000824927824 */ /* 0x000fe200078e00ff */
[----:B------:R-:W-:Y:S01]  /*6990*/  ISETP.GE.AND P0, PT, R2, R65, PT ;  /* 0x000000410200720c */ /* 0x000fe20003f06270 */
[----:B------:R-:W-:Y:S01]  /*69a0*/  IMAD.SHL.U32 R12, R12, 0x8, RZ ;  /* 0x000000080c0c7824 */ /* 0x000fe200078e00ff */
[----:B------:R-:W-:Y:S01]  /*69b0*/  LOP3.LUT R7, R7, 0x1c0, RZ, 0xc0, !PT ;  /* 0x000001c007077812 */ /* 0x000fe200078ec0ff */
[----:B------:R1:W2:Y:S01]  /*69c0*/  SHFL.IDX PT, R10, R8, RZ, 0x181f ;  /* 0x00181fff080a7589 */ /* 0x0002a200000e0000 */
[----:B------:R-:W-:-:S02]  /*69d0*/  SHF.R.S32.HI R14, RZ, 0x1f, R37 ;  /* 0x0000001fff0e7819 */ /* 0x000fc40000011425 */
[----:B------:R-:W-:Y:S01]  /*69e0*/  SHF.R.U32.HI R203, RZ, 0x3, R7 ;  /* 0x00000003ffcb7819 */ /* 0x000fe20000011607 */
[----:B------:R1:W3:Y:S01]  /*69f0*/  SHFL.IDX PT, R11, R6, RZ, 0x181f ;  /* 0x00181fff060b7589 */ /* 0x0002e200000e0000 */
[----:B------:R-:W-:Y:S02]  /*6a00*/  LOP3.LUT R0, R7, 0x38, R146, 0xf8, !PT ;  /* 0x0000003807007812 */ /* 0x000fe400078ef892 */
[----:B------:R-:W-:Y:S02]  /*6a10*/  LEA.HI R14, R14, R37, RZ, 0x3 ;  /* 0x000000250e0e7211 */ /* 0x000fe400078f18ff */
[----:B------:R-:W-:Y:S02]  /*6a20*/  LOP3.LUT R203, R0, R203, RZ, 0x3c, !PT ;  /* 0x000000cb00cb7212 */ /* 0x000fe400078e3cff */
[----:B------:R-:W-:Y:S02]  /*6a30*/  LOP3.LUT R16, R14, 0xfffffff8, RZ, 0xc0, !PT ;  /* 0xfffffff80e107812 */ /* 0x000fe400078ec0ff */
[----:B------:R-:W-:-:S02]  /*6a40*/  IADD3 R4, R146, 0x40, RZ ;  /* 0x0000004092047810 */ /* 0x000fc40007ffe0ff */
[C---:B------:R-:W-:Y:S01]  /*6a50*/  IADD3 R0, R146.reuse, 0x80, RZ ;  /* 0x0000008092007810 */ /* 0x040fe20007ffe0ff */
[----:B------:R-:W-:Y:S01]  /*6a60*/  IMAD.IADD R37, R37, 0x1, -R16 ;  /* 0x0000000125257824 */ /* 0x000fe200078e0a10 */
[----:B------:R-:W-:Y:S02]  /*6a70*/  ISETP.GE.AND P3, PT, R146, c[0x0][0x198], PT ;  /* 0x0000660092007a0c */ /* 0x000fe40003f66270 */
[----:B------:R-:W-:Y:S02]  /*6a80*/  ISETP.GE.AND P5, PT, R4, c[0x0][0x198], PT ;  /* 0x0000660004007a0c */ /* 0x000fe40003fa6270 */
[----:B------:R-:W-:Y:S02]  /*6a90*/  ISETP.GE.AND P4, PT, R0, c[0x0][0x198], PT ;  /* 0x0000660000007a0c */ /* 0x000fe40003f86270 */
[----:B------:R-:W-:Y:S01]  /*6aa0*/  LOP3.LUT R203, R203, 0xfffffe00, R12, 0xf8, !PT ;  /* 0xfffffe00cbcb7812 */ /* 0x000fe200078ef80c */
[----:B------:R-:W-:Y:S01]  /*6ab0*/  @!P2 IMAD.MOV.U32 R206, RZ, RZ, R195 ;  /* 0x000000ffffcea224 */ /* 0x000fe200078e00c3 */
[----:B------:R-:W-:Y:S05]  /*6ac0*/  @P0 BRA `(.L_x_830) ;  /* 0x000000e000000947 */ /* 0x000fea0003800000 */
[----:B-123--:R-:W-:Y:S01]  /*6ad0*/  SHF.R.S32.HI R9, RZ, 0x1f, R4 ;  /* 0x0000001fff097819 */ /* 0x00efe20000011404 */
[----:B------:R-:W-:Y:S01]  /*6ae0*/  IMAD.SHL.U32 R12, R203, 0x2, RZ ;  /* 0x00000002cb0c7824 */ /* 0x000fe200078e00ff */
[----:B------:R-:W-:Y:S01]  /*6af0*/  SHF.R.S32.HI R7, RZ, 0x1f, R0 ;  /* 0x0000001fff077819 */ /* 0x000fe20000011400 */
[----:B------:R-:W-:Y:S01]  /*6b00*/  IMAD.WIDE R16, R146, 0x2, R10 ;  /* 0x0000000292107825 */ /* 0x000fe200078e020a */
[----:B------:R-:W-:-:S02]  /*6b10*/  LEA.HI R9, R9, R4, RZ, 0x3 ;  /* 0x0000000409097211 */ /* 0x000fc400078f18ff */
        /* <DEDUP_REMOVED lines=9> */
.L_x_830:
[----:B-123--:R-:W-:Y:S05]  /*6bb0*/  BSYNC B0 ;  /* 0x0000000000007941 */ /* 0x00efea0003800000 */
.L_x_829:
[----:B------:R-:W-:Y:S01]  /*6bc0*/  IADD3 R10, R2, 0x20, RZ ;  /* 0x00000020020a7810 */ /* 0x000fe20007ffe0ff */
[----:B------:R1:W2:Y:S01]  /*6bd0*/  SHFL.IDX PT, R17, R6, 0x1, 0x181f ;  /* 0x00381f0006117f89 */ /* 0x0002a200000e0000 */
[----:B------:R-:W-:Y:S02]  /*6be0*/  BSSY B0, `(.L_x_831) ;  /* 0x0000012000007945 */ /* 0x000fe40003800000 */
[----:B------:R-:W-:Y:S01]  /*6bf0*/  ISETP.GE.AND P0, PT, R10, R65, PT ;  /* 0x000000410a00720c */ /* 0x000fe20003f06270 */
        /* <DEDUP_REMOVED lines=16> */
.L_x_832:
[----:B------:R-:W-:Y:S05]  /*6d00*/  BSYNC B0 ;  /* 0x0000000000007941 */ /* 0x000fea0003800000 */
.L_x_831:
[----:B--2---:R-:W-:Y:S01]  /*6d10*/  IADD3 R10, R2, 0x40, RZ ;  /* 0x00000040020a7810 */ /* 0x004fe20007ffe0ff */
[----:B------:R2:W4:Y:S01]  /*6d20*/  SHFL.IDX PT, R17, R6, 0x2, 0x181f ;  /* 0x00581f0006117f89 */ /* 0x00052200000e0000 */
[----:B------:R-:W-:Y:S02]  /*6d30*/  BSSY B0, `(.L_x_833) ;  /* 0x0000012000007945 */ /* 0x000fe40003800000 */
[----:B------:R-:W-:Y:S01]  /*6d40*/  ISETP.GE.AND P0, PT, R10, R65, PT ;  /* 0x000000410a00720c */ /* 0x000fe20003f06270 */
        /* <DEDUP_REMOVED lines=16> */
.L_x_834:
[----:B------:R-:W-:Y:S05]  /*6e50*/  BSYNC B0 ;  /* 0x0000000000007941 */ /* 0x000fea0003800000 */
.L_x_833:
[----:B---3--:R-:W-:Y:S01]  /*6e60*/  SHFL.IDX PT, R20, R8, 0x3, 0x181f ;  /* 0x00781f0008147f89 */ /* 0x008fe200000e0000 */
[----:B------:R-:W-:Y:S01]  /*6e70*/  IADD3 R2, R2, 0x60, RZ ;  /* 0x0000006002027810 */ /* 0x000fe20007ffe0ff */
[----:B------:R-:W-:Y:S01]  /*6e80*/  IMAD.MOV.U32 R199, RZ, RZ, c[0x0][0x2b8] ;  /* 0x0000ae00ffc77624 */ /* 0x000fe200078e00ff */
[----:B------:R-:W-:Y:S01]  /*6e90*/  SHF.R.S32.HI R145, RZ, 0x1f, R4 ;  /* 0x0000001fff917819 */ /* 0x000fe20000011404 */
[----:B------:R-:W3:Y:S01]  /*6ea0*/  SHFL.IDX PT, R21, R6, 0x3, 0x181f ;  /* 0x00781f0006157f89 */ /* 0x000ee200000e0000 */
[----:B------:R-:W-:Y:S01]  /*6eb0*/  ISETP.GE.AND P0, PT, R2, R65, PT ;  /* 0x000000410200720c */ /* 0x000fe20003f06270 */
[----:B------:R-:W-:Y:S01]  /*6ec0*/  IMAD.SHL.U32 R2, R203, 0x2, RZ ;  /* 0x00000002cb027824 */ /* 0x000fe200078e00ff */
[----:B------:R-:W-:Y:S01]  /*6ed0*/  SHF.R.S32.HI R11, RZ, 0x1f, R0 ;  /* 0x0000001fff0b7819 */ /* 0x000fe20000011400 */
[----:B------:R-:W-:Y:S01]  /*6ee0*/  IMAD.MOV.U32 R201, RZ, RZ, RZ ;  /* 0x000000ffffc97224 */ /* 0x000fe200078e00ff */
[----:B------:R-:W-:-:S02]  /*6ef0*/  IADD3 R81, R85, -0x40, RZ ;  /* 0xffffffc055517810 */ /* 0x000fc40007ffe0ff */
[----:B------:R-:W-:Y:S02]  /*6f00*/  LEA.HI R145, R145, R4, RZ, 0x3 ;  /* 0x0000000491917211 */ /* 0x000fe400078f18ff */
[----:B------:R-:W-:Y:S01]  /*6f10*/  LEA.HI R144, R11, R0, RZ, 0x3 ;  /* 0x000000000b907211 */ /* 0x000fe200078f18ff */
[----:B------:R-:W-:Y:S01]  /*6f20*/  IMAD.IADD R7, R205, 0x1, R81 ;  /* 0x00000001cd077824 */ /* 0x000fe200078e0251 */
[----:B------:R-:W-:Y:S02]  /*6f30*/  LOP3.LUT R145, R145, 0xfffffff8, RZ, 0xc0, !PT ;  /* 0xfffffff891917812 */ /* 0x000fe400078ec0ff */
[----:B------:R-:W-:Y:S01]  /*6f40*/  ISETP.NE.AND P6, PT, R199, 0x1, PT ;  /* 0x00000001c700780c */ /* 0x000fe20003fc5270 */
[C---:B------:R-:W-:Y:S01]  /*6f50*/  IMAD.IADD R202, R7.reuse, 0x1, R194 ;  /* 0x0000000107ca7824 */ /* 0x040fe200078e02c2 */
[----:B------:R-:W-:Y:S02]  /*6f60*/  LOP3.LUT R144, R144, 0xfffffff8, RZ, 0xc0, !PT ;  /* 0xfffffff890907812 */ /* 0x000fe400078ec0ff */
[----:B------:R-:W-:Y:S01]  /*6f70*/  ISETP.GE.AND P2, PT, R7, R134, PT ;  /* 0x000000860700720c */ /* 0x000fe20003f46270 */
[----:B------:R-:W-:Y:S01]  /*6f80*/  IMAD.MOV.U32 R7, RZ, RZ, R202 ;  /* 0x000000ffff077224 */ /* 0x000fe200078e00ca */
[----:B-----5:R-:W-:-:S02]  /*6f90*/  SHF.R.S32.HI R9, RZ, 0x1f, R206 ;  /* 0x0000001fff097819 */ /* 0x020fc400000114ce */
[----:B------:R-:W-:Y:S02]  /*6fa0*/  ISETP.GT.OR P2, PT, R205, 0x3f, P2 ;  /* 0x0000003fcd00780c */ /* 0x000fe40001744670 */
[----:B------:R-:W-:Y:S01]  /*6fb0*/  LOP3.LUT R135, R135, 0xfffffffd, RZ, 0xc0, !PT ;  /* 0xfffffffd87877812 */ /* 0x000fe200078ec0ff */
[----:B---34-:R-:W-:-:S03]  /*6fc0*/  @!P0 IMAD.WIDE R16, R146, 0x2, R20 ;  /* 0x0000000292108825 */ /* 0x018fc600078e0214 */
[----:B------:R-:W-:Y:S01]  /*6fd0*/  @P6 LOP3.LUT R135, R135, 0x2, RZ, 0xfc, !PT ;  /* 0x0000000287876812 */ /* 0x000fe200078efcff */
[--C-:B------:R-:W-:Y:S01]  /*6fe0*/  @!P0 IMAD.WIDE R10, R145, 0x2, R20.reuse ;  /* 0x00000002910a8825 */ /* 0x100fe200078e0214 */
[----:B------:R-:W-:Y:S01]  /*6ff0*/  @!PT LDS RZ, [RZ] ;  /* 0x00000000fffff984 */ /* 0x000fe20000000800 */
[----:B------:R3:W-:Y:S03]  /*7000*/  @!P0 LDGSTS.E.BYPASS.LTC128B.128 [R2+0x1b100], [R16.64], !P3 ;  /* 0x1b10000010028fae */ /* 0x0007e6000d901d46 */
[----:B------:R-:W-:Y:S01]  /*7010*/  @!P0 IMAD.WIDE R20, R144, 0x2, R20 ;  /* 0x0000000290148825 */ /* 0x000fe200078e0214 */
[----:B------:R4:W-:Y:S03]  /*7020*/  @!P0 LDGSTS.E.BYPASS.LTC128B.128 [R2+0x1f100], [R10.64], !P5 ;  /* 0x1f1000000a028fae */ /* 0x0009e6000e901d46 */
[----:B------:R-:W-:Y:S01]  /*7030*/  IMAD R9, R9, c[0x0][0x2b0], RZ ;  /* 0x0000ac0009097a24 */ /* 0x000fe200078e02ff */
[----:B------:R1:W-:Y:S02]  /*7040*/  @!P0 LDGSTS.E.BYPASS.LTC128B.128 [R2+0x23100], [R20.64], !P4 ;  /* 0x2310000014028fae */ /* 0x0003e4000e101d46 */
[----:B-12---:R-:W-:-:S02]  /*7050*/  @P6 IMAD.HI.U32 R6, R202, c[0x0][0x2bc], RZ ;  /* 0x0000af00ca066a27 */ /* 0x006fc400078e00ff */
[----:B------:R-:W0:Y:S02]  /*7060*/  LDGDEPBAR ;  /* 0x00000000000079af */ /* 0x000e240000000000 */
[C---:B------:R-:W-:Y:S01]  /*7070*/  IMAD R9, R206.reuse, c[0x0][0x2b4], R9 ;  /* 0x0000ad00ce097a24 */ /* 0x040fe200078e0209 */
        /* <DEDUP_REMOVED lines=8> */
[----:B------:R-:W2:Y:S01]  /*7100*/  @!P2 LDG.E R201, [R18.64] ;  /* 0x0000000612c9a981 */ /* 0x000ea2000c1e1900 */
[----:B------:R-:W-:Y:S01]  /*7110*/  IMAD.MOV R7, RZ, RZ, -R7 ;  /* 0x000000ffff077224 */ /* 0x000fe200078e0a07 */
[----:B------:R-:W-:Y:S01]  /*7120*/  ISETP.GE.AND P5, PT, R146, c[0x0][0x1d4], PT ;  /* 0x0000750092007a0c */ /* 0x000fe20003fa6270 */
[----:B------:R-:W-:Y:S01]  /*7130*/  IMAD R197, R86, c[0x0][0x1e8], RZ ;  /* 0x00007a0056c57a24 */ /* 0x000fe200078e02ff */
[----:B------:R-:W-:Y:S01]  /*7140*/  ISETP.GE.AND P4, PT, R4, c[0x0][0x1d4], PT ;  /* 0x0000750004007a0c */ /* 0x000fe20003f86270 */
[----:B------:R-:W-:Y:S01]  /*7150*/  IMAD R202, R7, c[0x0][0x2b8], R202 ;  /* 0x0000ae0007ca7a24 */ /* 0x000fe200078e02ca */
[----:B------:R-:W-:Y:S01]  /*7160*/  ISETP.GE.AND P6, PT, R0, c[0x0][0x1d4], PT ;  /* 0x0000750000007a0c */ /* 0x000fe20003fc6270 */
[----:B------:R-:W-:Y:S01]  /*7170*/  IMAD.WIDE.U32 R150, R192, c[0x0][0x1e8], RZ ;  /* 0x00007a00c0967a25 */ /* 0x000fe200078e00ff */
[----:B------:R-:W-:-:S02]  /*7180*/  ISETP.GE.AND P3, PT, R146, c[0x0][0x1d4], PT ;  /* 0x0000750092007a0c */ /* 0x000fc40003f66270 */
[----:B------:R-:W-:Y:S01]  /*7190*/  SHF.R.S32.HI R9, RZ, 0x1f, R202 ;  /* 0x0000001fff097819 */ /* 0x000fe200000114ca */
[----:B------:R-:W-:Y:S01]  /*71a0*/  IMAD.WIDE.U32 R6, R202, c[0x0][0x1e0], RZ ;  /* 0x00007800ca067a25 */ /* 0x000fe200078e00ff */
[----:B------:R-:W-:Y:S02]  /*71b0*/  LOP3.LUT R135, R135, 0xfffffffe, RZ, 0xc0, !PT ;  /* 0xfffffffe87877812 */ /* 0x000fe400078ec0ff */
[----:B------:R-:W-:Y:S01]  /*71c0*/  SHF.R.S32.HI R149, RZ, 0x1f, R146 ;  /* 0x0000001fff957819 */ /* 0x000fe20000011492 */
[C---:B----4-:R-:W-:Y:S01]  /*71d0*/  IMAD R11, R9.reuse, c[0x0][0x1e0], RZ ;  /* 0x00007800090b7a24 */ /* 0x050fe200078e02ff */
[----:B------:R-:W-:Y:S01]  /*71e0*/  SEL R38, RZ, 0x10, P6 ;  /* 0x00000010ff267807 */ /* 0x000fe20003000000 */
[----:B------:R-:W-:Y:S01]  /*71f0*/  IMAD R197, R192, c[0x0][0x1ec], R197 ;  /* 0x00007b00c0c57a24 */ /* 0x000fe200078e02c5 */
[----:B------:R-:W-:Y:S01]  /*7200*/  IADD3 R200, R2, 0x100, RZ ;  /* 0x0000010002c87810 */ /* 0x000fe20007ffe0ff */
[----:B---3--:R-:W-:Y:S01]  /*7210*/  IMAD R16, R202, c[0x0][0x1e4], R11 ;  /* 0x00007900ca107a24 */ /* 0x008fe200078e020b */
[----:B------:R-:W-:Y:S01]  /*7220*/  SHF.R.S32.HI R148, RZ, 0x1f, R145 ;  /* 0x0000001fff947819 */ /* 0x000fe20000011491 */
[----:B------:R-:W-:Y:S01]  /*7230*/  IMAD R9, R9, c[0x0][0x208], RZ ;  /* 0x0000820009097a24 */ /* 0x000fe200078e02ff */
[----:B------:R-:W-:Y:S01]  /*7240*/  SHF.R.S32.HI R147, RZ, 0x1f, R144 ;  /* 0x0000001fff937819 */ /* 0x000fe20000011490 */
[----:B------:R-:W-:-:S02]  /*7250*/  IMAD.IADD R17, R7, 0x1, R16 ;  /* 0x0000000107117824 */ /* 0x000fc400078e0210 */
[----:B------:R-:W-:Y:S02]  /*7260*/  IMAD.MOV.U32 R16, RZ, RZ, R6 ;  /* 0x000000ffff107224 */ /* 0x000fe400078e0006 */
[C---:B------:R-:W-:Y:S02]  /*7270*/  IMAD R20, R202.reuse, c[0x0][0x20c], R9 ;  /* 0x00008300ca147a24 */ /* 0x040fe400078e0209 */
[----:B------:R-:W-:Y:S02]  /*7280*/  IMAD.IADD R197, R151, 0x1, R197 ;  /* 0x0000000197c57824 */ /* 0x000fe400078e02c5 */
[----:B------:R-:W-:-:S04]  /*7290*/  IMAD.WIDE.U32 R6, R202, c[0x0][0x208], RZ ;  /* 0x00008200ca067a25 */ /* 0x000fc800078e00ff */
[----:B------:R-:W-:Y:S02]  /*72a0*/  IMAD.IADD R21, R7, 0x1, R20 ;  /* 0x0000000107157824 */ /* 0x000fe400078e0214 */
[----:B------:R-:W-:Y:S02]  /*72b0*/  IMAD.MOV.U32 R20, RZ, RZ, R6 ;  /* 0x000000ffff147224 */ /* 0x000fe400078e0006 */
[----:B------:R-:W-:Y:S02]  /*72c0*/  IMAD R7, R86, c[0x0][0x210], RZ ;  /* 0x0000840056077a24 */ /* 0x000fe400078e02ff */
[----:B------:R-:W-:-:S04]  /*72d0*/  IMAD.WIDE.U32 R40, R192, c[0x0][0x210], RZ ;  /* 0x00008400c0287a25 */ /* 0x000fc800078e00ff */
[----:B------:R-:W-:Y:S02]  /*72e0*/  IMAD R7, R192, c[0x0][0x214], R7 ;  /* 0x00008500c0077a24 */ /* 0x000fe400078e0207 */
[----:B------:R-:W-:Y:S02]  /*72f0*/  IMAD.IADD R81, R134, 0x1, -R81 ;  /* 0x0000000186517824 */ /* 0x000fe400078e0a51 */
[----:B------:R-:W-:Y:S02]  /*7300*/  IMAD.IADD R196, R41, 0x1, R7 ;  /* 0x0000000129c47824 */ /* 0x000fe400078e0207 */
[----:B------:R-:W-:Y:S02]  /*7310*/  IMAD.IADD R6, R81, 0x1, -R3 ;  /* 0x0000000151067824 */ /* 0x000fe400078e0a03 */
[----:B------:R-:W-:-:S03]  /*7320*/  IMAD.WIDE R208, R146, 0x2, RZ ;  /* 0x0000000292d07825 */ /* 0x000fc600078e02ff */
[----:B------:R-:W-:Y:S02]  /*7330*/  ISETP.GE.AND P2, PT, R6, 0x1, PT ;  /* 0x000000010600780c */ /* 0x000fe40003f46270 */
[----:B--2---:R-:W-:Y:S01]  /*7340*/  SHF.R.S32.HI R8, RZ, 0x1f, R201 ;  /* 0x0000001fff087819 */ /* 0x004fe200000114c9 */
[----:B------:R-:W-:-:S04]  /*7350*/  IMAD.WIDE.U32 R16, R201, c[0x0][0x1f0], R16 ;  /* 0x00007c00c9107a25 */ /* 0x000fc800078e0010 */
[----:B------:R-:W-:Y:S01]  /*7360*/  IMAD R10, R8, c[0x0][0x1f0], RZ ;  /* 0x00007c00080a7a24 */ /* 0x000fe200078e02ff */
[----:B------:R-:W-:Y:S01]  /*7370*/  IADD3 R9, P0, R150, R16, RZ ;  /* 0x0000001096097210 */ /* 0x000fe20007f1e0ff */
[----:B------:R-:W-:Y:S02]  /*7380*/  IMAD R8, R8, c[0x0][0x218], RZ ;  /* 0x0000860008087a24 */ /* 0x000fe400078e02ff */
[C---:B------:R-:W-:Y:S02]  /*7390*/  IMAD R10, R201.reuse, c[0x0][0x1f4], R10 ;  /* 0x00007d00c90a7a24 */ /* 0x040fe400078e020a */
[----:B------:R-:W-:-:S03]  /*73a0*/  IMAD.WIDE.U32 R20, R201, c[0x0][0x218], R20 ;  /* 0x00008600c9147a25 */ /* 0x000fc600078e0014 */
[----:B------:R-:W-:Y:S02]  /*73b0*/  IADD3.X R10, R197, R17, R10, P0, !PT ;  /* 0x00000011c50a7210 */ /* 0x000fe400007fe40a */
[----:B------:R-:W-:-:S04]  /*73c0*/  LEA R12, P0, R9, c[0x0][0x1c8], 0x1 ;  /* 0x00007200090c7a11 */ /* 0x000fc800078008ff */
[----:B------:R-:W-:Y:S01]  /*73d0*/  LEA.HI.X R10, R9, c[0x0][0x1cc], R10, 0x1, P0 ;  /* 0x00007300090a7a11 */ /* 0x000fe200000f0c0a */
[----:B------:R-:W-:Y:S01]  /*73e0*/  SHFL.IDX PT, R18, R12, RZ, 0x181f ;  /* 0x00181fff0c127589 */ /* 0x000fe200000e0000 */
[----:B------:R-:W-:Y:S01]  /*73f0*/  IMAD R9, R201, c[0x0][0x21c], R8 ;  /* 0x00008700c9097a24 */ /* 0x000fe200078e0208 */
[----:B------:R-:W-:Y:S02]  /*7400*/  IADD3 R7, P0, R40, R20, RZ ;  /* 0x0000001428077210 */ /* 0x000fe40007f1e0ff */
[----:B------:R-:W1:Y:S02]  /*7410*/  SHFL.IDX PT, R19, R10, RZ, 0x181f ;  /* 0x00181fff0a137589 */ /* 0x000e6400000e0000 */
[----:B------:R-:W-:Y:S02]  /*7420*/  IADD3.X R20, R196, R21, R9, P0, !PT ;  /* 0x00000015c4147210 */ /* 0x000fe400007fe409 */
[----:B------:R-:W-:Y:S01]  /*7430*/  SHFL.IDX PT, R16, R12, 0x1, 0x181f ;  /* 0x00381f000c107f89 */ /* 0x000fe200000e0000 */
[----:B------:R-:W-:-:S03]  /*7440*/  LEA R8, P0, R7, c[0x0][0x1f8], 0x1 ;  /* 0x00007e0007087a11 */ /* 0x000fc600078008ff */
[----:B------:R-:W2:Y:S01]  /*7450*/  SHFL.IDX PT, R17, R10, 0x1, 0x181f ;  /* 0x00381f000a117f89 */ /* 0x000ea200000e0000 */
[----:B------:R-:W-:Y:S02]  /*7460*/  LEA.HI.X R7, R7, c[0x0][0x1fc], R20, 0x1, P0 ;  /* 0x00007f0007077a11 */ /* 0x000fe400000f0c14 */
[----:B------:R-:W-:Y:S01]  /*7470*/  ISETP.GT.AND P0, PT, R6, 0x20, PT ;  /* 0x000000200600780c */ /* 0x000fe20003f04270 */
[----:B------:R-:W3:Y:S04]  /*7480*/  SHFL.IDX PT, R9, R8, RZ, 0x181f ;  /* 0x00181fff08097589 */ /* 0x000ee800000e0000 */
[----:B------:R-:W4:Y:S04]  /*7490*/  SHFL.IDX PT, R11, R7, RZ, 0x181f ;  /* 0x00181fff070b7589 */ /* 0x000f2800000e0000 */
[----:B------:R-:W4:Y:S01]  /*74a0*/  SHFL.IDX PT, R15, R8, 0x1, 0x181f ;  /* 0x00381f00080f7f89 */ /* 0x000f2200000e0000 */
        /* <DEDUP_REMOVED lines=8> */
[----:B---3--:R-:W-:Y:S01]  /*7530*/  IADD3 R24, P2, R9, R208, RZ ;  /* 0x000000d009187210 */ /* 0x008fe20007f5e0ff */
[--C-:B------:R-:W-:Y:S02]  /*7540*/  @P0 IMAD.WIDE R18, R145, 0x2, R16.reuse ;  /* 0x0000000291120825 */ /* 0x100fe400078e0210 */
[----:B------:R3:W-:Y:S02]  /*7550*/  @P0 LDGSTS.E.BYPASS.LTC128B.128 [R2+0xd100], [R20.64], !P5 ;  /* 0x0d10000014020fae */ /* 0x0007e4000e901d46 */
[----:B------:R-:W-:Y:S02]  /*7560*/  @P0 IMAD.WIDE R16, R144, 0x2, R16 ;  /* 0x0000000290100825 */ /* 0x000fe400078e0210 */
[----:B------:R2:W-:Y:S02]  /*7570*/  @P0 LDGSTS.E.BYPASS.LTC128B.128 [R2+0xf100], [R18.64], !P4 ;  /* 0x0f10000012020fae */ /* 0x0005e4000e101d46 */
[----:B----4-:R-:W-:-:S02]  /*7580*/  IMAD.X R25, R11, 0x1, R209, P2 ;  /* 0x000000010b197824 */ /* 0x010fc400010e06d1 */
[----:B------:R4:W-:Y:S01]  /*7590*/  @P0 LDGSTS.E.BYPASS.LTC128B.128 [R2+0x11100], [R16.64], !P6 ;  /* 0x1110000010020fae */ /* 0x0009e2000f101d46 */
[----:B------:R-:W-:Y:S02]  /*75a0*/  ISETP.LT.OR P0, PT, R6, 0x1, P3 ;  /* 0x000000010600780c */ /* 0x000fe40001f01670 */
[----:B------:R-:W-:Y:S01]  /*75b0*/  ISETP.GE.AND P3, PT, R4, c[0x0][0x1d4], PT ;  /* 0x0000750004007a0c */ /* 0x000fe20003f66270 */
[----:B------:R-:W0:Y:S01]  /*75c0*/  LDGDEPBAR ;  /* 0x00000000000079af */ /* 0x000e220000000000 */
[----:B-1----:R-:W-:-:S09]  /*75d0*/  IMAD.WIDE R26, R145, 0x2, RZ ;  /* 0x00000002911a7825 */ /* 0x002fd200078e02ff */
        /* <DEDUP_REMOVED lines=25> */
[----:B------:R1:W-:Y:S04]  /*7770*/  LDGSTS.E.BYPASS.LTC128B.128 [R2+0x5100], [R8.64], !P0 ;  /* 0x0510000008027fae */ /* 0x0003e8000c101d46 */
[----:B------:R-:W0:Y:S06]  /*7780*/  LDGDEPBAR ;  /* 0x00000000000079af */ /* 0x000e2c0000000000 */
[----:B------:R-:W-:Y:S01]  /*7790*/  @P2 LOP3.LUT R135, R135, 0x1, RZ, 0xfc, !PT ;  /* 0x0000000187872812 */ /* 0x000fe200078efcff */
[----:B------:R-:W-:Y:S05]  /*77a0*/  @!P2 BRA `(.L_x_835) ;  /* 0x000004200000a947 */ /* 0x000fea0003800000 */
[----:B------:R-:W-:Y:S01]  /*77b0*/  ISETP.NE.AND P2, PT, R199, 0x1, PT ;  /* 0x00000001c700780c */ /* 0x000fe20003f45270 */
[----:B------:R-:W-:Y:S01]  /*77c0*/  IMAD.MOV.U32 R201, RZ, RZ, RZ ;  /* 0x000000ffffc97224 */ /* 0x000fe200078e00ff */
[----:B------:R-:W-:-:S04]  /*77d0*/  IADD3 R202, R205, R85, R194 ;  /* 0x00000055cdca7210 */ /* 0x000fc80007ffe0c2 */
[----:B------:R-:W-:-:S05]  /*77e0*/  IADD3 R202, R202, -0x80, RZ ;  /* 0xffffff80caca7810 */ /* 0x000fca0007ffe0ff */
[----:B------:R-:W-:Y:S02]  /*77f0*/  IMAD.MOV.U32 R7, RZ, RZ, R202 ;  /* 0x000000ffff077224 */ /* 0x000fe400078e00ca */
[----:B------:R-:W-:-:S05]  /*7800*/  @P2 IMAD.HI.U32 R0, R202, c[0x0][0x2bc], RZ ;  /* 0x0000af00ca002a27 */ /* 0x000fca00078e00ff */
[----:B------:R-:W-:-:S04]  /*7810*/  @P2 SHF.R.U32.HI R7, RZ, c[0x0][0x2c0], R0 ;  /* 0x0000b000ff072a19 */ /* 0x000fc80000011600 */
[----:B-1----:R-:W-:-:S04]  /*7820*/  @!P3 IADD3 R9, P0, R7, R206, RZ ;  /* 0x000000ce0709b210 */ /* 0x002fc80007f1e0ff */
[----:B------:R-:W-:Y:S02]  /*7830*/  @!P3 LEA.HI.X.SX32 R0, R7, R198, 0x1, P0 ;  /* 0x000000c60700b211 */ /* 0x000fe400000f0eff */
[----:B------:R-:W-:-:S04]  /*7840*/  @!P3 LEA R10, P0, R9, c[0x0][0x2a0], 0x2 ;  /* 0x0000a800090aba11 */ /* 0x000fc800078010ff */
[----:B------:R-:W-:-:S05]  /*7850*/  @!P3 LEA.HI.X R11, R9, c[0x0][0x2a4], R0, 0x2, P0 ;  /* 0x0000a900090bba11 */ /* 0x000fca00000f1400 */
[----:B------:R1:W2:Y:S01]  /*7860*/  @!P3 LDG.E R201, [R10.64] ;  /* 0x000000060ac9b981 */ /* 0x0002a2000c1e1900 */
[----:B------:R-:W-:Y:S01]  /*7870*/  IMAD.MOV R7, RZ, RZ, -R7 ;  /* 0x000000ffff077224 */ /* 0x000fe200078e0a07 */
[----:B------:R-:W-:Y:S02]  /*7880*/  SEL R6, RZ, 0x10, P4 ;  /* 0x00000010ff067807 */ /* 0x000fe40002000000 */
[----:B------:R-:W-:Y:S01]  /*7890*/  IADD3 R17, -R38, 0x10, RZ ;  /* 0x0000001026117810 */ /* 0x000fe20007ffe1ff */
[----:B------:R-:W-:Y:S01]  /*78a0*/  IMAD R202, R7, c[0x0][0x2b8], R202 ;  /* 0x0000ae0007ca7a24 */ /* 0x000fe200078e02ca */
[----:B------:R-:W-:Y:S02]  /*78b0*/  IADD3 R20, -R6, 0x10, RZ ;  /* 0x0000001006147810 */ /* 0x000fe40007ffe1ff */
[----:B------:R-:W-:Y:S01]  /*78c0*/  LOP3.LUT R17, R17, 0xf, RZ, 0xc0, !PT ;  /* 0x0000000f11117812 */ /* 0x000fe200078ec0ff */
[----:B------:R-:W-:Y:S01]  /*78d0*/  IMAD.WIDE.U32 R8, R202, c[0x0][0x1e0], RZ ;  /* 0x00007800ca087a25 */ /* 0x000fe200078e00ff */
[----:B------:R-:W-:-:S02]  /*78e0*/  SHF.R.S32.HI R0, RZ, 0x1f, R202 ;  /* 0x0000001fff007819 */ /* 0x000fc400000114ca */
[----:B------:R-:W-:Y:S02]  /*78f0*/  LOP3.LUT R20, R20, 0xf, RZ, 0xc0, !PT ;  /* 0x0000000f14147812 */ /* 0x000fe400078ec0ff */
[----:B------:R-:W-:Y:S01]  /*7900*/  SHF.L.U64.HI R4, R144, 0x1, R147 ;  /* 0x0000000190047819 */ /* 0x000fe20000010293 */
[----:B------:R-:W-:-:S04]  /*7910*/  IMAD R7, R0, c[0x0][0x1e0], RZ ;  /* 0x0000780000077a24 */ /* 0x000fc800078e02ff */
[----:B------:R-:W-:-:S04]  /*7920*/  IMAD R0, R202, c[0x0][0x1e4], R7 ;  /* 0x00007900ca007a24 */ /* 0x000fc800078e0207 */
[----:B------:R-:W-:Y:S02]  /*7930*/  IMAD.IADD R9, R9, 0x1, R0 ;  /* 0x0000000109097824 */ /* 0x000fe400078e0200 */
[C---:B-1----:R-:W-:Y:S01]  /*7940*/  IMAD.SHL.U32 R10, R146.reuse, 0x2, RZ ;  /* 0x00000002920a7824 */ /* 0x042fe200078e00ff */
[----:B------:R-:W-:Y:S02]  /*7950*/  SHF.L.U64.HI R11, R146, 0x1, R149 ;  /* 0x00000001920b7819 */ /* 0x000fe40000010295 */
[----:B--2---:R-:W-:Y:S01]  /*7960*/  SHF.R.S32.HI R0, RZ, 0x1f, R201 ;  /* 0x0000001fff007819 */ /* 0x004fe200000114c9 */
[----:B------:R-:W-:-:S04]  /*7970*/  IMAD.WIDE.U32 R8, R201, c[0x0][0x1f0], R8 ;  /* 0x00007c00c9087a25 */ /* 0x000fc800078e0008 */
[----:B------:R-:W-:Y:S01]  /*7980*/  IMAD R0, R0, c[0x0][0x1f0], RZ ;  /* 0x00007c0000007a24 */ /* 0x000fe200078e02ff */
[----:B------:R-:W-:Y:S02]  /*7990*/  IADD3 R7, P0, R150, R8, RZ ;  /* 0x0000000896077210 */ /* 0x000fe40007f1e0ff */
[----:B------:R-:W-:Y:S01]  /*79a0*/  SHF.L.U64.HI R8, R145, 0x1, R148 ;  /* 0x0000000191087819 */ /* 0x000fe20000010294 */
[----:B------:R-:W-:Y:S02]  /*79b0*/  IMAD R12, R201, c[0x0][0x1f4], R0 ;  /* 0x00007d00c90c7a24 */ /* 0x000fe400078e0200 */
[----:B------:R-:W-:-:S03]  /*79c0*/  IMAD.SHL.U32 R0, R144, 0x2, RZ ;  /* 0x0000000290007824 */ /* 0x000fc600078e00ff */
[----:B------:R-:W-:Y:S02]  /*79d0*/  IADD3.X R12, R197, R9, R12, P0, !PT ;  /* 0x00000009c50c7210 */ /* 0x000fe400007fe40c */
[C---:B------:R-:W-:Y:S02]  /*79e0*/  LEA R15, P0, R7.reuse, c[0x0][0x1c8], 0x1 ;  /* 0x00007200070f7a11 */ /* 0x040fe400078008ff */
[----:B------:R-:W-:Y:S02]  /*79f0*/  SEL R9, RZ, 0x10, P5 ;  /* 0x00000010ff097807 */ /* 0x000fe40002800000 */
[----:B------:R-:W-:Y:S01]  /*7a00*/  LEA.HI.X R12, R7, c[0x0][0x1cc], R12, 0x1, P0 ;  /* 0x00007300070c7a11 */ /* 0x000fe200000f0c0c */
[----:B------:R-:W1:Y:S01]  /*7a10*/  SHFL.IDX PT, R16, R15, 0x1, 0x181f ;  /* 0x00381f000f107f89 */ /* 0x000e6200000e0000 */
[----:B------:R-:W-:Y:S01]  /*7a20*/  IADD3 R23, -R9, 0x10, RZ ;  /* 0x0000001009177810 */ /* 0x000fe20007ffe1ff */
[----:B------:R-:W-:Y:S02]  /*7a30*/  IMAD.SHL.U32 R7, R145, 0x2, RZ ;  /* 0x0000000291077824 */ /* 0x000fe400078e00ff */
[----:B------:R-:W2:Y:S01]  /*7a40*/  SHFL.IDX PT, R19, R12, 0x1, 0x181f ;  /* 0x00381f000c137f89 */ /* 0x000ea200000e0000 */
[----:B------:R-:W-:-:S03]  /*7a50*/  LOP3.LUT R23, R23, 0xf, RZ, 0xc0, !PT ;  /* 0x0000000f17177812 */ /* 0x000fc600078ec0ff */
[----:B------:R-:W3:Y:S01]  /*7a60*/  SHFL.IDX PT, R15, R15, RZ, 0x181f ;  /* 0x00181fff0f0f7589 */ /* 0x000ee200000e0000 */
[----:B-1----:R-:W-:-:S04]  /*7a70*/  IADD3 R22, P2, P0, R23, R16, R10 ;  /* 0x0000001017167210 */ /* 0x002fc8000785e00a */
[----:B--2---:R-:W-:Y:S02]  /*7a80*/  IADD3.X R23, RZ, R19, R11, P2, P0 ;  /* 0x00000013ff177210 */ /* 0x004fe400017e040b */
[----:B------:R-:W-:-:S04]  /*7a90*/  IADD3 R20, P2, P0, R20, R16, R7 ;  /* 0x0000001014147210 */ /* 0x000fc8000785e007 */
[-C--:B------:R-:W-:Y:S02]  /*7aa0*/  IADD3.X R21, RZ, R19.reuse, R8, P2, P0 ;  /* 0x00000013ff157210 */ /* 0x080fe400017e0408 */
[----:B------:R-:W-:Y:S02]  /*7ab0*/  IADD3 R18, P2, P0, R17, R16, R0 ;  /* 0x0000001011127210 */ /* 0x000fe4000785e000 */
[----:B------:R-:W1:Y:S02]  /*7ac0*/  SHFL.IDX PT, R17, R12, RZ, 0x181f ;  /* 0x00181fff0c117589 */ /* 0x000e6400000e0000 */
[----:B------:R-:W-:Y:S02]  /*7ad0*/  IADD3.X R19, RZ, R19, R4, P2, P0 ;  /* 0x00000013ff137210 */ /* 0x000fe400017e0404 */
[----:B---3--:R-:W-:-:S05]  /*7ae0*/  IADD3 R10, P0, R15, R10, RZ ;  /* 0x0000000a0f0a7210 */ /* 0x008fca0007f1e0ff */
[----:B-1----:R-:W-:Y:S01]  /*7af0*/  IMAD.X R11, R17, 0x1, R11, P0 ;  /* 0x00000001110b7824 */ /* 0x002fe200000e060b */
        /* <DEDUP_REMOVED lines=13> */
.L_x_835:
[----:B------:R-:W-:Y:S01]  /*7bd0*/  IMAD.MOV.U32 R0, RZ, RZ, 0x10 ;  /* 0x00000010ff007424 */ /* 0x000fe200078e00ff */
[----:B------:R-:W-:Y:S01]  /*7be0*/  LOP3.LUT P0, RZ, R37, 0x2, RZ, 0xc0, !PT ;  /* 0x0000000225ff7812 */ /* 0x000fe2000780c0ff */
[----:B------:R-:W0:Y:S01]  /*7bf0*/  LDGDEPBAR ;  /* 0x00000000000079af */ /* 0x000e220000000000 */
[----:B------:R-:W-:Y:S02]  /*7c00*/  SHF.R.S32.HI R12, RZ, 0x5, R80 ;  /* 0x00000005ff0c7819 */ /* 0x000fe40000011450 */
[----:B------:R-:W-:Y:S02]  /*7c10*/  SEL R0, R0, 0xfffffff0, !P0 ;  /* 0xfffffff000007807 */ /* 0x000fe40004000000 */
[----:B------:R-:W-:-:S13]  /*7c20*/  ISETP.LT.AND P0, PT, RZ, c[0x0][0x27c], PT ;  /* 0x00009f00ff007a0c */ /* 0x000fda0003f01270 */
[----:B------:R-:W-:Y:S05]  /*7c30*/  @P0 BRA `(.L_x_836) ;  /* 0x0000002000000947 */ /* 0x000fea0003800000 */
[----:B------:R-:W-:-:S04]  /*7c40*/  DEPBAR.LE SB0, 0x3 ;  /* 0x000080c00000791a */ /* 0x000fc80000000000 */
[----:B------:R-:W-:Y:S05]  /*7c50*/  BRA `(.L_x_837) ;  /* 0x00005c9000007947 */ /* 0x000fea0003800000 */
.L_x_836:
[----:B------:R-:W-:Y:S01]  /*7c60*/  SHF.R.S32.HI R4, RZ, 0x1f, R83 ;  /* 0x0000001fff047819 */ /* 0x000fe20000011453 */
[----:B-1----:R-:W-:Y:S01]  /*7c70*/  IMAD.WIDE.U32 R8, R83, c[0x0][0x280], RZ ;  /* 0x0000a00053087a25 */ /* 0x002fe200078e00ff */
[----:B------:R-:W-:Y:S01]  /*7c80*/  ULDC.U8 UR4, c[0x0][0x298] ;  /* 0x0000a60000047ab9 */ /* 0x000fe20000000000 */
[-C--:B------:R-:W-:Y:S01]  /*7c90*/  LEA.HI R15, R5, R82.reuse, RZ, 0x2 ;  /* 0x00000052050f7211 */ /* 0x080fe200078f10ff */
[----:B------:R-:W-:Y:S01]  /*7ca0*/  BSSY B2, `(.L_x_837) ;  /* 0x00005c4000027945 */ /* 0x000fe20003800000 */
[----:B------:R-:W-:Y:S01]  /*7cb0*/  IMAD R6, R4, c[0x0][0x280], RZ ;  /* 0x0000a00004067a24 */ /* 0x000fe200078e02ff */
[----:B------:R-:W-:Y:S01]  /*7cc0*/  LEA R18, P0, R8, c[0x0][0x270], 0x1 ;  /* 0x00009c0008127a11 */ /* 0x000fe200078008ff */
[----:B------:R-:W-:Y:S01]  /*7cd0*/  IMAD R4, R4, c[0x0][0x290], RZ ;  /* 0x0000a40004047a24 */ /* 0x000fe200078e02ff */
[----:B------:R-:W-:Y:S01]  /*7ce0*/  LOP3.LUT R5, R15, 0xfffffffc, RZ, 0xc0, !PT ;  /* 0xfffffffc0f057812 */ /* 0x000fe200078ec0ff */
[C---:B------:R-:W-:Y:S01]  /*7cf0*/  IMAD R6, R83.reuse, c[0x0][0x284], R6 ;  /* 0x0000a10053067a24 */ /* 0x040fe200078e0206 */
[----:B------:R-:W-:Y:S01]  /*7d00*/  SHF.R.S32.HI R15, RZ, 0x2, R15 ;  /* 0x00000002ff0f7819 */ /* 0x000fe2000001140f */
[----:B------:R-:W-:Y:S01]  /*7d10*/  IMAD R4, R83, c[0x0][0x294], R4 ;  /* 0x0000a50053047a24 */ /* 0x000fe200078e0204 */
[----:B------:R-:W-:Y:S01]  /*7d20*/  IADD3 R46, -R5, R82, RZ ;  /* 0x00000052052e7210 */ /* 0x000fe20007ffe1ff */
[----:B------:R-:W-:-:S02]  /*7d30*/  IMAD.IADD R6, R6, 0x1, R9 ;  /* 0x0000000106067824 */ /* 0x000fc400078e0209 */
[----:B------:R-:W-:Y:S01]  /*7d40*/  IMAD R26, R84, 0x80, R15 ;  /* 0x00000080541a7824 */ /* 0x000fe200078e020f */
[----:B------:R-:W-:Y:S02]  /*7d50*/  SHF.L.U32 R24, R46, 0x3, RZ ;  /* 0x000000032e187819 */ /* 0x000fe400000006ff */
[----:B------:R-:W-:Y:S01]  /*7d60*/  LEA.HI.X R19, R8, c[0x0][0x274], R6, 0x1, P0 ;  /* 0x00009d0008137a11 */ /* 0x000fe200000f0c06 */
[----:B------:R-:W-:-:S04]  /*7d70*/  IMAD.WIDE.U32 R6, R83, c[0x0][0x290], RZ ;  /* 0x0000a40053067a25 */ /* 0x000fc800078e00ff */
[----:B------:R-:W-:Y:S01]  /*7d80*/  IMAD.IADD R4, R4, 0x1, R7 ;  /* 0x0000000104047824 */ /* 0x000fe200078e0207 */
[----:B------:R-:W-:-:S04]  /*7d90*/  LEA R34, P0, R6, c[0x0][0x288], 0x1 ;  /* 0x0000a20006227a11 */ /* 0x000fc800078008ff */
[----:B------:R-:W-:Y:S02]  /*7da0*/  LEA.HI.X R35, R6, c[0x0][0x28c], R4, 0x1, P0 ;  /* 0x0000a30006237a11 */ /* 0x000fe400000f0c04 */
[----:B------:R-:W-:-:S13]  /*7db0*/  ISETP.NE.AND P0, PT, RZ, UR4, PT ;  /* 0x00000004ff007c0c */ /* 0x000fda000bf05270 */
[----:B------:R-:W-:Y:S05]  /*7dc0*/  @!P0 BRA `(.L_x_838) ;  /* 0x00002b4000008947 */ /* 0x000fea0003800000 */
[----:B------:R-:W-:Y:S01]  /*7dd0*/  SHF.R.S32.HI R17, RZ, 0x1f, R82 ;  /* 0x0000001fff117819 */ /* 0x000fe20000011452 */
[----:B------:R-:W-:Y:S01]  /*7de0*/  BSSY B0, `(.L_x_839) ;  /* 0x0000051000007945 */ /* 0x000fe20003800000 */
[----:B------:R-:W-:Y:S01]  /*7df0*/  ISETP.GE.AND P0, PT, R26, R65, PT ;  /* 0x000000411a00720c */ /* 0x000fe20003f06270 */
[----:B------:R-:W-:Y:S01]  /*7e00*/  CS2R R10, SRZ ;  /* 0x00000000000a7805 */ /* 0x000fe2000001ff00 */
[----:B------:R-:W-:Y:S01]  /*7e10*/  LEA.HI R17, R17, R82, RZ, 0x2 ;  /* 0x0000005211117211 */ /* 0x000fe200078f10ff */
[----:B------:R-:W-:Y:S01]  /*7e20*/  CS2R R20, SRZ ;  /* 0x0000000000147805 */ /* 0x000fe2000001ff00 */
[----:B------:R-:W-:Y:S01]  /*7e30*/  CS2R R22, SRZ ;  /* 0x0000000000167805 */ /* 0x000fe2000001ff00 */
[----:B------:R-:W-:Y:S01]  /*7e40*/  CS2R R28, SRZ ;  /* 0x00000000001c7805 */ /* 0x000fe2000001ff00 */
[----:B------:R-:W-:Y:S01]  /*7e50*/  LOP3.LUT R17, R17, 0xfffffffc, RZ, 0xc0, !PT ;  /* 0xfffffffc11117812 */ /* 0x000fe200078ec0ff */
[----:B------:R-:W-:Y:S01]  /*7e60*/  CS2R R30, SRZ ;  /* 0x00000000001e7805 */ /* 0x000fe2000001ff00 */
[----:B------:R-:W-:Y:S01]  /*7e70*/  CS2R R32, SRZ ;  /* 0x0000000000207805 */ /* 0x000fe2000001ff00 */
[----:B------:R-:W-:Y:S01]  /*7e80*/  CS2R R66, SRZ ;  /* 0x0000000000427805 */ /* 0x000fe2000001ff00 */
[----:B------:R-:W-:Y:S01]  /*7e90*/  CS2R R68, SRZ ;  /* 0x0000000000447805 */ /* 0x000fe2000001ff00 */
[----:B------:R-:W-:Y:S01]  /*7ea0*/  IMAD.IADD R17, R82, 0x1, -R17 ;  /* 0x0000000152117824 */ /* 0x000fe200078e0a11 */
[----:B------:R-:W-:Y:S01]  /*7eb0*/  CS2R R4, SRZ ;  /* 0x0000000000047805 */ /* 0x000fe2000001ff00 */
[----:B------:R-:W-:Y:S01]  /*7ec0*/  CS2R R6, SRZ ;  /* 0x0000000000067805 */ /* 0x000fe2000001ff00 */
[----:B------:R-:W-:Y:S01]  /*7ed0*/  CS2R R44, SRZ ;  /* 0x00000000002c7805 */ /* 0x000fe2000001ff00 */
[----:B------:R-:W-:Y:S01]  /*7ee0*/  CS2R R46, SRZ ;  /* 0x00000000002e7805 */ /* 0x000fe2000001ff00 */
[----:B------:R-:W-:Y:S01]  /*7ef0*/  IMAD.SHL.U32 R17, R17, 0x4, RZ ;  /* 0x0000000411117824 */ /* 0x000fe200078e00ff */
[----:B------:R-:W-:Y:S05]  /*7f00*/  @P0 BRA `(.L_x_840) ;  /* 0x000003e000000947 */ /* 0x000fea0003800000 */
[C---:B------:R-:W-:Y:S01]  /*7f10*/  ISETP.GE.AND P0, PT, R17.reuse, c[0x0][0x27c], PT ;  /* 0x00009f0011007a0c */ /* 0x040fe20003f06270 */
[----:B------:R-:W-:Y:S01]  /*7f20*/  CS2R R32, SRZ ;  /* 0x0000000000207805 */ /* 0x000fe2000001ff00 */
[----:B------:R-:W-:Y:S01]  /*7f30*/  CS2R R46, SRZ ;  /* 0x00000000002e7805 */ /* 0x000fe2000001ff00 */
[----:B------:R-:W-:-:S10]  /*7f40*/  IADD3 R4, R17, 0x10, RZ ;  /* 0x0000001011047810 */ /* 0x000fd40007ffe0ff */
[----:B------:R-:W-:-:S04]  /*7f50*/  @!P0 IMAD.WIDE R20, R17, 0x2, R18 ;  /* 0x0000000211148825 */ /* 0x000fc800078e0212 */
[----:B------:R-:W-:Y:S01]  /*7f60*/  @!P0 IMAD.WIDE R6, R17, 0x2, R34 ;  /* 0x0000000211068825 */ /* 0x000fe200078e0222 */
[----:B------:R1:W5:Y:S04]  /*7f70*/  @!P0 LD.E.64 R32, [R20.64] ;  /* 0x0000000614208980 */ /* 0x000368000c101b00 */
[----:B------:R2:W5:Y:S01]  /*7f80*/  @!P0 LD.E.64 R46, [R6.64] ;  /* 0x00000006062e8980 */ /* 0x000562000c101b00 */
[----:B------:R-:W-:Y:S01]  /*7f90*/  ISETP.GE.AND P0, PT, R4, c[0x0][0x27c], PT ;  /* 0x00009f0004007a0c */ /* 0x000fe20003f06270 */
[----:B------:R-:W-:Y:S01]  /*7fa0*/  CS2R R30, SRZ ;  /* 0x00000000001e7805 */ /* 0x000fe2000001ff00 */
[----:B------:R-:W-:-:S11]  /*7fb0*/  CS2R R44, SRZ ;  /* 0x00000000002c7805 */ /* 0x000fd6000001ff00 */
[----:B------:R-:W-:-:S04]  /*7fc0*/  @!P0 SHF.R.S32.HI R5, RZ, 0x1f, R4 ;  /* 0x0000001fff058819 */ /* 0x000fc80000011404 */
[----:B------:R-:W-:-:S04]  /*7fd0*/  @!P0 LEA.HI R5, R5, R4, RZ, 0x2 ;  /* 0x0000000405058211 */ /* 0x000fc800078f10ff */
[----:B------:R-:W-:Y:S02]  /*7fe0*/  @!P0 LOP3.LUT R5, R5, 0xfffffffc, RZ, 0xc0, !PT ;  /* 0xfffffffc05058812 */ /* 0x000fe400078ec0ff */
[----:B------:R-:W-:-:S03]  /*7ff0*/  IADD3 R4, R17, 0x20, RZ ;  /* 0x0000002011047810 */ /* 0x000fc60007ffe0ff */
[----:B------:R-:W-:-:S04]  /*8000*/  @!P0 IMAD.WIDE R8, R5, 0x2, R18 ;  /* 0x0000000205088825 */ /* 0x000fc800078e0212 */
[----:B------:R-:W-:Y:S01]  /*8010*/  @!P0 IMAD.WIDE R10, R5, 0x2, R34 ;  /* 0x00000002050a8825 */ /* 0x000fe200078e0222 */
[----:B------:R3:W5:Y:S04]  /*8020*/  @!P0 LD.E.64 R30, [R8.64] ;  /* 0x00000006081e8980 */ /* 0x000768000c101b00 */
[----:B------:R4:W5:Y:S01]  /*8030*/  @!P0 LD.E.64 R44, [R10.64] ;  /* 0x000000060a2c8980 */ /* 0x000962000c101b00 */
[----:B------:R-:W-:Y:S01]  /*8040*/  ISETP.GE.AND P0, PT, R4, c[0x0][0x27c], PT ;  /* 0x00009f0004007a0c */ /* 0x000fe20003f06270 */
[----:B------:R-:W-:Y:S01]  /*8050*/  CS2R R28, SRZ ;  /* 0x00000000001c7805 */ /* 0x000fe2000001ff00 */
[----:B--2---:R-:W-:-:S11]  /*8060*/  CS2R R6, SRZ ;  /* 0x0000000000067805 */ /* 0x004fd6000001ff00 */
[----:B------:R-:W-:-:S04]  /*8070*/  @!P0 SHF.R.S32.HI R5, RZ, 0x1f, R4 ;  /* 0x0000001fff058819 */ /* 0x000fc80000011404 */
[----:B------:R-:W-:-:S04]  /*8080*/  @!P0 LEA.HI R5, R5, R4, RZ, 0x2 ;  /* 0x0000000405058211 */ /* 0x000fc800078f10ff */
[----:B------:R-:W-:Y:S02]  /*8090*/  @!P0 LOP3.LUT R5, R5, 0xfffffffc, RZ, 0xc0, !PT ;  /* 0xfffffffc05058812 */ /* 0x000fe400078ec0ff */
[----:B------:R-:W-:-:S03]  /*80a0*/  IADD3 R4, R17, 0x30, RZ ;  /* 0x0000003011047810 */ /* 0x000fc60007ffe0ff */
[----:B-1----:R-:W-:-:S04]  /*80b0*/  @!P0 IMAD.WIDE R20, R5, 0x2, R18 ;  /* 0x0000000205148825 */ /* 0x002fc800078e0212 */
[----:B------:R-:W-:Y:S01]  /*80c0*/  @!P0 IMAD.WIDE R26, R5, 0x2, R34 ;  /* 0x00000002051a8825 */ /* 0x000fe200078e0222 */
[----:B------:R1:W5:Y:S04]  /*80d0*/  @!P0 LD.E.64 R28, [R20.64] ;  /* 0x00000006141c8980 */ /* 0x000368000c101b00 */
[----:B------:R2:W5:Y:S01]  /*80e0*/  @!P0 LD.E.64 R6, [R26.64] ;  /* 0x000000061a068980 */ /* 0x000562000c101b00 */
[----:B------:R-:W-:Y:S01]  /*80f0*/  ISETP.GE.AND P0, PT, R4, c[0x0][0x27c], PT ;  /* 0x00009f0004007a0c */ /* 0x000fe20003f06270 */
[----:B------:R-:W-:-:S12]  /*8100*/  CS2R R22, SRZ ;  /* 0x0000000000167805 */ /* 0x000fd8000001ff00 */
[----:B------:R-:W-:-:S04]  /*8110*/  @!P0 SHF.R.S32.HI R5, RZ, 0x1f, R4 ;  /* 0x0000001fff058819 */ /* 0x000fc80000011404 */
[----:B------:R-:W-:-:S04]  /*8120*/  @!P0 LEA.HI R5, R5, R4, RZ, 0x2 ;  /* 0x0000000405058211 */ /* 0x000fc800078f10ff */
[----:B---3--:R-:W-:Y:S02]  /*8130*/  @!P0 LOP3.LUT R9, R5, 0xfffffffc, RZ, 0xc0, !PT ;  /* 0xfffffffc05098812 */ /* 0x008fe400078ec0ff */
[----:B------:R-:W-:Y:S01]  /*8140*/  CS2R R4, SRZ ;  /* 0x0000000000047805 */ /* 0x000fe2000001ff00 */
[----:B------:R-:W-:Y:S02]  /*8150*/  IADD3 R8, R17, 0x40, RZ ;  /* 0x0000004011087810 */ /* 0x000fe40007ffe0ff */
[----:B----4-:R-:W-:-:S04]  /*8160*/  @!P0 IMAD.WIDE R10, R9, 0x2, R18 ;  /* 0x00000002090a8825 */ /* 0x010fc800078e0212 */
[----:B------:R-:W-:Y:S01]  /*8170*/  @!P0 IMAD.WIDE R48, R9, 0x2, R34 ;  /* 0x0000000209308825 */ /* 0x000fe200078e0222 */
[----:B------:R3:W5:Y:S04]  /*8180*/  @!P0 LD.E.64 R22, [R10.64] ;  /* 0x000000060a168980 */ /* 0x000768000c101b00 */
[----:B------:R4:W5:Y:S01]  /*8190*/  @!P0 LD.E.64 R4, [R48.64] ;  /* 0x0000000630048980 */ /* 0x000962000c101b00 */
[----:B------:R-:W-:Y:S01]  /*81a0*/  ISETP.GE.AND P0, PT, R8, c[0x0][0x27c], PT ;  /* 0x00009f0008007a0c */ /* 0x000fe20003f06270 */
[----:B-1----:R-:W-:Y:S01]  /*81b0*/  CS2R R20, SRZ ;  /* 0x0000000000147805 */ /* 0x002fe2000001ff00 */
[----:B------:R-:W-:-:S11]  /*81c0*/  CS2R R68, SRZ ;  /* 0x0000000000447805 */ /* 0x000fd6000001ff00 */
[----:B------:R-:W-:-:S04]  /*81d0*/  @!P0 SHF.R.S32.HI R9, RZ, 0x1f, R8 ;  /* 0x0000001fff098819 */ /* 0x000fc80000011408 */
[----:B------:R-:W-:-:S04]  /*81e0*/  @!P0 LEA.HI R8, R9, R8, RZ, 0x2 ;  /* 0x0000000809088211 */ /* 0x000fc800078f10ff */
[----:B------:R-:W-:-:S05]  /*81f0*/  @!P0 LOP3.LUT R8, R8, 0xfffffffc, RZ, 0xc0, !PT ;  /* 0xfffffffc08088812 */ /* 0x000fca00078ec0ff */
[----:B--2---:R-:W-:-:S04]  /*8200*/  @!P0 IMAD.WIDE R26, R8, 0x2, R18 ;  /* 0x00000002081a8825 */ /* 0x004fc800078e0212 */
[----:B------:R-:W-:Y:S01]  /*8210*/  @!P0 IMAD.WIDE R42, R8, 0x2, R34 ;  /* 0x00000002082a8825 */ /* 0x000fe200078e0222 */
[----:B------:R-:W-:Y:S01]  /*8220*/  IADD3 R8, R17, 0x50, RZ ;  /* 0x0000005011087810 */ /* 0x000fe20007ffe0ff */
[----:B------:R4:W5:Y:S04]  /*8230*/  @!P0 LD.E.64 R20, [R26.64] ;  /* 0x000000061a148980 */ /* 0x000968000c101b00 */
[----:B------:R4:W5:Y:S01]  /*8240*/  @!P0 LD.E.64 R68, [R42.64] ;  /* 0x000000062a448980 */ /* 0x000962000c101b00 */
[----:B------:R-:W-:Y:S01]  /*8250*/  ISETP.GE.AND P0, PT, R8, c[0x0][0x27c], PT ;  /* 0x00009f0008007a0c */ /* 0x000fe20003f06270 */
[----:B---3--:R-:W-:Y:S01]  /*8260*/  CS2R R10, SRZ ;  /* 0x00000000000a7805 */ /* 0x008fe2000001ff00 */
[----:B------:R-:W-:-:S11]  /*8270*/  CS2R R66, SRZ ;  /* 0x0000000000427805 */ /* 0x000fd6000001ff00 */
[----:B------:R-:W-:-:S04]  /*8280*/  @!P0 SHF.R.S32.HI R9, RZ, 0x1f, R8 ;  /* 0x0000001fff098819 */ /* 0x000fc80000011408 */
[----:B------:R-:W-:-:S04]  /*8290*/  @!P0 LEA.HI R8, R9, R8, RZ, 0x2 ;  /* 0x0000000809088211 */ /* 0x000fc800078f10ff */
[----:B------:R-:W-:-:S05]  /*82a0*/  @!P0 LOP3.LUT R8, R8, 0xfffffffc, RZ, 0xc0, !PT ;  /* 0xfffffffc08088812 */ /* 0x000fca00078ec0ff */
[----:B------:R-:W-:-:S04]  /*82b0*/  @!P0 IMAD.WIDE R18, R8, 0x2, R18 ;  /* 0x0000000208128825 */ /* 0x000fc800078e0212 */
[----:B------:R-:W-:Y:S01]  /*82c0*/  @!P0 IMAD.WIDE R8, R8, 0x2, R34 ;  /* 0x0000000208088825 */ /* 0x000fe200078e0222 */
[----:B------:R4:W5:Y:S04]  /*82d0*/  @!P0 LD.E.64 R10, [R18.64] ;  /* 0x00000006120a8980 */ /* 0x000968000c101b00 */
[----:B------:R4:W5:Y:S02]  /*82e0*/  @!P0 LD.E.64 R66, [R8.64] ;  /* 0x0000000608428980 */ /* 0x000964000c101b00 */
.L_x_840:
[----:B------:R-:W-:Y:S05]  /*82f0*/  BSYNC B0 ;  /* 0x0000000000007941 */ /* 0x000fea0003800000 */
.L_x_839:
[----:B----4-:R-:W-:Y:S01]  /*8300*/  SHF.R.S32.HI R8, RZ, 0x1f, R15 ;  /* 0x0000001fff087819 */ /* 0x010fe2000001140f */
[--C-:B-----5:R-:W-:Y:S01]  /*8310*/  IMAD.MOV.U32 R51, RZ, RZ, R47.reuse ;  /* 0x000000ffff337224 */ /* 0x120fe200078e002f */
[--C-:B------:R-:W-:Y:S01]  /*8320*/  SHF.R.U64 R49, R46, 0x10, R47.reuse ;  /* 0x000000102e317819 */ /* 0x100fe2000000122f */
[----:B------:R-:W-:Y:S01]  /*8330*/  IMAD.MOV.U32 R52, RZ, RZ, R44 ;  /* 0x000000ffff347224 */ /* 0x000fe200078e002c */
[----:B------:R-:W-:Y:S01]  /*8340*/  LEA.HI R8, R8, R15, RZ, 0x3 ;  /* 0x0000000f08087211 */ /* 0x000fe200078f18ff */
[----:B------:R-:W-:Y:S01]  /*8350*/  IMAD.MOV.U32 R64, RZ, RZ, R32 ;  /* 0x000000ffff407224 */ /* 0x000fe200078e0020 */
[----:B------:R-:W-:Y:S01]  /*8360*/  SHF.R.U32.HI R35, RZ, 0x10, R47 ;  /* 0x00000010ff237819 */ /* 0x000fe2000001162f */
[----:B------:R-:W-:Y:S01]  /*8370*/  IMAD.MOV.U32 R34, RZ, RZ, R30 ;  /* 0x000000ffff227224 */ /* 0x000fe200078e001e */
[----:B------:R-:W-:Y:S01]  /*8380*/  LOP3.LUT R8, R8, 0xfffffff8, RZ, 0xc0, !PT ;  /* 0xfffffff808087812 */ /* 0x000fe200078ec0ff */
[----:B------:R-:W-:Y:S01]  /*8390*/  IMAD.MOV.U32 R43, RZ, RZ, R33 ;  /* 0x000000ffff2b7224 */ /* 0x000fe200078e0021 */
[----:B------:R-:W-:Y:S01]  /*83a0*/  SHF.R.U64 R47, R44, 0x10, R45 ;  /* 0x000000102c2f7819 */ /* 0x000fe2000000122d */
[----:B------:R-:W-:Y:S01]  /*83b0*/  IMAD R44, R84, -0x80, R65 ;  /* 0xffffff80542c7824 */ /* 0x000fe200078e0241 */
[----:B------:R-:W-:Y:S01]  /*83c0*/  SHF.R.U64 R62, R32, 0x10, R33 ;  /* 0x00000010203e7819 */ /* 0x000fe20000001221 */
[----:B------:R-:W-:Y:S01]  /*83d0*/  IMAD.IADD R9, R15, 0x1, -R8 ;  /* 0x000000010f097824 */ /* 0x000fe200078e0a08 */
[--C-:B------:R-:W-:Y:S01]  /*83e0*/  SHF.R.U64 R60, R30, 0x10, R31.reuse ;  /* 0x000000101e3c7819 */ /* 0x100fe2000000121f */
[----:B------:R-:W-:Y:S01]  /*83f0*/  IMAD.MOV.U32 R63, RZ, RZ, R31 ;  /* 0x000000ffff3f7224 */ /* 0x000fe200078e001f */
[----:B------:R-:W-:Y:S01]  /*8400*/  IMNMX R44, R44, 0x80, PT ;  /* 0x000000802c2c7817 */ /* 0x000fe20003800200 */
[C---:B------:R-:W-:Y:S01]  /*8410*/  IMAD.SHL.U32 R19, R9.reuse, 0x40, RZ ;  /* 0x0000004009137824 */ /* 0x040fe200078e00ff */
[----:B------:R-:W-:Y:S01]  /*8420*/  LOP3.LUT P0, RZ, R9, 0x4, RZ, 0xc0, !PT ;  /* 0x0000000409ff7812 */ /* 0x000fe2000780c0ff */
[----:B------:R-:W-:Y:S01]  /*8430*/  IMAD.MOV.U32 R30, RZ, RZ, R28 ;  /* 0x000000ffff1e7224 */ /* 0x000fe200078e001c */
[----:B------:R-:W-:Y:S01]  /*8440*/  SHF.R.U32.HI R39, RZ, 0x10, R33 ;  /* 0x00000010ff277819 */ /* 0x000fe20000011621 */
[----:B------:R-:W-:Y:S01]  /*8450*/  IMAD.MOV.U32 R26, RZ, RZ, R22 ;  /* 0x000000ffff1a7224 */ /* 0x000fe200078e0016 */
[----:B------:R-:W-:Y:S01]  /*8460*/  LOP3.LUT R19, R19, 0x1c0, RZ, 0xc0, !PT ;  /* 0x000001c013137812 */ /* 0x000fe200078ec0ff */
[----:B------:R-:W-:Y:S01]  /*8470*/  IMAD.MOV.U32 R61, RZ, RZ, R29 ;  /* 0x000000ffff3d7224 */ /* 0x000fe200078e001d */
[----:B------:R-:W-:Y:S01]  /*8480*/  SHF.R.U32.HI R32, RZ, 0x10, R31 ;  /* 0x00000010ff207819 */ /* 0x000fe2000001161f */
[----:B------:R-:W-:Y:S01]  /*8490*/  IMAD.MOV.U32 R16, RZ, RZ, R10 ;  /* 0x000000ffff107224 */ /* 0x000fe200078e000a */
[----:B------:R-:W-:Y:S01]  /*84a0*/  LOP3.LUT R24, R19, 0x18, R24, 0xf8, !PT ;  /* 0x0000001813187812 */ /* 0x000fe200078ef818 */
[----:B------:R-:W-:Y:S01]  /*84b0*/  IMAD.MOV.U32 R33, RZ, RZ, R45 ;  /* 0x000000ffff217224 */ /* 0x000fe200078e002d */
[----:B------:R-:W-:Y:S01]  /*84c0*/  SHF.R.U32.HI R19, RZ, 0x3, R19 ;  /* 0x00000003ff137819 */ /* 0x000fe20000011613 */
[----:B------:R-:W-:Y:S01]  /*84d0*/  IMAD.MOV.U32 R59, RZ, RZ, R23 ;  /* 0x000000ffff3b7224 */ /* 0x000fe200078e0017 */
[----:B------:R-:W-:Y:S01]  /*84e0*/  SHF.R.U64 R58, R28, 0x10, R29 ;  /* 0x000000101c3a7819 */ /* 0x000fe2000000121d */
[----:B------:R-:W-:Y:S01]  /*84f0*/  IMAD.MOV.U32 R57, RZ, RZ, R21 ;  /* 0x000000ffff397224 */ /* 0x000fe200078e0015 */
[----:B------:R-:W-:Y:S01]  /*8500*/  LOP3.LUT R19, R24, R19, RZ, 0x3c, !PT ;  /* 0x0000001318137212 */ /* 0x000fe200078e3cff */
[----:B------:R-:W-:Y:S01]  /*8510*/  IMAD.MOV.U32 R55, RZ, RZ, R11 ;  /* 0x000000ffff377224 */ /* 0x000fe200078e000b */
[----:B------:R-:W-:Y:S01]  /*8520*/  SHF.R.U64 R56, R22, 0x10, R23 ;  /* 0x0000001016387819 */ /* 0x000fe20000001217 */
[----:B------:R-:W-:Y:S01]  /*8530*/  IMAD.MOV.U32 R22, RZ, RZ, R20 ;  /* 0x000000ffff167224 */ /* 0x000fe200078e0014 */
[----:B------:R-:W-:Y:S01]  /*8540*/  SHF.R.U32.HI R28, RZ, 0x10, R29 ;  /* 0x00000010ff1c7819 */ /* 0x000fe2000001161d */
[----:B------:R-:W-:Y:S01]  /*8550*/  IMAD R18, R12, 0x200, R19 ;  /* 0x000002000c127824 */ /* 0x000fe200078e0213 */
[----:B------:R-:W-:Y:S01]  /*8560*/  SHF.R.U64 R54, R20, 0x10, R21 ;  /* 0x0000001014367819 */ /* 0x000fe20000001215 */
[----:B------:R-:W-:Y:S01]  /*8570*/  IMAD.MOV.U32 R42, RZ, RZ, R46 ;  /* 0x000000ffff2a7224 */ /* 0x000fe200078e002e */
[----:B------:R-:W-:Y:S01]  /*8580*/  SHF.R.U64 R53, R10, 0x10, R11 ;  /* 0x000000100a357819 */ /* 0x000fe2000000120b */
[----:B------:R-:W-:Y:S01]  /*8590*/  IMAD.MOV.U32 R50, RZ, RZ, R6 ;  /* 0x000000ffff327224 */ /* 0x000fe200078e0006 */
[C---:B------:R-:W-:Y:S01]  /*85a0*/  IADD3 R8, R18.reuse, 0x20, RZ ;  /* 0x0000002012087810 */ /* 0x040fe20007ffe0ff */
[----:B------:R-:W-:Y:S01]  /*85b0*/  IMAD.MOV.U32 R29, RZ, RZ, R7 ;  /* 0x000000ffff1d7224 */ /* 0x000fe200078e0007 */
[----:B------:R-:W-:Y:S01]  /*85c0*/  @P0 IADD3 R8, R18, -0x20, RZ ;  /* 0xffffffe012080810 */ /* 0x000fe20007ffe0ff */
[----:B------:R-:W-:Y:S01]  /*85d0*/  IMAD.MOV.U32 R48, RZ, RZ, R4 ;  /* 0x000000ffff307224 */ /* 0x000fe200078e0004 */
[----:B------:R-:W-:Y:S01]  /*85e0*/  ISETP.GE.AND P0, PT, R15, R44, PT ;  /* 0x0000002c0f00720c */ /* 0x000fe20003f06270 */
[----:B------:R-:W-:Y:S01]  /*85f0*/  IMAD.MOV.U32 R25, RZ, RZ, R5 ;  /* 0x000000ffff197224 */ /* 0x000fe200078e0005 */
[----:B------:R-:W-:Y:S01]  /*8600*/  SHF.R.U32.HI R31, RZ, 0x10, R45 ;  /* 0x00000010ff1f7819 */ /* 0x000fe2000001162d */
[----:B------:R-:W-:Y:S01]  /*8610*/  IMAD.MOV.U32 R46, RZ, RZ, R68 ;  /* 0x000000ffff2e7224 */ /* 0x000fe200078e0044 */
[----:B------:R-:W-:Y:S01]  /*8620*/  SHF.R.U32.HI R24, RZ, 0x10, R23 ;  /* 0x00000010ff187819 */ /* 0x000fe20000011617 */
[----:B------:R-:W-:-:S04]  /*8630*/  DEPBAR.LE SB0, 0x3 ;  /* 0x000080c00000791a */ /* 0x000fc80000000000 */
[----:B------:R-:W-:Y:S01]  /*8640*/  SHF.R.U32.HI R20, RZ, 0x10, R21 ;  /* 0x00000010ff147819 */ /* 0x000fe20000011615 */
[----:B------:R-:W-:Y:S01]  /*8650*/  IMAD.MOV.U32 R21, RZ, RZ, R69 ;  /* 0x000000ffff157224 */ /* 0x000fe200078e0045 */
[----:B------:R-:W-:Y:S01]  /*8660*/  SHF.R.U32.HI R10, RZ, 0x10, R11 ;  /* 0x00000010ff0a7819 */ /* 0x000fe2000001160b */
[----:B------:R-:W-:Y:S01]  /*8670*/  IMAD.MOV.U32 R11, RZ, RZ, R67 ;  /* 0x000000ffff0b7224 */ /* 0x000fe200078e0043 */
[--C-:B------:R-:W-:Y:S01]  /*8680*/  SHF.R.U64 R45, R6, 0x10, R7.reuse ;  /* 0x00000010062d7819 */ /* 0x100fe20000001207 */
[----:B------:R-:W-:Y:S01]  /*8690*/  IMAD.MOV.U32 R6, RZ, RZ, R66 ;  /* 0x000000ffff067224 */ /* 0x000fe200078e0042 */
[----:B------:R-:W-:Y:S01]  /*86a0*/  SHF.R.U32.HI R27, RZ, 0x10, R7 ;  /* 0x00000010ff1b7819 */ /* 0x000fe20000011607 */
[----:B------:R-:W-:Y:S01]  /*86b0*/  BSSY B1, `(.L_x_841) ;  /* 0x0000122000017945 */ /* 0x000fe20003800000 */
[--C-:B------:R-:W-:Y:S02]  /*86c0*/  SHF.R.U64 R7, R4, 0x10, R5.reuse ;  /* 0x0000001004077819 */ /* 0x100fe40000001205 */
[----:B------:R-:W-:-:S02]  /*86d0*/  SHF.R.U32.HI R23, RZ, 0x10, R5 ;  /* 0x00000010ff177819 */ /* 0x000fc40000011605 */
[--C-:B------:R-:W-:Y:S02]  /*86e0*/  SHF.R.U64 R5, R68, 0x10, R69.reuse ;  /* 0x0000001044057819 */ /* 0x100fe40000001245 */
[----:B------:R-:W-:Y:S02]  /*86f0*/  SHF.R.U32.HI R19, RZ, 0x10, R69 ;  /* 0x00000010ff137819 */ /* 0x000fe40000011645 */
[--C-:B------:R-:W-:Y:S02]  /*8700*/  SHF.R.U64 R4, R66, 0x10, R67.reuse ;  /* 0x0000001042047819 */ /* 0x100fe40000001243 */
[----:B------:R-:W-:Y:S02]  /*8710*/  SHF.R.U32.HI R9, RZ, 0x10, R67 ;  /* 0x00000010ff097819 */ /* 0x000fe40000011643 */
        /* <DEDUP_REMOVED lines=42> */
[--C-:B------:R-:W-:Y:S01]  /*89c0*/  HADD2.F32 R5, -RZ, R6.reuse.H0_H0 ;  /* 0x20000006ff057230 */ /* 0x100fe20000004100 */
[----:B------:R-:W-:Y:S01]  /*89d0*/  FFMA.FTZ R54, R48, R53, R54 ;  /* 0x0000003530367223 */ /* 0x000fe20000010036 */
[----:B------:R-:W-:Y:S02]  /*89e0*/  HADD2.F32 R49, -RZ, R6.H1_H1 ;  /* 0x30000006ff317230 */ /* 0x000fe40000004100 */
[----:B------:R-:W-:-:S02]  /*89f0*/  HADD2.F32 R6, -RZ, R7.H0_H0 ;  /* 0x20000007ff067230 */ /* 0x000fc40000004100 */
[----:B------:R-:W-:Y:S01]  /*8a00*/  HADD2.F32 R52, -RZ, R7.H1_H1 ;  /* 0x30000007ff347230 */ /* 0x000fe20000004100 */
[----:B------:R-:W-:Y:S01]  /*8a10*/  FMUL.FTZ R7, R48, R45 ;  /* 0x0000002d30077220 */ /* 0x000fe20000410000 */
[----:B------:R-:W-:Y:S01]  /*8a20*/  HADD2.F32 R48, -RZ, R39.H0_H0 ;  /* 0x20000027ff307230 */ /* 0x000fe20000004100 */
[CC--:B------:R-:W-:Y:S02]  /*8a30*/  FMUL.FTZ R45, R47.reuse, R50.reuse ;  /* 0x000000322f2d7220 */ /* 0x0c0fe40000410000 */
[C---:B------:R-:W-:Y:S02]  /*8a40*/  FMUL.FTZ R50, R4.reuse, R50 ;  /* 0x0000003204327220 */ /* 0x040fe40000410000 */
[-C--:B------:R-:W-:Y:S01]  /*8a50*/  FFMA.FTZ R45, R4, R51.reuse, -R45 ;  /* 0x00000033042d7223 */ /* 0x080fe2000001082d */
[----:B------:R-:W-:Y:S01]  /*8a60*/  HADD2.F32 R4, -RZ, R42.H0_H0 ;  /* 0x2000002aff047230 */ /* 0x000fe20000004100 */
[----:B------:R-:W-:Y:S01]  /*8a70*/  FFMA.FTZ R50, R47, R51, R50 ;  /* 0x000000332f327223 */ /* 0x000fe20000010032 */
[----:B------:R-:W-:Y:S01]  /*8a80*/  HADD2.F32 R47, -RZ, R35.H0_H0 ;  /* 0x20000023ff2f7230 */ /* 0x000fe20000004100 */
[----:B------:R-:W-:-:S02]  /*8a90*/  FFMA.FTZ R7, R46, R53, -R7 ;  /* 0x000000352e077223 */ /* 0x000fc40000010807 */
[-C--:B------:R-:W-:Y:S02]  /*8aa0*/  FMUL.FTZ R46, R49, R4.reuse ;  /* 0x00000004312e7220 */ /* 0x080fe40000410000 */
[-C--:B------:R-:W-:Y:S02]  /*8ab0*/  FMUL.FTZ R51, R52, R47.reuse ;  /* 0x0000002f34337220 */ /* 0x080fe40000410000 */
[C---:B------:R-:W-:Y:S02]  /*8ac0*/  FMUL.FTZ R4, R5.reuse, R4 ;  /* 0x0000000405047220 */ /* 0x040fe40000410000 */
[C---:B------:R-:W-:Y:S02]  /*8ad0*/  FMUL.FTZ R47, R6.reuse, R47 ;  /* 0x0000002f062f7220 */ /* 0x040fe40000410000 */
[----:B------:R-:W-:Y:S02]  /*8ae0*/  FFMA.FTZ R51, R6, R48, -R51 ;  /* 0x0000003006337223 */ /* 0x000fe40000010833 */
[-C--:B------:R-:W-:Y:S01]  /*8af0*/  FFMA.FTZ R46, R5, R56.reuse, -R46 ;  /* 0x00000038052e7223 */ /* 0x080fe2000001082e */
[----:B------:R-:W-:Y:S01]  /*8b00*/  F2FP.PACK_AB R5, R50, R45 ;  /* 0x0000002d3205723e */ /* 0x000fe200000000ff */
[----:B------:R-:W-:Y:S01]  /*8b10*/  FFMA.FTZ R49, R49, R56, R4 ;  /* 0x0000003831317223 */ /* 0x000fe20000010004 */
[----:B------:R-:W-:Y:S01]  /*8b20*/  F2FP.PACK_AB R4, R54, R7 ;  /* 0x000000073604723e */ /* 0x000fe200000000ff */
[----:B------:R-:W-:-:S03]  /*8b30*/  FFMA.FTZ R48, R52, R48, R47 ;  /* 0x0000003034307223 */ /* 0x000fc6000001002f */
[----:B------:R-:W-:Y:S02]  /*8b40*/  F2FP.PACK_AB R6, R49, R46 ;  /* 0x0000002e3106723e */ /* 0x000fe400000000ff */
[----:B------:R-:W-:-:S05]  /*8b50*/  F2FP.PACK_AB R7, R48, R51 ;  /* 0x000000333007723e */ /* 0x000fca00000000ff */
[----:B------:R1:W-:Y:S02]  /*8b60*/  STS.128 [R18], R4 ;  /* 0x0000000412007388 */ /* 0x0003e40000000c00 */
.L_x_844:
[----:B------:R-:W-:Y:S05]  /*8b70*/  BSYNC B0 ;  /* 0x0000000000007941 */ /* 0x000fea0003800000 */
.L_x_843:
[----:B-1----:R-:W-:Y:S01]  /*8b80*/  IADD3 R4, R17, 0x10, RZ ;  /* 0x0000001011047810 */ /* 0x002fe20007ffe0ff */
[----:B------:R-:W-:Y:S03]  /*8b90*/  BSSY B0, `(.L_x_845) ;  /* 0x0000029000007945 */ /* 0x000fe60003800000 */
[----:B------:R-:W-:-:S13]  /*8ba0*/  ISETP.GE.AND P0, PT, R4, c[0x0][0x27c], PT ;  /* 0x00009f0004007a0c */ /* 0x000fda0003f06270 */
        /* <DEDUP_REMOVED lines=39> */
.L_x_846:
[----:B------:R-:W-:Y:S05]  /*8e20*/  BSYNC B0 ;  /* 0x0000000000007941 */ /* 0x000fea0003800000 */
.L_x_845:
        /* <DEDUP_REMOVED lines=41> */
[----:B------:R1:W-:Y:S02]  /*90c0*/  STS.128 [R18+0x4000], R4 ;  /* 0x0040000412007388 */ /* 0x0003e40000000c00 */
.L_x_848:
[----:B------:R-:W-:Y:S05]  /*90d0*/  BSYNC B0 ;  /* 0x0000000000007941 */ /* 0x000fea0003800000 */
.L_x_847:
        /* <DEDUP_REMOVED lines=42> */
.L_x_850:
[----:B------:R-:W-:Y:S05]  /*9380*/  BSYNC B0 ;  /* 0x0000000000007941 */ /* 0x000fea0003800000 */
.L_x_849:
        /* <DEDUP_REMOVED lines=42> */
.L_x_852:
[----:B------:R-:W-:Y:S05]  /*9630*/  BSYNC B0 ;  /* 0x0000000000007941 */ /* 0x000fea0003800000 */
.L_x_851:
        /* <DEDUP_REMOVED lines=41> */
.L_x_842:
[----:B------:R-:W-:Y:S05]  /*98d0*/  BSYNC B1 ;  /* 0x0000000000017941 */ /* 0x000fea0003800000 */
.L_x_841:
[----:B------:R-:W-:-:S04]  /*98e0*/  IADD3 R15, R15, 0x40, RZ ;  /* 0x000000400f0f7810 */ /* 0x000fc80007ffe0ff */
[----:B------:R-:W-:-:S13]  /*98f0*/  ISETP.GE.AND P0, PT, R15, R44, PT ;  /* 0x0000002c0f00720c */ /* 0x000fda0003f06270 */
[----:B------:R-:W-:Y:S05]  /*9900*/  @P0 BRA `(.L_x_853) ;  /* 0x00003fd000000947 */ /* 0x000fea0003800000 */
[----:B------:R-:W-:Y:S01]  /*9910*/  ISETP.GE.AND P0, PT, R17, c[0x0][0x27c], PT ;  /* 0x00009f0011007a0c */ /* 0x000fe20003f06270 */
[----:B------:R-:W-:-:S12]  /*9920*/  BSSY B0, `(.L_x_854) ;  /* 0x0000028000007945 */ /* 0x000fd80003800000 */
[----:B------:R-:W-:Y:S05]  /*9930*/  @P0 BRA `(.L_x_855) ;  /* 0x0000026000000947 */ /* 0x000fea0003800000 */
[----:B-1----:R-:W1:Y:S01]  /*9940*/  LDS.128 R4, [R18+0x2000] ;  /* 0x0020000012047984 */ /* 0x002e620000000c00 */
[--C-:B------:R-:W-:Y:S02]  /*9950*/  HADD2.F32 R15, -RZ, R42.reuse.H1_H1 ;  /* 0x3000002aff0f7230 */ /* 0x100fe40000004100 */
[----:B------:R-:W-:Y:S02]  /*9960*/  HADD2.F32 R48, -RZ, R35.H1_H1 ;  /* 0x30000023ff307230 */ /* 0x000fe40000004100 */
[----:B------:R-:W-:Y:S02]  /*9970*/  HADD2.F32 R51, -RZ, R39.H1_H1 ;  /* 0x30000027ff337230 */ /* 0x000fe40000004100 */
[----:B------:R-:W-:Y:S02]  /*9980*/  HADD2.F32 R49, -RZ, R43.H1_H1 ;  /* 0x3000002bff317230 */ /* 0x000fe40000004100 */
[----:B------:R-:W-:Y:S02]  /*9990*/  HADD2.F32 R42, -RZ, R42.H0_H0 ;  /* 0x2000002aff2a7230 */ /* 0x000fe40000004100 */
[----:B------:R-:W-:-:S02]  /*99a0*/  HADD2.F32 R35, -RZ, R35.H0_H0 ;  /* 0x20000023ff237230 */ /* 0x000fc40000004100 */
        /* <DEDUP_REMOVED lines=16> */
[----:B------:R-:W-:-:S02]  /*9ab0*/  FFMA.FTZ R49, R49, R46, R52 ;  /* 0x0000002e31317223 */ /* 0x000fc40000010034 */
[C---:B------:R-:W-:Y:S02]  /*9ac0*/  FMUL.FTZ R43, R42.reuse, R47 ;  /* 0x0000002f2a2b7220 */ /* 0x040fe40000410000 */
[----:B------:R-:W-:Y:S02]  /*9ad0*/  FMUL.FTZ R44, R42, R5 ;  /* 0x000000052a2c7220 */ /* 0x000fe40000410000 */
[C---:B------:R-:W-:Y:S02]  /*9ae0*/  FMUL.FTZ R42, R35.reuse, R7 ;  /* 0x00000007232a7220 */ /* 0x040fe40000410000 */
[----:B------:R-:W-:Y:S02]  /*9af0*/  FMUL.FTZ R46, R35, R6 ;  /* 0x00000006232e7220 */ /* 0x000fe40000410000 */
[----:B------:R-:W-:Y:S02]  /*9b00*/  FFMA.FTZ R48, R51, R45, R48 ;  /* 0x0000002d33307223 */ /* 0x000fe40000010030 */
[----:B------:R-:W-:-:S02]  /*9b10*/  FFMA.FTZ R43, R4, R5, -R43 ;  /* 0x00000005042b7223 */ /* 0x000fc4000001082b */
[----:B------:R-:W-:Y:S01]  /*9b20*/  FFMA.FTZ R44, R4, R47, R44 ;  /* 0x0000002f042c7223 */ /* 0x000fe2000001002c */
[----:B------:R-:W-:Y:S01]  /*9b30*/  F2FP.PACK_AB R4, R49, R50 ;  /* 0x000000323104723e */ /* 0x000fe200000000ff */
[C---:B------:R-:W-:Y:S01]  /*9b40*/  FFMA.FTZ R42, R39.reuse, R6, -R42 ;  /* 0x00000006272a7223 */ /* 0x040fe2000001082a */
[----:B------:R-:W-:Y:S01]  /*9b50*/  F2FP.PACK_AB R5, R48, R15 ;  /* 0x0000000f3005723e */ /* 0x000fe200000000ff */
[----:B------:R-:W-:Y:S01]  /*9b60*/  FFMA.FTZ R7, R39, R7, R46 ;  /* 0x0000000727077223 */ /* 0x000fe2000001002e */
[----:B------:R-:W-:-:S04]  /*9b70*/  F2FP.PACK_AB R6, R44, R43 ;  /* 0x0000002b2c06723e */ /* 0x000fc800000000ff */
[----:B------:R-:W-:-:S05]  /*9b80*/  F2FP.PACK_AB R7, R7, R42 ;  /* 0x0000002a0707723e */ /* 0x000fca00000000ff */
[----:B------:R1:W-:Y:S02]  /*9b90*/  STS.128 [R18+0x2000], R4 ;  /* 0x0020000412007388 */ /* 0x0003e40000000c00 */
.L_x_855:
[----:B------:R-:W-:Y:S05]  /*9ba0*/  BSYNC B0 ;  /* 0x0000000000007941 */ /* 0x000fea0003800000 */
.L_x_854:
[----:B-1----:R-:W-:Y:S01]  /*9bb0*/  IADD3 R4, R17, 0x10, RZ ;  /* 0x0000001011047810 */ /* 0x002fe20007ffe0ff */
[----:B------:R-:W-:Y:S03]  /*9bc0*/  BSSY B0, `(.L_x_856) ;  /* 0x0000029000007945 */ /* 0x000fe60003800000 */
[----:B------:R-:W-:-:S13]  /*9bd0*/  ISETP.GE.AND P0, PT, R4, c[0x0][0x27c], PT ;  /* 0x00009f0004007a0c */ /* 0x000fda0003f06270 */
[----:B------:R-:W-:Y:S05]  /*9be0*/  @P0 BRA `(.L_x_857) ;  /* 0x0000026000000947 */ /* 0x000fea0003800000 */
[----:B------:R-:W1:Y:S01]  /*9bf0*/  LDS.128 R4, [R8+0x2000] ;  /* 0x0020000008047984 */ /* 0x000e620000000c00 */
[----:B------:R-:W-:Y:S02]  /*9c00*/  HADD2.F32 R15, -RZ, R33.H1_H1 ;  /* 0x30000021ff0f7230 */ /* 0x000fe40000004100 */
[--C-:B------:R-:W-:Y:S02]  /*9c10*/  HADD2.F32 R43, -RZ, R31.reuse.H1_H1 ;  /* 0x3000001fff2b7230 */ /* 0x100fe40000004100 */
        /* <DEDUP_REMOVED lines=12> */
[-C--:B------:R-:W-:Y:S01]  /*9ce0*/  FMUL.FTZ R15, R43, R35.reuse ;  /* 0x000000232b0f7220 */ /* 0x080fe20000410000 */
[----:B------:R-:W-:Y:S01]  /*9cf0*/  HADD2.F32 R39, -RZ, R6.H1_H1 ;  /* 0x30000006ff277230 */ /* 0x000fe20000004100 */
[----:B------:R-:W-:Y:S01]  /*9d00*/  FFMA.FTZ R46, R45, R42, -R46 ;  /* 0x0000002a2d2e7223 */ /* 0x000fe2000001082e */
[--C-:B------:R-:W-:Y:S01]  /*9d10*/  HADD2.F32 R6, -RZ, R7.reuse.H0_H0 ;  /* 0x20000007ff067230 */ /* 0x100fe20000004100 */
[-C--:B------:R-:W-:Y:S01]  /*9d20*/  FMUL.FTZ R42, R43, R4.reuse ;  /* 0x000000042b2a7220 */ /* 0x080fe20000410000 */
[----:B------:R-:W-:Y:S01]  /*9d30*/  HADD2.F32 R7, -RZ, R7.H1_H1 ;  /* 0x30000007ff077230 */ /* 0x000fe20000004100 */
[C---:B------:R-:W-:Y:S01]  /*9d40*/  FFMA.FTZ R15, R47.reuse, R4, -R15 ;  /* 0x000000042f0f7223 */ /* 0x040fe2000001080f */
[----:B------:R-:W-:Y:S01]  /*9d50*/  HADD2.F32 R4, -RZ, R33.H0_H0 ;  /* 0x20000021ff047230 */ /* 0x000fe20000004100 */
[----:B------:R-:W-:-:S02]  /*9d60*/  FFMA.FTZ R42, R47, R35, R42 ;  /* 0x000000232f2a7223 */ /* 0x000fc4000001002a */
[C---:B------:R-:W-:Y:S02]  /*9d70*/  FMUL.FTZ R35, R31.reuse, R7 ;  /* 0x000000071f237220 */ /* 0x040fe40000410000 */
[C---:B------:R-:W-:Y:S02]  /*9d80*/  FMUL.FTZ R33, R4.reuse, R39 ;  /* 0x0000002704217220 */ /* 0x040fe40000410000 */
[-C--:B------:R-:W-:Y:S02]  /*9d90*/  FMUL.FTZ R4, R4, R5.reuse ;  /* 0x0000000504047220 */ /* 0x080fe40000410000 */
[-C--:B------:R-:W-:Y:S02]  /*9da0*/  FMUL.FTZ R31, R31, R6.reuse ;  /* 0x000000061f1f7220 */ /* 0x080fe40000410000 */
[----:B------:R-:W-:Y:S01]  /*9db0*/  FFMA.FTZ R33, R34, R5, -R33 ;  /* 0x0000000522217223 */ /* 0x000fe20000010821 */
[----:B------:R-:W-:Y:S01]  /*9dc0*/  F2FP.PACK_AB R5, R42, R15 ;  /* 0x0000000f2a05723e */ /* 0x000fe200000000ff */
[----:B------:R-:W-:-:S02]  /*9dd0*/  FFMA.FTZ R35, R32, R6, -R35 ;  /* 0x0000000620237223 */ /* 0x000fc40000010823 */
[----:B------:R-:W-:Y:S02]  /*9de0*/  FFMA.FTZ R45, R45, R44, R48 ;  /* 0x0000002c2d2d7223 */ /* 0x000fe40000010030 */
[----:B------:R-:W-:Y:S02]  /*9df0*/  FFMA.FTZ R34, R34, R39, R4 ;  /* 0x0000002722227223 */ /* 0x000fe40000010004 */
[----:B------:R-:W-:Y:S01]  /*9e00*/  FFMA.FTZ R32, R32, R7, R31 ;  /* 0x0000000720207223 */ /* 0x000fe2000001001f */
[----:B------:R-:W-:Y:S02]  /*9e10*/  F2FP.PACK_AB R4, R45, R46 ;  /* 0x0000002e2d04723e */ /* 0x000fe400000000ff */
[----:B------:R-:W-:Y:S02]  /*9e20*/  F2FP.PACK_AB R6, R34, R33 ;  /* 0x000000212206723e */ /* 0x000fe400000000ff */
[----:B------:R-:W-:-:S05]  /*9e30*/  F2FP.PACK_AB R7, R32, R35 ;  /* 0x000000232007723e */ /* 0x000fca00000000ff */
[----:B------:R1:W-:Y:S02]  /*9e40*/  STS.128 [R8+0x2000], R4 ;  /* 0x0020000408007388 */ /* 0x0003e40000000c00 */
.L_x_857:
[----:B------:R-:W-:Y:S05]  /*9e50*/  BSYNC B0 ;  /* 0x0000000000007941 */ /* 0x000fea0003800000 */
.L_x_856:
        /* <DEDUP_REMOVED lines=42> */
.L_x_859:
[----:B------:R-:W-:Y:S05]  /*a100*/  BSYNC B0 ;  /* 0x0000000000007941 */ /* 0x000fea0003800000 */
.L_x_858:
        /* <DEDUP_REMOVED lines=8> */
[----:B------:R-:W-:Y:S02]  /*a190*/  HADD2.F32 R23, -RZ, R23.H0_H0 ;  /* 0x20000017ff177230 */ /* 0x000fe40000004100 */
[--C-:B------:R-:W-:Y:S02]  /*a1a0*/  HADD2.F32 R33, -RZ, R26.reuse.H1_H1 ;  /* 0x3000001aff217230 */ /* 0x100fe40000004100 */
        /* <DEDUP_REMOVED lines=16> */
[----:B------:R-:W-:Y:S01]  /*a2b0*/  HADD2.F32 R4, -RZ, R25.H0_H0 ;  /* 0x20000019ff047230 */ /* 0x000fe20000004100 */
[----:B------:R-:W-:-:S02]  /*a2c0*/  FFMA.FTZ R32, R33, R28, -R32 ;  /* 0x0000001c21207223 */ /* 0x000fc40000010820 */
        /* <DEDUP_REMOVED lines=14> */
.L_x_861:
[----:B------:R-:W-:Y:S05]  /*a3b0*/  BSYNC B0 ;  /* 0x0000000000007941 */ /* 0x000fea0003800000 */
.L_x_860:
        /* <DEDUP_REMOVED lines=42> */
.L_x_863:
[----:B------:R-:W-:Y:S05]  /*a660*/  BSYNC B0 ;  /* 0x0000000000007941 */ /* 0x000fea0003800000 */
.L_x_862:
[----:B------:R-:W-:-:S04]  /*a670*/  IADD3 R17, R17, 0x50, RZ ;  /* 0x0000005011117810 */ /* 0x000fc80007ffe0ff */
[----:B------:R-:W-:-:S13]  /*a680*/  ISETP.GE.AND P0, PT, R17, c[0x0][0x27c], PT ;  /* 0x00009f0011007a0c */ /* 0x000fda0003f06270 */
[----:B------:R-:W-:Y:S05]  /*a690*/  @P0 BRA `(.L_x_853) ;  /* 0x0000324000000947 */ /* 0x000fea0003800000 */
[----:B-1----:R-:W1:Y:S01]  /*a6a0*/  LDS.128 R4, [R8+0xa000] ;  /* 0x00a0000008047984 */ /* 0x002e620000000c00 */
        /* <DEDUP_REMOVED lines=36> */
[----:B------:R1:W-:Y:S01]  /*a8f0*/  STS.128 [R8+0xa000], R4 ;  /* 0x00a0000408007388 */ /* 0x0003e20000000c00 */
[----:B------:R-:W-:Y:S05]  /*a900*/  BRA `(.L_x_853) ;  /* 0x00002fd000007947 */ /* 0x000fea0003800000 */
.L_x_838:
[----:B------:R-:W-:Y:S01]  /*a910*/  ISETP.GE.AND P0, PT, R26, R65, PT ;  /* 0x000000411a00720c */ /* 0x000fe20003f06270 */
[----:B------:R-:W-:Y:S01]  /*a920*/  BSSY B0, `(.L_x_864) ;  /* 0x0000035000007945 */ /* 0x000fe20003800000 */
[----:B------:R-:W-:Y:S01]  /*a930*/  IMAD.MOV.U32 R42, RZ, RZ, R18 ;  /* 0x000000ffff2a7224 */ /* 0x000fe200078e0012 */
[----:B------:R-:W-:Y:S01]  /*a940*/  MOV R44, R34 ;  /* 0x00000022002c7202 */ /* 0x000fe20000000f00 */
[----:B------:R-:W-:Y:S01]  /*a950*/  IMAD.MOV.U32 R43, RZ, RZ, R19 ;  /* 0x000000ffff2b7224 */ /* 0x000fe200078e0013 */
[----:B------:R-:W-:Y:S01]  /*a960*/  MOV R45, R35 ;  /* 0x00000023002d7202 */ /* 0x000fe20000000f00 */
        /* <DEDUP_REMOVED lines=18> */
[----:B------:R-:W-:-:S08]  /*aa90*/  IADD3 R5, R24, 0x20, RZ ;  /* 0x0000002018057810 */ /* 0x000fd00007ffe0ff */
[----:B------:R-:W-:-:S04]  /*aaa0*/  @!P0 IMAD.WIDE R18, R24, 0x2, R42 ;  /* 0x0000000218128825 */ /* 0x000fc800078e022a */
[----:B------:R-:W-:Y:S01]  /*aab0*/  @!P0 IMAD.WIDE R26, R24, 0x2, R44 ;  /* 0x00000002181a8825 */ /* 0x000fe200078e022c */
[----:B------:R1:W5:Y:S04]  /*aac0*/  @!P0 LD.E.128 R32, [R18.64] ;  /* 0x0000000612208980 */ /* 0x000368000c101d00 */
[----:B------:R2:W5:Y:S01]  /*aad0*/  @!P0 LD.E.128 R8, [R26.64] ;  /* 0x000000061a088980 */ /* 0x000562000c101d00 */
[----:B------:R-:W-:Y:S01]  /*aae0*/  ISETP.GE.AND P0, PT, R5, c[0x0][0x27c], PT ;  /* 0x00009f0005007a0c */ /* 0x000fe20003f06270 */
[----:B------:R-:W-:Y:S01]  /*aaf0*/  CS2R R22, SRZ ;  /* 0x0000000000167805 */ /* 0x000fe2000001ff00 */
[----:B------:R-:W-:Y:S01]  /*ab00*/  CS2R R20, SRZ ;  /* 0x0000000000147805 */ /* 0x000fe2000001ff00 */
[----:B------:R-:W-:-:S10]  /*ab10*/  CS2R R6, SRZ ;  /* 0x0000000000067805 */ /* 0x000fd4000001ff00 */
[----:B------:R-:W-:-:S04]  /*ab20*/  @!P0 SHF.R.S32.HI R4, RZ, 0x1f, R5 ;  /* 0x0000001fff048819 */ /* 0x000fc80000011405 */
[----:B------:R-:W-:-:S04]  /*ab30*/  @!P0 LEA.HI R4, R4, R5, RZ, 0x3 ;  /* 0x0000000504048211 */ /* 0x000fc800078f18ff */
[----:B------:R-:W-:Y:S02]  /*ab40*/  @!P0 LOP3.LUT R16, R4, 0xfffffff8, RZ, 0xc0, !PT ;  /* 0xfffffff804108812 */ /* 0x000fe400078ec0ff */
[----:B------:R-:W-:Y:S01]  /*ab50*/  CS2R R4, SRZ ;  /* 0x0000000000047805 */ /* 0x000fe2000001ff00 */
[----:B------:R-:W-:Y:S02]  /*ab60*/  IADD3 R17, R24, 0x40, RZ ;  /* 0x0000004018117810 */ /* 0x000fe40007ffe0ff */
[----:B-1----:R-:W-:-:S04]  /*ab70*/  @!P0 IMAD.WIDE R18, R16, 0x2, R42 ;  /* 0x0000000210128825 */ /* 0x002fc800078e022a */
[----:B--2---:R-:W-:Y:S01]  /*ab80*/  @!P0 IMAD.WIDE R26, R16, 0x2, R44 ;  /* 0x00000002101a8825 */ /* 0x004fe200078e022c */
[----:B------:R1:W5:Y:S04]  /*ab90*/  @!P0 LD.E.128 R20, [R18.64] ;  /* 0x0000000612148980 */ /* 0x000368000c101d00 */
[----:B------:R2:W5:Y:S01]  /*aba0*/  @!P0 LD.E.128 R4, [R26.64] ;  /* 0x000000061a048980 */ /* 0x000562000c101d00 */
[----:B------:R-:W-:Y:S01]  /*abb0*/  ISETP.GE.AND P0, PT, R17, c[0x0][0x27c], PT ;  /* 0x00009f0011007a0c */ /* 0x000fe20003f06270 */
[----:B------:R-:W-:Y:S01]  /*abc0*/  CS2R R30, SRZ ;  /* 0x00000000001e7805 */ /* 0x000fe2000001ff00 */
[----:B------:R-:W-:-:S11]  /*abd0*/  CS2R R28, SRZ ;  /* 0x00000000001c7805 */ /* 0x000fd6000001ff00 */
[----:B------:R-:W-:-:S04]  /*abe0*/  @!P0 SHF.R.S32.HI R16, RZ, 0x1f, R17 ;  /* 0x0000001fff108819 */ /* 0x000fc80000011411 */
[----:B------:R-:W-:Y:S01]  /*abf0*/  @!P0 LEA.HI R16, R16, R17, RZ, 0x3 ;  /* 0x0000001110108211 */ /* 0x000fe200078f18ff */
[----:B-1----:R-:W-:-:S03]  /*ac00*/  CS2R R18, SRZ ;  /* 0x0000000000127805 */ /* 0x002fc6000001ff00 */
[----:B------:R-:W-:-:S05]  /*ac10*/  @!P0 LOP3.LUT R16, R16, 0xfffffff8, RZ, 0xc0, !PT ;  /* 0xfffffff810108812 */ /* 0x000fca00078ec0ff */
[----:B------:R-:W-:-:S04]  /*ac20*/  @!P0 IMAD.WIDE R42, R16, 0x2, R42 ;  /* 0x00000002102a8825 */ /* 0x000fc800078e022a */
[----:B------:R-:W-:Y:S01]  /*ac30*/  @!P0 IMAD.WIDE R44, R16, 0x2, R44 ;  /* 0x00000002102c8825 */ /* 0x000fe200078e022c */
[----:B------:R2:W5:Y:S01]  /*ac40*/  @!P0 LD.E.128 R28, [R42.64] ;  /* 0x000000062a1c8980 */ /* 0x000562000c101d00 */
[----:B------:R-:W-:-:S06]  /*ac50*/  CS2R R16, SRZ ;  /* 0x0000000000107805 */ /* 0x000fcc000001ff00 */
[----:B------:R2:W5:Y:S02]  /*ac60*/  @!P0 LD.E.128 R16, [R44.64] ;  /* 0x000000062c108980 */ /* 0x000564000c101d00 */
.L_x_865:
[----:B------:R-:W-:Y:S05]  /*ac70*/  BSYNC B0 ;  /* 0x0000000000007941 */ /* 0x000fea0003800000 */
.L_x_864:
[----:B------:R-:W-:Y:S01]  /*ac80*/  IMAD R48, R84, -0x80, R65 ;  /* 0xffffff8054307824 */ /* 0x000fe200078e0241 */
[--C-:B-----5:R-:W-:Y:S01]  /*ac90*/  SHF.R.U64 R67, R32, 0x10, R33.reuse ;  /* 0x0000001020437819 */ /* 0x120fe20000001221 */
[--C-:B------:R-:W-:Y:S01]  /*aca0*/  IMAD.MOV.U32 R69, RZ, RZ, R33.reuse ;  /* 0x000000ffff457224 */ /* 0x100fe200078e0021 */
[----:B------:R-:W-:Y:S01]  /*acb0*/  SHF.R.U32.HI R39, RZ, 0x10, R33 ;  /* 0x00000010ff277819 */ /* 0x000fe20000011621 */
[----:B------:R-:W-:Y:S01]  /*acc0*/  IMAD.MOV.U32 R66, RZ, RZ, R34 ;  /* 0x000000ffff427224 */ /* 0x000fe200078e0022 */
[----:B------:R-:W-:Y:S01]  /*acd0*/  IMNMX R48, R48, 0x80, PT ;  /* 0x0000008030307817 */ /* 0x000fe20003800200 */
[----:B--2---:R-:W-:Y:S01]  /*ace0*/  IMAD.MOV.U32 R44, RZ, RZ, R32 ;  /* 0x000000ffff2c7224 */ /* 0x004fe200078e0020 */
[----:B------:R-:W-:Y:S01]  /*acf0*/  SHF.R.U64 R64, R34, 0x10, R35 ;  /* 0x0000001022407819 */ /* 0x000fe20000001223 */
[----:B------:R-:W-:Y:S01]  /*ad00*/  IMAD.MOV.U32 R62, RZ, RZ, R20 ;  /* 0x000000ffff3e7224 */ /* 0x000fe200078e0014 */
[----:B------:R-:W-:Y:S01]  /*ad10*/  ISETP.GE.AND P0, PT, R15, R48, PT ;  /* 0x000000300f00720c */ /* 0x000fe20003f06270 */
[----:B------:R-:W-:Y:S01]  /*ad20*/  IMAD.MOV.U32 R57, RZ, RZ, R29 ;  /* 0x000000ffff397224 */ /* 0x000fe200078e001d */
[----:B------:R-:W-:Y:S01]  /*ad30*/  SHF.R.U64 R61, R20, 0x10, R21 ;  /* 0x00000010143d7819 */ /* 0x000fe20000001215 */
[----:B------:R-:W-:Y:S01]  /*ad40*/  IMAD.MOV.U32 R54, RZ, RZ, R30 ;  /* 0x000000ffff367224 */ /* 0x000fe200078e001e */
[----:B------:R-:W-:Y:S01]  /*ad50*/  SHF.R.U64 R56, R28, 0x10, R29 ;  /* 0x000000101c387819 */ /* 0x000fe2000000121d */
[----:B------:R-:W-:Y:S01]  /*ad60*/  IMAD.MOV.U32 R51, RZ, RZ, R9 ;  /* 0x000000ffff337224 */ /* 0x000fe200078e0009 */
[----:B------:R-:W-:Y:S01]  /*ad70*/  SHF.R.U32.HI R55, RZ, 0x10, R29 ;  /* 0x00000010ff377819 */ /* 0x000fe2000001161d */
        /* <DEDUP_REMOVED lines=32> */
[--C-:B------:R-:W-:Y:S01]  /*af80*/  IMAD.MOV.U32 R21, RZ, RZ, R19.reuse ;  /* 0x000000ffff157224 */ /* 0x100fe200078e0013 */
[----:B------:R-:W-:Y:S01]  /*af90*/  SHF.R.U64 R4, R18, 0x10, R19 ;  /* 0x0000001012047819 */ /* 0x000fe20000001213 */
[----:B------:R-:W-:-:S04]  /*afa0*/  DEPBAR.LE SB0, 0x3 ;  /* 0x000080c00000791a */ /* 0x000fc80000000000 */
[----:B------:R-:W-:Y:S01]  /*afb0*/  SHF.R.U32.HI R16, RZ, 0x10, R19 ;  /* 0x00000010ff107819 */ /* 0x000fe20000011613 */
[----:B------:R-:W-:Y:S01]  /*afc0*/  BSSY B1, `(.L_x_866) ;  /* 0x0000151000017945 */ /* 0x000fe20003800000 */
        /* <DEDUP_REMOVED lines=34> */
[----:B------:R-:W-:Y:S01]  /*b1f0*/  HADD2.F32 R64, -RZ, R34.H1_H1 ;  /* 0x30000022ff407230 */ /* 0x000fe20000004100 */
[----:B------:R-:W-:Y:S01]  /*b200*/  LOP3.LUT R9, R9, 0x1c0, RZ, 0xc0, !PT ;  /* 0x000001c009097812 */ /* 0x000fe200078ec0ff */
[----:B------:R-:W-:Y:S01]  /*b210*/  HADD2.F32 R61, -RZ, R42.H0_H0 ;  /* 0x2000002aff3d7230 */ /* 0x000fe20000004100 */
[----:B------:R-:W-:Y:S01]  /*b220*/  SHF.R.S32.HI R5, RZ, 0x1f, R8 ;  /* 0x0000001fff057819 */ /* 0x000fe20000011408 */
[--C-:B------:R-:W-:Y:S01]  /*b230*/  HADD2.F32 R72, -RZ, R39.reuse.H1_H1 ;  /* 0x30000027ff487230 */ /* 0x100fe20000004100 */
[----:B------:R-:W-:Y:S01]  /*b240*/  SHF.L.U32 R4, R8, 0x3, RZ ;  /* 0x0000000308047819 */ /* 0x000fe200000006ff */
[----:B------:R-:W-:Y:S01]  /*b250*/  HADD2.F32 R71, -RZ, R44.H0_H0 ;  /* 0x2000002cff477230 */ /* 0x000fe20000004100 */
[----:B------:R-:W-:Y:S01]  /*b260*/  LEA.HI R5, R5, R8, RZ, 0x3 ;  /* 0x0000000805057211 */ /* 0x000fe200078f18ff */
[----:B------:R-:W-:Y:S01]  /*b270*/  HADD2.F32 R60, -RZ, R34.H0_H0 ;  /* 0x20000022ff3c7230 */ /* 0x000fe20000004100 */
[----:B------:R-:W-:Y:S01]  /*b280*/  SHF.L.U32 R6, R12, 0x9, RZ ;  /* 0x000000090c067819 */ /* 0x000fe200000006ff */
[----:B------:R-:W-:Y:S01]  /*b290*/  HADD2.F32 R70, -RZ, R39.H0_H0 ;  /* 0x20000027ff467230 */ /* 0x000fe20000004100 */
[C---:B------:R-:W-:Y:S01]  /*b2a0*/  LOP3.LUT R49, R9.reuse, 0x38, R24, 0xf8, !PT ;  /* 0x0000003809317812 */ /* 0x040fe200078ef818 */
[----:B------:R-:W-:Y:S01]  /*b2b0*/  HADD2.F32 R69, -RZ, R45.H1_H1 ;  /* 0x3000002dff457230 */ /* 0x000fe20000004100 */
[----:B------:R-:W-:Y:S01]  /*b2c0*/  SHF.R.U32.HI R7, RZ, 0x3, R9 ;  /* 0x00000003ff077819 */ /* 0x000fe20000011609 */
[----:B------:R-:W-:Y:S01]  /*b2d0*/  HADD2.F32 R59, -RZ, R33.H1_H1 ;  /* 0x30000021ff3b7230 */ /* 0x000fe20000004100 */
[----:B------:R-:W-:Y:S01]  /*b2e0*/  LOP3.LUT R4, R9, 0x38, R4, 0xf8, !PT ;  /* 0x0000003809047812 */ /* 0x000fe200078ef804 */
[----:B------:R-:W-:Y:S01]  /*b2f0*/  HADD2.F32 R68, -RZ, R35.H1_H1 ;  /* 0x30000023ff447230 */ /* 0x000fe20000004100 */
[----:B------:R-:W-:Y:S01]  /*b300*/  SHF.L.U32 R5, R5, 0xa, RZ ;  /* 0x0000000a05057819 */ /* 0x000fe200000006ff */
[----:B------:R-:W-:Y:S01]  /*b310*/  HADD2.F32 R57, -RZ, R43.H0_H0 ;  /* 0x2000002bff397230 */ /* 0x000fe20000004100 */
[----:B------:R-:W-:Y:S01]  /*b320*/  LOP3.LUT R49, R6, R49, R7, 0xf6, !PT ;  /* 0x0000003106317212 */ /* 0x000fe200078ef607 */
[----:B------:R-:W-:Y:S01]  /*b330*/  HADD2.F32 R66, -RZ, R35.H0_H0 ;  /* 0x20000023ff427230 */ /* 0x000fe20000004100 */
[----:B------:R-:W-:-:S02]  /*b340*/  LOP3.LUT R4, R4, R7, RZ, 0x3c, !PT ;  /* 0x0000000704047212 */ /* 0x000fc400078e3cff */
        /* <DEDUP_REMOVED lines=9> */
[-C--:B------:R-:W-:Y:S01]  /*b3e0*/  FMUL.FTZ R63, R50, R65.reuse ;  /* 0x00000041323f7220 */ /* 0x080fe20000410000 */
[--C-:B--2---:R-:W-:Y:S01]  /*b3f0*/  HADD2.F32 R58, -RZ, R4.reuse.H0_H0 ;  /* 0x20000004ff3a7230 */ /* 0x104fe20000004100 */
[-C--:B------:R-:W-:Y:S01]  /*b400*/  FMUL.FTZ R62, R51, R64.reuse ;  /* 0x00000040333e7220 */ /* 0x080fe20000410000 */
[----:B------:R-:W-:Y:S02]  /*b410*/  HADD2.F32 R55, -RZ, R4.H1_H1 ;  /* 0x30000004ff377230 */ /* 0x000fe40000004100 */
[----:B------:R-:W-:Y:S01]  /*b420*/  HADD2.F32 R56, -RZ, R5.H0_H0 ;  /* 0x20000005ff387230 */ /* 0x000fe20000004100 */
[C---:B------:R-:W-:Y:S01]  /*b430*/  FMUL.FTZ R65, R58.reuse, R65 ;  /* 0x000000413a417220 */ /* 0x040fe20000410000 */
[----:B------:R-:W-:Y:S01]  /*b440*/  HADD2.F32 R53, -RZ, R9.H1_H1 ;  /* 0x30000009ff357230 */ /* 0x000fe20000004100 */
[----:B------:R-:W-:Y:S01]  /*b450*/  FFMA.FTZ R63, R58, R73, R63 ;  /* 0x000000493a3f7223 */ /* 0x000fe2000001003f */
[--C-:B------:R-:W-:Y:S01]  /*b460*/  HADD2.F32 R4, -RZ, R6.reuse.H0_H0 ;  /* 0x20000006ff047230 */ /* 0x100fe20000004100 */
[C---:B------:R-:W-:Y:S01]  /*b470*/  FMUL.FTZ R64, R55.reuse, R64 ;  /* 0x0000004037407220 */ /* 0x040fe20000410000 */
[----:B------:R-:W-:Y:S01]  /*b480*/  HADD2.F32 R67, -RZ, R6.H1_H1 ;  /* 0x30000006ff437230 */ /* 0x000fe20000004100 */
[-C--:B------:R-:W-:Y:S01]  /*b490*/  FMUL.FTZ R6, R8, R61.reuse ;  /* 0x0000003d08067220 */ /* 0x080fe20000410000 */
[--C-:B------:R-:W-:Y:S01]  /*b4a0*/  HADD2.F32 R9, -RZ, R10.reuse.H0_H0 ;  /* 0x2000000aff097230 */ /* 0x100fe20000004100 */
[C---:B------:R-:W-:Y:S01]  /*b4b0*/  FMUL.FTZ R61, R56.reuse, R61 ;  /* 0x0000003d383d7220 */ /* 0x040fe20000410000 */
[----:B------:R-:W-:Y:S01]  /*b4c0*/  HADD2.F32 R58, -RZ, R43.H1_H1 ;  /* 0x3000002bff3a7230 */ /* 0x000fe20000004100 */
[----:B------:R-:W-:Y:S01]  /*b4d0*/  FFMA.FTZ R62, R55, R72, R62 ;  /* 0x00000048373e7223 */ /* 0x000fe2000001003e */
[----:B------:R-:W-:Y:S01]  /*b4e0*/  HADD2.F32 R5, -RZ, R5.H1_H1 ;  /* 0x30000005ff057230 */ /* 0x000fe20000004100 */
[----:B------:R-:W-:Y:S01]  /*b4f0*/  FFMA.FTZ R56, R56, R71, R6 ;  /* 0x0000004738387223 */ /* 0x000fe20000010006 */
[----:B------:R-:W-:Y:S01]  /*b500*/  HADD2.F32 R54, -RZ, R10.H1_H1 ;  /* 0x3000000aff367230 */ /* 0x000fe20000004100 */
[----:B------:R-:W-:Y:S01]  /*b510*/  FMUL.FTZ R6, R53, R60 ;  /* 0x0000003c35067220 */ /* 0x000fe20000410000 */
[--C-:B------:R-:W-:Y:S01]  /*b520*/  HADD2.F32 R10, -RZ, R11.reuse.H0_H0 ;  /* 0x2000000bff0a7230 */ /* 0x100fe20000004100 */
[----:B------:R-:W-:Y:S01]  /*b530*/  FMUL.FTZ R55, R9, R58 ;  /* 0x0000003a09377220 */ /* 0x000fe20000410000 */
[----:B------:R-:W-:Y:S01]  /*b540*/  HADD2.F32 R11, -RZ, R11.H1_H1 ;  /* 0x3000000bff0b7230 */ /* 0x000fe20000004100 */
[C---:B------:R-:W-:Y:S01]  /*b550*/  FMUL.FTZ R60, R5.reuse, R60 ;  /* 0x0000003c053c7220 */ /* 0x040fe20000410000 */
[--C-:B------:R-:W-:Y:S01]  /*b560*/  HADD2.F32 R52, -RZ, R7.reuse.H0_H0 ;  /* 0x20000007ff347230 */ /* 0x100fe20000004100 */
[----:B------:R-:W-:Y:S01]  /*b570*/  FFMA.FTZ R5, R5, R70, R6 ;  /* 0x0000004605057223 */ /* 0x000fe20000010006 */
[----:B------:R-:W-:Y:S01]  /*b580*/  HADD2.F32 R74, -RZ, R7.H1_H1 ;  /* 0x30000007ff4a7230 */ /* 0x000fe20000004100 */
[----:B------:R-:W-:-:S02]  /*b590*/  FMUL.FTZ R58, R4, R58 ;  /* 0x0000003a043a7220 */ /* 0x000fc40000410000 */
[----:B------:R-:W-:Y:S01]  /*b5a0*/  FFMA.FTZ R55, R4, R69, R55 ;  /* 0x0000004504377223 */ /* 0x000fe20000010037 */
[----:B------:R-:W-:Y:S01]  /*b5b0*/  HADD2.F32 R4, -RZ, R33.H0_H0 ;  /* 0x20000021ff047230 */ /* 0x000fe20000004100 */
[-C--:B------:R-:W-:Y:S01]  /*b5c0*/  FMUL.FTZ R6, R54, R59.reuse ;  /* 0x0000003b36067220 */ /* 0x080fe20000410000 */
[----:B------:R-:W-:Y:S01]  /*b5d0*/  F2FP.PACK_AB R5, R5, R56 ;  /* 0x000000380505723e */ /* 0x000fe200000000ff */
[C---:B------:R-:W-:Y:S02]  /*b5e0*/  FMUL.FTZ R59, R67.reuse, R59 ;  /* 0x0000003b433b7220 */ /* 0x040fe40000410000 */
[----:B------:R-:W-:Y:S01]  /*b5f0*/  FFMA.FTZ R6, R67, R68, R6 ;  /* 0x0000004443067223 */ /* 0x000fe20000010006 */
[----:B------:R-:W-:Y:S01]  /*b600*/  HADD2.F32 R67, -RZ, R45.H0_H0 ;  /* 0x2000002dff437230 */ /* 0x000fe20000004100 */
[----:B------:R-:W-:Y:S02]  /*b610*/  FMUL.FTZ R75, R10, R57 ;  /* 0x000000390a4b7220 */ /* 0x000fe40000410000 */
        /* <DEDUP_REMOVED lines=13> */
[-C--:B------:R-:W-:Y:S02]  /*b6f0*/  FFMA.FTZ R57, R10, R67.reuse, -R57 ;  /* 0x000000430a397223 */ /* 0x080fe40000010839 */
        /* <DEDUP_REMOVED lines=8> */
.L_x_869:
[----:B------:R-:W-:Y:S05]  /*b780*/  BSYNC B0 ;  /* 0x0000000000007941 */ /* 0x000fea0003800000 */
.L_x_868:
        /* <DEDUP_REMOVED lines=8> */
[CC--:B------:R-:W-:Y:S01]  /*b810*/  LEA.HI R6, R7.reuse, R8.reuse, RZ, 0x3 ;  /* 0x0000000807067211 */ /* 0x0c0fe200078f18ff */
[----:B------:R-:W-:Y:S01]  /*b820*/  HADD2.F32 R64, -RZ, R26.H1_H1 ;  /* 0x3000001aff407230 */ /* 0x000fe20000004100 */
[----:B------:R-:W-:Y:S01]  /*b830*/  LEA.HI R7, R7, R8, RZ, 0x6 ;  /* 0x0000000807077211 */ /* 0x000fe200078f30ff */
[----:B------:R-:W-:Y:S01]  /*b840*/  HADD2.F32 R61, -RZ, R29.H0_H0 ;  /* 0x2000001dff3d7230 */ /* 0x000fe20000004100 */
[----:B------:R-:W-:Y:S01]  /*b850*/  SHF.R.S32.HI R9, RZ, 0x3, R6 ;  /* 0x00000003ff097819 */ /* 0x000fe20000011406 */
[----:B------:R-:W-:Y:S01]  /*b860*/  HADD2.F32 R72, -RZ, R28.H1_H1 ;  /* 0x3000001cff487230 */ /* 0x000fe20000004100 */
[----:B------:R-:W-:Y:S01]  /*b870*/  SHF.L.U32 R5, R15, 0x6, RZ ;  /* 0x000000060f057819 */ /* 0x000fe200000006ff */
[----:B------:R-:W-:Y:S01]  /*b880*/  HADD2.F32 R71, -RZ, R31.H0_H0 ;  /* 0x2000001fff477230 */ /* 0x000fe20000004100 */
[----:B------:R-:W-:Y:S01]  /*b890*/  LEA.HI R4, R4, R9, RZ, 0x1d ;  /* 0x0000000904047211 */ /* 0x000fe200078fe8ff */
[----:B------:R-:W-:Y:S01]  /*b8a0*/  HADD2.F32 R60, -RZ, R26.H0_H0 ;  /* 0x2000001aff3c7230 */ /* 0x000fe20000004100 */
[----:B------:R-:W-:Y:S01]  /*b8b0*/  SHF.L.U32 R7, R7, 0x7, RZ ;  /* 0x0000000707077819 */ /* 0x000fe200000006ff */
[----:B------:R-:W-:Y:S01]  /*b8c0*/  HADD2.F32 R70, -RZ, R28.H0_H0 ;  /* 0x2000001cff467230 */ /* 0x000fe20000004100 */
[----:B------:R-:W-:Y:S01]  /*b8d0*/  SHF.R.S32.HI R9, RZ, 0x1f, R4 ;  /* 0x0000001fff097819 */ /* 0x000fe20000011404 */
[----:B------:R-:W-:Y:S01]  /*b8e0*/  HADD2.F32 R69, -RZ, R32.H1_H1 ;  /* 0x30000020ff457230 */ /* 0x000fe20000004100 */
[----:B------:R-:W-:Y:S01]  /*b8f0*/  LOP3.LUT R5, R5, 0x1c0, RZ, 0xc0, !PT ;  /* 0x000001c005057812 */ /* 0x000fe200078ec0ff */
[----:B------:R-:W-:Y:S01]  /*b900*/  HADD2.F32 R59, -RZ, R25.H1_H1 ;  /* 0x30000019ff3b7230 */ /* 0x000fe20000004100 */
[----:B------:R-:W-:Y:S01]  /*b910*/  LEA.HI R9, R9, R4, RZ, 0x3 ;  /* 0x0000000409097211 */ /* 0x000fe200078f18ff */
[--C-:B------:R-:W-:Y:S01]  /*b920*/  HADD2.F32 R68, -RZ, R27.reuse.H1_H1 ;  /* 0x3000001bff447230 */ /* 0x100fe20000004100 */
[----:B------:R-:W-:Y:S01]  /*b930*/  LOP3.LUT R7, R7, 0x7fffe000, RZ, 0xc0, !PT ;  /* 0x7fffe00007077812 */ /* 0x000fe200078ec0ff */
[----:B------:R-:W-:Y:S01]  /*b940*/  HADD2.F32 R57, -RZ, R30.H0_H0 ;  /* 0x2000001eff397230 */ /* 0x000fe20000004100 */
[----:B------:R-:W-:Y:S01]  /*b950*/  LOP3.LUT R11, R5, 0x38, R6, 0xf8, !PT ;  /* 0x00000038050b7812 */ /* 0x000fe200078ef806 */
[----:B------:R-:W-:Y:S01]  /*b960*/  HADD2.F32 R66, -RZ, R27.H0_H0 ;  /* 0x2000001bff427230 */ /* 0x000fe20000004100 */
[----:B------:R-:W-:-:S02]  /*b970*/  SHF.L.U32 R4, R4, 0x3, RZ ;  /* 0x0000000304047819 */ /* 0x000fc400000006ff */
[----:B------:R-:W-:Y:S02]  /*b980*/  SHF.R.U32.HI R6, RZ, 0x3, R5 ;  /* 0x00000003ff067819 */ /* 0x000fe40000011605 */
[----:B------:R-:W-:Y:S02]  /*b990*/  SHF.L.U32 R9, R9, 0xa, RZ ;  /* 0x0000000a09097819 */ /* 0x000fe400000006ff */
[----:B------:R-:W-:Y:S02]  /*b9a0*/  LEA R8, R12, R7, 0x9 ;  /* 0x000000070c087211 */ /* 0x000fe400078e48ff */
[----:B------:R-:W-:Y:S02]  /*b9b0*/  LOP3.LUT R7, R5, 0x38, R4, 0xf8, !PT ;  /* 0x0000003805077812 */ /* 0x000fe400078ef804 */
[----:B------:R-:W-:Y:S02]  /*b9c0*/  LOP3.LUT R11, R11, R6, RZ, 0x3c, !PT ;  /* 0x000000060b0b7212 */ /* 0x000fe400078e3cff */
[----:B------:R-:W-:-:S02]  /*b9d0*/  LOP3.LUT R5, R9, 0x7fffe000, RZ, 0xc0, !PT ;  /* 0x7fffe00009057812 */ /* 0x000fc400078ec0ff */
[----:B------:R-:W-:Y:S02]  /*b9e0*/  IADD3 R8, R8, R11, RZ ;  /* 0x0000000b08087210 */ /* 0x000fe40007ffe0ff */
[----:B------:R-:W-:Y:S02]  /*b9f0*/  LOP3.LUT R4, R7, R6, RZ, 0x3c, !PT ;  /* 0x0000000607047212 */ /* 0x000fe400078e3cff */
[----:B------:R-:W-:Y:S02]  /*ba00*/  LEA R5, R12, R5, 0x9 ;  /* 0x000000050c057211 */ /* 0x000fe400078e48ff */
[----:B------:R-:W-:Y:S02]  /*ba10*/  SHF.L.U32 R49, R8, 0x1, RZ ;  /* 0x0000000108317819 */ /* 0x000fe400000006ff */
[----:B------:R-:W-:-:S03]  /*ba20*/  IADD3 R4, R5, R4, RZ ;  /* 0x0000000405047210 */ /* 0x000fc60007ffe0ff */
        /* <DEDUP_REMOVED lines=18> */
[----:B------:R-:W-:Y:S01]  /*bb50*/  HADD2.F32 R9, -RZ, R10.H0_H0 ;  /* 0x2000000aff097230 */ /* 0x000fe20000004100 */
        /* <DEDUP_REMOVED lines=45> */
.L_x_871:
[----:B------:R-:W-:Y:S05]  /*be30*/  BSYNC B0 ;  /* 0x0000000000007941 */ /* 0x000fea0003800000 */
.L_x_870:
[----:B-1----:R-:W-:-:S04]  /*be40*/  IADD3 R8, R24, 0x40, RZ ;  /* 0x0000004018087810 */ /* 0x002fc80007ffe0ff */
        /* <DEDUP_REMOVED lines=104> */
.L_x_867:
[----:B------:R-:W-:Y:S05]  /*c4d0*/  BSYNC B1 ;  /* 0x0000000000017941 */ /* 0x000fea0003800000 */
.L_x_866:
        /* <DEDUP_REMOVED lines=9> */
[----:B------:R-:W-:Y:S01]  /*c570*/  HADD2.F32 R57, -RZ, R44.H1_H1 ;  /* 0x3000002cff397230 */ /* 0x000fe20000004100 */
[----:B------:R-:W-:Y:S01]  /*c580*/  LEA.HI R7, R7, R46, RZ, 0x1d ;  /* 0x0000002e07077211 */ /* 0x000fe200078fe8ff */
[----:B------:R-:W-:Y:S01]  /*c590*/  HADD2.F32 R58, -RZ, R34.H1_H1 ;  /* 0x30000022ff3a7230 */ /* 0x000fe20000004100 */
[----:B------:R-:W-:Y:S01]  /*c5a0*/  SHF.L.U32 R5, R15, 0x6, RZ ;  /* 0x000000060f057819 */ /* 0x000fe200000006ff */
[----:B------:R-:W-:Y:S01]  /*c5b0*/  HADD2.F32 R61, -RZ, R44.H0_H0 ;  /* 0x2000002cff3d7230 */ /* 0x000fe20000004100 */
[----:B------:R-:W-:Y:S01]  /*c5c0*/  LEA.HI R4, R4, R15, RZ, 0x3 ;  /* 0x0000000f04047211 */ /* 0x000fe200078f18ff */
[----:B------:R-:W-:Y:S01]  /*c5d0*/  HADD2.F32 R53, -RZ, R42.H1_H1 ;  /* 0x3000002aff357230 */ /* 0x000fe20000004100 */
[----:B------:R-:W-:Y:S01]  /*c5e0*/  SHF.R.S32.HI R6, RZ, 0x1f, R7 ;  /* 0x0000001fff067819 */ /* 0x000fe20000011407 */
[--C-:B------:R-:W-:Y:S01]  /*c5f0*/  HADD2.F32 R42, -RZ, R39.reuse.H1_H1 ;  /* 0x30000027ff2a7230 */ /* 0x100fe20000004100 */
[----:B------:R-:W-:Y:S01]  /*c600*/  LOP3.LUT R5, R5, 0x1c0, RZ, 0xc0, !PT ;  /* 0x000001c005057812 */ /* 0x000fe200078ec0ff */
[----:B------:R-:W-:Y:S01]  /*c610*/  HADD2.F32 R34, -RZ, R34.H0_H0 ;  /* 0x20000022ff227230 */ /* 0x000fe20000004100 */
[----:B------:R-:W-:Y:S01]  /*c620*/  SHF.L.U32 R4, R4, 0x6, RZ ;  /* 0x0000000604047819 */ /* 0x000fe200000006ff */
[----:B------:R-:W-:Y:S01]  /*c630*/  HADD2.F32 R39, -RZ, R39.H0_H0 ;  /* 0x20000027ff277230 */ /* 0x000fe20000004100 */
[----:B------:R-:W-:Y:S01]  /*c640*/  SHF.L.U32 R8, R7, 0x3, RZ ;  /* 0x0000000307087819 */ /* 0x000fe200000006ff */
[----:B------:R-:W-:Y:S01]  /*c650*/  HADD2.F32 R66, -RZ, R35.H0_H0 ;  /* 0x20000023ff427230 */ /* 0x000fe20000004100 */
[----:B------:R-:W-:-:S02]  /*c660*/  LEA.HI R6, R6, R7, RZ, 0x3 ;  /* 0x0000000706067211 */ /* 0x000fc400078f18ff */
[C---:B------:R-:W-:Y:S02]  /*c670*/  LOP3.LUT R10, R5.reuse, 0x38, R24, 0xf8, !PT ;  /* 0x00000038050a7812 */ /* 0x040fe400078ef818 */
[----:B------:R-:W-:Y:S02]  /*c680*/  SHF.R.U32.HI R9, RZ, 0x3, R5 ;  /* 0x00000003ff097819 */ /* 0x000fe40000011605 */
[----:B------:R-:W-:Y:S02]  /*c690*/  LOP3.LUT R4, R4, 0xfffffe00, RZ, 0xc0, !PT ;  /* 0xfffffe0004047812 */ /* 0x000fe400078ec0ff */
[----:B------:R-:W-:Y:S02]  /*c6a0*/  LOP3.LUT R8, R5, 0x38, R8, 0xf8, !PT ;  /* 0x0000003805087812 */ /* 0x000fe400078ef808 */
[----:B------:R-:W-:Y:S02]  /*c6b0*/  SHF.L.U32 R6, R6, 0xa, RZ ;  /* 0x0000000a06067819 */ /* 0x000fe400000006ff */
[----:B------:R-:W-:-:S02]  /*c6c0*/  LOP3.LUT R10, R4, R10, R9, 0xf6, !PT ;  /* 0x0000000a040a7212 */ /* 0x000fc400078ef609 */
        /* <DEDUP_REMOVED lines=28> */
[----:B------:R-:W-:Y:S01]  /*c890*/  FMUL.FTZ R62, R4, R9 ;  /* 0x00000009043e7220 */ /* 0x000fe20000410000 */
[----:B------:R-:W-:Y:S01]  /*c8a0*/  HADD2.F32 R51, -RZ, R10.H1_H1 ;  /* 0x3000000aff337230 */ /* 0x000fe20000004100 */
[C---:B------:R-:W-:Y:S01]  /*c8b0*/  FMUL.FTZ R64, R34.reuse, R50 ;  /* 0x0000003222407220 */ /* 0x040fe20000410000 */
        /* <DEDUP_REMOVED lines=17> */
[----:B------:R-:W-:Y:S01]  /*c9d0*/  FMUL.FTZ R33, R43, R10 ;  /* 0x0000000a2b217220 */ /* 0x000fe20000410000 */
[----:B------:R-:W-:Y:S01]  /*c9e0*/  HADD2.F32 R45, -RZ, R45.H0_H0 ;  /* 0x2000002dff2d7230 */ /* 0x000fe20000004100 */
[----:B------:R-:W-:-:S02]  /*c9f0*/  FMUL.FTZ R56, R64, R11 ;  /* 0x0000000b40387220 */ /* 0x000fc40000410000 */
[----:B------:R-:W-:Y:S02]  /*ca00*/  FMUL.FTZ R43, R43, R6 ;  /* 0x000000062b2b7220 */ /* 0x000fe40000410000 */
        /* <DEDUP_REMOVED lines=20> */
.L_x_873:
[----:B------:R-:W-:Y:S05]  /*cb50*/  BSYNC B0 ;  /* 0x0000000000007941 */ /* 0x000fea0003800000 */
.L_x_872:
[----:B-1----:R-:W-:Y:S01]  /*cb60*/  IADD3 R5, R24, 0x20, RZ ;  /* 0x0000002018057810 */ /* 0x002fe20007ffe0ff */
[----:B------:R-:W-:Y:S03]  /*cb70*/  BSSY B0, `(.L_x_874) ;  /* 0x000006b000007945 */ /* 0x000fe60003800000 */
[----:B------:R-:W-:-:S13]  /*cb80*/  ISETP.GE.AND P0, PT, R5, c[0x0][0x27c], PT ;  /* 0x00009f0005007a0c */ /* 0x000fda0003f06270 */
[----:B------:R-:W-:Y:S05]  /*cb90*/  @P0 BRA `(.L_x_875) ;  /* 0x0000068000000947 */ /* 0x000fea0003800000 */
[----:B------:R-:W-:Y:S01]  /*cba0*/  SHF.R.S32.HI R8, RZ, 0x1f, R5 ;  /* 0x0000001fff087819 */ /* 0x000fe20000011405 */
[--C-:B------:R-:W-:Y:S01]  /*cbb0*/  HADD2.F32 R44, -RZ, R29.reuse.H1_H1 ;  /* 0x3000001dff2c7230 */ /* 0x100fe20000004100 */
[----:B------:R-:W-:Y:S01]  /*cbc0*/  MOV R9, c[0x0][0x27c] ;  /* 0x00009f0000097a02 */ /* 0x000fe20000000f00 */
[----:B------:R-:W-:Y:S01]  /*cbd0*/  HADD2.F32 R29, -RZ, R29.H0_H0 ;  /* 0x2000001dff1d7230 */ /* 0x000fe20000004100 */
[CC--:B------:R-:W-:Y:S01]  /*cbe0*/  LEA.HI R11, R8.reuse, R5.reuse, RZ, 0x3 ;  /* 0x00000005080b7211 */ /* 0x0c0fe200078f18ff */
[--C-:B------:R-:W-:Y:S01]  /*cbf0*/  HADD2.F32 R50, -RZ, R31.reuse.H1_H1 ;  /* 0x3000001fff327230 */ /* 0x100fe20000004100 */
[----:B------:R-:W-:Y:S01]  /*cc00*/  SHF.R.S32.HI R4, RZ, 0x1f, R15 ;  /* 0x0000001fff047819 */ /* 0x000fe2000001140f */
[----:B------:R-:W-:Y:S01]  /*cc10*/  HADD2.F32 R31, -RZ, R31.H0_H0 ;  /* 0x2000001fff1f7230 */ /* 0x000fe20000004100 */
[----:B------:R-:W-:Y:S01]  /*cc20*/  SHF.R.S32.HI R6, RZ, 0x3, R11 ;  /* 0x00000003ff067819 */ /* 0x000fe2000001140b */
[--C-:B------:R-:W-:Y:S01]  /*cc30*/  HADD2.F32 R49, -RZ, R26.reuse.H1_H1 ;  /* 0x3000001aff317230 */ /* 0x100fe20000004100 */
[----:B------:R-:W-:Y:S01]  /*cc40*/  SHF.L.U32 R10, R15, 0x6, RZ ;  /* 0x000000060f0a7819 */ /* 0x000fe200000006ff */
[----:B------:R-:W-:Y:S01]  /*cc50*/  HADD2.F32 R26, -RZ, R26.H0_H0 ;  /* 0x2000001aff1a7230 */ /* 0x000fe20000004100 */
[----:B------:R-:W-:Y:S01]  /*cc60*/  LEA.HI R9, R9, R6, RZ, 0x1d ;  /* 0x0000000609097211 */ /* 0x000fe200078fe8ff */
[----:B------:R-:W-:Y:S01]  /*cc70*/  HADD2.F32 R56, -RZ, R32.H1_H1 ;  /* 0x30000020ff387230 */ /* 0x000fe20000004100 */
[----:B------:R-:W-:-:S02]  /*cc80*/  LEA.HI R8, R8, R5, RZ, 0x6 ;  /* 0x0000000508087211 */ /* 0x000fc400078f30ff */
[----:B------:R-:W-:Y:S02]  /*cc90*/  LEA.HI R5, R4, R15, RZ, 0x3 ;  /* 0x0000000f04057211 */ /* 0x000fe400078f18ff */
        /* <DEDUP_REMOVED lines=24> */
[C---:B------:R-:W-:Y:S01]  /*ce20*/  FMUL.FTZ R51, R44.reuse, R35 ;  /* 0x000000232c337220 */ /* 0x040fe20000410000 */
[--C-:B--2---:R-:W-:Y:S01]  /*ce30*/  HADD2.F32 R45, -RZ, R4.reuse.H0_H0 ;  /* 0x20000004ff2d7230 */ /* 0x104fe20000004100 */
[----:B------:R-:W-:Y:S01]  /*ce40*/  FMUL.FTZ R53, R49, R39 ;  /* 0x0000002731357220 */ /* 0x000fe20000410000 */
[----:B------:R-:W-:Y:S01]  /*ce50*/  HADD2.F32 R46, -RZ, R4.H1_H1 ;  /* 0x30000004ff2e7230 */ /* 0x000fe20000004100 */
[C---:B------:R-:W-:Y:S01]  /*ce60*/  FMUL.FTZ R52, R29.reuse, R8 ;  /* 0x000000081d347220 */ /* 0x040fe20000410000 */
[----:B------:R-:W-:Y:S01]  /*ce70*/  HADD2.F32 R4, -RZ, R5.H0_H0 ;  /* 0x20000005ff047230 */ /* 0x000fe20000004100 */
[-C--:B------:R-:W-:Y:S01]  /*ce80*/  FMUL.FTZ R44, R44, R45.reuse ;  /* 0x0000002d2c2c7220 */ /* 0x080fe20000410000 */
[----:B------:R-:W-:Y:S01]  /*ce90*/  HADD2.F32 R42, -RZ, R9.H1_H1 ;  /* 0x30000009ff2a7230 */ /* 0x000fe20000004100 */
[----:B------:R-:W-:Y:S01]  /*cea0*/  FFMA.FTZ R45, R50, R45, R51 ;  /* 0x0000002d322d7223 */ /* 0x000fe20000010033 */
[----:B------:R-:W-:Y:S01]  /*ceb0*/  HADD2.F32 R9, -RZ, R10.H0_H0 ;  /* 0x2000000aff097230 */ /* 0x000fe20000004100 */
[-C--:B------:R-:W-:Y:S01]  /*cec0*/  FMUL.FTZ R29, R29, R4.reuse ;  /* 0x000000041d1d7220 */ /* 0x080fe20000410000 */
[----:B------:R-:W-:Y:S01]  /*ced0*/  HADD2.F32 R51, -RZ, R28.H1_H1 ;  /* 0x3000001cff337230 */ /* 0x000fe20000004100 */
[----:B------:R-:W-:Y:S01]  /*cee0*/  FFMA.FTZ R52, R31, R4, R52 ;  /* 0x000000041f347223 */ /* 0x000fe20000010034 */
[----:B------:R-:W-:Y:S01]  /*cef0*/  HADD2.F32 R4, -RZ, R30.H1_H1 ;  /* 0x3000001eff047230 */ /* 0x000fe20000004100 */
[----:B------:R-:W-:Y:S01]  /*cf00*/  FMUL.FTZ R54, R49, R46 ;  /* 0x0000002e31367220 */ /* 0x000fe20000410000 */
[----:B------:R-:W-:Y:S01]  /*cf10*/  HADD2.F32 R47, -RZ, R5.H1_H1 ;  /* 0x30000005ff2f7230 */ /* 0x000fe20000004100 */
[----:B------:R-:W-:Y:S01]  /*cf20*/  FMUL.FTZ R57, R26, R42 ;  /* 0x0000002a1a397220 */ /* 0x000fe20000410000 */
[----:B------:R-:W-:Y:S01]  /*cf30*/  HADD2.F32 R5, -RZ, R6.H0_H0 ;  /* 0x20000006ff057230 */ /* 0x000fe20000004100 */
[----:B------:R-:W-:Y:S01]  /*cf40*/  FMUL.FTZ R55, R4, R9 ;  /* 0x0000000904377220 */ /* 0x000fe20000410000 */
[----:B------:R-:W-:Y:S01]  /*cf50*/  HADD2.F32 R28, -RZ, R28.H0_H0 ;  /* 0x2000001cff1c7230 */ /* 0x000fe20000004100 */
[----:B------:R-:W-:Y:S01]  /*cf60*/  FFMA.FTZ R46, R51, R46, R53 ;  /* 0x0000002e332e7223 */ /* 0x000fe20000010035 */
[----:B------:R-:W-:Y:S01]  /*cf70*/  HADD2.F32 R43, -RZ, R10.H1_H1 ;  /* 0x3000000aff2b7230 */ /* 0x000fe20000004100 */
[----:B------:R-:W-:Y:S01]  /*cf80*/  FMUL.FTZ R53, R26, R47 ;  /* 0x0000002f1a357220 */ /* 0x000fe20000410000 */
[----:B------:R-:W-:Y:S01]  /*cf90*/  HADD2.F32 R49, -RZ, R25.H1_H1 ;  /* 0x30000019ff317230 */ /* 0x000fe20000004100 */
[-C--:B------:R-:W-:Y:S01]  /*cfa0*/  FMUL.FTZ R4, R4, R5.reuse ;  /* 0x0000000504047220 */ /* 0x080fe20000410000 */
[----:B------:R-:W-:Y:S01]  /*cfb0*/  HADD2.F32 R48, -RZ, R6.H1_H1 ;  /* 0x30000006ff307230 */ /* 0x000fe20000004100 */
[----:B------:R-:W-:Y:S01]  /*cfc0*/  FFMA.FTZ R26, R56, R5, R55 ;  /* 0x00000005381a7223 */ /* 0x000fe20000010037 */
[----:B------:R-:W-:Y:S01]  /*cfd0*/  HADD2.F32 R5, -RZ, R27.H1_H1 ;  /* 0x3000001bff057230 */ /* 0x000fe20000004100 */
[----:B------:R-:W-:Y:S01]  /*cfe0*/  FFMA.FTZ R47, R28, R47, R57 ;  /* 0x0000002f1c2f7223 */ /* 0x000fe20000010039 */
[--C-:B------:R-:W-:Y:S01]  /*cff0*/  HADD2.F32 R10, -RZ, R11.reuse.H0_H0 ;  /* 0x2000000bff0a7230 */ /* 0x100fe20000004100 */
[C---:B------:R-:W-:Y:S01]  /*d000*/  FMUL.FTZ R57, R49.reuse, R43 ;  /* 0x0000002b31397220 */ /* 0x040fe20000410000 */
[----:B------:R-:W-:Y:S01]  /*d010*/  HADD2.F32 R55, -RZ, R30.H0_H0 ;  /* 0x2000001eff377230 */ /* 0x000fe20000004100 */
[-C--:B------:R-:W-:Y:S01]  /*d020*/  FMUL.FTZ R58, R49, R48.reuse ;  /* 0x00000030313a7220 */ /* 0x080fe20000410000 */
[----:B------:R-:W-:Y:S01]  /*d030*/  HADD2.F32 R11, -RZ, R11.H1_H1 ;  /* 0x3000000bff0b7230 */ /* 0x000fe20000004100 */
[----:B------:R-:W-:Y:S01]  /*d040*/  FFMA.FTZ R49, R5, R48, R57 ;  /* 0x0000003005317223 */ /* 0x000fe20000010039 */
[----:B------:R-:W-:Y:S01]  /*d050*/  HADD2.F32 R6, -RZ, R7.H0_H0 ;  /* 0x20000007ff067230 */ /* 0x000fe20000004100 */
[----:B------:R-:W-:Y:S01]  /*d060*/  FFMA.FTZ R44, R50, R35, -R44 ;  /* 0x00000023322c7223 */ /* 0x000fe2000001082c */
[----:B------:R-:W-:Y:S01]  /*d070*/  HADD2.F32 R30, -RZ, R25.H0_H0 ;  /* 0x20000019ff1e7230 */ /* 0x000fe20000004100 */
[C---:B------:R-:W-:Y:S01]  /*d080*/  FMUL.FTZ R25, R55.reuse, R10 ;  /* 0x0000000a37197220 */ /* 0x040fe20000410000 */
[----:B------:R-:W-:Y:S01]  /*d090*/  HADD2.F32 R57, -RZ, R32.H0_H0 ;  /* 0x20000020ff397230 */ /* 0x000fe20000004100 */
[----:B------:R-:W-:Y:S01]  /*d0a0*/  FMUL.FTZ R55, R55, R6 ;  /* 0x0000000637377220 */ /* 0x000fe20000410000 */
[----:B------:R-:W-:Y:S01]  /*d0b0*/  HADD2.F32 R7, -RZ, R7.H1_H1 ;  /* 0x30000007ff077230 */ /* 0x000fe20000004100 */
[----:B------:R-:W-:Y:S01]  /*d0c0*/  FFMA.FTZ R39, R51, R39, -R54 ;  /* 0x0000002733277223 */ /* 0x000fe20000010836 */
[----:B------:R-:W-:Y:S01]  /*d0d0*/  HADD2.F32 R32, -RZ, R27.H0_H0 ;  /* 0x2000001bff207230 */ /* 0x000fe20000004100 */
[----:B------:R-:W-:-:S02]  /*d0e0*/  FMUL.FTZ R27, R30, R11 ;  /* 0x0000000b1e1b7220 */ /* 0x000fc40000410000 */
[----:B------:R-:W-:Y:S02]  /*d0f0*/  FFMA.FTZ R25, R57, R6, R25 ;  /* 0x0000000639197223 */ /* 0x000fe40000010019 */
[-C--:B------:R-:W-:Y:S02]  /*d100*/  FMUL.FTZ R6, R30, R7.reuse ;  /* 0x000000071e067220 */ /* 0x080fe40000410000 */
[----:B------:R-:W-:Y:S02]  /*d110*/  FFMA.FTZ R30, R32, R7, R27 ;  /* 0x00000007201e7223 */ /* 0x000fe4000001001b */
        /* <DEDUP_REMOVED lines=11> */
[----:B------:R-:W-:-:S02]  /*d1d0*/  F2FP.PACK_AB R10, R43, R56 ;  /* 0x000000382b0a723e */ /* 0x000fc400000000ff */
[----:B------:R-:W-:Y:S02]  /*d1e0*/  F2FP.PACK_AB R6, R49, R26 ;  /* 0x0000001a3106723e */ /* 0x000fe400000000ff */
[----:B------:R-:W-:-:S05]  /*d1f0*/  F2FP.PACK_AB R11, R32, R55 ;  /* 0x00000037200b723e */ /* 0x000fca00000000ff */
[----:B------:R1:W-:Y:S04]  /*d200*/  STS.128 [R34+0x18100], R8 ;  /* 0x0181000822007388 */ /* 0x0003e80000000c00 */
[----:B------:R1:W-:Y:S02]  /*d210*/  STS.128 [R33+0x18100], R4 ;  /* 0x0181000421007388 */ /* 0x0003e40000000c00 */
.L_x_875:
[----:B------:R-:W-:Y:S05]  /*d220*/  BSYNC B0 ;  /* 0x0000000000007941 */ /* 0x000fea0003800000 */
.L_x_874:
[----:B------:R-:W-:-:S04]  /*d230*/  IADD3 R24, R24, 0x40, RZ ;  /* 0x0000004018187810 */ /* 0x000fc80007ffe0ff */
[----:B------:R-:W-:-:S13]  /*d240*/  ISETP.GE.AND P0, PT, R24, c[0x0][0x27c], PT ;  /* 0x00009f0018007a0c */ /* 0x000fda0003f06270 */
[----:B------:R-:W-:Y:S05]  /*d250*/  @P0 BRA `(.L_x_853) ;  /* 0x0000068000000947 */ /* 0x000fea0003800000 */
[----:B-1----:R-:W-:Y:S01]  /*d260*/  SHF.R.S32.HI R9, RZ, 0x1f, R24 ;  /* 0x0000001fff097819 */ /* 0x002fe20000011418 */
[--C-:B------:R-:W-:Y:S01]  /*d270*/  HADD2.F32 R39, -RZ, R20.reuse.H0_H0 ;  /* 0x20000014ff277230 */ /* 0x100fe20000004100 */
[----:B------:R-:W-:Y:S01]  /*d280*/  MOV R7, c[0x0][0x27c] ;  /* 0x00009f0000077a02 */ /* 0x000fe20000000f00 */
[----:B------:R-:W-:Y:S01]  /*d290*/  HADD2.F32 R30, -RZ, R20.H1_H1 ;  /* 0x30000014ff1e7230 */ /* 0x000fe20000004100 */
[----:B------:R-:W-:Y:S01]  /*d2a0*/  LEA.HI R5, R9, R24, RZ, 0x3 ;  /* 0x0000001809057211 */ /* 0x000fe200078f18ff */
        /* <DEDUP_REMOVED lines=8> */
[--C-:B------:R-:W-:Y:S01]  /*d330*/  HADD2.F32 R20, -RZ, R19.reuse.H1_H1 ;  /* 0x30000013ff147230 */ /* 0x100fe20000004100 */
[----:B------:R-:W-:Y:S01]  /*d340*/  LEA.HI R4, R4, R15, RZ, 0x3 ;  /* 0x0000000f04047211 */ /* 0x000fe200078f18ff */
[----:B------:R-:W-:Y:S01]  /*d350*/  HADD2.F32 R19, -RZ, R19.H0_H0 ;  /* 0x20000013ff137230 */ /* 0x000fe20000004100 */
[----:B------:R-:W-:Y:S01]  /*d360*/  SHF.R.S32.HI R6, RZ, 0x1f, R7 ;  /* 0x0000001fff067819 */ /* 0x000fe20000011407 */
[--C-:B------:R-:W-:Y:S01]  /*d370*/  HADD2.F32 R44, -RZ, R23.reuse.H1_H1 ;  /* 0x30000017ff2c7230 */ /* 0x100fe20000004100 */
[----:B------:R-:W-:Y:S01]  /*d380*/  LOP3.LUT R8, R8, 0x1c0, RZ, 0xc0, !PT ;  /* 0x000001c008087812 */ /* 0x000fe200078ec0ff */
[----:B------:R-:W-:Y:S01]  /*d390*/  IMAD.SHL.U32 R4, R4, 0x40, RZ ;  /* 0x0000004004047824 */ /* 0x000fe200078e00ff */
[----:B------:R-:W-:Y:S01]  /*d3a0*/  LEA.HI R9, R9, R24, RZ, 0x6 ;  /* 0x0000001809097211 */ /* 0x000fe200078f30ff */
[----:B------:R-:W-:Y:S01]  /*d3b0*/  HADD2.F32 R48, -RZ, R16.H0_H0 ;  /* 0x20000010ff307230 */ /* 0x000fe20000004100 */
[----:B------:R-:W-:Y:S01]  /*d3c0*/  LEA.HI R6, R6, R7, RZ, 0x3 ;  /* 0x0000000706067211 */ /* 0x000fe200078f18ff */
[----:B------:R-:W-:Y:S01]  /*d3d0*/  HADD2.F32 R23, -RZ, R23.H0_H0 ;  /* 0x20000017ff177230 */ /* 0x000fe20000004100 */
[----:B------:R-:W-:-:S02]  /*d3e0*/  LOP3.LUT R10, R8, 0x38, R5, 0xf8, !PT ;  /* 0x00000038080a7812 */ /* 0x000fc400078ef805 */
[----:B------:R-:W-:Y:S01]  /*d3f0*/  SHF.L.U32 R11, R7, 0x3, RZ ;  /* 0x00000003070b7819 */ /* 0x000fe200000006ff */
[----:B------:R-:W-:Y:S01]  /*d400*/  IMAD.SHL.U32 R7, R6, 0x400, RZ ;  /* 0x0000040006077824 */ /* 0x000fe200078e00ff */
[----:B------:R-:W-:Y:S02]  /*d410*/  SHF.L.U32 R9, R9, 0x7, RZ ;  /* 0x0000000709097819 */ /* 0x000fe400000006ff */
[----:B------:R-:W-:Y:S02]  /*d420*/  SHF.R.U32.HI R5, RZ, 0x3, R8 ;  /* 0x00000003ff057819 */ /* 0x000fe40000011608 */
[----:B------:R-:W-:Y:S02]  /*d430*/  LOP3.LUT R8, R8, 0x38, R11, 0xf8, !PT ;  /* 0x0000003808087812 */ /* 0x000fe400078ef80b */
[----:B------:R-:W-:Y:S02]  /*d440*/  LOP3.LUT R9, R9, 0x7fffe000, RZ, 0xc0, !PT ;  /* 0x7fffe00009097812 */ /* 0x000fe400078ec0ff */
[----:B------:R-:W-:-:S02]  /*d450*/  LOP3.LUT R4, R4, 0xfffffe00, RZ, 0xc0, !PT ;  /* 0xfffffe0004047812 */ /* 0x000fc400078ec0ff */
[-C--:B------:R-:W-:Y:S02]  /*d460*/  LOP3.LUT R10, R10, R5.reuse, RZ, 0x3c, !PT ;  /* 0x000000050a0a7212 */ /* 0x080fe400078e3cff */
[----:B------:R-:W-:Y:S02]  /*d470*/  LOP3.LUT R6, R8, R5, RZ, 0x3c, !PT ;  /* 0x0000000508067212 */ /* 0x000fe400078e3cff */
[--C-:B------:R-:W-:Y:S02]  /*d480*/  IADD3 R9, R10, R9, R4.reuse ;  /* 0x000000090a097210 */ /* 0x100fe40007ffe004 */
        /* <DEDUP_REMOVED lines=10> */
[--C-:B--2---:R-:W-:Y:S02]  /*d530*/  HADD2.F32 R29, -RZ, R4.reuse.H0_H0 ;  /* 0x20000004ff1d7230 */ /* 0x104fe40000004100 */
[----:B------:R-:W-:Y:S01]  /*d540*/  HADD2.F32 R31, -RZ, R4.H1_H1 ;  /* 0x30000004ff1f7230 */ /* 0x000fe20000004100 */
[C---:B------:R-:W-:Y:S01]  /*d550*/  FMUL.FTZ R22, R39.reuse, R8 ;  /* 0x0000000827167220 */ /* 0x040fe20000410000 */
[----:B------:R-:W-:Y:S01]  /*d560*/  HADD2.F32 R4, -RZ, R5.H0_H0 ;  /* 0x20000005ff047230 */ /* 0x000fe20000004100 */
[-C--:B------:R-:W-:Y:S01]  /*d570*/  FMUL.FTZ R30, R30, R29.reuse ;  /* 0x0000001d1e1e7220 */ /* 0x080fe20000410000 */
[----:B------:R-:W-:Y:S01]  /*d580*/  HADD2.F32 R27, -RZ, R9.H1_H1 ;  /* 0x30000009ff1b7230 */ /* 0x000fe20000004100 */
[----:B------:R-:W-:Y:S01]  /*d590*/  FFMA.FTZ R29, R34, R29, R42 ;  /* 0x0000001d221d7223 */ /* 0x000fe2000001002a */
[--C-:B------:R-:W-:Y:S01]  /*d5a0*/  HADD2.F32 R9, -RZ, R10.reuse.H0_H0 ;  /* 0x2000000aff097230 */ /* 0x100fe20000004100 */
[-C--:B------:R-:W-:Y:S01]  /*d5b0*/  FMUL.FTZ R39, R39, R4.reuse ;  /* 0x0000000427277220 */ /* 0x080fe20000410000 */
[----:B------:R-:W-:Y:S01]  /*d5c0*/  HADD2.F32 R32, -RZ, R5.H1_H1 ;  /* 0x30000005ff207230 */ /* 0x000fe20000004100 */
[----:B------:R-:W-:Y:S01]  /*d5d0*/  FFMA.FTZ R22, R43, R4, R22 ;  /* 0x000000042b167223 */ /* 0x000fe20000010016 */
[----:B------:R-:W-:Y:S01]  /*d5e0*/  HADD2.F32 R4, -RZ, R21.H1_H1 ;  /* 0x30000015ff047230 */ /* 0x000fe20000004100 */
[----:B------:R-:W-:Y:S01]  /*d5f0*/  FMUL.FTZ R42, R35, R26 ;  /* 0x0000001a232a7220 */ /* 0x000fe20000410000 */
[----:B------:R-:W-:Y:S01]  /*d600*/  HADD2.F32 R28, -RZ, R10.H1_H1 ;  /* 0x3000000aff1c7230 */ /* 0x000fe20000004100 */
[----:B------:R-:W-:Y:S01]  /*d610*/  FMUL.FTZ R47, R17, R27 ;  /* 0x0000001b112f7220 */ /* 0x000fe20000410000 */
[--C-:B------:R-:W-:Y:S01]  /*d620*/  HADD2.F32 R5, -RZ, R6.reuse.H0_H0 ;  /* 0x20000006ff057230 */ /* 0x100fe20000004100 */
[-C--:B------:R-:W-:Y:S01]  /*d630*/  FMUL.FTZ R35, R35, R31.reuse ;  /* 0x0000001f23237220 */ /* 0x080fe20000410000 */
[--C-:B------:R-:W-:Y:S01]  /*d640*/  HADD2.F32 R10, -RZ, R11.reuse.H0_H0 ;  /* 0x2000000bff0a7230 */ /* 0x100fe20000004100 */
[----:B------:R-:W-:Y:S01]  /*d650*/  FFMA.FTZ R42, R20, R31, R42 ;  /* 0x0000001f142a7223 */ /* 0x000fe2000001002a */
[----:B------:R-:W-:Y:S01]  /*d660*/  HADD2.F32 R33, -RZ, R6.H1_H1 ;  /* 0x30000006ff217230 */ /* 0x000fe20000004100 */
[C---:B------:R-:W-:Y:S01]  /*d670*/  FMUL.FTZ R45, R4.reuse, R9 ;  /* 0x00000009042d7220 */ /* 0x040fe20000410000 */
[----:B------:R-:W-:Y:S01]  /*d680*/  HADD2.F32 R11, -RZ, R11.H1_H1 ;  /* 0x3000000bff0b7230 */ /* 0x000fe20000004100 */
[-C--:B------:R-:W-:Y:S01]  /*d690*/  FMUL.FTZ R46, R17, R32.reuse ;  /* 0x00000020112e7220 */ /* 0x080fe20000410000 */
[----:B------:R-:W-:Y:S01]  /*d6a0*/  HADD2.F32 R6, -RZ, R7.H0_H0 ;  /* 0x20000007ff067230 */ /* 0x000fe20000004100 */
[----:B------:R-:W-:Y:S01]  /*d6b0*/  FFMA.FTZ R17, R19, R32, R47 ;  /* 0x0000002013117223 */ /* 0x000fe2000001002f */
[----:B------:R-:W-:Y:S01]  /*d6c0*/  HADD2.F32 R31, -RZ, R16.H1_H1 ;  /* 0x30000010ff1f7230 */ /* 0x000fe20000004100 */
[-C--:B------:R-:W-:Y:S01]  /*d6d0*/  FMUL.FTZ R4, R4, R5.reuse ;  /* 0x0000000504047220 */ /* 0x080fe20000410000 */
[----:B------:R-:W-:Y:S01]  /*d6e0*/  HADD2.F32 R21, -RZ, R21.H0_H0 ;  /* 0x20000015ff157230 */ /* 0x000fe20000004100 */
[----:B------:R-:W-:Y:S01]  /*d6f0*/  FFMA.FTZ R32, R44, R5, R45 ;  /* 0x000000052c207223 */ /* 0x000fe2000001002d */
[----:B------:R-:W-:Y:S01]  /*d700*/  HADD2.F32 R7, -RZ, R7.H1_H1 ;  /* 0x30000007ff077230 */ /* 0x000fe20000004100 */
[----:B------:R-:W-:Y:S01]  /*d710*/  FMUL.FTZ R50, R31, R28 ;  /* 0x0000001c1f327220 */ /* 0x000fe20000410000 */
[--C-:B------:R-:W-:Y:S01]  /*d720*/  HADD2.F32 R5, -RZ, R18.reuse.H1_H1 ;  /* 0x30000012ff057230 */ /* 0x100fe20000004100 */
[----:B------:R-:W-:Y:S01]  /*d730*/  FMUL.FTZ R16, R21, R10 ;  /* 0x0000000a15107220 */ /* 0x000fe20000410000 */
        /* <DEDUP_REMOVED lines=10> */
[----:B------:R-:W-:Y:S01]  /*d7e0*/  FFMA.FTZ R44, R44, R9, -R4 ;  /* 0x000000092c2c7223 */ /* 0x000fe20000010804 */
[----:B------:R-:W-:Y:S01]  /*d7f0*/  F2FP.PACK_AB R4, R42, R29 ;  /* 0x0000001d2a04723e */ /* 0x000fe200000000ff */
[----:B------:R-:W-:Y:S01]  /*d800*/  FFMA.FTZ R31, R5, R28, -R31 ;  /* 0x0000001c051f7223 */ /* 0x000fe2000001081f */
[----:B------:R-:W-:Y:S01]  /*d810*/  F2FP.PACK_AB R9, R46, R39 ;  /* 0x000000272e09723e */ /* 0x000fe200000000ff */
[----:B------:R-:W-:Y:S02]  /*d820*/  FFMA.FTZ R21, R23, R10, -R21 ;  /* 0x0000000a17157223 */ /* 0x000fe40000010815 */
        /* <DEDUP_REMOVED lines=11> */
.L_x_853:
[----:B------:R-:W-:Y:S05]  /*d8e0*/  BSYNC B2 ;  /* 0x0000000000027941 */ /* 0x000fea0003800000 */
.L_x_837:
[----:B-1----:R-:W-:Y:S01]  /*d8f0*/  SHF.R.S32.HI R6, RZ, 0x4, R13 ;  /* 0x00000004ff067819 */ /* 0x002fe2000001140d */
[----:B------:R-:W-:Y:S01]  /*d900*/  IMAD.SHL.U32 R4, R36, 0x40, RZ ;  /* 0x0000004024047824 */ /* 0x000fe200078e00ff */
[----:B------:R-:W-:-:S04]  /*d910*/  DEPBAR.LE SB0, 0x2 ;  /* 0x000080800000791a */ /* 0x000fc80000000000 */
[----:B------:R-:W-:Y:S01]  /*d920*/  LEA.HI R191, R13, R6, RZ, 0x1 ;  /* 0x000000060dbf7211 */ /* 0x000fe200078f08ff */
[----:B------:R-:W-:Y:S01]  /*d930*/  IMAD.SHL.U32 R5, R37, 0x40, RZ ;  /* 0x0000004025057824 */ /* 0x000fe200078e00ff */
[----:B------:R-:W-:Y:S01]  /*d940*/  LOP3.LUT R4, R4, 0x1c0, RZ, 0xc0, !PT ;  /* 0x000001c004047812 */ /* 0x000fe200078ec0ff */
[----:B------:R-:W-:Y:S01]  /*d950*/  IMAD.SHL.U32 R3, R3, 0x8, RZ ;  /* 0x0000000803037824 */ /* 0x000fe200078e00ff */
[----:B------:R-:W-:Y:S01]  /*d960*/  LOP3.LUT R191, R191, 0xfffffffe, RZ, 0xc0, !PT ;  /* 0xfffffffebfbf7812 */ /* 0x000fe200078ec0ff */
[----:B------:R-:W-:Y:S01]  /*d970*/  IMAD.SHL.U32 R137, R14, 0x40, RZ ;  /* 0x000000400e897824 */ /* 0x000fe200078e00ff */
[----:B------:R-:W-:Y:S01]  /*d980*/  BAR.SYNC.DEFER_BLOCKING 0x0 ;  /* 0x0000000000007b1d */ /* 0x000fe20000010000 */
[----:B------:R-:W-:Y:S01]  /*d990*/  IMAD.SHL.U32 R189, R0, 0x2, RZ ;  /* 0x0000000200bd7824 */ /* 0x000fe200078e00ff */
[----:B------:R-:W-:Y:S01]  /*d9a0*/  LOP3.LUT R3, R4, 0x8, R3, 0xf8, !PT ;  /* 0x0000000804037812 */ /* 0x000fe200078ef803 */
[----:B------:R-:W-:Y:S01]  /*d9b0*/  IMAD.IADD R191, R6, 0x1, -R191 ;  /* 0x0000000106bf7824 */ /* 0x000fe200078e0abf */
[----:B------:R-:W-:-:S02]  /*d9c0*/  LOP3.LUT R6, R5, 0x1c0, RZ, 0xc0, !PT ;  /* 0x000001c005067812 */ /* 0x000fc400078ec0ff */
[----:B------:R-:W-:Y:S01]  /*d9d0*/  SHF.R.U32.HI R4, RZ, 0x3, R4 ;  /* 0x00000003ff047819 */ /* 0x000fe20000011604 */
[----:B------:R-:W-:Y:S01]  /*d9e0*/  IMAD.SHL.U32 R5, R191, 0x8, RZ ;  /* 0x00000008bf057824 */ /* 0x000fe200078e00ff */
[----:B------:R-:W-:Y:S02]  /*d9f0*/  SHF.R.U32.HI R136, RZ, 0x3, R6 ;  /* 0x00000003ff887819 */ /* 0x000fe40000011606 */
[----:B------:R-:W-:Y:S02]  /*da00*/  LOP3.LUT R137, R137, 0xfffffe00, RZ, 0xc0, !PT ;  /* 0xfffffe0089897812 */ /* 0x000fe400078ec0ff */
[----:B------:R-:W-:Y:S02]  /*da10*/  LOP3.LUT R5, R6, 0x8, R5, 0xf8, !PT ;  /* 0x0000000806057812 */ /* 0x000fe400078ef805 */
[----:B------:R-:W-:Y:S01]  /*da20*/  LOP3.LUT R4, R3, R4, RZ, 0x3c, !PT ;  /* 0x0000000403047212 */ /* 0x000fe200078e3cff */
[----:B------:R-:W-:Y:S01]  /*da30*/  IMAD R3, R12, 0x400, R137 ;  /* 0x000004000c037824 */ /* 0x000fe200078e0289 */
[----:B------:R-:W-:-:S02]  /*da40*/  LOP3.LUT R136, R5, R136, RZ, 0x3c, !PT ;  /* 0x0000008805887212 */ /* 0x000fc400078e3cff */
[----:B------:R-:W-:Y:S01]  /*da50*/  LOP3.LUT P0, RZ, R135, 0x1, RZ, 0xc0, !PT ;  /* 0x0000000187ff7812 */ /* 0x000fe2000780c0ff */
[----:B------:R-:W-:Y:S02]  /*da60*/  IMAD R191, R191, 0x200, R4 ;  /* 0x00000200bfbf7824 */ /* 0x000fe400078e0204 */
[----:B------:R-:W-:Y:S02]  /*da70*/  IMAD.MOV.U32 R4, RZ, RZ, 0x20 ;  /* 0x00000020ff047424 */ /* 0x000fe400078e00ff */
[----:B------:R-:W-:Y:S02]  /*da80*/  IMAD.IADD R0, R136, 0x1, R3 ;  /* 0x0000000188007824 */ /* 0x000fe400078e0203 */
[----:B------:R-:W-:Y:S01]  /*da90*/  IMAD.SHL.U32 R191, R191, 0x2, RZ ;  /* 0x00000002bfbf7824 */ /* 0x000fe200078e00ff */
[----:B------:R-:W-:Y:S01]  /*daa0*/  SEL R4, R4, 0xffffffe0, !P1 ;  /* 0xffffffe004047807 */ /* 0x000fe20004800000 */
[C---:B------:R-:W-:Y:S01]  /*dab0*/  IMAD.SHL.U32 R32, R0.reuse, 0x2, RZ ;  /* 0x0000000200207824 */ /* 0x040fe200078e00ff */
[----:B------:R-:W-:-:S02]  /*dac0*/  LEA R190, R0, 0x18100, 0x1 ;  /* 0x0001810000be7811 */ /* 0x000fc400078e08ff */
[----:B------:R1:W2:Y:S01]  /*dad0*/  LDSM.16.M88.4 R128, [R191+0xc100] ;  /* 0x00c10000bf80783b */ /* 0x0002a20000000200 */
[----:B------:R-:W-:Y:S02]  /*dae0*/  IMAD.IADD R139, R191, 0x1, R4 ;  /* 0x00000001bf8b7824 */ /* 0x000fe400078e0204 */
[----:B------:R-:W-:Y:S01]  /*daf0*/  IMAD.IADD R3, R190, 0x1, R189 ;  /* 0x00000001be037824 */ /* 0x000fe200078e02bd */
        /* <DEDUP_REMOVED lines=12> */
[----:B------:R-:W-:-:S02]  /*dbc0*/  SHF.L.U64.HI R45, R146, 0x1, R149 ;  /* 0x00000001922d7819 */ /* 0x000fc40000010295 */
[----:B------:R-:W-:Y:S01]  /*dbd0*/  IADD3 R49, -R38, 0x10, RZ ;  /* 0x0000001026317810 */ /* 0x000fe20007ffe1ff */
[----:B------:R-:W-:Y:S01]  /*dbe0*/  IMAD R39, R0, c[0x0][0x208], RZ ;  /* 0x0000820000277a24 */ /* 0x000fe200078e02ff */
[----:B------:R-:W-:Y:S01]  /*dbf0*/  SHF.R.S32.HI R0, RZ, 0x1f, R201 ;  /* 0x0000001fff007819 */ /* 0x000fe200000114c9 */
[----:B------:R-:W-:Y:S01]  /*dc00*/  IMAD.SHL.U32 R44, R146, 0x2, RZ ;  /* 0x00000002922c7824 */ /* 0x000fe200078e00ff */
[----:B------:R-:W-:Y:S01]  /*dc10*/  LOP3.LUT R49, R49, 0xf, RZ, 0xc0, !PT ;  /* 0x0000000f31317812 */ /* 0x000fe200078ec0ff */
[----:B------:R-:W-:Y:S02]  /*dc20*/  IMAD R39, R202, c[0x0][0x20c], R39 ;  /* 0x00008300ca277a24 */ /* 0x000fe400078e0227 */
[----:B------:R-:W-:Y:S02]  /*dc30*/  IMAD R0, R0, c[0x0][0x218], RZ ;  /* 0x0000860000007a24 */ /* 0x000fe400078e02ff */
[----:B------:R-:W-:Y:S02]  /*dc40*/  IMAD.IADD R43, R43, 0x1, R39 ;  /* 0x000000012b2b7824 */ /* 0x000fe400078e0227 */
[----:B------:R-:W-:-:S02]  /*dc50*/  IMAD R39, R201, c[0x0][0x21c], R0 ;  /* 0x00008700c9277a24 */ /* 0x000fc400078e0200 */
[----:B------:R-:W-:-:S04]  /*dc60*/  IMAD.WIDE.U32 R42, R201, c[0x0][0x218], R42 ;  /* 0x00008600c92a7a25 */ /* 0x000fc800078e002a */
[C---:B------:R-:W-:Y:S01]  /*dc70*/  IMAD.SHL.U32 R41, R145.reuse, 0x2, RZ ;  /* 0x0000000291297824 */ /* 0x040fe200078e00ff */
[----:B------:R-:W-:Y:S01]  /*dc80*/  IADD3 R40, P0, R40, R42, RZ ;  /* 0x0000002a28287210 */ /* 0x000fe20007f1e0ff */
[----:B------:R-:W-:Y:S01]  /*dc90*/  IMAD.SHL.U32 R0, R144, 0x2, RZ ;  /* 0x0000000290007824 */ /* 0x000fe200078e00ff */
[----:B------:R-:W-:Y:S02]  /*dca0*/  SHF.L.U64.HI R42, R145, 0x1, R148 ;  /* 0x00000001912a7819 */ /* 0x000fe40000010294 */
[----:B------:R-:W-:Y:S02]  /*dcb0*/  IADD3.X R39, R196, R43, R39, P0, !PT ;  /* 0x0000002bc4277210 */ /* 0x000fe400007fe427 */
[C---:B------:R-:W-:Y:S02]  /*dcc0*/  LEA R47, P0, R40.reuse, c[0x0][0x1f8], 0x1 ;  /* 0x00007e00282f7a11 */ /* 0x040fe400078008ff */
[----:B------:R-:W-:Y:S02]  /*dcd0*/  SEL R43, RZ, 0x10, P5 ;  /* 0x00000010ff2b7807 */ /* 0x000fe40002800000 */
[----:B------:R-:W-:Y:S01]  /*dce0*/  LEA.HI.X R46, R40, c[0x0][0x1fc], R39, 0x1, P0 ;  /* 0x00007f00282e7a11 */ /* 0x000fe200000f0c27 */
[----:B------:R-:W5:Y:S01]  /*dcf0*/  SHFL.IDX PT, R48, R47, 0x1, 0x181f ;  /* 0x00381f002f307f89 */ /* 0x000f6200000e0000 */
[----:B------:R-:W-:-:S02]  /*dd00*/  IADD3 R55, -R43, 0x10, RZ ;  /* 0x000000102b377810 */ /* 0x000fc40007ffe1ff */
[----:B------:R-:W-:Y:S01]  /*dd10*/  SEL R40, RZ, 0x10, P4 ;  /* 0x00000010ff287807 */ /* 0x000fe20002000000 */
[----:B------:R-:W4:Y:S01]  /*dd20*/  SHFL.IDX PT, R50, R46, 0x1, 0x181f ;  /* 0x00381f002e327f89 */ /* 0x000f2200000e0000 */
[----:B------:R-:W-:Y:S02]  /*dd30*/  LOP3.LUT R55, R55, 0xf, RZ, 0xc0, !PT ;  /* 0x0000000f37377812 */ /* 0x000fe400078ec0ff */
[----:B------:R-:W-:Y:S01]  /*dd40*/  IADD3 R52, -R40, 0x10, RZ ;  /* 0x0000001028347810 */ /* 0x000fe20007ffe1ff */
[----:B------:R-:W3:Y:S01]  /*dd50*/  SHFL.IDX PT, R47, R47, RZ, 0x181f ;  /* 0x00181fff2f2f7589 */ /* 0x000ee200000e0000 */
[----:B------:R-:W-:Y:S02]  /*dd60*/  SHF.L.U64.HI R39, R144, 0x1, R147 ;  /* 0x0000000190277819 */ /* 0x000fe40000010293 */
[----:B------:R-:W-:Y:S01]  /*dd70*/  LOP3.LUT R52, R52, 0xf, RZ, 0xc0, !PT ;  /* 0x0000000f34347812 */ /* 0x000fe200078ec0ff */
[----:B------:R-:W2:Y:S01]  /*dd80*/  SHFL.IDX PT, R46, R46, RZ, 0x181f ;  /* 0x00181fff2e2e7589 */ /* 0x000ea200000e0000 */
[----:B-----5:R-:W-:-:S04]  /*dd90*/  IADD3 R54, P2, P0, R55, R48, R44 ;  /* 0x0000003037367210 */ /* 0x020fc8000785e02c */
[----:B----4-:R-:W-:Y:S02]  /*dda0*/  IADD3.X R55, RZ, R50, R45, P2, P0 ;  /* 0x00000032ff377210 */ /* 0x010fe400017e042d */
[----:B------:R-:W-:-:S04]  /*ddb0*/  IADD3 R52, P2, P0, R52, R48, R41 ;  /* 0x0000003034347210 */ /* 0x000fc8000785e029 */
[----:B------:R-:W-:Y:S02]  /*ddc0*/  IADD3.X R53, RZ, R50, R42, P2, P0 ;  /* 0x00000032ff357210 */ /* 0x000fe400017e042a */
[----:B------:R-:W-:-:S04]  /*ddd0*/  IADD3 R48, P2, P0, R49, R48, R0 ;  /* 0x0000003031307210 */ /* 0x000fc8000785e000 */
[----:B------:R-:W-:Y:S02]  /*dde0*/  IADD3.X R49, RZ, R50, R39, P2, P0 ;  /* 0x00000032ff317210 */ /* 0x000fe400017e0427 */
[----:B---3--:R-:W-:-:S05]  /*ddf0*/  IADD3 R44, P0, R47, R44, RZ ;  /* 0x0000002c2f2c7210 */ /* 0x008fca0007f1e0ff */
        /* <DEDUP_REMOVED lines=14> */
.L_x_876:
[----:B--2---:R-:W-:Y:S01]  /*dee0*/  IMAD.MOV.U32 R2, RZ, RZ, 0x40 ;  /* 0x00000040ff027424 */ /* 0x004fe200078e00ff */
[----:B------:R-:W-:Y:S01]  /*def0*/  LOP3.LUT P0, RZ, R37, 0x4, RZ, 0xc0, !PT ;  /* 0x0000000425ff7812 */ /* 0x000fe2000780c0ff */
[----:B-1----:R-:W-:Y:S01]  /*df00*/  HMMA.16816.F32 R84, R32, R128, RZ ;  /* 0x000000802054723c */ /* 0x002fe200000018ff */
[----:B------:R-:W-:Y:S01]  /*df10*/  LDSM.16.M88.4 R52, [R190+0x4000] ;  /* 0x00400000be34783b */ /* 0x000fe20000000200 */
[----:B------:R-:W-:Y:S01]  /*df20*/  IMAD.IADD R185, R137, 0x1, R136 ;  /* 0x0000000189b97824 */ /* 0x000fe200078e0288 */
[----:B------:R-:W-:Y:S02]  /*df30*/  SEL R0, R2, 0xffffffc0, !P0 ;  /* 0xffffffc002007807 */ /* 0x000fe40004000000 */
        /* <DEDUP_REMOVED lines=10> */
[C-C-:B------:R-:W-:Y:S01]  /*dfe0*/  IMAD.IADD R184, R0.reuse, 0x1, R185.reuse ;  /* 0x0000000100b87824 */ /* 0x140fe200078e02b9 */
[----:B------:R-:W1:Y:S01]  /*dff0*/  LDSM.16.M88.4 R120, [R128+0xc100] ;  /* 0x00c100008078783b */ /* 0x000e620000000200 */
[C---:B------:R-:W-:Y:S02]  /*e000*/  IMAD.IADD R175, R189.reuse, 0x1, R185 ;  /* 0x00000001bdaf7824 */ /* 0x040fe400078e02b9 */
[----:B------:R-:W-:Y:S01]  /*e010*/  IMAD.IADD R164, R189, 0x1, R184 ;  /* 0x00000001bda47824 */ /* 0x000fe200078e02b8 */
[----:B------:R-:W-:Y:S01]  /*e020*/  LDSM.16.M88.4 R56, [R186] ;  /* 0x00000000ba38783b */ /* 0x000fe20000000200 */
[----:B------:R-:W-:Y:S01]  /*e030*/  HMMA.16816.F32 R84, R28, R124, R84 ;  /* 0x0000007c1c54723c */ /* 0x000fe20000001854 */
[----:B------:R-:W-:-:S02]  /*e040*/  IMAD.IADD R0, R0, 0x1, R175 ;  /* 0x0000000100007824 */ /* 0x000fc400078e02af */
[----:B------:R-:W2:Y:S04]  /*e050*/  LDSM.16.M88.4 R116, [R2+0xc100] ;  /* 0x00c100000274783b */ /* 0x000ea80000000200 */
[----:B------:R-:W5:Y:S04]  /*e060*/  LDSM.16.M88.4 R108, [R139+0xe100] ;  /* 0x00e100008b6c783b */ /* 0x000f680000000200 */
[----:B------:R-:W-:Y:S04]  /*e070*/  LDSM.16.M88.4 R44, [R187+0x4000] ;  /* 0x00400000bb2c783b */ /* 0x000fe80000000200 */
[----:B------:R-:W4:Y:S04]  /*e080*/  LDSM.16.M88.4 R104, [R128+0xe100] ;  /* 0x00e100008068783b */ /* 0x000f280000000200 */
        /* <DEDUP_REMOVED lines=17> */
[----:B-----5:R-:W-:Y:S11]  /*e1a0*/  HMMA.16816.F32 R84, R48, R108, R84 ;  /* 0x0000006c3054723c */ /* 0x020ff60000001854 */
[----:B------:R-:W-:Y:S11]  /*e1b0*/  @!UPT UIADD3 URZ, URZ, URZ, URZ ;  /* 0x0000003f3f3ff290 */ /* 0x000ff6000fffe03f */
[----:B------:R-:W-:Y:S02]  /*e1c0*/  @!UPT UIADD3 URZ, URZ, URZ, URZ ;  /* 0x0000003f3f3ff290 */ /* 0x000fe4000fffe03f */
[----:B----4-:R-:W-:Y:S11]  /*e1d0*/  HMMA.16816.F32 R84, R44, R104, R84 ;  /* 0x000000682c54723c */ /* 0x010ff60000001854 */
        /* <DEDUP_REMOVED lines=15> */
[----:B------:R-:W-:-:S05]  /*e2d0*/  LOP3.LUT R77, R80, 0xffffffe0, RZ, 0xc0, !PT ;  /* 0xffffffe0504d7812 */ /* 0x000fca00078ec0ff */
[----:B------:R-:W-:-:S05]  /*e2e0*/  IMAD.IADD R82, R82, 0x1, -R77 ;  /* 0x0000000152527824 */ /* 0x000fca00078e0a4d */
[----:B------:R-:W-:-:S04]  /*e2f0*/  SHF.R.S32.HI R3, RZ, 0x1f, R82 ;  /* 0x0000001fff037819 */ /* 0x000fc80000011452 */
[----:B------:R-:W-:-:S03]  /*e300*/  LEA.HI R3, R3, R82, RZ, 0x2 ;  /* 0x0000005203037211 */ /* 0x000fc600078f10ff */
[----:B------:R-:W-:Y:S01]  /*e310*/  FMUL.FTZ R86, R86, c[0x0][0x320] ;  /* 0x0000c80056567a20 */ /* 0x000fe20000410000 */
[----:B------:R-:W-:Y:S01]  /*e320*/  LOP3.LUT R3, R3, 0x7ffffffc, RZ, 0xc0, !PT ;  /* 0x7ffffffc03037812 */ /* 0x000fe200078ec0ff */
[----:B------:R-:W-:Y:S02]  /*e330*/  FMUL.FTZ R84, R84, c[0x0][0x320] ;  /* 0x0000c80054547a20 */ /* 0x000fe40000410000 */
[----:B------:R-:W-:Y:S01]  /*e340*/  FMUL.FTZ R87, R87, c[0x0][0x320] ;  /* 0x0000c80057577a20 */ /* 0x000fe20000410000 */
[----:B------:R-:W1:Y:S01]  /*e350*/  MUFU.TANH R121, R86 ;  /* 0x0000005600797308 */ /* 0x000e620000002400 */
[----:B------:R-:W-:Y:S02]  /*e360*/  IMAD.IADD R82, R82, 0x1, -R3 ;  /* 0x0000000152527824 */ /* 0x000fe400078e0a03 */
[----:B------:R-:W-:Y:S02]  /*e370*/  FMUL.FTZ R85, R85, c[0x0][0x320] ;  /* 0x0000c80055557a20 */ /* 0x000fe40000410000 */
[----:B------:R-:W-:-:S02]  /*e380*/  IMAD R3, R82, -0x2, R81 ;  /* 0xfffffffe52037824 */ /* 0x000fc400078e0251 */
[----:B------:R-:W-:Y:S01]  /*e390*/  HMMA.16816.F32 R80, R32, R130, RZ ;  /* 0x000000822050723c */ /* 0x000fe200000018ff */
[----:B------:R-:W2:Y:S02]  /*e3a0*/  MUFU.TANH R124, R84 ;  /* 0x00000054007c7308 */ /* 0x000ea40000002400 */
[----:B------:R-:W-:-:S06]  /*e3b0*/  ISETP.GT.AND P0, PT, R3, RZ, PT ;  /* 0x000000ff0300720c */ /* 0x000fcc0003f04270 */
[----:B------:R-:W3:Y:S01]  /*e3c0*/  MUFU.TANH R120, R87 ;  /* 0x0000005700787308 */ /* 0x000ee20000002400 */
[----:B-1----:R-:W-:-:S07]  /*e3d0*/  FSEL R121, R121, -INF , P0 ;  /* 0xff80000079797808 */ /* 0x002fce0000000000 */
[----:B------:R1:W4:Y:S01]  /*e3e0*/  MUFU.TANH R125, R85 ;  /* 0x00000055007d7308 */ /* 0x0003220000002400 */
[----:B--2---:R-:W-:Y:S02]  /*e3f0*/  FSEL R124, R124, -INF , P0 ;  /* 0xff8000007c7c7808 */ /* 0x004fe40000000000 */
[----:B------:R-:W-:-:S04]  /*e400*/  ISETP.GT.AND P0, PT, R3, 0x1, PT ;  /* 0x000000010300780c */ /* 0x000fc80003f04270 */
[----:B------:R-:W-:Y:S01]  /*e410*/  HMMA.16816.F32 R80, R28, R126, R80 ;  /* 0x0000007e1c50723c */ /* 0x000fe20000001850 */
[----:B---3--:R-:W-:Y:S01]  /*e420*/  FSEL R120, R120, -INF , P0 ;  /* 0xff80000078787808 */ /* 0x008fe20000000000 */
[----:B-1----:R-:W-:Y:S01]  /*e430*/  LDSM.16.M88.4 R84, [R128+0x10900] ;  /* 0x010900008054783b */ /* 0x002fe20000000200 */
[----:B----4-:R-:W-:Y:S02]  /*e440*/  FSEL R125, R125, -INF , P0 ;  /* 0xff8000007d7d7808 */ /* 0x010fe40000000000 */
[----:B------:R-:W-:Y:S11]  /*e450*/  ISETP.GT.AND P0, PT, R3, 0x8, PT ;  /* 0x000000080300780c */ /* 0x000ff60003f04270 */
[----:B------:R-:W-:Y:S08]  /*e460*/  @!UPT UIADD3 URZ, URZ, URZ, URZ ;  /* 0x0000003f3f3ff290 */ /* 0x000ff0000fffe03f */
        /* <DEDUP_REMOVED lines=24> */
[----:B------:R-:W-:Y:S11]  /*e5f0*/  LDSM.16.M88.4 R96, [R2+0xe900] ;  /* 0x00e900000260783b */ /* 0x000ff60000000200 */
        /* <DEDUP_REMOVED lines=10> */
[----:B------:R-:W-:Y:S11]  /*e6a0*/  HMMA.16816.F32 R80, R64, R78, R80 ;  /* 0x0000004e4050723c */ /* 0x000ff60000001850 */
[----:B------:R-:W-:Y:S11]  /*e6b0*/  @!UPT UIADD3 URZ, URZ, URZ, URZ ;  /* 0x0000003f3f3ff290 */ /* 0x000ff6000fffe03f */
[----:B------:R-:W-:Y:S02]  /*e6c0*/  @!UPT UIADD3 URZ, URZ, URZ, URZ ;  /* 0x0000003f3f3ff290 */ /* 0x000fe4000fffe03f */
[----:B------:R-:W-:Y:S02]  /*e6d0*/  FMUL.FTZ R82, R82, c[0x0][0x320] ;  /* 0x0000c80052527a20 */ /* 0x000fe40000410000 */
[----:B------:R-:W-:Y:S02]  /*e6e0*/  FMUL.FTZ R80, R80, c[0x0][0x320] ;  /* 0x0000c80050507a20 */ /* 0x000fe40000410000 */
[----:B------:R-:W1:Y:S01]  /*e6f0*/  MUFU.TANH R126, R82 ;  /* 0x00000052007e7308 */ /* 0x000e620000002400 */
[----:B------:R-:W-:Y:S02]  /*e700*/  FMUL.FTZ R76, R83, c[0x0][0x320] ;  /* 0x0000c800534c7a20 */ /* 0x000fe40000410000 */
[----:B------:R-:W-:-:S05]  /*e710*/  FMUL.FTZ R77, R81, c[0x0][0x320] ;  /* 0x0000c800514d7a20 */ /* 0x000fca0000410000 */
[----:B------:R2:W2:Y:S08]  /*e720*/  MUFU.TANH R156, R80 ;  /* 0x00000050009c7308 */ /* 0x0004b00000002400 */
[----:B------:R-:W3:Y:S01]  /*e730*/  MUFU.TANH R122, R76 ;  /* 0x0000004c007a7308 */ /* 0x000ee20000002400 */
[----:B-1----:R-:W-:Y:S01]  /*e740*/  FSEL R126, R126, -INF , P0 ;  /* 0xff8000007e7e7808 */ /* 0x002fe20000000000 */
[----:B--2---:R-:W-:Y:S06]  /*e750*/  HMMA.16816.F32 R80, R32, R12, RZ ;  /* 0x0000000c2050723c */ /* 0x004fec00000018ff */
[----:B------:R1:W2:Y:S01]  /*e760*/  MUFU.TANH R130, R77 ;  /* 0x0000004d00827308 */ /* 0x0002a20000002400 */
[----:B------:R-:W-:-:S02]  /*e770*/  FSEL R156, R156, -INF , P0 ;  /* 0xff8000009c9c7808 */ /* 0x000fc40000000000 */
[C---:B------:R-:W-:Y:S01]  /*e780*/  ISETP.GT.AND P0, PT, R3.reuse, 0x9, PT ;  /* 0x000000090300780c */ /* 0x040fe20003f04270 */
[----:B------:R-:W-:Y:S03]  /*e790*/  HMMA.16816.F32 R12, R32, R14, RZ ;  /* 0x0000000e200c723c */ /* 0x000fe600000018ff */
[----:B---3--:R-:W-:Y:S01]  /*e7a0*/  FSEL R122, R122, -INF , P0 ;  /* 0xff8000007a7a7808 */ /* 0x008fe20000000000 */
[----:B-1----:R-:W-:Y:S01]  /*e7b0*/  LDSM.16.M88.4 R76, [R2+0x10900] ;  /* 0x01090000024c783b */ /* 0x002fe20000000200 */
[----:B--2---:R-:W-:Y:S02]  /*e7c0*/  FSEL R130, R130, -INF , P0 ;  /* 0xff80000082827808 */ /* 0x004fe40000000000 */
[----:B------:R-:W-:-:S07]  /*e7d0*/  ISETP.GT.AND P0, PT, R3, 0x10, PT ;  /* 0x000000100300780c */ /* 0x000fce0003f04270 */
[C---:B------:R-:W-:Y:S10]  /*e7e0*/  HMMA.16816.F32 R80, R28.reuse, R24, R80 ;  /* 0x000000181c50723c */ /* 0x040ff40000001850 */
[----:B------:R-:W-:Y:S08]  /*e7f0*/  HMMA.16816.F32 R12, R28, R26, R12 ;  /* 0x0000001a1c0c723c */ /* 0x000ff0000000180c */
[----:B------:R-:W-:Y:S08]  /*e800*/  HMMA.16816.F32 R24, R32, R8, RZ ;  /* 0x000000082018723c */ /* 0x000ff000000018ff */
[C---:B------:R-:W-:Y:S08]  /*e810*/  HMMA.16816.F32 R80, R60.reuse, R116, R80 ;  /* 0x000000743c50723c */ /* 0x040ff00000001850 */
[----:B------:R-:W-:Y:S08]  /*e820*/  HMMA.16816.F32 R12, R60, R118, R12 ;  /* 0x000000763c0c723c */ /* 0x000ff0000000180c */
[----:B------:R-:W-:Y:S08]  /*e830*/  HMMA.16816.F32 R8, R32, R10, RZ ;  /* 0x0000000a2008723c */ /* 0x000ff000000018ff */
[C---:B------:R-:W-:Y:S08]  /*e840*/  HMMA.16816.F32 R80, R56.reuse, R112, R80 ;  /* 0x000000703850723c */ /* 0x040ff00000001850 */
[----:B------:R-:W-:Y:S08]  /*e850*/  HMMA.16816.F32 R12, R56, R114, R12 ;  /* 0x00000072380c723c */ /* 0x000ff0000000180c */
[----:B------:R-:W-:Y:S08]  /*e860*/  HMMA.16816.F32 R24, R28, R20, R24 ;  /* 0x000000141c18723c */ /* 0x000ff00000001818 */
[C---:B------:R-:W-:Y:S08]  /*e870*/  HMMA.16816.F32 R80, R52.reuse, R108, R80 ;  /* 0x0000006c3450723c */ /* 0x040ff00000001850 */
[----:B------:R-:W-:Y:S01]  /*e880*/  HMMA.16816.F32 R12, R52, R110, R12 ;  /* 0x0000006e340c723c */ /* 0x000fe2000000180c */
[----:B------:R-:W1:Y:S07]  /*e890*/  LDSM.16.M88.4 R108, [R128+0xd100] ;  /* 0x00d10000806c783b */ /* 0x000e6e0000000200 */
[----:B------:R-:W-:Y:S08]  /*e8a0*/  HMMA.16816.F32 R8, R28, R22, R8 ;  /* 0x000000161c08723c */ /* 0x000ff00000001808 */
[C---:B----4-:R-:W-:Y:S08]  /*e8b0*/  HMMA.16816.F32 R80, R48.reuse, R104, R80 ;  /* 0x000000683050723c */ /* 0x050ff00000001850 */
[----:B------:R-:W-:Y:S01]  /*e8c0*/  HMMA.16816.F32 R12, R48, R106, R12 ;  /* 0x0000006a300c723c */ /* 0x000fe2000000180c */
[----:B------:R-:W2:Y:S11]  /*e8d0*/  LDSM.16.M88.4 R104, [R2+0xd100] ;  /* 0x00d100000268783b */ /* 0x000eb60000000200 */
[----:B------:R-:W-:Y:S04]  /*e8e0*/  @!UPT UIADD3 URZ, URZ, URZ, URZ ;  /* 0x0000003f3f3ff290 */ /* 0x000fe8000fffe03f */
[----:B-----5:R-:W-:Y:S08]  /*e8f0*/  HMMA.16816.F32 R80, R44, R100, R80 ;  /* 0x000000642c50723c */ /* 0x020ff00000001850 */
[C---:B-1----:R-:W-:Y:S08]  /*e900*/  HMMA.16816.F32 R24, R60.reuse, R108, R24 ;  /* 0x0000006c3c18723c */ /* 0x042ff00000001818 */
[----:B------:R-:W-:Y:S08]  /*e910*/  HMMA.16816.F32 R8, R60, R110, R8 ;  /* 0x0000006e3c08723c */ /* 0x000ff00000001808 */
[----:B------:R-:W-:Y:S08]  /*e920*/  HMMA.16816.F32 R80, R40, R96, R80 ;  /* 0x000000602850723c */ /* 0x000ff00000001850 */
[----:B------:R-:W-:Y:S01]  /*e930*/  HMMA.16816.F32 R12, R44, R102, R12 ;  /* 0x000000662c0c723c */ /* 0x000fe2000000180c */
[----:B------:R-:W1:Y:S07]  /*e940*/  LDSM.16.M88.4 R100, [R191+0xf100] ;  /* 0x00f10000bf64783b */ /* 0x000e6e0000000200 */
[C---:B--2---:R-:W-:Y:S08]  /*e950*/  HMMA.16816.F32 R24, R56.reuse, R104, R24 ;  /* 0x000000683818723c */ /* 0x044ff00000001818 */
[----:B------:R-:W-:Y:S08]  /*e960*/  HMMA.16816.F32 R8, R56, R106, R8 ;  /* 0x0000006a3808723c */ /* 0x000ff00000001808 */
[----:B------:R-:W-:Y:S08]  /*e970*/  HMMA.16816.F32 R80, R36, R92, R80 ;  /* 0x0000005c2450723c */ /* 0x000ff00000001850 */
[----:B------:R-:W-:Y:S01]  /*e980*/  HMMA.16816.F32 R12, R40, R98, R12 ;  /* 0x00000062280c723c */ /* 0x000fe2000000180c */
[----:B------:R-:W2:Y:S07]  /*e990*/  LDSM.16.M88.4 R96, [R139+0xf100] ;  /* 0x00f100008b60783b */ /* 0x000eae0000000200 */
[C---:B-1----:R-:W-:Y:S08]  /*e9a0*/  HMMA.16816.F32 R24, R52.reuse, R100, R24 ;  /* 0x000000643418723c */ /* 0x042ff00000001818 */
[----:B------:R-:W-:Y:S08]  /*e9b0*/  HMMA.16816.F32 R8, R52, R102, R8 ;  /* 0x000000663408723c */ /* 0x000ff00000001808 */
[----:B------:R-:W-:Y:S08]  /*e9c0*/  HMMA.16816.F32 R80, R72, R88, R80 ;  /* 0x000000584850723c */ /* 0x000ff00000001850 */
[----:B------:R-:W-:Y:S01]  /*e9d0*/  HMMA.16816.F32 R12, R36, R94, R12 ;  /* 0x0000005e240c723c */ /* 0x000fe2000000180c */
[----:B------:R-:W1:Y:S07]  /*e9e0*/  LDSM.16.M88.4 R92, [R128+0xf100] ;  /* 0x00f10000805c783b */ /* 0x000e6e0000000200 */
[C---:B--2---:R-:W-:Y:S08]  /*e9f0*/  HMMA.16816.F32 R24, R48.reuse, R96, R24 ;  /* 0x000000603018723c */ /* 0x044ff00000001818 */
[----:B------:R-:W-:Y:S01]  /*ea00*/  HMMA.16816.F32 R8, R48, R98, R8 ;  /* 0x000000623008723c */ /* 0x000fe20000001808 */
[----:B------:R-:W-:Y:S07]  /*ea10*/  LDSM.16.M88.4 R96, [R2+0x11900] ;  /* 0x011900000260783b */ /* 0x000fee0000000200 */
[----:B------:R-:W-:Y:S08]  /*ea20*/  HMMA.16816.F32 R80, R68, R84, R80 ;  /* 0x000000544450723c */ /* 0x000ff00000001850 */
[----:B------:R-:W-:Y:S01]  /*ea30*/  HMMA.16816.F32 R12, R72, R90, R12 ;  /* 0x0000005a480c723c */ /* 0x000fe2000000180c */
[----:B------:R-:W2:Y:S07]  /*ea40*/  LDSM.16.M88.4 R88, [R2+0xf100] ;  /* 0x00f100000258783b */ /* 0x000eae0000000200 */
[----:B------:R-:W-:Y:S08]  /*ea50*/  HMMA.16816.F32 R100, R32, R4, RZ ;  /* 0x000000042064723c */ /* 0x000ff000000018ff */
[C---:B-1----:R-:W-:Y:S08]  /*ea60*/  HMMA.16816.F32 R24, R44.reuse, R92, R24 ;  /* 0x0000005c2c18723c */ /* 0x042ff00000001818 */
[----:B------:R-:W-:Y:S01]  /*ea70*/  HMMA.16816.F32 R8, R44, R94, R8 ;  /* 0x0000005e2c08723c */ /* 0x000fe20000001808 */
[----:B------:R-:W-:Y:S07]  /*ea80*/  LDSM.16.M88.4 R92, [R128+0x11900] ;  /* 0x01190000805c783b */ /* 0x000fee0000000200 */
[----:B------:R-:W-:Y:S08]  /*ea90*/  HMMA.16816.F32 R80, R64, R76, R80 ;  /* 0x0000004c4050723c */ /* 0x000ff00000001850 */
[----:B------:R-:W-:Y:S01]  /*eaa0*/  HMMA.16816.F32 R12, R68, R86, R12 ;  /* 0x00000056440c723c */ /* 0x000fe2000000180c */
[----:B------:R-:W1:Y:S07]  /*eab0*/  LDSM.16.M88.4 R84, [R191+0x11100] ;  /* 0x01110000bf54783b */ /* 0x000e6e0000000200 */
[C---:B--2---:R-:W-:Y:S08]  /*eac0*/  HMMA.16816.F32 R24, R40.reuse, R88, R24 ;  /* 0x000000582818723c */ /* 0x044ff00000001818 */
[----:B------:R-:W-:Y:S01]  /*ead0*/  HMMA.16816.F32 R8, R40, R90, R8 ;  /* 0x0000005a2808723c */ /* 0x000fe20000001808 */
[----:B------:R-:W-:Y:S01]  /*eae0*/  FMUL.FTZ R82, R82, c[0x0][0x320] ;  /* 0x0000c80052527a20 */ /* 0x000fe20000410000 */
[----:B------:R-:W-:Y:S01]  /*eaf0*/  LDSM.16.M88.4 R88, [R139+0x11900] ;  /* 0x011900008b58783b */ /* 0x000fe20000000200 */
[----:B------:R-:W-:-:S02]  /*eb00*/  FMUL.FTZ R80, R80, c[0x0][0x320] ;  /* 0x0000c80050507a20 */ /* 0x000fc40000410000 */
[----:B------:R-:W-:Y:S01]  /*eb10*/  FMUL.FTZ R83, R83, c[0x0][0x320] ;  /* 0x0000c80053537a20 */ /* 0x000fe20000410000 */
[----:B------:R-:W2:Y:S01]  /*eb20*/  MUFU.TANH R152, R82 ;  /* 0x0000005200987308 */ /* 0x000ea20000002400 */
[----:B------:R-:W-:Y:S01]  /*eb30*/  FMUL.FTZ R81, R81, c[0x0][0x320] ;  /* 0x0000c80051517a20 */ /* 0x000fe20000410000 */
[----:B------:R-:W-:Y:S01]  /*eb40*/  HMMA.16816.F32 R12, R64, R78, R12 ;  /* 0x0000004e400c723c */ /* 0x000fe2000000180c */
[----:B------:R-:W-:Y:S05]  /*eb50*/  LDSM.16.M88.4 R76, [R128+0x11100] ;  /* 0x01110000804c783b */ /* 0x000fea0000000200 */
[----:B------:R-:W3:Y:S02]  /*eb60*/  MUFU.TANH R214, R80 ;  /* 0x0000005000d67308 */ /* 0x000ee40000002400 */
[----:B------:R-:W-:Y:S06]  /*eb70*/  HMMA.16816.F32 R4, R32, R6, RZ ;  /* 0x000000062004723c */ /* 0x000fec00000018ff */
[----:B------:R-:W4:Y:S01]  /*eb80*/  MUFU.TANH R138, R83 ;  /* 0x00000053008a7308 */ /* 0x000f220000002400 */
[----:B--2---:R-:W-:Y:S01]  /*eb90*/  FSEL R152, R152, -INF , P0 ;  /* 0xff80000098987808 */ /* 0x004fe20000000000 */
[----:B------:R-:W-:Y:S06]  /*eba0*/  HMMA.16816.F32 R100, R28, R16, R100 ;  /* 0x000000101c64723c */ /* 0x000fec0000001864 */
[----:B------:R2:W5:Y:S01]  /*ebb0*/  MUFU.TANH R154, R81 ;  /* 0x00000051009a7308 */ /* 0x0005620000002400 */
[----:B---3--:R-:W-:Y:S01]  /*ebc0*/  FSEL R214, R214, -INF , P0 ;  /* 0xff800000d6d67808 */ /* 0x008fe20000000000 */
[----:B-1----:R-:W-:Y:S01]  /*ebd0*/  HMMA.16816.F32 R24, R36, R84, R24 ;  /* 0x000000542418723c */ /* 0x002fe20000001818 */
[----:B------:R-:W-:Y:S01]  /*ebe0*/  FMUL.FTZ R14, R14, c[0x0][0x320] ;  /* 0x0000c8000e0e7a20 */ /* 0x000fe20000410000 */
[----:B------:R-:W-:Y:S01]  /*ebf0*/  ISETP.GT.AND P0, PT, R3, 0x11, PT ;  /* 0x000000110300780c */ /* 0x000fe20003f04270 */
[----:B------:R-:W-:-:S02]  /*ec00*/  FMUL.FTZ R12, R12, c[0x0][0x320] ;  /* 0x0000c8000c0c7a20 */ /* 0x000fc40000410000 */
[----:B------:R-:W-:Y:S01]  /*ec10*/  FMUL.FTZ R15, R15, c[0x0][0x320] ;  /* 0x0000c8000f0f7a20 */ /* 0x000fe20000410000 */
[----:B------:R-:W1:Y:S01]  /*ec20*/  MUFU.TANH R218, R14 ;  /* 0x0000000e00da7308 */ /* 0x000e620000002400 */
[----:B------:R-:W-:Y:S01]  /*ec30*/  FMUL.FTZ R13, R13, c[0x0][0x320] ;  /* 0x0000c8000d0d7a20 */ /* 0x000fe20000410000 */
[----:B------:R-:W-:Y:S01]  /*ec40*/  HMMA.16816.F32 R8, R36, R86, R8 ;  /* 0x000000562408723c */ /* 0x000fe20000001808 */
[----:B------:R-:W-:Y:S01]  /*ec50*/  LDSM.16.M88.4 R84, [R191+0x11900] ;  /* 0x01190000bf54783b */ /* 0x000fe20000000200 */
[----:B----4-:R-:W-:-:S03]  /*ec60*/  FSEL R138, R138, -INF , P0 ;  /* 0xff8000008a8a7808 */ /* 0x010fc60000000000 */
[----:B--2---:R-:W2:Y:S01]  /*ec70*/  LDSM.16.M88.4 R80, [R139+0x11100] ;  /* 0x011100008b50783b */ /* 0x004ea20000000200 */
[----:B------:R-:W3:Y:S02]  /*ec80*/  MUFU.TANH R222, R12 ;  /* 0x0000000c00de7308 */ /* 0x000ee40000002400 */
[----:B------:R-:W-:Y:S01]  /*ec90*/  HMMA.16816.F32 R4, R28, R18, R4 ;  /* 0x000000121c04723c */ /* 0x000fe20000001804 */
[----:B-----5:R-:W-:Y:S02]  /*eca0*/  FSEL R154, R154, -INF , P0 ;  /* 0xff8000009a9a7808 */ /* 0x020fe40000000000 */
[----:B------:R-:W-:-:S03]  /*ecb0*/  ISETP.GT.AND P0, PT, R3, 0x18, PT ;  /* 0x000000180300780c */ /* 0x000fc60003f04270 */
[----:B------:R-:W4:Y:S01]  /*ecc0*/  MUFU.TANH R216, R15 ;  /* 0x0000000f00d87308 */ /* 0x000f220000002400 */
[----:B-1----:R-:W-:-:S07]  /*ecd0*/  FSEL R218, R218, -INF , P0 ;  /* 0xff800000dada7808 */ /* 0x002fce0000000000 */
[----:B------:R1:W5:Y:S01]  /*ece0*/  MUFU.TANH R220, R13 ;  /* 0x0000000d00dc7308 */ /* 0x0003620000002400 */
[----:B---3--:R-:W-:Y:S02]  /*ecf0*/  FSEL R222, R222, -INF , P0 ;  /* 0xff800000dede7808 */ /* 0x008fe40000000000 */
[----:B------:R-:W-:-:S04]  /*ed00*/  ISETP.GT.AND P0, PT, R3, 0x19, PT ;  /* 0x000000190300780c */ /* 0x000fc80003f04270 */
[----:B----4-:R-:W-:Y:S01]  /*ed10*/  FSEL R216, R216, -INF , P0 ;  /* 0xff800000d8d87808 */ /* 0x010fe20000000000 */
[----:B-1----:R-:W1:Y:S01]  /*ed20*/  LDSM.16.M88.4 R12, [R2+0x11100] ;  /* 0x01110000020c783b */ /* 0x002e620000000200 */
[----:B-----5:R-:W-:Y:S02]  /*ed30*/  FSEL R220, R220, -INF , P0 ;  /* 0xff800000dcdc7808 */ /* 0x020fe40000000000 */
[----:B------:R-:W-:Y:S01]  /*ed40*/  ISETP.GT.AND P0, PT, R3, 0x20, PT ;  /* 0x000000200300780c */ /* 0x000fe20003f04270 */
[C---:B--2---:R-:W-:Y:S08]  /*ed50*/  HMMA.16816.F32 R24, R72.reuse, R80, R24 ;  /* 0x000000504818723c */ /* 0x044ff00000001818 */
[----:B------:R-:W-:Y:S01]  /*ed60*/  HMMA.16816.F32 R8, R72, R82, R8 ;  /* 0x000000524808723c */ /* 0x000fe20000001808 */
[----:B------:R-:W-:Y:S11]  /*ed70*/  LDSM.16.M88.4 R80, [R2+0xf900] ;  /* 0x00f900000250783b */ /* 0x000ff60000000200 */
[----:B------:R-:W-:Y:S04]  /*ed80*/  @!UPT UIADD3 URZ, URZ, URZ, URZ ;  /* 0x0000003f3f3ff290 */ /* 0x000fe8000fffe03f */
[C---:B------:R-:W-:Y:S08]  /*ed90*/  HMMA.16816.F32 R24, R68.reuse, R76, R24 ;  /* 0x0000004c4418723c */ /* 0x040ff00000001818 */
[----:B------:R-:W-:Y:S01]  /*eda0*/  HMMA.16816.F32 R8, R68, R78, R8 ;  /* 0x0000004e4408723c */ /* 0x000fe20000001808 */
[----:B------:R-:W-:Y:S11]  /*edb0*/  LDSM.16.M88.4 R76, [R128+0xf900] ;  /* 0x00f90000804c783b */ /* 0x000ff60000000200 */
[----:B------:R-:W-:Y:S04]  /*edc0*/  @!UPT UIADD3 URZ, URZ, URZ, URZ ;  /* 0x0000003f3f3ff290 */ /* 0x000fe8000fffe03f */
[C---:B-1----:R-:W-:Y:S08]  /*edd0*/  HMMA.16816.F32 R24, R64.reuse, R12, R24 ;  /* 0x0000000c4018723c */ /* 0x042ff00000001818 */
[----:B------:R-:W-:Y:S01]  /*ede0*/  HMMA.16816.F32 R8, R64, R14, R8 ;  /* 0x0000000e4008723c */ /* 0x000fe20000001808 */
[----:B------:R-:W-:Y:S11]  /*edf0*/  LDSM.16.M88.4 R12, [R2+0xd900] ;  /* 0x00d90000020c783b */ /* 0x000ff60000000200 */
[----:B------:R-:W-:Y:S04]  /*ee00*/  @!UPT UIADD3 URZ, URZ, URZ, URZ ;  /* 0x0000003f3f3ff290 */ /* 0x000fe8000fffe03f */
        /* <DEDUP_REMOVED lines=11> */
[----:B--2---:R-:W-:-:S06]  /*eec0*/  FSEL R166, R166, -INF , P0 ;  /* 0xff800000a6a67808 */ /* 0x004fcc0000000000 */
        /* <DEDUP_REMOVED lines=11> */
[----:B------:R-:W-:-:S04]  /*ef80*/  ISETP.GT.AND P0, PT, R3, 0x28, PT ;  /* 0x000000280300780c */ /* 0x000fc80003f04270 */
[----:B------:R-:W-:Y:S01]  /*ef90*/  FSEL R204, R204, -INF , P0 ;  /* 0xff800000cccc7808 */ /* 0x000fe20000000000 */
[----:B-----5:R-:W3:Y:S01]  /*efa0*/  LDSM.16.M88.4 R24, [R139+0xf900] ;  /* 0x00f900008b18783b */ /* 0x020ee20000000200 */
[----:B------:R-:W-:Y:S01]  /*efb0*/  FSEL R212, R212, -INF , P0 ;  /* 0xff800000d4d47808 */ /* 0x000fe20000000000 */
[----:B------:R-:W-:-:S04]  /*efc0*/  DEPBAR.LE SB0, 0x2 ;  /* 0x000080800000791a */ /* 0x000fc80000000000 */
[----:B------:R-:W-:Y:S01]  /*efd0*/  BAR.SYNC.DEFER_BLOCKING 0x0 ;  /* 0x0000000000007b1d */ /* 0x000fe20000010000 */
[----:B-1----:R-:W-:Y:S01]  /*efe0*/  HMMA.16816.F32 R100, R60, R8, R100 ;  /* 0x000000083c64723c */ /* 0x002fe20000001864 */
[----:B------:R-:W-:-:S04]  /*eff0*/  ISETP.GT.AND P0, PT, R3, 0x29, PT ;  /* 0x000000290300780c */ /* 0x000fc80003f04270 */
[----:B------:R-:W-:Y:S02]  /*f000*/  FSEL R182, R182, -INF , P0 ;  /* 0xff800000b6b67808 */ /* 0x000fe40000000000 */
[----:B------:R-:W-:Y:S01]  /*f010*/  FSEL R210, R210, -INF , P0 ;  /* 0xff800000d2d27808 */ /* 0x000fe20000000000 */
[----:B------:R-:W-:Y:S01]  /*f020*/  HMMA.16816.F32 R4, R60, R10, R4 ;  /* 0x0000000a3c04723c */ /* 0x000fe20000001804 */
[----:B------:R-:W-:Y:S01]  /*f030*/  ISETP.GT.AND P0, PT, R3, 0x30, PT ;  /* 0x000000300300780c */ /* 0x000fe20003f04270 */
[----:B------:R-:W-:Y:S11]  /*f040*/  LDSM.16.MT88.4 R116, [R175+0x100] ;  /* 0x00010000af74783b */ /* 0x000ff60000004200 */
[----:B------:R-:W-:Y:S03]  /*f050*/  @!UPT UIADD3 URZ, URZ, URZ, URZ ;  /* 0x0000003f3f3ff290 */ /* 0x000fe6000fffe03f */
        /* <DEDUP_REMOVED lines=52> */
[----:B------:R-:W-:-:S05]  /*f3a0*/  ISETP.GT.AND P0, PT, R3, 0x31, PT ;  /* 0x000000310300780c */ /* 0x000fca0003f04270 */
[----:B------:R-:W2:Y:S01]  /*f3b0*/  MUFU.TANH R172, R6 ;  /* 0x0000000600ac7308 */ /* 0x000ea20000002400 */
[----:B---3--:R-:W-:-:S07]  /*f3c0*/  FSEL R140, R140, -INF , P0 ;  /* 0xff8000008c8c7808 */ /* 0x008fce0000000000 */
[----:B------:R-:W3:Y:S01]  /*f3d0*/  MUFU.TANH R176, R4 ;  /* 0x0000000400b07308 */ /* 0x000ee20000002400 */
[----:B-1----:R-:W-:Y:S01]  /*f3e0*/  FSEL R142, R142, -INF , P0 ;  /* 0xff8000008e8e7808 */ /* 0x002fe20000000000 */
[----:B------:R-:W-:Y:S01]  /*f3f0*/  LDSM.16.MT88.4 R100, [R0+0x100] ;  /* 0x000100000064783b */ /* 0x000fe20000004200 */
[----:B------:R-:W-:-:S04]  /*f400*/  ISETP.GT.AND P0, PT, R3, 0x38, PT ;  /* 0x000000380300780c */ /* 0x000fc80003f04270 */
[----:B--2---:R-:W-:Y:S01]  /*f410*/  FSEL R172, R172, -INF , P0 ;  /* 0xff800000acac7808 */ /* 0x004fe20000000000 */
[----:B------:R-:W1:Y:S01]  /*f420*/  MUFU.TANH R174, R5 ;  /* 0x0000000500ae7308 */ /* 0x000e620000002400 */
[----:B---3--:R-:W-:-:S07]  /*f430*/  FSEL R176, R176, -INF , P0 ;  /* 0xff800000b0b07808 */ /* 0x008fce0000000000 */
[----:B------:R-:W2:Y:S01]  /*f440*/  MUFU.TANH R170, R7 ;  /* 0x0000000700aa7308 */ /* 0x000ea20000002400 */
[----:B------:R-:W-:Y:S02]  /*f450*/  ISETP.GT.AND P0, PT, R3, 0x39, PT ;  /* 0x000000390300780c */ /* 0x000fe40003f04270 */
[----:B------:R-:W-:-:S04]  /*f460*/  FMNMX.FTZ R3, R124, R125, !PT ;  /* 0x0000007d7c037209 */ /* 0x000fc80007810000 */
[----:B------:R-:W-:Y:S02]  /*f470*/  FMNMX.FTZ R3, R156, R3, !PT ;  /* 0x000000039c037209 */ /* 0x000fe40007810000 */
[----:B-1----:R-:W-:Y:S02]  /*f480*/  FSEL R174, R174, -INF , P0 ;  /* 0xff800000aeae7808 */ /* 0x002fe40000000000 */
[----:B------:R-:W-:-:S04]  /*f490*/  FMNMX.FTZ R3, R130, R3, !PT ;  /* 0x0000000382037209 */ /* 0x000fc80007810000 */
[----:B------:R-:W-:Y:S02]  /*f4a0*/  FMNMX.FTZ R3, R214, R3, !PT ;  /* 0x00000003d6037209 */ /* 0x000fe40007810000 */
[----:B--2---:R-:W-:Y:S02]  /*f4b0*/  FSEL R170, R170, -INF , P0 ;  /* 0xff800000aaaa7808 */ /* 0x004fe40000000000 */
[----:B------:R-:W-:-:S04]  /*f4c0*/  FMNMX.FTZ R3, R154, R3, !PT ;  /* 0x000000039a037209 */ /* 0x000fc80007810000 */
        /* <DEDUP_REMOVED lines=9> */
[----:B------:R-:W-:Y:S02]  /*f560*/  FMNMX.FTZ R2, R174, R3, !PT ;  /* 0x00000003ae027209 */ /* 0x000fe40007810000 */
[----:B------:R-:W-:-:S03]  /*f570*/  FMNMX.FTZ R3, R121, R120, !PT ;  /* 0x0000007879037209 */ /* 0x000fc60007810000 */
[----:B------:R-:W1:Y:S01]  /*f580*/  SHFL.BFLY PT, R5, R2, 0x2, 0x1f ;  /* 0x0c401f0002057f89 */ /* 0x000e6200000e0000 */
[----:B------:R-:W-:-:S04]  /*f590*/  FMNMX.FTZ R3, R126, R3, !PT ;  /* 0x000000037e037209 */ /* 0x000fc80007810000 */
[----:B------:R-:W-:-:S04]  /*f5a0*/  FMNMX.FTZ R3, R122, R3, !PT ;  /* 0x000000037a037209 */ /* 0x000fc80007810000 */
[----:B------:R-:W-:-:S04]  /*f5b0*/  FMNMX.FTZ R3, R152, R3, !PT ;  /* 0x0000000398037209 */ /* 0x000fc80007810000 */
[----:B------:R-:W-:-:S04]  /*f5c0*/  FMNMX.FTZ R3, R138, R3, !PT ;  /* 0x000000038a037209 */ /* 0x000fc80007810000 */
[----:B------:R-:W-:-:S04]  /*f5d0*/  FMNMX.FTZ R3, R218, R3, !PT ;  /* 0x00000003da037209 */ /* 0x000fc80007810000 */
[----:B------:R-:W-:Y:S02]  /*f5e0*/  FMNMX.FTZ R3, R216, R3, !PT ;  /* 0x00000003d8037209 */ /* 0x000fe40007810000 */
[----:B-1----:R-:W-:Y:S02]  /*f5f0*/  FMNMX.FTZ R5, R2, R5, !PT ;  /* 0x0000000502057209 */ /* 0x002fe40007810000 */
        /* <DEDUP_REMOVED lines=9> */
[----:B------:R-:W-:Y:S02]  /*f690*/  FMNMX.FTZ R4, R170, R3, !PT ;  /* 0x00000003aa047209 */ /* 0x000fe40007810000 */
[C---:B------:R-:W-:Y:S01]  /*f6a0*/  FSETP.NEU.FTZ.AND P0, PT, R132.reuse, -INF , PT ;  /* 0xff8000008400780b */ /* 0x040fe20003f1d000 */
[----:B------:R-:W-:Y:S02]  /*f6b0*/  FMUL.FTZ R177, R132, c[0x0][0x2d0] ;  /* 0x0000b40084b17a20 */ /* 0x000fe40000410000 */
        /* <DEDUP_REMOVED lines=11> */
[----:B------:R-:W-:Y:S01]  /*f770*/  MUFU.EX2 R163, R163 ;  /* 0x000000a300a37308 */ /* 0x000fe20000000800 */
[----:B-1----:R-:W-:Y:S01]  /*f780*/  FMNMX.FTZ R2, R4, R3, !PT ;  /* 0x0000000304027209 */ /* 0x002fe20007810000 */
[--C-:B------:R-:W-:Y:S01]  /*f790*/  FFMA.FTZ R166, R166, c[0x0][0x2d0], -R177.reuse ;  /* 0x0000b400a6a67a23 */ /* 0x100fe200000108b1 */
[----:B------:R-:W-:Y:S01]  /*f7a0*/  LDSM.16.MT88.4 R4, [R185+0x100] ;  /* 0x00010000b904783b */ /* 0x000fe20000004200 */
[--C-:B------:R-:W-:Y:S02]  /*f7b0*/  FFMA.FTZ R168, R212, c[0x0][0x2d0], -R177.reuse ;  /* 0x0000b400d4a87a23 */ /* 0x100fe400000108b1 */
[--C-:B------:R-:W-:Y:S01]  /*f7c0*/  FFMA.FTZ R171, R210, c[0x0][0x2d0], -R177.reuse ;  /* 0x0000b400d2ab7a23 */ /* 0x100fe200000108b1 */
[----:B------:R-:W1:Y:S01]  /*f7d0*/  SHFL.BFLY PT, R3, R2, 0x1, 0x1f ;  /* 0x0c201f0002037f89 */ /* 0x000e6200000e0000 */
[----:B------:R-:W2:Y:S01]  /*f7e0*/  MUFU.EX2 R160, R160 ;  /* 0x000000a000a07308 */ /* 0x000ea20000000800 */
[----:B------:R-:W-:-:S02]  /*f7f0*/  FFMA.FTZ R183, R142, c[0x0][0x2d0], -R177 ;  /* 0x0000b4008eb77a23 */ /* 0x000fc400000108b1 */
[--C-:B------:R-:W-:Y:S02]  /*f800*/  FFMA.FTZ R176, R176, c[0x0][0x2d0], -R177.reuse ;  /* 0x0000b400b0b07a23 */ /* 0x100fe400000108b1 */
[----:B------:R-:W-:-:S03]  /*f810*/  FFMA.FTZ R217, R174, c[0x0][0x2d0], -R177 ;  /* 0x0000b400aed97a23 */ /* 0x000fc600000108b1 */
[----:B------:R-:W3:Y:S01]  /*f820*/  MUFU.EX2 R156, R156 ;  /* 0x0000009c009c7308 */ /* 0x000ee20000000800 */
[----:B--2---:R-:W-:-:S07]  /*f830*/  F2FP.PACK_AB R96, R160, R163 ;  /* 0x000000a3a060723e */ /* 0x004fce00000000ff */
[----:B------:R-:W-:Y:S01]  /*f840*/  MUFU.EX2 R159, R159 ;  /* 0x0000009f009f7308 */ /* 0x000fe20000000800 */
[----:B------:R-:W-:Y:S01]  /*f850*/  FADD.FTZ R160, R163, R160 ;  /* 0x000000a0a3a07221 */ /* 0x000fe20000010000 */
[----:B-1----:R-:W-:Y:S01]  /*f860*/  FMNMX.FTZ R3, R2, R3, !PT ;  /* 0x0000000302037209 */ /* 0x002fe20007810000 */
[----:B------:R-:W-:Y:S01]  /*f870*/  FFMA.FTZ R2, R220, c[0x0][0x2d0], -R177 ;  /* 0x0000b400dc027a23 */ /* 0x000fe200000108b1 */
[----:B---3--:R-:W-:-:S04]  /*f880*/  F2FP.PACK_AB R98, R156, R161 ;  /* 0x000000a19c62723e */ /* 0x008fc800000000ff */
[----:B------:R-:W-:Y:S01]  /*f890*/  MUFU.EX2 R154, R154 ;  /* 0x0000009a009a7308 */ /* 0x000fe20000000800 */
[C---:B------:R-:W-:Y:S01]  /*f8a0*/  FSETP.NEU.FTZ.AND P0, PT, R3.reuse, -INF , PT ;  /* 0xff8000000300780b */ /* 0x040fe20003f1d000 */
[----:B------:R-:W-:Y:S02]  /*f8b0*/  FMUL.FTZ R173, R3, c[0x0][0x2d0] ;  /* 0x0000b40003ad7a20 */ /* 0x000fe40000410000 */
[----:B------:R-:W-:-:S03]  /*f8c0*/  FADD.FTZ R161, R161, R160 ;  /* 0x000000a0a1a17221 */ /* 0x000fc60000010000 */
[----:B------:R-:W-:Y:S01]  /*f8d0*/  FSEL R173, R173, RZ, P0 ;  /* 0x000000ffadad7208 */ /* 0x000fe20000000000 */
[----:B------:R-:W-:Y:S01]  /*f8e0*/  MUFU.EX2 R155, R155 ;  /* 0x0000009b009b7308 */ /* 0x000fe20000000800 */
[----:B------:R-:W-:Y:S01]  /*f8f0*/  FADD.FTZ R156, R156, R161 ;  /* 0x000000a19c9c7221 */ /* 0x000fe20000010000 */
[----:B------:R-:W-:Y:S02]  /*f900*/  ISETP.GE.AND P0, PT, R134, 0x81, PT ;  /* 0x000000818600780c */ /* 0x000fe40003f06270 */
[--C-:B------:R-:W-:Y:S02]  /*f910*/  FFMA.FTZ R165, R121, c[0x0][0x2d0], -R173.reuse ;  /* 0x0000b40079a57a23 */ /* 0x100fe400000108ad */
[--C-:B------:R-:W-:Y:S02]  /*f920*/  FFMA.FTZ R162, R120, c[0x0][0x2d0], -R173.reuse ;  /* 0x0000b40078a27a23 */ /* 0x100fe400000108ad */
[--C-:B------:R-:W-:Y:S01]  /*f930*/  FFMA.FTZ R167, R126, c[0x0][0x2d0], -R173.reuse ;  /* 0x0000b4007ea77a23 */ /* 0x100fe200000108ad */
[----:B------:R-:W-:Y:S01]  /*f940*/  MUFU.EX2 R2, R2 ;  /* 0x0000000200027308 */ /* 0x000fe20000000800 */
[----:B------:R-:W-:-:S02]  /*f950*/  FFMA.FTZ R158, R122, c[0x0][0x2d0], -R173 ;  /* 0x0000b4007a9e7a23 */ /* 0x000fc400000108ad */
[--C-:B------:R-:W-:Y:S02]  /*f960*/  FFMA.FTZ R157, R152, c[0x0][0x2d0], -R173.reuse ;  /* 0x0000b400989d7a23 */ /* 0x100fe400000108ad */
[--C-:B------:R-:W-:Y:S02]  /*f970*/  FFMA.FTZ R152, R138, c[0x0][0x2d0], -R173.reuse ;  /* 0x0000b4008a987a23 */ /* 0x100fe400000108ad */
[--C-:B------:R-:W-:Y:S01]  /*f980*/  FFMA.FTZ R153, R218, c[0x0][0x2d0], -R173.reuse ;  /* 0x0000b400da997a23 */ /* 0x100fe200000108ad */
[----:B------:R-:W-:Y:S01]  /*f990*/  MUFU.EX2 R165, R165 ;  /* 0x000000a500a57308 */ /* 0x000fe20000000800 */
[----:B------:R-:W-:Y:S01]  /*f9a0*/  LDSM.16.MT88.4 R136, [R175+0x900] ;  /* 0x00090000af88783b */ /* 0x000fe20000004200 */
[--C-:B------:R-:W-:Y:S02]  /*f9b0*/  FFMA.FTZ R179, R180, c[0x0][0x2d0], -R173.reuse ;  /* 0x0000b400b4b37a23 */ /* 0x100fe400000108ad */
[--C-:B------:R-:W-:Y:S02]  /*f9c0*/  FFMA.FTZ R178, R178, c[0x0][0x2d0], -R173.reuse ;  /* 0x0000b400b2b27a23 */ /* 0x100fe400000108ad */
[----:B------:R-:W-:-:S02]  /*f9d0*/  FFMA.FTZ R180, R204, c[0x0][0x2d0], -R173 ;  /* 0x0000b400ccb47a23 */ /* 0x000fc400000108ad */
[----:B------:R-:W1:Y:S01]  /*f9e0*/  MUFU.EX2 R162, R162 ;  /* 0x000000a200a27308 */ /* 0x000e620000000800 */
[----:B------:R-:W-:Y:S02]  /*f9f0*/  FFMA.FTZ R181, R182, c[0x0][0x2d0], -R173 ;  /* 0x0000b400b6b57a23 */ /* 0x000fe400000108ad */
[----:B------:R-:W-:Y:S02]  /*fa00*/  FFMA.FTZ R182, R143, c[0x0][0x2d0], -R177 ;  /* 0x0000b4008fb67a23 */ /* 0x000fe400000108b1 */
[--C-:B------:R-:W-:Y:S02]  /*fa10*/  FFMA.FTZ R174, R141, c[0x0][0x2d0], -R173.reuse ;  /* 0x0000b4008dae7a23 */ /* 0x100fe400000108ad */
[--C-:B------:R-:W-:Y:S01]  /*fa20*/  FFMA.FTZ R177, R140, c[0x0][0x2d0], -R173.reuse ;  /* 0x0000b4008cb17a23 */ /* 0x100fe200000108ad */
[----:B------:R-:W-:Y:S01]  /*fa30*/  MUFU.EX2 R167, R167 ;  /* 0x000000a700a77308 */ /* 0x000fe20000000800 */
[--C-:B------:R-:W-:Y:S01]  /*fa40*/  FFMA.FTZ R172, R172, c[0x0][0x2d0], -R173.reuse ;  /* 0x0000b400acac7a23 */ /* 0x100fe200000108ad */
[----:B------:R-:W-:Y:S01]  /*fa50*/  LDSM.16.MT88.4 R140, [R175+0x3900] ;  /* 0x00390000af8c783b */ /* 0x000fe20000004200 */
[----:B------:R-:W-:-:S05]  /*fa60*/  FFMA.FTZ R215, R170, c[0x0][0x2d0], -R173 ;  /* 0x0000b400aad77a23 */ /* 0x000fca00000108ad */
        /* <DEDUP_REMOVED lines=18> */
[C---:B------:R-:W-:Y:S02]  /*fb90*/  HMMA.16816.F32 R40, R96.reuse, R42, RZ ;  /* 0x0000002a6028723c */ /* 0x040fe400000018ff */
[----:B------:R-:W-:Y:S06]  /*fba0*/  MUFU.EX2 R171, R171 ;  /* 0x000000ab00ab7308 */ /* 0x000fec0000000800 */
[C---:B------:R-:W-:Y:S02]  /*fbb0*/  HMMA.16816.F32 R56, R96.reuse, R58, RZ ;  /* 0x0000003a6038723c */ /* 0x040fe400000018ff */
[----:B------:R-:W2:Y:S06]  /*fbc0*/  MUFU.EX2 R0, R0 ;  /* 0x0000000000007308 */ /* 0x000eac0000000800 */
[C---:B------:R-:W-:Y:S02]  /*fbd0*/  HMMA.16816.F32 R120, R96.reuse, R116, RZ ;  /* 0x000000746078723c */ /* 0x040fe400000018ff */
[----:B------:R-:W-:Y:S06]  /*fbe0*/  MUFU.EX2 R179, R179 ;  /* 0x000000b300b37308 */ /* 0x000fec0000000800 */
        /* <DEDUP_REMOVED lines=78> */
[C---:B----4-:R-:W-:Y:S01]  /*100d0*/  F2FP.PACK_AB R5, R178.reuse, R179 ;  /* 0x000000b3b205723e */ /* 0x050fe200000000ff */
        /* <DEDUP_REMOVED lines=86> */
[----:B------:R-:W-:Y:S01]  /*10640*/  IMAD.MOV.U32 R201, RZ, RZ, RZ ;  /* 0x000000ffffc97224 */ /* 0x000fe200078e00ff */
[----:B------:R-:W-:-:S02]  /*10650*/  ISETP.NE.AND P2, PT, R199, 0x1, PT ;  /* 0x00000001c700780c */ /* 0x000fc40003f45270 */
[----:B------:R-:W-:-:S04]  /*10660*/  LEA.HI R0, R0, R133, RZ, 0x6 ;  /* 0x0000008500007211 */ /* 0x000fc800078f30ff */
[----:B------:R-:W-:-:S04]  /*10670*/  LOP3.LUT R0, R0, 0xffffffc0, RZ, 0xc0, !PT ;  /* 0xffffffc000007812 */ /* 0x000fc800078ec0ff */
[----:B------:R-:W-:-:S04]  /*10680*/  IADD3 R0, R205, R0, R194 ;  /* 0x00000000cd007210 */ /* 0x000fc80007ffe0c2 */
[----:B------:R-:W-:-:S05]  /*10690*/  IADD3 R202, R0, -0xc0, RZ ;  /* 0xffffff4000ca7810 */ /* 0x000fca0007ffe0ff */
        /* <DEDUP_REMOVED lines=19> */
[----:B------:R-:W-:Y:S02]  /*107d0*/  IMAD.SHL.U32 R10, R144, 0x2, RZ ;  /* 0x00000002900a7824 */ /* 0x000fe400078e00ff */
[----:B------:R-:W-:-:S04]  /*107e0*/  IMAD R5, R5, c[0x0][0x1e0], RZ ;  /* 0x0000780005057a24 */ /* 0x000fc800078e02ff */
[----:B------:R-:W-:-:S04]  /*107f0*/  IMAD R0, R202, c[0x0][0x1e4], R5 ;  /* 0x00007900ca007a24 */ /* 0x000fc800078e0205 */
[----:B------:R-:W-:Y:S01]  /*10800*/  IMAD.IADD R7, R7, 0x1, R0 ;  /* 0x0000000107077824 */ /* 0x000fe200078e0200 */
[----:B-1----:R-:W-:Y:S02]  /*10810*/  SEL R8, RZ, 0x10, P6 ;  /* 0x00000010ff087807 */ /* 0x002fe40003000000 */
[----:B------:R-:W-:Y:S02]  /*10820*/  SHF.L.U64.HI R9, R144, 0x1, R147 ;  /* 0x0000000190097819 */ /* 0x000fe40000010293 */
[----:B------:R-:W-:-:S04]  /*10830*/  IADD3 R14, -R8, 0x10, RZ ;  /* 0x00000010080e7810 */ /* 0x000fc80007ffe1ff */
[----:B------:R-:W-:Y:S02]  /*10840*/  LOP3.LUT R14, R14, 0xf, RZ, 0xc0, !PT ;  /* 0x0000000f0e0e7812 */ /* 0x000fe400078ec0ff */
[----:B--2---:R-:W-:Y:S01]  /*10850*/  SHF.R.S32.HI R0, RZ, 0x1f, R201 ;  /* 0x0000001fff007819 */ /* 0x004fe200000114c9 */
[----:B------:R-:W-:-:S04]  /*10860*/  IMAD.WIDE.U32 R4, R201, c[0x0][0x1f0], R6 ;  /* 0x00007c00c9047a25 */ /* 0x000fc800078e0006 */
[----:B------:R-:W-:Y:S01]  /*10870*/  IMAD R0, R0, c[0x0][0x1f0], RZ ;  /* 0x00007c0000007a24 */ /* 0x000fe200078e02ff */
[----:B------:R-:W-:-:S03]  /*10880*/  IADD3 R4, P0, R150, R4, RZ ;  /* 0x0000000496047210 */ /* 0x000fc60007f1e0ff */
[----:B------:R-:W-:-:S05]  /*10890*/  IMAD R0, R201, c[0x0][0x1f4], R0 ;  /* 0x00007d00c9007a24 */ /* 0x000fca00078e0200 */
[----:B------:R-:W-:Y:S02]  /*108a0*/  IADD3.X R7, R197, R5, R0, P0, !PT ;  /* 0x00000005c5077210 */ /* 0x000fe400007fe400 */
[C---:B------:R-:W-:Y:S02]  /*108b0*/  LEA R5, P0, R4.reuse, c[0x0][0x1c8], 0x1 ;  /* 0x0000720004057a11 */ /* 0x040fe400078008ff */
[----:B------:R-:W-:Y:S02]  /*108c0*/  SEL R0, RZ, 0x10, P5 ;  /* 0x00000010ff007807 */ /* 0x000fe40002800000 */
[----:B------:R-:W-:Y:S02]  /*108d0*/  LEA.HI.X R4, R4, c[0x0][0x1cc], R7, 0x1, P0 ;  /* 0x0000730004047a11 */ /* 0x000fe400000f0c07 */
[----:B------:R-:W1:Y:S01]  /*108e0*/  SHFL.IDX PT, R7, R5, 0x1, 0x181f ;  /* 0x00381f0005077f89 */ /* 0x000e6200000e0000 */
[----:B------:R-:W-:-:S03]  /*108f0*/  IADD3 R18, -R0, 0x10, RZ ;  /* 0x0000001000127810 */ /* 0x000fc60007ffe1ff */
[----:B------:R-:W2:Y:S01]  /*10900*/  SHFL.IDX PT, R6, R4, 0x1, 0x181f ;  /* 0x00381f0004067f89 */ /* 0x000ea200000e0000 */
[----:B------:R-:W-:-:S03]  /*10910*/  LOP3.LUT R18, R18, 0xf, RZ, 0xc0, !PT ;  /* 0x0000000f12127812 */ /* 0x000fc600078ec0ff */
        /* <DEDUP_REMOVED lines=10> */
[----:B------:R-:W-:-:S05]  /*109c0*/  IADD3 R12, P0, R5, R12, RZ ;  /* 0x0000000c050c7210 */ /* 0x000fca0007f1e0ff */
[----:B------:R-:W-:Y:S01]  /*109d0*/  IMAD.X R13, R4, 0x1, R13, P0 ;  /* 0x00000001040d7824 */ /* 0x000fe200000e060d */
[----:B------:R-:W-:-:S05]  /*109e0*/  IADD3 R20, P0, R5, R10, RZ ;  /* 0x0000000a05147210 */ /* 0x000fca0007f1e0ff */
[----:B------:R-:W-:Y:S01]  /*109f0*/  IMAD.X R21, R4, 0x1, R9, P0 ;  /* 0x0000000104157824 */ /* 0x000fe200000e0609 */
[----:B------:R-:W-:Y:S01]  /*10a00*/  ISETP.NE.U32.AND P0, PT, R0, RZ, PT ;  /* 0x000000ff0000720c */ /* 0x000fe20003f05070 */
[----:B------:R-:W-:-:S05]  /*10a10*/  IMAD.SHL.U32 R9, R203, 0x2, RZ ;  /* 0x00000002cb097824 */ /* 0x000fca00078e00ff */
        /* <DEDUP_REMOVED lines=8> */
.L_x_877:
[----:B------:R-:W-:Y:S01]  /*10aa0*/  LOP3.LUT P0, RZ, R135, 0x1, RZ, 0xc0, !PT ;  /* 0x0000000187ff7812 */ /* 0x000fe2000780c0ff */
[----:B------:R-:W0:-:S12]  /*10ab0*/  LDGDEPBAR ;  /* 0x00000000000079af */ /* 0x000e180000000000 */
[----:B------:R-:W-:Y:S05]  /*10ac0*/  @!P0 BRA `(.L_x_878) ;  /* 0x000030a000008947 */ /* 0x000fea0003800000 */
[----:B------:R-:W-:Y:S01]  /*10ad0*/  SHF.R.S32.HI R0, RZ, 0x1f, R133 ;  /* 0x0000001fff007819 */ /* 0x000fe20000011485 */
[C---:B------:R-:W-:Y:S01]  /*10ae0*/  IMAD.SHL.U32 R211, R145.reuse, 0x2, RZ ;  /* 0x0000000291d37824 */ /* 0x040fe200078e00ff */
[----:B------:R-:W-:Y:S01]  /*10af0*/  MOV R135, 0x20 ;  /* 0x0000002000877802 */ /* 0x000fe20000000f00 */
[----:B------:R-:W-:Y:S01]  /*10b00*/  IMAD.SHL.U32 R204, R144, 0x2, RZ ;  /* 0x0000000290cc7824 */ /* 0x000fe200078e00ff */
[----:B------:R-:W-:Y:S01]  /*10b10*/  LEA.HI R219, R0, R133, RZ, 0x6 ;  /* 0x0000008500db7211 */ /* 0x000fe200078f30ff */
[----:B------:R-:W-:Y:S01]  /*10b20*/  IMAD.MOV.U32 R0, RZ, RZ, R3 ;  /* 0x000000ffff007224 */ /* 0x000fe200078e0003 */
[----:B------:R-:W-:Y:S01]  /*10b30*/  SHF.L.U64.HI R212, R145, 0x1, R148 ;  /* 0x0000000191d47819 */ /* 0x000fe20000010294 */
[----:B------:R-:W-:Y:S01]  /*10b40*/  IMAD.MOV.U32 R133, RZ, RZ, R132 ;  /* 0x000000ffff857224 */ /* 0x000fe200078e0084 */
[----:B------:R-:W-:Y:S01]  /*10b50*/  SHF.L.U64.HI R210, R144, 0x1, R147 ;  /* 0x0000000190d27819 */ /* 0x000fe20000010293 */
[----:B------:R-:W-:Y:S01]  /*10b60*/  IMAD.MOV.U32 R213, RZ, RZ, RZ ;  /* 0x000000ffffd57224 */ /* 0x000fe200078e00ff */
[----:B------:R-:W-:Y:S01]  /*10b70*/  IADD3 R134, R190, R189, RZ ;  /* 0x000000bdbe867210 */ /* 0x000fe20007ffe0ff */
[----:B------:R-:W-:Y:S01]  /*10b80*/  UMOV UR5, 0x1 ;  /* 0x0000000100057882 */ /* 0x000fe20000000000 */
[----:B------:R-:W-:-:S02]  /*10b90*/  SEL R135, R135, 0xffffffe0, !P1 ;  /* 0xffffffe087877807 */ /* 0x000fc40004800000 */
[----:B------:R-:W-:Y:S02]  /*10ba0*/  LEA.HI.SX32 R219, R219, 0xfffffffe, 0x1a ;  /* 0xfffffffedbdb7811 */ /* 0x000fe400078fd2ff */
.L_x_881:
        /* <DEDUP_REMOVED lines=23> */
[----:B------:R-:W-:Y:S01]  /*10d20*/  IADD3 R14, -R4, 0x10, RZ ;  /* 0x00000010040e7810 */ /* 0x000fe20007ffe1ff */
[----:B------:R-:W-:Y:S01]  /*10d30*/  IMAD R3, R202, c[0x0][0x20c], R3 ;  /* 0x00008300ca037a24 */ /* 0x000fe200078e0203 */
[----:B------:R-:W-:Y:S01]  /*10d40*/  ISETP.NE.U32.AND P2, PT, R4, RZ, PT ;  /* 0x000000ff0400720c */ /* 0x000fe20003f45070 */
[----:B------:R-:W-:Y:S01]  /*10d50*/  IMAD R5, R201, c[0x0][0x21c], R5 ;  /* 0x00008700c9057a24 */ /* 0x000fe200078e0205 */
[----:B------:R-:W-:Y:S01]  /*10d60*/  LOP3.LUT R14, R14, 0xf, RZ, 0xc0, !PT ;  /* 0x0000000f0e0e7812 */ /* 0x000fe200078ec0ff */
[----:B------:R-:W-:Y:S02]  /*10d70*/  IMAD.IADD R7, R7, 0x1, R3 ;  /* 0x0000000107077824 */ /* 0x000fe400078e0203 */
[----:B------:R-:W-:Y:S02]  /*10d80*/  IMAD R3, R192, c[0x0][0x210], RZ ;  /* 0x00008400c0037a24 */ /* 0x000fe400078e02ff */
[----:B------:R-:W-:Y:S05]  /*10d90*/  IMAD.WIDE.U32 R6, R201, c[0x0][0x218], R6 ;  /* 0x00008600c9067a25 */ /* 0x000fea00078e0006 */
[----:B------:R-:W-:Y:S04]  /*10da0*/  IADD3 R3, P0, R3, R6, RZ ;  /* 0x0000000603037210 */ /* 0x000fe80007f1e0ff */
[----:B------:R-:W-:Y:S02]  /*10db0*/  IADD3.X R2, R196, R7, R5, P0, !PT ;  /* 0x00000007c4027210 */ /* 0x000fe400007fe405 */
[C---:B------:R-:W-:Y:S04]  /*10dc0*/  LEA R10, P0, R3.reuse, c[0x0][0x1f8], 0x1 ;  /* 0x00007e00030a7a11 */ /* 0x040fe800078008ff */
[----:B------:R-:W-:Y:S01]  /*10dd0*/  LEA.HI.X R8, R3, c[0x0][0x1fc], R2, 0x1, P0 ;  /* 0x00007f0003087a11 */ /* 0x000fe200000f0c02 */
[----:B------:R-:W1:Y:S01]  /*10de0*/  SHFL.IDX PT, R7, R10, 0x1, 0x181f ;  /* 0x00381f000a077f89 */ /* 0x000e6200000e0000 */
[----:B------:R-:W-:Y:S02]  /*10df0*/  SEL R3, RZ, 0x10, P4 ;  /* 0x00000010ff037807 */ /* 0x000fe40002000000 */
[----:B------:R-:W-:Y:S01]  /*10e00*/  SEL R2, RZ, 0x10, P6 ;  /* 0x00000010ff027807 */ /* 0x000fe20003000000 */
[----:B------:R-:W5:Y:S01]  /*10e10*/  SHFL.IDX PT, R9, R8, 0x1, 0x181f ;  /* 0x00381f0008097f89 */ /* 0x000f6200000e0000 */
[----:B------:R-:W-:Y:S02]  /*10e20*/  IADD3 R6, -R3, 0x10, RZ ;  /* 0x0000001003067810 */ /* 0x000fe40007ffe1ff */
[----:B------:R-:W-:Y:S01]  /*10e30*/  IADD3 R5, -R2, 0x10, RZ ;  /* 0x0000001002057810 */ /* 0x000fe20007ffe1ff */
[----:B------:R-:W2:Y:S01]  /*10e40*/  SHFL.IDX PT, R11, R10, RZ, 0x181f ;  /* 0x00181fff0a0b7589 */ /* 0x000ea200000e0000 */
[----:B------:R-:W-:Y:S02]  /*10e50*/  LOP3.LUT R6, R6, 0xf, RZ, 0xc0, !PT ;  /* 0x0000000f06067812 */ /* 0x000fe400078ec0ff */
[----:B------:R-:W-:Y:S01]  /*10e60*/  LOP3.LUT R5, R5, 0xf, RZ, 0xc0, !PT ;  /* 0x0000000f05057812 */ /* 0x000fe200078ec0ff */
[----:B------:R4:W3:Y:S01]  /*10e70*/  SHFL.IDX PT, R13, R8, RZ, 0x181f ;  /* 0x00181fff080d7589 */ /* 0x0008e200000e0000 */
[----:B-1----:R-:W-:Y:S04]  /*10e80*/  IADD3 R14, P1, P0, R14, R7, R208 ;  /* 0x000000070e0e7210 */ /* 0x002fe8000783e0d0 */
[----:B-----5:R-:W-:Y:S02]  /*10e90*/  IADD3.X R15, RZ, R9, R209, P1, P0 ;  /* 0x00000009ff0f7210 */ /* 0x020fe40000fe04d1 */
[----:B------:R-:W-:Y:S04]  /*10ea0*/  IADD3 R16, P1, P0, R6, R7, R211 ;  /* 0x0000000706107210 */ /* 0x000fe8000783e0d3 */
[----:B------:R-:W-:Y:S02]  /*10eb0*/  IADD3.X R17, RZ, R9, R212, P1, P0 ;  /* 0x00000009ff117210 */ /* 0x000fe40000fe04d4 */
[----:B------:R-:W-:Y:S01]  /*10ec0*/  IADD3 R6, P1, P0, R5, R7, R204 ;  /* 0x0000000705067210 */ /* 0x000fe2000783e0cc */
[----:B------:R-:W-:Y:S03]  /*10ed0*/  IMAD R5, R213, 0x6000, R200 ;  /* 0x00006000d5057824 */ /* 0x000fe600078e02c8 */
[----:B------:R-:W-:Y:S02]  /*10ee0*/  IADD3.X R7, RZ, R9, R210, P1, P0 ;  /* 0x00000009ff077210 */ /* 0x000fe40000fe04d2 */
[----:B--2---:R-:W-:Y:S02]  /*10ef0*/  IADD3 R18, P1, R208, R11, RZ ;  /* 0x0000000bd0127210 */ /* 0x004fe40007f3e0ff */
[----:B----4-:R-:W-:Y:S03]  /*10f00*/  IADD3 R8, P0, R11, R211, RZ ;  /* 0x000000d30b087210 */ /* 0x010fe60007f1e0ff */
[----:B---3--:R-:W-:Y:S01]  /*10f10*/  IMAD.X R19, R209, 0x1, R13, P1 ;  /* 0x00000001d1137824 */ /* 0x008fe200008e060d */
[----:B------:R-:W-:Y:S01]  /*10f20*/  ISETP.NE.U32.AND P1, PT, R3, RZ, PT ;  /* 0x000000ff0300720c */ /* 0x000fe20003f25070 */
[----:B------:R-:W-:Y:S01]  /*10f30*/  IMAD.X R9, R13, 0x1, R212, P0 ;  /* 0x000000010d097824 */ /* 0x000fe200000e06d4 */
        /* <DEDUP_REMOVED lines=9> */
.L_x_879:
[C---:B-1-34-:R-:W-:Y:S01]  /*10fd0*/  HMMA.16816.F32 R4, R136.reuse, R140, RZ ;  /* 0x0000008c8804723c */ /* 0x05afe200000018ff */
[----:B------:R-:W-:Y:S02]  /*10fe0*/  LDSM.16.M88.4 R172, [R193+0xe900] ;  /* 0x00e90000c1ac783b */ /* 0x000fe40000000200 */
[----:B------:R-:W-:Y:S02]  /*10ff0*/  ISETP.GE.AND P0, PT, R219, 0x2, PT ;  /* 0x00000002db00780c */ /* 0x000fe40003f06270 */
[CC--:B------:R-:W-:Y:S02]  /*11000*/  IADD3 R2, R188.reuse, R132.reuse, RZ ;  /* 0x00000084bc027210 */ /* 0x0c0fe40007ffe0ff */
[----:B------:R-:W-:Y:S01]  /*11010*/  IADD3 R3, R188, R193, RZ ;  /* 0x000000c1bc037210 */ /* 0x000fe20007ffe0ff */
[C---:B------:R-:W-:Y:S01]  /*11020*/  HMMA.16816.F32 R8, R136.reuse, R142, RZ ;  /* 0x0000008e8808723c */ /* 0x040fe200000018ff */
[----:B------:R-:W-:Y:S01]  /*11030*/  LDSM.16.M88.4 R140, [R187] ;  /* 0x00000000bb8c783b */ /* 0x000fe20000000200 */
[----:B------:R-:W-:Y:S02]  /*11040*/  ISETP.GE.AND P1, PT, R213, 0x1, PT ;  /* 0x00000001d500780c */ /* 0x000fe40003f26270 */
        /* <DEDUP_REMOVED lines=8> */
[----:B------:R-:W-:Y:S07]  /*110d0*/  LDSM.16.M88.4 R176, [R2+0xe100] ;  /* 0x00e1000002b0783b */ /* 0x000fee0000000200 */
[C---:B------:R-:W-:Y:S01]  /*110e0*/  HMMA.16816.F32 R24, R136.reuse, R26, RZ ;  /* 0x0000001a8818723c */ /* 0x040fe200000018ff */
[----:B------:R-:W-:Y:S07]  /*110f0*/  LDSM.16.M88.4 R180, [R191+UR4+0x10100] ;  /* 0x01010004bfb4783b */ /* 0x000fee0008000200 */
[C---:B------:R-:W-:Y:S01]  /*11100*/  HMMA.16816.F32 R28, R136.reuse, R32, RZ ;  /* 0x00000020881c723c */ /* 0x040fe200000018ff */
[----:B------:R-:W0:Y:S07]  /*11110*/  LDGDEPBAR ;  /* 0x00000000000079af */ /* 0x000e2e0000000000 */
[----:B------:R-:W-:Y:S01]  /*11120*/  HMMA.16816.F32 R32, R136, R34, RZ ;  /* 0x000000228820723c */ /* 0x000fe200000018ff */
[----:B------:R-:W3:Y:S07]  /*11130*/  LDSM.16.M88.4 R136, [R2+0xc900] ;  /* 0x00c900000288783b */ /* 0x000eee0000000200 */
[C---:B------:R-:W-:Y:S08]  /*11140*/  HMMA.16816.F32 R4, R148.reuse, R152, R4 ;  /* 0x000000989404723c */ /* 0x040ff00000001804 */
[C---:B------:R-:W-:Y:S01]  /*11150*/  HMMA.16816.F32 R8, R148.reuse, R154, R8 ;  /* 0x0000009a9408723c */ /* 0x040fe20000001808 */
[----:B------:R-:W4:Y:S07]  /*11160*/  LDSM.16.M88.4 R152, [R2+0xd100] ;  /* 0x00d100000298783b */ /* 0x000f2e0000000200 */
[C---:B------:R-:W-:Y:S08]  /*11170*/  HMMA.16816.F32 R12, R148.reuse, R156, R12 ;  /* 0x0000009c940c723c */ /* 0x040ff0000000180c */
[C---:B------:R-:W-:Y:S01]  /*11180*/  HMMA.16816.F32 R16, R148.reuse, R158, R16 ;  /* 0x0000009e9410723c */ /* 0x040fe20000001810 */
[----:B------:R-:W5:Y:S07]  /*11190*/  LDSM.16.M88.4 R156, [R2+0xd900] ;  /* 0x00d90000029c783b */ /* 0x000f6e0000000200 */
[C---:B------:R-:W-:Y:S08]  /*111a0*/  HMMA.16816.F32 R20, R148.reuse, R160, R20 ;  /* 0x000000a09414723c */ /* 0x040ff00000001814 */
[C---:B------:R-:W-:Y:S01]  /*111b0*/  HMMA.16816.F32 R24, R148.reuse, R162, R24 ;  /* 0x000000a29418723c */ /* 0x040fe20000001818 */
[----:B------:R-:W2:Y:S07]  /*111c0*/  LDSM.16.M88.4 R160, [R186] ;  /* 0x00000000baa0783b */ /* 0x000eae0000000200 */
[C---:B------:R-:W-:Y:S08]  /*111d0*/  HMMA.16816.F32 R28, R148.reuse, R164, R28 ;  /* 0x000000a4941c723c */ /* 0x040ff0000000181c */
[----:B------:R-:W-:Y:S01]  /*111e0*/  HMMA.16816.F32 R32, R148, R166, R32 ;  /* 0x000000a69420723c */ /* 0x000fe20000001820 */
[----:B------:R-:W2:Y:S07]  /*111f0*/  LDSM.16.M88.4 R148, [R3+0xc900] ;  /* 0x00c900000394783b */ /* 0x000eae0000000200 */
[C---:B-1----:R-:W-:Y:S01]  /*11200*/  HMMA.16816.F32 R4, R140.reuse, R144, R4 ;  /* 0x000000908c04723c */ /* 0x042fe20000001804 */
[----:B------:R-:W-:Y:S07]  /*11210*/  LDSM.16.M88.4 R164, [R191+UR4+0xf900] ;  /* 0x00f90004bfa4783b */ /* 0x000fee0008000200 */
[C---:B------:R-:W-:Y:S01]  /*11220*/  HMMA.16816.F32 R8, R140.reuse, R146, R8 ;  /* 0x000000928c08723c */ /* 0x040fe20000001808 */
[----:B------:R-:W1:Y:S07]  /*11230*/  LDSM.16.M88.4 R144, [R3+0xd100] ;  /* 0x00d100000390783b */ /* 0x000e6e0000000200 */
[C---:B---3--:R-:W-:Y:S08]  /*11240*/  HMMA.16816.F32 R12, R140.reuse, R136, R12 ;  /* 0x000000888c0c723c */ /* 0x048ff0000000180c */
[C---:B------:R-:W-:Y:S01]  /*11250*/  HMMA.16816.F32 R16, R140.reuse, R138, R16 ;  /* 0x0000008a8c10723c */ /* 0x040fe20000001810 */
[----:B------:R-:W3:Y:S07]  /*11260*/  LDSM.16.M88.4 R136, [R3+0xd900] ;  /* 0x00d900000388783b */ /* 0x000eee0000000200 */
[C---:B----4-:R-:W-:Y:S08]  /*11270*/  HMMA.16816.F32 R20, R140.reuse, R152, R20 ;  /* 0x000000988c14723c */ /* 0x050ff00000001814 */
[C---:B------:R-:W-:Y:S01]  /*11280*/  HMMA.16816.F32 R24, R140.reuse, R154, R24 ;  /* 0x0000009a8c18723c */ /* 0x040fe20000001818 */
[----:B------:R-:W-:Y:S07]  /*11290*/  LDSM.16.M88.4 R152, [R191+UR4+0xe100] ;  /* 0x00e10004bf98783b */ /* 0x000fee0008000200 */
[C---:B-----5:R-:W-:Y:S08]  /*112a0*/  HMMA.16816.F32 R28, R140.reuse, R156, R28 ;  /* 0x0000009c8c1c723c */ /* 0x060ff0000000181c */
[----:B------:R-:W-:Y:S01]  /*112b0*/  HMMA.16816.F32 R32, R140, R158, R32 ;  /* 0x0000009e8c20723c */ /* 0x000fe20000001820 */
[----:B------:R-:W4:Y:S07]  /*112c0*/  LDSM.16.M88.4 R140, [R190+0x4000] ;  /* 0x00400000be8c783b */ /* 0x000f2e0000000200 */
[C---:B--2---:R-:W-:Y:S01]  /*112d0*/  HMMA.16816.F32 R4, R160.reuse, R168, R4 ;  /* 0x000000a8a004723c */ /* 0x044fe20000001804 */
[----:B------:R-:W2:Y:S07]  /*112e0*/  LDSM.16.M88.4 R156, [R191+UR4+0xe900] ;  /* 0x00e90004bf9c783b */ /* 0x000eae0008000200 */
[C---:B------:R-:W-:Y:S01]  /*112f0*/  HMMA.16816.F32 R8, R160.reuse, R170, R8 ;  /* 0x000000aaa008723c */ /* 0x040fe20000001808 */
[----:B------:R-:W-:Y:S07]  /*11300*/  LDSM.16.M88.4 R168, [R193+0xe100] ;  /* 0x00e10000c1a8783b */ /* 0x000fee0000000200 */
[C---:B------:R-:W-:Y:S08]  /*11310*/  HMMA.16816.F32 R12, R160.reuse, R148, R12 ;  /* 0x00000094a00c723c */ /* 0x040ff0000000180c */
[C---:B------:R-:W-:Y:S01]  /*11320*/  HMMA.16816.F32 R16, R160.reuse, R150, R16 ;  /* 0x00000096a010723c */ /* 0x040fe20000001810 */
[----:B------:R-:W5:Y:S07]  /*11330*/  LDSM.16.M88.4 R148, [R191+UR4+0xf100] ;  /* 0x00f10004bf94783b */ /* 0x000f6e0008000200 */
        /* <DEDUP_REMOVED lines=10> */
[C---:B--2---:R-:W-:Y:S08]  /*113e0*/  HMMA.16816.F32 R12, R140.reuse, R156, R12 ;  /* 0x0000009c8c0c723c */ /* 0x044ff0000000180c */
[C---:B------:R-:W-:Y:S01]  /*113f0*/  HMMA.16816.F32 R16, R140.reuse, R158, R16 ;  /* 0x0000009e8c10723c */ /* 0x040fe20000001810 */
[----:B------:R-:W-:Y:S07]  /*11400*/  LDSM.16.M88.4 R156, [R2+0xf900] ;  /* 0x00f90000029c783b */ /* 0x000fee0000000200 */
[C---:B-----5:R-:W-:Y:S08]  /*11410*/  HMMA.16816.F32 R20, R140.reuse, R148, R20 ;  /* 0x000000948c14723c */ /* 0x060ff00000001814 */
        /* <DEDUP_REMOVED lines=99> */
[----:B------:R-:W-:Y:S01]  /*11a50*/  FMUL.FTZ R180, R15, c[0x0][0x320] ;  /* 0x0000c8000fb47a20 */ /* 0x000fe20000410000 */
[----:B------:R-:W-:Y:S01]  /*11a60*/  LDSM.16.MT88.4 R140, [R184+UR4+0x2900] ;  /* 0x00290004b88c783b */ /* 0x000fe20008004200 */
[C---:B-1----:R-:W-:Y:S03]  /*11a70*/  HMMA.16816.F32 R28, R172.reuse, R136, R28 ;  /* 0x00000088ac1c723c */ /* 0x042fe6000000181c */
[----:B------:R-:W-:Y:S02]  /*11a80*/  FMUL.FTZ R181, R16, c[0x0][0x320] ;  /* 0x0000c80010b57a20 */ /* 0x000fe40000410000 */
[----:B------:R-:W-:Y:S02]  /*11a90*/  FMUL.FTZ R167, R17, c[0x0][0x320] ;  /* 0x0000c80011a77a20 */ /* 0x000fe40000410000 */
[----:B------:R-:W1:Y:S01]  /*11aa0*/  MUFU.TANH R169, R169 ;  /* 0x000000a900a97308 */ /* 0x000e620000002400 */
[----:B------:R-:W-:Y:S01]  /*11ab0*/  HMMA.16816.F32 R32, R172, R138, R32 ;  /* 0x0000008aac20723c */ /* 0x000fe20000001820 */
[----:B------:R-:W-:Y:S03]  /*11ac0*/  LDSM.16.MT88.4 R144, [R185+UR4+0x3900] ;  /* 0x00390004b990783b */ /* 0x000fe60008004200 */
[----:B------:R-:W-:Y:S02]  /*11ad0*/  FMUL.FTZ R214, R18, c[0x0][0x320] ;  /* 0x0000c80012d67a20 */ /* 0x000fe40000410000 */
        /* <DEDUP_REMOVED lines=56> */
[----:B-1----:R-:W-:Y:S02]  /*11e60*/  FMNMX.FTZ R2, R161, R2, !PT ;  /* 0x00000002a1027209 */ /* 0x002fe40007810000 */
[----:B------:R-:W-:Y:S07]  /*11e70*/  IADD3 R24, R185, UR4, RZ ;  /* 0x00000004b9187c10 */ /* 0x000fee000fffe0ff */
        /* <DEDUP_REMOVED lines=13> */
[----:B---3--:R-:W-:Y:S01]  /*11f50*/  FMNMX.FTZ R3, R154, R3, !PT ;  /* 0x000000039a037209 */ /* 0x008fe20007810000 */
[----:B------:R-:W-:Y:S08]  /*11f60*/  LDSM.16.MT88.4 R28, [R184+UR4+0x100] ;  /* 0x00010004b81c783b */ /* 0x000ff00008004200 */
        /* <DEDUP_REMOVED lines=49> */
[----:B------:R-:W-:Y:S02]  /*12280*/  FMUL.FTZ R33, R2, R101 ;  /* 0x0000006502217220 */ /* 0x000fe40000410000 */
[--C-:B------:R-:W-:Y:S01]  /*12290*/  FFMA.FTZ R216, R163, c[0x0][0x2d0], -R152.reuse ;  /* 0x0000b400a3d87a23 */ /* 0x100fe20000010898 */
[----:B---3--:R-:W-:Y:S01]  /*122a0*/  F2FP.PACK_AB R128, R175, R176 ;  /* 0x000000b0af80723e */ /* 0x008fe200000000ff */
[--C-:B------:R-:W-:Y:S02]  /*122b0*/  FFMA.FTZ R218, R164, c[0x0][0x2d0], -R149.reuse ;  /* 0x0000b400a4da7a23 */ /* 0x100fe40000010895 */
[--C-:B------:R-:W-:Y:S02]  /*122c0*/  FFMA.FTZ R221, R162, c[0x0][0x2d0], -R149.reuse ;  /* 0x0000b400a2dd7a23 */ /* 0x100fe40000010895 */
[--C-:B------:R-:W-:Y:S01]  /*122d0*/  FFMA.FTZ R222, R160, c[0x0][0x2d0], -R149.reuse ;  /* 0x0000b400a0de7a23 */ /* 0x100fe20000010895 */
[----:B------:R-:W3:Y:S01]  /*122e0*/  MUFU.EX2 R173, R173 ;  /* 0x000000ad00ad7308 */ /* 0x000ee20000000800 */
[----:B------:R-:W-:Y:S01]  /*122f0*/  LDSM.16.MT88.4 R160, [R185+UR4+0x5900] ;  /* 0x00590004b9a0783b */ /* 0x000fe20008004200 */
[--C-:B------:R-:W-:Y:S02]  /*12300*/  FFMA.FTZ R225, R158, c[0x0][0x2d0], -R149.reuse ;  /* 0x0000b4009ee17a23 */ /* 0x100fe40000010895 */
[C---:B-1----:R-:W-:Y:S02]  /*12310*/  FMUL.FTZ R6, R0.reuse, R130 ;  /* 0x0000008200067220 */ /* 0x042fe40000410000 */
[C---:B------:R-:W-:Y:S02]  /*12320*/  FMUL.FTZ R7, R0.reuse, R131 ;  /* 0x0000008300077220 */ /* 0x040fe40000410000 */
[C---:B------:R-:W-:Y:S02]  /*12330*/  FMUL.FTZ R10, R0.reuse, R126 ;  /* 0x0000007e000a7220 */ /* 0x040fe40000410000 */
[----:B------:R-:W-:Y:S01]  /*12340*/  MUFU.EX2 R172, R172 ;  /* 0x000000ac00ac7308 */ /* 0x000fe20000000800 */
[C---:B------:R-:W-:Y:S02]  /*12350*/  FMUL.FTZ R11, R0.reuse, R127 ;  /* 0x0000007f000b7220 */ /* 0x040fe40000410000 */
[C---:B------:R-:W-:Y:S01]  /*12360*/  FMUL.FTZ R14, R0.reuse, R122 ;  /* 0x0000007a000e7220 */ /* 0x040fe20000410000 */
[----:B------:R-:W-:Y:S01]  /*12370*/  LDSM.16.MT88.4 R124, [R185+UR4+0x2900] ;  /* 0x00290004b97c783b */ /* 0x000fe20008004200 */
[C---:B------:R-:W-:Y:S02]  /*12380*/  FMUL.FTZ R15, R0.reuse, R123 ;  /* 0x0000007b000f7220 */ /* 0x040fe40000410000 */
[C---:B------:R-:W-:Y:S02]  /*12390*/  FMUL.FTZ R18, R0.reuse, R118 ;  /* 0x0000007600127220 */ /* 0x040fe40000410000 */
[C---:B------:R-:W-:Y:S01]  /*123a0*/  FMUL.FTZ R19, R0.reuse, R119 ;  /* 0x0000007700137220 */ /* 0x040fe20000410000 */
[----:B------:R-:W1:Y:S01]  /*123b0*/  MUFU.EX2 R171, R171 ;  /* 0x000000ab00ab7308 */ /* 0x000e620000000800 */
[C---:B------:R-:W-:Y:S01]  /*123c0*/  FMUL.FTZ R34, R0.reuse, R102 ;  /* 0x0000006600227220 */ /* 0x040fe20000410000 */
[----:B------:R-:W-:Y:S01]  /*123d0*/  LDSM.16.MT88.4 R116, [R184+UR4+0x900] ;  /* 0x00090004b874783b */ /* 0x000fe20008004200 */
[----:B------:R-:W-:Y:S01]  /*123e0*/  FMUL.FTZ R35, R0, R103 ;  /* 0x0000006700237220 */ /* 0x000fe20000410000 */
[----:B---3--:R-:W-:Y:S01]  /*123f0*/  F2FP.PACK_AB R130, R173, R174 ;  /* 0x000000aead82723e */ /* 0x008fe200000000ff */
[--C-:B------:R-:W-:Y:S02]  /*12400*/  FFMA.FTZ R224, R157, c[0x0][0x2d0], -R152.reuse ;  /* 0x0000b4009de07a23 */ /* 0x100fe40000010898 */
[--C-:B------:R-:W-:Y:S02]  /*12410*/  FFMA.FTZ R227, R155, c[0x0][0x2d0], -R152.reuse ;  /* 0x0000b4009be37a23 */ /* 0x100fe40000010898 */
[--C-:B------:R-:W-:Y:S01]  /*12420*/  FFMA.FTZ R226, R156, c[0x0][0x2d0], -R149.reuse ;  /* 0x0000b4009ce27a23 */ /* 0x100fe20000010895 */
[----:B------:R-:W-:Y:S01]  /*12430*/  MUFU.EX2 R170, R170 ;  /* 0x000000aa00aa7308 */ /* 0x000fe20000000800 */
[----:B------:R-:W-:Y:S01]  /*12440*/  LDSM.16.MT88.4 R100, [R184+UR4+0x2100] ;  /* 0x00210004b864783b */ /* 0x000fe20008004200 */
[--C-:B------:R-:W-:Y:S02]  /*12450*/  FFMA.FTZ R229, R154, c[0x0][0x2d0], -R149.reuse ;  /* 0x0000b4009ae57a23 */ /* 0x100fe40000010895 */
[--C-:B------:R-:W-:Y:S02]  /*12460*/  FFMA.FTZ R228, R153, c[0x0][0x2d0], -R152.reuse ;  /* 0x0000b40099e47a23 */ /* 0x100fe40000010898 */
[--C-:B------:R-:W-:Y:S02]  /*12470*/  FFMA.FTZ R230, R150, c[0x0][0x2d0], -R149.reuse ;  /* 0x0000b40096e67a23 */ /* 0x100fe40000010895 */
[C---:B------:R-:W-:Y:S02]  /*12480*/  FMUL.FTZ R36, R2.reuse, R36 ;  /* 0x0000002402247220 */ /* 0x040fe40000410000 */
[----:B------:R-:W3:Y:S01]  /*12490*/  MUFU.EX2 R169, R169 ;  /* 0x000000a900a97308 */ /* 0x000ee20000000800 */
[----:B------:R-:W-:Y:S02]  /*124a0*/  FMUL.FTZ R37, R2, R37 ;  /* 0x0000002502257220 */ /* 0x000fe40000410000 */
[C---:B------:R-:W-:Y:S01]  /*124b0*/  FMUL.FTZ R38, R0.reuse, R38 ;  /* 0x0000002600267220 */ /* 0x040fe20000410000 */
[----:B-1----:R-:W-:Y:S01]  /*124c0*/  F2FP.PACK_AB R129, R171, R172 ;  /* 0x000000acab81723e */ /* 0x002fe200000000ff */
[----:B------:R-:W-:Y:S02]  /*124d0*/  FMUL.FTZ R39, R0, R39 ;  /* 0x0000002700277220 */ /* 0x000fe40000410000 */
        /* <DEDUP_REMOVED lines=9> */
[----:B------:R-:W-:Y:S02]  /*12570*/  FMUL.FTZ R47, R0, R47 ;  /* 0x0000002f002f7220 */ /* 0x000fe40000410000 */
[C---:B------:R-:W-:Y:S01]  /*12580*/  FMUL.FTZ R48, R2.reuse, R48 ;  /* 0x0000003002307220 */ /* 0x040fe20000410000 */
[----:B---3--:R-:W-:Y:S01]  /*12590*/  F2FP.PACK_AB R131, R169, R170 ;  /* 0x000000aaa983723e */ /* 0x008fe200000000ff */
[----:B------:R-:W-:Y:S02]  /*125a0*/  FMUL.FTZ R49, R2, R49 ;  /* 0x0000003102317220 */ /* 0x000fe40000410000 */
[C---:B------:R-:W-:Y:S02]  /*125b0*/  FMUL.FTZ R50, R0.reuse, R50 ;  /* 0x0000003200327220 */ /* 0x040fe40000410000 */
[----:B------:R-:W-:Y:S01]  /*125c0*/  FMUL.FTZ R51, R0, R51 ;  /* 0x0000003300337220 */ /* 0x000fe20000410000 */
[----:B------:R-:W-:Y:S01]  /*125d0*/  MUFU.EX2 R218, R218 ;  /* 0x000000da00da7308 */ /* 0x000fe20000000800 */
[C---:B--2---:R-:W-:Y:S05]  /*125e0*/  HMMA.16816.F32 R4, R128.reuse, R20, R4 ;  /* 0x000000148004723c */ /* 0x044fea0000001804 */
[C---:B------:R-:W-:Y:S02]  /*125f0*/  FMUL.FTZ R52, R2.reuse, R52 ;  /* 0x0000003402347220 */ /* 0x040fe40000410000 */
[----:B------:R-:W-:Y:S01]  /*12600*/  FMUL.FTZ R21, R2, R113 ;  /* 0x0000007102157220 */ /* 0x000fe20000410000 */
[C---:B------:R-:W-:Y:S01]  /*12610*/  HMMA.16816.F32 R8, R128.reuse, R22, R8 ;  /* 0x000000168008723c */ /* 0x040fe20000001808 */
[----:B------:R-:W-:Y:S03]  /*12620*/  MUFU.EX2 R221, R221 ;  /* 0x000000dd00dd7308 */ /* 0x000fe60000000800 */
[----:B------:R-:W-:Y:S01]  /*12630*/  IADD3 R20, R184, UR4, RZ ;  /* 0x00000004b8147c10 */ /* 0x000fe2000fffe0ff */
[----:B------:R-:W-:Y:S02]  /*12640*/  FMUL.FTZ R53, R2, R53 ;  /* 0x0000003502357220 */ /* 0x000fe40000410000 */
[----:B------:R-:W-:Y:S01]  /*12650*/  FMUL.FTZ R22, R0, R114 ;  /* 0x0000007200167220 */ /* 0x000fe20000410000 */
[C---:B------:R-:W-:Y:S03]  /*12660*/  HMMA.16816.F32 R12, R128.reuse, R24, R12 ;  /* 0x00000018800c723c */ /* 0x040fe6000000180c */
[----:B------:R-:W-:Y:S01]  /*12670*/  MUFU.EX2 R220, R220 ;  /* 0x000000dc00dc7308 */ /* 0x000fe20000000800 */
[----:B------:R-:W-:Y:S01]  /*12680*/  IADD3 R168, R189, R20, RZ ;  /* 0x00000014bda87210 */ /* 0x000fe20007ffe0ff */
[----:B------:R-:W-:Y:S02]  /*12690*/  FMUL.FTZ R20, R2, R112 ;  /* 0x0000007002147220 */ /* 0x000fe40000410000 */
[----:B------:R-:W-:Y:S01]  /*126a0*/  FMUL.FTZ R23, R0, R115 ;  /* 0x0000007300177220 */ /* 0x000fe20000410000 */
[C---:B------:R-:W-:Y:S01]  /*126b0*/  HMMA.16816.F32 R16, R128.reuse, R26, R16 ;  /* 0x0000001a8010723c */ /* 0x040fe20000001810 */
[----:B------:R-:W1:Y:S03]  /*126c0*/  LDSM.16.MT88.4 R120, [R168+0x100] ;  /* 0x00010000a878783b */ /* 0x000e660000004200 */
[C---:B------:R-:W-:Y:S01]  /*126d0*/  FMUL.FTZ R24, R2.reuse, R108 ;  /* 0x0000006c02187220 */ /* 0x040fe20000410000 */
[----:B------:R-:W-:Y:S01]  /*126e0*/  MUFU.EX2 R223, R223 ;  /* 0x000000df00df7308 */ /* 0x000fe20000000800 */
[----:B------:R-:W-:Y:S02]  /*126f0*/  FMUL.FTZ R25, R2, R109 ;  /* 0x0000006d02197220 */ /* 0x000fe40000410000 */
[C---:B------:R-:W-:Y:S01]  /*12700*/  HMMA.16816.F32 R20, R128.reuse, R28, R20 ;  /* 0x0000001c8014723c */ /* 0x040fe20000001814 */
[----:B------:R-:W2:Y:S03]  /*12710*/  LDSM.16.MT88.4 R112, [R185+UR4+0x2100] ;  /* 0x00210004b970783b */ /* 0x000ea60008004200 */
[C---:B------:R-:W-:Y:S02]  /*12720*/  FMUL.FTZ R26, R0.reuse, R110 ;  /* 0x0000006e001a7220 */ /* 0x040fe40000410000 */
[----:B------:R-:W-:Y:S01]  /*12730*/  FMUL.FTZ R27, R0, R111 ;  /* 0x0000006f001b7220 */ /* 0x000fe20000410000 */
[----:B------:R-:W-:Y:S01]  /*12740*/  MUFU.EX2 R222, R222 ;  /* 0x000000de00de7308 */ /* 0x000fe20000000800 */
[C---:B------:R-:W-:Y:S01]  /*12750*/  FMUL.FTZ R28, R2.reuse, R104 ;  /* 0x00000068021c7220 */ /* 0x040fe20000410000 */
[----:B------:R-:W-:Y:S03]  /*12760*/  LDSM.16.MT88.4 R108, [R168+0x2100] ;  /* 0x00210000a86c783b */ /* 0x000fe60000004200 */
[----:B------:R-:W-:Y:S01]  /*12770*/  FMUL.FTZ R29, R2, R105 ;  /* 0x00000069021d7220 */ /* 0x000fe20000410000 */
[C---:B------:R-:W-:Y:S03]  /*12780*/  HMMA.16816.F32 R24, R128.reuse, R30, R24 ;  /* 0x0000001e8018723c */ /* 0x040fe60000001818 */
[C---:B------:R-:W-:Y:S01]  /*12790*/  FMUL.FTZ R54, R0.reuse, R54 ;  /* 0x0000003600367220 */ /* 0x040fe20000410000 */
[----:B------:R-:W-:Y:S01]  /*127a0*/  LDSM.16.MT88.4 R156, [R168+0x3900] ;  /* 0x00390000a89c783b */ /* 0x000fe20000004200 */
[C---:B------:R-:W-:Y:S01]  /*127b0*/  FMUL.FTZ R55, R0.reuse, R55 ;  /* 0x0000003700377220 */ /* 0x040fe20000410000 */
[----:B------:R-:W-:Y:S01]  /*127c0*/  MUFU.EX2 R225, R225 ;  /* 0x000000e100e17308 */ /* 0x000fe20000000800 */
[C---:B------:R-:W-:Y:S02]  /*127d0*/  FMUL.FTZ R30, R0.reuse, R106 ;  /* 0x0000006a001e7220 */ /* 0x040fe40000410000 */
[----:B------:R-:W-:Y:S03]  /*127e0*/  FMUL.FTZ R31, R0, R107 ;  /* 0x0000006b001f7220 */ /* 0x000fe60000410000 */
[----:B------:R-:W3:Y:S01]  /*127f0*/  LDSM.16.MT88.4 R104, [R133+0x2100] ;  /* 0x002100008568783b */ /* 0x000ee20000004200 */
[C---:B------:R-:W-:Y:S02]  /*12800*/  FMUL.FTZ R56, R2.reuse, R56 ;  /* 0x0000003802387220 */ /* 0x040fe40000410000 */
[----:B------:R-:W-:Y:S01]  /*12810*/  FMUL.FTZ R57, R2, R57 ;  /* 0x0000003902397220 */ /* 0x000fe20000410000 */
[----:B------:R-:W-:Y:S01]  /*12820*/  MUFU.EX2 R224, R224 ;  /* 0x000000e000e07308 */ /* 0x000fe20000000800 */
[C---:B------:R-:W-:Y:S02]  /*12830*/  FMUL.FTZ R58, R0.reuse, R58 ;  /* 0x0000003a003a7220 */ /* 0x040fe40000410000 */
[----:B------:R-:W-:Y:S01]  /*12840*/  FMUL.FTZ R59, R0, R59 ;  /* 0x0000003b003b7220 */ /* 0x000fe20000410000 */
[C---:B-1----:R-:W-:Y:S03]  /*12850*/  HMMA.16816.F32 R28, R128.reuse, R120, R28 ;  /* 0x00000078801c723c */ /* 0x042fe6000000181c */
        /* <DEDUP_REMOVED lines=8> */
[C---:B--2---:R-:W-:Y:S01]  /*128e0*/  HMMA.16816.F32 R36, R128.reuse, R112, R36 ;  /* 0x000000708024723c */ /* 0x044fe20000001824 */
[----:B------:R-:W-:Y:S03]  /*128f0*/  MUFU.EX2 R226, R226 ;  /* 0x000000e200e27308 */ /* 0x000fe60000000800 */
[----:B------:R-:W-:Y:S02]  /*12900*/  FMUL.FTZ R65, R2, R65 ;  /* 0x0000004102417220 */ /* 0x000fe40000410000 */
[C---:B------:R-:W-:Y:S02]  /*12910*/  FMUL.FTZ R66, R0.reuse, R66 ;  /* 0x0000004200427220 */ /* 0x040fe40000410000 */
[C---:B------:R-:W-:Y:S01]  /*12920*/  HMMA.16816.F32 R40, R128.reuse, R114, R40 ;  /* 0x000000728028723c */ /* 0x040fe20000001828 */
[----:B------:R-:W-:Y:S02]  /*12930*/  LDSM.16.MT88.4 R112, [R185+UR4+0x900] ;  /* 0x00090004b970783b */ /* 0x000fe40008004200 */
[----:B------:R-:W-:Y:S01]  /*12940*/  MUFU.EX2 R229, R229 ;  /* 0x000000e500e57308 */ /* 0x000fe20000000800 */
[----:B------:R-:W-:Y:S02]  /*12950*/  FMUL.FTZ R67, R0, R67 ;  /* 0x0000004300437220 */ /* 0x000fe40000410000 */
[C---:B------:R-:W-:Y:S02]  /*12960*/  FMUL.FTZ R68, R2.reuse, R68 ;  /* 0x0000004402447220 */ /* 0x040fe40000410000 */
[C---:B---3--:R-:W-:Y:S04]  /*12970*/  HMMA.16816.F32 R44, R128.reuse, R104, R44 ;  /* 0x00000068802c723c */ /* 0x048fe8000000182c */
[----:B------:R-:W-:Y:S01]  /*12980*/  FMUL.FTZ R69, R2, R69 ;  /* 0x0000004502457220 */ /* 0x000fe20000410000 */
[----:B------:R-:W-:Y:S01]  /*12990*/  MUFU.EX2 R228, R228 ;  /* 0x000000e400e47308 */ /* 0x000fe20000000800 */
[C---:B------:R-:W-:Y:S02]  /*129a0*/  FMUL.FTZ R70, R0.reuse, R70 ;  /* 0x0000004600467220 */ /* 0x040fe40000410000 */
[C---:B------:R-:W-:Y:S01]  /*129b0*/  HMMA.16816.F32 R48, R128.reuse, R106, R48 ;  /* 0x0000006a8030723c */ /* 0x040fe20000001830 */
[----:B------:R-:W1:Y:S03]  /*129c0*/  LDSM.16.MT88.4 R104, [R185+UR4+0x4100] ;  /* 0x00410004b968783b */ /* 0x000e660008004200 */
[----:B------:R-:W-:Y:S02]  /*129d0*/  FMUL.FTZ R71, R0, R71 ;  /* 0x0000004700477220 */ /* 0x000fe40000410000 */
[C---:B------:R-:W-:Y:S01]  /*129e0*/  FMUL.FTZ R72, R2.reuse, R72 ;  /* 0x0000004802487220 */ /* 0x040fe20000410000 */
[----:B------:R-:W-:Y:S01]  /*129f0*/  MUFU.EX2 R230, R230 ;  /* 0x000000e600e67308 */ /* 0x000fe20000000800 */
[C---:B------:R-:W-:Y:S04]  /*12a00*/  HMMA.16816.F32 R52, R128.reuse, R100, R52 ;  /* 0x000000648034723c */ /* 0x040fe80000001834 */
[----:B------:R-:W-:Y:S02]  /*12a10*/  FMUL.FTZ R73, R2, R73 ;  /* 0x0000004902497220 */ /* 0x000fe40000410000 */
[C---:B------:R-:W-:Y:S02]  /*12a20*/  FMUL.FTZ R74, R0.reuse, R74 ;  /* 0x0000004a004a7220 */ /* 0x040fe40000410000 */
[C---:B------:R-:W-:Y:S01]  /*12a30*/  HMMA.16816.F32 R56, R128.reuse, R102, R56 ;  /* 0x000000668038723c */ /* 0x040fe20000001838 */
[----:B------:R-:W2:Y:S03]  /*12a40*/  LDSM.16.MT88.4 R100, [R133+0x4100] ;  /* 0x004100008564783b */ /* 0x000ea60000004200 */
[----:B------:R-:W-:Y:S02]  /*12a50*/  FMUL.FTZ R75, R0, R75 ;  /* 0x0000004b004b7220 */ /* 0x000fe40000410000 */
[C---:B------:R-:W-:Y:S02]  /*12a60*/  FMUL.FTZ R84, R2.reuse, R84 ;  /* 0x0000005402547220 */ /* 0x040fe40000410000 */
[C---:B------:R-:W-:Y:S04]  /*12a70*/  HMMA.16816.F32 R60, R128.reuse, R108, R60 ;  /* 0x0000006c803c723c */ /* 0x040fe8000000183c */
[----:B------:R-:W-:Y:S02]  /*12a80*/  FMUL.FTZ R85, R2, R85 ;  /* 0x0000005502557220 */ /* 0x000fe40000410000 */
[C---:B------:R-:W-:Y:S02]  /*12a90*/  FMUL.FTZ R86, R0.reuse, R86 ;  /* 0x0000005600567220 */ /* 0x040fe40000410000 */
[C---:B------:R-:W-:Y:S01]  /*12aa0*/  HMMA.16816.F32 R64, R128.reuse, R110, R64 ;  /* 0x0000006e8040723c */ /* 0x040fe20000001840 */
[----:B------:R-:W3:Y:S03]  /*12ab0*/  LDSM.16.MT88.4 R108, [R184+UR4+0x4100] ;  /* 0x00410004b86c783b */ /* 0x000ee60008004200 */
[----:B------:R-:W-:Y:S02]  /*12ac0*/  FMUL.FTZ R87, R0, R87 ;  /* 0x0000005700577220 */ /* 0x000fe40000410000 */
[--C-:B------:R-:W-:Y:S02]  /*12ad0*/  FFMA.FTZ R177, R177, c[0x0][0x2d0], -R152.reuse ;  /* 0x0000b400b1b17a23 */ /* 0x100fe40000010898 */
[--C-:B------:R-:W-:Y:S01]  /*12ae0*/  FFMA.FTZ R178, R179, c[0x0][0x2d0], -R152.reuse ;  /* 0x0000b400b3b27a23 */ /* 0x100fe20000010898 */
[C---:B-1----:R-:W-:Y:S03]  /*12af0*/  HMMA.16816.F32 R68, R128.reuse, R104, R68 ;  /* 0x000000688044723c */ /* 0x042fe60000001844 */
[--C-:B------:R-:W-:Y:S01]  /*12b00*/  FFMA.FTZ R179, R182, c[0x0][0x2d0], -R149.reuse ;  /* 0x0000b400b6b37a23 */ /* 0x100fe20000010895 */
[----:B------:R-:W-:Y:S01]  /*12b10*/  MUFU.EX2 R177, R177 ;  /* 0x000000b100b17308 */ /* 0x000fe20000000800 */
[--C-:B------:R-:W-:Y:S02]  /*12b20*/  FFMA.FTZ R182, R167, c[0x0][0x2d0], -R152.reuse ;  /* 0x0000b400a7b67a23 */ /* 0x100fe40000010898 */
[--C-:B------:R-:W-:Y:S01]  /*12b30*/  FFMA.FTZ R180, R180, c[0x0][0x2d0], -R149.reuse ;  /* 0x0000b400b4b47a23 */ /* 0x100fe20000010895 */
[C---:B------:R-:W-:Y:S01]  /*12b40*/  HMMA.16816.F32 R72, R128.reuse, R106, R72 ;  /* 0x0000006a8048723c */ /* 0x040fe20000001848 */
[----:B------:R-:W1:Y:S03]  /*12b50*/  LDSM.16.MT88.4 R104, [R168+0x4100] ;  /* 0x00410000a868783b */ /* 0x000e660000004200 */
[C---:B------:R-:W-:Y:S02]  /*12b60*/  FMUL.FTZ R76, R2.reuse, R76 ;  /* 0x0000004c024c7220 */ /* 0x040fe40000410000 */
[----:B------:R-:W-:Y:S01]  /*12b70*/  FMUL.FTZ R77, R2, R77 ;  /* 0x0000004d024d7220 */ /* 0x000fe20000410000 */
[----:B------:R-:W4:Y:S01]  /*12b80*/  MUFU.EX2 R178, R178 ;  /* 0x000000b200b27308 */ /* 0x000f220000000800 */
[C---:B------:R-:W-:Y:S04]  /*12b90*/  FMUL.FTZ R78, R0.reuse, R78 ;  /* 0x0000004e004e7220 */ /* 0x040fe80000410000 */
[----:B------:R-:W-:Y:S02]  /*12ba0*/  FMUL.FTZ R79, R0, R79 ;  /* 0x0000004f004f7220 */ /* 0x000fe40000410000 */
[--C-:B------:R-:W-:Y:S02]  /*12bb0*/  FFMA.FTZ R181, R181, c[0x0][0x2d0], -R152.reuse ;  /* 0x0000b400b5b57a23 */ /* 0x100fe40000010898 */
[----:B------:R-:W-:Y:S01]  /*12bc0*/  FFMA.FTZ R152, R151, c[0x0][0x2d0], -R152 ;  /* 0x0000b40097987a23 */ /* 0x000fe20000010898 */
[----:B------:R-:W-:Y:S01]  /*12bd0*/  MUFU.EX2 R179, R179 ;  /* 0x000000b300b37308 */ /* 0x000fe20000000800 */
[--C-:B------:R-:W-:Y:S01]  /*12be0*/  FFMA.FTZ R183, R214, c[0x0][0x2d0], -R149.reuse ;  /* 0x0000b400d6b77a23 */ /* 0x100fe20000010895 */
[C---:B--2---:R-:W-:Y:S03]  /*12bf0*/  HMMA.16816.F32 R76, R128.reuse, R100, R76 ;  /* 0x00000064804c723c */ /* 0x044fe6000000184c */
[C---:B------:R-:W-:Y:S02]  /*12c00*/  FMUL.FTZ R80, R2.reuse, R80 ;  /* 0x0000005002507220 */ /* 0x040fe40000410000 */
[----:B------:R-:W-:Y:S02]  /*12c10*/  FMUL.FTZ R81, R2, R81 ;  /* 0x0000005102517220 */ /* 0x000fe40000410000 */
[C---:B------:R-:W-:Y:S01]  /*12c20*/  FMUL.FTZ R82, R0.reuse, R82 ;  /* 0x0000005200527220 */ /* 0x040fe20000410000 */
[----:B------:R-:W2:Y:S01]  /*12c30*/  MUFU.EX2 R180, R180 ;  /* 0x000000b400b47308 */ /* 0x000ea20000000800 */
[----:B------:R-:W-:Y:S03]  /*12c40*/  FMUL.FTZ R83, R0, R83 ;  /* 0x0000005300537220 */ /* 0x000fe60000410000 */
[--C-:B------:R-:W-:Y:S01]  /*12c50*/  FFMA.FTZ R214, R166, c[0x0][0x2d0], -R149.reuse ;  /* 0x0000b400a6d67a23 */ /* 0x100fe20000010895 */
[----:B----4-:R-:W-:Y:S01]  /*12c60*/  F2FP.PACK_AB R100, R178, R177 ;  /* 0x000000b1b264723e */ /* 0x010fe200000000ff */
[----:B------:R-:W-:Y:S01]  /*12c70*/  LDSM.16.MT88.4 R164, [R133+0x5900] ;  /* 0x0059000085a4783b */ /* 0x000fe20000004200 */
[----:B------:R-:W-:Y:S01]  /*12c80*/  FFMA.FTZ R149, R148, c[0x0][0x2d0], -R149 ;  /* 0x0000b40094957a23 */ /* 0x000fe20000010895 */
[C---:B------:R-:W-:Y:S02]  /*12c90*/  HMMA.16816.F32 R80, R128.reuse, R102, R80 ;  /* 0x000000668050723c */ /* 0x040fe40000001850 */
[----:B------:R4:W-:Y:S01]  /*12ca0*/  MUFU.EX2 R231, R152 ;  /* 0x0000009800e77308 */ /* 0x0009e20000000800 */
[C---:B------:R-:W-:Y:S02]  /*12cb0*/  FMUL.FTZ R88, R2.reuse, R88 ;  /* 0x0000005802587220 */ /* 0x040fe40000410000 */
[----:B------:R-:W-:Y:S02]  /*12cc0*/  FMUL.FTZ R89, R2, R89 ;  /* 0x0000005902597220 */ /* 0x000fe40000410000 */
[C---:B------:R-:W-:Y:S01]  /*12cd0*/  FMUL.FTZ R90, R0.reuse, R90 ;  /* 0x0000005a005a7220 */ /* 0x040fe20000410000 */
[C---:B---3--:R-:W-:Y:S04]  /*12ce0*/  HMMA.16816.F32 R84, R128.reuse, R108, R84 ;  /* 0x0000006c8054723c */ /* 0x048fe80000001854 */
[----:B------:R-:W-:Y:S01]  /*12cf0*/  FMUL.FTZ R91, R0, R91 ;  /* 0x0000005b005b7220 */ /* 0x000fe20000410000 */
[----:B------:R-:W-:Y:S01]  /*12d00*/  MUFU.EX2 R181, R181 ;  /* 0x000000b500b57308 */ /* 0x000fe20000000800 */
[C---:B------:R-:W-:Y:S02]  /*12d10*/  FMUL.FTZ R92, R2.reuse, R92 ;  /* 0x0000005c025c7220 */ /* 0x040fe40000410000 */
[----:B------:R-:W-:Y:S01]  /*12d20*/  FMUL.FTZ R93, R2, R93 ;  /* 0x0000005d025d7220 */ /* 0x000fe20000410000 */
[----:B--2---:R-:W-:Y:S02]  /*12d30*/  F2FP.PACK_AB R101, R180, R179 ;  /* 0x000000b3b465723e */ /* 0x004fe400000000ff */
[C---:B------:R-:W-:Y:S01]  /*12d40*/  HMMA.16816.F32 R88, R128.reuse, R110, R88 ;  /* 0x0000006e8058723c */ /* 0x040fe20000001858 */
[----:B------:R-:W2:Y:S02]  /*12d50*/  LDSM.16.MT88.4 R108, [R133+0x900] ;  /* 0x00090000856c783b */ /* 0x000ea40000004200 */
[C---:B------:R-:W-:Y:S01]  /*12d60*/  FMUL.FTZ R94, R0.reuse, R94 ;  /* 0x0000005e005e7220 */ /* 0x040fe20000410000 */
[----:B------:R-:W3:Y:S01]  /*12d70*/  MUFU.EX2 R182, R182 ;  /* 0x000000b600b67308 */ /* 0x000ee20000000800 */
[----:B------:R-:W-:Y:S02]  /*12d80*/  FMUL.FTZ R95, R0, R95 ;  /* 0x0000005f005f7220 */ /* 0x000fe40000410000 */
[C---:B------:R-:W-:Y:S02]  /*12d90*/  FMUL.FTZ R96, R2.reuse, R96 ;  /* 0x0000006002607220 */ /* 0x040fe40000410000 */
[----:B----4-:R-:W-:Y:S03]  /*12da0*/  LDSM.16.MT88.4 R152, [R184+UR4+0x3900] ;  /* 0x00390004b898783b */ /* 0x010fe60008004200 */
[C---:B-1----:R-:W-:Y:S02]  /*12db0*/  HMMA.16816.F32 R92, R128.reuse, R104, R92 ;  /* 0x00000068805c723c */ /* 0x042fe4000000185c */
[----:B------:R-:W-:Y:S01]  /*12dc0*/  MUFU.EX2 R183, R183 ;  /* 0x000000b700b77308 */ /* 0x000fe20000000800 */
[----:B------:R-:W-:Y:S02]  /*12dd0*/  FMUL.FTZ R97, R2, R97 ;  /* 0x0000006102617220 */ /* 0x000fe40000410000 */
[C---:B------:R-:W-:Y:S02]  /*12de0*/  FMUL.FTZ R98, R0.reuse, R98 ;  /* 0x0000006200627220 */ /* 0x040fe40000410000 */
[----:B------:R-:W-:Y:S02]  /*12df0*/  FMUL.FTZ R99, R0, R99 ;  /* 0x0000006300637220 */ /* 0x000fe40000410000 */
[----:B------:R-:W-:Y:S03]  /*12e00*/  FFMA.FTZ R176, R2, R217, R176 ;  /* 0x000000d902b07223 */ /* 0x000fe600000100b0 */
[----:B------:R-:W1:Y:S01]  /*12e10*/  MUFU.EX2 R214, R214 ;  /* 0x000000d600d67308 */ /* 0x000e620000000800 */
[----:B------:R-:W-:Y:S01]  /*12e20*/  FFMA.FTZ R172, R0, R215, R172 ;  /* 0x000000d700ac7223 */ /* 0x000fe200000100ac */
[----:B------:R-:W-:Y:S01]  /*12e30*/  HMMA.16816.F32 R96, R128, R106, R96 ;  /* 0x0000006a8060723c */ /* 0x000fe20000001860 */
[----:B------:R-:W4:Y:S02]  /*12e40*/  LDSM.16.MT88.4 R104, [R168+0x2900] ;  /* 0x00290000a868783b */ /* 0x000f240000004200 */
[----:B---3--:R-:W-:Y:S01]  /*12e50*/  F2FP.PACK_AB R102, R182, R181 ;  /* 0x000000b5b666723e */ /* 0x008fe200000000ff */
[----:B------:R-:W-:Y:S02]  /*12e60*/  FADD.FTZ R175, R175, R176 ;  /* 0x000000b0afaf7221 */ /* 0x000fe40000010000 */
[----:B------:R-:W-:Y:S02]  /*12e70*/  FADD.FTZ R171, R171, R172 ;  /* 0x000000acabab7221 */ /* 0x000fe40000010000 */
[----:B------:R3:W5:Y:S01]  /*12e80*/  MUFU.EX2 R233, R149 ;  /* 0x0000009500e97308 */ /* 0x0007620000000800 */
[----:B------:R-:W-:Y:S03]  /*12e90*/  FADD.FTZ R0, R174, R175 ;  /* 0x000000afae007221 */ /* 0x000fe60000010000 */
[----:B------:R-:W-:Y:S02]  /*12ea0*/  FADD.FTZ R2, R170, R171 ;  /* 0x000000abaa027221 */ /* 0x000fe40000010000 */
[----:B------:R-:W-:Y:S02]  /*12eb0*/  FADD.FTZ R0, R173, R0 ;  /* 0x00000000ad007221 */ /* 0x000fe40000010000 */
[----:B------:R-:W-:Y:S02]  /*12ec0*/  FADD.FTZ R2, R169, R2 ;  /* 0x00000002a9027221 */ /* 0x000fe40000010000 */
[----:B------:R-:W-:Y:S02]  /*12ed0*/  FADD.FTZ R177, R177, R0 ;  /* 0x00000000b1b17221 */ /* 0x000fe40000010000 */
[----:B------:R-:W-:Y:S01]  /*12ee0*/  FADD.FTZ R179, R179, R2 ;  /* 0x00000002b3b37221 */ /* 0x000fe20000010000 */
[----:B-1----:R-:W-:Y:S01]  /*12ef0*/  F2FP.PACK_AB R103, R214, R183 ;  /* 0x000000b7d667723e */ /* 0x002fe200000000ff */
[----:B------:R-:W-:Y:S02]  /*12f00*/  FADD.FTZ R178, R178, R177 ;  /* 0x000000b1b2b27221 */ /* 0x000fe40000010000 */
[----:B------:R-:W-:Y:S02]  /*12f10*/  FADD.FTZ R180, R180, R179 ;  /* 0x000000b3b4b47221 */ /* 0x000fe40000010000 */
[----:B------:R-:W-:Y:S02]  /*12f20*/  FADD.FTZ R181, R181, R178 ;  /* 0x000000b2b5b57221 */ /* 0x000fe40000010000 */
[C---:B------:R-:W-:Y:S01]  /*12f30*/  HMMA.16816.F32 R4, R100.reuse, R112, R4 ;  /* 0x000000706404723c */ /* 0x040fe20000001804 */
[----:B---3--:R-:W-:Y:S04]  /*12f40*/  LDSM.16.MT88.4 R148, [R133+0x3900] ;  /* 0x003900008594783b */ /* 0x008fe80000004200 */
[----:B------:R-:W-:Y:S03]  /*12f50*/  FADD.FTZ R182, R182, R181 ;  /* 0x000000b5b6b67221 */ /* 0x000fe60000010000 */
[C---:B------:R-:W-:Y:S01]  /*12f60*/  HMMA.16816.F32 R8, R100.reuse, R114, R8 ;  /* 0x000000726408723c */ /* 0x040fe20000001808 */
[----:B------:R-:W-:Y:S07]  /*12f70*/  LDSM.16.MT88.4 R112, [R133+0x4900] ;  /* 0x004900008570783b */ /* 0x000fee0000004200 */
[C---:B--2---:R-:W-:Y:S08]  /*12f80*/  HMMA.16816.F32 R12, R100.reuse, R108, R12 ;  /* 0x0000006c640c723c */ /* 0x044ff0000000180c */
[C---:B------:R-:W-:Y:S01]  /*12f90*/  HMMA.16816.F32 R16, R100.reuse, R110, R16 ;  /* 0x0000006e6410723c */ /* 0x040fe20000001810 */
[----:B------:R-:W1:Y:S07]  /*12fa0*/  LDSM.16.MT88.4 R108, [R185+UR4+0x4900] ;  /* 0x00490004b96c783b */ /* 0x000e6e0008004200 */
        /* <DEDUP_REMOVED lines=13> */
[----:B------:R-:W-:Y:S01]  /*13080*/  F2FP.PACK_AB R138, R231, R228 ;  /* 0x000000e4e78a723e */ /* 0x000fe200000000ff */
[C---:B------:R-:W-:Y:S04]  /*13090*/  HMMA.16816.F32 R52, R100.reuse, R140, R52 ;  /* 0x0000008c6434723c */ /* 0x040fe80000001834 */
[----:B-----5:R-:W-:Y:S04]  /*130a0*/  F2FP.PACK_AB R139, R233, R230 ;  /* 0x000000e6e98b723e */ /* 0x020fe800000000ff */
[C---:B------:R-:W-:Y:S01]  /*130b0*/  HMMA.16816.F32 R56, R100.reuse, R142, R56 ;  /* 0x0000008e6438723c */ /* 0x040fe20000001838 */
[----:B------:R-:W-:Y:S07]  /*130c0*/  LDSM.16.MT88.4 R140, [R168+0x1900] ;  /* 0x00190000a88c783b */ /* 0x000fee0000004200 */
[C---:B----4-:R-:W-:Y:S08]  /*130d0*/  HMMA.16816.F32 R60, R100.reuse, R104, R60 ;  /* 0x00000068643c723c */ /* 0x050ff0000000183c */
[C---:B------:R-:W-:Y:S01]  /*130e0*/  HMMA.16816.F32 R64, R100.reuse, R106, R64 ;  /* 0x0000006a6440723c */ /* 0x040fe20000001840 */
[----:B------:R-:W2:Y:S07]  /*130f0*/  LDSM.16.MT88.4 R104, [R184+UR4+0x4900] ;  /* 0x00490004b868783b */ /* 0x000eae0008004200 */
[C---:B-1----:R-:W-:Y:S08]  /*13100*/  HMMA.16816.F32 R68, R100.reuse, R108, R68 ;  /* 0x0000006c6444723c */ /* 0x042ff00000001844 */
[C---:B------:R-:W-:Y:S01]  /*13110*/  HMMA.16816.F32 R72, R100.reuse, R110, R72 ;  /* 0x0000006e6448723c */ /* 0x040fe20000001848 */
[----:B------:R-:W1:Y:S07]  /*13120*/  LDSM.16.MT88.4 R108, [R185+UR4+0x1100] ;  /* 0x00110004b96c783b */ /* 0x000e6e0008004200 */
[C---:B------:R-:W-:Y:S08]  /*13130*/  HMMA.16816.F32 R76, R100.reuse, R112, R76 ;  /* 0x00000070644c723c */ /* 0x040ff0000000184c */
[C---:B------:R-:W-:Y:S01]  /*13140*/  HMMA.16816.F32 R80, R100.reuse, R114, R80 ;  /* 0x000000726450723c */ /* 0x040fe20000001850 */
[----:B------:R-:W3:Y:S07]  /*13150*/  LDSM.16.MT88.4 R112, [R184+UR4+0x1100] ;  /* 0x00110004b870783b */ /* 0x000eee0008004200 */
[C---:B--2---:R-:W-:Y:S08]  /*13160*/  HMMA.16816.F32 R84, R100.reuse, R104, R84 ;  /* 0x000000686454723c */ /* 0x044ff00000001854 */
[C---:B------:R-:W-:Y:S01]  /*13170*/  HMMA.16816.F32 R88, R100.reuse, R106, R88 ;  /* 0x0000006a6458723c */ /* 0x040fe20000001858 */
[----:B------:R-:W2:Y:S07]  /*13180*/  LDSM.16.MT88.4 R104, [R185+UR4+0x3100] ;  /* 0x00310004b968783b */ /* 0x000eae0008004200 */
[C---:B------:R-:W-:Y:S08]  /*13190*/  HMMA.16816.F32 R92, R100.reuse, R116, R92 ;  /* 0x00000074645c723c */ /* 0x040ff0000000185c */
[----:B------:R-:W-:Y:S01]  /*131a0*/  HMMA.16816.F32 R96, R100, R118, R96 ;  /* 0x000000766460723c */ /* 0x000fe20000001860 */
[----:B------:R-:W4:Y:S06]  /*131b0*/  LDSM.16.MT88.4 R116, [R133+0x3100] ;  /* 0x003100008574783b */ /* 0x000f2c0000004200 */
[----:B------:R-:W-:Y:S01]  /*131c0*/  F2FP.PACK_AB R100, R216, R193 ;  /* 0x000000c1d864723e */ /* 0x000fe200000000ff */
[----:B------:R-:W-:Y:S01]  /*131d0*/  FADD.FTZ R193, R193, R182 ;  /* 0x000000b6c1c17221 */ /* 0x000fe20000010000 */
[----:B------:R-:W-:Y:S03]  /*131e0*/  F2FP.PACK_AB R101, R221, R218 ;  /* 0x000000dadd65723e */ /* 0x000fe600000000ff */
[----:B------:R-:W-:Y:S02]  /*131f0*/  F2FP.PACK_AB R102, R223, R220 ;  /* 0x000000dcdf66723e */ /* 0x000fe400000000ff */
[----:B------:R-:W-:Y:S07]  /*13200*/  F2FP.PACK_AB R103, R225, R222 ;  /* 0x000000dee167723e */ /* 0x000fee00000000ff */
[C---:B-1----:R-:W-:Y:S08]  /*13210*/  HMMA.16816.F32 R4, R100.reuse, R108, R4 ;  /* 0x0000006c6404723c */ /* 0x042ff00000001804 */
[C---:B------:R-:W-:Y:S01]  /*13220*/  HMMA.16816.F32 R8, R100.reuse, R110, R8 ;  /* 0x0000006e6408723c */ /* 0x040fe20000001808 */
[----:B------:R-:W1:Y:S07]  /*13230*/  LDSM.16.MT88.4 R108, [R184+UR4+0x3100] ;  /* 0x00310004b86c783b */ /* 0x000e6e0008004200 */
[C---:B------:R-:W-:Y:S08]  /*13240*/  HMMA.16816.F32 R12, R100.reuse, R120, R12 ;  /* 0x00000078640c723c */ /* 0x040ff0000000180c */
[C---:B------:R-:W-:Y:S08]  /*13250*/  HMMA.16816.F32 R16, R100.reuse, R122, R16 ;  /* 0x0000007a6410723c */ /* 0x040ff00000001810 */
[C---:B---3--:R-:W-:Y:S08]  /*13260*/  HMMA.16816.F32 R20, R100.reuse, R112, R20 ;  /* 0x000000706414723c */ /* 0x048ff00000001814 */
[C---:B------:R-:W-:Y:S01]  /*13270*/  HMMA.16816.F32 R24, R100.reuse, R114, R24 ;  /* 0x000000726418723c */ /* 0x040fe20000001818 */
[----:B------:R-:W3:Y:S07]  /*13280*/  LDSM.16.MT88.4 R112, [R168+0x3100] ;  /* 0x00310000a870783b */ /* 0x000eee0000004200 */
[C---:B------:R-:W-:Y:S08]  /*13290*/  HMMA.16816.F32 R28, R100.reuse, R124, R28 ;  /* 0x0000007c641c723c */ /* 0x040ff0000000181c */
[C---:B------:R-:W-:Y:S01]  /*132a0*/  HMMA.16816.F32 R32, R100.reuse, R126, R32 ;  /* 0x0000007e6420723c */ /* 0x040fe20000001820 */
[----:B------:R-:W-:Y:S07]  /*132b0*/  LDSM.16.MT88.4 R124, [R185+UR4+0x1900] ;  /* 0x00190004b97c783b */ /* 0x000fee0008004200 */
[C---:B--2---:R-:W-:Y:S08]  /*132c0*/  HMMA.16816.F32 R36, R100.reuse, R104, R36 ;  /* 0x000000686424723c */ /* 0x044ff00000001824 */
[C---:B------:R-:W-:Y:S01]  /*132d0*/  HMMA.16816.F32 R40, R100.reuse, R106, R40 ;  /* 0x0000006a6428723c */ /* 0x040fe20000001828 */
[----:B------:R-:W2:Y:S07]  /*132e0*/  LDSM.16.MT88.4 R104, [R185+UR4+0x5100] ;  /* 0x00510004b968783b */ /* 0x000eae0008004200 */
[C---:B----4-:R-:W-:Y:S08]  /*132f0*/  HMMA.16816.F32 R44, R100.reuse, R116, R44 ;  /* 0x00000074642c723c */ /* 0x050ff0000000182c */
[C---:B------:R-:W-:Y:S01]  /*13300*/  HMMA.16816.F32 R48, R100.reuse, R118, R48 ;  /* 0x000000766430723c */ /* 0x040fe20000001830 */
[----:B------:R-:W4:Y:S07]  /*13310*/  LDSM.16.MT88.4 R116, [R133+0x5100] ;  /* 0x005100008574783b */ /* 0x000f2e0000004200 */
[C---:B-1----:R-:W-:Y:S08]  /*13320*/  HMMA.16816.F32 R52, R100.reuse, R108, R52 ;  /* 0x0000006c6434723c */ /* 0x042ff00000001834 */
[C---:B------:R-:W-:Y:S01]  /*13330*/  HMMA.16816.F32 R56, R100.reuse, R110, R56 ;  /* 0x0000006e6438723c */ /* 0x040fe20000001838 */
[----:B------:R-:W1:Y:S07]  /*13340*/  LDSM.16.MT88.4 R108, [R184+UR4+0x5100] ;  /* 0x00510004b86c783b */ /* 0x000e6e0008004200 */
[C---:B---3--:R-:W-:Y:S08]  /*13350*/  HMMA.16816.F32 R60, R100.reuse, R112, R60 ;  /* 0x00000070643c723c */ /* 0x048ff0000000183c */
[C---:B------:R-:W-:Y:S01]  /*13360*/  HMMA.16816.F32 R64, R100.reuse, R114, R64 ;  /* 0x000000726440723c */ /* 0x040fe20000001840 */
[----:B------:R-:W3:Y:S07]  /*13370*/  LDSM.16.MT88.4 R112, [R168+0x5100] ;  /* 0x00510000a870783b */ /* 0x000eee0000004200 */
[C---:B--2---:R-:W-:Y:S08]  /*13380*/  HMMA.16816.F32 R68, R100.reuse, R104, R68 ;  /* 0x000000686444723c */ /* 0x044ff00000001844 */
[C---:B------:R-:W-:Y:S01]  /*13390*/  HMMA.16816.F32 R72, R100.reuse, R106, R72 ;  /* 0x0000006a6448723c */ /* 0x040fe20000001848 */
[----:B------:R-:W-:Y:S07]  /*133a0*/  LDSM.16.MT88.4 R104, [R184+UR4+0x1900] ;  /* 0x00190004b868783b */ /* 0x000fee0008004200 */
[C---:B----4-:R-:W-:Y:S08]  /*133b0*/  HMMA.16816.F32 R76, R100.reuse, R116, R76 ;  /* 0x00000074644c723c */ /* 0x050ff0000000184c */
[C---:B------:R-:W-:Y:S01]  /*133c0*/  HMMA.16816.F32 R80, R100.reuse, R118, R80 ;  /* 0x000000766450723c */ /* 0x040fe20000001850 */
[----:B------:R-:W2:Y:S07]  /*133d0*/  LDSM.16.MT88.4 R116, [R133+0x1900] ;  /* 0x001900008574783b */ /* 0x000eae0000004200 */
[C---:B-1----:R-:W-:Y:S08]  /*133e0*/  HMMA.16816.F32 R84, R100.reuse, R108, R84 ;  /* 0x0000006c6454723c */ /* 0x042ff00000001854 */
[C---:B------:R-:W-:Y:S08]  /*133f0*/  HMMA.16816.F32 R88, R100.reuse, R110, R88 ;  /* 0x0000006e6458723c */ /* 0x040ff00000001858 */
[C---:B---3--:R-:W-:Y:S08]  /*13400*/  HMMA.16816.F32 R92, R100.reuse, R112, R92 ;  /* 0x00000070645c723c */ /* 0x048ff0000000185c */
[----:B------:R-:W-:Y:S08]  /*13410*/  HMMA.16816.F32 R96, R100, R114, R96 ;  /* 0x000000726460723c */ /* 0x000ff00000001860 */
[C---:B------:R-:W-:Y:S08]  /*13420*/  HMMA.16816.F32 R128, R136.reuse, R124, R4 ;  /* 0x0000007c8880723c */ /* 0x040ff00000001804 */
[C---:B------:R-:W-:Y:S08]  /*13430*/  HMMA.16816.F32 R124, R136.reuse, R126, R8 ;  /* 0x0000007e887c723c */ /* 0x040ff00000001808 */
[C---:B--2---:R-:W-:Y:S08]  /*13440*/  HMMA.16816.F32 R120, R136.reuse, R116, R12 ;  /* 0x000000748878723c */ /* 0x044ff0000000180c */
        /* <DEDUP_REMOVED lines=37> */
[----:B------:R-:W-:Y:S02]  /*136a0*/  FADD.FTZ R230, R230, R229 ;  /* 0x000000e5e6e67221 */ /* 0x000fe40000010000 */
[----:B------:R-:W-:Y:S02]  /*136b0*/  FADD.FTZ R217, R231, R228 ;  /* 0x000000e4e7d97221 */ /* 0x000fe40000010000 */
[----:B------:R-:W-:Y:S01]  /*136c0*/  FADD.FTZ R215, R233, R230 ;  /* 0x000000e6e9d77221 */ /* 0x000fe20000010000 */
[----:B------:R-:W-:-:S05]  /*136d0*/  @!P0 BRA `(.L_x_880) ;  /* 0x0000040000008947 */ /* 0x000fca0003800000 */
[----:B------:R-:W-:Y:S01]  /*136e0*/  ISETP.NE.AND P2, PT, R199, 0x1, PT ;  /* 0x00000001c700780c */ /* 0x000fe20003f45270 */
[----:B------:R-:W-:Y:S01]  /*136f0*/  IMAD R202, R219, 0x40, R194 ;  /* 0x00000040dbca7824 */ /* 0x000fe200078e02c2 */
[----:B------:R-:W-:Y:S01]  /*13700*/  SEL R4, RZ, 0x10, P5 ;  /* 0x00000010ff047807 */ /* 0x000fe20002800000 */
[----:B------:R-:W-:Y:S01]  /*13710*/  IMAD.MOV.U32 R201, RZ, RZ, RZ ;  /* 0x000000ffffc97224 */ /* 0x000fe200078e00ff */
[----:B------:R-:W-:Y:S02]  /*13720*/  SEL R2, RZ, 0x10, P4 ;  /* 0x00000010ff027807 */ /* 0x000fe40002000000 */
[----:B------:R-:W-:Y:S02]  /*13730*/  IADD3 R202, R202, -0x80, R205 ;  /* 0xffffff80caca7810 */ /* 0x000fe40007ffe0cd */
[----:B------:R-:W-:Y:S03]  /*13740*/  IADD3 R14, -R4, 0x10, RZ ;  /* 0x00000010040e7810 */ /* 0x000fe60007ffe1ff */
[----:B------:R-:W-:Y:S01]  /*13750*/  IMAD.MOV.U32 R5, RZ, RZ, R202 ;  /* 0x000000ffff057224 */ /* 0x000fe200078e00ca */
[----:B------:R-:W-:Y:S01]  /*13760*/  LOP3.LUT R14, R14, 0xf, RZ, 0xc0, !PT ;  /* 0x0000000f0e0e7812 */ /* 0x000fe200078ec0ff */
[----:B------:R-:W-:Y:S05]  /*13770*/  @P2 IMAD.HI.U32 R0, R202, c[0x0][0x2bc], RZ ;  /* 0x0000af00ca002a27 */ /* 0x000fea00078e00ff */
[----:B------:R-:W-:Y:S02]  /*13780*/  @P2 SHF.R.U32.HI R5, RZ, c[0x0][0x2c0], R0 ;  /* 0x0000b000ff052a19 */ /* 0x000fe40000011600 */
[----:B------:R-:W-:Y:S02]  /*13790*/  ISETP.NE.U32.AND P2, PT, R4, RZ, PT ;  /* 0x000000ff0400720c */ /* 0x000fe40003f45070 */
[C---:B------:R-:W-:Y:S04]  /*137a0*/  @!P3 IADD3 R7, P0, R5.reuse, R206, RZ ;  /* 0x000000ce0507b210 */ /* 0x040fe80007f1e0ff */
[----:B------:R-:W-:Y:S01]  /*137b0*/  @!P3 LEA.HI.X.SX32 R0, R5, R198, 0x1, P0 ;  /* 0x000000c60500b211 */ /* 0x000fe200000f0eff */
[----:B------:R-:W-:Y:S01]  /*137c0*/  IMAD.MOV R5, RZ, RZ, -R5 ;  /* 0x000000ffff057224 */ /* 0x000fe200078e0a05 */
[----:B------:R-:W-:Y:S03]  /*137d0*/  @!P3 LEA R8, P0, R7, c[0x0][0x2a0], 0x2 ;  /* 0x0000a8000708ba11 */ /* 0x000fe600078010ff */
[----:B------:R-:W-:Y:S01]  /*137e0*/  IMAD R202, R5, c[0x0][0x2b8], R202 ;  /* 0x0000ae0005ca7a24 */ /* 0x000fe200078e02ca */
[----:B------:R-:W-:Y:S03]  /*137f0*/  @!P3 LEA.HI.X R9, R7, c[0x0][0x2a4], R0, 0x2, P0 ;  /* 0x0000a9000709ba11 */ /* 0x000fe600000f1400 */
[C---:B------:R-:W-:Y:S01]  /*13800*/  IMAD.WIDE.U32 R6, R202.reuse, c[0x0][0x1e0], RZ ;  /* 0x00007800ca067a25 */ /* 0x040fe200078e00ff */
[----:B------:R-:W-:Y:S01]  /*13810*/  SHF.R.S32.HI R5, RZ, 0x1f, R202 ;  /* 0x0000001fff057819 */ /* 0x000fe200000114ca */
[----:B------:R-:W2:Y:S04]  /*13820*/  @!P3 LDG.E R201, [R8.64] ;  /* 0x0000000608c9b981 */ /* 0x000ea8000c1e1900 */
[----:B------:R-:W-:Y:S04]  /*13830*/  IMAD R5, R5, c[0x0][0x1e0], RZ ;  /* 0x0000780005057a24 */ /* 0x000fe800078e02ff */
[----:B------:R-:W-:Y:S04]  /*13840*/  IMAD R5, R202, c[0x0][0x1e4], R5 ;  /* 0x00007900ca057a24 */ /* 0x000fe800078e0205 */
[----:B------:R-:W-:Y:S02]  /*13850*/  IMAD.IADD R7, R7, 0x1, R5 ;  /* 0x0000000107077824 */ /* 0x000fe400078e0205 */
[----:B------:R-:W-:Y:S01]  /*13860*/  IMAD R5, R192, c[0x0][0x1e8], RZ ;  /* 0x00007a00c0057a24 */ /* 0x000fe200078e02ff */
[----:B--2---:R-:W-:Y:S01]  /*13870*/  SHF.R.S32.HI R0, RZ, 0x1f, R201 ;  /* 0x0000001fff007819 */ /* 0x004fe200000114c9 */
[----:B------:R-:W-:Y:S04]  /*13880*/  IMAD.WIDE.U32 R6, R201, c[0x0][0x1f0], R6 ;  /* 0x00007c00c9067a25 */ /* 0x000fe800078e0006 */
        /* <DEDUP_REMOVED lines=9> */
[----:B------:R-:W-:Y:S03]  /*13920*/  SEL R0, RZ, 0x10, P6 ;  /* 0x00000010ff007807 */ /* 0x000fe60003000000 */
[----:B------:R-:W2:Y:S01]  /*13930*/  SHFL.IDX PT, R9, R8, 0x1, 0x181f ;  /* 0x00381f0008097f89 */ /* 0x000ea200000e0000 */
[----:B------:R-:W-:Y:S03]  /*13940*/  IADD3 R5, -R0, 0x10, RZ ;  /* 0x0000001000057810 */ /* 0x000fe60007ffe1ff */
[----:B------:R3:W-:Y:S01]  /*13950*/  SHFL.IDX PT, R13, R8, RZ, 0x181f ;  /* 0x00181fff080d7589 */ /* 0x0007e200000e0000 */
[----:B------:R-:W-:Y:S03]  /*13960*/  LOP3.LUT R5, R5, 0xf, RZ, 0xc0, !PT ;  /* 0x0000000f05057812 */ /* 0x000fe600078ec0ff */
[----:B------:R-:W4:Y:S01]  /*13970*/  SHFL.IDX PT, R11, R10, RZ, 0x181f ;  /* 0x00181fff0a0b7589 */ /* 0x000f2200000e0000 */
[----:B-1----:R-:W-:Y:S04]  /*13980*/  IADD3 R14, P1, P0, R14, R7, R208 ;  /* 0x000000070e0e7210 */ /* 0x002fe8000783e0d0 */
[----:B--2---:R-:W-:Y:S02]  /*13990*/  IADD3.X R15, RZ, R9, R209, P1, P0 ;  /* 0x00000009ff0f7210 */ /* 0x004fe40000fe04d1 */
[----:B------:R-:W-:Y:S04]  /*139a0*/  IADD3 R16, P1, P0, R6, R7, R211 ;  /* 0x0000000706107210 */ /* 0x000fe8000783e0d3 */
[----:B------:R-:W-:Y:S02]  /*139b0*/  IADD3.X R17, RZ, R9, R212, P1, P0 ;  /* 0x00000009ff117210 */ /* 0x000fe40000fe04d4 */
[----:B---3--:R-:W-:Y:S01]  /*139c0*/  IADD3 R8, P1, P0, R5, R7, R204 ;  /* 0x0000000705087210 */ /* 0x008fe2000783e0cc */
[----:B------:R-:W-:Y:S03]  /*139d0*/  IMAD R5, R213, 0x3000, R203 ;  /* 0x00003000d5057824 */ /* 0x000fe600078e02cb */
[----:B------:R-:W-:Y:S01]  /*139e0*/  IADD3.X R9, RZ, R9, R210, P1, P0 ;  /* 0x00000009ff097210 */ /* 0x000fe20000fe04d2 */
[----:B------:R-:W-:Y:S01]  /*139f0*/  IMAD.SHL.U32 R7, R5, 0x2, RZ ;  /* 0x0000000205077824 */ /* 0x000fe200078e00ff */
[----:B----4-:R-:W-:Y:S02]  /*13a00*/  IADD3 R20, P1, R208, R11, RZ ;  /* 0x0000000bd0147210 */ /* 0x010fe40007f3e0ff */
[----:B------:R-:W-:Y:S03]  /*13a10*/  IADD3 R18, P0, R11, R211, RZ ;  /* 0x000000d30b127210 */ /* 0x000fe60007f1e0ff */
[----:B------:R-:W-:Y:S01]  /*13a20*/  IMAD.X R21, R209, 0x1, R13, P1 ;  /* 0x00000001d1157824 */ /* 0x000fe200008e060d */
[----:B------:R-:W-:Y:S01]  /*13a30*/  ISETP.NE.U32.AND P1, PT, R2, RZ, PT ;  /* 0x000000ff0200720c */ /* 0x000fe20003f25070 */
[----:B------:R-:W-:Y:S01]  /*13a40*/  IMAD.X R19, R13, 0x1, R212, P0 ;  /* 0x000000010d137824 */ /* 0x000fe200000e06d4 */
        /* <DEDUP_REMOVED lines=9> */
.L_x_880:
        /* <DEDUP_REMOVED lines=9> */
.L_x_878:
[----:B-1----:R-:W1:Y:S01]  /*13b70*/  SHFL.BFLY PT, R6, R217, 0x2, 0x1f ;  /* 0x0c401f00d9067f89 */ /* 0x002e6200000e0000 */
        /* <DEDUP_REMOVED lines=17> */
[----:B------:R-:W2:Y:S01]  /*13c90*/  @P1 MUFU.LG2 R5, R5 ;  /* 0x0000000500051308 */ /* 0x000ea20000000c00 */
[----:B------:R-:W-:-:S07]  /*13ca0*/  @P0 FMUL.FTZ R16, R16, c[0x0][0x2d0] ;  /* 0x0000b40010100a20 */ /* 0x000fce0000410000 */
[----:B------:R-:W3:Y:S01]  /*13cb0*/  @P0 MUFU.LG2 R13, R0 ;  /* 0x00000000000d0308 */ /* 0x000ee20000000c00 */
[C---:B-1----:R-:W-:Y:S02]  /*13cc0*/  FMUL.FTZ R128, R4.reuse, R128 ;  /* 0x0000008004807220 */ /* 0x042fe40000410000 */
[C---:B------:R-:W-:Y:S02]  /*13cd0*/  FMUL.FTZ R129, R4.reuse, R129 ;  /* 0x0000008104817220 */ /* 0x040fe40000410000 */
[C---:B------:R-:W-:Y:S02]  /*13ce0*/  FMUL.FTZ R124, R4.reuse, R124 ;  /* 0x0000007c047c7220 */ /* 0x040fe40000410000 */
[C---:B------:R-:W-:Y:S01]  /*13cf0*/  FMUL.FTZ R125, R4.reuse, R125 ;  /* 0x0000007d047d7220 */ /* 0x040fe20000410000 */
[----:B------:R1:W4:Y:S01]  /*13d00*/  @P0 MUFU.RCP R2, R0 ;  /* 0x0000000000020308 */ /* 0x0003220000001000 */
[----:B--2---:R-:W-:Y:S02]  /*13d10*/  @P1 FMUL.FTZ R5, R5, 0.69314718246459960938 ;  /* 0x3f31721805051820 */ /* 0x004fe40000410000 */
[----:B------:R-:W-:-:S02]  /*13d20*/  FMUL.FTZ R120, R4, R120 ;  /* 0x0000007804787220 */ /* 0x000fc40000410000 */
[C---:B------:R-:W-:Y:S02]  /*13d30*/  FMUL.FTZ R121, R4.reuse, R121 ;  /* 0x0000007904797220 */ /* 0x040fe40000410000 */
        /* <DEDUP_REMOVED lines=43> */
[----:B------:R-:W-:Y:S02]  /*13ff0*/  FMUL.FTZ R97, R4, R97 ;  /* 0x0000006104617220 */ /* 0x000fe40000410000 */
[C---:B----4-:R-:W-:Y:S02]  /*14000*/  FMUL.FTZ R130, R2.reuse, R130 ;  /* 0x0000008202827220 */ /* 0x050fe40000410000 */
        /* <DEDUP_REMOVED lines=47> */
[----:B------:R-:W-:Y:S02]  /*14300*/  @P1 FFMA.FTZ R0, R14, R132, R5 ;  /* 0x000000840e001223 */ /* 0x000fe40000010005 */
[----:B------:R-:W-:Y:S02]  /*14310*/  @P0 FFMA.FTZ R12, R16, R3, R13 ;  /* 0x00000003100c0223 */ /* 0x000fe4000001000d */
.L_x_828:
[----:B------:R-:W-:Y:S01]  /*14320*/  SHF.R.S32.HI R2, RZ, 0x1f, R192 ;  /* 0x0000001fff027819 */ /* 0x000fe200000114c0 */
[----:B------:R-:W-:Y:S05]  /*14330*/  @P2 BRA `(.L_x_882) ;  /* 0x0000168000002947 */ /* 0x000fea0003800000 */
[----:B------:R-:W1:Y:S01]  /*14340*/  S2R R3, SR_TID.X ;  /* 0x0000000000037919 */ /* 0x000e620000002100 */
[----:B------:R-:W-:Y:S02]  /*14350*/  F2FP.PACK_AB R4, R9, R4 ;  /* 0x000000040904723e */ /* 0x000fe400000000ff */
[----:B------:R-:W-:Y:S01]  /*14360*/  F2FP.PACK_AB R6, R7, R6 ;  /* 0x000000060706723e */ /* 0x000fe200000000ff */
[----:B------:R-:W-:Y:S01]  /*14370*/  BAR.SYNC.DEFER_BLOCKING 0x1, 0x100 ;  /* 0x0044000000007b1d */ /* 0x000fe20000010000 */
[----:B------:R-:W-:Y:S01]  /*14380*/  F2FP.PACK_AB R10, R11, R10 ;  /* 0x0000000a0b0a723e */ /* 0x000fe200000000ff */
[----:B------:R-:W-:Y:S01]  /*14390*/  IMAD.MOV.U32 R11, RZ, RZ, 0x20 ;  /* 0x00000020ff0b7424 */ /* 0x000fe200078e00ff */
        /* <DEDUP_REMOVED lines=9> */
[----:B-1----:R-:W-:Y:S02]  /*14430*/  SHF.R.S32.HI R14, RZ, 0x1f, R3 ;  /* 0x0000001fff0e7819 */ /* 0x002fe40000011403 */
[----:B------:R-:W-:Y:S02]  /*14440*/  F2FP.PACK_AB R114, R115, R114 ;  /* 0x000000727372723e */ /* 0x000fe400000000ff */
[----:B------:R-:W-:Y:S02]  /*14450*/  LEA.HI R5, R14, R3, RZ, 0x2 ;  /* 0x000000030e057211 */ /* 0x000fe400078f10ff */
[----:B------:R-:W-:-:S02]  /*14460*/  F2FP.PACK_AB R108, R109, R108 ;  /* 0x0000006c6d6c723e */ /* 0x000fc400000000ff */
        /* <DEDUP_REMOVED lines=23> */
[----:B------:R-:W-:Y:S01]  /*145e0*/  SEL R16, R11, 0xffffffe0, !P1 ;  /* 0xffffffe00b107807 */ /* 0x000fe20004800000 */
[----:B------:R-:W-:Y:S01]  /*145f0*/  IMAD.SHL.U32 R17, R17, 0x2, RZ ;  /* 0x0000000211117824 */ /* 0x000fe200078e00ff */
[----:B------:R-:W-:Y:S02]  /*14600*/  F2FP.PACK_AB R38, R39, R38 ;  /* 0x000000262726723e */ /* 0x000fe400000000ff */
[----:B------:R-:W-:Y:S01]  /*14610*/  F2FP.PACK_AB R40, R41, R40 ;  /* 0x000000282928723e */ /* 0x000fe200000000ff */
[C---:B------:R-:W-:Y:S01]  /*14620*/  IMAD.IADD R11, R17.reuse, 0x1, R16 ;  /* 0x00000001110b7824 */ /* 0x040fe200078e0210 */
[C---:B------:R-:W-:Y:S01]  /*14630*/  IADD3 R9, R17.reuse, 0x80, RZ ;  /* 0x0000008011097810 */ /* 0x040fe20007ffe0ff */
[----:B------:R-:W-:Y:S01]  /*14640*/  STS [R17+0x80], R128 ;  /* 0x0000808011007388 */ /* 0x000fe20000000800 */
[----:B------:R-:W-:Y:S02]  /*14650*/  IADD3 R7, R17, 0x70, RZ ;  /* 0x0000007011077810 */ /* 0x000fe40007ffe0ff */
[----:B------:R-:W-:Y:S01]  /*14660*/  @P0 IADD3 R7, R9, 0x10, RZ ;  /* 0x0000001009070810 */ /* 0x000fe20007ffe0ff */
[----:B------:R-:W-:Y:S01]  /*14670*/  IMAD.MOV.U32 R9, RZ, RZ, 0x40 ;  /* 0x00000040ff097424 */ /* 0x000fe200078e00ff */
[----:B------:R-:W-:Y:S01]  /*14680*/  STS [R17+0x480], R130 ;  /* 0x0004808211007388 */ /* 0x000fe20000000800 */
[----:B------:R-:W-:-:S02]  /*14690*/  F2FP.PACK_AB R42, R43, R42 ;  /* 0x0000002a2b2a723e */ /* 0x000fc400000000ff */
[----:B------:R-:W-:Y:S01]  /*146a0*/  F2FP.PACK_AB R44, R45, R44 ;  /* 0x0000002c2d2c723e */ /* 0x000fe200000000ff */
[----:B------:R-:W-:Y:S01]  /*146b0*/  STS [R7], R124 ;  /* 0x0000007c07007388 */ /* 0x000fe20000000800 */
[----:B------:R-:W-:Y:S01]  /*146c0*/  SEL R20, R9, 0xffffffc0, !P2 ;  /* 0xffffffc009147807 */ /* 0x000fe20005000000 */
[--C-:B------:R-:W-:Y:S01]  /*146d0*/  IMAD.IADD R9, R16, 0x1, R7.reuse ;  /* 0x0000000110097824 */ /* 0x100fe200078e0207 */
[----:B------:R-:W-:Y:S01]  /*146e0*/  F2FP.PACK_AB R46, R47, R46 ;  /* 0x0000002e2f2e723e */ /* 0x000fe200000000ff */
[----:B------:R-:W-:Y:S01]  /*146f0*/  STS [R7+0x400], R126 ;  /* 0x0004007e07007388 */ /* 0x000fe20000000800 */
[----:B------:R-:W-:Y:S01]  /*14700*/  F2FP.PACK_AB R48, R49, R48 ;  /* 0x000000303130723e */ /* 0x000fe200000000ff */
[--C-:B------:R-:W-:Y:S01]  /*14710*/  IMAD.IADD R15, R17, 0x1, R20.reuse ;  /* 0x00000001110f7824 */ /* 0x100fe200078e0214 */
        /* <DEDUP_REMOVED lines=8> */
[----:B------:R-:W-:Y:S01]  /*147a0*/  IMAD.MOV.U32 R16, RZ, RZ, 0x4 ;  /* 0x00000004ff107424 */ /* 0x000fe200078e00ff */
[----:B------:R-:W-:Y:S01]  /*147b0*/  F2FP.PACK_AB R56, R57, R56 ;  /* 0x000000383938723e */ /* 0x000fe200000000ff */
[----:B------:R-:W-:Y:S01]  /*147c0*/  STS [R9], R116 ;  /* 0x0000007409007388 */ /* 0x000fe20000000800 */
[----:B------:R-:W-:Y:S01]  /*147d0*/  F2FP.PACK_AB R58, R59, R58 ;  /* 0x0000003a3b3a723e */ /* 0x000fe200000000ff */
[----:B------:R-:W-:Y:S01]  /*147e0*/  IMAD.WIDE R24, R195, R16, c[0x0][0x500] ;  /* 0x00014000c3187625 */ /* 0x000fe200078e0210 */
        /* <DEDUP_REMOVED lines=26> */
[----:B------:R-:W-:Y:S02]  /*14990*/  ISETP.NE.U32.AND P1, PT, RZ, c[0x0][0x508], PT ;  /* 0x00014200ff007a0c */ /* 0x000fe40003f25070 */
[----:B------:R-:W-:Y:S01]  /*149a0*/  ISETP.NE.U32.AND P0, PT, RZ, c[0x0][0x500], PT ;  /* 0x00014000ff007a0c */ /* 0x000fe20003f05070 */
[----:B------:R-:W-:Y:S01]  /*149b0*/  STS [R17+0x4080], R36 ;  /* 0x0040802411007388 */ /* 0x000fe20000000800 */
[----:B------:R-:W-:-:S02]  /*149c0*/  ISETP.NE.AND.EX P1, PT, RZ, c[0x0][0x50c], PT, P1 ;  /* 0x00014300ff007a0c */ /* 0x000fc40003f25310 */
        /* <DEDUP_REMOVED lines=33> */
[----:B-1----:R-:W-:-:S02]  /*14be0*/  IMAD.MOV.U32 R4, RZ, RZ, c[0x0][0x388] ;  /* 0x0000e200ff047624 */ /* 0x002fc400078e00ff */
[----:B------:R-:W-:-:S03]  /*14bf0*/  @P1 IMAD.WIDE R16, R195, R16, c[0x0][0x508] ;  /* 0x00014200c3101625 */ /* 0x000fc600078e0210 */
[----:B------:R-:W4:Y:S04]  /*14c00*/  @P0 LDG.E R7, [R24.64] ;  /* 0x0000000618070981 */ /* 0x000f28000c1e1900 */
[----:B------:R3:W5:Y:S01]  /*14c10*/  @P1 LDG.E R4, [R16.64] ;  /* 0x0000000610041981 */ /* 0x000762000c1e1900 */
[----:B--2---:R-:W-:Y:S02]  /*14c20*/  CS2R R10, SRZ ;  /* 0x00000000000a7805 */ /* 0x004fe4000001ff00 */
[--C-:B----4-:R-:W-:Y:S01]  /*14c30*/  @P0 SHF.R.S32.HI R11, RZ, 0x1f, R7.reuse ;  /* 0x0000001fff0b0819 */ /* 0x110fe20000011407 */
[----:B------:R-:W-:Y:S01]  /*14c40*/  @P0 IMAD.MOV.U32 R10, RZ, RZ, R7 ;  /* 0x000000ffff0a0224 */ /* 0x000fe200078e0007 */
[----:B------:R-:W-:Y:S05]  /*14c50*/  @P1 BRA `(.L_x_883) ;  /* 0x0000004000001947 */ /* 0x000fea0003800000 */
[----:B---3--:R-:W-:Y:S05]  /*14c60*/  @!P0 BRA `(.L_x_883) ;  /* 0x0000003000008947 */ /* 0x008fea0003800000 */
[----:B-----5:R-:W2:Y:S04]  /*14c70*/  LDG.E R4, [R24.64] ;  /* 0x0000000618047981 */ /* 0x020ea8000c1e1900 */
[----:B------:R-:W2:Y:S02]  /*14c80*/  LDG.E R7, [R24.64+0x4] ;  /* 0x0000040618077981 */ /* 0x000ea4000c1e1900 */
[----:B--2---:R-:W-:-:S02]  /*14c90*/  IADD3 R4, -R4, R7, RZ ;  /* 0x0000000704047210 */ /* 0x004fc40007ffe1ff */
.L_x_883:
[----:B---3--:R-:W-:Y:S01]  /*14ca0*/  LOP3.LUT R6, R13, 0xffffffe0, RZ, 0xc0, !PT ;  /* 0xffffffe00d067812 */ /* 0x008fe200078ec0ff */
        /* <DEDUP_REMOVED lines=12> */
[----:B------:R-:W-:Y:S01]  /*14d70*/  IMAD R17, R192, c[0x0][0x3ec], R17 ;  /* 0x0000fb00c0117a24 */ /* 0x000fe200078e0211 */
[----:B------:R-:W-:-:S02]  /*14d80*/  LEA.HI R6, R6, R7, RZ, 0x2 ;  /* 0x0000000706067211 */ /* 0x000fc400078f10ff */
[----:B------:R-:W-:Y:S02]  /*14d90*/  IADD3 R5, -R16, R5, RZ ;  /* 0x0000000510057210 */ /* 0x000fe40007ffe1ff */
[----:B------:R-:W-:Y:S01]  /*14da0*/  SHF.R.S32.HI R16, RZ, 0x2, R6 ;  /* 0x00000002ff107819 */ /* 0x000fe20000011406 */
[----:B------:R-:W-:Y:S01]  /*14db0*/  IMAD.IADD R6, R18, 0x1, -R9 ;  /* 0x0000000112067824 */ /* 0x000fe200078e0a09 */
[----:B------:R-:W-:Y:S01]  /*14dc0*/  ISETP.NE.AND P1, PT, R8, 0x1, PT ;  /* 0x000000010800780c */ /* 0x000fe20003f25270 */
[----:B------:R-:W-:Y:S01]  /*14dd0*/  IMAD R9, R2, c[0x0][0x490], RZ ;  /* 0x0001240002097a24 */ /* 0x000fe200078e02ff */
[----:B------:R-:W-:Y:S01]  /*14de0*/  MOV R18, R10 ;  /* 0x0000000a00127202 */ /* 0x000fe20000000f00 */
[----:B------:R-:W-:Y:S01]  /*14df0*/  IMAD R5, R5, 0x10, R16 ;  /* 0x0000001005057824 */ /* 0x000fe200078e0210 */
[----:B------:R-:W-:Y:S01]  /*14e00*/  LOP3.LUT P2, RZ, R7, 0x3, RZ, 0xc0, !PT ;  /* 0x0000000307ff7812 */ /* 0x000fe2000784c0ff */
[----:B------:R-:W-:Y:S01]  /*14e10*/  IMAD R7, R11, c[0x0][0x3a0], RZ ;  /* 0x0000e8000b077a24 */ /* 0x000fe200078e02ff */
[-C--:B------:R-:W-:Y:S01]  /*14e20*/  LEA.HI R13, R14, R3.reuse, RZ, 0x3 ;  /* 0x000000030e0d7211 */ /* 0x080fe200078f18ff */
[----:B------:R-:W-:Y:S01]  /*14e30*/  IMAD R15, R6, 0x8, R5 ;  /* 0x00000008060f7824 */ /* 0x000fe200078e0205 */
[----:B------:R-:W-:Y:S01]  /*14e40*/  LEA.HI R14, R14, R3, RZ, 0x6 ;  /* 0x000000030e0e7211 */ /* 0x000fe200078f30ff */
[----:B------:R-:W-:Y:S01]  /*14e50*/  IMAD.WIDE.U32 R18, R192, c[0x0][0x490], R18 ;  /* 0x00012400c0127a25 */ /* 0x000fe200078e0012 */
[----:B------:R-:W-:-:S02]  /*14e60*/  LOP3.LUT R6, R13, 0xfffffff8, RZ, 0xc0, !PT ;  /* 0xfffffff80d067812 */ /* 0x000fc400078ec0ff */
[----:B-1----:R-:W-:Y:S01]  /*14e70*/  LEA R8, R54, R15, 0x7 ;  /* 0x0000000f36087211 */ /* 0x002fe200078e38ff */
[----:B------:R-:W-:Y:S01]  /*14e80*/  IMAD R9, R192, c[0x0][0x494], R9 ;  /* 0x00012500c0097a24 */ /* 0x000fe200078e0209 */
[----:B------:R-:W-:Y:S01]  /*14e90*/  SHF.R.S32.HI R13, RZ, 0x3, R13 ;  /* 0x00000003ff0d7819 */ /* 0x000fe2000001140d */
[C---:B------:R-:W-:Y:S02]  /*14ea0*/  IMAD R7, R10.reuse, c[0x0][0x3a4], R7 ;  /* 0x0000e9000a077a24 */ /* 0x040fe400078e0207 */
[----:B------:R-:W-:-:S04]  /*14eb0*/  IMAD.WIDE.U32 R10, R10, c[0x0][0x3a0], RZ ;  /* 0x0000e8000a0a7a25 */ /* 0x000fc800078e00ff */
[----:B------:R-:W-:Y:S01]  /*14ec0*/  IMAD.IADD R19, R19, 0x1, R9 ;  /* 0x0000000113137824 */ /* 0x000fe200078e0209 */
[----:B------:R-:W-:Y:S01]  /*14ed0*/  IADD3 R11, R11, R7, RZ ;  /* 0x000000070b0b7210 */ /* 0x000fe20007ffe0ff */
[----:B------:R-:W-:-:S04]  /*14ee0*/  @P1 IMAD.HI.U32 R9, R8, c[0x0][0x4ec], RZ ;  /* 0x00013b0008091a27 */ /* 0x000fc800078e00ff */
[----:B------:R-:W-:Y:S01]  /*14ef0*/  IMAD.IADD R6, R3, 0x1, -R6 ;  /* 0x0000000103067824 */ /* 0x000fe200078e0a06 */
[----:B------:R-:W-:Y:S01]  /*14f00*/  SHF.R.S32.HI R3, RZ, 0x1f, R195 ;  /* 0x0000001fff037819 */ /* 0x000fe200000114c3 */
[----:B------:R-:W-:Y:S01]  /*14f10*/  IMAD.MOV.U32 R7, RZ, RZ, R8 ;  /* 0x000000ffff077224 */ /* 0x000fe200078e0008 */
[----:B------:R-:W-:Y:S01]  /*14f20*/  @P1 SHF.R.U32.HI R7, RZ, c[0x0][0x4f0], R9 ;  /* 0x00013c00ff071a19 */ /* 0x000fe20000011609 */
[----:B------:R-:W-:Y:S01]  /*14f30*/  IMAD.SHL.U32 R2, R13, 0x40, RZ ;  /* 0x000000400d027824 */ /* 0x000fe200078e00ff */
[----:B------:R-:W-:Y:S01]  /*14f40*/  SEL R195, R195, RZ, !P0 ;  /* 0x000000ffc3c37207 */ /* 0x000fe20004000000 */
[----:B------:R-:W-:Y:S01]  /*14f50*/  IMAD.WIDE.U32 R10, R192, c[0x0][0x3e8], R10 ;  /* 0x0000fa00c00a7a25 */ /* 0x000fe200078e000a */
[----:B------:R-:W-:Y:S02]  /*14f60*/  SEL R3, R3, RZ, !P0 ;  /* 0x000000ff03037207 */ /* 0x000fe40004000000 */
[----:B------:R-:W-:Y:S01]  /*14f70*/  LEA R15, R6, R13, 0x5 ;  /* 0x0000000d060f7211 */ /* 0x000fe200078e28ff */
[----:B------:R-:W-:Y:S01]  /*14f80*/  IMAD.MOV R9, RZ, RZ, -R7 ;  /* 0x000000ffff097224 */ /* 0x000fe200078e0a07 */
[----:B------:R-:W-:Y:S01]  /*14f90*/  IADD3 R11, R11, R17, RZ ;  /* 0x000000110b0b7210 */ /* 0x000fe20007ffe0ff */
        /* <DEDUP_REMOVED lines=8> */
[----:B------:R-:W-:-:S03]  /*15020*/  @P1 IMAD.HI.U32 R17, R8, c[0x0][0x4ec], RZ ;  /* 0x00013b0008111a27 */ /* 0x000fc600078e00ff */
[----:B------:R-:W-:Y:S01]  /*15030*/  IADD3.X R21, R16, R19, R15, P0, !PT ;  /* 0x0000001310157210 */ /* 0x000fe200007fe40f */
[----:B------:R-:W-:Y:S01]  /*15040*/  IMAD R18, R18, c[0x0][0x488], RZ ;  /* 0x0001220012127a24 */ /* 0x000fe200078e02ff */
[----:B------:R-:W-:Y:S01]  /*15050*/  LOP3.LUT R15, R2, 0x1c0, RZ, 0xc0, !PT ;  /* 0x000001c0020f7812 */ /* 0x000fe200078ec0ff */
        /* <DEDUP_REMOVED lines=77> */
.L_x_885:
[----:B--2---:R-:W-:Y:S05]  /*15530*/  BSYNC B0 ;  /* 0x0000000000007941 */ /* 0x004fea0003800000 */
.L_x_884:
        /* <DEDUP_REMOVED lines=23> */
.L_x_887:
[----:B------:R-:W-:Y:S05]  /*156b0*/  BSYNC B0 ;  /* 0x0000000000007941 */ /* 0x000fea0003800000 */
.L_x_886:
        /* <DEDUP_REMOVED lines=23> */
.L_x_889:
[----:B------:R-:W-:Y:S05]  /*15830*/  BSYNC B0 ;  /* 0x0000000000007941 */ /* 0x000fea0003800000 */
.L_x_888:
        /* <DEDUP_REMOVED lines=24> */
.L_x_882:
        /* <DEDUP_REMOVED lines=18> */
.L_x_890:
        /* <DEDUP_REMOVED lines=13> */
[----:B------:R-:W-:Y:S01]  /*15bb0*/  IMAD R9, R2, c[0x0][0x490], RZ ;  /* 0x0001240002097a24 */ /* 0x000fe200078e02ff */
[----:B------:R-:W-:Y:S01]  /*15bc0*/  MOV R12, R10 ;  /* 0x0000000a000c7202 */ /* 0x000fe20000000f00 */
[----:B------:R-:W-:Y:S01]  /*15bd0*/  IMAD.MOV.U32 R13, RZ, RZ, R11 ;  /* 0x000000ffff0d7224 */ /* 0x000fe200078e000b */
[----:B------:R-:W-:Y:S01]  /*15be0*/  ISETP.NE.AND P0, PT, R4, 0x1, PT ;  /* 0x000000010400780c */ /* 0x000fe20003f05270 */
[C---:B------:R-:W-:Y:S01]  /*15bf0*/  IMAD R4, R192.reuse, c[0x0][0x494], R9 ;  /* 0x00012500c0047a24 */ /* 0x040fe200078e0209 */
[----:B------:R-:W-:Y:S01]  /*15c00*/  MOV R7, R8 ;  /* 0x0000000800077202 */ /* 0x000fe20000000f00 */
[----:B------:R-:W-:-:S05]  /*15c10*/  IMAD.WIDE.U32 R12, R192, c[0x0][0x490], R12 ;  /* 0x00012400c00c7a25 */ /* 0x000fca00078e000c */
[----:B------:R-:W-:Y:S01]  /*15c20*/  IADD3 R13, R4, R13, RZ ;  /* 0x0000000d040d7210 */ /* 0x000fe20007ffe0ff */
[----:B------:R-:W-:-:S04]  /*15c30*/  IMAD R4, R5, c[0x0][0x498], RZ ;  /* 0x0001260005047a24 */ /* 0x000fc800078e02ff */
[----:B------:R-:W-:-:S04]  /*15c40*/  @P0 IMAD.HI.U32 R6, R8, c[0x0][0x4ec], RZ ;  /* 0x00013b0008060a27 */ /* 0x000fc800078e00ff */
[----:B------:R-:W-:Y:S01]  /*15c50*/  IMAD.WIDE.U32 R12, R195, c[0x0][0x498], R12 ;  /* 0x00012600c30c7a25 */ /* 0x000fe200078e000c */
[----:B------:R-:W-:-:S03]  /*15c60*/  @P0 SHF.R.U32.HI R7, RZ, c[0x0][0x4f0], R6 ;  /* 0x00013c00ff070a19 */ /* 0x000fc60000011606 */
[----:B------:R-:W-:Y:S01]  /*15c70*/  IMAD R15, R195, c[0x0][0x49c], R4 ;  /* 0x00012700c30f7a24 */ /* 0x000fe200078e0204 */
[--C-:B------:R-:W-:Y:S01]  /*15c80*/  SHF.R.S32.HI R4, RZ, 0x1f, R7.reuse ;  /* 0x0000001fff047819 */ /* 0x100fe20000011407 */
[----:B------:R-:W-:Y:S01]  /*15c90*/  IMAD.MOV R9, RZ, RZ, -R7 ;  /* 0x000000ffff097224 */ /* 0x000fe200078e0a07 */
[----:B------:R-:W-:-:S03]  /*15ca0*/  IADD3 R12, P0, R7, R12, RZ ;  /* 0x0000000c070c7210 */ /* 0x000fc60007f1e0ff */
[----:B------:R-:W-:Y:S01]  /*15cb0*/  IMAD R9, R9, c[0x0][0x4e8], R8 ;  /* 0x00013a0009097a24 */ /* 0x000fe200078e0208 */
[----:B------:R-:W-:Y:S02]  /*15cc0*/  IADD3.X R13, R4, R13, R15, P0, !PT ;  /* 0x0000000d040d7210 */ /* 0x000fe400007fe40f */
[----:B------:R-:W-:Y:S02]  /*15cd0*/  MOV R4, 0xff800000 ;  /* 0xff80000000047802 */ /* 0x000fe40000000f00 */
[----:B------:R-:W-:Y:S01]  /*15ce0*/  SHF.R.S32.HI R6, RZ, 0x1f, R9 ;  /* 0x0000001fff067819 */ /* 0x000fe20000011409 */
[----:B------:R-:W-:-:S04]  /*15cf0*/  IMAD.WIDE.U32 R12, R9, c[0x0][0x488], R12 ;  /* 0x00012200090c7a25 */ /* 0x000fc800078e000c */
[----:B------:R-:W-:-:S04]  /*15d00*/  IMAD R6, R6, c[0x0][0x488], RZ ;  /* 0x0001220006067a24 */ /* 0x000fc800078e02ff */
[----:B------:R-:W-:Y:S01]  /*15d10*/  IMAD R7, R9, c[0x0][0x48c], R6 ;  /* 0x0001230009077a24 */ /* 0x000fe200078e0206 */
[----:B------:R-:W-:-:S04]  /*15d20*/  LEA R6, P0, R12, c[0x0][0x450], 0x2 ;  /* 0x000114000c067a11 */ /* 0x000fc800078010ff */
[----:B------:R-:W-:-:S04]  /*15d30*/  IADD3 R7, R13, R7, RZ ;  /* 0x000000070d077210 */ /* 0x000fc80007ffe0ff */
[----:B------:R-:W-:-:S05]  /*15d40*/  LEA.HI.X R7, R12, c[0x0][0x454], R7, 0x2, P0 ;  /* 0x000115000c077a11 */ /* 0x000fca00000f1407 */
[----:B------:R1:W-:Y:S02]  /*15d50*/  STG.E [R6.64], R4 ;  /* 0x0000000406007986 */ /* 0x0003e4000c101906 */
.L_x_892:
[----:B------:R-:W-:Y:S05]  /*15d60*/  BSYNC B0 ;  /* 0x0000000000007941 */ /* 0x000fea0003800000 */
.L_x_891:
[----:B-1----:R-:W1:Y:S01]  /*15d70*/  S2R R6, SR_CTAID.X ;  /* 0x0000000000067919 */ /* 0x002e620000002500 */
[----:B------:R-:W-:Y:S01]  /*15d80*/  SHF.R.S32.HI R9, RZ, 0x1f, R0 ;  /* 0x0000001fff097819 */ /* 0x000fe20000011400 */
[----:B------:R-:W-:Y:S01]  /*15d90*/  IMAD R7, R11, c[0x0][0x3a0], RZ ;  /* 0x0000e8000b077a24 */ /* 0x000fe200078e02ff */
[----:B------:R-:W-:Y:S01]  /*15da0*/  MOV R8, c[0x0][0x4e8] ;  /* 0x00013a0000087a02 */ /* 0x000fe20000000f00 */
[----:B-----5:R-:W-:Y:S01]  /*15db0*/  IMAD R3, R3, c[0x0][0x4e8], RZ ;  /* 0x00013a0003037a24 */ /* 0x020fe200078e02ff */
[----:B------:R-:W-:Y:S01]  /*15dc0*/  LEA.HI R4, R9, R0, RZ, 0x3 ;  /* 0x0000000009047211 */ /* 0x000fe200078f18ff */
[----:B------:R-:W-:Y:S01]  /*15dd0*/  IMAD R7, R10, c[0x0][0x3a4], R7 ;  /* 0x0000e9000a077a24 */ /* 0x000fe200078e0207 */
[----:B------:R-:W-:Y:S01]  /*15de0*/  ISETP.NE.AND P0, PT, R8, 0x1, PT ;  /* 0x000000010800780c */ /* 0x000fe20003f05270 */
[----:B------:R-:W-:Y:S01]  /*15df0*/  IMAD.WIDE.U32 R10, R10, c[0x0][0x3a0], RZ ;  /* 0x0000e8000a0a7a25 */ /* 0x000fe200078e00ff */
[----:B------:R-:W-:Y:S01]  /*15e00*/  LOP3.LUT R9, R4, 0xfffffff8, RZ, 0xc0, !PT ;  /* 0xfffffff804097812 */ /* 0x000fe200078ec0ff */
[----:B------:R-:W-:Y:S01]  /*15e10*/  BSSY B0, `(.L_x_893) ;  /* 0x0000036000007945 */ /* 0x000fe20003800000 */
[----:B------:R-:W-:-:S02]  /*15e20*/  SHF.R.S32.HI R4, RZ, 0x3, R4 ;  /* 0x00000003ff047819 */ /* 0x000fc40000011404 */
[----:B------:R-:W-:Y:S01]  /*15e30*/  IADD3 R11, R11, R7, RZ ;  /* 0x000000070b0b7210 */ /* 0x000fe20007ffe0ff */
[----:B------:R-:W-:Y:S02]  /*15e40*/  IMAD.IADD R9, R0, 0x1, -R9 ;  /* 0x0000000100097824 */ /* 0x000fe400078e0a09 */
[----:B------:R-:W-:Y:S02]  /*15e50*/  IMAD R7, R2, c[0x0][0x3e8], RZ ;  /* 0x0000fa0002077a24 */ /* 0x000fe400078e02ff */
[C---:B------:R-:W-:Y:S01]  /*15e60*/  IMAD.WIDE.U32 R10, R192.reuse, c[0x0][0x3e8], R10 ;  /* 0x0000fa00c00a7a25 */ /* 0x040fe200078e000a */
[CC--:B------:R-:W-:Y:S02]  /*15e70*/  LEA R13, R9.reuse, R4.reuse, 0x5 ;  /* 0x00000004090d7211 */ /* 0x0c0fe400078e28ff */
[----:B------:R-:W-:Y:S01]  /*15e80*/  SHF.L.U32 R9, R9, 0x3, RZ ;  /* 0x0000000309097819 */ /* 0x000fe200000006ff */
[----:B------:R-:W-:Y:S02]  /*15e90*/  IMAD R7, R192, c[0x0][0x3ec], R7 ;  /* 0x0000fb00c0077a24 */ /* 0x000fe400078e0207 */
[C---:B-1----:R-:W-:Y:S01]  /*15ea0*/  IMAD R13, R6.reuse, 0x80, R13 ;  /* 0x00000080060d7824 */ /* 0x042fe200078e020d */
[----:B------:R-:W-:Y:S01]  /*15eb0*/  LEA R4, R6, R4, 0x7 ;  /* 0x0000000406047211 */ /* 0x000fe200078e38ff */
[----:B------:R-:W-:Y:S01]  /*15ec0*/  IMAD R2, R5, c[0x0][0x3f0], RZ ;  /* 0x0000fc0005027a24 */ /* 0x000fe200078e02ff */
[----:B------:R-:W-:Y:S01]  /*15ed0*/  IADD3 R11, R7, R11, RZ ;  /* 0x0000000b070b7210 */ /* 0x000fe20007ffe0ff */
[----:B------:R-:W-:Y:S01]  /*15ee0*/  @P0 IMAD.HI.U32 R0, R13, c[0x0][0x4ec], RZ ;  /* 0x00013b000d000a27 */ /* 0x000fe200078e00ff */
[----:B------:R-:W-:-:S02]  /*15ef0*/  MOV R5, R13 ;  /* 0x0000000d00057202 */ /* 0x000fc40000000f00 */
[----:B------:R-:W-:Y:S01]  /*15f00*/  IADD3 R6, R9, 0x40, RZ ;  /* 0x0000004009067810 */ /* 0x000fe20007ffe0ff */
        /* <DEDUP_REMOVED lines=38> */
.L_x_894:
[----:B------:R-:W-:Y:S05]  /*16170*/  BSYNC B0 ;  /* 0x0000000000007941 */ /* 0x000fea0003800000 */
.L_x_893:
        /* <DEDUP_REMOVED lines=21> */
.L_x_896:
[----:B------:R-:W-:Y:S05]  /*162d0*/  BSYNC B0 ;  /* 0x0000000000007941 */ /* 0x000fea0003800000 */
.L_x_895:
        /* <DEDUP_REMOVED lines=21> */
.L_x_898:
[----:B------:R-:W-:Y:S05]  /*16430*/  BSYNC B0 ;  /* 0x0000000000007941 */ /* 0x000fea0003800000 */
.L_x_897:
        /* <DEDUP_REMOVED lines=22> */
.L_x_899:
        /* <DEDUP_REMOVED lines=14> */
.L_x_3001:


//--------------------- .text._ZN7cutlass13device_kernelIN5flash19enable_sm80_to_sm89INS1_16FlashAttnFwdSm80INS1_25CollectiveMainloopFwdSm80ILi8ELi2ELb0EN4cute5tupleIJNS5_1CILi128EEENS7_ILi64EEENS7_ILi192EEEEEELi192ENS_6half_tEfNS_4arch4Sm80ELb0ELb1ELb1ELb0ELb1ELb0ELb1ELb0EEENS1_21CollectiveEpilogueFwdINS6_IJS8_SA_S9_EEENS6_IJNS7_ILi1EEESI_SI_EEESC_SE_Li256ELb0ELb1ELb0ELb0EEENS1_19SingleTileSchedulerILb0ELb0ELb1ELi128EEEEEEEEEvNT_6ParamsE --------------------------
	.section	.text._ZN7cutlass13device_kernelIN5flash19enable_sm80_to_sm89INS1_16FlashAttnFwdSm80INS1_25CollectiveMainloopFwdSm80ILi8ELi2ELb0EN4cute5tupleIJNS5_1CILi128EEENS7_ILi64EEENS7_ILi192EEEEEELi192ENS_6half_tEfNS_4arch4Sm80ELb0ELb1ELb1ELb0ELb1ELb0ELb1ELb0EEENS1_21CollectiveEpilogueFwdINS6_IJS8_SA_S9_EEENS6_IJNS7_ILi1EEESI_SI_EEESC_SE_Li256ELb0ELb1ELb0ELb0EEENS1_19SingleTileSchedulerILb0ELb0ELb1ELi128EEEEEEEEEvNT_6ParamsE,"ax",@progbits
	.sectioninfo	@"SHI_REGISTERS=255"
	.align	128
.text._ZN7cutlass13device_kernelIN5flash19enable_sm80_to_sm89INS1_16FlashAttnFwdSm80INS1_25CollectiveMainloopFwdSm80ILi8ELi2ELb0EN4cute5tupleIJNS5_1CILi128EEENS7_ILi64EEENS7_ILi192EEEEEELi192ENS_6half_tEfNS_4arch4Sm80ELb0ELb1ELb1ELb0ELb1ELb0ELb1ELb0EEENS1_21CollectiveEpilogueFwdINS6_IJS8_SA_S9_EEENS6_IJNS7_ILi1EEESI_SI_EEESC_SE_Li256ELb0ELb1ELb0ELb0EEENS1_19SingleTileSchedulerILb0ELb0ELb1ELi128EEEEEEEEEvNT_6ParamsE:
        .type           _ZN7cutlass13device_kernelIN5flash19enable_sm80_to_sm89INS1_16FlashAttnFwdSm80INS1_25CollectiveMainloopFwdSm80ILi8ELi2ELb0EN4cute5tupleIJNS5_1CILi128EEENS7_ILi64EEENS7_ILi192EEEEEELi192ENS_6half_tEfNS_4arch4Sm80ELb0ELb1ELb1ELb0ELb1ELb0ELb1ELb0EEENS1_21CollectiveEpilogueFwdINS6_IJS8_SA_S9_EEENS6_IJNS7_ILi1EEESI_SI_EEESC_SE_Li256ELb0ELb1ELb0ELb0EEENS1_19SingleTileSchedulerILb0ELb0ELb1ELi128EEEEEEEEEvNT_6ParamsE,@function
        .size           _ZN7cutlass13device_kernelIN5flash19enable_sm80_to_sm89INS1_16FlashAttnFwdSm80INS1_25CollectiveMainloopFwdSm80ILi8ELi2ELb0EN4cute5tupleIJNS5_1CILi128EEENS7_ILi64EEENS7_ILi192EEEEEELi192ENS_6half_tEfNS_4arch4Sm80ELb0ELb1ELb1ELb0ELb1ELb0ELb1ELb0EEENS1_21CollectiveEpilogueFwdINS6_IJS8_SA_S9_EEENS6_IJNS7_ILi1EEESI_SI_EEESC_SE_Li256ELb0ELb1ELb0ELb0EEENS1_19SingleTileSchedulerILb0ELb0ELb1ELi128EEEEEEEEEvNT_6ParamsE,(.L_x_3002 - _ZN7cutlass13device_kernelIN5flash19enable_sm80_to_sm89INS1_16FlashAttnFwdSm80INS1_25CollectiveMainloopFwdSm80ILi8ELi2ELb0EN4cute5tupleIJNS5_1CILi128EEENS7_ILi64EEENS7_ILi192EEEEEELi192ENS_6half_tEfNS_4arch4Sm80ELb0ELb1ELb1ELb0ELb1ELb0ELb1ELb0EEENS1_21CollectiveEpilogueFwdINS6_IJS8_SA_S9_EEENS6_IJNS7_ILi1EEESI_SI_EEESC_SE_Li256ELb0ELb1ELb0ELb0EEENS1_19SingleTileSchedulerILb0ELb0ELb1ELi128EEEEEEEEEvNT_6ParamsE)
        .other          _ZN7cutlass13device_kernelIN5flash19enable_sm80_to_sm89INS1_16FlashAttnFwdSm80INS1_25CollectiveMainloopFwdSm80ILi8ELi2ELb0EN4cute5tupleIJNS5_1CILi128EEENS7_ILi64EEENS7_ILi192EEEEEELi192ENS_6half_tEfNS_4arch4Sm80ELb0ELb1ELb1ELb0ELb1ELb0ELb1ELb0EEENS1_21CollectiveEpilogueFwdINS6_IJS8_SA_S9_EEENS6_IJNS7_ILi1EEESI_SI_EEESC_SE_Li256ELb0ELb1ELb0ELb0EEENS1_19SingleTileSchedulerILb0ELb0ELb1ELi128EEEEEEEEEvNT_6ParamsE,@"STO_CUDA_ENTRY STV_DEFAULT"
_ZN7cutlass13device_kernelIN5flash19enable_sm80_to_sm89INS1_16FlashAttnFwdSm80INS1_25CollectiveMainloopFwdSm80ILi8ELi2ELb0EN4cute5tupleIJNS5_1CILi128EEENS7_ILi64EEENS7_ILi192EEEEEELi192ENS_6half_tEfNS_4arch4Sm80ELb0ELb1ELb1ELb0ELb1ELb0ELb1ELb0EEENS1_21CollectiveEpilogueFwdINS6_IJS8_SA_S9_EEENS6_IJNS7_ILi1EEESI_SI_EEESC_SE_Li256ELb0ELb1ELb0ELb0EEENS1_19SingleTileSchedulerILb0ELb0ELb1ELi128EEEEEEEEEvNT_6ParamsE:
[----:B------:R-:W-:Y:S02]  /*0000*/  MOV R1, c[0x0][0x28] ;  /* 0x00000a0000017a02 */ /* 0x000fe40000000f00 */
[----:B------:R-:W1:Y:S02]  /*0010*/  S2UR UR6, SR_CTAID.Z ;  /* 0x00000000000679c3 */ /* 0x000e640000002700 */
[----:B-1----:R-:W-:-:S13]  /*0020*/  ISETP.LE.AND P0, PT, RZ, UR6, PT ;  /* 0x00000006ff007c0c */ /* 0x002fda000bf03270 */
[----:B------:R-:W-:Y:S05]  /*0030*/  @!P0 EXIT ;  /* 0x000000000000894d */ /* 0x000fea0003800000 */
[----:B------:R-:W1:Y:S01]  /*0040*/  S2R R215, SR_CTAID.X ;  /* 0x0000000000d77919 */ /* 0x000e620000002500 */
[----:B------:R-:W-:Y:S01]  /*0050*/  ULDC.64 UR4, c[0x0][0x370] ;  /* 0x0000dc0000047ab9 */ /* 0x000fe20000000a00 */
[----:B------:R-:W-:Y:S01]  /*0060*/  IMAD.MOV.U32 R204, RZ, RZ, RZ ;  /* 0x000000ffffcc7224 */ /* 0x000fe200078e00ff */
[----:B------:R-:W-:Y:S01]  /*0070*/  UISETP.NE.U32.AND UP0, UPT, URZ, UR4, UPT ;  /* 0x000000043f00728c */ /* 0x000fe2000bf05070 */
[----:B------:R-:W-:Y:S01]  /*0080*/  IMAD.MOV.U32 R197, RZ, RZ, c[0x0][0x2c4] ;  /* 0x0000b100ffc57624 */ /* 0x000fe200078e00ff */
[----:B------:R-:W-:Y:S02]  /*0090*/  ULDC.64 UR8, c[0x0][0x370] ;  /* 0x0000dc0000087ab9 */ /* 0x000fe40000000a00 */
[----:B------:R-:W-:Y:S02]  /*00a0*/  UISETP.NE.AND.EX UP0, UPT, URZ, UR5, UPT, UP0 ;  /* 0x000000053f00728c */ /* 0x000fe4000bf05300 */
[----:B------:R-:W-:Y:S01]  /*00b0*/  ISETP.NE.AND P1, PT, R197, 0x1, PT ;  /* 0x00000001c500780c */ /* 0x000fe20003f25270 */
[----:B------:R-:W2:Y:S01]  /*00c0*/  S2UR UR7, SR_CTAID.Y ;  /* 0x00000000000779c3 */ /* 0x000ea20000002600 */
[----:B------:R-:W-:-:S02]  /*00d0*/  ULDC.64 UR12, c[0x0][0x118] ;  /* 0x00004600000c7ab9 */ /* 0x000fc40000000a00 */
[----:B------:R-:W-:-:S05]  /*00e0*/  PLOP3.LUT P0, PT, PT, PT, UP0, 0x80, 0x0 ;  /* 0x000000000000781c */ /* 0x000fca0003f0f008 */
[----:B------:R-:W-:Y:S02]  /*00f0*/  @UP0 UMOV UR4, 0x4 ;  /* 0x0000000400040882 */ /* 0x000fe40000000000 */
[----:B------:R-:W-:Y:S01]  /*0100*/  @UP0 UIMAD.WIDE UR4, UR6, UR4, UR8 ;  /* 0x00000004060402a5 */ /* 0x000fe2000f8e0208 */
[----:B-1----:R-:W-:Y:S01]  /*0110*/  IMAD.SHL.U32 R148, R215, 0x80, RZ ;  /* 0x00000080d7947824 */ /* 0x002fe200078e00ff */
[----:B------:R-:W-:Y:S01]  /*0120*/  P2R R0, PR, RZ, 0x2 ;  /* 0x00000002ff007803 */ /* 0x000fe20000000000 */
[----:B------:R-:W1:Y:S01]  /*0130*/  S2R R7, SR_TID.X ;  /* 0x0000000000077919 */ /* 0x000e620000002100 */
[----:B------:R-:W-:Y:S02]  /*0140*/  IMAD.MOV.U32 R196, RZ, RZ, 0x1 ;  /* 0x00000001ffc47424 */ /* 0x000fe400078e00ff */
[----:B------:R-:W-:Y:S01]  /*0150*/  @P1 IADD3 R0, R148, 0x7f, RZ ;  /* 0x0000007f94001810 */ /* 0x000fe20007ffe0ff */
[----:B------:R-:W-:Y:S02]  /*0160*/  IMAD.MOV.U32 R214, RZ, RZ, c[0x0][0x2ac] ;  /* 0x0000ab00ffd67624 */ /* 0x000fe400078e00ff */
[----:B------:R-:W-:-:S02]  /*0170*/  IMAD.U32 R2, RZ, RZ, UR4 ;  /* 0x00000004ff027e24 */ /* 0x000fc4000f8e00ff */
[----:B------:R-:W-:Y:S01]  /*0180*/  IMAD.U32 R3, RZ, RZ, UR5 ;  /* 0x00000005ff037e24 */ /* 0x000fe2000f8e00ff */
[----:B------:R-:W-:Y:S01]  /*0190*/  ISETP.LE.AND P2, PT, R196, c[0x0][0x32c], PT ;  /* 0x0000cb00c4007a0c */ /* 0x000fe20003f43270 */
[----:B------:R-:W-:-:S03]  /*01a0*/  @P1 IMAD.HI.U32 R0, R0, c[0x0][0x2c8], RZ ;  /* 0x0000b20000001a27 */ /* 0x000fc600078e00ff */
[----:B------:R3:W5:Y:S01]  /*01b0*/  @P0 LDG.E R204, [R2.64] ;  /* 0x0000000c02cc0981 */ /* 0x000762000c1e1900 */
[----:B------:R-:W-:Y:S01]  /*01c0*/  IMAD R199, R214, c[0x0][0x1d0], RZ ;  /* 0x00007400d6c77a24 */ /* 0x000fe200078e02ff */
[----:B--2---:R-:W-:Y:S01]  /*01d0*/  USHF.R.S32.HI UR11, URZ, 0x1f, UR7 ;  /* 0x0000001f3f0b7899 */ /* 0x004fe20008011407 */
[----:B---3--:R-:W-:Y:S02]  /*01e0*/  IADD3 R3, R148, 0x7f, RZ ;  /* 0x0000007f94037810 */ /* 0x008fe40007ffe0ff */
[----:B------:R-:W-:Y:S02]  /*01f0*/  @P1 SHF.R.U32.HI R3, RZ, c[0x0][0x2cc], R0 ;  /* 0x0000b300ff031a19 */ /* 0x000fe40000011600 */
[----:B------:R-:W-:Y:S02]  /*0200*/  IADD3 R0, R199, -c[0x0][0x168], R196 ;  /* 0x80005a00c7007a10 */ /* 0x000fe40007ffe0c4 */
[----:B------:R-:W-:-:S03]  /*0210*/  P2R R2, PR, RZ, 0x4 ;  /* 0x00000004ff027803 */ /* 0x000fc60000000000 */
[----:B------:R-:W-:-:S05]  /*0220*/  IMAD.IADD R0, R0, 0x1, R3 ;  /* 0x0000000100007824 */ /* 0x000fca00078e0203 */
[----:B------:R-:W-:Y:S01]  /*0230*/  IADD3 R3, R0, c[0x0][0x328], RZ ;  /* 0x0000ca0000037a10 */ /* 0x000fe20007ffe0ff */
[----:B------:R-:W-:Y:S05]  /*0240*/  @!P2 BRA `(.L_x_900) ;  /* 0x000000f00000a947 */ /* 0x000fea0003800000 */
[C---:B-1----:R-:W-:Y:S02]  /*0250*/  ISETP.GT.AND P0, PT, R0.reuse, RZ, PT ;  /* 0x000000ff0000720c */ /* 0x042fe40003f04270 */
[----:B------:R-:W-:-:S11]  /*0260*/  IADD3 R2, R0, -0x1, RZ ;  /* 0xffffffff00027810 */ /* 0x000fd60007ffe0ff */
[----:B------:R-:W-:Y:S05]  /*0270*/  @P0 BRA `(.L_x_901) ;  /* 0x0000006000000947 */ /* 0x000fea0003800000 */
[----:B------:R-:W-:Y:S01]  /*0280*/  ISETP.NE.AND P0, PT, R196, c[0x0][0x32c], PT ;  /* 0x0000cb00c4007a0c */ /* 0x000fe20003f05270 */
[----:B------:R-:W-:-:S12]  /*0290*/  IMAD.MOV R2, RZ, RZ, -R0 ;  /* 0x000000ffff027224 */ /* 0x000fd800078e0a00 */
[----:B------:R-:W-:-:S05]  /*02a0*/  @P0 IMAD.HI.U32 R0, R2, c[0x0][0x330], RZ ;  /* 0x0000cc0002000a27 */ /* 0x000fca00078e00ff */
[----:B------:R-:W-:-:S04]  /*02b0*/  @P0 SHF.R.U32.HI R2, RZ, c[0x0][0x334], R0 ;  /* 0x0000cd00ff020a19 */ /* 0x000fc80000011600 */
[----:B------:R-:W-:Y:S01]  /*02c0*/  LOP3.LUT R2, RZ, R2, RZ, 0x33, !PT ;  /* 0x00000002ff027212 */ /* 0x000fe200078e33ff */
[----:B------:R-:W-:Y:S05]  /*02d0*/  BRA `(.L_x_902) ;  /* 0x0000003000007947 */ /* 0x000fea0003800000 */
.L_x_901:
[----:B------:R-:W-:-:S13]  /*02e0*/  ISETP.NE.AND P0, PT, R196, c[0x0][0x32c], PT ;  /* 0x0000cb00c4007a0c */ /* 0x000fda0003f05270 */
[----:B------:R-:W-:-:S05]  /*02f0*/  @P0 IMAD.HI.U32 R0, R2, c[0x0][0x330], RZ ;  /* 0x0000cc0002000a27 */ /* 0x000fca00078e00ff */
[----:B------:R-:W-:Y:S02]  /*0300*/  @P0 SHF.R.U32.HI R2, RZ, c[0x0][0x334], R0 ;  /* 0x0000cd00ff020a19 */ /* 0x000fe40000011600 */
.L_x_902:
[----:B------:R-:W-:-:S05]  /*0310*/  MOV R5, c[0x0][0x32c] ;  /* 0x0000cb0000057a02 */ /* 0x000fca0000000f00 */
[----:B------:R-:W-:-:S05]  /*0320*/  IMAD R2, R2, R5, c[0x0][0x32c] ;  /* 0x0000cb0002027624 */ /* 0x000fca00078e0205 */
[----:B------:R-:W-:-:S04]  /*0330*/  IMNMX R3, R3, R2, PT ;  /* 0x0000000203037217 */ /* 0x000fc80003800200 */
.L_x_900:
[----:B-1----:R-:W-:Y:S01]  /*0340*/  IADD3 R3, R3, 0x3f, RZ ;  /* 0x0000003f03037810 */ /* 0x002fe20007ffe0ff */
[----:B------:R-:W-:Y:S01]  /*0350*/  @P1 IMAD.HI.U32 R6, R148, c[0x0][0x2c8], RZ ;  /* 0x0000b20094061a27 */ /* 0x000fe200078e00ff */
[C---:B------:R-:W-:Y:S02]  /*0360*/  IADD3 R5, R199.reuse, 0x3f, RZ ;  /* 0x0000003fc7057810 */ /* 0x040fe40007ffe0ff */
[----:B------:R-:W-:Y:S01]  /*0370*/  SHF.R.S32.HI R2, RZ, 0x1f, R3 ;  /* 0x0000001fff027819 */ /* 0x000fe20000011403 */
[----:B------:R-:W-:Y:S01]  /*0380*/  IMAD.MOV.U32 R0, RZ, RZ, R148 ;  /* 0x000000ffff007224 */ /* 0x000fe200078e0094 */
[----:B------:R-:W-:Y:S02]  /*0390*/  SHF.R.S32.HI R4, RZ, 0x1f, R5 ;  /* 0x0000001fff047819 */ /* 0x000fe40000011405 */
[----:B------:R-:W-:Y:S02]  /*03a0*/  @P1 SHF.R.U32.HI R0, RZ, c[0x0][0x2cc], R6 ;  /* 0x0000b300ff001a19 */ /* 0x000fe40000011606 */
[----:B------:R-:W-:-:S02]  /*03b0*/  IADD3 R147, R199, -c[0x0][0x168], RZ ;  /* 0x80005a00c7937a10 */ /* 0x000fc40007ffe0ff */
[----:B------:R-:W-:Y:S02]  /*03c0*/  LEA.HI R2, R2, R3, RZ, 0x6 ;  /* 0x0000000302027211 */ /* 0x000fe400078f30ff */
[----:B------:R-:W-:Y:S01]  /*03d0*/  LEA.HI R4, R4, R5, RZ, 0x6 ;  /* 0x0000000504047211 */ /* 0x000fe200078f30ff */
[----:B------:R-:W-:Y:S01]  /*03e0*/  IMAD.IADD R0, R147, 0x1, R0 ;  /* 0x0000000193007824 */ /* 0x000fe200078e0200 */
[----:B------:R-:W-:Y:S02]  /*03f0*/  SHF.R.S32.HI R2, RZ, 0x6, R2 ;  /* 0x00000006ff027819 */ /* 0x000fe40000011402 */
[----:B------:R-:W-:Y:S02]  /*0400*/  SHF.R.S32.HI R145, RZ, 0x6, R4 ;  /* 0x00000006ff917819 */ /* 0x000fe40000011404 */
[----:B------:R-:W-:Y:S02]  /*0410*/  IADD3 R194, R0, -c[0x0][0x324], RZ ;  /* 0x8000c90000c27a10 */ /* 0x000fe40007ffe0ff */
[----:B------:R-:W-:Y:S01]  /*0420*/  IMNMX R145, R145, R2, PT ;  /* 0x0000000291917217 */ /* 0x000fe20003800200 */
[----:B------:R-:W-:Y:S05]  /*0430*/  @!P2 BRA `(.L_x_903) ;  /* 0x000001000000a947 */ /* 0x000fea0003800000 */
[----:B------:R-:W-:-:S04]  /*0440*/  MOV R2, R0 ;  /* 0x0000000000027202 */ /* 0x000fc80000000f00 */
        /* <DEDUP_REMOVED lines=9> */
.L_x_904:
[----:B------:R-:W-:-:S04]  /*04e0*/  MOV R0, c[0x0][0x32c] ;  /* 0x0000cb0000007a02 */ /* 0x000fc80000000f00 */
[----:B------:R-:W-:-:S13]  /*04f0*/  ISETP.NE.AND P0, PT, R0, 0x1, PT ;  /* 0x000000010000780c */ /* 0x000fda0003f05270 */
[----:B------:R-:W-:-:S05]  /*0500*/  @P0 IMAD.HI.U32 R0, R2, c[0x0][0x330], RZ ;  /* 0x0000cc0002000a27 */ /* 0x000fca00078e00ff */
[----:B------:R-:W-:-:S05]  /*0510*/  @P0 SHF.R.U32.HI R2, RZ, c[0x0][0x334], R0 ;  /* 0x0000cd00ff020a19 */ /* 0x000fca0000011600 */
.L_x_905:
[----:B------:R-:W-:-:S05]  /*0520*/  IMAD R3, R2, c[0x0][0x32c], RZ ;  /* 0x0000cb0002037a24 */ /* 0x000fca00078e02ff */
[----:B------:R-:W-:-:S04]  /*0530*/  IMNMX R194, R194, R3, !PT ;  /* 0x00000003c2c27217 */ /* 0x000fc80007800200 */
.L_x_903:
        /* <DEDUP_REMOVED lines=70> */
[----:B------:R1:W2:Y:S01]  /*09a0*/  @P2 LDG.E R10, [R10.64] ;  /* 0x0000000c0a0a2981 */ /* 0x0002a2000c1e1900 */
[----:B------:R-:W-:Y:S01]  /*09b0*/  UIMAD UR8, UR11, UR4, URZ ;  /* 0x000000040b0872a4 */ /* 0x000fe2000f8e023f */
[----:B------:R-:W-:Y:S01]  /*09c0*/  IMAD.MOV.U32 R195, RZ, RZ, c[0x0][0x2b8] ;  /* 0x0000ae00ffc37624 */ /* 0x000fe200078e00ff */
[----:B------:R-:W-:Y:S01]  /*09d0*/  LOP3.LUT R0, R19, 0xfffffff8, RZ, 0xc0, !PT ;  /* 0xfffffff813007812 */ /* 0x000fe200078ec0ff */
[----:B------:R-:W-:Y:S01]  /*09e0*/  UIMAD.WIDE.U32 UR14, UR7, UR4, URZ ;  /* 0x00000004070e72a5 */ /* 0x000fe2000f8e003f */
[----:B------:R-:W-:Y:S01]  /*09f0*/  SHF.R.S32.HI R19, RZ, 0x3, R19 ;  /* 0x00000003ff137819 */ /* 0x000fe20000011413 */
[----:B------:R-:W-:Y:S01]  /*0a00*/  UIMAD UR8, UR7, UR5, UR8 ;  /* 0x00000005070872a4 */ /* 0x000fe2000f8e0208 */
[----:B------:R-:W-:Y:S01]  /*0a10*/  ISETP.NE.AND P5, PT, R195, 0x1, PT ;  /* 0x00000001c300780c */ /* 0x000fe20003fa5270 */
[----:B------:R-:W-:Y:S01]  /*0a20*/  IMAD.IADD R211, R7, 0x1, -R0 ;  /* 0x0000000107d37824 */ /* 0x000fe200078e0a00 */
[----:B------:R-:W-:Y:S01]  /*0a30*/  USHF.R.S32.HI UR9, URZ, 0x1f, UR6 ;  /* 0x0000001f3f097899 */ /* 0x000fe20008011406 */
[----:B------:R-:W-:Y:S01]  /*0a40*/  IMAD.MOV.U32 R200, RZ, RZ, RZ ;  /* 0x000000ffffc87224 */ /* 0x000fe200078e00ff */
[----:B------:R-:W-:Y:S01]  /*0a50*/  ULDC.64 UR4, c[0x0][0x1c0] ;  /* 0x0000700000047ab9 */ /* 0x000fe20000000a00 */
[C---:B------:R-:W-:Y:S01]  /*0a60*/  IMAD R203, R211.reuse, 0x20, R19 ;  /* 0x00000020d3cb7824 */ /* 0x040fe200078e0213 */
[----:B------:R-:W-:Y:S01]  /*0a70*/  UIADD3 UR15, UR15, UR8, URZ ;  /* 0x000000080f0f7290 */ /* 0x000fe2000fffe03f */
[----:B------:R-:W-:Y:S01]  /*0a80*/  IMAD.SHL.U32 R210, R211, 0x8, RZ ;  /* 0x00000008d3d27824 */ /* 0x000fe200078e00ff */
[----:B------:R-:W-:Y:S01]  /*0a90*/  UIMAD UR9, UR9, UR4, URZ ;  /* 0x00000004090972a4 */ /* 0x000fe2000f8e023f */
[----:B------:R-:W-:Y:S01]  /*0aa0*/  IMAD.IADD R0, R148, 0x1, R203 ;  /* 0x0000000194007824 */ /* 0x000fe200078e02cb */
[----:B------:R-:W-:-:S02]  /*0ab0*/  UIMAD.WIDE.U32 UR14, UR6, UR4, UR14 ;  /* 0x00000004060e72a5 */ /* 0x000fc4000f8e000e */
[----:B------:R-:W-:Y:S01]  /*0ac0*/  UIMAD UR5, UR6, UR5, UR9 ;  /* 0x00000005060572a4 */ /* 0x000fe2000f8e0209 */
[----:B------:R-:W-:-:S03]  /*0ad0*/  @P1 IMAD.HI.U32 R2, R0, c[0x0][0x2c8], RZ ;  /* 0x0000b20000021a27 */ /* 0x000fc600078e00ff */
[----:B------:R-:W-:Y:S01]  /*0ae0*/  UIADD3 UR5, UR15, UR5, URZ ;  /* 0x000000050f057290 */ /* 0x000fe2000fffe03f */
[----:B------:R-:W-:Y:S01]  /*0af0*/  IMAD.MOV.U32 R5, RZ, RZ, R0 ;  /* 0x000000ffff057224 */ /* 0x000fe200078e0000 */
[----:B------:R-:W-:Y:S01]  /*0b00*/  @P1 SHF.R.U32.HI R5, RZ, c[0x0][0x2cc], R2 ;  /* 0x0000b300ff051a19 */ /* 0x000fe20000011602 */
[----:B------:R-:W-:Y:S02]  /*0b10*/  IMAD.U32 R9, RZ, RZ, UR15 ;  /* 0x0000000fff097e24 */ /* 0x000fe4000f8e00ff */
[----:B------:R-:W-:Y:S01]  /*0b20*/  IMAD.U32 R8, RZ, RZ, UR14 ;  /* 0x0000000eff087e24 */ /* 0x000fe2000f8e00ff */
[--C-:B------:R-:W-:Y:S01]  /*0b30*/  SHF.R.S32.HI R2, RZ, 0x1f, R5.reuse ;  /* 0x0000001fff027819 */ /* 0x100fe20000011405 */
[----:B------:R-:W-:Y:S02]  /*0b40*/  IMAD.MOV R3, RZ, RZ, -R5 ;  /* 0x000000ffff037224 */ /* 0x000fe400078e0a05 */
[----:B------:R-:W-:Y:S01]  /*0b50*/  IMAD.U32 R9, RZ, RZ, UR5 ;  /* 0x00000005ff097e24 */ /* 0x000fe2000f8e00ff */
[----:B------:R-:W-:Y:S01]  /*0b60*/  ULDC.64 UR4, c[0x0][0x2b0] ;  /* 0x0000ac0000047ab9 */ /* 0x000fe20000000a00 */
[----:B------:R-:W-:-:S02]  /*0b70*/  IMAD R2, R2, c[0x0][0x1b0], RZ ;  /* 0x00006c0002027a24 */ /* 0x000fc400078e02ff */
[----:B------:R-:W-:Y:S02]  /*0b80*/  IMAD R3, R3, c[0x0][0x2c4], R0 ;  /* 0x0000b10003037a24 */ /* 0x000fe400078e0200 */
[----:B------:R-:W-:-:S04]  /*0b90*/  IMAD.WIDE.U32 R8, R5, c[0x0][0x1b0], R8 ;  /* 0x00006c0005087a25 */ /* 0x000fc800078e0008 */
[----:B------:R-:W-:Y:S01]  /*0ba0*/  IMAD R5, R5, c[0x0][0x1b4], R2 ;  /* 0x00006d0005057a24 */ /* 0x000fe200078e0202 */
[----:B------:R-:W-:Y:S01]  /*0bb0*/  SHF.R.S32.HI R2, RZ, 0x1f, R3 ;  /* 0x0000001fff027819 */ /* 0x000fe20000011403 */
[----:B------:R-:W-:Y:S01]  /*0bc0*/  IMAD.MOV.U32 R4, RZ, RZ, R8 ;  /* 0x000000ffff047224 */ /* 0x000fe200078e0008 */
[----:B------:R-:W-:Y:S01]  /*0bd0*/  IADD3 R8, R210, 0x80, RZ ;  /* 0x00000080d2087810 */ /* 0x000fe20007ffe0ff */
[----:B------:R-:W-:Y:S02]  /*0be0*/  IMAD.IADD R5, R9, 0x1, R5 ;  /* 0x0000000109057824 */ /* 0x000fe400078e0205 */
[----:B------:R-:W-:Y:S01]  /*0bf0*/  IMAD R2, R2, c[0x0][0x1a8], RZ ;  /* 0x00006a0002027a24 */ /* 0x000fe200078e02ff */
[----:B------:R-:W-:Y:S01]  /*0c00*/  ISETP.GE.AND P4, PT, R8, c[0x0][0x198], PT ;  /* 0x0000660008007a0c */ /* 0x000fe20003f86270 */
[----:B------:R-:W-:-:S04]  /*0c10*/  IMAD.WIDE.U32 R4, R3, c[0x0][0x1a8], R4 ;  /* 0x00006a0003047a25 */ /* 0x000fc800078e0004 */
[----:B------:R-:W-:Y:S01]  /*0c20*/  IMAD R9, R3, c[0x0][0x1ac], R2 ;  /* 0x00006b0003097a24 */ /* 0x000fe200078e0202 */
[----:B------:R-:W-:Y:S01]  /*0c30*/  LEA R6, P0, R4, c[0x0][0x160], 0x1 ;  /* 0x0000580004067a11 */ /* 0x000fe200078008ff */
[----:B------:R-:W-:Y:S02]  /*0c40*/  IMAD.SHL.U32 R0, R19, 0x40, RZ ;  /* 0x0000004013007824 */ /* 0x000fe400078e00ff */
[----:B------:R-:W-:Y:S01]  /*0c50*/  IMAD.IADD R2, R5, 0x1, R9 ;  /* 0x0000000105027824 */ /* 0x000fe200078e0209 */
[----:B------:R-:W-:Y:S01]  /*0c60*/  LEA.HI R5, R94, R7, RZ, 0x6 ;  /* 0x000000075e057211 */ /* 0x000fe200078f30ff */
[----:B------:R-:W-:Y:S01]  /*0c70*/  SHFL.IDX PT, R14, R6, RZ, 0x181f ;  /* 0x00181fff060e7589 */ /* 0x000fe200000e0000 */
[----:B-1----:R-:W-:Y:S01]  /*0c80*/  LOP3.LUT R11, R0, 0x1c0, RZ, 0xc0, !PT ;  /* 0x000001c0000b7812 */ /* 0x002fe200078ec0ff */
[----:B------:R-:W-:Y:S01]  /*0c90*/  IMAD.IADD R0, R148, 0x1, R19 ;  /* 0x0000000194007824 */ /* 0x000fe200078e0213 */
[----:B------:R-:W-:Y:S01]  /*0ca0*/  LEA.HI.X R2, R4, c[0x0][0x164], R2, 0x1, P0 ;  /* 0x0000590004027a11 */ /* 0x000fe200000f0c02 */
[----:B------:R-:W-:Y:S01]  /*0cb0*/  IMAD.SHL.U32 R5, R5, 0x8, RZ ;  /* 0x0000000805057824 */ /* 0x000fe200078e00ff */
[----:B------:R-:W-:Y:S01]  /*0cc0*/  SHF.R.U32.HI R3, RZ, 0x3, R11 ;  /* 0x00000003ff037819 */ /* 0x000fe2000001160b */
[----:B------:R-:W-:Y:S01]  /*0cd0*/  SHFL.IDX PT, R12, R6, 0x1, 0x181f ;  /* 0x00381f00060c7f89 */ /* 0x000fe200000e0000 */
[----:B------:R-:W-:-:S02]  /*0ce0*/  LOP3.LUT R202, R11, 0x38, R210, 0xf8, !PT ;  /* 0x000000380bca7812 */ /* 0x000fc400078ef8d2 */
[----:B------:R-:W-:Y:S01]  /*0cf0*/  IADD3 R4, R0, 0x20, RZ ;  /* 0x0000002000047810 */ /* 0x000fe20007ffe0ff */
[----:B------:R-:W1:Y:S01]  /*0d00*/  SHFL.IDX PT, R15, R2, RZ, 0x181f ;  /* 0x00181fff020f7589 */ /* 0x000e6200000e0000 */
[----:B------:R-:W-:Y:S01]  /*0d10*/  LOP3.LUT R202, R202, R3, RZ, 0x3c, !PT ;  /* 0x00000003caca7212 */ /* 0x000fe200078e3cff */
[----:B------:R-:W-:Y:S01]  /*0d20*/  IMAD R3, R197, c[0x0][0x168], RZ ;  /* 0x00005a00c5037a24 */ /* 0x000fe200078e02ff */
[----:B------:R-:W-:Y:S01]  /*0d30*/  IADD3 R9, R210, 0x40, RZ ;  /* 0x00000040d2097810 */ /* 0x000fe20007ffe0ff */
[----:B------:R-:W3:Y:S01]  /*0d40*/  SHFL.IDX PT, R13, R2, 0x1, 0x181f ;  /* 0x00381f00020d7f89 */ /* 0x000ee200000e0000 */
[----:B------:R-:W-:Y:S02]  /*0d50*/  LOP3.LUT R202, R202, 0xfffffe00, R5, 0xf8, !PT ;  /* 0xfffffe00caca7812 */ /* 0x000fe400078ef805 */
[-C--:B------:R-:W-:Y:S01]  /*0d60*/  ISETP.GE.AND P1, PT, R4, R3.reuse, PT ;  /* 0x000000030400720c */ /* 0x080fe20003f26270 */
[----:B------:R-:W-:Y:S01]  /*0d70*/  SHFL.IDX PT, R11, R2, 0x3, 0x181f ;  /* 0x00781f00020b7f89 */ /* 0x000fe200000e0000 */
[----:B------:R-:W-:Y:S01]  /*0d80*/  ISETP.GE.AND P0, PT, R0, R3, PT ;  /* 0x000000030000720c */ /* 0x000fe20003f06270 */
[----:B------:R-:W-:Y:S01]  /*0d90*/  IMAD.SHL.U32 R146, R202, 0x2, RZ ;  /* 0x00000002ca927824 */ /* 0x000fe200078e00ff */
[----:B------:R-:W-:-:S02]  /*0da0*/  SHF.R.S32.HI R4, RZ, 0x1f, R9 ;  /* 0x0000001fff047819 */ /* 0x000fc40000011409 */
[----:B------:R-:W-:Y:S02]  /*0db0*/  SHF.R.S32.HI R5, RZ, 0x1f, R8 ;  /* 0x0000001fff057819 */ /* 0x000fe40000011408 */
[----:B------:R-:W-:Y:S02]  /*0dc0*/  LEA.HI R209, R4, R9, RZ, 0x3 ;  /* 0x0000000904d17211 */ /* 0x000fe400078f18ff */
[----:B------:R-:W-:Y:S01]  /*0dd0*/  LEA.HI R192, R5, R8, RZ, 0x3 ;  /* 0x0000000805c07211 */ /* 0x000fe200078f18ff */
[----:B------:R-:W-:Y:S01]  /*0de0*/  SHFL.IDX PT, R4, R6, 0x2, 0x181f ;  /* 0x00581f0006047f89 */ /* 0x000fe200000e0000 */
[----:B------:R-:W-:Y:S02]  /*0df0*/  ISETP.GE.AND P3, PT, R9, c[0x0][0x198], PT ;  /* 0x0000660009007a0c */ /* 0x000fe40003f66270 */
[----:B------:R-:W-:Y:S01]  /*0e00*/  LOP3.LUT R209, R209, 0xfffffff8, RZ, 0xc0, !PT ;  /* 0xfffffff8d1d17812 */ /* 0x000fe200078ec0ff */
[----:B------:R-:W4:Y:S01]  /*0e10*/  SHFL.IDX PT, R5, R2, 0x2, 0x181f ;  /* 0x00581f0002057f89 */ /* 0x000f2200000e0000 */
[----:B------:R-:W-:Y:S01]  /*0e20*/  LOP3.LUT R192, R192, 0xfffffff8, RZ, 0xc0, !PT ;  /* 0xfffffff8c0c07812 */ /* 0x000fe200078ec0ff */
[----:B-1----:R-:W-:-:S04]  /*0e30*/  @!P0 IMAD.WIDE R20, R210, 0x2, R14 ;  /* 0x00000002d2148825 */ /* 0x002fc800078e020e */
[----:B------:R-:W-:-:S04]  /*0e40*/  @!P0 IMAD.WIDE R16, R209, 0x2, R14 ;  /* 0x00000002d1108825 */ /* 0x000fc800078e020e */
[----:B------:R-:W-:-:S04]  /*0e50*/  @!P0 IMAD.WIDE R14, R192, 0x2, R14 ;  /* 0x00000002c00e8825 */ /* 0x000fc800078e020e */
[----:B---3--:R-:W-:-:S04]  /*0e60*/  @!P1 IMAD.WIDE R24, R210, 0x2, R12 ;  /* 0x00000002d2189825 */ /* 0x008fc800078e020c */
[----:B------:R-:W-:-:S04]  /*0e70*/  @!P1 IMAD.WIDE R22, R209, 0x2, R12 ;  /* 0x00000002d1169825 */ /* 0x000fc800078e020c */
[----:B------:R-:W-:Y:S01]  /*0e80*/  @!P1 IMAD.WIDE R12, R192, 0x2, R12 ;  /* 0x00000002c00c9825 */ /* 0x000fe200078e020c */
[----:B--2---:R1:W2:Y:S01]  /*0e90*/  @P2 R2UR UR10, R10 ;  /* 0x000000000a0a23c2 */ /* 0x0042a200000e0000 */
[----:B------:R-:W-:Y:S01]  /*0ea0*/  ISETP.GE.AND P2, PT, R210, c[0x0][0x198], PT ;  /* 0x00006600d2007a0c */ /* 0x000fe20003f46270 */
[----:B--2---:R-:W-:Y:S02]  /*0eb0*/  @!UP0 UMOV UR10, UR6 ;  /* 0x00000006000a8c82 */ /* 0x004fe40008000000 */
[----:B------:R-:W-:Y:S02]  /*0ec0*/  USHF.R.S32.HI UR6, URZ, 0x1f, UR10 ;  /* 0x0000001f3f067899 */ /* 0x000fe4000801140a */
[----:B------:R-:W-:Y:S02]  /*0ed0*/  UIMAD.WIDE.U32 UR8, UR10, UR4, URZ ;  /* 0x000000040a0872a5 */ /* 0x000fe4000f8e003f */
[----:B------:R-:W-:-:S04]  /*0ee0*/  UIMAD UR6, UR6, UR4, URZ ;  /* 0x00000004060672a4 */ /* 0x000fc8000f8e023f */
[----:B------:R-:W-:Y:S02]  /*0ef0*/  UIMAD UR6, UR10, UR5, UR6 ;  /* 0x000000050a0672a4 */ /* 0x000fe4000f8e0206 */
[----:B------:R4:W-:Y:S01]  /*0f00*/  @!P0 LDGSTS.E.BYPASS.LTC128B.128 [R146+0x18100], [R20.64], !P2 ;  /* 0x1810000014928fae */ /* 0x0009e2000d101d4c */
[----:B------:R-:W-:Y:S02]  /*0f10*/  ULDC.64 UR4, c[0x0][0x1e8] ;  /* 0x00007a0000047ab9 */ /* 0x000fe40000000a00 */
[----:B------:R-:W-:Y:S01]  /*0f20*/  UIADD3 UR6, UR9, UR6, URZ ;  /* 0x0000000609067290 */ /* 0x000fe2000fffe03f */
[----:B------:R2:W-:Y:S04]  /*0f30*/  @!P0 LDGSTS.E.BYPASS.LTC128B.128 [R146+0x1c100], [R16.64], !P3 ;  /* 0x1c10000010928fae */ /* 0x0005e8000d901d4c */
[----:B------:R3:W-:Y:S01]  /*0f40*/  @!P0 LDGSTS.E.BYPASS.LTC128B.128 [R146+0x20100], [R14.64], !P4 ;  /* 0x201000000e928fae */ /* 0x0007e2000e101d4c */
[----:B-1----:R-:W-:-:S02]  /*0f50*/  IADD3 R10, R0, 0x40, RZ ;  /* 0x00000040000a7810 */ /* 0x002fc40007ffe0ff */
[----:B------:R-:W-:Y:S01]  /*0f60*/  IADD3 R0, R0, 0x60, RZ ;  /* 0x0000006000007810 */ /* 0x000fe20007ffe0ff */
[----:B------:R1:W-:Y:S01]  /*0f70*/  @!P1 LDGSTS.E.BYPASS.LTC128B.128 [R146+0x19100], [R24.64], !P2 ;  /* 0x1910000018929fae */ /* 0x0003e2000d101d4c */
[----:B------:R-:W-:-:S03]  /*0f80*/  ISETP.GE.AND P0, PT, R10, R3, PT ;  /* 0x000000030a00720c */ /* 0x000fc60003f06270 */
[----:B------:R-:W1:Y:S04]  /*0f90*/  SHFL.IDX PT, R10, R6, 0x3, 0x181f ;  /* 0x00781f00060a7f89 */ /* 0x000e6800000e0000 */
[----:B------:R1:W-:Y:S04]  /*0fa0*/  @!P1 LDGSTS.E.BYPASS.LTC128B.128 [R146+0x1d100], [R22.64], !P3 ;  /* 0x1d10000016929fae */ /* 0x0003e8000d901d4c */
[----:B------:R1:W-:Y:S01]  /*0fb0*/  @!P1 LDGSTS.E.BYPASS.LTC128B.128 [R146+0x21100], [R12.64], !P4 ;  /* 0x211000000c929fae */ /* 0x0003e2000e101d4c */
[----:B------:R-:W-:Y:S02]  /*0fc0*/  ISETP.GE.AND P1, PT, R0, R3, PT ;  /* 0x000000030000720c */ /* 0x000fe40003f26270 */
[----:B------:R-:W-:Y:S01]  /*0fd0*/  IADD3 R3, R145, -0x1, RZ ;  /* 0xffffffff91037810 */ /* 0x000fe20007ffe0ff */
[----:B----4-:R-:W-:Y:S01]  /*0fe0*/  @!P0 IMAD.WIDE R20, R210, 0x2, R4 ;  /* 0x00000002d2148825 */ /* 0x010fe200078e0204 */
[----:B------:R-:W-:-:S03]  /*0ff0*/  P2R R0, PR, RZ, 0x20 ;  /* 0x00000020ff007803 */ /* 0x000fc60000000000 */
[----:B------:R-:W-:Y:S01]  /*1000*/  IMAD.SHL.U32 R144, R3, 0x40, RZ ;  /* 0x0000004003907824 */ /* 0x000fe200078e00ff */
[----:B------:R4:W-:Y:S01]  /*1010*/  @!P0 LDGSTS.E.BYPASS.LTC128B.128 [R146+0x1a100], [R20.64], !P2 ;  /* 0x1a10000014928fae */ /* 0x0009e2000d101d4c */
[----:B--2---:R-:W-:-:S04]  /*1020*/  @!P0 IMAD.WIDE R16, R192, 0x2, R4 ;  /* 0x00000002c0108825 */ /* 0x004fc800078e0204 */
[----:B---3--:R-:W-:-:S04]  /*1030*/  @!P0 IMAD.WIDE R14, R209, 0x2, R4 ;  /* 0x00000002d10e8825 */ /* 0x008fc800078e0204 */
[----:B------:R-:W-:Y:S01]  /*1040*/  IMAD.IADD R201, R203, 0x1, R144 ;  /* 0x00000001cbc97824 */ /* 0x000fe200078e0290 */
[----:B------:R2:W-:Y:S01]  /*1050*/  @!P0 LDGSTS.E.BYPASS.LTC128B.128 [R146+0x1e100], [R14.64], !P3 ;  /* 0x1e1000000e928fae */ /* 0x0005e2000d901d4c */
[----:B-1----:R-:W-:-:S03]  /*1060*/  @!P1 IMAD.WIDE R4, R210, 0x2, R10 ;  /* 0x00000002d2049825 */ /* 0x002fc600078e020a */
[----:B------:R1:W-:Y:S01]  /*1070*/  @!P0 LDGSTS.E.BYPASS.LTC128B.128 [R146+0x22100], [R16.64], !P4 ;  /* 0x2210000010928fae */ /* 0x0003e2000e101d4c */
[C---:B------:R-:W-:Y:S01]  /*1080*/  ISETP.GE.AND P0, PT, R201.reuse, R199, PT ;  /* 0x000000c7c900720c */ /* 0x040fe20003f06270 */
[----:B-----5:R-:W-:Y:S02]  /*1090*/  IMAD.IADD R201, R201, 0x1, R204 ;  /* 0x00000001c9c97824 */ /* 0x020fe400078e02cc */
[----:B------:R-:W-:Y:S01]  /*10a0*/  @!P1 IMAD.WIDE R12, R192, 0x2, R10 ;  /* 0x00000002c00c9825 */ /* 0x000fe200078e020a */
[----:B------:R3:W-:Y:S01]  /*10b0*/  @!P1 LDGSTS.E.BYPASS.LTC128B.128 [R146+0x1b100], [R4.64], !P2 ;  /* 0x1b10000004929fae */ /* 0x0007e2000d101d4c */
[----:B------:R-:W-:Y:S02]  /*10c0*/  ISETP.GT.OR P0, PT, R203, 0x3f, P0 ;  /* 0x0000003fcb00780c */ /* 0x000fe40000704670 */
[----:B------:R-:W-:-:S04]  /*10d0*/  @P5 IMAD.HI.U32 R2, R201, c[0x0][0x2bc], RZ ;  /* 0x0000af00c9025a27 */ /* 0x000fc800078e00ff */
[----:B------:R-:W-:Y:S01]  /*10e0*/  IMAD.MOV.U32 R0, RZ, RZ, R201 ;  /* 0x000000ffff007224 */ /* 0x000fe200078e00c9 */
[----:B------:R-:W-:Y:S01]  /*10f0*/  @P5 SHF.R.U32.HI R0, RZ, c[0x0][0x2c0], R2 ;  /* 0x0000b000ff005a19 */ /* 0x000fe20000011602 */
[----:B--2---:R-:W-:-:S05]  /*1100*/  @!P1 IMAD.WIDE R14, R209, 0x2, R10 ;  /* 0x00000002d10e9825 */ /* 0x004fca00078e020a */
[----:B------:R2:W-:Y:S04]  /*1110*/  @!P1 LDGSTS.E.BYPASS.LTC128B.128 [R146+0x1f100], [R14.64], !P3 ;  /* 0x1f1000000e929fae */ /* 0x0005e8000d901d4c */
[----:B------:R1:W-:Y:S01]  /*1120*/  @!P1 LDGSTS.E.BYPASS.LTC128B.128 [R146+0x23100], [R12.64], !P4 ;  /* 0x231000000c929fae */ /* 0x0003e2000e101d4c */
[----:B---3--:R-:W-:-:S03]  /*1130*/  @!P0 IADD3 R5, P2, R0, UR8, RZ ;  /* 0x0000000800058c10 */ /* 0x008fc6000ff5e0ff */
[----:B------:R-:W0:Y:S01]  /*1140*/  LDGDEPBAR ;  /* 0x00000000000079af */ /* 0x000e220000000000 */
[----:B------:R-:W-:Y:S02]  /*1150*/  @!P0 LEA.HI.X.SX32 R2, R0, UR6, 0x1, P2 ;  /* 0x0000000600028c11 */ /* 0x000fe400090f0eff */
[----:B------:R-:W-:-:S04]  /*1160*/  @!P0 LEA R4, P2, R5, c[0x0][0x2a0], 0x2 ;  /* 0x0000a80005048a11 */ /* 0x000fc800078410ff */
[----:B------:R-:W-:Y:S01]  /*1170*/  @!P0 LEA.HI.X R5, R5, c[0x0][0x2a4], R2, 0x2, P2 ;  /* 0x0000a90005058a11 */ /* 0x000fe200010f1402 */
[----:B------:R-:W-:Y:S06]  /*1180*/  BAR.SYNC.DEFER_BLOCKING 0x0 ;  /* 0x0000000000007b1d */ /* 0x000fec0000010000 */
[----:B------:R-:W3:Y:S01]  /*1190*/  @!P0 LDG.E R200, [R4.64] ;  /* 0x0000000c04c88981 */ /* 0x000ee2000c1e1900 */
[----:B------:R-:W-:Y:S01]  /*11a0*/  IMAD.MOV R0, RZ, RZ, -R0 ;  /* 0x000000ffff007224 */ /* 0x000fe200078e0a00 */
[----:B------:R-:W-:Y:S01]  /*11b0*/  UIMAD UR10, UR11, UR4, URZ ;  /* 0x000000040b0a72a4 */ /* 0x000fe2000f8e023f */
[----:B------:R-:W-:Y:S01]  /*11c0*/  ISETP.GE.AND P5, PT, R210, c[0x0][0x1d4], PT ;  /* 0x00007500d2007a0c */ /* 0x000fe20003fa6270 */
[----:B------:R-:W-:Y:S01]  /*11d0*/  UIMAD.WIDE.U32 UR14, UR7, UR4, URZ ;  /* 0x00000004070e72a5 */ /* 0x000fe2000f8e003f */
[----:B------:R-:W-:Y:S01]  /*11e0*/  IMAD R201, R0, c[0x0][0x2b8], R201 ;  /* 0x0000ae0000c97a24 */ /* 0x000fe200078e02c9 */
[----:B------:R-:W-:Y:S01]  /*11f0*/  UIMAD UR10, UR7, UR5, UR10 ;  /* 0x00000005070a72a4 */ /* 0x000fe2000f8e020a */
[----:B------:R-:W-:Y:S01]  /*1200*/  ISETP.GE.AND P4, PT, R9, c[0x0][0x1d4], PT ;  /* 0x0000750009007a0c */ /* 0x000fe20003f86270 */
[----:B------:R-:W-:Y:S01]  /*1210*/  IMAD.MOV.U32 R188, RZ, RZ, 0x10 ;  /* 0x00000010ffbc7424 */ /* 0x000fe200078e00ff */
[----:B------:R-:W-:Y:S01]  /*1220*/  ISETP.GE.AND P6, PT, R8, c[0x0][0x1d4], PT ;  /* 0x0000750008007a0c */ /* 0x000fe20003fc6270 */
[C---:B------:R-:W-:Y:S01]  /*1230*/  IMAD.WIDE.U32 R10, R201.reuse, c[0x0][0x1e0], RZ ;  /* 0x00007800c90a7a25 */ /* 0x040fe200078e00ff */
[----:B------:R-:W-:Y:S01]  /*1240*/  SHF.R.S32.HI R25, RZ, 0x1f, R201 ;  /* 0x0000001fff197819 */ /* 0x000fe200000114c9 */
[----:B------:R-:W-:Y:S01]  /*1250*/  UIADD3 UR10, UR15, UR10, URZ ;  /* 0x0000000a0f0a7290 */ /* 0x000fe2000fffe03f */
[----:B------:R-:W-:Y:S01]  /*1260*/  ISETP.GE.AND P3, PT, R210, c[0x0][0x1d4], PT ;  /* 0x00007500d2007a0c */ /* 0x000fe20003f66270 */
[----:B-1----:R-:W-:Y:S01]  /*1270*/  IMAD.WIDE.U32 R16, R201, c[0x0][0x208], RZ ;  /* 0x00008200c9107a25 */ /* 0x002fe200078e00ff */
[----:B------:R-:W-:Y:S01]  /*1280*/  ULDC.64 UR4, c[0x0][0x210] ;  /* 0x0000840000047ab9 */ /* 0x000fe20000000a00 */
[----:B------:R-:W-:Y:S01]  /*1290*/  ISETP.GE.AND P2, PT, R9, c[0x0][0x1d4], PT ;  /* 0x0000750009007a0c */ /* 0x000fe20003f46270 */
[----:B------:R-:W-:Y:S01]  /*12a0*/  UIMAD UR11, UR11, UR4, URZ ;  /* 0x000000040b0b72a4 */ /* 0x000fe2000f8e023f */
[C---:B------:R-:W-:Y:S01]  /*12b0*/  IMAD R0, R25.reuse, c[0x0][0x1e0], RZ ;  /* 0x0000780019007a24 */ /* 0x040fe200078e02ff */
[----:B------:R-:W-:Y:S01]  /*12c0*/  UIMAD.WIDE.U32 UR20, UR7, UR4, URZ ;  /* 0x00000004071472a5 */ /* 0x000fe2000f8e003f */
[----:B------:R-:W-:Y:S01]  /*12d0*/  IMAD R12, R25, c[0x0][0x208], RZ ;  /* 0x00008200190c7a24 */ /* 0x000fe200078e02ff */
[----:B------:R-:W-:Y:S01]  /*12e0*/  UIMAD UR11, UR7, UR5, UR11 ;  /* 0x00000005070b72a4 */ /* 0x000fe2000f8e020b */
[C---:B------:R-:W-:Y:S01]  /*12f0*/  IMAD R0, R201.reuse, c[0x0][0x1e4], R0 ;  /* 0x00007900c9007a24 */ /* 0x040fe200078e0200 */
[----:B------:R-:W-:Y:S01]  /*1300*/  LEA.HI R92, R94, R7, RZ, 0x5 ;  /* 0x000000075e5c7211 */ /* 0x000fe200078f28ff */
[----:B------:R-:W-:Y:S01]  /*1310*/  IMAD R12, R201, c[0x0][0x20c], R12 ;  /* 0x00008300c90c7a24 */ /* 0x000fe200078e020c */
[----:B------:R-:W-:Y:S01]  /*1320*/  UIADD3 UR11, UR21, UR11, URZ ;  /* 0x0000000b150b7290 */ /* 0x000fe2000fffe03f */
[----:B------:R-:W-:Y:S01]  /*1330*/  IMAD.IADD R11, R11, 0x1, R0 ;  /* 0x000000010b0b7824 */ /* 0x000fe200078e0200 */
[----:B------:R-:W-:Y:S01]  /*1340*/  SHF.R.S32.HI R133, RZ, 0x1f, R210 ;  /* 0x0000001fff857819 */ /* 0x000fe200000114d2 */
[----:B------:R-:W-:Y:S01]  /*1350*/  IMAD.IADD R13, R17, 0x1, R12 ;  /* 0x00000001110d7824 */ /* 0x000fe200078e020c */
[----:B------:R-:W-:Y:S01]  /*1360*/  SEL R212, RZ, 0x10, P6 ;  /* 0x00000010ffd47807 */ /* 0x000fe20003000000 */
[----:B------:R-:W-:Y:S01]  /*1370*/  IMAD.MOV.U32 R12, RZ, RZ, R16 ;  /* 0x000000ffff0c7224 */ /* 0x000fe200078e0010 */
[----:B------:R-:W-:Y:S01]  /*1380*/  SHF.R.S32.HI R132, RZ, 0x1f, R209 ;  /* 0x0000001fff847819 */ /* 0x000fe200000114d1 */
[----:B------:R-:W-:Y:S01]  /*1390*/  IMAD.MOV.U32 R186, RZ, RZ, 0x20 ;  /* 0x00000020ffba7424 */ /* 0x000fe200078e00ff */
[----:B------:R-:W-:-:S02]  /*13a0*/  IADD3 R198, R146, 0x100, RZ ;  /* 0x0000010092c67810 */ /* 0x000fc40007ffe0ff */
[----:B---3--:R-:W-:Y:S01]  /*13b0*/  SHF.R.S32.HI R24, RZ, 0x1f, R200 ;  /* 0x0000001fff187819 */ /* 0x008fe200000114c8 */
[----:B------:R-:W-:-:S04]  /*13c0*/  IMAD.WIDE.U32 R4, R200, c[0x0][0x1f0], R10 ;  /* 0x00007c00c8047a25 */ /* 0x000fc800078e000a */
[----:B------:R-:W-:Y:S01]  /*13d0*/  IMAD R11, R24, c[0x0][0x1f0], RZ ;  /* 0x00007c00180b7a24 */ /* 0x000fe200078e02ff */
[----:B------:R-:W-:Y:S01]  /*13e0*/  IADD3 R4, P1, R4, UR14, RZ ;  /* 0x0000000e04047c10 */ /* 0x000fe2000ff3e0ff */
[----:B------:R-:W-:-:S04]  /*13f0*/  IMAD.WIDE.U32 R12, R200, c[0x0][0x218], R12 ;  /* 0x00008600c80c7a25 */ /* 0x000fc800078e000c */
[----:B------:R-:W-:Y:S01]  /*1400*/  IMAD R0, R200, c[0x0][0x1f4], R11 ;  /* 0x00007d00c8007a24 */ /* 0x000fe200078e020b */
[----:B------:R-:W-:-:S04]  /*1410*/  LEA R11, P0, R4, c[0x0][0x1c8], 0x1 ;  /* 0x00007200040b7a11 */ /* 0x000fc800078008ff */
[----:B------:R-:W-:Y:S01]  /*1420*/  IADD3.X R5, R5, UR10, R0, P1, !PT ;  /* 0x0000000a05057c10 */ /* 0x000fe20008ffe400 */
[----:B--2---:R-:W-:Y:S01]  /*1430*/  SHFL.IDX PT, R14, R11, RZ, 0x181f ;  /* 0x00181fff0b0e7589 */ /* 0x004fe200000e0000 */
[----:B------:R-:W-:Y:S02]  /*1440*/  IADD3 R0, -R19, R199, -R144 ;  /* 0x000000c713007210 */ /* 0x000fe40007ffe990 */
[----:B------:R-:W-:Y:S01]  /*1450*/  LEA.HI.X R4, R4, c[0x0][0x1cc], R5, 0x1, P0 ;  /* 0x0000730004047a11 */ /* 0x000fe200000f0c05 */
[----:B------:R-:W-:Y:S01]  /*1460*/  IMAD R5, R24, c[0x0][0x218], RZ ;  /* 0x0000860018057a24 */ /* 0x000fe200078e02ff */
[----:B------:R-:W-:Y:S01]  /*1470*/  ISETP.GE.AND P0, PT, R0, 0x1, PT ;  /* 0x000000010000780c */ /* 0x000fe20003f06270 */
[----:B------:R-:W-:Y:S01]  /*1480*/  SHFL.IDX PT, R28, R11, 0x1, 0x181f ;  /* 0x00381f000b1c7f89 */ /* 0x000fe200000e0000 */
[----:B------:R-:W-:Y:S01]  /*1490*/  ISETP.GE.AND P1, PT, R8, c[0x0][0x1d4], PT ;  /* 0x0000750008007a0c */ /* 0x000fe20003f26270 */
[----:B------:R-:W-:Y:S02]  /*14a0*/  IMAD R2, R200, c[0x0][0x21c], R5 ;  /* 0x00008700c8027a24 */ /* 0x000fe400078e0205 */
[----:B------:R-:W4:Y:S04]  /*14b0*/  SHFL.IDX PT, R15, R4, RZ, 0x181f ;  /* 0x00181fff040f7589 */ /* 0x000f2800000e0000 */
[----:B------:R-:W1:Y:S04]  /*14c0*/  SHFL.IDX PT, R29, R4, 0x1, 0x181f ;  /* 0x00381f00041d7f89 */ /* 0x000e6800000e0000 */
[----:B----4-:R-:W-:-:S04]  /*14d0*/  @P0 IMAD.WIDE R20, R210, 0x2, R14 ;  /* 0x00000002d2140825 */ /* 0x010fc800078e020e */
[--C-:B------:R-:W-:Y:S01]  /*14e0*/  @P0 IMAD.WIDE R16, R209, 0x2, R14.reuse ;  /* 0x00000002d1100825 */ /* 0x100fe200078e020e */
[----:B------:R2:W-:Y:S03]  /*14f0*/  @P0 LDGSTS.E.BYPASS.LTC128B.128 [R146+0xc100], [R20.64], !P5 ;  /* 0x0c10000014920fae */ /* 0x0005e6000e901d4c */
[----:B------:R-:W-:Y:S01]  /*1500*/  @P0 IMAD.WIDE R14, R192, 0x2, R14 ;  /* 0x00000002c00e0825 */ /* 0x000fe200078e020e */
[----:B------:R3:W-:Y:S04]  /*1510*/  @P0 LDGSTS.E.BYPASS.LTC128B.128 [R146+0xe100], [R16.64], !P4 ;  /* 0x0e10000010920fae */ /* 0x0007e8000e101d4c */
[----:B------:R4:W-:Y:S01]  /*1520*/  @P0 LDGSTS.E.BYPASS.LTC128B.128 [R146+0x10100], [R14.64], !P6 ;  /* 0x101000000e920fae */ /* 0x0009e2000f101d4c */
[----:B------:R-:W-:-:S04]  /*1530*/  IADD3 R18, P0, R12, UR20, RZ ;  /* 0x000000140c127c10 */ /* 0x000fc8000ff1e0ff */
[----:B------:R-:W-:Y:S02]  /*1540*/  IADD3.X R13, R13, UR11, R2, P0, !PT ;  /* 0x0000000b0d0d7c10 */ /* 0x000fe400087fe402 */
[----:B------:R-:W-:-:S04]  /*1550*/  LEA R10, P0, R18, c[0x0][0x1f8], 0x1 ;  /* 0x00007e00120a7a11 */ /* 0x000fc800078008ff */
[----:B------:R-:W-:Y:S01]  /*1560*/  LEA.HI.X R18, R18, c[0x0][0x1fc], R13, 0x1, P0 ;  /* 0x00007f0012127a11 */ /* 0x000fe200000f0c0d */
[----:B------:R-:W4:Y:S01]  /*1570*/  SHFL.IDX PT, R5, R10, RZ, 0x181f ;  /* 0x00181fff0a057589 */ /* 0x000f2200000e0000 */
[----:B------:R-:W-:-:S03]  /*1580*/  ISETP.GT.AND P0, PT, R0, 0x20, PT ;  /* 0x000000200000780c */ /* 0x000fc60003f04270 */
[----:B------:R-:W4:Y:S01]  /*1590*/  SHFL.IDX PT, R6, R18, RZ, 0x181f ;  /* 0x00181fff12067589 */ /* 0x000f2200000e0000 */
[----:B--2---:R-:W-:-:S03]  /*15a0*/  IMAD.WIDE R20, R210, 0x2, RZ ;  /* 0x00000002d2147825 */ /* 0x004fc600078e02ff */
[----:B------:R2:W2:Y:S01]  /*15b0*/  SHFL.IDX PT, R2, R10, 0x1, 0x181f ;  /* 0x00381f000a027f89 */ /* 0x0004a200000e0000 */
[----:B---3--:R-:W-:-:S03]  /*15c0*/  IMAD.WIDE R16, R209, 0x2, RZ ;  /* 0x00000002d1107825 */ /* 0x008fc600078e02ff */
[----:B------:R-:W3:Y:S02]  /*15d0*/  SHFL.IDX PT, R4, R18, 0x1, 0x181f ;  /* 0x00381f0012047f89 */ /* 0x000ee400000e0000 */
[----:B-1----:R-:W-:-:S04]  /*15e0*/  @P0 IMAD.WIDE R26, R210, 0x2, R28 ;  /* 0x00000002d21a0825 */ /* 0x002fc800078e021c */
[--C-:B------:R-:W-:Y:S01]  /*15f0*/  @P0 IMAD.WIDE R30, R209, 0x2, R28.reuse ;  /* 0x00000002d11e0825 */ /* 0x100fe200078e021c */
[----:B------:R1:W-:Y:S03]  /*1600*/  @P0 LDGSTS.E.BYPASS.LTC128B.128 [R146+0xd100], [R26.64], !P5 ;  /* 0x0d1000001a920fae */ /* 0x0003e6000e901d4c */
[C---:B------:R-:W-:Y:S01]  /*1610*/  @P0 IMAD.WIDE R28, R192.reuse, 0x2, R28 ;  /* 0x00000002c01c0825 */ /* 0x040fe200078e021c */
[----:B------:R3:W-:Y:S03]  /*1620*/  @P0 LDGSTS.E.BYPASS.LTC128B.128 [R146+0xf100], [R30.64], !P4 ;  /* 0x0f1000001e920fae */ /* 0x0007e6000e101d4c */
[----:B----4-:R-:W-:Y:S01]  /*1630*/  IMAD.WIDE R14, R192, 0x2, RZ ;  /* 0x00000002c00e7825 */ /* 0x010fe200078e02ff */
[----:B------:R4:W-:Y:S01]  /*1640*/  @P0 LDGSTS.E.BYPASS.LTC128B.128 [R146+0x11100], [R28.64], !P6 ;  /* 0x111000001c920fae */ /* 0x0009e2000f101d4c */
[----:B------:R-:W-:-:S03]  /*1650*/  IADD3 R12, P0, R5, R20, RZ ;  /* 0x00000014050c7210 */ /* 0x000fc60007f1e0ff */
[----:B------:R-:W0:Y:S02]  /*1660*/  LDGDEPBAR ;  /* 0x00000000000079af */ /* 0x000e240000000000 */
[----:B------:R-:W-:Y:S01]  /*1670*/  IMAD.X R13, R6, 0x1, R21, P0 ;  /* 0x00000001060d7824 */ /* 0x000fe200000e0615 */
[----:B--2---:R-:W-:-:S05]  /*1680*/  IADD3 R10, P0, R5, R16, RZ ;  /* 0x00000010050a7210 */ /* 0x004fca0007f1e0ff */
[----:B------:R-:W-:Y:S01]  /*1690*/  IMAD.X R11, R6, 0x1, R17, P0 ;  /* 0x00000001060b7824 */ /* 0x000fe200000e0611 */
[----:B------:R-:W-:-:S05]  /*16a0*/  IADD3 R22, P0, R5, R14, RZ ;  /* 0x0000000e05167210 */ /* 0x000fca0007f1e0ff */
[----:B------:R-:W-:Y:S01]  /*16b0*/  IMAD.X R23, R6, 0x1, R15, P0 ;  /* 0x0000000106177824 */ /* 0x000fe200000e060f */
[----:B-1----:R-:W-:Y:S02]  /*16c0*/  IADD3 R26, P0, R20, R2, RZ ;  /* 0x00000002141a7210 */ /* 0x002fe40007f1e0ff */
[----:B------:R-:W-:-:S03]  /*16d0*/  SHF.R.S32.HI R6, RZ, 0x5, R92 ;  /* 0x00000005ff067819 */ /* 0x000fc6000001145c */
[----:B---3--:R-:W-:Y:S01]  /*16e0*/  IMAD.X R27, R21, 0x1, R4, P0 ;  /* 0x00000001151b7824 */ /* 0x008fe200000e0604 */
[----:B------:R-:W-:Y:S02]  /*16f0*/  IADD3 R16, P0, R16, R2, RZ ;  /* 0x0000000210107210 */ /* 0x000fe40007f1e0ff */
[----:B------:R-:W-:-:S03]  /*1700*/  LEA.HI R21, R94, R7, RZ, 0x4 ;  /* 0x000000075e157211 */ /* 0x000fc600078f20ff */
[----:B------:R-:W-:Y:S01]  /*1710*/  IMAD.X R17, R17, 0x1, R4, P0 ;  /* 0x0000000111117824 */ /* 0x000fe200000e0604 */
[----:B------:R-:W-:Y:S02]  /*1720*/  IADD3 R14, P0, R14, R2, RZ ;  /* 0x000000020e0e7210 */ /* 0x000fe40007f1e0ff */
[----:B------:R-:W-:-:S03]  /*1730*/  LOP3.LUT R20, R21, 0xfffffff0, RZ, 0xc0, !PT ;  /* 0xfffffff015147812 */ /* 0x000fc600078ec0ff */
[----:B------:R-:W-:Y:S01]  /*1740*/  IMAD.X R15, R15, 0x1, R4, P0 ;  /* 0x000000010f0f7824 */ /* 0x000fe200000e0604 */
[----:B------:R-:W-:Y:S01]  /*1750*/  ISETP.LT.OR P0, PT, R0, 0x1, P3 ;  /* 0x000000010000780c */ /* 0x000fe20001f01670 */
[----:B------:R-:W-:-:S05]  /*1760*/  IMAD.IADD R20, R7, 0x1, -R20 ;  /* 0x0000000107147824 */ /* 0x000fca00078e0a14 */
[----:B------:R-:W-:-:S07]  /*1770*/  SHF.R.S32.HI R5, RZ, 0x1f, R20 ;  /* 0x0000001fff057819 */ /* 0x000fce0000011414 */
[----:B------:R4:W-:Y:S01]  /*1780*/  LDGSTS.E.BYPASS.LTC128B.128 [R146+0x100], [R12.64], !P0 ;  /* 0x001000000c927fae */ /* 0x0009e2000c101d4c */
[----:B------:R-:W-:-:S13]  /*1790*/  ISETP.LT.OR P0, PT, R0, 0x1, P2 ;  /* 0x000000010000780c */ /* 0x000fda0001701670 */
[----:B------:R4:W-:Y:S01]  /*17a0*/  LDGSTS.E.BYPASS.LTC128B.128 [R146+0x2100], [R10.64], !P0 ;  /* 0x021000000a927fae */ /* 0x0009e2000c101d4c */
[----:B------:R-:W-:-:S13]  /*17b0*/  ISETP.LT.OR P0, PT, R0, 0x1, P1 ;  /* 0x000000010000780c */ /* 0x000fda0000f01670 */
[----:B------:R1:W-:Y:S01]  /*17c0*/  LDGSTS.E.BYPASS.LTC128B.128 [R146+0x4100], [R22.64], !P0 ;  /* 0x0410000016927fae */ /* 0x0003e2000c101d4c */
[----:B------:R-:W-:Y:S02]  /*17d0*/  ISETP.LT.OR P0, PT, R0, 0x21, P3 ;  /* 0x000000210000780c */ /* 0x000fe40001f01670 */
[----:B------:R-:W-:-:S11]  /*17e0*/  ISETP.GT.AND P3, PT, R203, 0x3f, PT ;  /* 0x0000003fcb00780c */ /* 0x000fd60003f64270 */
[----:B------:R4:W-:Y:S01]  /*17f0*/  LDGSTS.E.BYPASS.LTC128B.128 [R146+0x1100], [R26.64], !P0 ;  /* 0x011000001a927fae */ /* 0x0009e2000c101d4c */
[----:B------:R-:W-:Y:S02]  /*1800*/  ISETP.LT.OR P0, PT, R0, 0x21, P2 ;  /* 0x000000210000780c */ /* 0x000fe40001701670 */
[----:B------:R-:W-:Y:S02]  /*1810*/  ISETP.GT.AND P2, PT, R3, R194, PT ;  /* 0x000000c20300720c */ /* 0x000fe40003f44270 */
[----:B------:R-:W-:Y:S02]  /*1820*/  SHF.R.S32.HI R3, RZ, 0x1f, R192 ;  /* 0x0000001fff037819 */ /* 0x000fe400000114c0 */
[----:B-1----:R-:W-:-:S07]  /*1830*/  P2R R22, PR, RZ, 0x4 ;  /* 0x00000004ff167803 */ /* 0x002fce0000000000 */
[----:B------:R4:W-:Y:S01]  /*1840*/  LDGSTS.E.BYPASS.LTC128B.128 [R146+0x3100], [R16.64], !P0 ;  /* 0x0310000010927fae */ /* 0x0009e2000c101d4c */
[----:B------:R-:W-:Y:S02]  /*1850*/  ISETP.LT.OR P0, PT, R0, 0x21, P1 ;  /* 0x000000210000780c */ /* 0x000fe40000f01670 */
[----:B------:R-:W-:Y:S02]  /*1860*/  LEA.HI R0, R5, R20, RZ, 0x3 ;  /* 0x0000001405007211 */ /* 0x000fe400078f18ff */
[----:B------:R-:W-:Y:S02]  /*1870*/  LOP3.LUT P1, RZ, R211, 0x4, RZ, 0xc0, !PT ;  /* 0x00000004d3ff7812 */ /* 0x000fe4000782c0ff */
[----:B------:R-:W-:-:S05]  /*1880*/  LOP3.LUT R5, R0, 0xfffffff8, RZ, 0xc0, !PT ;  /* 0xfffffff800057812 */ /* 0x000fca00078ec0ff */
[----:B------:R-:W-:Y:S02]  /*1890*/  IMAD.IADD R20, R20, 0x1, -R5 ;  /* 0x0000000114147824 */ /* 0x000fe400078e0a05 */
[----:B------:R4:W-:Y:S03]  /*18a0*/  LDGSTS.E.BYPASS.LTC128B.128 [R146+0x5100], [R14.64], !P0 ;  /* 0x051000000e927fae */ /* 0x0009e6000c101d4c */
[----:B------:R-:W-:Y:S01]  /*18b0*/  LOP3.LUT P0, RZ, R20, 0x2, RZ, 0xc0, !PT ;  /* 0x0000000214ff7812 */ /* 0x000fe2000780c0ff */
[----:B------:R-:W0:Y:S03]  /*18c0*/  LDGDEPBAR ;  /* 0x00000000000079af */ /* 0x000e260000000000 */
[----:B------:R-:W-:Y:S02]  /*18d0*/  SEL R188, R188, 0xfffffff0, !P0 ;  /* 0xfffffff0bcbc7807 */ /* 0x000fe40004000000 */
[----:B------:R-:W-:-:S04]  /*18e0*/  LOP3.LUT P0, RZ, R20, 0x4, RZ, 0xc0, !PT ;  /* 0x0000000414ff7812 */ /* 0x000fc8000780c0ff */
[----:B------:R-:W-:Y:S02]  /*18f0*/  SEL R4, R186, 0xffffffe0, !P0 ;  /* 0xffffffe0ba047807 */ /* 0x000fe40004000000 */
[----:B------:R-:W-:-:S04]  /*1900*/  LOP3.LUT P0, RZ, R211, 0x2, RZ, 0xc0, !PT ;  /* 0x00000002d3ff7812 */ /* 0x000fc8000780c0ff */
[----:B------:R-:W-:Y:S01]  /*1910*/  P2R R2, PR, RZ, 0x1 ;  /* 0x00000001ff027803 */ /* 0x000fe20000000000 */
        /* <DEDUP_REMOVED lines=10> */
[----:B----4-:R-:W-:-:S04]  /*19c0*/  @!P3 LEA R10, P0, R8, c[0x0][0x2a0], 0x2 ;  /* 0x0000a800080aba11 */ /* 0x010fc800078010ff */
[----:B------:R-:W-:-:S05]  /*19d0*/  @!P3 LEA.HI.X R11, R8, c[0x0][0x2a4], R5, 0x2, P0 ;  /* 0x0000a900080bba11 */ /* 0x000fca00000f1405 */
[----:B------:R1:W2:Y:S01]  /*19e0*/  @!P3 LDG.E R200, [R10.64] ;  /* 0x0000000c0ac8b981 */ /* 0x0002a2000c1e1900 */
[----:B------:R-:W-:Y:S01]  /*19f0*/  IMAD.MOV R2, RZ, RZ, -R2 ;  /* 0x000000ffff027224 */ /* 0x000fe200078e0a02 */
[----:B------:R-:W-:Y:S01]  /*1a00*/  SEL R18, RZ, 0x10, P5 ;  /* 0x00000010ff127807 */ /* 0x000fe20002800000 */
[----:B------:R-:W-:Y:S01]  /*1a10*/  IMAD.SHL.U32 R13, R192, 0x2, RZ ;  /* 0x00000002c00d7824 */ /* 0x000fe200078e00ff */
        /* <DEDUP_REMOVED lines=13> */
[----:B------:R-:W-:Y:S02]  /*1af0*/  IMAD.IADD R9, R9, 0x1, R5 ;  /* 0x0000000109097824 */ /* 0x000fe400078e0205 */
[C---:B-1----:R-:W-:Y:S01]  /*1b00*/  IMAD.SHL.U32 R11, R209.reuse, 0x2, RZ ;  /* 0x00000002d10b7824 */ /* 0x042fe200078e00ff */
[----:B------:R-:W-:Y:S02]  /*1b10*/  SHF.L.U64.HI R10, R209, 0x1, R132 ;  /* 0x00000001d10a7819 */ /* 0x000fe40000010284 */
[----:B--2---:R-:W-:Y:S01]  /*1b20*/  SHF.R.S32.HI R24, RZ, 0x1f, R200 ;  /* 0x0000001fff187819 */ /* 0x004fe200000114c8 */
[----:B------:R-:W-:-:S04]  /*1b30*/  IMAD.WIDE.U32 R8, R200, c[0x0][0x1f0], R8 ;  /* 0x00007c00c8087a25 */ /* 0x000fc800078e0008 */
[----:B------:R-:W-:Y:S01]  /*1b40*/  IMAD R5, R24, c[0x0][0x1f0], RZ ;  /* 0x00007c0018057a24 */ /* 0x000fe200078e02ff */
[----:B------:R-:W-:Y:S02]  /*1b50*/  IADD3 R2, P0, R8, UR14, RZ ;  /* 0x0000000e08027c10 */ /* 0x000fe4000ff1e0ff */
[----:B------:R-:W-:Y:S01]  /*1b60*/  SHF.L.U64.HI R8, R210, 0x1, R133 ;  /* 0x00000001d2087819 */ /* 0x000fe20000010285 */
[----:B------:R-:W-:-:S05]  /*1b70*/  IMAD R5, R200, c[0x0][0x1f4], R5 ;  /* 0x00007d00c8057a24 */ /* 0x000fca00078e0205 */
[----:B------:R-:W-:Y:S02]  /*1b80*/  IADD3.X R9, R9, UR10, R5, P0, !PT ;  /* 0x0000000a09097c10 */ /* 0x000fe400087fe405 */
[----:B------:R-:W-:-:S04]  /*1b90*/  LEA R5, P0, R2, c[0x0][0x1c8], 0x1 ;  /* 0x0000720002057a11 */ /* 0x000fc800078008ff */
        /* <DEDUP_REMOVED lines=27> */
.L_x_907:
[----:B------:R-:W0:Y:S01]  /*1d50*/  LDGDEPBAR ;  /* 0x00000000000079af */ /* 0x000e220000000000 */
[----:B------:R-:W-:Y:S01]  /*1d60*/  SHF.R.S32.HI R2, RZ, 0x4, R21 ;  /* 0x00000004ff027819 */ /* 0x000fe20000011415 */
[C---:B------:R-:W-:Y:S01]  /*1d70*/  IMAD.SHL.U32 R5, R211.reuse, 0x40, RZ ;  /* 0x00000040d3057824 */ /* 0x040fe200078e00ff */
[----:B------:R-:W-:Y:S01]  /*1d80*/  LOP3.LUT P2, RZ, R211, 0x2, RZ, 0xc0, !PT ;  /* 0x00000002d3ff7812 */ /* 0x000fe2000784c0ff */
[----:B------:R-:W-:Y:S01]  /*1d90*/  IMAD.SHL.U32 R20, R20, 0x40, RZ ;  /* 0x0000004014147824 */ /* 0x000fe200078e00ff */
[----:B------:R-:W-:Y:S01]  /*1da0*/  LEA.HI R21, R21, R2, RZ, 0x1 ;  /* 0x0000000215157211 */ /* 0x000fe200078f08ff */
[----:B------:R-:W-:Y:S01]  /*1db0*/  IMAD.SHL.U32 R19, R19, 0x8, RZ ;  /* 0x0000000813137824 */ /* 0x000fe200078e00ff */
[----:B-1----:R-:W-:Y:S01]  /*1dc0*/  LOP3.LUT R8, R5, 0x1c0, RZ, 0xc0, !PT ;  /* 0x000001c005087812 */ /* 0x002fe200078ec0ff */
[----:B------:R-:W-:Y:S01]  /*1dd0*/  IMAD.SHL.U32 R5, R0, 0x40, RZ ;  /* 0x0000004000057824 */ /* 0x000fe200078e00ff */
[----:B------:R-:W-:Y:S01]  /*1de0*/  LOP3.LUT R21, R21, 0xfffffffe, RZ, 0xc0, !PT ;  /* 0xfffffffe15157812 */ /* 0x000fe200078ec0ff */
[----:B------:R-:W-:Y:S01]  /*1df0*/  IMAD.SHL.U32 R188, R188, 0x2, RZ ;  /* 0x00000002bcbc7824 */ /* 0x000fe200078e00ff */
[----:B------:R-:W-:-:S02]  /*1e00*/  LOP3.LUT R20, R20, 0x1c0, RZ, 0xc0, !PT ;  /* 0x000001c014147812 */ /* 0x000fc400078ec0ff */
[----:B------:R-:W-:Y:S01]  /*1e10*/  LOP3.LUT R5, R5, 0xfffffe00, RZ, 0xc0, !PT ;  /* 0xfffffe0005057812 */ /* 0x000fe200078ec0ff */
[----:B------:R-:W-:Y:S01]  /*1e20*/  IMAD.IADD R21, R2, 0x1, -R21 ;  /* 0x0000000102157824 */ /* 0x000fe200078e0a15 */
[----:B------:R-:W-:Y:S02]  /*1e30*/  SHF.R.U32.HI R2, RZ, 0x3, R20 ;  /* 0x00000003ff027819 */ /* 0x000fe40000011614 */
[----:B------:R-:W-:Y:S01]  /*1e40*/  LOP3.LUT R19, R8, 0x8, R19, 0xf8, !PT ;  /* 0x0000000808137812 */ /* 0x000fe200078ef813 */
[----:B------:R-:W-:Y:S01]  /*1e50*/  IMAD.SHL.U32 R9, R21, 0x8, RZ ;  /* 0x0000000815097824 */ /* 0x000fe200078e00ff */
[----:B------:R-:W-:Y:S02]  /*1e60*/  SHF.R.U32.HI R8, RZ, 0x3, R8 ;  /* 0x00000003ff087819 */ /* 0x000fe40000011608 */
[----:B------:R-:W-:Y:S02]  /*1e70*/  ISETP.NE.AND P0, PT, R22, RZ, PT ;  /* 0x000000ff1600720c */ /* 0x000fe40003f05270 */
[----:B------:R-:W-:Y:S01]  /*1e80*/  LOP3.LUT R9, R20, 0x8, R9, 0xf8, !PT ;  /* 0x0000000814097812 */ /* 0x000fe200078ef809 */
[----:B------:R-:W-:-:S04]  /*1e90*/  DEPBAR.LE SB0, 0x3 ;  /* 0x000080c00000791a */ /* 0x000fc80000000000 */
[----:B------:R-:W-:-:S04]  /*1ea0*/  DEPBAR.LE SB0, 0x2 ;  /* 0x000080800000791a */ /* 0x000fc80000000000 */
[----:B------:R-:W-:Y:S01]  /*1eb0*/  LOP3.LUT R2, R9, R2, RZ, 0x3c, !PT ;  /* 0x0000000209027212 */ /* 0x000fe200078e3cff */
[----:B------:R-:W-:Y:S01]  /*1ec0*/  IMAD R9, R6, 0x400, R5 ;  /* 0x0000040006097824 */ /* 0x000fe200078e0205 */
[----:B------:R-:W-:Y:S02]  /*1ed0*/  LOP3.LUT R8, R19, R8, RZ, 0x3c, !PT ;  /* 0x0000000813087212 */ /* 0x000fe400078e3cff */
[----:B------:R-:W-:Y:S01]  /*1ee0*/  SEL R186, R186, 0xffffffe0, !P2 ;  /* 0xffffffe0baba7807 */ /* 0x000fe20005000000 */
[----:B------:R-:W-:Y:S02]  /*1ef0*/  IMAD.IADD R0, R2, 0x1, R9 ;  /* 0x0000000102007824 */ /* 0x000fe400078e0209 */
[----:B------:R-:W-:Y:S02]  /*1f00*/  IMAD R189, R21, 0x200, R8 ;  /* 0x0000020015bd7824 */ /* 0x000fe400078e0208 */
[C---:B------:R-:W-:Y:S01]  /*1f10*/  IMAD.SHL.U32 R44, R0.reuse, 0x2, RZ ;  /* 0x00000002002c7824 */ /* 0x040fe200078e00ff */
[----:B------:R-:W-:Y:S01]  /*1f20*/  BAR.SYNC.DEFER_BLOCKING 0x0 ;  /* 0x0000000000007b1d */ /* 0x000fe20000010000 */
[----:B------:R-:W-:Y:S01]  /*1f30*/  LEA R191, R0, 0x18100, 0x1 ;  /* 0x0001810000bf7811 */ /* 0x000fe200078e08ff */
[----:B------:R-:W-:-:S04]  /*1f40*/  IMAD.SHL.U32 R189, R189, 0x2, RZ ;  /* 0x00000002bdbd7824 */ /* 0x000fc800078e00ff */
[----:B------:R-:W-:Y:S02]  /*1f50*/  IMAD.IADD R96, R189, 0x1, R186 ;  /* 0x00000001bd607824 */ /* 0x000fe400078e02ba */
[----:B------:R-:W-:Y:S01]  /*1f60*/  IMAD.IADD R187, R191, 0x1, R188 ;  /* 0x00000001bfbb7824 */ /* 0x000fe200078e02bc */
[----:B------:R1:W2:Y:S04]  /*1f70*/  LDSM.16.M88.4 R60, [R189+0xc100] ;  /* 0x00c10000bd3c783b */ /* 0x0002a80000000200 */
[----:B------:R1:W3:Y:S04]  /*1f80*/  LDSM.16.M88.4 R20, [R189+0xc900] ;  /* 0x00c90000bd14783b */ /* 0x0002e80000000200 */
[----:B------:R1:W4:Y:S04]  /*1f90*/  LDSM.16.M88.4 R52, [R189+0xd100] ;  /* 0x00d10000bd34783b */ /* 0x0003280000000200 */
[----:B------:R1:W1:Y:S04]  /*1fa0*/  LDSM.16.M88.4 R32, [R189+0xd900] ;  /* 0x00d90000bd20783b */ /* 0x0002680000000200 */
[----:B----4-:R4:W1:Y:S04]  /*1fb0*/  LDSM.16.M88.4 R12, [R96+0xc100] ;  /* 0x00c10000600c783b */ /* 0x0108680000000200 */
        /* <DEDUP_REMOVED lines=13> */
[----:B------:R-:W-:Y:S01]  /*2090*/  IMAD.SHL.U32 R30, R210, 0x2, RZ ;  /* 0x00000002d21e7824 */ /* 0x000fe200078e00ff */
[----:B------:R-:W-:Y:S01]  /*20a0*/  LOP3.LUT R43, R43, 0xf, RZ, 0xc0, !PT ;  /* 0x0000000f2b2b7812 */ /* 0x000fe200078ec0ff */
[----:B------:R-:W-:Y:S02]  /*20b0*/  IMAD.IADD R25, R27, 0x1, R0 ;  /* 0x000000011b197824 */ /* 0x000fe400078e0200 */
[----:B------:R-:W-:Y:S02]  /*20c0*/  IMAD R27, R24, c[0x0][0x218], RZ ;  /* 0x00008600181b7a24 */ /* 0x000fe400078e02ff */
[----:B------:R-:W-:Y:S01]  /*20d0*/  IMAD.MOV.U32 R24, RZ, RZ, R26 ;  /* 0x000000ffff187224 */ /* 0x000fe200078e001a */
[----:B------:R-:W-:Y:S01]  /*20e0*/  SEL R26, RZ, 0x10, P4 ;  /* 0x00000010ff1a7807 */ /* 0x000fe20002000000 */
[----:B------:R-:W-:-:S02]  /*20f0*/  IMAD R0, R200, c[0x0][0x21c], R27 ;  /* 0x00008700c8007a24 */ /* 0x000fc400078e021b */
[----:B------:R-:W-:Y:S01]  /*2100*/  IMAD.WIDE.U32 R24, R200, c[0x0][0x218], R24 ;  /* 0x00008600c8187a25 */ /* 0x000fe200078e0018 */
[----:B------:R-:W-:-:S03]  /*2110*/  IADD3 R40, -R26, 0x10, RZ ;  /* 0x000000101a287810 */ /* 0x000fc60007ffe1ff */
[----:B------:R-:W-:Y:S01]  /*2120*/  IMAD.SHL.U32 R27, R209, 0x2, RZ ;  /* 0x00000002d11b7824 */ /* 0x000fe200078e00ff */
[----:B------:R-:W-:Y:S02]  /*2130*/  IADD3 R36, P0, R24, UR20, RZ ;  /* 0x0000001418247c10 */ /* 0x000fe4000ff1e0ff */
[----:B------:R-:W-:Y:S02]  /*2140*/  LOP3.LUT R40, R40, 0xf, RZ, 0xc0, !PT ;  /* 0x0000000f28287812 */ /* 0x000fe400078ec0ff */
[----:B------:R-:W-:Y:S02]  /*2150*/  IADD3.X R25, R25, UR11, R0, P0, !PT ;  /* 0x0000000b19197c10 */ /* 0x000fe400087fe400 */
[----:B------:R-:W-:Y:S02]  /*2160*/  LEA R37, P0, R36, c[0x0][0x1f8], 0x1 ;  /* 0x00007e0024257a11 */ /* 0x000fe400078008ff */
[----:B------:R-:W-:Y:S02]  /*2170*/  IADD3 R0, -R212, 0x10, RZ ;  /* 0x00000010d4007810 */ /* 0x000fe40007ffe1ff */
[----:B------:R-:W-:Y:S01]  /*2180*/  LEA.HI.X R36, R36, c[0x0][0x1fc], R25, 0x1, P0 ;  /* 0x00007f0024247a11 */ /* 0x000fe200000f0c19 */
[----:B------:R-:W5:Y:S01]  /*2190*/  SHFL.IDX PT, R38, R37, 0x1, 0x181f ;  /* 0x00381f0025267f89 */ /* 0x000f6200000e0000 */
[----:B------:R-:W-:Y:S01]  /*21a0*/  IMAD.SHL.U32 R25, R192, 0x2, RZ ;  /* 0x00000002c0197824 */ /* 0x000fe200078e00ff */
[----:B------:R-:W-:-:S02]  /*21b0*/  LOP3.LUT R0, R0, 0xf, RZ, 0xc0, !PT ;  /* 0x0000000f00007812 */ /* 0x000fc400078ec0ff */
[----:B------:R-:W4:Y:S01]  /*21c0*/  SHFL.IDX PT, R39, R36, 0x1, 0x181f ;  /* 0x00381f0024277f89 */ /* 0x000f2200000e0000 */
[----:B------:R-:W-:-:S03]  /*21d0*/  SHF.L.U64.HI R24, R192, 0x1, R3 ;  /* 0x00000001c0187819 */ /* 0x000fc60000010203 */
        /* <DEDUP_REMOVED lines=23> */
.L_x_908:
[C---:B-12-4-:R-:W-:Y:S01]  /*2350*/  HMMA.16816.F32 R28, R44.reuse, R60, RZ ;  /* 0x0000003c2c1c723c */ /* 0x056fe200000018ff */
[----:B------:R-:W-:Y:S01]  /*2360*/  IMAD.MOV.U32 R0, RZ, RZ, 0x40 ;  /* 0x00000040ff007424 */ /* 0x000fe200078e00ff */
[----:B------:R-:W-:Y:S01]  /*2370*/  LDSM.16.M88.4 R80, [R191+0x8000] ;  /* 0x00800000bf50783b */ /* 0x000fe20000000200 */
[C---:B------:R-:W-:Y:S01]  /*2380*/  IMAD R185, R4.reuse, 0x2, R191 ;  /* 0x0000000204b97824 */ /* 0x040fe200078e02bf */
[----:B------:R-:W-:Y:S01]  /*2390*/  ISETP.NE.AND P0, PT, R197, 0x1, PT ;  /* 0x00000001c500780c */ /* 0x000fe20003f05270 */
[----:B------:R-:W-:Y:S01]  /*23a0*/  IMAD R184, R4, 0x2, R187 ;  /* 0x0000000204b87824 */ /* 0x000fe200078e02bb */
[----:B------:R-:W-:Y:S01]  /*23b0*/  SEL R193, R0, 0xffffffc0, !P1 ;  /* 0xffffffc000c17807 */ /* 0x000fe20004800000 */
[----:B------:R-:W-:Y:S01]  /*23c0*/  LDSM.16.M88.4 R72, [R187+0x8000] ;  /* 0x00800000bb48783b */ /* 0x000fe20000000200 */
[C---:B------:R-:W-:Y:S01]  /*23d0*/  HMMA.16816.F32 R60, R44.reuse, R62, RZ ;  /* 0x0000003e2c3c723c */ /* 0x040fe200000018ff */
[----:B------:R-:W-:Y:S01]  /*23e0*/  ISETP.LE.AND P2, PT, R196, c[0x0][0x32c], PT ;  /* 0x0000cb00c4007a0c */ /* 0x000fe20003f43270 */
[----:B------:R-:W-:Y:S01]  /*23f0*/  ULDC UR17, c[0x0][0x324] ;  /* 0x0000c90000117ab9 */ /* 0x000fe20000000800 */
[----:B------:R-:W-:Y:S01]  /*2400*/  IADD3 R93, R189, R193, RZ ;  /* 0x000000c1bd5d7210 */ /* 0x000fe20007ffe0ff */
[----:B------:R-:W-:Y:S01]  /*2410*/  LDSM.16.M88.4 R88, [R96+0x10100] ;  /* 0x010100006058783b */ /* 0x000fe20000000200 */
[----:B------:R-:W-:Y:S01]  /*2420*/  IADD3 R0, R193, R96, RZ ;  /* 0x00000060c1007210 */ /* 0x000fe20007ffe0ff */
[----:B------:R-:W-:Y:S01]  /*2430*/  ULOP3.LUT UR17, URZ, UR17, URZ, 0x33, !UPT ;  /* 0x000000113f117292 */ /* 0x000fe2000f8e333f */
[----:B------:R-:W-:Y:S01]  /*2440*/  IADD3 R135, R5, R2, RZ ;  /* 0x0000000205877210 */ /* 0x000fe20007ffe0ff */
[C---:B---3--:R-:W-:Y:S01]  /*2450*/  HMMA.16816.F32 R24, R44.reuse, R20, RZ ;  /* 0x000000142c18723c */ /* 0x048fe200000018ff */
[----:B------:R-:W-:Y:S04]  /*2460*/  LDSM.16.M88.4 R36, [R93+0xc100] ;  /* 0x00c100005d24783b */ /* 0x000fe80000000200 */
[----:B------:R-:W-:Y:S03]  /*2470*/  LDSM.16.M88.4 R40, [R93+0xc900] ;  /* 0x00c900005d28783b */ /* 0x000fe60000000200 */
[C---:B------:R-:W-:Y:S01]  /*2480*/  HMMA.16816.F32 R56, R44.reuse, R52, RZ ;  /* 0x000000342c38723c */ /* 0x040fe200000018ff */
[----:B------:R-:W-:Y:S04]  /*2490*/  LDSM.16.M88.4 R64, [R93+0xd100] ;  /* 0x00d100005d40783b */ /* 0x000fe80000000200 */
[----:B------:R-:W-:Y:S03]  /*24a0*/  LDSM.16.M88.4 R84, [R189+0x11900] ;  /* 0x01190000bd54783b */ /* 0x000fe60000000200 */
[C---:B------:R-:W-:Y:S01]  /*24b0*/  HMMA.16816.F32 R20, R44.reuse, R22, RZ ;  /* 0x000000162c14723c */ /* 0x040fe200000018ff */
[----:B------:R-:W0:Y:S07]  /*24c0*/  LDGDEPBAR ;  /* 0x00000000000079af */ /* 0x000e2e0000000000 */
[C---:B------:R-:W-:Y:S08]  /*24d0*/  HMMA.16816.F32 R52, R44.reuse, R54, RZ ;  /* 0x000000362c34723c */ /* 0x040ff000000018ff */
[C---:B------:R-:W-:Y:S08]  /*24e0*/  HMMA.16816.F32 R48, R44.reuse, R32, RZ ;  /* 0x000000202c30723c */ /* 0x040ff000000018ff */
[----:B------:R-:W-:Y:S01]  /*24f0*/  HMMA.16816.F32 R44, R44, R34, RZ ;  /* 0x000000222c2c723c */ /* 0x000fe200000018ff */
[----:B------:R-:W-:Y:S07]  /*2500*/  LDSM.16.M88.4 R32, [R93+0xd900] ;  /* 0x00d900005d20783b */ /* 0x000fee0000000200 */
[C---:B------:R-:W-:Y:S08]  /*2510*/  HMMA.16816.F32 R28, R76.reuse, R12, R28 ;  /* 0x0000000c4c1c723c */ /* 0x040ff0000000181c */
[C---:B------:R-:W-:Y:S01]  /*2520*/  HMMA.16816.F32 R60, R76.reuse, R14, R60 ;  /* 0x0000000e4c3c723c */ /* 0x040fe2000000183c */
[----:B------:R-:W1:Y:S07]  /*2530*/  LDSM.16.M88.4 R12, [R185] ;  /* 0x00000000b90c783b */ /* 0x000e6e0000000200 */
[C---:B------:R-:W-:Y:S08]  /*2540*/  HMMA.16816.F32 R24, R76.reuse, R16, R24 ;  /* 0x000000104c18723c */ /* 0x040ff00000001818 */
[C---:B------:R-:W-:Y:S01]  /*2550*/  HMMA.16816.F32 R20, R76.reuse, R18, R20 ;  /* 0x000000124c14723c */ /* 0x040fe20000001814 */
[----:B------:R-:W-:Y:S07]  /*2560*/  LDSM.16.M88.4 R16, [R184] ;  /* 0x00000000b810783b */ /* 0x000fee0000000200 */
[C---:B------:R-:W-:Y:S08]  /*2570*/  HMMA.16816.F32 R56, R76.reuse, R8, R56 ;  /* 0x000000084c38723c */ /* 0x040ff00000001838 */
[C---:B------:R-:W-:Y:S01]  /*2580*/  HMMA.16816.F32 R52, R76.reuse, R10, R52 ;  /* 0x0000000a4c34723c */ /* 0x040fe20000001834 */
[----:B------:R-:W2:Y:S07]  /*2590*/  LDSM.16.M88.4 R8, [R0+0xc100] ;  /* 0x00c100000008783b */ /* 0x000eae0000000200 */
[C---:B------:R-:W-:Y:S08]  /*25a0*/  HMMA.16816.F32 R48, R76.reuse, R68, R48 ;  /* 0x000000444c30723c */ /* 0x040ff00000001830 */
[----:B------:R-:W-:Y:S01]  /*25b0*/  HMMA.16816.F32 R76, R76, R70, R44 ;  /* 0x000000464c4c723c */ /* 0x000fe2000000182c */
[----:B------:R-:W3:Y:S04]  /*25c0*/  LDSM.16.M88.4 R44, [R0+0xc900] ;  /* 0x00c90000002c783b */ /* 0x000ee80000000200 */
[----:B------:R-:W-:Y:S03]  /*25d0*/  LDSM.16.M88.4 R68, [R96+0xf900] ;  /* 0x00f900006044783b */ /* 0x000fe60000000200 */
[C---:B-1----:R-:W-:Y:S08]  /*25e0*/  HMMA.16816.F32 R28, R12.reuse, R36, R28 ;  /* 0x000000240c1c723c */ /* 0x042ff0000000181c */
[C---:B------:R-:W-:Y:S01]  /*25f0*/  HMMA.16816.F32 R60, R12.reuse, R38, R60 ;  /* 0x000000260c3c723c */ /* 0x040fe2000000183c */
[----:B------:R-:W1:Y:S07]  /*2600*/  LDSM.16.M88.4 R36, [R0+0xd100] ;  /* 0x00d100000024783b */ /* 0x000e6e0000000200 */
[C---:B------:R-:W-:Y:S08]  /*2610*/  HMMA.16816.F32 R24, R12.reuse, R40, R24 ;  /* 0x000000280c18723c */ /* 0x040ff00000001818 */
[C---:B------:R-:W-:Y:S01]  /*2620*/  HMMA.16816.F32 R20, R12.reuse, R42, R20 ;  /* 0x0000002a0c14723c */ /* 0x040fe20000001814 */
[----:B------:R-:W4:Y:S07]  /*2630*/  LDSM.16.M88.4 R40, [R0+0xd900] ;  /* 0x00d900000028783b */ /* 0x000f2e0000000200 */
[C---:B------:R-:W-:Y:S08]  /*2640*/  HMMA.16816.F32 R56, R12.reuse, R64, R56 ;  /* 0x000000400c38723c */ /* 0x040ff00000001838 */
[C---:B------:R-:W-:Y:S01]  /*2650*/  HMMA.16816.F32 R52, R12.reuse, R66, R52 ;  /* 0x000000420c34723c */ /* 0x040fe20000001834 */
[----:B------:R-:W-:Y:S07]  /*2660*/  LDSM.16.M88.4 R64, [R93+0xf100] ;  /* 0x00f100005d40783b */ /* 0x000fee0000000200 */
[C---:B------:R-:W-:Y:S08]  /*2670*/  HMMA.16816.F32 R48, R12.reuse, R32, R48 ;  /* 0x000000200c30723c */ /* 0x040ff00000001830 */
[----:B------:R-:W-:Y:S01]  /*2680*/  HMMA.16816.F32 R76, R12, R34, R76 ;  /* 0x000000220c4c723c */ /* 0x000fe2000000184c */
[----:B------:R-:W-:Y:S04]  /*2690*/  LDSM.16.M88.4 R32, [R191+0x4000] ;  /* 0x00400000bf20783b */ /* 0x000fe80000000200 */
[----:B------:R-:W5:Y:S03]  /*26a0*/  LDSM.16.M88.4 R12, [R189+0xe100] ;  /* 0x00e10000bd0c783b */ /* 0x000f660000000200 */
        /* <DEDUP_REMOVED lines=11> */
[----:B------:R-:W-:Y:S04]  /*2760*/  LDSM.16.M88.4 R40, [R187+0x4000] ;  /* 0x00400000bb28783b */ /* 0x000fe80000000200 */
[----:B------:R-:W-:Y:S03]  /*2770*/  LDSM.16.M88.4 R16, [R96+0xe100] ;  /* 0x00e100006010783b */ /* 0x000fe60000000200 */
[C---:B-----5:R-:W-:Y:S08]  /*2780*/  HMMA.16816.F32 R28, R32.reuse, R12, R28 ;  /* 0x0000000c201c723c */ /* 0x060ff0000000181c */
[C---:B------:R-:W-:Y:S01]  /*2790*/  HMMA.16816.F32 R60, R32.reuse, R14, R60 ;  /* 0x0000000e203c723c */ /* 0x040fe2000000183c */
[----:B------:R-:W4:Y:S07]  /*27a0*/  LDSM.16.M88.4 R12, [R96+0xe900] ;  /* 0x00e90000600c783b */ /* 0x000f2e0000000200 */
[C---:B--2---:R-:W-:Y:S08]  /*27b0*/  HMMA.16816.F32 R24, R32.reuse, R8, R24 ;  /* 0x000000082018723c */ /* 0x044ff00000001818 */
[C---:B------:R-:W-:Y:S01]  /*27c0*/  HMMA.16816.F32 R20, R32.reuse, R10, R20 ;  /* 0x0000000a2014723c */ /* 0x040fe20000001814 */
[----:B------:R-:W2:Y:S07]  /*27d0*/  LDSM.16.M88.4 R8, [R96+0xf100] ;  /* 0x00f100006008783b */ /* 0x000eae0000000200 */
[C---:B---3--:R-:W-:Y:S08]  /*27e0*/  HMMA.16816.F32 R56, R32.reuse, R44, R56 ;  /* 0x0000002c2038723c */ /* 0x048ff00000001838 */
[C---:B------:R-:W-:Y:S01]  /*27f0*/  HMMA.16816.F32 R52, R32.reuse, R46, R52 ;  /* 0x0000002e2034723c */ /* 0x040fe20000001834 */
[----:B------:R-:W-:Y:S07]  /*2800*/  LDSM.16.M88.4 R44, [R93+0xf900] ;  /* 0x00f900005d2c783b */ /* 0x000fee0000000200 */
[C---:B-1----:R-:W-:Y:S08]  /*2810*/  HMMA.16816.F32 R48, R32.reuse, R36, R48 ;  /* 0x000000242030723c */ /* 0x042ff00000001830 */
[----:B------:R-:W-:Y:S01]  /*2820*/  HMMA.16816.F32 R76, R32, R38, R76 ;  /* 0x00000026204c723c */ /* 0x000fe2000000184c */
[----:B------:R-:W-:Y:S04]  /*2830*/  LDSM.16.M88.4 R32, [R185+0x4000] ;  /* 0x00400000b920783b */ /* 0x000fe80000000200 */
[----:B------:R-:W1:Y:S03]  /*2840*/  LDSM.16.M88.4 R36, [R93+0xe100] ;  /* 0x00e100005d24783b */ /* 0x000e660000000200 */
[C---:B----4-:R-:W-:Y:S08]  /*2850*/  HMMA.16816.F32 R24, R40.reuse, R12, R24 ;  /* 0x0000000c2818723c */ /* 0x050ff00000001818 */
[C---:B------:R-:W-:Y:S01]  /*2860*/  HMMA.16816.F32 R20, R40.reuse, R14, R20 ;  /* 0x0000000e2814723c */ /* 0x040fe20000001814 */
[----:B------:R-:W3:Y:S07]  /*2870*/  LDSM.16.M88.4 R12, [R93+0xe900] ;  /* 0x00e900005d0c783b */ /* 0x000eee0000000200 */
[C---:B------:R-:W-:Y:S08]  /*2880*/  HMMA.16816.F32 R28, R40.reuse, R16, R28 ;  /* 0x00000010281c723c */ /* 0x040ff0000000181c */
[C---:B------:R-:W-:Y:S01]  /*2890*/  HMMA.16816.F32 R60, R40.reuse, R18, R60 ;  /* 0x00000012283c723c */ /* 0x040fe2000000183c */
[----:B------:R-:W-:Y:S07]  /*28a0*/  LDSM.16.M88.4 R16, [R0+0xe100] ;  /* 0x00e100000010783b */ /* 0x000fee0000000200 */
[C---:B--2---:R-:W-:Y:S08]  /*28b0*/  HMMA.16816.F32 R56, R40.reuse, R8, R56 ;  /* 0x000000082838723c */ /* 0x044ff00000001838 */
[C---:B------:R-:W-:Y:S01]  /*28c0*/  HMMA.16816.F32 R52, R40.reuse, R10, R52 ;  /* 0x0000000a2834723c */ /* 0x040fe20000001834 */
[----:B------:R-:W2:Y:S07]  /*28d0*/  LDSM.16.M88.4 R8, [R184+0x4000] ;  /* 0x00400000b808783b */ /* 0x000eae0000000200 */
[C---:B------:R-:W-:Y:S08]  /*28e0*/  HMMA.16816.F32 R48, R40.reuse, R68, R48 ;  /* 0x000000442830723c */ /* 0x040ff00000001830 */
[----:B------:R-:W-:Y:S01]  /*28f0*/  HMMA.16816.F32 R76, R40, R70, R76 ;  /* 0x00000046284c723c */ /* 0x000fe2000000184c */
[----:B------:R-:W4:Y:S04]  /*2900*/  LDSM.16.M88.4 R40, [R0+0xe900] ;  /* 0x00e900000028783b */ /* 0x000f280000000200 */
[----:B------:R-:W-:Y:S03]  /*2910*/  LDSM.16.M88.4 R68, [R96+0x11100] ;  /* 0x011100006044783b */ /* 0x000fe60000000200 */
[C---:B-1----:R-:W-:Y:S08]  /*2920*/  HMMA.16816.F32 R28, R32.reuse, R36, R28 ;  /* 0x00000024201c723c */ /* 0x042ff0000000181c */
[C---:B------:R-:W-:Y:S01]  /*2930*/  HMMA.16816.F32 R60, R32.reuse, R38, R60 ;  /* 0x00000026203c723c */ /* 0x040fe2000000183c */
[----:B------:R-:W-:Y:S07]  /*2940*/  LDSM.16.M88.4 R36, [R0+0xf900] ;  /* 0x00f900000024783b */ /* 0x000fee0000000200 */
[C---:B---3--:R-:W-:Y:S08]  /*2950*/  HMMA.16816.F32 R24, R32.reuse, R12, R24 ;  /* 0x0000000c2018723c */ /* 0x048ff00000001818 */
[C---:B------:R-:W-:Y:S01]  /*2960*/  HMMA.16816.F32 R20, R32.reuse, R14, R20 ;  /* 0x0000000e2014723c */ /* 0x040fe20000001814 */
[----:B------:R-:W1:Y:S07]  /*2970*/  LDSM.16.M88.4 R12, [R0+0xf100] ;  /* 0x00f10000000c783b */ /* 0x000e6e0000000200 */
[C---:B------:R-:W-:Y:S08]  /*2980*/  HMMA.16816.F32 R56, R32.reuse, R64, R56 ;  /* 0x000000402038723c */ /* 0x040ff00000001838 */
[C---:B------:R-:W-:Y:S01]  /*2990*/  HMMA.16816.F32 R52, R32.reuse, R66, R52 ;  /* 0x000000422034723c */ /* 0x040fe20000001834 */
[----:B------:R-:W-:Y:S07]  /*29a0*/  LDSM.16.M88.4 R64, [R96+0x11900] ;  /* 0x011900006040783b */ /* 0x000fee0000000200 */
[C---:B------:R-:W-:Y:S08]  /*29b0*/  HMMA.16816.F32 R48, R32.reuse, R44, R48 ;  /* 0x0000002c2030723c */ /* 0x040ff00000001830 */
[----:B------:R-:W-:Y:S01]  /*29c0*/  HMMA.16816.F32 R76, R32, R46, R76 ;  /* 0x0000002e204c723c */ /* 0x000fe2000000184c */
[----:B------:R-:W-:Y:S04]  /*29d0*/  LDSM.16.M88.4 R32, [R189+0x10100] ;  /* 0x01010000bd20783b */ /* 0x000fe80000000200 */
[----:B------:R-:W-:Y:S03]  /*29e0*/  LDSM.16.M88.4 R44, [R185+0x8000] ;  /* 0x00800000b92c783b */ /* 0x000fe60000000200 */
[C---:B--2---:R-:W-:Y:S08]  /*29f0*/  HMMA.16816.F32 R28, R8.reuse, R16, R28 ;  /* 0x00000010081c723c */ /* 0x044ff0000000181c */
[C---:B------:R-:W-:Y:S01]  /*2a00*/  HMMA.16816.F32 R60, R8.reuse, R18, R60 ;  /* 0x00000012083c723c */ /* 0x040fe2000000183c */
[----:B------:R-:W2:Y:S07]  /*2a10*/  LDSM.16.M88.4 R16, [R189+0x10900] ;  /* 0x01090000bd10783b */ /* 0x000eae0000000200 */
[C---:B----4-:R-:W-:Y:S08]  /*2a20*/  HMMA.16816.F32 R20, R8.reuse, R42, R20 ;  /* 0x0000002a0814723c */ /* 0x050ff00000001814 */
[C---:B------:R-:W-:Y:S01]  /*2a30*/  HMMA.16816.F32 R24, R8.reuse, R40, R24 ;  /* 0x000000280818723c */ /* 0x040fe20000001818 */
[----:B------:R-:W-:Y:S07]  /*2a40*/  LDSM.16.M88.4 R40, [R93+0x10100] ;  /* 0x010100005d28783b */ /* 0x000fee0000000200 */
[C---:B-1----:R-:W-:Y:S08]  /*2a50*/  HMMA.16816.F32 R56, R8.reuse, R12, R56 ;  /* 0x0000000c0838723c */ /* 0x042ff00000001838 */
[C---:B------:R-:W-:Y:S01]  /*2a60*/  HMMA.16816.F32 R52, R8.reuse, R14, R52 ;  /* 0x0000000e0834723c */ /* 0x040fe20000001834 */
[----:B------:R-:W1:Y:S07]  /*2a70*/  LDSM.16.M88.4 R12, [R189+0x11100] ;  /* 0x01110000bd0c783b */ /* 0x000e6e0000000200 */
[C---:B------:R-:W-:Y:S08]  /*2a80*/  HMMA.16816.F32 R48, R8.reuse, R36, R48 ;  /* 0x000000240830723c */ /* 0x040ff00000001830 */
[----:B------:R-:W-:Y:S01]  /*2a90*/  HMMA.16816.F32 R76, R8, R38, R76 ;  /* 0x00000026084c723c */ /* 0x000fe2000000184c */
[----:B------:R-:W3:Y:S04]  /*2aa0*/  LDSM.16.M88.4 R8, [R96+0x10900] ;  /* 0x010900006008783b */ /* 0x000ee80000000200 */
[----:B------:R-:W4:Y:S03]  /*2ab0*/  LDSM.16.M88.4 R36, [R93+0x10900] ;  /* 0x010900005d24783b */ /* 0x000f260000000200 */
[C---:B--2---:R-:W-:Y:S08]  /*2ac0*/  HMMA.16816.F32 R20, R80.reuse, R18, R20 ;  /* 0x000000125014723c */ /* 0x044ff00000001814 */
[C---:B------:R-:W-:Y:S01]  /*2ad0*/  HMMA.16816.F32 R24, R80.reuse, R16, R24 ;  /* 0x000000105018723c */ /* 0x040fe20000001818 */
[----:B------:R-:W-:Y:S07]  /*2ae0*/  LDSM.16.M88.4 R16, [R184+0x8000] ;  /* 0x00800000b810783b */ /* 0x000fee0000000200 */
[C---:B------:R-:W-:Y:S08]  /*2af0*/  HMMA.16816.F32 R28, R80.reuse, R32, R28 ;  /* 0x00000020501c723c */ /* 0x040ff0000000181c */
[C---:B-1----:R-:W-:Y:S08]  /*2b00*/  HMMA.16816.F32 R56, R80.reuse, R12, R56 ;  /* 0x0000000c5038723c */ /* 0x042ff00000001838 */
[----:B------:R-:W-:Y:S01]  /*2b10*/  HMMA.16816.F32 R52, R80, R14, R52 ;  /* 0x0000000e5034723c */ /* 0x000fe20000001834 */
[----:B------:R-:W-:Y:S07]  /*2b20*/  LDSM.16.M88.4 R12, [R0+0x10100] ;  /* 0x01010000000c783b */ /* 0x000fee0000000200 */
[C---:B---3--:R-:W-:Y:S08]  /*2b30*/  HMMA.16816.F32 R20, R72.reuse, R10, R20 ;  /* 0x0000000a4814723c */ /* 0x048ff00000001814 */
[----:B------:R-:W-:Y:S01]  /*2b40*/  HMMA.16816.F32 R24, R72, R8, R24 ;  /* 0x000000084818723c */ /* 0x000fe20000001818 */
[----:B------:R-:W1:Y:S07]  /*2b50*/  LDSM.16.M88.4 R8, [R0+0x10900] ;  /* 0x010900000008783b */ /* 0x000e6e0000000200 */
[----:B------:R-:W-:Y:S01]  /*2b60*/  HMMA.16816.F32 R60, R80, R34, R60 ;  /* 0x00000022503c723c */ /* 0x000fe2000000183c */
[----:B------:R-:W2:Y:S07]  /*2b70*/  LDSM.16.M88.4 R32, [R93+0x11100] ;  /* 0x011100005d20783b */ /* 0x000eae0000000200 */
[----:B------:R-:W-:Y:S08]  /*2b80*/  HMMA.16816.F32 R28, R72, R88, R28 ;  /* 0x00000058481c723c */ /* 0x000ff0000000181c */
[----:B----4-:R-:W-:Y:S08]  /*2b90*/  HMMA.16816.F32 R20, R44, R38, R20 ;  /* 0x000000262c14723c */ /* 0x010ff00000001814 */
[C---:B------:R-:W-:Y:S08]  /*2ba0*/  HMMA.16816.F32 R48, R80.reuse, R84, R48 ;  /* 0x000000545030723c */ /* 0x040ff00000001830 */
[----:B------:R-:W-:Y:S08]  /*2bb0*/  HMMA.16816.F32 R76, R80, R86, R76 ;  /* 0x00000056504c723c */ /* 0x000ff0000000184c */
[C---:B------:R-:W-:Y:S08]  /*2bc0*/  HMMA.16816.F32 R56, R72.reuse, R68, R56 ;  /* 0x000000444838723c */ /* 0x040ff00000001838 */
[C---:B------:R-:W-:Y:S01]  /*2bd0*/  HMMA.16816.F32 R52, R72.reuse, R70, R52 ;  /* 0x000000464834723c */ /* 0x040fe20000001834 */
[----:B------:R-:W3:Y:S07]  /*2be0*/  LDSM.16.M88.4 R68, [R93+0x11900] ;  /* 0x011900005d44783b */ /* 0x000eee0000000200 */
[----:B------:R-:W-:Y:S08]  /*2bf0*/  HMMA.16816.F32 R60, R72, R90, R60 ;  /* 0x0000005a483c723c */ /* 0x000ff0000000183c */
[----:B------:R-:W-:Y:S08]  /*2c00*/  HMMA.16816.F32 R28, R44, R40, R28 ;  /* 0x000000282c1c723c */ /* 0x000ff0000000181c */
[----:B-1----:R-:W-:Y:S08]  /*2c10*/  HMMA.16816.F32 R20, R16, R10, R20 ;  /* 0x0000000a1014723c */ /* 0x002ff00000001814 */
[C---:B------:R-:W-:Y:S08]  /*2c20*/  HMMA.16816.F32 R48, R72.reuse, R64, R48 ;  /* 0x000000404830723c */ /* 0x040ff00000001830 */
[----:B------:R-:W-:Y:S08]  /*2c30*/  HMMA.16816.F32 R76, R72, R66, R76 ;  /* 0x00000042484c723c */ /* 0x000ff0000000184c */
[----:B------:R-:W-:Y:S01]  /*2c40*/  HMMA.16816.F32 R24, R44, R36, R24 ;  /* 0x000000242c18723c */ /* 0x000fe20000001818 */
[----:B------:R-:W1:Y:S01]  /*2c50*/  LDSM.16.M88.4 R36, [R0+0x11100] ;  /* 0x011100000024783b */ /* 0x000e620000000200 */
[----:B------:R-:W-:Y:S01]  /*2c60*/  FMUL.FTZ R11, R21, c[0x0][0x320] ;  /* 0x0000c800150b7a20 */ /* 0x000fe20000410000 */
[----:B------:R-:W-:-:S04]  /*2c70*/  SHF.R.S32.HI R21, RZ, 0x1f, R6 ;  /* 0x0000001fff157819 */ /* 0x000fc80000011406 */
[----:B------:R-:W-:Y:S01]  /*2c80*/  LEA.HI R21, R21, R6, RZ, 0x3 ;  /* 0x0000000615157211 */ /* 0x000fe200078f18ff */
[----:B--2---:R-:W-:Y:S01]  /*2c90*/  HMMA.16816.F32 R56, R44, R32, R56 ;  /* 0x000000202c38723c */ /* 0x004fe20000001838 */
[----:B------:R-:W2:Y:S02]  /*2ca0*/  MUFU.TANH R11, R11 ;  /* 0x0000000b000b7308 */ /* 0x000ea40000002400 */
[----:B------:R-:W-:-:S05]  /*2cb0*/  LOP3.LUT R21, R21, 0xffffff8, RZ, 0xc0, !PT ;  /* 0x0ffffff815157812 */ /* 0x000fca00078ec0ff */
[----:B------:R-:W-:Y:S01]  /*2cc0*/  HMMA.16816.F32 R52, R44, R34, R52 ;  /* 0x000000222c34723c */ /* 0x000fe20000001834 */
[----:B------:R4:W5:Y:S01]  /*2cd0*/  LDSM.16.M88.4 R32, [R0+0x11900] ;  /* 0x011900000020783b */ /* 0x0009620000000200 */
[----:B------:R-:W-:-:S06]  /*2ce0*/  IMAD.IADD R6, R6, 0x1, -R21 ;  /* 0x0000000106067824 */ /* 0x000fcc00078e0a15 */
[----:B------:R-:W-:Y:S08]  /*2cf0*/  HMMA.16816.F32 R60, R44, R42, R60 ;  /* 0x0000002a2c3c723c */ /* 0x000ff0000000183c */
[----:B------:R-:W-:Y:S07]  /*2d00*/  HMMA.16816.F32 R28, R16, R12, R28 ;  /* 0x0000000c101c723c */ /* 0x000fee000000181c */
[----:B------:R-:W-:Y:S01]  /*2d10*/  LOP3.LUT R12, R92, 0xffffffe0, RZ, 0xc0, !PT ;  /* 0xffffffe05c0c7812 */ /* 0x000fe200078ec0ff */
[----:B----4-:R-:W-:Y:S01]  /*2d20*/  FMUL.FTZ R0, R20, c[0x0][0x320] ;  /* 0x0000c80014007a20 */ /* 0x010fe20000410000 */
[-C--:B------:R-:W-:Y:S01]  /*2d30*/  LEA.HI R20, R94, R7.reuse, RZ, 0x2 ;  /* 0x000000075e147211 */ /* 0x080fe200078f10ff */
[C---:B---3--:R-:W-:Y:S02]  /*2d40*/  HMMA.16816.F32 R48, R44.reuse, R68, R48 ;  /* 0x000000442c30723c */ /* 0x048fe40000001830 */
[----:B------:R-:W-:Y:S01]  /*2d50*/  IMAD.IADD R12, R7, 0x1, -R12 ;  /* 0x00000001070c7824 */ /* 0x000fe200078e0a0c */
[----:B------:R-:W-:Y:S01]  /*2d60*/  LOP3.LUT R20, R20, 0xfffffffc, RZ, 0xc0, !PT ;  /* 0xfffffffc14147812 */ /* 0x000fe200078ec0ff */
[----:B------:R-:W3:Y:S03]  /*2d70*/  MUFU.TANH R0, R0 ;  /* 0x0000000000007308 */ /* 0x000ee60000002400 */
[----:B------:R-:W-:Y:S01]  /*2d80*/  IADD3 R7, -R20, R7, RZ ;  /* 0x0000000714077210 */ /* 0x000fe20007ffe1ff */
[----:B------:R-:W-:Y:S01]  /*2d90*/  HMMA.16816.F32 R76, R44, R70, R76 ;  /* 0x000000462c4c723c */ /* 0x000fe2000000184c */
[----:B------:R-:W-:-:S02]  /*2da0*/  SHF.R.S32.HI R13, RZ, 0x1f, R12 ;  /* 0x0000001fff0d7819 */ /* 0x000fc4000001140c */
[----:B------:R-:W-:Y:S02]  /*2db0*/  LEA.HI R20, R7, R7, RZ, 0x1 ;  /* 0x0000000707147211 */ /* 0x000fe400078f08ff */
[----:B------:R-:W-:Y:S02]  /*2dc0*/  LEA.HI R13, R13, R12, RZ, 0x2 ;  /* 0x0000000c0d0d7211 */ /* 0x000fe400078f10ff */
[----:B------:R-:W-:Y:S01]  /*2dd0*/  LOP3.LUT R20, R20, 0x1ffffffe, RZ, 0xc0, !PT ;  /* 0x1ffffffe14147812 */ /* 0x000fe200078ec0ff */
[----:B------:R-:W-:Y:S04]  /*2de0*/  HMMA.16816.F32 R60, R16, R14, R60 ;  /* 0x0000000e103c723c */ /* 0x000fe8000000183c */
[----:B------:R-:W-:-:S03]  /*2df0*/  IMAD.IADD R205, R7, 0x1, -R20 ;  /* 0x0000000107cd7824 */ /* 0x000fc600078e0a14 */
[C---:B------:R-:W-:Y:S01]  /*2e00*/  LEA.HI.SX32 R15, R13.reuse, R148, 0x1e ;  /* 0x000000940d0f7211 */ /* 0x040fe200078ff2ff */
[C---:B------:R-:W-:Y:S01]  /*2e10*/  HMMA.16816.F32 R24, R16.reuse, R8, R24 ;  /* 0x000000081018723c */ /* 0x040fe20000001818 */
[----:B------:R-:W-:Y:S02]  /*2e20*/  LOP3.LUT R13, R13, 0x7ffffffc, RZ, 0xc0, !PT ;  /* 0x7ffffffc0d0d7812 */ /* 0x000fe400078ec0ff */
[----:B------:R-:W-:Y:S02]  /*2e30*/  LEA R6, R6, R15, 0x4 ;  /* 0x0000000f06067211 */ /* 0x000fe400078e20ff */
[----:B------:R-:W-:Y:S01]  /*2e40*/  IADD3 R206, R12, -R13, RZ ;  /* 0x8000000d0cce7210 */ /* 0x000fe20007ffe0ff */
[--C-:B------:R-:W-:Y:S01]  /*2e50*/  IMAD R13, R214, c[0x0][0x1d0], -R144.reuse ;  /* 0x00007400d60d7a24 */ /* 0x100fe200078e0a90 */
[----:B------:R-:W-:Y:S01]  /*2e60*/  LEA R205, R205, R6, 0x3 ;  /* 0x00000006cdcd7211 */ /* 0x000fe200078e18ff */
[----:B-1----:R-:W-:Y:S01]  /*2e70*/  HMMA.16816.F32 R56, R16, R36, R56 ;  /* 0x000000241038723c */ /* 0x002fe20000001838 */
[----:B------:R-:W-:Y:S01]  /*2e80*/  FMUL.FTZ R8, R28, c[0x0][0x320] ;  /* 0x0000c8001c087a20 */ /* 0x000fe20000410000 */
[----:B------:R-:W-:Y:S01]  /*2e90*/  IADD3 R15, R199, 0x1, -R144 ;  /* 0x00000001c70f7810 */ /* 0x000fe20007ffe890 */
[----:B------:R-:W-:-:S02]  /*2ea0*/  IMAD.SHL.U32 R206, R206, 0x2, RZ ;  /* 0x00000002cece7824 */ /* 0x000fc400078e00ff */
[----:B------:R-:W-:Y:S02]  /*2eb0*/  @P0 IMAD.HI.U32 R6, R205, c[0x0][0x2c8], RZ ;  /* 0x0000b200cd060a27 */ /* 0x000fe400078e00ff */
[----:B------:R-:W1:Y:S01]  /*2ec0*/  MUFU.TANH R8, R8 ;  /* 0x0000000800087308 */ /* 0x000e620000002400 */
[C---:B------:R-:W-:Y:S01]  /*2ed0*/  HMMA.16816.F32 R52, R16.reuse, R38, R52 ;  /* 0x000000261034723c */ /* 0x040fe20000001834 */
[----:B------:R-:W-:Y:S01]  /*2ee0*/  IMAD.MOV.U32 R7, RZ, RZ, R205 ;  /* 0x000000ffff077224 */ /* 0x000fe200078e00cd */
[----:B------:R-:W-:Y:S01]  /*2ef0*/  @P0 SHF.R.U32.HI R7, RZ, c[0x0][0x2cc], R6 ;  /* 0x0000b300ff070a19 */ /* 0x000fe20000011606 */
[----:B------:R-:W-:Y:S01]  /*2f00*/  FMUL.FTZ R9, R29, c[0x0][0x320] ;  /* 0x0000c8001d097a20 */ /* 0x000fe20000410000 */
[----:B------:R-:W-:Y:S01]  /*2f10*/  IADD3 R15, R15, -c[0x0][0x168], -R206 ;  /* 0x80005a000f0f7a10 */ /* 0x000fe20007ffe8ce */
[----:B------:R-:W-:Y:S01]  /*2f20*/  FMUL.FTZ R28, R30, c[0x0][0x320] ;  /* 0x0000c8001e1c7a20 */ /* 0x000fe20000410000 */
[----:B------:R-:W-:Y:S01]  /*2f30*/  IADD3 R13, -R206, R13, RZ ;  /* 0x0000000dce0d7210 */ /* 0x000fe20007ffe1ff */
[----:B------:R-:W4:Y:S01]  /*2f40*/  SHFL.IDX PT, R14, R7, RZ, 0x1c1f ;  /* 0x001c1fff070e7589 */ /* 0x000f2200000e0000 */
[----:B-----5:R-:W-:Y:S01]  /*2f50*/  HMMA.16816.F32 R48, R16, R32, R48 ;  /* 0x000000201030723c */ /* 0x020fe20000001830 */
[----:B------:R-:W-:Y:S01]  /*2f60*/  FMUL.FTZ R10, R25, c[0x0][0x320] ;  /* 0x0000c800190a7a20 */ /* 0x000fe20000410000 */
[----:B------:R-:W1:Y:S01]  /*2f70*/  MUFU.TANH R9, R9 ;  /* 0x0000000900097308 */ /* 0x000e620000002400 */
[----:B------:R-:W-:-:S02]  /*2f80*/  FMUL.FTZ R24, R24, c[0x0][0x320] ;  /* 0x0000c80018187a20 */ /* 0x000fc40000410000 */
[----:B------:R-:W-:-:S03]  /*2f90*/  FMUL.FTZ R61, R61, c[0x0][0x320] ;  /* 0x0000c8003d3d7a20 */ /* 0x000fc60000410000 */
[----:B------:R-:W-:Y:S01]  /*2fa0*/  HMMA.16816.F32 R76, R16, R34, R76 ;  /* 0x00000022104c723c */ /* 0x000fe2000000184c */
[----:B------:R-:W-:Y:S01]  /*2fb0*/  FMUL.FTZ R57, R57, c[0x0][0x320] ;  /* 0x0000c80039397a20 */ /* 0x000fe20000410000 */
[----:B------:R-:W1:Y:S01]  /*2fc0*/  MUFU.TANH R28, R28 ;  /* 0x0000001c001c7308 */ /* 0x000e620000002400 */
[----:B------:R-:W-:-:S04]  /*2fd0*/  FMUL.FTZ R56, R56, c[0x0][0x320] ;  /* 0x0000c80038387a20 */ /* 0x000fc80000410000 */
[----:B------:R-:W-:Y:S01]  /*2fe0*/  FMUL.FTZ R16, R60, c[0x0][0x320] ;  /* 0x0000c8003c107a20 */ /* 0x000fe20000410000 */
[----:B------:R-:W-:Y:S01]  /*2ff0*/  IADD3 R17, R15, c[0x0][0x328], RZ ;  /* 0x0000ca000f117a10 */ /* 0x000fe20007ffe0ff */
[----:B------:R-:W-:Y:S01]  /*3000*/  FMUL.FTZ R52, R52, c[0x0][0x320] ;  /* 0x0000c80034347a20 */ /* 0x000fe20000410000 */
[----:B------:R-:W1:Y:S01]  /*3010*/  MUFU.TANH R10, R10 ;  /* 0x0000000a000a7308 */ /* 0x000e620000002400 */
[----:B------:R-:W-:Y:S01]  /*3020*/  FMUL.FTZ R53, R53, c[0x0][0x320] ;  /* 0x0000c80035357a20 */ /* 0x000fe20000410000 */
[----:B------:R-:W-:Y:S01]  /*3030*/  IADD3 R15, R15, UR17, RZ ;  /* 0x000000110f0f7c10 */ /* 0x000fe2000fffe0ff */
[----:B----4-:R-:W-:-:S03]  /*3040*/  IMAD.IADD R18, R17, 0x1, R14 ;  /* 0x0000000111127824 */ /* 0x010fc600078e020e */
[----:B------:R-:W-:Y:S02]  /*3050*/  FMUL.FTZ R48, R48, c[0x0][0x320] ;  /* 0x0000c80030307a20 */ /* 0x000fe40000410000 */
[----:B------:R4:W1:Y:S01]  /*3060*/  MUFU.TANH R174, R57 ;  /* 0x0000003900ae7308 */ /* 0x0008620000002400 */
[----:B------:R-:W-:Y:S01]  /*3070*/  FMUL.FTZ R49, R49, c[0x0][0x320] ;  /* 0x0000c80031317a20 */ /* 0x000fe20000410000 */
[----:B------:R-:W-:Y:S01]  /*3080*/  IMNMX R19, R18, R13, PT ;  /* 0x0000000d12137217 */ /* 0x000fe20003800200 */
[----:B------:R-:W-:-:S03]  /*3090*/  IMAD.IADD R2, R15, 0x1, R14 ;  /* 0x000000010f027824 */ /* 0x000fc600078e020e */
[----:B------:R-:W-:Y:S02]  /*30a0*/  FMUL.FTZ R76, R76, c[0x0][0x320] ;  /* 0x0000c8004c4c7a20 */ /* 0x000fe40000410000 */
[----:B------:R-:W-:Y:S01]  /*30b0*/  FMUL.FTZ R77, R77, c[0x0][0x320] ;  /* 0x0000c8004d4d7a20 */ /* 0x000fe20000410000 */
[----:B------:R4:W1:Y:S08]  /*30c0*/  MUFU.TANH R172, R52 ;  /* 0x0000003400ac7308 */ /* 0x0008700000002400 */
[----:B------:R4:W1:Y:S08]  /*30d0*/  MUFU.TANH R168, R53 ;  /* 0x0000003500a87308 */ /* 0x0008700000002400 */
[----:B------:R4:W1:Y:S08]  /*30e0*/  MUFU.TANH R178, R48 ;  /* 0x0000003000b27308 */ /* 0x0008700000002400 */
[----:B------:R4:W1:Y:S08]  /*30f0*/  MUFU.TANH R176, R49 ;  /* 0x0000003100b07308 */ /* 0x0008700000002400 */
[----:B------:R4:W1:Y:S08]  /*3100*/  MUFU.TANH R142, R76 ;  /* 0x0000004c008e7308 */ /* 0x0008700000002400 */
[----:B------:R4:W1:Y:S08]  /*3110*/  MUFU.TANH R140, R77 ;  /* 0x0000004d008c7308 */ /* 0x0008700000002400 */
[----:B------:R4:W1:Y:S08]  /*3120*/  MUFU.TANH R6, R24 ;  /* 0x0000001800067308 */ /* 0x0008700000002400 */
[----:B------:R-:W1:Y:S08]  /*3130*/  MUFU.TANH R16, R16 ;  /* 0x0000001000107308 */ /* 0x000e700000002400 */
[----:B------:R4:W1:Y:S08]  /*3140*/  MUFU.TANH R12, R61 ;  /* 0x0000003d000c7308 */ /* 0x0008700000002400 */
[----:B------:R4:W1:Y:S01]  /*3150*/  MUFU.TANH R166, R56 ;  /* 0x0000003800a67308 */ /* 0x0008620000002400 */
[----:B------:R-:W-:Y:S05]  /*3160*/  @!P2 BRA `(.L_x_909) ;  /* 0x000001500000a947 */ /* 0x000fea0003800000 */
[----:B--23--:R-:W-:Y:S01]  /*3170*/  IADD3 R21, R199, -c[0x0][0x168], R14 ;  /* 0x80005a00c7157a10 */ /* 0x00cfe20007ffe00e */
[----:B------:R-:W-:Y:S03]  /*3180*/  BSSY B0, `(.L_x_910) ;  /* 0x000000e000007945 */ /* 0x000fe60003800000 */
        /* <DEDUP_REMOVED lines=9> */
.L_x_911:
[----:B------:R-:W-:-:S04]  /*3220*/  MOV R5, c[0x0][0x32c] ;  /* 0x0000cb0000057a02 */ /* 0x000fc80000000f00 */
[----:B------:R-:W-:-:S13]  /*3230*/  ISETP.NE.AND P0, PT, R5, 0x1, PT ;  /* 0x000000010500780c */ /* 0x000fda0003f05270 */
[----:B------:R-:W-:-:S05]  /*3240*/  @P0 IMAD.HI.U32 R5, R21, c[0x0][0x330], RZ ;  /* 0x0000cc0015050a27 */ /* 0x000fca00078e00ff */
[----:B------:R-:W-:Y:S02]  /*3250*/  @P0 SHF.R.U32.HI R21, RZ, c[0x0][0x334], R5 ;  /* 0x0000cd00ff150a19 */ /* 0x000fe40000011605 */
.L_x_912:
[----:B------:R-:W-:Y:S05]  /*3260*/  BSYNC B0 ;  /* 0x0000000000007941 */ /* 0x000fea0003800000 */
.L_x_910:
[----:B------:R-:W-:-:S04]  /*3270*/  IMAD R5, R21, c[0x0][0x32c], -R144 ;  /* 0x0000cb0015057a24 */ /* 0x000fc800078e0a90 */
[----:B------:R-:W-:-:S05]  /*3280*/  IMAD.IADD R5, R5, 0x1, -R206 ;  /* 0x0000000105057824 */ /* 0x000fca00078e0ace */
[----:B------:R-:W-:Y:S02]  /*3290*/  IADD3 R14, R5, c[0x0][0x32c], RZ ;  /* 0x0000cb00050e7a10 */ /* 0x000fe40007ffe0ff */
[----:B------:R-:W-:Y:S02]  /*32a0*/  IMNMX R2, R2, R5, !PT ;  /* 0x0000000502027217 */ /* 0x000fe40007800200 */
[----:B------:R-:W-:Y:S02]  /*32b0*/  IMNMX R19, R19, R14, PT ;  /* 0x0000000e13137217 */ /* 0x000fe40003800200 */
.L_x_909:
[----:B--23--:R-:W-:Y:S01]  /*32c0*/  ISETP.GT.AND P1, PT, R145, RZ, PT ;  /* 0x000000ff9100720c */ /* 0x00cfe20003f24270 */
[----:B----4-:R-:W2:Y:S01]  /*32d0*/  SHFL.IDX PT, R24, R7, 0x1, 0x1c1f ;  /* 0x003c1f0007187f89 */ /* 0x010ea200000e0000 */
        /* <DEDUP_REMOVED lines=8> */
[----:B-1----:R-:W-:Y:S01]  /*3360*/  FSEL R5, R8, -INF , !P0 ;  /* 0xff80000008057808 */ /* 0x002fe20004000000 */
[----:B------:R-:W-:Y:S01]  /*3370*/  FMUL.FTZ R54, R54, c[0x0][0x320] ;  /* 0x0000c80036367a20 */ /* 0x000fe20000410000 */
[----:B------:R-:W-:Y:S01]  /*3380*/  ISETP.GT.AND P0, PT, R2, 0x1, P1 ;  /* 0x000000010200780c */ /* 0x000fe20000f04270 */
[----:B------:R-:W-:-:S02]  /*3390*/  FMUL.FTZ R55, R55, c[0x0][0x320] ;  /* 0x0000c80037377a20 */ /* 0x000fc40000410000 */
[----:B------:R-:W-:Y:S01]  /*33a0*/  FMUL.FTZ R51, R51, c[0x0][0x320] ;  /* 0x0000c80033337a20 */ /* 0x000fe20000410000 */
[----:B------:R-:W-:Y:S01]  /*33b0*/  ISETP.LT.OR P0, PT, R19, 0x2, P0 ;  /* 0x000000021300780c */ /* 0x000fe20000701670 */
[----:B------:R-:W-:Y:S01]  /*33c0*/  FMUL.FTZ R78, R78, c[0x0][0x320] ;  /* 0x0000c8004e4e7a20 */ /* 0x000fe20000410000 */
[----:B------:R1:W4:Y:S01]  /*33d0*/  MUFU.TANH R207, R58 ;  /* 0x0000003a00cf7308 */ /* 0x0003220000002400 */
[----:B------:R-:W-:Y:S01]  /*33e0*/  FMUL.FTZ R79, R79, c[0x0][0x320] ;  /* 0x0000c8004f4f7a20 */ /* 0x000fe20000410000 */
[----:B------:R-:W-:Y:S01]  /*33f0*/  FSEL R18, R9, -INF , !P0 ;  /* 0xff80000009127808 */ /* 0x000fe20004000000 */
[----:B------:R-:W-:Y:S01]  /*3400*/  FMUL.FTZ R9, R23, c[0x0][0x320] ;  /* 0x0000c80017097a20 */ /* 0x000fe20000410000 */
[----:B------:R-:W-:Y:S01]  /*3410*/  ISETP.GT.AND P0, PT, R2, 0x8, P1 ;  /* 0x000000080200780c */ /* 0x000fe20000f04270 */
[----:B------:R-:W-:Y:S02]  /*3420*/  FMUL.FTZ R23, R31, c[0x0][0x320] ;  /* 0x0000c8001f177a20 */ /* 0x000fe40000410000 */
[----:B------:R-:W-:Y:S01]  /*3430*/  FMUL.FTZ R50, R50, c[0x0][0x320] ;  /* 0x0000c80032327a20 */ /* 0x000fe20000410000 */
[----:B------:R-:W-:Y:S01]  /*3440*/  ISETP.LT.OR P0, PT, R19, 0x9, P0 ;  /* 0x000000091300780c */ /* 0x000fe20000701670 */
[----:B------:R-:W1:Y:S03]  /*3450*/  MUFU.TANH R9, R9 ;  /* 0x0000000900097308 */ /* 0x000e660000002400 */
[----:B------:R-:W-:-:S02]  /*3460*/  FSEL R16, R16, -INF , !P0 ;  /* 0xff80000010107808 */ /* 0x000fc40004000000 */
[----:B------:R-:W-:-:S03]  /*3470*/  ISETP.GT.AND P0, PT, R2, 0x9, P1 ;  /* 0x000000090200780c */ /* 0x000fc60000f04270 */
[----:B------:R1:W1:Y:S01]  /*3480*/  MUFU.TANH R175, R59 ;  /* 0x0000003b00af7308 */ /* 0x0002620000002400 */
        /* <DEDUP_REMOVED lines=13> */
[----:B------:R1:W1:Y:S03]  /*3560*/  MUFU.TANH R143, R51 ;  /* 0x00000033008f7308 */ /* 0x0002660000002400 */
[----:B------:R-:W-:Y:S01]  /*3570*/  FSEL R8, R0, -INF , !P0 ;  /* 0xff80000000087808 */ /* 0x000fe20004000000 */
[----:B------:R-:W-:Y:S01]  /*3580*/  FMUL.FTZ R0, R62, c[0x0][0x320] ;  /* 0x0000c8003e007a20 */ /* 0x000fe20000410000 */
[----:B------:R-:W-:-:S03]  /*3590*/  ISETP.GT.AND P0, PT, R2, 0x19, P1 ;  /* 0x000000190200780c */ /* 0x000fc60000f04270 */
[----:B------:R1:W1:Y:S01]  /*35a0*/  MUFU.TANH R141, R78 ;  /* 0x0000004e008d7308 */ /* 0x0002620000002400 */
[----:B------:R-:W-:-:S04]  /*35b0*/  ISETP.LT.OR P0, PT, R19, 0x1a, P0 ;  /* 0x0000001a1300780c */ /* 0x000fc80000701670 */
[----:B------:R-:W-:Y:S01]  /*35c0*/  FSEL R6, R11, -INF , !P0 ;  /* 0xff8000000b067808 */ /* 0x000fe20004000000 */
[----:B------:R-:W-:Y:S01]  /*35d0*/  FMUL.FTZ R11, R27, c[0x0][0x320] ;  /* 0x0000c8001b0b7a20 */ /* 0x000fe20000410000 */
        /* <DEDUP_REMOVED lines=28> */
[----:B--2---:R-:W-:-:S03]  /*37a0*/  IMAD.IADD R2, R17, 0x1, R24 ;  /* 0x0000000111027824 */ /* 0x004fc600078e0218 */
[----:B------:R-:W-:Y:S01]  /*37b0*/  ISETP.LT.OR P0, PT, R19, 0x3a, P0 ;  /* 0x0000003a1300780c */ /* 0x000fe20000701670 */
[----:B------:R-:W-:Y:S01]  /*37c0*/  IMAD.IADD R19, R15, 0x1, R24 ;  /* 0x000000010f137824 */ /* 0x000fe200078e0218 */
[----:B------:R-:W-:Y:S02]  /*37d0*/  IMNMX R2, R2, R13, PT ;  /* 0x0000000d02027217 */ /* 0x000fe40003800200 */
[----:B------:R-:W-:Y:S01]  /*37e0*/  FSEL R140, R140, -INF , !P0 ;  /* 0xff8000008c8c7808 */ /* 0x000fe20004000000 */
[----:B------:R-:W-:Y:S05]  /*37f0*/  @!P2 BRA `(.L_x_913) ;  /* 0x000001500000a947 */ /* 0x000fea0003800000 */
[----:B-1-34-:R-:W-:Y:S01]  /*3800*/  IADD3 R13, R199, -c[0x0][0x168], R24 ;  /* 0x80005a00c70d7a10 */ /* 0x01afe20007ffe018 */
        /* <DEDUP_REMOVED lines=10> */
.L_x_915:
[----:B------:R-:W-:-:S04]  /*38b0*/  MOV R7, c[0x0][0x32c] ;  /* 0x0000cb0000077a02 */ /* 0x000fc80000000f00 */
[----:B------:R-:W-:-:S13]  /*38c0*/  ISETP.NE.AND P0, PT, R7, 0x1, PT ;  /* 0x000000010700780c */ /* 0x000fda0003f05270 */
[----:B------:R-:W-:-:S05]  /*38d0*/  @P0 IMAD.HI.U32 R7, R13, c[0x0][0x330], RZ ;  /* 0x0000cc000d070a27 */ /* 0x000fca00078e00ff */
[----:B------:R-:W-:Y:S02]  /*38e0*/  @P0 SHF.R.U32.HI R13, RZ, c[0x0][0x334], R7 ;  /* 0x0000cd00ff0d0a19 */ /* 0x000fe40000011607 */
.L_x_916:
[----:B------:R-:W-:Y:S05]  /*38f0*/  BSYNC B0 ;  /* 0x0000000000007941 */ /* 0x000fea0003800000 */
.L_x_914:
[----:B------:R-:W-:-:S04]  /*3900*/  IMAD R13, R13, c[0x0][0x32c], -R144 ;  /* 0x0000cb000d0d7a24 */ /* 0x000fc800078e0a90 */
[----:B------:R-:W-:-:S05]  /*3910*/  IMAD.IADD R22, R13, 0x1, -R206 ;  /* 0x000000010d167824 */ /* 0x000fca00078e0ace */
[----:B------:R-:W-:Y:S02]  /*3920*/  IADD3 R7, R22, c[0x0][0x32c], RZ ;  /* 0x0000cb0016077a10 */ /* 0x000fe40007ffe0ff */
[----:B------:R-:W-:Y:S02]  /*3930*/  IMNMX R19, R19, R22, !PT ;  /* 0x0000001613137217 */ /* 0x000fe40007800200 */
[----:B------:R-:W-:Y:S02]  /*3940*/  IMNMX R2, R2, R7, PT ;  /* 0x0000000702027217 */ /* 0x000fe40003800200 */
.L_x_913:
[----:B-1-34-:R-:W-:Y:S01]  /*3950*/  ISETP.GT.AND P0, PT, R19, 0x1, P1 ;  /* 0x000000011300780c */ /* 0x01afe20000f04270 */
[----:B------:R-:W-:-:S04]  /*3960*/  DEPBAR.LE SB0, 0x2 ;  /* 0x000080800000791a */ /* 0x000fc80000000000 */
[----:B------:R-:W-:Y:S01]  /*3970*/  BAR.SYNC.DEFER_BLOCKING 0x0 ;  /* 0x0000000000007b1d */ /* 0x000fe20000010000 */
[----:B------:R-:W-:Y:S01]  /*3980*/  ISETP.LT.OR P0, PT, R2, 0x2, P0 ;  /* 0x000000020200780c */ /* 0x000fe20000701670 */
[----:B------:R-:W-:-:S03]  /*3990*/  IMAD.SHL.U32 R135, R135, 0x2, RZ ;  /* 0x0000000287877824 */ /* 0x000fc600078e00ff */
[----:B------:R-:W-:Y:S01]  /*39a0*/  FSEL R17, R23, -INF , !P0 ;  /* 0xff80000017117808 */ /* 0x000fe20004000000 */
[--C-:B------:R-:W-:Y:S01]  /*39b0*/  IMAD R134, R4, 0x2, R135.reuse ;  /* 0x0000000204867824 */ /* 0x100fe200078e0287 */
[----:B------:R-:W-:Y:S01]  /*39c0*/  ISETP.GT.AND P0, PT, R19, 0x8, P1 ;  /* 0x000000081300780c */ /* 0x000fe20000f04270 */
[C---:B------:R-:W-:Y:S02]  /*39d0*/  IMAD.IADD R173, R188.reuse, 0x1, R135 ;  /* 0x00000001bcad7824 */ /* 0x040fe400078e0287 */
[----:B------:R-:W-:Y:S01]  /*39e0*/  IMAD.IADD R165, R188, 0x1, R134 ;  /* 0x00000001bca57824 */ /* 0x000fe200078e0286 */
[----:B------:R-:W-:Y:S01]  /*39f0*/  ISETP.LT.OR P0, PT, R2, 0x9, P0 ;  /* 0x000000090200780c */ /* 0x000fe20000701670 */
[----:B------:R-:W-:-:S03]  /*3a00*/  IMAD R4, R4, 0x2, R173 ;  /* 0x0000000204047824 */ /* 0x000fc600078e02ad */
[----:B------:R-:W-:Y:S02]  /*3a10*/  FSEL R7, R0, -INF , !P0 ;  /* 0xff80000000077808 */ /* 0x000fe40004000000 */
[----:B------:R-:W-:-:S04]  /*3a20*/  ISETP.GT.AND P0, PT, R19, 0x9, P1 ;  /* 0x000000091300780c */ /* 0x000fc80000f04270 */
[C---:B------:R-:W-:Y:S01]  /*3a30*/  ISETP.LT.OR P0, PT, R2.reuse, 0xa, P0 ;  /* 0x0000000a0200780c */ /* 0x040fe20000701670 */
[----:B------:R-:W-:Y:S03]  /*3a40*/  LDSM.16.MT88.4 R40, [R135+0x2100] ;  /* 0x002100008728783b */ /* 0x000fe60000004200 */
[----:B------:R-:W-:Y:S02]  /*3a50*/  FSEL R157, R157, -INF , !P0 ;  /* 0xff8000009d9d7808 */ /* 0x000fe40004000000 */
[C---:B------:R-:W-:Y:S01]  /*3a60*/  ISETP.GT.AND P0, PT, R19.reuse, 0x10, P1 ;  /* 0x000000101300780c */ /* 0x040fe20000f04270 */
        /* <DEDUP_REMOVED lines=48> */
[----:B------:R-:W-:Y:S02]  /*3d70*/  ISETP.GT.AND P0, PT, R19, 0x39, P1 ;  /* 0x000000391300780c */ /* 0x000fe40000f04270 */
[----:B------:R-:W-:Y:S02]  /*3d80*/  FMNMX.FTZ R19, R5, R18, !PT ;  /* 0x0000001205137209 */ /* 0x000fe40007810000 */
[----:B------:R-:W-:Y:S02]  /*3d90*/  FMNMX.FTZ R20, R28, R17, !PT ;  /* 0x000000111c147209 */ /* 0x000fe40007810000 */
[----:B------:R-:W-:Y:S02]  /*3da0*/  FMNMX.FTZ R19, R16, R19, !PT ;  /* 0x0000001310137209 */ /* 0x000fe40007810000 */
[----:B------:R-:W-:-:S02]  /*3db0*/  FMNMX.FTZ R20, R7, R20, !PT ;  /* 0x0000001407147209 */ /* 0x000fc40007810000 */
[----:B------:R-:W-:Y:S02]  /*3dc0*/  FMNMX.FTZ R19, R14, R19, !PT ;  /* 0x000000130e137209 */ /* 0x000fe40007810000 */
[----:B------:R-:W-:Y:S02]  /*3dd0*/  FMNMX.FTZ R20, R157, R20, !PT ;  /* 0x000000149d147209 */ /* 0x000fe40007810000 */
        /* <DEDUP_REMOVED lines=13> */
[----:B------:R-:W-:Y:S02]  /*3eb0*/  ISETP.LT.OR P0, PT, R2, 0x3a, P0 ;  /* 0x0000003a0200780c */ /* 0x000fe40000701670 */
        /* <DEDUP_REMOVED lines=9> */
[----:B------:R-:W-:Y:S02]  /*3f50*/  FSEL R171, R171, -INF , !P0 ;  /* 0xff800000abab7808 */ /* 0x000fe40004000000 */
[----:B------:R-:W-:Y:S01]  /*3f60*/  FMNMX.FTZ R20, R141, R20, !PT ;  /* 0x000000148d147209 */ /* 0x000fe20007810000 */
[----:B------:R-:W1:Y:S03]  /*3f70*/  SHFL.BFLY PT, R19, R0, 0x2, 0x1f ;  /* 0x0c401f0000137f89 */ /* 0x000e6600000e0000 */
[----:B------:R-:W-:Y:S02]  /*3f80*/  FMNMX.FTZ R20, R171, R20, !PT ;  /* 0x00000014ab147209 */ /* 0x000fe40007810000 */
[----:B-1----:R-:W-:-:S05]  /*3f90*/  FMNMX.FTZ R19, R0, R19, !PT ;  /* 0x0000001300137209 */ /* 0x002fca0007810000 */
[----:B------:R-:W1:Y:S02]  /*3fa0*/  SHFL.BFLY PT, R2, R19, 0x1, 0x1f ;  /* 0x0c201f0013027f89 */ /* 0x000e6400000e0000 */
[----:B-1----:R-:W-:Y:S02]  /*3fb0*/  FMNMX.FTZ R2, R19, R2, !PT ;  /* 0x0000000213027209 */ /* 0x002fe40007810000 */
[----:B------:R-:W1:Y:S02]  /*3fc0*/  SHFL.BFLY PT, R19, R20, 0x2, 0x1f ;  /* 0x0c401f0014137f89 */ /* 0x000e6400000e0000 */
[C---:B------:R-:W-:Y:S01]  /*3fd0*/  FSETP.NEU.FTZ.AND P0, PT, R2.reuse, -INF , PT ;  /* 0xff8000000200780b */ /* 0x040fe20003f1d000 */
[----:B------:R-:W-:-:S05]  /*3fe0*/  FMUL.FTZ R181, R2, c[0x0][0x2d0] ;  /* 0x0000b40002b57a20 */ /* 0x000fca0000410000 */
[----:B------:R-:W-:-:S05]  /*3ff0*/  FSEL R181, R181, RZ, P0 ;  /* 0x000000ffb5b57208 */ /* 0x000fca0000000000 */
[--C-:B------:R-:W-:Y:S02]  /*4000*/  FFMA.FTZ R161, R5, c[0x0][0x2d0], -R181.reuse ;  /* 0x0000b40005a17a23 */ /* 0x100fe400000108b5 */
[--C-:B------:R-:W-:Y:S02]  /*4010*/  FFMA.FTZ R160, R18, c[0x0][0x2d0], -R181.reuse ;  /* 0x0000b40012a07a23 */ /* 0x100fe400000108b5 */
[--C-:B------:R-:W-:Y:S02]  /*4020*/  FFMA.FTZ R158, R16, c[0x0][0x2d0], -R181.reuse ;  /* 0x0000b400109e7a23 */ /* 0x100fe400000108b5 */
[--C-:B------:R-:W-:Y:S01]  /*4030*/  FFMA.FTZ R155, R14, c[0x0][0x2d0], -R181.reuse ;  /* 0x0000b4000e9b7a23 */ /* 0x100fe200000108b5 */
[----:B------:R-:W-:Y:S01]  /*4040*/  MUFU.EX2 R161, R161 ;  /* 0x000000a100a17308 */ /* 0x000fe20000000800 */
[--C-:B------:R-:W-:Y:S02]  /*4050*/  FFMA.FTZ R150, R6, c[0x0][0x2d0], -R181.reuse ;  /* 0x0000b40006967a23 */ /* 0x100fe400000108b5 */
[--C-:B------:R-:W-:Y:S01]  /*4060*/  FFMA.FTZ R154, R10, c[0x0][0x2d0], -R181.reuse ;  /* 0x0000b4000a9a7a23 */ /* 0x100fe200000108b5 */
[----:B-1----:R-:W-:Y:S01]  /*4070*/  FMNMX.FTZ R19, R20, R19, !PT ;  /* 0x0000001314137209 */ /* 0x002fe20007810000 */
[--C-:B------:R-:W-:Y:S01]  /*4080*/  FFMA.FTZ R153, R8, c[0x0][0x2d0], -R181.reuse ;  /* 0x0000b40008997a23 */ /* 0x100fe200000108b5 */
[----:B------:R-:W-:Y:S01]  /*4090*/  LDSM.16.MT88.4 R20, [R135+0x900] ;  /* 0x000900008714783b */ /* 0x000fe20000004200 */
[--C-:B------:R-:W-:Y:S01]  /*40a0*/  FFMA.FTZ R159, R12, c[0x0][0x2d0], -R181.reuse ;  /* 0x0000b4000c9f7a23 */ /* 0x100fe200000108b5 */
[----:B------:R-:W1:Y:S01]  /*40b0*/  MUFU.EX2 R160, R160 ;  /* 0x000000a000a07308 */ /* 0x000e620000000800 */
[--C-:B------:R-:W-:Y:S01]  /*40c0*/  FFMA.FTZ R169, R174, c[0x0][0x2d0], -R181.reuse ;  /* 0x0000b400aea97a23 */ /* 0x100fe200000108b5 */
[----:B------:R-:W2:Y:S01]  /*40d0*/  SHFL.BFLY PT, R0, R19, 0x1, 0x1f ;  /* 0x0c201f0013007f89 */ /* 0x000ea200000e0000 */
[----:B------:R-:W-:-:S02]  /*40e0*/  FFMA.FTZ R167, R172, c[0x0][0x2d0], -R181 ;  /* 0x0000b400aca77a23 */ /* 0x000fc400000108b5 */
[--C-:B------:R-:W-:Y:S02]  /*40f0*/  FFMA.FTZ R166, R166, c[0x0][0x2d0], -R181.reuse ;  /* 0x0000b400a6a67a23 */ /* 0x100fe400000108b5 */
[--C-:B------:R-:W-:Y:S01]  /*4100*/  FFMA.FTZ R168, R168, c[0x0][0x2d0], -R181.reuse ;  /* 0x0000b400a8a87a23 */ /* 0x100fe200000108b5 */
[----:B------:R-:W-:Y:S01]  /*4110*/  MUFU.EX2 R158, R158 ;  /* 0x0000009e009e7308 */ /* 0x000fe20000000800 */
[----:B------:R-:W-:-:S07]  /*4120*/  FFMA.FTZ R178, R178, c[0x0][0x2d0], -R181 ;  /* 0x0000b400b2b27a23 */ /* 0x000fce00000108b5 */
[----:B------:R-:W3:Y:S01]  /*4130*/  MUFU.EX2 R155, R155 ;  /* 0x0000009b009b7308 */ /* 0x000ee20000000800 */
[----:B-1----:R-:W-:Y:S01]  /*4140*/  F2FP.PACK_AB R96, R160, R161 ;  /* 0x000000a1a060723e */ /* 0x002fe200000000ff */
[----:B------:R-:W-:-:S06]  /*4150*/  FADD.FTZ R161, R161, R160 ;  /* 0x000000a0a1a17221 */ /* 0x000fcc0000010000 */
[----:B------:R-:W-:Y:S01]  /*4160*/  MUFU.EX2 R159, R159 ;  /* 0x0000009f009f7308 */ /* 0x000fe20000000800 */
[----:B--2---:R-:W-:-:S04]  /*4170*/  FMNMX.FTZ R0, R19, R0, !PT ;  /* 0x0000000013007209 */ /* 0x004fc80007810000 */
[C---:B------:R-:W-:Y:S01]  /*4180*/  FSETP.NEU.FTZ.AND P0, PT, R0.reuse, -INF , PT ;  /* 0xff8000000000780b */ /* 0x040fe20003f1d000 */
[----:B------:R-:W-:Y:S01]  /*4190*/  FMUL.FTZ R170, R0, c[0x0][0x2d0] ;  /* 0x0000b40000aa7a20 */ /* 0x000fe20000410000 */
[C---:B---3--:R-:W-:Y:S01]  /*41a0*/  F2FP.PACK_AB R98, R155.reuse, R158 ;  /* 0x0000009e9b62723e */ /* 0x048fe200000000ff */
[----:B------:R-:W-:Y:S01]  /*41b0*/  MUFU.EX2 R154, R154 ;  /* 0x0000009a009a7308 */ /* 0x000fe20000000800 */
[----:B------:R-:W-:Y:S02]  /*41c0*/  FADD.FTZ R158, R158, R161 ;  /* 0x000000a19e9e7221 */ /* 0x000fe40000010000 */
[----:B------:R-:W-:Y:S02]  /*41d0*/  FSEL R170, R170, RZ, P0 ;  /* 0x000000ffaaaa7208 */ /* 0x000fe40000000000 */
[----:B------:R-:W-:-:S03]  /*41e0*/  FADD.FTZ R158, R155, R158 ;  /* 0x0000009e9b9e7221 */ /* 0x000fc60000010000 */
[--C-:B------:R-:W-:Y:S01]  /*41f0*/  FFMA.FTZ R163, R28, c[0x0][0x2d0], -R170.reuse ;  /* 0x0000b4001ca37a23 */ /* 0x100fe200000108aa */
[----:B------:R-:W-:Y:S01]  /*4200*/  MUFU.EX2 R153, R153 ;  /* 0x0000009900997308 */ /* 0x000fe20000000800 */
[--C-:B------:R-:W-:Y:S01]  /*4210*/  FFMA.FTZ R162, R17, c[0x0][0x2d0], -R170.reuse ;  /* 0x0000b40011a27a23 */ /* 0x100fe200000108aa */
[----:B------:R-:W-:Y:S01]  /*4220*/  LDSM.16.MT88.4 R28, [R165+0x900] ;  /* 0x00090000a51c783b */ /* 0x000fe20000004200 */
[--C-:B------:R-:W-:Y:S02]  /*4230*/  FFMA.FTZ R164, R7, c[0x0][0x2d0], -R170.reuse ;  /* 0x0000b40007a47a23 */ /* 0x100fe400000108aa */
[--C-:B------:R-:W-:Y:S01]  /*4240*/  FFMA.FTZ R157, R157, c[0x0][0x2d0], -R170.reuse ;  /* 0x0000b4009d9d7a23 */ /* 0x100fe200000108aa */
[----:B------:R-:W1:Y:S01]  /*4250*/  LDSM.16.MT88.4 R4, [R4+0x4100] ;  /* 0x004100000404783b */ /* 0x000e620000004200 */
[--C-:B------:R-:W-:Y:S01]  /*4260*/  FFMA.FTZ R152, R11, c[0x0][0x2d0], -R170.reuse ;  /* 0x0000b4000b987a23 */ /* 0x100fe200000108aa */
[----:B------:R-:W-:Y:S01]  /*4270*/  MUFU.EX2 R163, R163 ;  /* 0x000000a300a37308 */ /* 0x000fe20000000800 */
[--C-:B------:R-:W-:Y:S01]  /*4280*/  FFMA.FTZ R149, R9, c[0x0][0x2d0], -R170.reuse ;  /* 0x0000b40009957a23 */ /* 0x100fe200000108aa */
[----:B------:R-:W-:Y:S01]  /*4290*/  LDSM.16.MT88.4 R16, [R134+0x2900] ;  /* 0x002900008610783b */ /* 0x000fe20000004200 */
[----:B------:R-:W-:-:S02]  /*42a0*/  FFMA.FTZ R156, R15, c[0x0][0x2d0], -R170 ;  /* 0x0000b4000f9c7a23 */ /* 0x000fc400000108aa */
[--C-:B------:R-:W-:Y:S01]  /*42b0*/  FFMA.FTZ R151, R13, c[0x0][0x2d0], -R170.reuse ;  /* 0x0000b4000d977a23 */ /* 0x100fe200000108aa */
[----:B------:R-:W2:Y:S01]  /*42c0*/  LDSM.16.MT88.4 R8, [R135+0x2900] ;  /* 0x002900008708783b */ /* 0x000ea20000004200 */
[--C-:B------:R-:W-:Y:S01]  /*42d0*/  FFMA.FTZ R172, R207, c[0x0][0x2d0], -R170.reuse ;  /* 0x0000b400cfac7a23 */ /* 0x100fe200000108aa */
[----:B------:R-:W3:Y:S01]  /*42e0*/  MUFU.EX2 R162, R162 ;  /* 0x000000a200a27308 */ /* 0x000ee20000000800 */
[--C-:B------:R-:W-:Y:S01]  /*42f0*/  FFMA.FTZ R175, R175, c[0x0][0x2d0], -R170.reuse ;  /* 0x0000b400afaf7a23 */ /* 0x100fe200000108aa */
[----:B------:R-:W4:Y:S01]  /*4300*/  LDSM.16.MT88.4 R12, [R165+0x2900] ;  /* 0x00290000a50c783b */ /* 0x000f220000004200 */
[--C-:B------:R-:W-:Y:S02]  /*4310*/  FFMA.FTZ R174, R183, c[0x0][0x2d0], -R170.reuse ;  /* 0x0000b400b7ae7a23 */ /* 0x100fe400000108aa */
[----:B------:R-:W-:Y:S02]  /*4320*/  FFMA.FTZ R179, R179, c[0x0][0x2d0], -R170 ;  /* 0x0000b400b3b37a23 */ /* 0x000fe400000108aa */
[--C-:B------:R-:W-:Y:S01]  /*4330*/  FFMA.FTZ R183, R176, c[0x0][0x2d0], -R181.reuse ;  /* 0x0000b400b0b77a23 */ /* 0x100fe200000108b5 */
[----:B------:R-:W-:Y:S01]  /*4340*/  MUFU.EX2 R164, R164 ;  /* 0x000000a400a47308 */ /* 0x000fe20000000800 */
[----:B------:R-:W-:-:S02]  /*4350*/  FFMA.FTZ R176, R142, c[0x0][0x2d0], -R181 ;  /* 0x0000b4008eb07a23 */ /* 0x000fc400000108b5 */
[----:B------:R-:W-:Y:S02]  /*4360*/  FFMA.FTZ R207, R140, c[0x0][0x2d0], -R181 ;  /* 0x0000b4008ccf7a23 */ /* 0x000fe400000108b5 */
[--C-:B------:R-:W-:Y:S02]  /*4370*/  FFMA.FTZ R177, R177, c[0x0][0x2d0], -R170.reuse ;  /* 0x0000b400b1b17a23 */ /* 0x100fe400000108aa */
[--C-:B------:R-:W-:Y:S01]  /*4380*/  FFMA.FTZ R180, R143, c[0x0][0x2d0], -R170.reuse ;  /* 0x0000b4008fb47a23 */ /* 0x100fe200000108aa */
[----:B------:R-:W5:Y:S01]  /*4390*/  MUFU.EX2 R157, R157 ;  /* 0x0000009d009d7308 */ /* 0x000f620000000800 */
[----:B---3--:R-:W-:Y:S01]  /*43a0*/  F2FP.PACK_AB R97, R162, R163 ;  /* 0x000000a3a261723e */ /* 0x008fe200000000ff */
[--C-:B------:R-:W-:Y:S02]  /*43b0*/  FFMA.FTZ R181, R141, c[0x0][0x2d0], -R170.reuse ;  /* 0x0000b4008db57a23 */ /* 0x100fe400000108aa */
[----:B------:R-:W-:Y:S01]  /*43c0*/  FFMA.FTZ R208, R171, c[0x0][0x2d0], -R170 ;  /* 0x0000b400abd07a23 */ /* 0x000fe200000108aa */
[----:B------:R-:W-:Y:S01]  /*43d0*/  LDSM.16.MT88.4 R140, [R173+0x3900] ;  /* 0x00390000ad8c783b */ /* 0x000fe20000004200 */
[----:B------:R-:W-:-:S02]  /*43e0*/  FADD.FTZ R163, R163, R162 ;  /* 0x000000a2a3a37221 */ /* 0x000fc40000010000 */
[----:B------:R-:W-:Y:S01]  /*43f0*/  MUFU.EX2 R150, R150 ;  /* 0x0000009600967308 */ /* 0x000fe20000000800 */
[----:B-----5:R-:W-:-:S07]  /*4400*/  F2FP.PACK_AB R99, R157, R164 ;  /* 0x000000a49d63723e */ /* 0x020fce00000000ff */
[----:B------:R-:W-:Y:S01]  /*4410*/  MUFU.EX2 R156, R156 ;  /* 0x0000009c009c7308 */ /* 0x000fe20000000800 */
[----:B------:R-:W-:-:S04]  /*4420*/  FADD.FTZ R164, R164, R163 ;  /* 0x000000a3a4a47221 */ /* 0x000fc80000010000 */
[----:B------:R-:W-:Y:S01]  /*4430*/  FADD.FTZ R157, R157, R164 ;  /* 0x000000a49d9d7221 */ /* 0x000fe20000010000 */
[C---:B------:R-:W-:Y:S02]  /*4440*/  HMMA.16816.F32 R36, R96.reuse, R40, RZ ;  /* 0x000000286024723c */ /* 0x040fe400000018ff */
[----:B------:R-:W3:Y:S06]  /*4450*/  MUFU.EX2 R151, R151 ;  /* 0x0000009700977308 */ /* 0x000eec0000000800 */
        /* <DEDUP_REMOVED lines=39> */
[C---:B-1----:R-:W-:Y:S07]  /*46d0*/  HMMA.16816.F32 R92, R96.reuse, R4, RZ ;  /* 0x00000004605c723c */ /* 0x042fee00000018ff */
[----:B------:R-:W-:Y:S01]  /*46e0*/  F2FP.PACK_AB R4, R154, R159 ;  /* 0x0000009f9a04723e */ /* 0x000fe200000000ff */
[----:B------:R-:W-:Y:S01]  /*46f0*/  HMMA.16816.F32 R96, R96, R6, RZ ;  /* 0x000000066060723c */ /* 0x000fe200000018ff */
[----:B---3--:R-:W-:Y:S01]  /*4700*/  F2FP.PACK_AB R5, R151, R156 ;  /* 0x0000009c9705723e */ /* 0x008fe200000000ff */
[----:B------:R-:W-:-:S02]  /*4710*/  FADD.FTZ R159, R159, R158 ;  /* 0x0000009e9f9f7221 */ /* 0x000fc40000010000 */
[----:B------:R-:W-:Y:S02]  /*4720*/  FADD.FTZ R156, R156, R157 ;  /* 0x0000009d9c9c7221 */ /* 0x000fe40000010000 */
[----:B------:R-:W-:Y:S01]  /*4730*/  FADD.FTZ R154, R154, R159 ;  /* 0x0000009f9a9a7221 */ /* 0x000fe20000010000 */
[----:B------:R-:W-:Y:S01]  /*4740*/  F2FP.PACK_AB R6, R150, R153 ;  /* 0x000000999606723e */ /* 0x000fe200000000ff */
[----:B------:R-:W-:Y:S01]  /*4750*/  FADD.FTZ R151, R151, R156 ;  /* 0x0000009c97977221 */ /* 0x000fe20000010000 */
[----:B-----5:R-:W-:Y:S01]  /*4760*/  F2FP.PACK_AB R7, R149, R152 ;  /* 0x000000989507723e */ /* 0x020fe200000000ff */
[----:B------:R-:W-:Y:S02]  /*4770*/  FADD.FTZ R153, R153, R154 ;  /* 0x0000009a99997221 */ /* 0x000fe40000010000 */
[----:B------:R-:W-:Y:S02]  /*4780*/  FADD.FTZ R152, R152, R151 ;  /* 0x0000009798987221 */ /* 0x000fe40000010000 */
[----:B------:R-:W-:-:S02]  /*4790*/  FADD.FTZ R153, R150, R153 ;  /* 0x0000009996997221 */ /* 0x000fc40000010000 */
[----:B--2---:R-:W-:Y:S01]  /*47a0*/  HMMA.16816.F32 R36, R4, R8, R36 ;  /* 0x000000080424723c */ /* 0x004fe20000001824 */
        /* <DEDUP_REMOVED lines=9> */
[C---:B----4-:R-:W-:Y:S08]  /*4840*/  HMMA.16816.F32 R60, R4.reuse, R12, R60 ;  /* 0x0000000c043c723c */ /* 0x050ff0000000183c */
        /* <DEDUP_REMOVED lines=113> */
[----:B------:R-:W-:-:S04]  /*4f60*/  IADD3 R5, R145, -0x3, RZ ;  /* 0xfffffffd91057810 */ /* 0x000fc80007ffe0ff */
[----:B------:R-:W-:Y:S11]  /*4f70*/  ISETP.GE.AND P0, PT, R5, R194, PT ;  /* 0x000000c20500720c */ /* 0x000ff60003f06270 */
[----:B------:R-:W-:Y:S02]  /*4f80*/  @!UPT UIADD3 URZ, URZ, URZ, URZ ;  /* 0x0000003f3f3ff290 */ /* 0x000fe4000fffe03f */
        /* <DEDUP_REMOVED lines=18> */
[----:B------:R-:W-:-:S03]  /*50b0*/  IADD3 R20, -R10, 0x10, RZ ;  /* 0x000000100a147810 */ /* 0x000fc60007ffe1ff */
[----:B------:R-:W-:Y:S01]  /*50c0*/  IMAD.WIDE.U32 R8, R201, c[0x0][0x1e0], RZ ;  /* 0x00007800c9087a25 */ /* 0x000fe200078e00ff */
[----:B------:R-:W-:Y:S02]  /*50d0*/  SHF.R.S32.HI R4, RZ, 0x1f, R201 ;  /* 0x0000001fff047819 */ /* 0x000fe400000114c9 */
[----:B------:R-:W-:-:S03]  /*50e0*/  LOP3.LUT R20, R20, 0xf, RZ, 0xc0, !PT ;  /* 0x0000000f14147812 */ /* 0x000fc600078ec0ff */
[----:B------:R-:W-:-:S04]  /*50f0*/  IMAD R4, R4, c[0x0][0x1e0], RZ ;  /* 0x0000780004047a24 */ /* 0x000fc800078e02ff */
[----:B------:R-:W-:-:S04]  /*5100*/  IMAD R4, R201, c[0x0][0x1e4], R4 ;  /* 0x00007900c9047a24 */ /* 0x000fc800078e0204 */
[----:B------:R-:W-:Y:S01]  /*5110*/  IMAD.IADD R5, R9, 0x1, R4 ;  /* 0x0000000109057824 */ /* 0x000fe200078e0204 */
[C---:B------:R-:W-:Y:S01]  /*5120*/  SHF.L.U64.HI R9, R209.reuse, 0x1, R132 ;  /* 0x00000001d1097819 */ /* 0x040fe20000010284 */
[----:B------:R-:W-:Y:S01]  /*5130*/  IMAD.MOV.U32 R4, RZ, RZ, R8 ;  /* 0x000000ffff047224 */ /* 0x000fe200078e0008 */
[----:B-1----:R-:W-:Y:S01]  /*5140*/  SEL R7, RZ, 0x10, P4 ;  /* 0x00000010ff077807 */ /* 0x002fe20002000000 */
[----:B------:R-:W-:Y:S01]  /*5150*/  IMAD.SHL.U32 R8, R209, 0x2, RZ ;  /* 0x00000002d1087824 */ /* 0x000fe200078e00ff */
[----:B------:R-:W-:Y:S02]  /*5160*/  SHF.L.U64.HI R6, R192, 0x1, R3 ;  /* 0x00000001c0067819 */ /* 0x000fe40000010203 */
[----:B------:R-:W-:-:S04]  /*5170*/  IADD3 R18, -R7, 0x10, RZ ;  /* 0x0000001007127810 */ /* 0x000fc80007ffe1ff */
[----:B------:R-:W-:Y:S02]  /*5180*/  LOP3.LUT R18, R18, 0xf, RZ, 0xc0, !PT ;  /* 0x0000000f12127812 */ /* 0x000fe400078ec0ff */
[----:B--2---:R-:W-:Y:S01]  /*5190*/  SHF.R.S32.HI R13, RZ, 0x1f, R200 ;  /* 0x0000001fff0d7819 */ /* 0x004fe200000114c8 */
[----:B------:R-:W-:-:S04]  /*51a0*/  IMAD.WIDE.U32 R4, R200, c[0x0][0x1f0], R4 ;  /* 0x00007c00c8047a25 */ /* 0x000fc800078e0004 */
[----:B------:R-:W-:Y:S01]  /*51b0*/  IMAD R13, R13, c[0x0][0x1f0], RZ ;  /* 0x00007c000d0d7a24 */ /* 0x000fe200078e02ff */
[----:B------:R-:W-:-:S03]  /*51c0*/  IADD3 R4, P0, R4, UR14, RZ ;  /* 0x0000000e04047c10 */ /* 0x000fc6000ff1e0ff */
[----:B------:R-:W-:-:S05]  /*51d0*/  IMAD R13, R200, c[0x0][0x1f4], R13 ;  /* 0x00007d00c80d7a24 */ /* 0x000fca00078e020d */
[----:B------:R-:W-:Y:S01]  /*51e0*/  IADD3.X R13, R5, UR10, R13, P0, !PT ;  /* 0x0000000a050d7c10 */ /* 0x000fe200087fe40d */
[----:B------:R-:W-:Y:S01]  /*51f0*/  IMAD.SHL.U32 R5, R192, 0x2, RZ ;  /* 0x00000002c0057824 */ /* 0x000fe200078e00ff */
[----:B------:R-:W-:-:S04]  /*5200*/  LEA R14, P0, R4, c[0x0][0x1c8], 0x1 ;  /* 0x00007200040e7a11 */ /* 0x000fc800078008ff */
[----:B------:R-:W-:Y:S01]  /*5210*/  LEA.HI.X R13, R4, c[0x0][0x1cc], R13, 0x1, P0 ;  /* 0x00007300040d7a11 */ /* 0x000fe200000f0c0d */
        /* <DEDUP_REMOVED lines=27> */
.L_x_917:
[----:B------:R-:W-:Y:S01]  /*53d0*/  ISETP.NE.AND P0, PT, R197, 0x1, PT ;  /* 0x00000001c500780c */ /* 0x000fe20003f05270 */
[----:B------:R-:W0:Y:S01]  /*53e0*/  LDGDEPBAR ;  /* 0x00000000000079af */ /* 0x000e220000000000 */
[----:B------:R-:W-:-:S11]  /*53f0*/  IADD3 R213, R145, -0x2, RZ ;  /* 0xfffffffe91d57810 */ /* 0x000fd60007ffe0ff */
[----:B-1----:R-:W-:-:S05]  /*5400*/  @P0 IMAD.HI.U32 R4, R148, c[0x0][0x2c8], RZ ;  /* 0x0000b20094040a27 */ /* 0x002fca00078e00ff */
[----:B------:R-:W-:-:S05]  /*5410*/  @P0 SHF.R.U32.HI R148, RZ, c[0x0][0x2cc], R4 ;  /* 0x0000b300ff940a19 */ /* 0x000fca0000011604 */
[----:B------:R-:W-:-:S05]  /*5420*/  IMAD.IADD R147, R147, 0x1, R148 ;  /* 0x0000000193937824 */ /* 0x000fca00078e0294 */
[----:B------:R-:W-:Y:S01]  /*5430*/  IADD3 R5, R147, c[0x0][0x328], RZ ;  /* 0x0000ca0093057a10 */ /* 0x000fe20007ffe0ff */
[----:B------:R-:W-:Y:S05]  /*5440*/  @!P2 BRA `(.L_x_918) ;  /* 0x000000f00000a947 */ /* 0x000fea0003800000 */
        /* <DEDUP_REMOVED lines=10> */
.L_x_919:
[----:B------:R-:W-:-:S13]  /*54f0*/  ISETP.NE.AND P0, PT, R4, 0x1, PT ;  /* 0x000000010400780c */ /* 0x000fda0003f05270 */
[----:B------:R-:W-:-:S05]  /*5500*/  @P0 IMAD.HI.U32 R6, R7, c[0x0][0x330], RZ ;  /* 0x0000cc0007060a27 */ /* 0x000fca00078e00ff */
[----:B------:R-:W-:-:S05]  /*5510*/  @P0 SHF.R.U32.HI R7, RZ, c[0x0][0x334], R6 ;  /* 0x0000cd00ff070a19 */ /* 0x000fca0000011606 */
.L_x_920:
[----:B------:R-:W-:-:S05]  /*5520*/  IMAD R4, R7, R4, c[0x0][0x32c] ;  /* 0x0000cb0007047624 */ /* 0x000fca00078e0204 */
[----:B------:R-:W-:-:S04]  /*5530*/  IMNMX R5, R5, R4, PT ;  /* 0x0000000405057217 */ /* 0x000fc80003800200 */
.L_x_918:
[----:B------:R-:W-:Y:S01]  /*5540*/  SHF.R.S32.HI R4, RZ, 0x1f, R5 ;  /* 0x0000001fff047819 */ /* 0x000fe20000011405 */
[----:B------:R-:W-:Y:S02]  /*5550*/  UMOV UR5, 0x1 ;  /* 0x0000000100057882 */ /* 0x000fe40000000000 */
[----:B------:R-:W-:Y:S01]  /*5560*/  UMOV UR16, URZ ;  /* 0x0000003f00107c82 */ /* 0x000fe20008000000 */
[----:B------:R-:W-:-:S04]  /*5570*/  LEA.HI R5, R4, R5, RZ, 0x6 ;  /* 0x0000000504057211 */ /* 0x000fc800078f30ff */
[----:B------:R-:W-:-:S04]  /*5580*/  SHF.R.S32.HI R5, RZ, 0x6, R5 ;  /* 0x00000006ff057819 */ /* 0x000fc80000011405 */
[----:B------:R-:W-:-:S04]  /*5590*/  IMNMX R224, R194, R5, !PT ;  /* 0x00000005c2e07217 */ /* 0x000fc80007800200 */
[----:B------:R-:W-:-:S13]  /*55a0*/  ISETP.GE.AND P0, PT, R213, R224, PT ;  /* 0x000000e0d500720c */ /* 0x000fda0003f06270 */
[----:B------:R-:W-:Y:S05]  /*55b0*/  @!P0 BRA `(.L_x_921) ;  /* 0x00003b8000008947 */ /* 0x000fea0003800000 */
[----:B------:R-:W-:Y:S01]  /*55c0*/  IMAD.MOV.U32 R186, RZ, RZ, 0x20 ;  /* 0x00000020ffba7424 */ /* 0x000fe200078e00ff */
[----:B------:R-:W-:Y:S01]  /*55d0*/  LOP3.LUT P1, RZ, R211, 0x2, RZ, 0xc0, !PT ;  /* 0x00000002d3ff7812 */ /* 0x000fe2000782c0ff */
[----:B------:R-:W-:Y:S01]  /*55e0*/  IMAD.MOV.U32 R225, RZ, RZ, R213 ;  /* 0x000000ffffe17224 */ /* 0x000fe200078e00d5 */
[C---:B------:R-:W-:Y:S01]  /*55f0*/  SHF.L.U64.HI R220, R209.reuse, 0x1, R132 ;  /* 0x00000001d1dc7819 */ /* 0x040fe20000010284 */
[----:B------:R-:W-:Y:S01]  /*5600*/  IMAD.MOV.U32 R132, RZ, RZ, R2 ;  /* 0x000000ffff847224 */ /* 0x000fe200078e0002 */
[----:B------:R-:W-:Y:S01]  /*5610*/  SHF.L.U64.HI R217, R192, 0x1, R3 ;  /* 0x00000001c0d97819 */ /* 0x000fe20000010203 */
[----:B------:R-:W-:Y:S01]  /*5620*/  IMAD.MOV.U32 R3, RZ, RZ, R0 ;  /* 0x000000ffff037224 */ /* 0x000fe200078e0000 */
[----:B------:R-:W-:Y:S01]  /*5630*/  SEL R186, R186, 0xffffffe0, !P1 ;  /* 0xffffffe0baba7807 */ /* 0x000fe20004800000 */
[C---:B------:R-:W-:Y:S01]  /*5640*/  IMAD.SHL.U32 R222, R210.reuse, 0x2, RZ ;  /* 0x00000002d2de7824 */ /* 0x040fe200078e00ff */
[----:B------:R-:W-:Y:S01]  /*5650*/  SHF.L.U64.HI R223, R210, 0x1, R133 ;  /* 0x00000001d2df7819 */ /* 0x000fe20000010285 */
[----:B------:R-:W-:Y:S01]  /*5660*/  IMAD.SHL.U32 R219, R209, 0x2, RZ ;  /* 0x00000002d1db7824 */ /* 0x000fe200078e00ff */
[----:B------:R-:W-:Y:S01]  /*5670*/  SEL R221, RZ, 0x10, P5 ;  /* 0x00000010ffdd7807 */ /* 0x000fe20002800000 */
[----:B------:R-:W-:Y:S01]  /*5680*/  IMAD.SHL.U32 R216, R192, 0x2, RZ ;  /* 0x00000002c0d87824 */ /* 0x000fe200078e00ff */
[----:B------:R-:W-:Y:S01]  /*5690*/  SEL R218, RZ, 0x10, P4 ;  /* 0x00000010ffda7807 */ /* 0x000fe20002000000 */
[----:B------:R-:W-:-:S02]  /*56a0*/  UMOV UR16, URZ ;  /* 0x0000003f00107c82 */ /* 0x000fc40008000000 */
[----:B------:R-:W-:Y:S02]  /*56b0*/  UMOV UR5, 0x1 ;  /* 0x0000000100057882 */ /* 0x000fe40000000000 */
.L_x_932:
[----:B------:R-:W-:Y:S04]  /*56c0*/  DEPBAR.LE SB0, 0x2 ;  /* 0x000080800000791a */ /* 0x000fe80000000000 */
[----:B------:R-:W-:Y:S01]  /*56d0*/  BAR.SYNC.DEFER_BLOCKING 0x0 ;  /* 0x0000000000007b1d */ /* 0x000fe20000010000 */
[----:B------:R-:W-:Y:S01]  /*56e0*/  UIMAD UR4, UR5, 0x6000, URZ ;  /* 0x00006000050478a4 */ /* 0x000fe2000f8e023f */
[----:B------:R-:W-:Y:S05]  /*56f0*/  ISETP.GE.AND P0, PT, R194, R225, PT ;  /* 0x000000e1c200720c */ /* 0x000fea0003f06270 */
[----:B------:R-:W-:Y:S05]  /*5700*/  IADD3 R133, R189, UR4, RZ ;  /* 0x00000004bd857c10 */ /* 0x000fea000fffe0ff */
[----:B------:R-:W-:Y:S01]  /*5710*/  IMAD.IADD R190, R186, 0x1, R133 ;  /* 0x00000001babe7824 */ /* 0x000fe200078e0285 */
[----:B-1----:R1:W2:Y:S04]  /*5720*/  LDSM.16.M88.4 R136, [R191] ;  /* 0x00000000bf88783b */ /* 0x0022a80000000200 */
[----:B------:R1:W3:Y:S04]  /*5730*/  LDSM.16.M88.4 R140, [R189+UR4+0xc100] ;  /* 0x00c10004bd8c783b */ /* 0x0002e80008000200 */
[----:B------:R1:W4:Y:S04]  /*5740*/  LDSM.16.M88.4 R144, [R189+UR4+0xc900] ;  /* 0x00c90004bd90783b */ /* 0x0003280008000200 */
[----:B------:R1:W1:Y:S04]  /*5750*/  LDSM.16.M88.4 R148, [R189+UR4+0xd100] ;  /* 0x00d10004bd94783b */ /* 0x0002680008000200 */
[----:B------:R1:W1:Y:S04]  /*5760*/  LDSM.16.M88.4 R152, [R189+UR4+0xd900] ;  /* 0x00d90004bd98783b */ /* 0x0002680008000200 */
[----:B------:R1:W1:Y:S04]  /*5770*/  LDSM.16.M88.4 R156, [R187] ;  /* 0x00000000bb9c783b */ /* 0x0002680000000200 */
[----:B------:R1:W1:Y:S04]  /*5780*/  LDSM.16.M88.4 R160, [R190+0xc100] ;  /* 0x00c10000bea0783b */ /* 0x0002680000000200 */
[----:B------:R1:W1:Y:S04]  /*5790*/  LDSM.16.M88.4 R164, [R190+0xc900] ;  /* 0x00c90000bea4783b */ /* 0x0002680000000200 */
[----:B------:R1:W1:Y:S04]  /*57a0*/  LDSM.16.M88.4 R168, [R190+0xd100] ;  /* 0x00d10000bea8783b */ /* 0x0002680000000200 */
[----:B------:R1:W1:Y:S01]  /*57b0*/  LDSM.16.M88.4 R172, [R190+0xd900] ;  /* 0x00d90000beac783b */ /* 0x0002620000000200 */
[----:B------:R-:W-:-:S05]  /*57c0*/  @P0 BRA `(.L_x_922) ;  /* 0x0000030000000947 */ /* 0x000fca0003800000 */
[----:B------:R-:W-:Y:S01]  /*57d0*/  SHF.R.S32.HI R9, RZ, 0x1f, R201 ;  /* 0x0000001fff097819 */ /* 0x000fe200000114c9 */
[----:B------:R-:W-:Y:S01]  /*57e0*/  IMAD.WIDE.U32 R6, R201, c[0x0][0x208], RZ ;  /* 0x00008200c9067a25 */ /* 0x000fe200078e00ff */
[----:B------:R-:W-:Y:S02]  /*57f0*/  SHF.R.S32.HI R5, RZ, 0x1f, R200 ;  /* 0x0000001fff057819 */ /* 0x000fe400000114c8 */
[----:B------:R-:W-:Y:S01]  /*5800*/  IADD3 R11, -R221, 0x10, RZ ;  /* 0x00000010dd0b7810 */ /* 0x000fe20007ffe1ff */
[----:B------:R-:W-:Y:S01]  /*5810*/  IMAD R9, R9, c[0x0][0x208], RZ ;  /* 0x0000820009097a24 */ /* 0x000fe200078e02ff */
[----:B------:R-:W-:Y:S01]  /*5820*/  IADD3 R8, -R218, 0x10, RZ ;  /* 0x00000010da087810 */ /* 0x000fe20007ffe1ff */
[----:B------:R-:W-:Y:S01]  /*5830*/  IMAD R5, R5, c[0x0][0x218], RZ ;  /* 0x0000860005057a24 */ /* 0x000fe200078e02ff */
[----:B------:R-:W-:Y:S01]  /*5840*/  LOP3.LUT R11, R11, 0xf, RZ, 0xc0, !PT ;  /* 0x0000000f0b0b7812 */ /* 0x000fe200078ec0ff */
[----:B------:R-:W-:Y:S01]  /*5850*/  IMAD R9, R201, c[0x0][0x20c], R9 ;  /* 0x00008300c9097a24 */ /* 0x000fe200078e0209 */
[----:B------:R-:W-:Y:S01]  /*5860*/  LOP3.LUT R8, R8, 0xf, RZ, 0xc0, !PT ;  /* 0x0000000f08087812 */ /* 0x000fe200078ec0ff */
[C---:B------:R-:W-:Y:S02]  /*5870*/  IMAD R5, R200.reuse, c[0x0][0x21c], R5 ;  /* 0x00008700c8057a24 */ /* 0x040fe400078e0205 */
[----:B------:R-:W-:Y:S04]  /*5880*/  IMAD.IADD R7, R7, 0x1, R9 ;  /* 0x0000000107077824 */ /* 0x000fe800078e0209 */
[----:B------:R-:W-:Y:S05]  /*5890*/  IMAD.WIDE.U32 R6, R200, c[0x0][0x218], R6 ;  /* 0x00008600c8067a25 */ /* 0x000fea00078e0006 */
[----:B------:R-:W-:Y:S04]  /*58a0*/  IADD3 R4, P0, R6, UR20, RZ ;  /* 0x0000001406047c10 */ /* 0x000fe8000ff1e0ff */
[----:B------:R-:W-:Y:S02]  /*58b0*/  IADD3.X R5, R7, UR11, R5, P0, !PT ;  /* 0x0000000b07057c10 */ /* 0x000fe400087fe405 */
[C---:B------:R-:W-:Y:S04]  /*58c0*/  LEA R2, P0, R4.reuse, c[0x0][0x1f8], 0x1 ;  /* 0x00007e0004027a11 */ /* 0x040fe800078008ff */
[----:B------:R-:W-:Y:S02]  /*58d0*/  LEA.HI.X R0, R4, c[0x0][0x1fc], R5, 0x1, P0 ;  /* 0x00007f0004007a11 */ /* 0x000fe400000f0c05 */
[----:B------:R-:W5:Y:S01]  /*58e0*/  SHFL.IDX PT, R4, R2, 0x1, 0x181f ;  /* 0x00381f0002047f89 */ /* 0x000f6200000e0000 */
[----:B------:R-:W-:Y:S03]  /*58f0*/  IADD3 R5, -R212, 0x10, RZ ;  /* 0x00000010d4057810 */ /* 0x000fe60007ffe1ff */
[----:B------:R-:W4:Y:S01]  /*5900*/  SHFL.IDX PT, R6, R0, 0x1, 0x181f ;  /* 0x00381f0000067f89 */ /* 0x000f2200000e0000 */
[----:B------:R-:W-:Y:S03]  /*5910*/  LOP3.LUT R5, R5, 0xf, RZ, 0xc0, !PT ;  /* 0x0000000f05057812 */ /* 0x000fe600078ec0ff */
[----:B------:R-:W-:Y:S01]  /*5920*/  SHFL.IDX PT, R0, R0, RZ, 0x181f ;  /* 0x00181fff00007589 */ /* 0x000fe200000e0000 */
[----:B-----5:R-:W-:Y:S04]  /*5930*/  IADD3 R10, P1, P0, R11, R4, R222 ;  /* 0x000000040b0a7210 */ /* 0x020fe8000783e0de */
[----:B----4-:R-:W-:Y:S02]  /*5940*/  IADD3.X R11, RZ, R6, R223, P1, P0 ;  /* 0x00000006ff0b7210 */ /* 0x010fe40000fe04df */
[----:B------:R-:W-:Y:S04]  /*5950*/  IADD3 R8, P1, P0, R8, R4, R219 ;  /* 0x0000000408087210 */ /* 0x000fe8000783e0db */
[----:B------:R-:W-:Y:S02]  /*5960*/  IADD3.X R9, RZ, R6, R220, P1, P0 ;  /* 0x00000006ff097210 */ /* 0x000fe40000fe04dc */
[----:B------:R-:W-:Y:S02]  /*5970*/  IADD3 R12, P1, P0, R5, R4, R216 ;  /* 0x00000004050c7210 */ /* 0x000fe4000783e0d8 */
[----:B------:R-:W4:Y:S02]  /*5980*/  SHFL.IDX PT, R5, R2, RZ, 0x181f ;  /* 0x00181fff02057589 */ /* 0x000f2400000e0000 */
[----:B------:R-:W-:Y:S02]  /*5990*/  IADD3.X R13, RZ, R6, R217, P1, P0 ;  /* 0x00000006ff0d7210 */ /* 0x000fe40000fe04d9 */
[C---:B----4-:R-:W-:Y:S05]  /*59a0*/  IADD3 R16, P0, R5.reuse, R222, RZ ;  /* 0x000000de05107210 */ /* 0x050fea0007f1e0ff */
[C---:B------:R-:W-:Y:S01]  /*59b0*/  IMAD.X R17, R0.reuse, 0x1, R223, P0 ;  /* 0x0000000100117824 */ /* 0x040fe200000e06df */
[C---:B------:R-:W-:Y:S05]  /*59c0*/  IADD3 R14, P0, R5.reuse, R219, RZ ;  /* 0x000000db050e7210 */ /* 0x040fea0007f1e0ff */
[C---:B------:R-:W-:Y:S01]  /*59d0*/  IMAD.X R15, R0.reuse, 0x1, R220, P0 ;  /* 0x00000001000f7824 */ /* 0x040fe200000e06dc */
[----:B------:R-:W-:Y:S01]  /*59e0*/  IADD3 R18, P0, R5, R216, RZ ;  /* 0x000000d805127210 */ /* 0x000fe20007f1e0ff */
[----:B------:R-:W-:Y:S04]  /*59f0*/  IMAD.U32 R5, RZ, RZ, UR16 ;  /* 0x00000010ff057e24 */ /* 0x000fe8000f8e00ff */
[----:B------:R-:W-:Y:S02]  /*5a00*/  IMAD R7, R5, 0x6000, R198 ;  /* 0x0000600005077824 */ /* 0x000fe400078e02c6 */
[----:B------:R-:W-:Y:S01]  /*5a10*/  IMAD.X R19, R0, 0x1, R217, P0 ;  /* 0x0000000100137824 */ /* 0x000fe200000e06d9 */
[----:B------:R-:W-:Y:S02]  /*5a20*/  ISETP.NE.U32.AND P0, PT, R221, RZ, PT ;  /* 0x000000ffdd00720c */ /* 0x000fe40003f05070 */
[----:B------:R4:W-:Y:S04]  /*5a30*/  LDGSTS.E.BYPASS.LTC128B.128 [R7], [R16.64], !P5 ;  /* 0x0000000010077fae */ /* 0x0009e8000e901d4c */
[----:B------:R4:W-:Y:S04]  /*5a40*/  LDGSTS.E.BYPASS.LTC128B.128 [R7+0x2000], [R14.64], !P4 ;  /* 0x020000000e077fae */ /* 0x0009e8000e101d4c */
[----:B------:R4:W-:Y:S04]  /*5a50*/  LDGSTS.E.BYPASS.LTC128B.128 [R7+0x4000], [R18.64], !P6 ;  /* 0x0400000012077fae */ /* 0x0009e8000f101d4c */
[----:B------:R4:W-:Y:S01]  /*5a60*/  LDGSTS.E.BYPASS.LTC128B.128.ZFILL [R7+0x1000], [R10.64], P0 ;  /* 0x010000000a077fae */ /* 0x0009e20008141d4c */
[----:B------:R-:W-:Y:S11]  /*5a70*/  ISETP.NE.U32.AND P0, PT, R218, RZ, PT ;  /* 0x000000ffda00720c */ /* 0x000ff60003f05070 */
[----:B------:R-:W-:Y:S02]  /*5a80*/  @!UPT UIADD3 URZ, URZ, URZ, URZ ;  /* 0x0000003f3f3ff290 */ /* 0x000fe4000fffe03f */
[----:B------:R4:W-:Y:S01]  /*5a90*/  LDGSTS.E.BYPASS.LTC128B.128.ZFILL [R7+0x3000], [R8.64], P0 ;  /* 0x0300000008077fae */ /* 0x0009e20008141d4c */
[----:B------:R-:W-:Y:S11]  /*5aa0*/  ISETP.NE.U32.AND P0, PT, R212, RZ, PT ;  /* 0x000000ffd400720c */ /* 0x000ff60003f05070 */
[----:B------:R-:W-:Y:S02]  /*5ab0*/  @!UPT UIADD3 URZ, URZ, URZ, URZ ;  /* 0x0000003f3f3ff290 */ /* 0x000fe4000fffe03f */
[----:B------:R4:W-:Y:S02]  /*5ac0*/  LDGSTS.E.BYPASS.LTC128B.128.ZFILL [R7+0x5000], [R12.64], P0 ;  /* 0x050000000c077fae */ /* 0x0009e40008141d4c */
.L_x_922:
[C---:B--234-:R-:W-:Y:S01]  /*5ad0*/  HMMA.16816.F32 R4, R136.reuse, R140, RZ ;  /* 0x0000008c8804723c */ /* 0x05cfe200000018ff */
[----:B------:R-:W-:Y:S01]  /*5ae0*/  LDSM.16.M88.4 R180, [R189+UR4+0x10100] ;  /* 0x01010004bdb4783b */ /* 0x000fe20008000200 */
[----:B------:R-:W-:Y:S01]  /*5af0*/  UIADD3 UR18, UR16, 0x1, URZ ;  /* 0x0000000110127890 */ /* 0x000fe2000fffe03f */
[----:B------:R-:W-:Y:S01]  /*5b00*/  ISETP.NE.AND P0, PT, R197, 0x1, PT ;  /* 0x00000001c500780c */ /* 0x000fe20003f05270 */
[----:B------:R-:W-:Y:S01]  /*5b10*/  UISETP.GE.AND UP0, UPT, UR16, 0x1, UPT ;  /* 0x000000011000788c */ /* 0x000fe2000bf06270 */
[CC--:B------:R-:W-:Y:S02]  /*5b20*/  IADD3 R0, R193.reuse, R133.reuse, RZ ;  /* 0x00000085c1007210 */ /* 0x0c0fe40007ffe0ff */
[----:B------:R-:W-:Y:S01]  /*5b30*/  IADD3 R2, R193, R190, RZ ;  /* 0x000000bec1027210 */ /* 0x000fe20007ffe0ff */
[C---:B------:R-:W-:Y:S01]  /*5b40*/  HMMA.16816.F32 R8, R136.reuse, R142, RZ ;  /* 0x0000008e8808723c */ /* 0x040fe200000018ff */
[----:B------:R-:W-:Y:S01]  /*5b50*/  LDSM.16.M88.4 R140, [R185] ;  /* 0x00000000b98c783b */ /* 0x000fe20000000200 */
[----:B------:R-:W-:Y:S01]  /*5b60*/  ISETP.LE.AND P2, PT, R196, c[0x0][0x32c], PT ;  /* 0x0000cb00c4007a0c */ /* 0x000fe20003f43270 */
[----:B------:R-:W-:Y:S01]  /*5b70*/  USEL UR16, UR18, URZ, !UP0 ;  /* 0x0000003f12107287 */ /* 0x000fe2000c000000 */
[----:B------:R-:W-:Y:S02]  /*5b80*/  IADD3 R133, R186, R133, R193 ;  /* 0x00000085ba857210 */ /* 0x000fe40007ffe0c1 */
[----:B------:R-:W-:Y:S02]  /*5b90*/  MOV R246, R205 ;  /* 0x000000cd00f67202 */ /* 0x000fe40000000f00 */
[C---:B------:R-:W-:Y:S01]  /*5ba0*/  HMMA.16816.F32 R12, R136.reuse, R144, RZ ;  /* 0x00000090880c723c */ /* 0x040fe200000018ff */
[----:B------:R-:W-:Y:S07]  /*5bb0*/  LDSM.16.M88.4 R176, [R0+0xe100] ;  /* 0x00e1000000b0783b */ /* 0x000fee0000000200 */
[C---:B------:R-:W-:Y:S01]  /*5bc0*/  HMMA.16816.F32 R16, R136.reuse, R146, RZ ;  /* 0x000000928810723c */ /* 0x040fe200000018ff */
[----:B------:R-:W2:Y:S07]  /*5bd0*/  LDSM.16.M88.4 R144, [R0+0xc100] ;  /* 0x00c100000090783b */ /* 0x000eae0000000200 */
[C---:B-1----:R-:W-:Y:S01]  /*5be0*/  HMMA.16816.F32 R20, R136.reuse, R148, RZ ;  /* 0x000000948814723c */ /* 0x042fe200000018ff */
[----:B------:R-:W0:Y:S07]  /*5bf0*/  LDGDEPBAR ;  /* 0x00000000000079af */ /* 0x000e2e0000000000 */
[C---:B------:R-:W-:Y:S01]  /*5c00*/  HMMA.16816.F32 R24, R136.reuse, R150, RZ ;  /* 0x000000968818723c */ /* 0x040fe200000018ff */
[----:B------:R-:W-:Y:S07]  /*5c10*/  LDSM.16.M88.4 R148, [R0+0xd100] ;  /* 0x00d100000094783b */ /* 0x000fee0000000200 */
[C---:B------:R-:W-:Y:S08]  /*5c20*/  HMMA.16816.F32 R28, R136.reuse, R152, RZ ;  /* 0x00000098881c723c */ /* 0x040ff000000018ff */
[----:B------:R-:W-:Y:S01]  /*5c30*/  HMMA.16816.F32 R32, R136, R154, RZ ;  /* 0x0000009a8820723c */ /* 0x000fe200000018ff */
[----:B------:R-:W1:Y:S07]  /*5c40*/  LDSM.16.M88.4 R136, [R0+0xc900] ;  /* 0x00c900000088783b */ /* 0x000e6e0000000200 */
[C---:B------:R-:W-:Y:S01]  /*5c50*/  HMMA.16816.F32 R4, R156.reuse, R160, R4 ;  /* 0x000000a09c04723c */ /* 0x040fe20000001804 */
[----:B------:R-:W3:Y:S07]  /*5c60*/  LDSM.16.M88.4 R152, [R0+0xd900] ;  /* 0x00d900000098783b */ /* 0x000eee0000000200 */
[C---:B------:R-:W-:Y:S01]  /*5c70*/  HMMA.16816.F32 R8, R156.reuse, R162, R8 ;  /* 0x000000a29c08723c */ /* 0x040fe20000001808 */
[----:B------:R-:W-:Y:S07]  /*5c80*/  LDSM.16.M88.4 R160, [R184] ;  /* 0x00000000b8a0783b */ /* 0x000fee0000000200 */
        /* <DEDUP_REMOVED lines=8> */
[----:B------:R-:W5:Y:S07]  /*5d10*/  LDSM.16.M88.4 R156, [R2+0xc900] ;  /* 0x00c90000029c783b */ /* 0x000f6e0000000200 */
[C---:B--2---:R-:W-:Y:S01]  /*5d20*/  HMMA.16816.F32 R4, R140.reuse, R144, R4 ;  /* 0x000000908c04723c */ /* 0x044fe20000001804 */
[----:B------:R-:W-:Y:S07]  /*5d30*/  LDSM.16.M88.4 R172, [R190+0xe900] ;  /* 0x00e90000beac783b */ /* 0x000fee0000000200 */
[C---:B------:R-:W-:Y:S01]  /*5d40*/  HMMA.16816.F32 R8, R140.reuse, R146, R8 ;  /* 0x000000928c08723c */ /* 0x040fe20000001808 */
[----:B------:R-:W2:Y:S07]  /*5d50*/  LDSM.16.M88.4 R144, [R2+0xd100] ;  /* 0x00d100000290783b */ /* 0x000eae0000000200 */
[C---:B-1----:R-:W-:Y:S08]  /*5d60*/  HMMA.16816.F32 R12, R140.reuse, R136, R12 ;  /* 0x000000888c0c723c */ /* 0x042ff0000000180c */
[C---:B------:R-:W-:Y:S01]  /*5d70*/  HMMA.16816.F32 R16, R140.reuse, R138, R16 ;  /* 0x0000008a8c10723c */ /* 0x040fe20000001810 */
[----:B------:R-:W1:Y:S07]  /*5d80*/  LDSM.16.M88.4 R136, [R2+0xd900] ;  /* 0x00d900000288783b */ /* 0x000e6e0000000200 */
[C---:B------:R-:W-:Y:S08]  /*5d90*/  HMMA.16816.F32 R20, R140.reuse, R148, R20 ;  /* 0x000000948c14723c */ /* 0x040ff00000001814 */
[C---:B------:R-:W-:Y:S01]  /*5da0*/  HMMA.16816.F32 R24, R140.reuse, R150, R24 ;  /* 0x000000968c18723c */ /* 0x040fe20000001818 */
[----:B------:R-:W-:Y:S07]  /*5db0*/  LDSM.16.M88.4 R148, [R189+UR4+0xe100] ;  /* 0x00e10004bd94783b */ /* 0x000fee0008000200 */
[C---:B---3--:R-:W-:Y:S08]  /*5dc0*/  HMMA.16816.F32 R28, R140.reuse, R152, R28 ;  /* 0x000000988c1c723c */ /* 0x048ff0000000181c */
[----:B------:R-:W-:Y:S01]  /*5dd0*/  HMMA.16816.F32 R32, R140, R154, R32 ;  /* 0x0000009a8c20723c */ /* 0x000fe20000001820 */
[----:B------:R-:W3:Y:S07]  /*5de0*/  LDSM.16.M88.4 R140, [R191+0x4000] ;  /* 0x00400000bf8c783b */ /* 0x000eee0000000200 */
[C---:B----4-:R-:W-:Y:S01]  /*5df0*/  HMMA.16816.F32 R4, R160.reuse, R164, R4 ;  /* 0x000000a4a004723c */ /* 0x050fe20000001804 */
[----:B------:R-:W4:Y:S07]  /*5e00*/  LDSM.16.M88.4 R152, [R189+UR4+0xe900] ;  /* 0x00e90004bd98783b */ /* 0x000f2e0008000200 */
[C---:B------:R-:W-:Y:S01]  /*5e10*/  HMMA.16816.F32 R8, R160.reuse, R166, R8 ;  /* 0x000000a6a008723c */ /* 0x040fe20000001808 */
[----:B------:R-:W-:Y:S07]  /*5e20*/  LDSM.16.M88.4 R164, [R189+UR4+0xf900] ;  /* 0x00f90004bda4783b */ /* 0x000fee0008000200 */
[C---:B-----5:R-:W-:Y:S08]  /*5e30*/  HMMA.16816.F32 R12, R160.reuse, R156, R12 ;  /* 0x0000009ca00c723c */ /* 0x060ff0000000180c */
[C---:B------:R-:W-:Y:S01]  /*5e40*/  HMMA.16816.F32 R16, R160.reuse, R158, R16 ;  /* 0x0000009ea010723c */ /* 0x040fe20000001810 */
[----:B------:R-:W5:Y:S07]  /*5e50*/  LDSM.16.M88.4 R156, [R189+UR4+0xf100] ;  /* 0x00f10004bd9c783b */ /* 0x000f6e0008000200 */
[C---:B--2---:R-:W-:Y:S08]  /*5e60*/  HMMA.16816.F32 R20, R160.reuse, R144, R20 ;  /* 0x00000090a014723c */ /* 0x044ff00000001814 */
[C---:B------:R-:W-:Y:S01]  /*5e70*/  HMMA.16816.F32 R24, R160.reuse, R146, R24 ;  /* 0x00000092a018723c */ /* 0x040fe20000001818 */
[----:B------:R-:W2:Y:S07]  /*5e80*/  LDSM.16.M88.4 R144, [R187+0x4000] ;  /* 0x00400000bb90783b */ /* 0x000eae0000000200 */
[C---:B-1----:R-:W-:Y:S08]  /*5e90*/  HMMA.16816.F32 R28, R160.reuse, R136, R28 ;  /* 0x00000088a01c723c */ /* 0x042ff0000000181c */
[----:B------:R-:W-:Y:S01]  /*5ea0*/  HMMA.16816.F32 R32, R160, R138, R32 ;  /* 0x0000008aa020723c */ /* 0x000fe20000001820 */
[----:B------:R-:W1:Y:S07]  /*5eb0*/  LDSM.16.M88.4 R136, [R190+0xf100] ;  /* 0x00f10000be88783b */ /* 0x000e6e0000000200 */
[C---:B---3--:R-:W-:Y:S01]  /*5ec0*/  HMMA.16816.F32 R4, R140.reuse, R148, R4 ;  /* 0x000000948c04723c */ /* 0x048fe20000001804 */
[----:B------:R-:W-:Y:S07]  /*5ed0*/  LDSM.16.M88.4 R160, [R185+0x4000] ;  /* 0x00400000b9a0783b */ /* 0x000fee0000000200 */
[C---:B------:R-:W-:Y:S01]  /*5ee0*/  HMMA.16816.F32 R8, R140.reuse, R150, R8 ;  /* 0x000000968c08723c */ /* 0x040fe20000001808 */
[----:B------:R-:W3:Y:S07]  /*5ef0*/  LDSM.16.M88.4 R148, [R190+0xf900] ;  /* 0x00f90000be94783b */ /* 0x000eee0000000200 */
[C---:B----4-:R-:W-:Y:S08]  /*5f00*/  HMMA.16816.F32 R12, R140.reuse, R152, R12 ;  /* 0x000000988c0c723c */ /* 0x050ff0000000180c */
[C---:B------:R-:W-:Y:S01]  /*5f10*/  HMMA.16816.F32 R16, R140.reuse, R154, R16 ;  /* 0x0000009a8c10723c */ /* 0x040fe20000001810 */
[----:B------:R-:W-:Y:S07]  /*5f20*/  LDSM.16.M88.4 R152, [R0+0xf100] ;  /* 0x00f100000098783b */ /* 0x000fee0000000200 */
[C---:B-----5:R-:W-:Y:S08]  /*5f30*/  HMMA.16816.F32 R20, R140.reuse, R156, R20 ;  /* 0x0000009c8c14723c */ /* 0x060ff00000001814 */
[C---:B------:R-:W-:Y:S01]  /*5f40*/  HMMA.16816.F32 R24, R140.reuse, R158, R24 ;  /* 0x0000009e8c18723c */ /* 0x040fe20000001818 */
[----:B------:R-:W-:Y:S07]  /*5f50*/  LDSM.16.M88.4 R156, [R0+0xf900] ;  /* 0x00f90000009c783b */ /* 0x000fee0000000200 */
[C---:B------:R-:W-:Y:S08]  /*5f60*/  HMMA.16816.F32 R28, R140.reuse, R164, R28 ;  /* 0x000000a48c1c723c */ /* 0x040ff0000000181c */
[----:B------:R-:W-:Y:S01]  /*5f70*/  HMMA.16816.F32 R32, R140, R166, R32 ;  /* 0x000000a68c20723c */ /* 0x000fe20000001820 */
[----:B------:R-:W4:Y:S07]  /*5f80*/  LDSM.16.M88.4 R140, [R0+0xe900] ;  /* 0x00e90000008c783b */ /* 0x000f2e0000000200 */
[C---:B--2---:R-:W-:Y:S01]  /*5f90*/  HMMA.16816.F32 R4, R144.reuse, R168, R4 ;  /* 0x000000a89004723c */ /* 0x044fe20000001804 */
[----:B------:R-:W-:Y:S07]  /*5fa0*/  LDSM.16.M88.4 R164, [R184+0x4000] ;  /* 0x00400000b8a4783b */ /* 0x000fee0000000200 */
[C---:B------:R-:W-:Y:S01]  /*5fb0*/  HMMA.16816.F32 R8, R144.reuse, R170, R8 ;  /* 0x000000aa9008723c */ /* 0x040fe20000001808 */
[----:B------:R-:W2:Y:S07]  /*5fc0*/  LDSM.16.M88.4 R168, [R2+0xe100] ;  /* 0x00e1000002a8783b */ /* 0x000eae0000000200 */
[C---:B------:R-:W-:Y:S08]  /*5fd0*/  HMMA.16816.F32 R12, R144.reuse, R172, R12 ;  /* 0x000000ac900c723c */ /* 0x040ff0000000180c */
[C---:B------:R-:W-:Y:S01]  /*5fe0*/  HMMA.16816.F32 R16, R144.reuse, R174, R16 ;  /* 0x000000ae9010723c */ /* 0x040fe20000001810 */
[----:B------:R-:W-:Y:S07]  /*5ff0*/  LDSM.16.M88.4 R172, [R191+0x8000] ;  /* 0x00800000bfac783b */ /* 0x000fee0000000200 */
[C---:B-1----:R-:W-:Y:S08]  /*6000*/  HMMA.16816.F32 R20, R144.reuse, R136, R20 ;  /* 0x000000889014723c */ /* 0x042ff00000001814 */
[C---:B------:R-:W-:Y:S01]  /*6010*/  HMMA.16816.F32 R24, R144.reuse, R138, R24 ;  /* 0x0000008a9018723c */ /* 0x040fe20000001818 */
[----:B------:R-:W1:Y:S07]  /*6020*/  LDSM.16.M88.4 R136, [R133+0xe900] ;  /* 0x00e900008588783b */ /* 0x000e6e0000000200 */
[C---:B---3--:R-:W-:Y:S08]  /*6030*/  HMMA.16816.F32 R28, R144.reuse, R148, R28 ;  /* 0x00000094901c723c */ /* 0x048ff0000000181c */
[----:B------:R-:W-:Y:S01]  /*6040*/  HMMA.16816.F32 R32, R144, R150, R32 ;  /* 0x000000969020723c */ /* 0x000fe20000001820 */
[----:B------:R-:W3:Y:S07]  /*6050*/  LDSM.16.M88.4 R144, [R133+0xf100] ;  /* 0x00f100008590783b */ /* 0x000eee0000000200 */
[C---:B------:R-:W-:Y:S01]  /*6060*/  HMMA.16816.F32 R4, R160.reuse, R176, R4 ;  /* 0x000000b0a004723c */ /* 0x040fe20000001804 */
[----:B------:R-:W5:Y:S07]  /*6070*/  LDSM.16.M88.4 R148, [R133+0xf900] ;  /* 0x00f900008594783b */ /* 0x000f6e0000000200 */
[C---:B------:R-:W-:Y:S01]  /*6080*/  HMMA.16816.F32 R8, R160.reuse, R178, R8 ;  /* 0x000000b2a008723c */ /* 0x040fe20000001808 */
[----:B------:R-:W-:Y:S07]  /*6090*/  LDSM.16.M88.4 R176, [R190+0x10100] ;  /* 0x01010000beb0783b */ /* 0x000fee0000000200 */
[C---:B----4-:R-:W-:Y:S08]  /*60a0*/  HMMA.16816.F32 R12, R160.reuse, R140, R12 ;  /* 0x0000008ca00c723c */ /* 0x050ff0000000180c */
[C---:B------:R-:W-:Y:S01]  /*60b0*/  HMMA.16816.F32 R16, R160.reuse, R142, R16 ;  /* 0x0000008ea010723c */ /* 0x040fe20000001810 */
[----:B------:R-:W4:Y:S07]  /*60c0*/  LDSM.16.M88.4 R140, [R189+UR4+0x10900] ;  /* 0x01090004bd8c783b */ /* 0x000f2e0008000200 */
[C---:B------:R-:W-:Y:S08]  /*60d0*/  HMMA.16816.F32 R20, R160.reuse, R152, R20 ;  /* 0x00000098a014723c */ /* 0x040ff00000001814 */
[C---:B------:R-:W-:Y:S01]  /*60e0*/  HMMA.16816.F32 R24, R160.reuse, R154, R24 ;  /* 0x0000009aa018723c */ /* 0x040fe20000001818 */
[----:B------:R-:W3:Y:S07]  /*60f0*/  LDSM.16.M88.4 R152, [R189+UR4+0x11100] ;  /* 0x01110004bd98783b */ /* 0x000eee0008000200 */
[C---:B------:R-:W-:Y:S08]  /*6100*/  HMMA.16816.F32 R28, R160.reuse, R156, R28 ;  /* 0x0000009ca01c723c */ /* 0x040ff0000000181c */
[----:B------:R-:W-:Y:S01]  /*6110*/  HMMA.16816.F32 R32, R160, R158, R32 ;  /* 0x0000009ea020723c */ /* 0x000fe20000001820 */
[----:B------:R-:W4:Y:S07]  /*6120*/  LDSM.16.M88.4 R156, [R189+UR4+0x11900] ;  /* 0x01190004bd9c783b */ /* 0x000f2e0008000200 */
[C---:B--2---:R-:W-:Y:S01]  /*6130*/  HMMA.16816.F32 R4, R164.reuse, R168, R4 ;  /* 0x000000a8a404723c */ /* 0x044fe20000001804 */
[----:B------:R-:W2:Y:S07]  /*6140*/  LDSM.16.M88.4 R160, [R187+0x8000] ;  /* 0x00800000bba0783b */ /* 0x000eae0000000200 */
[C---:B------:R-:W-:Y:S01]  /*6150*/  HMMA.16816.F32 R8, R164.reuse, R170, R8 ;  /* 0x000000aaa408723c */ /* 0x040fe20000001808 */
[----:B------:R-:W-:Y:S07]  /*6160*/  LDSM.16.M88.4 R168, [R0+0x10100] ;  /* 0x0101000000a8783b */ /* 0x000fee0000000200 */
[C---:B-1----:R-:W-:Y:S08]  /*6170*/  HMMA.16816.F32 R12, R164.reuse, R136, R12 ;  /* 0x00000088a40c723c */ /* 0x042ff0000000180c */
[C---:B------:R-:W-:Y:S01]  /*6180*/  HMMA.16816.F32 R16, R164.reuse, R138, R16 ;  /* 0x0000008aa410723c */ /* 0x040fe20000001810 */
[----:B------:R-:W1:Y:S07]  /*6190*/  LDSM.16.M88.4 R136, [R190+0x10900] ;  /* 0x01090000be88783b */ /* 0x000e6e0000000200 */
[C---:B---3--:R-:W-:Y:S08]  /*61a0*/  HMMA.16816.F32 R20, R164.reuse, R144, R20 ;  /* 0x00000090a414723c */ /* 0x048ff00000001814 */
[C---:B------:R-:W-:Y:S01]  /*61b0*/  HMMA.16816.F32 R24, R164.reuse, R146, R24 ;  /* 0x00000092a418723c */ /* 0x040fe20000001818 */
[----:B------:R-:W3:Y:S07]  /*61c0*/  LDSM.16.M88.4 R144, [R190+0x11100] ;  /* 0x01110000be90783b */ /* 0x000eee0000000200 */
[C---:B-----5:R-:W-:Y:S08]  /*61d0*/  HMMA.16816.F32 R28, R164.reuse, R148, R28 ;  /* 0x00000094a41c723c */ /* 0x060ff0000000181c */
[----:B------:R-:W-:Y:S01]  /*61e0*/  HMMA.16816.F32 R32, R164, R150, R32 ;  /* 0x00000096a420723c */ /* 0x000fe20000001820 */
[----:B------:R-:W5:Y:S07]  /*61f0*/  LDSM.16.M88.4 R148, [R190+0x11900] ;  /* 0x01190000be94783b */ /* 0x000f6e0000000200 */
[C---:B------:R-:W-:Y:S01]  /*6200*/  HMMA.16816.F32 R4, R172.reuse, R180, R4 ;  /* 0x000000b4ac04723c */ /* 0x040fe20000001804 */
[----:B------:R-:W1:Y:S07]  /*6210*/  LDSM.16.M88.4 R164, [R185+0x8000] ;  /* 0x00800000b9a4783b */ /* 0x000e6e0000000200 */
        /* <DEDUP_REMOVED lines=10> */
[----:B------:R-:W4:Y:S07]  /*62c0*/  LDSM.16.M88.4 R156, [R0+0x11900] ;  /* 0x01190000009c783b */ /* 0x000f2e0000000200 */
[C---:B--2---:R-:W-:Y:S01]  /*62d0*/  HMMA.16816.F32 R4, R160.reuse, R176, R4 ;  /* 0x000000b0a004723c */ /* 0x044fe20000001804 */
[----:B------:R-:W2:Y:S07]  /*62e0*/  LDSM.16.M88.4 R172, [R184+0x8000] ;  /* 0x00800000b8ac783b */ /* 0x000eae0000000200 */
[C---:B------:R-:W-:Y:S08]  /*62f0*/  HMMA.16816.F32 R8, R160.reuse, R178, R8 ;  /* 0x000000b2a008723c */ /* 0x040ff00000001808 */
[C---:B-1----:R-:W-:Y:S08]  /*6300*/  HMMA.16816.F32 R12, R160.reuse, R136, R12 ;  /* 0x00000088a00c723c */ /* 0x042ff0000000180c */
[C---:B------:R-:W-:Y:S01]  /*6310*/  HMMA.16816.F32 R16, R160.reuse, R138, R16 ;  /* 0x0000008aa010723c */ /* 0x040fe20000001810 */
[----:B------:R-:W1:Y:S07]  /*6320*/  LDSM.16.M88.4 R136, [R133+0x10900] ;  /* 0x010900008588783b */ /* 0x000e6e0000000200 */
[C---:B---3--:R-:W-:Y:S08]  /*6330*/  HMMA.16816.F32 R20, R160.reuse, R144, R20 ;  /* 0x00000090a014723c */ /* 0x048ff00000001814 */
[C---:B------:R-:W-:Y:S08]  /*6340*/  HMMA.16816.F32 R24, R160.reuse, R146, R24 ;  /* 0x00000092a018723c */ /* 0x040ff00000001818 */
[C---:B-----5:R-:W-:Y:S08]  /*6350*/  HMMA.16816.F32 R28, R160.reuse, R148, R28 ;  /* 0x00000094a01c723c */ /* 0x060ff0000000181c */
[----:B------:R-:W-:Y:S08]  /*6360*/  HMMA.16816.F32 R32, R160, R150, R32 ;  /* 0x00000096a020723c */ /* 0x000ff00000001820 */
[C---:B------:R-:W-:Y:S08]  /*6370*/  HMMA.16816.F32 R4, R164.reuse, R168, R4 ;  /* 0x000000a8a404723c */ /* 0x040ff00000001804 */
[C---:B------:R-:W-:Y:S08]  /*6380*/  HMMA.16816.F32 R8, R164.reuse, R170, R8 ;  /* 0x000000aaa408723c */ /* 0x040ff00000001808 */
[C---:B----4-:R-:W-:Y:S08]  /*6390*/  HMMA.16816.F32 R12, R164.reuse, R140, R12 ;  /* 0x0000008ca40c723c */ /* 0x050ff0000000180c */
[C---:B------:R-:W-:Y:S01]  /*63a0*/  HMMA.16816.F32 R16, R164.reuse, R142, R16 ;  /* 0x0000008ea410723c */ /* 0x040fe20000001810 */
[----:B------:R-:W3:Y:S07]  /*63b0*/  LDSM.16.M88.4 R140, [R133+0x11100] ;  /* 0x01110000858c783b */ /* 0x000eee0000000200 */
        /* <DEDUP_REMOVED lines=8> */
[----:B------:R-:W1:Y:S03]  /*6440*/  LDSM.16.M88.4 R136, [R133+0x11900] ;  /* 0x011900008588783b */ /* 0x000e660000000200 */
[----:B------:R-:W-:Y:S02]  /*6450*/  FMUL.FTZ R179, R4, c[0x0][0x320] ;  /* 0x0000c80004b37a20 */ /* 0x000fe40000410000 */
[----:B------:R-:W-:Y:S02]  /*6460*/  FMUL.FTZ R181, R5, c[0x0][0x320] ;  /* 0x0000c80005b57a20 */ /* 0x000fe40000410000 */
[C---:B---3--:R-:W-:Y:S02]  /*6470*/  HMMA.16816.F32 R20, R172.reuse, R140, R20 ;  /* 0x0000008cac14723c */ /* 0x048fe40000001814 */
[----:B------:R-:W2:Y:S02]  /*6480*/  MUFU.TANH R179, R179 ;  /* 0x000000b300b37308 */ /* 0x000ea40000002400 */
[----:B------:R-:W-:Y:S02]  /*6490*/  FMUL.FTZ R176, R6, c[0x0][0x320] ;  /* 0x0000c80006b07a20 */ /* 0x000fe40000410000 */
[----:B------:R-:W-:Y:S02]  /*64a0*/  FMUL.FTZ R177, R7, c[0x0][0x320] ;  /* 0x0000c80007b17a20 */ /* 0x000fe40000410000 */
[C---:B------:R-:W-:Y:S04]  /*64b0*/  HMMA.16816.F32 R24, R172.reuse, R142, R24 ;  /* 0x0000008eac18723c */ /* 0x040fe80000001818 */
[----:B------:R-:W3:Y:S01]  /*64c0*/  MUFU.TANH R181, R181 ;  /* 0x000000b500b57308 */ /* 0x000ee20000002400 */
[----:B------:R-:W-:Y:S02]  /*64d0*/  FMUL.FTZ R182, R8, c[0x0][0x320] ;  /* 0x0000c80008b67a20 */ /* 0x000fe40000410000 */
[----:B------:R-:W-:Y:S02]  /*64e0*/  FMUL.FTZ R226, R9, c[0x0][0x320] ;  /* 0x0000c80009e27a20 */ /* 0x000fe40000410000 */
[----:B------:R-:W-:Y:S03]  /*64f0*/  FMUL.FTZ R178, R10, c[0x0][0x320] ;  /* 0x0000c8000ab27a20 */ /* 0x000fe60000410000 */
[----:B------:R-:W-:Y:S02]  /*6500*/  FMUL.FTZ R180, R11, c[0x0][0x320] ;  /* 0x0000c8000bb47a20 */ /* 0x000fe40000410000 */
[----:B------:R-:W4:Y:S01]  /*6510*/  MUFU.TANH R176, R176 ;  /* 0x000000b000b07308 */ /* 0x000f220000002400 */
[----:B------:R-:W-:Y:S02]  /*6520*/  FMUL.FTZ R230, R12, c[0x0][0x320] ;  /* 0x0000c8000ce67a20 */ /* 0x000fe40000410000 */
[----:B------:R-:W-:Y:S02]  /*6530*/  FMUL.FTZ R229, R13, c[0x0][0x320] ;  /* 0x0000c8000de57a20 */ /* 0x000fe40000410000 */
[----:B------:R-:W-:Y:S02]  /*6540*/  FMUL.FTZ R213, R14, c[0x0][0x320] ;  /* 0x0000c8000ed57a20 */ /* 0x000fe40000410000 */
[----:B------:R-:W-:Y:S02]  /*6550*/  FMUL.FTZ R183, R15, c[0x0][0x320] ;  /* 0x0000c8000fb77a20 */ /* 0x000fe40000410000 */
[----:B------:R-:W-:Y:S01]  /*6560*/  FMUL.FTZ R231, R16, c[0x0][0x320] ;  /* 0x0000c80010e77a20 */ /* 0x000fe20000410000 */
[----:B------:R-:W2:Y:S01]  /*6570*/  MUFU.TANH R177, R177 ;  /* 0x000000b100b17308 */ /* 0x000ea20000002400 */
[C---:B-1----:R-:W-:Y:S03]  /*6580*/  HMMA.16816.F32 R28, R172.reuse, R136, R28 ;  /* 0x00000088ac1c723c */ /* 0x042fe6000000181c */
[----:B------:R-:W-:Y:S02]  /*6590*/  FMUL.FTZ R234, R17, c[0x0][0x320] ;  /* 0x0000c80011ea7a20 */ /* 0x000fe40000410000 */
[----:B------:R-:W-:Y:S02]  /*65a0*/  FMUL.FTZ R228, R18, c[0x0][0x320] ;  /* 0x0000c80012e47a20 */ /* 0x000fe40000410000 */
[----:B------:R-:W-:Y:S01]  /*65b0*/  FMUL.FTZ R227, R19, c[0x0][0x320] ;  /* 0x0000c80013e37a20 */ /* 0x000fe20000410000 */
[----:B------:R-:W-:Y:S01]  /*65c0*/  HMMA.16816.F32 R32, R172, R138, R32 ;  /* 0x0000008aac20723c */ /* 0x000fe20000001820 */
[----:B------:R-:W1:Y:S03]  /*65d0*/  MUFU.TANH R182, R182 ;  /* 0x000000b600b67308 */ /* 0x000e660000002400 */
[----:B------:R-:W-:Y:S02]  /*65e0*/  FMUL.FTZ R238, R20, c[0x0][0x320] ;  /* 0x0000c80014ee7a20 */ /* 0x000fe40000410000 */
[----:B------:R-:W-:Y:S02]  /*65f0*/  FMUL.FTZ R237, R21, c[0x0][0x320] ;  /* 0x0000c80015ed7a20 */ /* 0x000fe40000410000 */
[----:B------:R-:W-:Y:S03]  /*6600*/  @P0 IMAD.HI.U32 R175, R205, c[0x0][0x2c8], RZ ;  /* 0x0000b200cdaf0a27 */ /* 0x000fe600078e00ff */
[----:B------:R-:W1:Y:S01]  /*6610*/  MUFU.TANH R226, R226 ;  /* 0x000000e200e27308 */ /* 0x000e620000002400 */
[----:B------:R-:W-:Y:S01]  /*6620*/  FMUL.FTZ R233, R22, c[0x0][0x320] ;  /* 0x0000c80016e97a20 */ /* 0x000fe20000410000 */
[----:B------:R-:W-:Y:S01]  /*6630*/  @P0 SHF.R.U32.HI R246, RZ, c[0x0][0x2cc], R175 ;  /* 0x0000b300fff60a19 */ /* 0x000fe200000116af */
[----:B------:R-:W-:Y:S01]  /*6640*/  FMUL.FTZ R232, R23, c[0x0][0x320] ;  /* 0x0000c80017e87a20 */ /* 0x000fe20000410000 */
[----:B------:R-:W-:Y:S01]  /*6650*/  SHF.L.U32 R175, R225, 0x6, RZ ;  /* 0x00000006e1af7819 */ /* 0x000fe200000006ff */
[----:B------:R-:W-:Y:S02]  /*6660*/  FMUL.FTZ R239, R24, c[0x0][0x320] ;  /* 0x0000c80018ef7a20 */ /* 0x000fe40000410000 */
[----:B------:R-:W-:Y:S01]  /*6670*/  FMUL.FTZ R243, R25, c[0x0][0x320] ;  /* 0x0000c80019f37a20 */ /* 0x000fe20000410000 */
[----:B------:R-:W-:Y:S01]  /*6680*/  IADD3 R249, -R206, 0x1, -R175 ;  /* 0x00000001cef97810 */ /* 0x000fe20007ffe9af */
        /* <DEDUP_REMOVED lines=10> */
[----:B------:R-:W5:Y:S01]  /*6730*/  SHFL.IDX PT, R33, R246, RZ, 0x1c1f ;  /* 0x001c1ffff6217589 */ /* 0x000f6200000e0000 */
[----:B------:R-:W-:Y:S02]  /*6740*/  FMUL.FTZ R242, R34, c[0x0][0x320] ;  /* 0x0000c80022f27a20 */ /* 0x000fe40000410000 */
[----:B------:R-:W-:Y:S02]  /*6750*/  FMUL.FTZ R241, R35, c[0x0][0x320] ;  /* 0x0000c80023f17a20 */ /* 0x000fe40000410000 */
[----:B------:R-:W1:Y:S01]  /*6760*/  MUFU.TANH R230, R230 ;  /* 0x000000e600e67308 */ /* 0x000e620000002400 */
[----:B------:R-:W-:Y:S05]  /*6770*/  IMAD R249, R214, c[0x0][0x1d0], R249 ;  /* 0x00007400d6f97a24 */ /* 0x000fea00078e02f9 */
[----:B------:R-:W-:Y:S04]  /*6780*/  IADD3 R249, R249, -c[0x0][0x168], RZ ;  /* 0x80005a00f9f97a10 */ /* 0x000fe80007ffe0ff */
[----:B------:R-:W1:Y:S01]  /*6790*/  MUFU.TANH R229, R229 ;  /* 0x000000e500e57308 */ /* 0x000e620000002400 */
[C---:B------:R-:W-:Y:S02]  /*67a0*/  IADD3 R250, R249.reuse, c[0x0][0x328], RZ ;  /* 0x0000ca00f9fa7a10 */ /* 0x040fe40007ffe0ff */
[----:B------:R-:W-:Y:S02]  /*67b0*/  IADD3 R249, R249, UR17, RZ ;  /* 0x00000011f9f97c10 */ /* 0x000fe4000fffe0ff */
[-C--:B-----5:R-:W-:Y:S05]  /*67c0*/  IADD3 R252, R250, R33.reuse, RZ ;  /* 0x00000021fafc7210 */ /* 0x0a0fea0007ffe0ff */
[----:B------:R-:W1:Y:S01]  /*67d0*/  MUFU.TANH R213, R213 ;  /* 0x000000d500d57308 */ /* 0x000e620000002400 */
[----:B------:R-:W-:Y:S09]  /*67e0*/  IADD3 R251, R249, R33, RZ ;  /* 0x00000021f9fb7210 */ /* 0x000ff20007ffe0ff */
        /* <DEDUP_REMOVED lines=22> */
[----:B--234-:R-:W-:Y:S01]  /*6950*/  IMAD R33, R214, c[0x0][0x1d0], R33 ;  /* 0x00007400d6217a24 */ /* 0x01cfe200078e0221 */
[----:B------:R-:W-:Y:S04]  /*6960*/  BSSY B0, `(.L_x_924) ;  /* 0x0000012000007945 */ /* 0x000fe80003800000 */
        /* <DEDUP_REMOVED lines=12> */
.L_x_925:
[----:B------:R-:W-:Y:S04]  /*6a30*/  MOV R0, c[0x0][0x32c] ;  /* 0x0000cb0000007a02 */ /* 0x000fe80000000f00 */
[----:B------:R-:W-:Y:S11]  /*6a40*/  ISETP.NE.AND P0, PT, R0, 0x1, PT ;  /* 0x000000010000780c */ /* 0x000ff60003f05270 */
[----:B------:R-:W-:Y:S02]  /*6a50*/  @!UPT UIADD3 URZ, URZ, URZ, URZ ;  /* 0x0000003f3f3ff290 */ /* 0x000fe4000fffe03f */
[----:B------:R-:W-:Y:S05]  /*6a60*/  @P0 IMAD.HI.U32 R0, R2, c[0x0][0x330], RZ ;  /* 0x0000cc0002000a27 */ /* 0x000fea00078e00ff */
[----:B------:R-:W-:Y:S02]  /*6a70*/  @P0 SHF.R.U32.HI R2, RZ, c[0x0][0x334], R0 ;  /* 0x0000cd00ff020a19 */ /* 0x000fe40000011600 */
.L_x_926:
[----:B------:R-:W-:Y:S05]  /*6a80*/  BSYNC B0 ;  /* 0x0000000000007941 */ /* 0x000fea0003800000 */
.L_x_924:
[----:B------:R-:W-:Y:S04]  /*6a90*/  IMAD R5, R2, c[0x0][0x32c], -R175 ;  /* 0x0000cb0002057a24 */ /* 0x000fe800078e0aaf */
[----:B------:R-:W-:Y:S05]  /*6aa0*/  IMAD.IADD R0, R5, 0x1, -R206 ;  /* 0x0000000105007824 */ /* 0x000fea00078e0ace */
[----:B------:R-:W-:Y:S02]  /*6ab0*/  IADD3 R5, R0, c[0x0][0x32c], RZ ;  /* 0x0000cb0000057a10 */ /* 0x000fe40007ffe0ff */
[----:B------:R-:W-:Y:S02]  /*6ac0*/  IMNMX R251, R251, R0, !PT ;  /* 0x00000000fbfb7217 */ /* 0x000fe40007800200 */
[----:B------:R-:W-:Y:S02]  /*6ad0*/  IMNMX R252, R252, R5, PT ;  /* 0x00000005fcfc7217 */ /* 0x000fe40003800200 */
.L_x_923:
[----:B--234-:R-:W-:Y:S01]  /*6ae0*/  ISETP.GT.AND P1, PT, R225, -0x1, PT ;  /* 0xffffffffe100780c */ /* 0x01cfe20003f24270 */
[----:B------:R-:W2:Y:S03]  /*6af0*/  SHFL.IDX PT, R5, R246, 0x1, 0x1c1f ;  /* 0x003c1f00f6057f89 */ /* 0x000ea600000e0000 */
[----:B------:R-:W-:Y:S04]  /*6b00*/  ISETP.GT.AND P0, PT, R251, RZ, P1 ;  /* 0x000000fffb00720c */ /* 0x000fe80000f04270 */
[C---:B------:R-:W-:Y:S04]  /*6b10*/  ISETP.LT.OR P0, PT, R252.reuse, 0x1, P0 ;  /* 0x00000001fc00780c */ /* 0x040fe80000701670 */
        /* <DEDUP_REMOVED lines=9> */
[C---:B------:R-:W-:Y:S04]  /*6bb0*/  ISETP.GT.AND P0, PT, R251.reuse, 0x9, P1 ;  /* 0x00000009fb00780c */ /* 0x040fe80000f04270 */
[----:B------:R-:W-:Y:S04]  /*6bc0*/  ISETP.LT.OR P0, PT, R252, 0xa, P0 ;  /* 0x0000000afc00780c */ /* 0x000fe80000701670 */
[----:B------:R-:W-:Y:S02]  /*6bd0*/  FSEL R226, R226, -INF , !P0 ;  /* 0xff800000e2e27808 */ /* 0x000fe40004000000 */
[C---:B------:R-:W-:Y:S04]  /*6be0*/  ISETP.GT.AND P0, PT, R251.reuse, 0x10, P1 ;  /* 0x00000010fb00780c */ /* 0x040fe80000f04270 */
[----:B------:R-:W-:Y:S04]  /*6bf0*/  ISETP.LT.OR P0, PT, R252, 0x11, P0 ;  /* 0x00000011fc00780c */ /* 0x000fe80000701670 */
[----:B------:R-:W-:Y:S02]  /*6c00*/  FSEL R164, R230, -INF , !P0 ;  /* 0xff800000e6a47808 */ /* 0x000fe40004000000 */
[----:B------:R-:W-:Y:S04]  /*6c10*/  ISETP.GT.AND P0, PT, R251, 0x11, P1 ;  /* 0x00000011fb00780c */ /* 0x000fe80000f04270 */
[C---:B------:R-:W-:Y:S04]  /*6c20*/  ISETP.LT.OR P0, PT, R252.reuse, 0x12, P0 ;  /* 0x00000012fc00780c */ /* 0x040fe80000701670 */
        /* <DEDUP_REMOVED lines=30> */
[----:B------:R-:W-:Y:S01]  /*6e10*/  FSEL R146, R247, -INF , !P0 ;  /* 0xff800000f7927808 */ /* 0x000fe20004000000 */
[----:B------:R-:W-:-:S05]  /*6e20*/  @!P2 BRA `(.L_x_927) ;  /* 0x000001900000a947 */ /* 0x000fca0003800000 */
[----:B------:R-:W-:Y:S01]  /*6e30*/  IMAD R5, R214, c[0x0][0x1d0], R5 ;  /* 0x00007400d6057a24 */ /* 0x000fe200078e0205 */
        /* <DEDUP_REMOVED lines=13> */
.L_x_929:
[----:B------:R-:W-:Y:S04]  /*6f10*/  MOV R0, c[0x0][0x32c] ;  /* 0x0000cb0000007a02 */ /* 0x000fe80000000f00 */
[----:B------:R-:W-:Y:S11]  /*6f20*/  ISETP.NE.AND P0, PT, R0, 0x1, PT ;  /* 0x000000010000780c */ /* 0x000ff60003f05270 */
[----:B------:R-:W-:Y:S02]  /*6f30*/  @!UPT UIADD3 URZ, URZ, URZ, URZ ;  /* 0x0000003f3f3ff290 */ /* 0x000fe4000fffe03f */
[----:B------:R-:W-:Y:S05]  /*6f40*/  @P0 IMAD.HI.U32 R0, R2, c[0x0][0x330], RZ ;  /* 0x0000cc0002000a27 */ /* 0x000fea00078e00ff */
[----:B------:R-:W-:Y:S02]  /*6f50*/  @P0 SHF.R.U32.HI R2, RZ, c[0x0][0x334], R0 ;  /* 0x0000cd00ff020a19 */ /* 0x000fe40000011600 */
.L_x_930:
[----:B------:R-:W-:Y:S05]  /*6f60*/  BSYNC B0 ;  /* 0x0000000000007941 */ /* 0x000fea0003800000 */
.L_x_928:
[----:B------:R-:W-:Y:S04]  /*6f70*/  IMAD R5, R2, c[0x0][0x32c], -R175 ;  /* 0x0000cb0002057a24 */ /* 0x000fe800078e0aaf */
[----:B------:R-:W-:Y:S05]  /*6f80*/  IMAD.IADD R0, R5, 0x1, -R206 ;  /* 0x0000000105007824 */ /* 0x000fea00078e0ace */
[----:B------:R-:W-:Y:S02]  /*6f90*/  IADD3 R5, R0, c[0x0][0x32c], RZ ;  /* 0x0000cb0000057a10 */ /* 0x000fe40007ffe0ff */
[----:B------:R-:W-:Y:S02]  /*6fa0*/  IMNMX R249, R249, R0, !PT ;  /* 0x00000000f9f97217 */ /* 0x000fe40007800200 */
[----:B------:R-:W-:Y:S02]  /*6fb0*/  IMNMX R250, R250, R5, PT ;  /* 0x00000005fafa7217 */ /* 0x000fe40003800200 */
.L_x_927:
[----:B------:R-:W-:Y:S01]  /*6fc0*/  FMNMX.FTZ R5, R179, R132, !PT ;  /* 0x00000084b3057209 */ /* 0x000fe20007810000 */
[----:B------:R-:W-:Y:S04]  /*6fd0*/  DEPBAR.LE SB0, 0x2 ;  /* 0x000080800000791a */ /* 0x000fe80000000000 */
[----:B------:R-:W-:Y:S01]  /*6fe0*/  FMNMX.FTZ R5, R6, R5, !PT ;  /* 0x0000000506057209 */ /* 0x000fe20007810000 */
[----:B------:R-:W-:Y:S01]  /*6ff0*/  BAR.SYNC.DEFER_BLOCKING 0x0 ;  /* 0x0000000000007b1d */ /* 0x000fe20000010000 */
[C---:B------:R-:W-:Y:S02]  /*7000*/  ISETP.GT.AND P0, PT, R249.reuse, RZ, P1 ;  /* 0x000000fff900720c */ /* 0x040fe40000f04270 */
[----:B------:R-:W-:Y:S02]  /*7010*/  FMNMX.FTZ R5, R182, R5, !PT ;  /* 0x00000005b6057209 */ /* 0x000fe40007810000 */
[----:B------:R-:W-:Y:S02]  /*7020*/  ISETP.LT.OR P0, PT, R250, 0x1, P0 ;  /* 0x00000001fa00780c */ /* 0x000fe40000701670 */
[----:B------:R-:W-:Y:S02]  /*7030*/  FMNMX.FTZ R5, R226, R5, !PT ;  /* 0x00000005e2057209 */ /* 0x000fe40007810000 */
[----:B------:R-:W-:Y:S02]  /*7040*/  FSEL R176, R176, -INF , !P0 ;  /* 0xff800000b0b07808 */ /* 0x000fe40004000000 */
[----:B------:R-:W-:Y:S02]  /*7050*/  FMNMX.FTZ R5, R164, R5, !PT ;  /* 0x00000005a4057209 */ /* 0x000fe40007810000 */
[----:B------:R-:W-:Y:S02]  /*7060*/  ISETP.GT.AND P0, PT, R249, 0x1, P1 ;  /* 0x00000001f900780c */ /* 0x000fe40000f04270 */
[----:B------:R-:W-:Y:S02]  /*7070*/  FMNMX.FTZ R5, R162, R5, !PT ;  /* 0x00000005a2057209 */ /* 0x000fe40007810000 */
[----:B------:R-:W-:Y:S02]  /*7080*/  ISETP.LT.OR P0, PT, R250, 0x2, P0 ;  /* 0x00000002fa00780c */ /* 0x000fe40000701670 */
[----:B------:R-:W-:Y:S02]  /*7090*/  FMNMX.FTZ R5, R142, R5, !PT ;  /* 0x000000058e057209 */ /* 0x000fe40007810000 */
[----:B------:R-:W-:Y:S02]  /*70a0*/  FSEL R177, R177, -INF , !P0 ;  /* 0xff800000b1b17808 */ /* 0x000fe40004000000 */
[----:B------:R-:W-:Y:S01]  /*70b0*/  FMNMX.FTZ R5, R140, R5, !PT ;  /* 0x000000058c057209 */ /* 0x000fe20007810000 */
[----:B------:R-:W-:Y:S01]  /*70c0*/  LDSM.16.MT88.4 R28, [R134+UR4+0x100] ;  /* 0x00010004861c783b */ /* 0x000fe20008004200 */
[C---:B------:R-:W-:Y:S02]  /*70d0*/  ISETP.GT.AND P0, PT, R249.reuse, 0x8, P1 ;  /* 0x00000008f900780c */ /* 0x040fe40000f04270 */
[----:B------:R-:W-:Y:S02]  /*70e0*/  FMNMX.FTZ R5, R160, R5, !PT ;  /* 0x00000005a0057209 */ /* 0x000fe40007810000 */
[----:B------:R-:W-:Y:S02]  /*70f0*/  ISETP.LT.OR P0, PT, R250, 0x9, P0 ;  /* 0x00000009fa00780c */ /* 0x000fe40000701670 */
[----:B------:R-:W-:Y:S02]  /*7100*/  FMNMX.FTZ R5, R158, R5, !PT ;  /* 0x000000059e057209 */ /* 0x000fe40007810000 */
[----:B------:R-:W-:Y:S02]  /*7110*/  FSEL R9, R178, -INF , !P0 ;  /* 0xff800000b2097808 */ /* 0x000fe40004000000 */
[----:B------:R-:W-:Y:S02]  /*7120*/  FMNMX.FTZ R5, R156, R5, !PT ;  /* 0x000000059c057209 */ /* 0x000fe40007810000 */
[C---:B------:R-:W-:Y:S02]  /*7130*/  ISETP.GT.AND P0, PT, R249.reuse, 0x9, P1 ;  /* 0x00000009f900780c */ /* 0x040fe40000f04270 */
        /* <DEDUP_REMOVED lines=12> */
[----:B------:R-:W-:Y:S01]  /*7200*/  IADD3 R17, R134, UR4, RZ ;  /* 0x0000000486117c10 */ /* 0x000fe2000fffe0ff */
[----:B------:R-:W1:Y:S01]  /*7210*/  SHFL.BFLY PT, R0, R13, 0x2, 0x1f ;  /* 0x0c401f000d007f89 */ /* 0x000e6200000e0000 */
[----:B------:R-:W-:Y:S02]  /*7220*/  FSEL R163, R183, -INF , !P0 ;  /* 0xff800000b7a37808 */ /* 0x000fe40004000000 */
[C---:B------:R-:W-:Y:S02]  /*7230*/  ISETP.GT.AND P0, PT, R249.reuse, 0x18, P1 ;  /* 0x00000018f900780c */ /* 0x040fe40000f04270 */
[----:B------:R-:W-:Y:S02]  /*7240*/  IADD3 R168, R188, R17, RZ ;  /* 0x00000011bca87210 */ /* 0x000fe40007ffe0ff */
[----:B------:R-:W-:Y:S04]  /*7250*/  ISETP.LT.OR P0, PT, R250, 0x19, P0 ;  /* 0x00000019fa00780c */ /* 0x000fe80000701670 */
[----:B------:R-:W-:Y:S02]  /*7260*/  FSEL R143, R228, -INF , !P0 ;  /* 0xff800000e48f7808 */ /* 0x000fe40004000000 */
[----:B------:R-:W-:Y:S04]  /*7270*/  ISETP.GT.AND P0, PT, R249, 0x19, P1 ;  /* 0x00000019f900780c */ /* 0x000fe80000f04270 */
[C---:B------:R-:W-:Y:S04]  /*7280*/  ISETP.LT.OR P0, PT, R250.reuse, 0x1a, P0 ;  /* 0x0000001afa00780c */ /* 0x040fe80000701670 */
[----:B------:R-:W-:Y:S02]  /*7290*/  FSEL R141, R227, -INF , !P0 ;  /* 0xff800000e38d7808 */ /* 0x000fe40004000000 */
[----:B------:R-:W-:Y:S02]  /*72a0*/  ISETP.GT.AND P0, PT, R249, 0x20, P1 ;  /* 0x00000020f900780c */ /* 0x000fe40000f04270 */
[----:B-1----:R-:W-:Y:S02]  /*72b0*/  FMNMX.FTZ R11, R13, R0, !PT ;  /* 0x000000000d0b7209 */ /* 0x002fe40007810000 */
[----:B------:R-:W-:Y:S02]  /*72c0*/  ISETP.LT.OR P0, PT, R250, 0x21, P0 ;  /* 0x00000021fa00780c */ /* 0x000fe40000701670 */
[----:B------:R-:W-:Y:S01]  /*72d0*/  FMNMX.FTZ R0, R176, R3, !PT ;  /* 0x00000003b0007209 */ /* 0x000fe20007810000 */
[----:B------:R-:W1:Y:S01]  /*72e0*/  SHFL.BFLY PT, R2, R11, 0x1, 0x1f ;  /* 0x0c201f000b027f89 */ /* 0x000e6200000e0000 */
        /* <DEDUP_REMOVED lines=13> */
[C---:B------:R-:W-:Y:S02]  /*73c0*/  ISETP.LT.OR P0, PT, R250.reuse, 0x2a, P0 ;  /* 0x0000002afa00780c */ /* 0x040fe40000701670 */
        /* <DEDUP_REMOVED lines=22> */
[----:B-1----:R-:W-:Y:S02]  /*7530*/  FMNMX.FTZ R2, R11, R2, !PT ;  /* 0x000000020b027209 */ /* 0x002fe40007810000 */
[----:B------:R-:W-:Y:S02]  /*7540*/  FMNMX.FTZ R13, R145, R0, !PT ;  /* 0x00000000910d7209 */ /* 0x000fe40007810000 */
[C---:B------:R-:W-:Y:S01]  /*7550*/  FSETP.NEU.FTZ.AND P0, PT, R2.reuse, -INF , PT ;  /* 0xff8000000200780b */ /* 0x040fe20003f1d000 */
[C---:B------:R-:W-:Y:S02]  /*7560*/  FMUL.FTZ R153, R2.reuse, c[0x0][0x2d0] ;  /* 0x0000b40002997a20 */ /* 0x040fe40000410000 */
[----:B------:R-:W1:Y:S01]  /*7570*/  SHFL.BFLY PT, R0, R13, 0x2, 0x1f ;  /* 0x0c401f000d007f89 */ /* 0x000e6200000e0000 */
[----:B------:R-:W-:Y:S02]  /*7580*/  FSEL R5, R2, RZ, P0 ;  /* 0x000000ff02057208 */ /* 0x000fe40000000000 */
[----:B------:R-:W-:Y:S03]  /*7590*/  FSEL R153, R153, RZ, P0 ;  /* 0x000000ff99997208 */ /* 0x000fe60000000000 */
[----:B------:R-:W-:Y:S02]  /*75a0*/  FADD.FTZ R5, -R5, R132 ;  /* 0x0000008405057221 */ /* 0x000fe40000010100 */
[--C-:B------:R-:W-:Y:S02]  /*75b0*/  FFMA.FTZ R174, R179, c[0x0][0x2d0], -R153.reuse ;  /* 0x0000b400b3ae7a23 */ /* 0x100fe40000010899 */
[--C-:B------:R-:W-:Y:S02]  /*75c0*/  FFMA.FTZ R171, R6, c[0x0][0x2d0], -R153.reuse ;  /* 0x0000b40006ab7a23 */ /* 0x100fe40000010899 */
[--C-:B------:R-:W-:Y:S02]  /*75d0*/  FFMA.FTZ R170, R182, c[0x0][0x2d0], -R153.reuse ;  /* 0x0000b400b6aa7a23 */ /* 0x100fe40000010899 */
[--C-:B------:R-:W-:Y:S01]  /*75e0*/  FFMA.FTZ R169, R226, c[0x0][0x2d0], -R153.reuse ;  /* 0x0000b400e2a97a23 */ /* 0x100fe20000010899 */
[----:B------:R-:W-:Y:S01]  /*75f0*/  MUFU.EX2 R174, R174 ;  /* 0x000000ae00ae7308 */ /* 0x000fe20000000800 */
[----:B------:R-:W-:Y:S01]  /*7600*/  FMUL.FTZ R132, R5, c[0x0][0x2d0] ;  /* 0x0000b40005847a20 */ /* 0x000fe20000410000 */
[----:B------:R-:W-:Y:S01]  /*7610*/  IADD3 R5, R135, UR4, RZ ;  /* 0x0000000487057c10 */ /* 0x000fe2000fffe0ff */
[--C-:B------:R-:W-:Y:S02]  /*7620*/  FFMA.FTZ R178, R164, c[0x0][0x2d0], -R153.reuse ;  /* 0x0000b400a4b27a23 */ /* 0x100fe40000010899 */
[--C-:B------:R-:W-:Y:S01]  /*7630*/  FFMA.FTZ R179, R162, c[0x0][0x2d0], -R153.reuse ;  /* 0x0000b400a2b37a23 */ /* 0x100fe20000010899 */
[----:B------:R-:W-:Y:S01]  /*7640*/  IADD3 R133, R188, R5, RZ ;  /* 0x00000005bc857210 */ /* 0x000fe20007ffe0ff */
[--C-:B------:R-:W-:Y:S01]  /*7650*/  FFMA.FTZ R180, R142, c[0x0][0x2d0], -R153.reuse ;  /* 0x0000b4008eb47a23 */ /* 0x100fe20000010899 */
[----:B-1----:R-:W-:Y:S02]  /*7660*/  FMNMX.FTZ R11, R13, R0, !PT ;  /* 0x000000000d0b7209 */ /* 0x002fe40007810000 */
[----:B------:R-:W1:Y:S01]  /*7670*/  MUFU.EX2 R171, R171 ;  /* 0x000000ab00ab7308 */ /* 0x000e620000000800 */
[----:B------:R-:W-:Y:S01]  /*7680*/  LDSM.16.MT88.4 R12, [R135+UR4+0x100] ;  /* 0x00010004870c783b */ /* 0x000fe20008004200 */
[--C-:B------:R-:W-:Y:S02]  /*7690*/  FFMA.FTZ R181, R140, c[0x0][0x2d0], -R153.reuse ;  /* 0x0000b4008cb57a23 */ /* 0x100fe40000010899 */
[--C-:B------:R-:W-:Y:S02]  /*76a0*/  FFMA.FTZ R226, R160, c[0x0][0x2d0], -R153.reuse ;  /* 0x0000b400a0e27a23 */ /* 0x100fe40000010899 */
[--C-:B------:R-:W-:Y:S02]  /*76b0*/  FFMA.FTZ R227, R158, c[0x0][0x2d0], -R153.reuse ;  /* 0x0000b4009ee37a23 */ /* 0x100fe40000010899 */
[--C-:B------:R-:W-:Y:S01]  /*76c0*/  FFMA.FTZ R228, R156, c[0x0][0x2d0], -R153.reuse ;  /* 0x0000b4009ce47a23 */ /* 0x100fe20000010899 */
[----:B------:R-:W2:Y:S01]  /*76d0*/  SHFL.BFLY PT, R0, R11, 0x1, 0x1f ;  /* 0x0c201f000b007f89 */ /* 0x000ea200000e0000 */
[----:B------:R-:W-:Y:S01]  /*76e0*/  MUFU.EX2 R170, R170 ;  /* 0x000000aa00aa7308 */ /* 0x000fe20000000800 */
[--C-:B------:R-:W-:Y:S02]  /*76f0*/  FFMA.FTZ R229, R154, c[0x0][0x2d0], -R153.reuse ;  /* 0x0000b4009ae57a23 */ /* 0x100fe40000010899 */
[--C-:B------:R-:W-:Y:S02]  /*7700*/  FFMA.FTZ R234, R152, c[0x0][0x2d0], -R153.reuse ;  /* 0x0000b40098ea7a23 */ /* 0x100fe40000010899 */
[--C-:B------:R-:W-:Y:S02]  /*7710*/  FFMA.FTZ R235, R150, c[0x0][0x2d0], -R153.reuse ;  /* 0x0000b40096eb7a23 */ /* 0x100fe40000010899 */
[----:B------:R-:W3:Y:S01]  /*7720*/  LDSM.16.MT88.4 R20, [R133+0x100] ;  /* 0x000100008514783b */ /* 0x000ee20000004200 */
[--C-:B------:R-:W-:Y:S02]  /*7730*/  FFMA.FTZ R236, R148, c[0x0][0x2d0], -R153.reuse ;  /* 0x0000b40094ec7a23 */ /* 0x100fe40000010899 */
[----:B------:R-:W4:Y:S01]  /*7740*/  MUFU.EX2 R169, R169 ;  /* 0x000000a900a97308 */ /* 0x000f220000000800 */
[----:B------:R-:W-:Y:S01]  /*7750*/  FFMA.FTZ R153, R146, c[0x0][0x2d0], -R153 ;  /* 0x0000b40092997a23 */ /* 0x000fe20000010899 */
[----:B-1----:R-:W-:Y:S08]  /*7760*/  F2FP.PACK_AB R136, R171, R174 ;  /* 0x000000aeab88723e */ /* 0x002ff000000000ff */
[----:B------:R-:W1:Y:S01]  /*7770*/  MUFU.EX2 R132, R132 ;  /* 0x0000008400847308 */ /* 0x000e620000000800 */
[----:B--2---:R-:W-:Y:S04]  /*7780*/  FMNMX.FTZ R0, R11, R0, !PT ;  /* 0x000000000b007209 */ /* 0x004fe80007810000 */
[C---:B------:R-:W-:Y:S01]  /*7790*/  FSETP.NEU.FTZ.AND P0, PT, R0.reuse, -INF , PT ;  /* 0xff8000000000780b */ /* 0x040fe20003f1d000 */
[C---:B------:R-:W-:Y:S04]  /*77a0*/  FMUL.FTZ R144, R0.reuse, c[0x0][0x2d0] ;  /* 0x0000b40000907a20 */ /* 0x040fe80000410000 */
[----:B------:R-:W-:Y:S01]  /*77b0*/  MUFU.EX2 R237, R153 ;  /* 0x0000009900ed7308 */ /* 0x000fe20000000800 */
[----:B------:R-:W-:Y:S02]  /*77c0*/  FSEL R4, R0, RZ, P0 ;  /* 0x000000ff00047208 */ /* 0x000fe40000000000 */
[----:B------:R-:W-:Y:S02]  /*77d0*/  FSEL R144, R144, RZ, P0 ;  /* 0x000000ff90907208 */ /* 0x000fe40000000000 */
[----:B----4-:R-:W-:Y:S01]  /*77e0*/  F2FP.PACK_AB R138, R169, R170 ;  /* 0x000000aaa98a723e */ /* 0x010fe200000000ff */
[----:B------:R-:W-:Y:S02]  /*77f0*/  FADD.FTZ R4, -R4, R3 ;  /* 0x0000000304047221 */ /* 0x000fe40000010100 */
[--C-:B------:R-:W-:Y:S02]  /*7800*/  FFMA.FTZ R176, R176, c[0x0][0x2d0], -R144.reuse ;  /* 0x0000b400b0b07a23 */ /* 0x100fe40000010890 */
[--C-:B------:R-:W-:Y:S01]  /*7810*/  FFMA.FTZ R173, R177, c[0x0][0x2d0], -R144.reuse ;  /* 0x0000b400b1ad7a23 */ /* 0x100fe20000010890 */
[----:B------:R-:W-:Y:S01]  /*7820*/  MUFU.EX2 R178, R178 ;  /* 0x000000b200b27308 */ /* 0x000fe20000000800 */
[--C-:B------:R-:W-:Y:S02]  /*7830*/  FFMA.FTZ R172, R9, c[0x0][0x2d0], -R144.reuse ;  /* 0x0000b40009ac7a23 */ /* 0x100fe40000010890 */
[--C-:B------:R-:W-:Y:S02]  /*7840*/  FFMA.FTZ R177, R7, c[0x0][0x2d0], -R144.reuse ;  /* 0x0000b40007b17a23 */ /* 0x100fe40000010890 */
[----:B------:R-:W-:Y:S02]  /*7850*/  FMUL.FTZ R3, R4, c[0x0][0x2d0] ;  /* 0x0000b40004037a20 */ /* 0x000fe40000410000 */
[C---:B-1----:R-:W-:Y:S02]  /*7860*/  FMUL.FTZ R4, R132.reuse, R128 ;  /* 0x0000008084047220 */ /* 0x042fe40000410000 */
[C---:B------:R-:W-:Y:S01]  /*7870*/  FMUL.FTZ R5, R132.reuse, R129 ;  /* 0x0000008184057220 */ /* 0x040fe20000410000 */
[----:B------:R-:W-:Y:S01]  /*7880*/  MUFU.EX2 R176, R176 ;  /* 0x000000b000b07308 */ /* 0x000fe20000000800 */
[C---:B------:R-:W-:Y:S02]  /*7890*/  FMUL.FTZ R8, R132.reuse, R124 ;  /* 0x0000007c84087220 */ /* 0x040fe40000410000 */
[C---:B------:R-:W-:Y:S02]  /*78a0*/  FMUL.FTZ R9, R132.reuse, R125 ;  /* 0x0000007d84097220 */ /* 0x040fe40000410000 */
[C---:B------:R-:W-:Y:S02]  /*78b0*/  FMUL.FTZ R16, R132.reuse, R116 ;  /* 0x0000007484107220 */ /* 0x040fe40000410000 */
[C---:B------:R-:W-:Y:S02]  /*78c0*/  FMUL.FTZ R17, R132.reuse, R117 ;  /* 0x0000007584117220 */ /* 0x040fe40000410000 */
[C---:B------:R-:W-:Y:S01]  /*78d0*/  FMUL.FTZ R24, R132.reuse, R108 ;  /* 0x0000006c84187220 */ /* 0x040fe20000410000 */
[----:B------:R-:W1:Y:S01]  /*78e0*/  MUFU.EX2 R173, R173 ;  /* 0x000000ad00ad7308 */ /* 0x000e620000000800 */
[C---:B------:R-:W-:Y:S02]  /*78f0*/  FMUL.FTZ R25, R132.reuse, R109 ;  /* 0x0000006d84197220 */ /* 0x040fe40000410000 */
[C---:B------:R-:W-:Y:S02]  /*7900*/  FMUL.FTZ R32, R132.reuse, R100 ;  /* 0x0000006484207220 */ /* 0x040fe40000410000 */
[C---:B------:R-:W-:Y:S02]  /*7910*/  FMUL.FTZ R33, R132.reuse, R101 ;  /* 0x0000006584217220 */ /* 0x040fe40000410000 */
[--C-:B------:R-:W-:Y:S02]  /*7920*/  FFMA.FTZ R182, R165, c[0x0][0x2d0], -R144.reuse ;  /* 0x0000b400a5b67a23 */ /* 0x100fe40000010890 */
[----:B------:R-:W-:Y:S01]  /*7930*/  LDSM.16.MT88.4 R164, [R135+UR4+0x5900] ;  /* 0x0059000487a4783b */ /* 0x000fe20008004200 */
[----:B------:R-:W-:Y:S01]  /*7940*/  MUFU.EX2 R172, R172 ;  /* 0x000000ac00ac7308 */ /* 0x000fe20000000800 */
[--C-:B------:R-:W-:Y:S02]  /*7950*/  FFMA.FTZ R183, R163, c[0x0][0x2d0], -R144.reuse ;  /* 0x0000b400a3b77a23 */ /* 0x100fe40000010890 */
[--C-:B------:R-:W-:Y:S02]  /*7960*/  FFMA.FTZ R190, R143, c[0x0][0x2d0], -R144.reuse ;  /* 0x0000b4008fbe7a23 */ /* 0x100fe40000010890 */
[--C-:B------:R-:W-:Y:S02]  /*7970*/  FFMA.FTZ R213, R141, c[0x0][0x2d0], -R144.reuse ;  /* 0x0000b4008dd57a23 */ /* 0x100fe40000010890 */
[----:B------:R-:W-:Y:S01]  /*7980*/  LDSM.16.MT88.4 R140, [R134+UR4+0x2900] ;  /* 0x00290004868c783b */ /* 0x000fe20008004200 */
[--C-:B------:R-:W-:Y:S02]  /*7990*/  FFMA.FTZ R230, R161, c[0x0][0x2d0], -R144.reuse ;  /* 0x0000b400a1e67a23 */ /* 0x100fe40000010890 */
[----:B------:R-:W2:Y:S01]  /*79a0*/  MUFU.EX2 R177, R177 ;  /* 0x000000b100b17308 */ /* 0x000ea20000000800 */
[--C-:B------:R-:W-:Y:S02]  /*79b0*/  FFMA.FTZ R231, R159, c[0x0][0x2d0], -R144.reuse ;  /* 0x0000b4009fe77a23 */ /* 0x100fe40000010890 */
[--C-:B------:R-:W-:Y:S01]  /*79c0*/  FFMA.FTZ R232, R157, c[0x0][0x2d0], -R144.reuse ;  /* 0x0000b4009de87a23 */ /* 0x100fe20000010890 */
[----:B-1----:R-:W-:Y:S01]  /*79d0*/  F2FP.PACK_AB R137, R173, R176 ;  /* 0x000000b0ad89723e */ /* 0x002fe200000000ff */
[----:B------:R-:W-:Y:S01]  /*79e0*/  LDSM.16.MT88.4 R156, [R134+UR4+0x3900] ;  /* 0x00390004869c783b */ /* 0x000fe20008004200 */
[--C-:B------:R-:W-:Y:S02]  /*79f0*/  FFMA.FTZ R233, R155, c[0x0][0x2d0], -R144.reuse ;  /* 0x0000b4009be97a23 */ /* 0x100fe40000010890 */
[--C-:B------:R-:W-:Y:S02]  /*7a00*/  FFMA.FTZ R238, R151, c[0x0][0x2d0], -R144.reuse ;  /* 0x0000b40097ee7a23 */ /* 0x100fe40000010890 */
[----:B------:R-:W1:Y:S01]  /*7a10*/  MUFU.EX2 R3, R3 ;  /* 0x0000000300037308 */ /* 0x000e620000000800 */
[--C-:B------:R-:W-:Y:S02]  /*7a20*/  FFMA.FTZ R239, R149, c[0x0][0x2d0], -R144.reuse ;  /* 0x0000b40095ef7a23 */ /* 0x100fe40000010890 */
[----:B------:R-:W-:Y:S01]  /*7a30*/  LDSM.16.MT88.4 R148, [R135+UR4+0x3900] ;  /* 0x003900048794783b */ /* 0x000fe20008004200 */
[--C-:B------:R-:W-:Y:S02]  /*7a40*/  FFMA.FTZ R240, R147, c[0x0][0x2d0], -R144.reuse ;  /* 0x0000b40093f07a23 */ /* 0x100fe40000010890 */
[----:B------:R-:W-:Y:S02]  /*7a50*/  FFMA.FTZ R144, R145, c[0x0][0x2d0], -R144 ;  /* 0x0000b40091907a23 */ /* 0x000fe40000010890 */
[C---:B------:R-:W-:Y:S02]  /*7a60*/  FMUL.FTZ R36, R132.reuse, R36 ;  /* 0x0000002484247220 */ /* 0x040fe40000410000 */
[----:B------:R4:W-:Y:S01]  /*7a70*/  MUFU.EX2 R241, R144 ;  /* 0x0000009000f17308 */ /* 0x0009e20000000800 */
[----:B------:R-:W-:Y:S01]  /*7a80*/  LDSM.16.MT88.4 R152, [R133+0x3900] ;  /* 0x003900008598783b */ /* 0x000fe20000004200 */
[C---:B------:R-:W-:Y:S01]  /*7a90*/  FMUL.FTZ R37, R132.reuse, R37 ;  /* 0x0000002584257220 */ /* 0x040fe20000410000 */
[----:B--2---:R-:W-:Y:S01]  /*7aa0*/  F2FP.PACK_AB R139, R177, R172 ;  /* 0x000000acb18b723e */ /* 0x004fe200000000ff */
[C---:B------:R-:W-:Y:S02]  /*7ab0*/  FMUL.FTZ R40, R132.reuse, R40 ;  /* 0x0000002884287220 */ /* 0x040fe40000410000 */
[C---:B------:R-:W-:Y:S03]  /*7ac0*/  FMUL.FTZ R41, R132.reuse, R41 ;  /* 0x0000002984297220 */ /* 0x040fe60000410000 */
[----:B------:R-:W-:Y:S01]  /*7ad0*/  LDSM.16.MT88.4 R160, [R168+0x3900] ;  /* 0x00390000a8a0783b */ /* 0x000fe20000004200 */
[C---:B------:R-:W-:Y:S01]  /*7ae0*/  FMUL.FTZ R44, R132.reuse, R44 ;  /* 0x0000002c842c7220 */ /* 0x040fe20000410000 */
[----:B------:R-:W2:Y:S01]  /*7af0*/  MUFU.EX2 R179, R179 ;  /* 0x000000b300b37308 */ /* 0x000ea20000000800 */
[C---:B------:R-:W-:Y:S02]  /*7b00*/  FMUL.FTZ R45, R132.reuse, R45 ;  /* 0x0000002d842d7220 */ /* 0x040fe40000410000 */
[C---:B-1----:R-:W-:Y:S02]  /*7b10*/  FMUL.FTZ R6, R3.reuse, R130 ;  /* 0x0000008203067220 */ /* 0x042fe40000410000 */
[C---:B------:R-:W-:Y:S02]  /*7b20*/  FMUL.FTZ R7, R3.reuse, R131 ;  /* 0x0000008303077220 */ /* 0x040fe40000410000 */
[----:B------:R-:W-:Y:S01]  /*7b30*/  LDSM.16.MT88.4 R128, [R133+0x2900] ;  /* 0x002900008580783b */ /* 0x000fe20000004200 */
[C---:B------:R-:W-:Y:S02]  /*7b40*/  FMUL.FTZ R10, R3.reuse, R126 ;  /* 0x0000007e030a7220 */ /* 0x040fe40000410000 */
[C---:B------:R-:W-:Y:S01]  /*7b50*/  FMUL.FTZ R11, R3.reuse, R127 ;  /* 0x0000007f030b7220 */ /* 0x040fe20000410000 */
[----:B------:R-:W-:Y:S01]  /*7b60*/  MUFU.EX2 R180, R180 ;  /* 0x000000b400b47308 */ /* 0x000fe20000000800 */
[C---:B------:R-:W-:Y:S03]  /*7b70*/  HMMA.16816.F32 R4, R136.reuse, R12, R4 ;  /* 0x0000000c8804723c */ /* 0x040fe60000001804 */
[----:B------:R-:W-:Y:S02]  /*7b80*/  LDSM.16.MT88.4 R124, [R135+UR4+0x2900] ;  /* 0x00290004877c783b */ /* 0x000fe40008004200 */
[C---:B------:R-:W-:Y:S02]  /*7b90*/  FMUL.FTZ R18, R3.reuse, R118 ;  /* 0x0000007603127220 */ /* 0x040fe40000410000 */
[C---:B------:R-:W-:Y:S01]  /*7ba0*/  FMUL.FTZ R12, R132.reuse, R120 ;  /* 0x00000078840c7220 */ /* 0x040fe20000410000 */
[C---:B------:R-:W-:Y:S01]  /*7bb0*/  HMMA.16816.F32 R8, R136.reuse, R14, R8 ;  /* 0x0000000e8808723c */ /* 0x040fe20000001808 */
[----:B------:R-:W-:Y:S02]  /*7bc0*/  MUFU.EX2 R181, R181 ;  /* 0x000000b500b57308 */ /* 0x000fe40000000800 */
[----:B----4-:R-:W-:Y:S01]  /*7bd0*/  LDSM.16.MT88.4 R144, [R168+0x1900] ;  /* 0x00190000a890783b */ /* 0x010fe20000004200 */
        /* <DEDUP_REMOVED lines=9> */
[C---:B---3--:R-:W-:Y:S01]  /*7c70*/  HMMA.16816.F32 R12, R136.reuse, R20, R12 ;  /* 0x00000014880c723c */ /* 0x048fe2000000180c */
[----:B------:R-:W1:Y:S02]  /*7c80*/  LDSM.16.MT88.4 R120, [R168+0x100] ;  /* 0x00010000a878783b */ /* 0x000e640000004200 */
[C---:B------:R-:W-:Y:S01]  /*7c90*/  FMUL.FTZ R35, R3.reuse, R103 ;  /* 0x0000006703237220 */ /* 0x040fe20000410000 */
[----:B------:R-:W3:Y:S01]  /*7ca0*/  MUFU.EX2 R183, R183 ;  /* 0x000000b700b77308 */ /* 0x000ee20000000800 */
[C---:B------:R-:W-:Y:S02]  /*7cb0*/  FMUL.FTZ R38, R3.reuse, R38 ;  /* 0x0000002603267220 */ /* 0x040fe40000410000 */
[C---:B------:R-:W-:Y:S01]  /*7cc0*/  FMUL.FTZ R20, R132.reuse, R112 ;  /* 0x0000007084147220 */ /* 0x040fe20000410000 */
[C---:B------:R-:W-:Y:S01]  /*7cd0*/  HMMA.16816.F32 R16, R136.reuse, R22, R16 ;  /* 0x000000168810723c */ /* 0x040fe20000001810 */
[----:B------:R-:W-:Y:S03]  /*7ce0*/  LDSM.16.MT88.4 R100, [R134+UR4+0x2100] ;  /* 0x002100048664783b */ /* 0x000fe60008004200 */
        /* <DEDUP_REMOVED lines=8> */
[----:B------:R-:W4:Y:S01]  /*7d70*/  LDSM.16.MT88.4 R112, [R135+UR4+0x2100] ;  /* 0x002100048770783b */ /* 0x000f220008004200 */
[C---:B------:R-:W-:Y:S01]  /*7d80*/  FMUL.FTZ R46, R3.reuse, R46 ;  /* 0x0000002e032e7220 */ /* 0x040fe20000410000 */
[C---:B------:R-:W-:Y:S01]  /*7d90*/  HMMA.16816.F32 R20, R136.reuse, R28, R20 ;  /* 0x0000001c8814723c */ /* 0x040fe20000001814 */
[----:B------:R-:W5:Y:S02]  /*7da0*/  MUFU.EX2 R213, R213 ;  /* 0x000000d500d57308 */ /* 0x000f640000000800 */
[C---:B------:R-:W-:Y:S02]  /*7db0*/  FMUL.FTZ R47, R3.reuse, R47 ;  /* 0x0000002f032f7220 */ /* 0x040fe40000410000 */
[C---:B------:R-:W-:Y:S02]  /*7dc0*/  FMUL.FTZ R48, R132.reuse, R48 ;  /* 0x0000003084307220 */ /* 0x040fe40000410000 */
[C---:B------:R-:W-:Y:S01]  /*7dd0*/  FMUL.FTZ R28, R132.reuse, R104 ;  /* 0x00000068841c7220 */ /* 0x040fe20000410000 */
[C---:B------:R-:W-:Y:S03]  /*7de0*/  HMMA.16816.F32 R24, R136.reuse, R30, R24 ;  /* 0x0000001e8818723c */ /* 0x040fe60000001818 */
[----:B------:R-:W-:Y:S01]  /*7df0*/  MUFU.EX2 R226, R226 ;  /* 0x000000e200e27308 */ /* 0x000fe20000000800 */
[C---:B------:R-:W-:Y:S02]  /*7e00*/  FMUL.FTZ R29, R132.reuse, R105 ;  /* 0x00000069841d7220 */ /* 0x040fe40000410000 */
[C---:B------:R-:W-:Y:S02]  /*7e10*/  FMUL.FTZ R49, R132.reuse, R49 ;  /* 0x0000003184317220 */ /* 0x040fe40000410000 */
[C---:B------:R-:W-:Y:S04]  /*7e20*/  FMUL.FTZ R30, R3.reuse, R106 ;  /* 0x0000006a031e7220 */ /* 0x040fe80000410000 */
[C---:B------:R-:W-:Y:S01]  /*7e30*/  FMUL.FTZ R31, R3.reuse, R107 ;  /* 0x0000006b031f7220 */ /* 0x040fe20000410000 */
[----:B------:R-:W2:Y:S01]  /*7e40*/  MUFU.EX2 R227, R227 ;  /* 0x000000e300e37308 */ /* 0x000ea20000000800 */
[----:B------:R-:W2:Y:S01]  /*7e50*/  LDSM.16.MT88.4 R104, [R133+0x2100] ;  /* 0x002100008568783b */ /* 0x000ea20000004200 */
[C---:B------:R-:W-:Y:S02]  /*7e60*/  FMUL.FTZ R50, R3.reuse, R50 ;  /* 0x0000003203327220 */ /* 0x040fe40000410000 */
[C---:B------:R-:W-:Y:S02]  /*7e70*/  FMUL.FTZ R51, R3.reuse, R51 ;  /* 0x0000003303337220 */ /* 0x040fe40000410000 */
[C---:B-1----:R-:W-:Y:S03]  /*7e80*/  HMMA.16816.F32 R28, R136.reuse, R120, R28 ;  /* 0x00000078881c723c */ /* 0x042fe6000000181c */
        /* <DEDUP_REMOVED lines=8> */
[----:B------:R-:W1:Y:S01]  /*7f10*/  MUFU.EX2 R229, R229 ;  /* 0x000000e500e57308 */ /* 0x000e620000000800 */
[C---:B----4-:R-:W-:Y:S04]  /*7f20*/  HMMA.16816.F32 R36, R136.reuse, R112, R36 ;  /* 0x000000708824723c */ /* 0x050fe80000001824 */
[C---:B------:R-:W-:Y:S02]  /*7f30*/  FMUL.FTZ R57, R132.reuse, R57 ;  /* 0x0000003984397220 */ /* 0x040fe40000410000 */
[C---:B------:R-:W-:Y:S02]  /*7f40*/  FMUL.FTZ R58, R3.reuse, R58 ;  /* 0x0000003a033a7220 */ /* 0x040fe40000410000 */
[C---:B------:R-:W-:Y:S01]  /*7f50*/  HMMA.16816.F32 R40, R136.reuse, R114, R40 ;  /* 0x000000728828723c */ /* 0x040fe20000001828 */
[----:B------:R-:W-:Y:S01]  /*7f60*/  LDSM.16.MT88.4 R112, [R135+UR4+0x900] ;  /* 0x000900048770783b */ /* 0x000fe20008004200 */
[----:B------:R-:W-:Y:S02]  /*7f70*/  MUFU.EX2 R230, R230 ;  /* 0x000000e600e67308 */ /* 0x000fe40000000800 */
[C---:B------:R-:W-:Y:S02]  /*7f80*/  FMUL.FTZ R59, R3.reuse, R59 ;  /* 0x0000003b033b7220 */ /* 0x040fe40000410000 */
[C---:B------:R-:W-:Y:S02]  /*7f90*/  FMUL.FTZ R60, R132.reuse, R60 ;  /* 0x0000003c843c7220 */ /* 0x040fe40000410000 */
[C---:B------:R-:W-:Y:S01]  /*7fa0*/  FMUL.FTZ R61, R132.reuse, R61 ;  /* 0x0000003d843d7220 */ /* 0x040fe20000410000 */
[C---:B--2---:R-:W-:Y:S03]  /*7fb0*/  HMMA.16816.F32 R44, R136.reuse, R104, R44 ;  /* 0x00000068882c723c */ /* 0x044fe6000000182c */
[----:B------:R-:W2:Y:S01]  /*7fc0*/  MUFU.EX2 R231, R231 ;  /* 0x000000e700e77308 */ /* 0x000ea20000000800 */
[C---:B------:R-:W-:Y:S02]  /*7fd0*/  FMUL.FTZ R62, R3.reuse, R62 ;  /* 0x0000003e033e7220 */ /* 0x040fe40000410000 */
[C---:B------:R-:W-:Y:S02]  /*7fe0*/  FMUL.FTZ R63, R3.reuse, R63 ;  /* 0x0000003f033f7220 */ /* 0x040fe40000410000 */
[C---:B------:R-:W-:Y:S01]  /*7ff0*/  FMUL.FTZ R64, R132.reuse, R64 ;  /* 0x0000004084407220 */ /* 0x040fe20000410000 */
[C---:B------:R-:W-:Y:S01]  /*8000*/  HMMA.16816.F32 R48, R136.reuse, R106, R48 ;  /* 0x0000006a8830723c */ /* 0x040fe20000001830 */
[----:B------:R-:W4:Y:S03]  /*8010*/  LDSM.16.MT88.4 R104, [R135+UR4+0x4100] ;  /* 0x004100048768783b */ /* 0x000f260008004200 */
        /* <DEDUP_REMOVED lines=16> */
[----:B------:R-:W2:Y:S01]  /*8120*/  LDSM.16.MT88.4 R108, [R134+UR4+0x4100] ;  /* 0x00410004866c783b */ /* 0x000ea20008004200 */
[----:B------:R-:W1:Y:S02]  /*8130*/  MUFU.EX2 R235, R235 ;  /* 0x000000eb00eb7308 */ /* 0x000e640000000800 */
[C---:B------:R-:W-:Y:S02]  /*8140*/  FMUL.FTZ R73, R132.reuse, R73 ;  /* 0x0000004984497220 */ /* 0x040fe40000410000 */
[C---:B------:R-:W-:Y:S02]  /*8150*/  FMUL.FTZ R74, R3.reuse, R74 ;  /* 0x0000004a034a7220 */ /* 0x040fe40000410000 */
[C---:B------:R-:W-:Y:S01]  /*8160*/  FMUL.FTZ R75, R3.reuse, R75 ;  /* 0x0000004b034b7220 */ /* 0x040fe20000410000 */
[C---:B----4-:R-:W-:Y:S03]  /*8170*/  HMMA.16816.F32 R68, R136.reuse, R104, R68 ;  /* 0x000000688844723c */ /* 0x050fe60000001844 */
[C---:B------:R-:W-:Y:S01]  /*8180*/  FMUL.FTZ R76, R132.reuse, R76 ;  /* 0x0000004c844c7220 */ /* 0x040fe20000410000 */
[----:B------:R-:W-:Y:S01]  /*8190*/  MUFU.EX2 R236, R236 ;  /* 0x000000ec00ec7308 */ /* 0x000fe20000000800 */
[C---:B------:R-:W-:Y:S02]  /*81a0*/  FMUL.FTZ R77, R132.reuse, R77 ;  /* 0x0000004d844d7220 */ /* 0x040fe40000410000 */
[C---:B------:R-:W-:Y:S01]  /*81b0*/  FMUL.FTZ R78, R3.reuse, R78 ;  /* 0x0000004e034e7220 */ /* 0x040fe20000410000 */
[C---:B------:R-:W-:Y:S01]  /*81c0*/  HMMA.16816.F32 R72, R136.reuse, R106, R72 ;  /* 0x0000006a8848723c */ /* 0x040fe20000001848 */
[----:B------:R-:W4:Y:S03]  /*81d0*/  LDSM.16.MT88.4 R104, [R168+0x4100] ;  /* 0x00410000a868783b */ /* 0x000f260000004200 */
[C---:B------:R-:W-:Y:S02]  /*81e0*/  FMUL.FTZ R79, R3.reuse, R79 ;  /* 0x0000004f034f7220 */ /* 0x040fe40000410000 */
[C---:B------:R-:W-:Y:S01]  /*81f0*/  FMUL.FTZ R80, R132.reuse, R80 ;  /* 0x0000005084507220 */ /* 0x040fe20000410000 */
[----:B------:R-:W-:Y:S01]  /*8200*/  MUFU.EX2 R238, R238 ;  /* 0x000000ee00ee7308 */ /* 0x000fe20000000800 */
[C---:B------:R-:W-:Y:S03]  /*8210*/  FMUL.FTZ R81, R132.reuse, R81 ;  /* 0x0000005184517220 */ /* 0x040fe60000410000 */
[C---:B-1----:R-:W-:Y:S03]  /*8220*/  HMMA.16816.F32 R76, R136.reuse, R100, R76 ;  /* 0x00000064884c723c */ /* 0x042fe6000000184c */
[C---:B------:R-:W-:Y:S02]  /*8230*/  FMUL.FTZ R82, R3.reuse, R82 ;  /* 0x0000005203527220 */ /* 0x040fe40000410000 */
[----:B------:R-:W-:Y:S01]  /*8240*/  FMUL.FTZ R83, R3, R83 ;  /* 0x0000005303537220 */ /* 0x000fe20000410000 */
[----:B------:R-:W1:Y:S01]  /*8250*/  MUFU.EX2 R239, R239 ;  /* 0x000000ef00ef7308 */ /* 0x000e620000000800 */
[C---:B------:R-:W-:Y:S01]  /*8260*/  FMUL.FTZ R84, R132.reuse, R84 ;  /* 0x0000005484547220 */ /* 0x040fe20000410000 */
[----:B------:R-:W-:Y:S01]  /*8270*/  F2FP.PACK_AB R100, R179, R178 ;  /* 0x000000b2b364723e */ /* 0x000fe200000000ff */
[C---:B------:R-:W-:Y:S03]  /*8280*/  FMUL.FTZ R85, R132.reuse, R85 ;  /* 0x0000005584557220 */ /* 0x040fe60000410000 */
[C---:B------:R-:W-:Y:S03]  /*8290*/  HMMA.16816.F32 R80, R136.reuse, R102, R80 ;  /* 0x000000668850723c */ /* 0x040fe60000001850 */
[----:B------:R-:W-:Y:S01]  /*82a0*/  FMUL.FTZ R86, R3, R86 ;  /* 0x0000005603567220 */ /* 0x000fe20000410000 */
[----:B---3--:R-:W-:Y:S01]  /*82b0*/  F2FP.PACK_AB R101, R183, R182 ;  /* 0x000000b6b765723e */ /* 0x008fe200000000ff */
[----:B------:R-:W-:Y:S01]  /*82c0*/  FMUL.FTZ R87, R3, R87 ;  /* 0x0000005703577220 */ /* 0x000fe20000410000 */
[----:B------:R-:W3:Y:S01]  /*82d0*/  MUFU.EX2 R240, R240 ;  /* 0x000000f000f07308 */ /* 0x000ee20000000800 */
[C---:B------:R-:W-:Y:S01]  /*82e0*/  FMUL.FTZ R88, R132.reuse, R88 ;  /* 0x0000005884587220 */ /* 0x040fe20000410000 */
[----:B------:R-:W-:Y:S01]  /*82f0*/  F2FP.PACK_AB R102, R181, R180 ;  /* 0x000000b4b566723e */ /* 0x000fe200000000ff */
[C---:B------:R-:W-:Y:S03]  /*8300*/  FMUL.FTZ R89, R132.reuse, R89 ;  /* 0x0000005984597220 */ /* 0x040fe60000410000 */
[C---:B--2---:R-:W-:Y:S03]  /*8310*/  HMMA.16816.F32 R84, R136.reuse, R108, R84 ;  /* 0x0000006c8854723c */ /* 0x044fe60000001854 */
[----:B------:R-:W-:Y:S01]  /*8320*/  FMUL.FTZ R90, R3, R90 ;  /* 0x0000005a035a7220 */ /* 0x000fe20000410000 */
[----:B-----5:R-:W-:Y:S01]  /*8330*/  F2FP.PACK_AB R103, R213, R190 ;  /* 0x000000bed567723e */ /* 0x020fe200000000ff */
[C---:B------:R-:W-:Y:S02]  /*8340*/  FMUL.FTZ R91, R3.reuse, R91 ;  /* 0x0000005b035b7220 */ /* 0x040fe40000410000 */
[C---:B------:R-:W-:Y:S02]  /*8350*/  FMUL.FTZ R92, R132.reuse, R92 ;  /* 0x0000005c845c7220 */ /* 0x040fe40000410000 */
[C---:B------:R-:W-:Y:S03]  /*8360*/  FMUL.FTZ R93, R132.reuse, R93 ;  /* 0x0000005d845d7220 */ /* 0x040fe60000410000 */
[C---:B------:R-:W-:Y:S01]  /*8370*/  HMMA.16816.F32 R88, R136.reuse, R110, R88 ;  /* 0x0000006e8858723c */ /* 0x040fe20000001858 */
[----:B------:R-:W2:Y:S02]  /*8380*/  LDSM.16.MT88.4 R108, [R134+UR4+0x900] ;  /* 0x00090004866c783b */ /* 0x000ea40008004200 */
[C---:B------:R-:W-:Y:S02]  /*8390*/  FMUL.FTZ R94, R3.reuse, R94 ;  /* 0x0000005e035e7220 */ /* 0x040fe40000410000 */
[C---:B------:R-:W-:Y:S02]  /*83a0*/  FMUL.FTZ R95, R3.reuse, R95 ;  /* 0x0000005f035f7220 */ /* 0x040fe40000410000 */
[C---:B------:R-:W-:Y:S02]  /*83b0*/  FMUL.FTZ R96, R132.reuse, R96 ;  /* 0x0000006084607220 */ /* 0x040fe40000410000 */
[C---:B------:R-:W-:Y:S03]  /*83c0*/  FMUL.FTZ R97, R132.reuse, R97 ;  /* 0x0000006184617220 */ /* 0x040fe60000410000 */
[C---:B----4-:R-:W-:Y:S03]  /*83d0*/  HMMA.16816.F32 R92, R136.reuse, R104, R92 ;  /* 0x00000068885c723c */ /* 0x050fe6000000185c */
[C---:B------:R-:W-:Y:S02]  /*83e0*/  FMUL.FTZ R98, R3.reuse, R98 ;  /* 0x0000006203627220 */ /* 0x040fe40000410000 */
[C---:B------:R-:W-:Y:S02]  /*83f0*/  FMUL.FTZ R99, R3.reuse, R99 ;  /* 0x0000006303637220 */ /* 0x040fe40000410000 */
[----:B------:R-:W-:Y:S02]  /*8400*/  FFMA.FTZ R174, R132, R207, R174 ;  /* 0x000000cf84ae7223 */ /* 0x000fe400000100ae */
[----:B------:R-:W-:Y:S03]  /*8410*/  FFMA.FTZ R176, R3, R208, R176 ;  /* 0x000000d003b07223 */ /* 0x000fe600000100b0 */
[----:B------:R-:W-:Y:S01]  /*8420*/  HMMA.16816.F32 R96, R136, R106, R96 ;  /* 0x0000006a8860723c */ /* 0x000fe20000001860 */
[----:B------:R-:W4:Y:S02]  /*8430*/  LDSM.16.MT88.4 R104, [R168+0x2900] ;  /* 0x00290000a868783b */ /* 0x000f240000004200 */
[----:B------:R-:W-:Y:S01]  /*8440*/  IADD3 R3, R225, -0x2, RZ ;  /* 0xfffffffee1037810 */ /* 0x000fe20007ffe0ff */
[----:B------:R-:W-:Y:S02]  /*8450*/  FADD.FTZ R171, R171, R174 ;  /* 0x000000aeabab7221 */ /* 0x000fe40000010000 */
[----:B------:R-:W-:Y:S01]  /*8460*/  FADD.FTZ R173, R173, R176 ;  /* 0x000000b0adad7221 */ /* 0x000fe20000010000 */
[----:B------:R-:W-:Y:S01]  /*8470*/  ISETP.GE.AND P0, PT, R3, R194, PT ;  /* 0x000000c20300720c */ /* 0x000fe20003f06270 */
[C---:B------:R-:W-:Y:S01]  /*8480*/  HMMA.16816.F32 R4, R100.reuse, R112, R4 ;  /* 0x000000706404723c */ /* 0x040fe20000001804 */
[----:B------:R-:W-:Y:S04]  /*8490*/  LDSM.16.MT88.4 R136, [R134+UR4+0x3100] ;  /* 0x003100048688783b */ /* 0x000fe80008004200 */
        /* <DEDUP_REMOVED lines=10> */
[----:B------:R-:W-:Y:S03]  /*8540*/  LDSM.16.MT88.4 R116, [R134+UR4+0x4900] ;  /* 0x004900048674783b */ /* 0x000fe60008004200 */
[----:B------:R-:W-:Y:S02]  /*8550*/  FADD.FTZ R179, R179, R178 ;  /* 0x000000b2b3b37221 */ /* 0x000fe40000010000 */
[----:B------:R-:W-:Y:S02]  /*8560*/  FADD.FTZ R183, R183, R182 ;  /* 0x000000b6b7b77221 */ /* 0x000fe40000010000 */
[C---:B--2---:R-:W-:Y:S04]  /*8570*/  HMMA.16816.F32 R20, R100.reuse, R108, R20 ;  /* 0x0000006c6414723c */ /* 0x044fe80000001814 */
[----:B------:R-:W-:Y:S02]  /*8580*/  FADD.FTZ R180, R180, R179 ;  /* 0x000000b3b4b47221 */ /* 0x000fe40000010000 */
[----:B------:R-:W-:Y:S02]  /*8590*/  FADD.FTZ R190, R190, R183 ;  /* 0x000000b7bebe7221 */ /* 0x000fe40000010000 */
[C---:B------:R-:W-:Y:S01]  /*85a0*/  HMMA.16816.F32 R24, R100.reuse, R110, R24 ;  /* 0x0000006e6418723c */ /* 0x040fe20000001818 */
[----:B------:R-:W2:Y:S03]  /*85b0*/  LDSM.16.MT88.4 R108, [R135+UR4+0x4900] ;  /* 0x00490004876c783b */ /* 0x000ea60008004200 */
[----:B------:R-:W-:Y:S02]  /*85c0*/  FADD.FTZ R181, R181, R180 ;  /* 0x000000b4b5b57221 */ /* 0x000fe40000010000 */
[----:B------:R-:W-:Y:S02]  /*85d0*/  FADD.FTZ R213, R213, R190 ;  /* 0x000000bed5d57221 */ /* 0x000fe40000010000 */
        /* <DEDUP_REMOVED lines=11> */
[----:B------:R-:W-:Y:S07]  /*8690*/  LDSM.16.MT88.4 R140, [R134+UR4+0x1900] ;  /* 0x00190004868c783b */ /* 0x000fee0008004200 */
[C---:B----4-:R-:W-:Y:S08]  /*86a0*/  HMMA.16816.F32 R60, R100.reuse, R104, R60 ;  /* 0x00000068643c723c */ /* 0x050ff0000000183c */
[C---:B------:R-:W-:Y:S01]  /*86b0*/  HMMA.16816.F32 R64, R100.reuse, R106, R64 ;  /* 0x0000006a6440723c */ /* 0x040fe20000001840 */
[----:B------:R-:W4:Y:S07]  /*86c0*/  LDSM.16.MT88.4 R104, [R168+0x4900] ;  /* 0x00490000a868783b */ /* 0x000f2e0000004200 */
[C---:B--2---:R-:W-:Y:S08]  /*86d0*/  HMMA.16816.F32 R68, R100.reuse, R108, R68 ;  /* 0x0000006c6444723c */ /* 0x044ff00000001844 */
[C---:B------:R-:W-:Y:S01]  /*86e0*/  HMMA.16816.F32 R72, R100.reuse, R110, R72 ;  /* 0x0000006e6448723c */ /* 0x040fe20000001848 */
[----:B------:R-:W2:Y:S07]  /*86f0*/  LDSM.16.MT88.4 R108, [R135+UR4+0x1100] ;  /* 0x00110004876c783b */ /* 0x000eae0008004200 */
[C---:B------:R-:W-:Y:S08]  /*8700*/  HMMA.16816.F32 R76, R100.reuse, R112, R76 ;  /* 0x00000070644c723c */ /* 0x040ff0000000184c */
[C---:B------:R-:W-:Y:S01]  /*8710*/  HMMA.16816.F32 R80, R100.reuse, R114, R80 ;  /* 0x000000726450723c */ /* 0x040fe20000001850 */
[----:B------:R-:W5:Y:S07]  /*8720*/  LDSM.16.MT88.4 R112, [R134+UR4+0x1100] ;  /* 0x001100048670783b */ /* 0x000f6e0008004200 */
[C---:B------:R-:W-:Y:S08]  /*8730*/  HMMA.16816.F32 R84, R100.reuse, R116, R84 ;  /* 0x000000746454723c */ /* 0x040ff00000001854 */
[C---:B------:R-:W-:Y:S01]  /*8740*/  HMMA.16816.F32 R88, R100.reuse, R118, R88 ;  /* 0x000000766458723c */ /* 0x040fe20000001858 */
[----:B------:R-:W1:Y:S07]  /*8750*/  LDSM.16.MT88.4 R116, [R135+UR4+0x3100] ;  /* 0x003100048774783b */ /* 0x000e6e0008004200 */
        /* <DEDUP_REMOVED lines=17> */
[----:B------:R-:W2:Y:S07]  /*8870*/  LDSM.16.MT88.4 R108, [R135+UR4+0x5100] ;  /* 0x00510004876c783b */ /* 0x000eae0008004200 */
[C---:B------:R-:W-:Y:S08]  /*8880*/  HMMA.16816.F32 R12, R100.reuse, R120, R12 ;  /* 0x00000078640c723c */ /* 0x040ff0000000180c */
[C---:B------:R-:W-:Y:S08]  /*8890*/  HMMA.16816.F32 R16, R100.reuse, R122, R16 ;  /* 0x0000007a6410723c */ /* 0x040ff00000001810 */
[C---:B-----5:R-:W-:Y:S08]  /*88a0*/  HMMA.16816.F32 R20, R100.reuse, R112, R20 ;  /* 0x000000706414723c */ /* 0x060ff00000001814 */
[C---:B------:R-:W-:Y:S01]  /*88b0*/  HMMA.16816.F32 R24, R100.reuse, R114, R24 ;  /* 0x000000726418723c */ /* 0x040fe20000001818 */
[----:B------:R-:W5:Y:S07]  /*88c0*/  LDSM.16.MT88.4 R112, [R133+0x5100] ;  /* 0x005100008570783b */ /* 0x000f6e0000004200 */
[C---:B------:R-:W-:Y:S08]  /*88d0*/  HMMA.16816.F32 R28, R100.reuse, R124, R28 ;  /* 0x0000007c641c723c */ /* 0x040ff0000000181c */
[C---:B------:R-:W-:Y:S01]  /*88e0*/  HMMA.16816.F32 R32, R100.reuse, R126, R32 ;  /* 0x0000007e6420723c */ /* 0x040fe20000001820 */
[----:B------:R-:W-:Y:S07]  /*88f0*/  LDSM.16.MT88.4 R124, [R135+UR4+0x1900] ;  /* 0x00190004877c783b */ /* 0x000fee0008004200 */
[C---:B-1----:R-:W-:Y:S08]  /*8900*/  HMMA.16816.F32 R36, R100.reuse, R116, R36 ;  /* 0x000000746424723c */ /* 0x042ff00000001824 */
[C---:B------:R-:W-:Y:S01]  /*8910*/  HMMA.16816.F32 R40, R100.reuse, R118, R40 ;  /* 0x000000766428723c */ /* 0x040fe20000001828 */
[----:B------:R-:W1:Y:S07]  /*8920*/  LDSM.16.MT88.4 R116, [R134+UR4+0x5100] ;  /* 0x005100048674783b */ /* 0x000e6e0008004200 */
        /* <DEDUP_REMOVED lines=31> */
[----:B------:R-:W3:Y:S07]  /*8b20*/  LDSM.16.MT88.4 R8, [R134+UR4+0x5900] ;  /* 0x005900048608783b */ /* 0x000eee0008004200 */
        /* <DEDUP_REMOVED lines=23> */
[----:B------:R-:W-:-:S07]  /*8ca0*/  @!P0 BRA `(.L_x_931) ;  /* 0x000003f000008947 */ /* 0x000fce0003800000 */
[----:B------:R-:W-:Y:S01]  /*8cb0*/  ISETP.NE.AND P2, PT, R195, 0x1, PT ;  /* 0x00000001c300780c */ /* 0x000fe20003f45270 */
[----:B------:R-:W-:Y:S01]  /*8cc0*/  IMAD.MOV.U32 R200, RZ, RZ, RZ ;  /* 0x000000ffffc87224 */ /* 0x000fe200078e00ff */
[----:B------:R-:W-:Y:S02]  /*8cd0*/  IADD3 R201, R203, R175, R204 ;  /* 0x000000afcbc97210 */ /* 0x000fe40007ffe0cc */
[----:B------:R-:W-:Y:S02]  /*8ce0*/  IADD3 R11, -R221, 0x10, RZ ;  /* 0x00000010dd0b7810 */ /* 0x000fe40007ffe1ff */
[----:B------:R-:W-:Y:S02]  /*8cf0*/  IADD3 R201, R201, -0x80, RZ ;  /* 0xffffff80c9c97810 */ /* 0x000fe40007ffe0ff */
[----:B------:R-:W-:Y:S02]  /*8d00*/  LOP3.LUT R11, R11, 0xf, RZ, 0xc0, !PT ;  /* 0x0000000f0b0b7812 */ /* 0x000fe400078ec0ff */
[----:B------:R-:W-:Y:S01]  /*8d10*/  IADD3 R8, -R218, 0x10, RZ ;  /* 0x00000010da087810 */ /* 0x000fe20007ffe1ff */
[----:B------:R-:W-:Y:S02]  /*8d20*/  IMAD.MOV.U32 R3, RZ, RZ, R201 ;  /* 0x000000ffff037224 */ /* 0x000fe400078e00c9 */
[----:B------:R-:W-:Y:S01]  /*8d30*/  @P2 IMAD.HI.U32 R6, R201, c[0x0][0x2bc], RZ ;  /* 0x0000af00c9062a27 */ /* 0x000fe200078e00ff */
[----:B------:R-:W-:Y:S04]  /*8d40*/  LOP3.LUT R8, R8, 0xf, RZ, 0xc0, !PT ;  /* 0x0000000f08087812 */ /* 0x000fe800078ec0ff */
        /* <DEDUP_REMOVED lines=21> */
[----:B------:R-:W-:Y:S02]  /*8ea0*/  LEA.HI.X R4, R6, c[0x0][0x1cc], R3, 0x1, P0 ;  /* 0x0000730006047a11 */ /* 0x000fe400000f0c03 */
[----:B------:R-:W1:Y:S01]  /*8eb0*/  SHFL.IDX PT, R6, R18, 0x1, 0x181f ;  /* 0x00381f0012067f89 */ /* 0x000e6200000e0000 */
[----:B------:R-:W-:Y:S03]  /*8ec0*/  LOP3.LUT R7, R7, 0xf, RZ, 0xc0, !PT ;  /* 0x0000000f07077812 */ /* 0x000fe600078ec0ff */
[----:B------:R-:W2:Y:S04]  /*8ed0*/  SHFL.IDX PT, R12, R4, 0x1, 0x181f ;  /* 0x00381f00040c7f89 */ /* 0x000ea800000e0000 */
[----:B------:R-:W3:Y:S04]  /*8ee0*/  SHFL.IDX PT, R3, R18, RZ, 0x181f ;  /* 0x00181fff12037589 */ /* 0x000ee800000e0000 */
[----:B------:R-:W4:Y:S01]  /*8ef0*/  SHFL.IDX PT, R4, R4, RZ, 0x181f ;  /* 0x00181fff04047589 */ /* 0x000f2200000e0000 */
[----:B-1----:R-:W-:Y:S04]  /*8f00*/  IADD3 R10, P1, P0, R11, R6, R222 ;  /* 0x000000060b0a7210 */ /* 0x002fe8000783e0de */
[----:B--2---:R-:W-:Y:S02]  /*8f10*/  IADD3.X R11, RZ, R12, R223, P1, P0 ;  /* 0x0000000cff0b7210 */ /* 0x004fe40000fe04df */
[----:B------:R-:W-:Y:S04]  /*8f20*/  IADD3 R8, P1, P0, R8, R6, R219 ;  /* 0x0000000608087210 */ /* 0x000fe8000783e0db */
[----:B------:R-:W-:Y:S02]  /*8f30*/  IADD3.X R9, RZ, R12, R220, P1, P0 ;  /* 0x0000000cff097210 */ /* 0x000fe40000fe04dc */
[----:B------:R-:W-:Y:S04]  /*8f40*/  IADD3 R6, P1, P0, R7, R6, R216 ;  /* 0x0000000607067210 */ /* 0x000fe8000783e0d8 */
[----:B------:R-:W-:Y:S02]  /*8f50*/  IADD3.X R7, RZ, R12, R217, P1, P0 ;  /* 0x0000000cff077210 */ /* 0x000fe40000fe04d9 */
[C---:B---3--:R-:W-:Y:S05]  /*8f60*/  IADD3 R14, P0, R3.reuse, R222, RZ ;  /* 0x000000de030e7210 */ /* 0x048fea0007f1e0ff */
[C---:B----4-:R-:W-:Y:S01]  /*8f70*/  IMAD.X R15, R4.reuse, 0x1, R223, P0 ;  /* 0x00000001040f7824 */ /* 0x050fe200000e06df */
[C---:B------:R-:W-:Y:S05]  /*8f80*/  IADD3 R12, P0, R3.reuse, R219, RZ ;  /* 0x000000db030c7210 */ /* 0x040fea0007f1e0ff */
[C---:B------:R-:W-:Y:S01]  /*8f90*/  IMAD.X R13, R4.reuse, 0x1, R220, P0 ;  /* 0x00000001040d7824 */ /* 0x040fe200000e06dc */
[----:B------:R-:W-:Y:S01]  /*8fa0*/  IADD3 R16, P0, R3, R216, RZ ;  /* 0x000000d803107210 */ /* 0x000fe20007f1e0ff */
[----:B------:R-:W-:Y:S04]  /*8fb0*/  IMAD.U32 R3, RZ, RZ, UR16 ;  /* 0x00000010ff037e24 */ /* 0x000fe8000f8e00ff */
[----:B------:R-:W-:Y:S02]  /*8fc0*/  IMAD R3, R3, 0x3000, R202 ;  /* 0x0000300003037824 */ /* 0x000fe400078e02ca */
[----:B------:R-:W-:Y:S01]  /*8fd0*/  IMAD.X R17, R4, 0x1, R217, P0 ;  /* 0x0000000104117824 */ /* 0x000fe200000e06d9 */
[----:B------:R-:W-:Y:S01]  /*8fe0*/  ISETP.NE.U32.AND P0, PT, R221, RZ, PT ;  /* 0x000000ffdd00720c */ /* 0x000fe20003f05070 */
[----:B------:R-:W-:Y:S05]  /*8ff0*/  IMAD.SHL.U32 R5, R3, 0x2, RZ ;  /* 0x0000000203057824 */ /* 0x000fea00078e00ff */
[----:B------:R1:W-:Y:S04]  /*9000*/  LDGSTS.E.BYPASS.LTC128B.128 [R5+0xc100], [R14.64], !P5 ;  /* 0x0c1000000e057fae */ /* 0x0003e8000e901d4c */
        /* <DEDUP_REMOVED lines=9> */
.L_x_931:
[----:B------:R-:W0:Y:S01]  /*90a0*/  LDGDEPBAR ;  /* 0x00000000000079af */ /* 0x000e220000000000 */
[----:B------:R-:W-:Y:S01]  /*90b0*/  UIADD3 UR4, UR5, 0x1, URZ ;  /* 0x0000000105047890 */ /* 0x000fe2000fffe03f */
[C---:B------:R-:W-:Y:S01]  /*90c0*/  ISETP.GT.AND P0, PT, R225.reuse, R224, PT ;  /* 0x000000e0e100720c */ /* 0x040fe20003f04270 */
[----:B------:R-:W-:Y:S01]  /*90d0*/  UISETP.GE.AND UP0, UPT, UR5, 0x1, UPT ;  /* 0x000000010500788c */ /* 0x000fe2000bf06270 */
[----:B------:R-:W-:Y:S01]  /*90e0*/  IADD3 R213, R225, -0x1, RZ ;  /* 0xffffffffe1d57810 */ /* 0x000fe20007ffe0ff */
[----:B------:R-:W-:Y:S01]  /*90f0*/  IMAD.MOV.U32 R3, RZ, RZ, R0 ;  /* 0x000000ffff037224 */ /* 0x000fe200078e0000 */
[----:B------:R-:W-:Y:S01]  /*9100*/  MOV R132, R2 ;  /* 0x0000000200847202 */ /* 0x000fe20000000f00 */
[----:B------:R-:W-:Y:S02]  /*9110*/  USEL UR5, UR4, URZ, !UP0 ;  /* 0x0000003f04057287 */ /* 0x000fe4000c000000 */
[----:B------:R-:W-:Y:S06]  /*9120*/  IMAD.MOV.U32 R225, RZ, RZ, R213 ;  /* 0x000000ffffe17224 */ /* 0x000fec00078e00d5 */
[----:B------:R-:W-:-:S05]  /*9130*/  @P0 BRA `(.L_x_932) ;  /* 0xffffc58000000947 */ /* 0x000fca000383ffff */
.L_x_921:
[----:B------:R-:W-:Y:S01]  /*9140*/  ISETP.NE.AND P1, PT, R197, 0x1, PT ;  /* 0x00000001c500780c */ /* 0x000fe20003f25270 */
[----:B------:R-:W-:Y:S01]  /*9150*/  IMAD.MOV.U32 R3, RZ, RZ, 0x1 ;  /* 0x00000001ff037424 */ /* 0x000fe200078e00ff */
[----:B------:R-:W-:-:S02]  /*9160*/  LEA R215, R215, 0x7f, 0x7 ;  /* 0x0000007fd7d77811 */ /* 0x000fc400078e38ff */
[----:B------:R-:W-:Y:S02]  /*9170*/  ISETP.LE.AND P0, PT, R196, c[0x0][0x32c], PT ;  /* 0x0000cb00c4007a0c */ /* 0x000fe40003f03270 */
[----:B------:R-:W-:-:S05]  /*9180*/  IADD3 R3, R3, -c[0x0][0x168], RZ ;  /* 0x80005a0003037a10 */ /* 0x000fca0007ffe0ff */
[----:B------:R-:W-:Y:S02]  /*9190*/  IMAD R214, R214, c[0x0][0x1d0], R3 ;  /* 0x00007400d6d67a24 */ /* 0x000fe400078e0203 */
[----:B------:R-:W-:-:S05]  /*91a0*/  @P1 IMAD.HI.U32 R4, R215, c[0x0][0x2c8], RZ ;  /* 0x0000b200d7041a27 */ /* 0x000fca00078e00ff */
[----:B------:R-:W-:-:S05]  /*91b0*/  @P1 SHF.R.U32.HI R215, RZ, c[0x0][0x2cc], R4 ;  /* 0x0000b300ffd71a19 */ /* 0x000fca0000011604 */
[----:B-1----:R-:W-:-:S05]  /*91c0*/  IMAD.IADD R5, R214, 0x1, R215 ;  /* 0x00000001d6057824 */ /* 0x002fca00078e02d7 */
[----:B------:R-:W-:Y:S01]  /*91d0*/  IADD3 R4, R5, -c[0x0][0x324], RZ ;  /* 0x8000c90005047a10 */ /* 0x000fe20007ffe0ff */
[----:B------:R-:W-:Y:S05]  /*91e0*/  @!P0 BRA `(.L_x_933) ;  /* 0x000000f000008947 */ /* 0x000fea0003800000 */
        /* <DEDUP_REMOVED lines=9> */
.L_x_934:
[----:B------:R-:W-:-:S04]  /*9280*/  MOV R3, c[0x0][0x32c] ;  /* 0x0000cb0000037a02 */ /* 0x000fc80000000f00 */
[----:B------:R-:W-:-:S13]  /*9290*/  ISETP.NE.AND P0, PT, R3, 0x1, PT ;  /* 0x000000010300780c */ /* 0x000fda0003f05270 */
[----:B------:R-:W-:-:S05]  /*92a0*/  @P0 IMAD.HI.U32 R3, R5, c[0x0][0x330], RZ ;  /* 0x0000cc0005030a27 */ /* 0x000fca00078e00ff */
[----:B------:R-:W-:-:S05]  /*92b0*/  @P0 SHF.R.U32.HI R5, RZ, c[0x0][0x334], R3 ;  /* 0x0000cd00ff050a19 */ /* 0x000fca0000011603 */
.L_x_935:
[----:B------:R-:W-:-:S05]  /*92c0*/  IMAD R5, R5, c[0x0][0x32c], RZ ;  /* 0x0000cb0005057a24 */ /* 0x000fca00078e02ff */
[----:B------:R-:W-:-:S04]  /*92d0*/  IMNMX R4, R4, R5, !PT ;  /* 0x0000000504047217 */ /* 0x000fc80007800200 */
.L_x_933:
[----:B------:R-:W-:-:S04]  /*92e0*/  IADD3 R4, R4, 0x3f, RZ ;  /* 0x0000003f04047810 */ /* 0x000fc80007ffe0ff */
[----:B------:R-:W-:-:S04]  /*92f0*/  SHF.R.S32.HI R3, RZ, 0x1f, R4 ;  /* 0x0000001fff037819 */ /* 0x000fc80000011404 */
        /* <DEDUP_REMOVED lines=8> */
[----:B------:R-:W-:Y:S01]  /*9380*/  SHF.R.S32.HI R221, RZ, 0x1f, R210 ;  /* 0x0000001fffdd7819 */ /* 0x000fe200000114d2 */
[----:B------:R-:W-:Y:S01]  /*9390*/  IMAD.MOV.U32 R133, RZ, RZ, R2 ;  /* 0x000000ffff857224 */ /* 0x000fe200078e0002 */
[----:B------:R-:W-:Y:S01]  /*93a0*/  SHF.R.S32.HI R218, RZ, 0x1f, R209 ;  /* 0x0000001fffda7819 */ /* 0x000fe200000114d1 */
[----:B------:R-:W-:Y:S01]  /*93b0*/  IMAD.MOV.U32 R223, RZ, RZ, R213 ;  /* 0x000000ffffdf7224 */ /* 0x000fe200078e00d5 */
[----:B------:R-:W-:Y:S01]  /*93c0*/  SHF.R.S32.HI R215, RZ, 0x1f, R192 ;  /* 0x0000001fffd77819 */ /* 0x000fe200000114c0 */
[----:B------:R-:W-:Y:S01]  /*93d0*/  IMAD.SHL.U32 R220, R210, 0x2, RZ ;  /* 0x00000002d2dc7824 */ /* 0x000fe200078e00ff */
[----:B------:R-:W-:Y:S01]  /*93e0*/  SEL R186, R186, 0xffffffe0, !P0 ;  /* 0xffffffe0baba7807 */ /* 0x000fe20004000000 */
[----:B------:R-:W-:Y:S01]  /*93f0*/  IMAD.SHL.U32 R217, R209, 0x2, RZ ;  /* 0x00000002d1d97824 */ /* 0x000fe200078e00ff */
[----:B------:R-:W-:Y:S01]  /*9400*/  SEL R219, RZ, 0x10, P5 ;  /* 0x00000010ffdb7807 */ /* 0x000fe20002800000 */
[----:B------:R-:W-:Y:S01]  /*9410*/  IMAD.SHL.U32 R214, R192, 0x2, RZ ;  /* 0x00000002c0d67824 */ /* 0x000fe200078e00ff */
[----:B------:R-:W-:-:S02]  /*9420*/  SEL R216, RZ, 0x10, P4 ;  /* 0x00000010ffd87807 */ /* 0x000fc40002000000 */
[----:B------:R-:W-:Y:S02]  /*9430*/  SHF.L.U64.HI R221, R210, 0x1, R221 ;  /* 0x00000001d2dd7819 */ /* 0x000fe400000102dd */
[----:B------:R-:W-:Y:S02]  /*9440*/  SHF.L.U64.HI R218, R209, 0x1, R218 ;  /* 0x00000001d1da7819 */ /* 0x000fe400000102da */
[----:B------:R-:W-:Y:S02]  /*9450*/  SHF.L.U64.HI R215, R192, 0x1, R215 ;  /* 0x00000001c0d77819 */ /* 0x000fe400000102d7 */
.L_x_939:
        /* <DEDUP_REMOVED lines=65> */
.L_x_937:
[C---:B--234-:R-:W-:Y:S01]  /*9870*/  HMMA.16816.F32 R4, R136.reuse, R140, RZ ;  /* 0x0000008c8804723c */ /* 0x05cfe200000018ff */
[----:B------:R-:W-:Y:S01]  /*9880*/  LDSM.16.M88.4 R172, [R132+0xe900] ;  /* 0x00e9000084ac783b */ /* 0x000fe20000000200 */
[----:B------:R-:W-:Y:S02]  /*9890*/  UIADD3 UR18, UR16, 0x1, URZ ;  /* 0x0000000110127890 */ /* 0x000fe4000fffe03f */
[C---:B------:R-:W-:Y:S01]  /*98a0*/  IADD3 R0, R193.reuse, R180, RZ ;  /* 0x000000b4c1007210 */ /* 0x040fe20007ffe0ff */
[----:B------:R-:W-:Y:S01]  /*98b0*/  UISETP.GE.AND UP0, UPT, UR16, 0x1, UPT ;  /* 0x000000011000788c */ /* 0x000fe2000bf06270 */
[----:B------:R-:W-:Y:S02]  /*98c0*/  IADD3 R2, R193, R132, RZ ;  /* 0x00000084c1027210 */ /* 0x000fe40007ffe0ff */
[C---:B------:R-:W-:Y:S01]  /*98d0*/  HMMA.16816.F32 R8, R136.reuse, R142, RZ ;  /* 0x0000008e8808723c */ /* 0x040fe200000018ff */
[----:B------:R-:W-:Y:S01]  /*98e0*/  LDSM.16.M88.4 R140, [R185] ;  /* 0x00000000b98c783b */ /* 0x000fe20000000200 */
[----:B------:R-:W-:Y:S02]  /*98f0*/  USEL UR16, UR18, URZ, !UP0 ;  /* 0x0000003f12107287 */ /* 0x000fe4000c000000 */
[----:B------:R-:W-:Y:S04]  /*9900*/  IADD3 R190, R186, R180, R193 ;  /* 0x000000b4babe7210 */ /* 0x000fe80007ffe0c1 */
[C---:B------:R-:W-:Y:S01]  /*9910*/  HMMA.16816.F32 R12, R136.reuse, R16, RZ ;  /* 0x00000010880c723c */ /* 0x040fe200000018ff */
[----:B------:R-:W2:Y:S07]  /*9920*/  LDSM.16.M88.4 R164, [R0+0xc100] ;  /* 0x00c1000000a4783b */ /* 0x000eae0000000200 */
[C---:B------:R-:W-:Y:S01]  /*9930*/  HMMA.16816.F32 R16, R136.reuse, R18, RZ ;  /* 0x000000128810723c */ /* 0x040fe200000018ff */
[----:B------:R-:W-:Y:S07]  /*9940*/  LDSM.16.M88.4 R168, [R2+0xc100] ;  /* 0x00c1000002a8783b */ /* 0x000fee0000000200 */
[C---:B-1----:R-:W-:Y:S01]  /*9950*/  HMMA.16816.F32 R20, R136.reuse, R24, RZ ;  /* 0x000000188814723c */ /* 0x042fe200000018ff */
[----:B------:R-:W-:Y:S07]  /*9960*/  LDSM.16.M88.4 R176, [R0+0xe100] ;  /* 0x00e1000000b0783b */ /* 0x000fee0000000200 */
[C---:B------:R-:W-:Y:S01]  /*9970*/  HMMA.16816.F32 R24, R136.reuse, R26, RZ ;  /* 0x0000001a8818723c */ /* 0x040fe200000018ff */
[----:B------:R-:W-:Y:S07]  /*9980*/  LDSM.16.M88.4 R180, [R189+UR4+0x10100] ;  /* 0x01010004bdb4783b */ /* 0x000fee0008000200 */
[C---:B------:R-:W-:Y:S01]  /*9990*/  HMMA.16816.F32 R28, R136.reuse, R32, RZ ;  /* 0x00000020881c723c */ /* 0x040fe200000018ff */
[----:B------:R-:W0:Y:S07]  /*99a0*/  LDGDEPBAR ;  /* 0x00000000000079af */ /* 0x000e2e0000000000 */
[----:B------:R-:W-:Y:S01]  /*99b0*/  HMMA.16816.F32 R32, R136, R34, RZ ;  /* 0x000000228820723c */ /* 0x000fe200000018ff */
[----:B------:R-:W1:Y:S07]  /*99c0*/  LDSM.16.M88.4 R136, [R0+0xc900] ;  /* 0x00c900000088783b */ /* 0x000e6e0000000200 */
[C---:B------:R-:W-:Y:S08]  /*99d0*/  HMMA.16816.F32 R4, R144.reuse, R148, R4 ;  /* 0x000000949004723c */ /* 0x040ff00000001804 */
[C---:B------:R-:W-:Y:S01]  /*99e0*/  HMMA.16816.F32 R8, R144.reuse, R150, R8 ;  /* 0x000000969008723c */ /* 0x040fe20000001808 */
[----:B------:R-:W3:Y:S07]  /*99f0*/  LDSM.16.M88.4 R148, [R0+0xd100] ;  /* 0x00d100000094783b */ /* 0x000eee0000000200 */
[C---:B------:R-:W-:Y:S08]  /*9a00*/  HMMA.16816.F32 R12, R144.reuse, R152, R12 ;  /* 0x00000098900c723c */ /* 0x040ff0000000180c */
[C---:B------:R-:W-:Y:S01]  /*9a10*/  HMMA.16816.F32 R16, R144.reuse, R154, R16 ;  /* 0x0000009a9010723c */ /* 0x040fe20000001810 */
[----:B------:R-:W4:Y:S07]  /*9a20*/  LDSM.16.M88.4 R152, [R0+0xd900] ;  /* 0x00d900000098783b */ /* 0x000f2e0000000200 */
[C---:B------:R-:W-:Y:S08]  /*9a30*/  HMMA.16816.F32 R20, R144.reuse, R156, R20 ;  /* 0x0000009c9014723c */ /* 0x040ff00000001814 */
[C---:B------:R-:W-:Y:S01]  /*9a40*/  HMMA.16816.F32 R24, R144.reuse, R158, R24 ;  /* 0x0000009e9018723c */ /* 0x040fe20000001818 */
[----:B------:R-:W5:Y:S07]  /*9a50*/  LDSM.16.M88.4 R156, [R184] ;  /* 0x00000000b89c783b */ /* 0x000f6e0000000200 */
[C---:B------:R-:W-:Y:S08]  /*9a60*/  HMMA.16816.F32 R28, R144.reuse, R160, R28 ;  /* 0x000000a0901c723c */ /* 0x040ff0000000181c */
[----:B------:R-:W-:Y:S01]  /*9a70*/  HMMA.16816.F32 R32, R144, R162, R32 ;  /* 0x000000a29020723c */ /* 0x000fe20000001820 */
[----:B------:R-:W4:Y:S07]  /*9a80*/  LDSM.16.M88.4 R144, [R2+0xc900] ;  /* 0x00c900000290783b */ /* 0x000f2e0000000200 */
[C---:B--2---:R-:W-:Y:S01]  /*9a90*/  HMMA.16816.F32 R4, R140.reuse, R164, R4 ;  /* 0x000000a48c04723c */ /* 0x044fe20000001804 */
[----:B------:R-:W2:Y:S07]  /*9aa0*/  LDSM.16.M88.4 R160, [R2+0xd100] ;  /* 0x00d1000002a0783b */ /* 0x000eae0000000200 */
[C---:B------:R-:W-:Y:S01]  /*9ab0*/  HMMA.16816.F32 R8, R140.reuse, R166, R8 ;  /* 0x000000a68c08723c */ /* 0x040fe20000001808 */
[----:B------:R-:W-:Y:S07]  /*9ac0*/  LDSM.16.M88.4 R164, [R189+UR4+0xf900] ;  /* 0x00f90004bda4783b */ /* 0x000fee0008000200 */
[C---:B-1----:R-:W-:Y:S08]  /*9ad0*/  HMMA.16816.F32 R12, R140.reuse, R136, R12 ;  /* 0x000000888c0c723c */ /* 0x042ff0000000180c */
[C---:B------:R-:W-:Y:S01]  /*9ae0*/  HMMA.16816.F32 R16, R140.reuse, R138, R16 ;  /* 0x0000008a8c10723c */ /* 0x040fe20000001810 */
[----:B------:R-:W1:Y:S07]  /*9af0*/  LDSM.16.M88.4 R136, [R2+0xd900] ;  /* 0x00d900000288783b */ /* 0x000e6e0000000200 */
[C---:B---3--:R-:W-:Y:S08]  /*9b00*/  HMMA.16816.F32 R20, R140.reuse, R148, R20 ;  /* 0x000000948c14723c */ /* 0x048ff00000001814 */
[C---:B------:R-:W-:Y:S01]  /*9b10*/  HMMA.16816.F32 R24, R140.reuse, R150, R24 ;  /* 0x000000968c18723c */ /* 0x040fe20000001818 */
[----:B------:R-:W-:Y:S07]  /*9b20*/  LDSM.16.M88.4 R148, [R189+UR4+0xe100] ;  /* 0x00e10004bd94783b */ /* 0x000fee0008000200 */
[C---:B----4-:R-:W-:Y:S08]  /*9b30*/  HMMA.16816.F32 R28, R140.reuse, R152, R28 ;  /* 0x000000988c1c723c */ /* 0x050ff0000000181c */
[----:B------:R-:W-:Y:S01]  /*9b40*/  HMMA.16816.F32 R32, R140, R154, R32 ;  /* 0x0000009a8c20723c */ /* 0x000fe20000001820 */
[----:B------:R-:W3:Y:S07]  /*9b50*/  LDSM.16.M88.4 R140, [R191+0x4000] ;  /* 0x00400000bf8c783b */ /* 0x000eee0000000200 */
[C---:B-----5:R-:W-:Y:S01]  /*9b60*/  HMMA.16816.F32 R4, R156.reuse, R168, R4 ;  /* 0x000000a89c04723c */ /* 0x060fe20000001804 */
[----:B------:R-:W4:Y:S07]  /*9b70*/  LDSM.16.M88.4 R152, [R189+UR4+0xe900] ;  /* 0x00e90004bd98783b */ /* 0x000f2e0008000200 */
[C---:B------:R-:W-:Y:S01]  /*9b80*/  HMMA.16816.F32 R8, R156.reuse, R170, R8 ;  /* 0x000000aa9c08723c */ /* 0x040fe20000001808 */
[----:B------:R-:W-:Y:S07]  /*9b90*/  LDSM.16.M88.4 R168, [R132+0xe100] ;  /* 0x00e1000084a8783b */ /* 0x000fee0000000200 */
[C---:B------:R-:W-:Y:S08]  /*9ba0*/  HMMA.16816.F32 R12, R156.reuse, R144, R12 ;  /* 0x000000909c0c723c */ /* 0x040ff0000000180c */
        /* <DEDUP_REMOVED lines=95> */
[C---:B------:R-:W-:Y:S04]  /*a1a0*/  HMMA.16816.F32 R16, R172.reuse, R138, R16 ;  /* 0x0000008aac10723c */ /* 0x040fe80000001810 */
[----:B------:R-:W-:Y:S02]  /*a1b0*/  FMUL.FTZ R176, R4, c[0x0][0x320] ;  /* 0x0000c80004b07a20 */ /* 0x000fe40000410000 */
[----:B------:R-:W-:Y:S02]  /*a1c0*/  FMUL.FTZ R238, R5, c[0x0][0x320] ;  /* 0x0000c80005ee7a20 */ /* 0x000fe40000410000 */
[C---:B---3--:R-:W-:Y:S02]  /*a1d0*/  HMMA.16816.F32 R20, R172.reuse, R140, R20 ;  /* 0x0000008cac14723c */ /* 0x048fe40000001814 */
[----:B------:R-:W-:Y:S02]  /*a1e0*/  MUFU.TANH R176, R176 ;  /* 0x000000b000b07308 */ /* 0x000fe40000002400 */
[----:B------:R-:W-:Y:S02]  /*a1f0*/  FMUL.FTZ R9, R9, c[0x0][0x320] ;  /* 0x0000c80009097a20 */ /* 0x000fe40000410000 */
[----:B------:R-:W-:Y:S02]  /*a200*/  FMUL.FTZ R10, R10, c[0x0][0x320] ;  /* 0x0000c8000a0a7a20 */ /* 0x000fe40000410000 */
[C---:B------:R-:W-:Y:S04]  /*a210*/  HMMA.16816.F32 R24, R172.reuse, R142, R24 ;  /* 0x0000008eac18723c */ /* 0x040fe80000001818 */
[----:B------:R-:W-:Y:S01]  /*a220*/  FMUL.FTZ R11, R11, c[0x0][0x320] ;  /* 0x0000c8000b0b7a20 */ /* 0x000fe20000410000 */
[----:B------:R-:W-:Y:S01]  /*a230*/  MUFU.TANH R246, R9 ;  /* 0x0000000900f67308 */ /* 0x000fe20000002400 */
[----:B------:R-:W-:Y:S02]  /*a240*/  FMUL.FTZ R242, R8, c[0x0][0x320] ;  /* 0x0000c80008f27a20 */ /* 0x000fe40000410000 */
[----:B------:R-:W-:Y:S04]  /*a250*/  FMUL.FTZ R170, R6, c[0x0][0x320] ;  /* 0x0000c80006aa7a20 */ /* 0x000fe80000410000 */
[----:B------:R-:W-:Y:S02]  /*a260*/  FMUL.FTZ R17, R17, c[0x0][0x320] ;  /* 0x0000c80011117a20 */ /* 0x000fe40000410000 */
[----:B------:R-:W-:Y:S01]  /*a270*/  FMUL.FTZ R168, R7, c[0x0][0x320] ;  /* 0x0000c80007a87a20 */ /* 0x000fe20000410000 */
[----:B------:R-:W-:Y:S01]  /*a280*/  MUFU.TANH R244, R10 ;  /* 0x0000000a00f47308 */ /* 0x000fe20000002400 */
[----:B------:R-:W-:Y:S02]  /*a290*/  FMUL.FTZ R236, R12, c[0x0][0x320] ;  /* 0x0000c8000cec7a20 */ /* 0x000fe40000410000 */
[----:B------:R-:W-:Y:S02]  /*a2a0*/  FMUL.FTZ R14, R14, c[0x0][0x320] ;  /* 0x0000c8000e0e7a20 */ /* 0x000fe40000410000 */
[----:B------:R-:W-:Y:S02]  /*a2b0*/  FMUL.FTZ R13, R13, c[0x0][0x320] ;  /* 0x0000c8000d0d7a20 */ /* 0x000fe40000410000 */
[----:B------:R-:W-:Y:S02]  /*a2c0*/  FMUL.FTZ R15, R15, c[0x0][0x320] ;  /* 0x0000c8000f0f7a20 */ /* 0x000fe40000410000 */
[----:B------:R-:W-:Y:S01]  /*a2d0*/  FMUL.FTZ R16, R16, c[0x0][0x320] ;  /* 0x0000c80010107a20 */ /* 0x000fe20000410000 */
[----:B------:R1:W-:Y:S01]  /*a2e0*/  MUFU.TANH R240, R11 ;  /* 0x0000000b00f07308 */ /* 0x0003e20000002400 */
[----:B------:R-:W-:Y:S02]  /*a2f0*/  FMUL.FTZ R18, R18, c[0x0][0x320] ;  /* 0x0000c80012127a20 */ /* 0x000fe40000410000 */
[----:B------:R-:W-:Y:S02]  /*a300*/  FMUL.FTZ R20, R20, c[0x0][0x320] ;  /* 0x0000c80014147a20 */ /* 0x000fe40000410000 */
[----:B------:R-:W-:Y:S02]  /*a310*/  FMUL.FTZ R19, R19, c[0x0][0x320] ;  /* 0x0000c80013137a20 */ /* 0x000fe40000410000 */
        /* <DEDUP_REMOVED lines=8> */
[----:B------:R-:W2:Y:S01]  /*a3a0*/  MUFU.TANH R170, R170 ;  /* 0x000000aa00aa7308 */ /* 0x000ea20000002400 */
[----:B-1----:R-:W1:Y:S01]  /*a3b0*/  LDSM.16.M88.4 R8, [R190+0x11900] ;  /* 0x01190000be08783b */ /* 0x002e620000000200 */
[----:B------:R-:W-:Y:S08]  /*a3c0*/  DEPBAR.LE SB0, 0x2 ;  /* 0x000080800000791a */ /* 0x000ff00000000000 */
[----:B------:R2:W-:Y:S01]  /*a3d0*/  MUFU.TANH R182, R17 ;  /* 0x0000001100b67308 */ /* 0x0005e20000002400 */
[----:B------:R-:W-:Y:S01]  /*a3e0*/  BAR.SYNC.DEFER_BLOCKING 0x0 ;  /* 0x0000000000007b1d */ /* 0x000fe20000010000 */
[----:B--2---:R-:W-:Y:S01]  /*a3f0*/  FMNMX.FTZ R17, R170, R3, !PT ;  /* 0x00000003aa117209 */ /* 0x004fe20007810000 */
[C---:B-1----:R-:W-:Y:S07]  /*a400*/  HMMA.16816.F32 R28, R172.reuse, R8, R28 ;  /* 0x00000008ac1c723c */ /* 0x042fee000000181c */
[----:B------:R-:W1:Y:S01]  /*a410*/  MUFU.TANH R168, R168 ;  /* 0x000000a800a87308 */ /* 0x000e620000002400 */
[----:B------:R-:W-:Y:S01]  /*a420*/  FMNMX.FTZ R9, R176, R133, !PT ;  /* 0x00000085b0097209 */ /* 0x000fe20007810000 */
[----:B------:R-:W-:Y:S08]  /*a430*/  HMMA.16816.F32 R32, R172, R10, R32 ;  /* 0x0000000aac20723c */ /* 0x000ff00000001820 */
[----:B------:R-:W2:Y:S01]  /*a440*/  MUFU.TANH R242, R242 ;  /* 0x000000f200f27308 */ /* 0x000ea20000002400 */
[----:B------:R-:W-:Y:S09]  /*a450*/  FMNMX.FTZ R9, R238, R9, !PT ;  /* 0x00000009ee097209 */ /* 0x000ff20007810000 */
[----:B------:R-:W3:Y:S01]  /*a460*/  MUFU.TANH R236, R236 ;  /* 0x000000ec00ec7308 */ /* 0x000ee20000002400 */
[----:B------:R-:W-:Y:S01]  /*a470*/  FMUL.FTZ R28, R28, c[0x0][0x320] ;  /* 0x0000c8001c1c7a20 */ /* 0x000fe20000410000 */
[----:B-1----:R-:W-:Y:S01]  /*a480*/  FMNMX.FTZ R17, R168, R17, !PT ;  /* 0x00000011a8117209 */ /* 0x002fe20007810000 */
[----:B------:R-:W-:Y:S02]  /*a490*/  FMUL.FTZ R29, R29, c[0x0][0x320] ;  /* 0x0000c8001d1d7a20 */ /* 0x000fe40000410000 */
[----:B------:R-:W-:Y:S01]  /*a4a0*/  FMUL.FTZ R30, R30, c[0x0][0x320] ;  /* 0x0000c8001e1e7a20 */ /* 0x000fe20000410000 */
[----:B------:R-:W-:Y:S01]  /*a4b0*/  FMNMX.FTZ R17, R244, R17, !PT ;  /* 0x00000011f4117209 */ /* 0x000fe20007810000 */
[----:B------:R-:W-:Y:S03]  /*a4c0*/  FMUL.FTZ R31, R31, c[0x0][0x320] ;  /* 0x0000c8001f1f7a20 */ /* 0x000fe60000410000 */
[----:B------:R-:W1:Y:S01]  /*a4d0*/  MUFU.TANH R234, R14 ;  /* 0x0000000e00ea7308 */ /* 0x000e620000002400 */
[----:B------:R-:W-:Y:S01]  /*a4e0*/  FMUL.FTZ R32, R32, c[0x0][0x320] ;  /* 0x0000c80020207a20 */ /* 0x000fe20000410000 */
[----:B------:R-:W-:Y:S01]  /*a4f0*/  FMNMX.FTZ R17, R240, R17, !PT ;  /* 0x00000011f0117209 */ /* 0x000fe20007810000 */
[----:B------:R-:W-:Y:S01]  /*a500*/  FMUL.FTZ R33, R33, c[0x0][0x320] ;  /* 0x0000c80021217a20 */ /* 0x000fe20000410000 */
[----:B--2---:R-:W-:Y:S01]  /*a510*/  FMNMX.FTZ R9, R242, R9, !PT ;  /* 0x00000009f2097209 */ /* 0x004fe20007810000 */
[----:B------:R-:W-:Y:S02]  /*a520*/  FMUL.FTZ R34, R34, c[0x0][0x320] ;  /* 0x0000c80022227a20 */ /* 0x000fe40000410000 */
[----:B------:R-:W-:Y:S01]  /*a530*/  FMUL.FTZ R35, R35, c[0x0][0x320] ;  /* 0x0000c80023237a20 */ /* 0x000fe20000410000 */
[----:B------:R-:W-:Y:S02]  /*a540*/  FMNMX.FTZ R9, R246, R9, !PT ;  /* 0x00000009f6097209 */ /* 0x000fe40007810000 */
[----:B------:R-:W2:Y:S02]  /*a550*/  MUFU.TANH R178, R13 ;  /* 0x0000000d00b27308 */ /* 0x000ea40000002400 */
[----:B---3--:R-:W-:Y:S08]  /*a560*/  FMNMX.FTZ R9, R236, R9, !PT ;  /* 0x00000009ec097209 */ /* 0x008ff00007810000 */
[----:B------:R-:W3:Y:S01]  /*a570*/  MUFU.TANH R180, R15 ;  /* 0x0000000f00b47308 */ /* 0x000ee20000002400 */
[----:B-1----:R-:W-:Y:S09]  /*a580*/  FMNMX.FTZ R17, R234, R17, !PT ;  /* 0x00000011ea117209 */ /* 0x002ff20007810000 */
[----:B------:R-:W1:Y:S01]  /*a590*/  MUFU.TANH R232, R16 ;  /* 0x0000001000e87308 */ /* 0x000e620000002400 */
[----:B--2---:R-:W-:Y:S09]  /*a5a0*/  FMNMX.FTZ R9, R178, R9, !PT ;  /* 0x00000009b2097209 */ /* 0x004ff20007810000 */
[----:B------:R-:W2:Y:S01]  /*a5b0*/  MUFU.TANH R230, R18 ;  /* 0x0000001200e67308 */ /* 0x000ea20000002400 */
[----:B---3--:R-:W-:Y:S09]  /*a5c0*/  FMNMX.FTZ R17, R180, R17, !PT ;  /* 0x00000011b4117209 */ /* 0x008ff20007810000 */
[----:B------:R-:W3:Y:S01]  /*a5d0*/  MUFU.TANH R226, R20 ;  /* 0x0000001400e27308 */ /* 0x000ee20000002400 */
[----:B-1----:R-:W-:Y:S04]  /*a5e0*/  FMNMX.FTZ R9, R232, R9, !PT ;  /* 0x00000009e8097209 */ /* 0x002fe80007810000 */
[----:B------:R-:W-:Y:S05]  /*a5f0*/  FMNMX.FTZ R9, R182, R9, !PT ;  /* 0x00000009b6097209 */ /* 0x000fea0007810000 */
[----:B------:R-:W1:Y:S01]  /*a600*/  MUFU.TANH R228, R19 ;  /* 0x0000001300e47308 */ /* 0x000e620000002400 */
[----:B--2---:R-:W-:Y:S09]  /*a610*/  FMNMX.FTZ R17, R230, R17, !PT ;  /* 0x00000011e6117209 */ /* 0x004ff20007810000 */
[----:B------:R-:W2:Y:S01]  /*a620*/  MUFU.TANH R224, R21 ;  /* 0x0000001500e07308 */ /* 0x000ea20000002400 */
[----:B---3--:R-:W-:Y:S09]  /*a630*/  FMNMX.FTZ R9, R226, R9, !PT ;  /* 0x00000009e2097209 */ /* 0x008ff20007810000 */
[----:B------:R-:W3:Y:S01]  /*a640*/  MUFU.TANH R166, R22 ;  /* 0x0000001600a67308 */ /* 0x000ee20000002400 */
[----:B-1----:R-:W-:Y:S09]  /*a650*/  FMNMX.FTZ R17, R228, R17, !PT ;  /* 0x00000011e4117209 */ /* 0x002ff20007810000 */
        /* <DEDUP_REMOVED lines=21> */
[----:B---3--:R-:W-:Y:S01]  /*a7b0*/  FMNMX.FTZ R17, R148, R17, !PT ;  /* 0x0000001194117209 */ /* 0x008fe20007810000 */
[----:B------:R-:W-:Y:S08]  /*a7c0*/  LDSM.16.MT88.4 R28, [R134+UR4+0x100] ;  /* 0x00010004861c783b */ /* 0x000ff00008004200 */
[----:B------:R-:W3:Y:S01]  /*a7d0*/  MUFU.TANH R142, R34 ;  /* 0x00000022008e7308 */ /* 0x000ee20000002400 */
[----:B-1----:R-:W-:Y:S09]  /*a7e0*/  FMNMX.FTZ R0, R146, R9, !PT ;  /* 0x0000000992007209 */ /* 0x002ff20007810000 */
[----:B------:R-:W1:Y:S01]  /*a7f0*/  MUFU.TANH R144, R35 ;  /* 0x0000002300907308 */ /* 0x000e620000002400 */
[----:B--2---:R-:W-:Y:S05]  /*a800*/  FMNMX.FTZ R15, R143, R0, !PT ;  /* 0x000000008f0f7209 */ /* 0x004fea0007810000 */
[----:B------:R-:W2:Y:S01]  /*a810*/  SHFL.BFLY PT, R2, R15, 0x2, 0x1f ;  /* 0x0c401f000f027f89 */ /* 0x000ea200000e0000 */
[----:B---3--:R-:W-:Y:S04]  /*a820*/  FMNMX.FTZ R17, R142, R17, !PT ;  /* 0x000000118e117209 */ /* 0x008fe80007810000 */
[----:B-1----:R-:W-:Y:S02]  /*a830*/  FMNMX.FTZ R13, R144, R17, !PT ;  /* 0x00000011900d7209 */ /* 0x002fe40007810000 */
[----:B------:R-:W-:Y:S03]  /*a840*/  IADD3 R17, R134, UR4, RZ ;  /* 0x0000000486117c10 */ /* 0x000fe6000fffe0ff */
[----:B------:R-:W1:Y:S01]  /*a850*/  SHFL.BFLY PT, R0, R13, 0x2, 0x1f ;  /* 0x0c401f000d007f89 */ /* 0x000e6200000e0000 */
[----:B--2---:R-:W-:Y:S07]  /*a860*/  FMNMX.FTZ R11, R15, R2, !PT ;  /* 0x000000020f0b7209 */ /* 0x004fee0007810000 */
[----:B------:R-:W2:Y:S01]  /*a870*/  SHFL.BFLY PT, R2, R11, 0x1, 0x1f ;  /* 0x0c201f000b027f89 */ /* 0x000ea200000e0000 */
[----:B-1----:R-:W-:Y:S07]  /*a880*/  FMNMX.FTZ R9, R13, R0, !PT ;  /* 0x000000000d097209 */ /* 0x002fee0007810000 */
[----:B------:R-:W-:Y:S01]  /*a890*/  LDSM.16.MT88.4 R12, [R135+UR4+0x100] ;  /* 0x00010004870c783b */ /* 0x000fe20008004200 */
[----:B--2---:R-:W-:Y:S07]  /*a8a0*/  FMNMX.FTZ R2, R11, R2, !PT ;  /* 0x000000020b027209 */ /* 0x004fee0007810000 */
[----:B------:R-:W1:Y:S01]  /*a8b0*/  SHFL.BFLY PT, R0, R9, 0x1, 0x1f ;  /* 0x0c201f0009007f89 */ /* 0x000e6200000e0000 */
[C---:B------:R-:W-:Y:S02]  /*a8c0*/  FADD.FTZ R4, -R2.reuse, R133 ;  /* 0x0000008502047221 */ /* 0x040fe40000010100 */
[----:B------:R-:W-:Y:S02]  /*a8d0*/  FMUL.FTZ R147, R2, c[0x0][0x2d0] ;  /* 0x0000b40002937a20 */ /* 0x000fe40000410000 */
[----:B------:R-:W-:Y:S02]  /*a8e0*/  FMUL.FTZ R132, R4, c[0x0][0x2d0] ;  /* 0x0000b40004847a20 */ /* 0x000fe40000410000 */
[--C-:B------:R-:W-:Y:S02]  /*a8f0*/  FFMA.FTZ R176, R176, c[0x0][0x2d0], -R147.reuse ;  /* 0x0000b400b0b07a23 */ /* 0x100fe40000010893 */
[--C-:B------:R-:W-:Y:S02]  /*a900*/  FFMA.FTZ R175, R238, c[0x0][0x2d0], -R147.reuse ;  /* 0x0000b400eeaf7a23 */ /* 0x100fe40000010893 */
[--C-:B------:R-:W-:Y:S01]  /*a910*/  FFMA.FTZ R173, R242, c[0x0][0x2d0], -R147.reuse ;  /* 0x0000b400f2ad7a23 */ /* 0x100fe20000010893 */
[----:B------:R-:W2:Y:S01]  /*a920*/  MUFU.EX2 R132, R132 ;  /* 0x0000008400847308 */ /* 0x000ea20000000800 */
[--C-:B------:R-:W-:Y:S02]  /*a930*/  FFMA.FTZ R172, R246, c[0x0][0x2d0], -R147.reuse ;  /* 0x0000b400f6ac7a23 */ /* 0x100fe40000010893 */
[--C-:B------:R-:W-:Y:S02]  /*a940*/  FFMA.FTZ R227, R162, c[0x0][0x2d0], -R147.reuse ;  /* 0x0000b400a2e37a23 */ /* 0x100fe40000010893 */
[--C-:B------:R-:W-:Y:S02]  /*a950*/  FFMA.FTZ R231, R154, c[0x0][0x2d0], -R147.reuse ;  /* 0x0000b4009ae77a23 */ /* 0x100fe40000010893 */
[--C-:B------:R-:W-:Y:S01]  /*a960*/  FFMA.FTZ R235, R146, c[0x0][0x2d0], -R147.reuse ;  /* 0x0000b40092eb7a23 */ /* 0x100fe20000010893 */
[----:B-1----:R-:W-:Y:S02]  /*a970*/  FMNMX.FTZ R0, R9, R0, !PT ;  /* 0x0000000009007209 */ /* 0x002fe40007810000 */
[----:B------:R-:W-:Y:S01]  /*a980*/  MUFU.EX2 R176, R176 ;  /* 0x000000b000b07308 */ /* 0x000fe20000000800 */
[----:B------:R-:W-:Y:S01]  /*a990*/  IADD3 R9, R135, UR4, RZ ;  /* 0x0000000487097c10 */ /* 0x000fe2000fffe0ff */
[----:B------:R-:W-:Y:S02]  /*a9a0*/  FFMA.FTZ R177, R236, c[0x0][0x2d0], -R147 ;  /* 0x0000b400ecb17a23 */ /* 0x000fe40000010893 */
[----:B------:R-:W-:Y:S01]  /*a9b0*/  FMUL.FTZ R145, R0, c[0x0][0x2d0] ;  /* 0x0000b40000917a20 */ /* 0x000fe20000410000 */
[----:B------:R-:W-:Y:S01]  /*a9c0*/  IADD3 R133, R188, R9, RZ ;  /* 0x00000009bc857210 */ /* 0x000fe20007ffe0ff */
[----:B------:R-:W-:Y:S02]  /*a9d0*/  FADD.FTZ R4, -R0, R3 ;  /* 0x0000000300047221 */ /* 0x000fe40000010100 */
[--C-:B------:R-:W-:Y:S02]  /*a9e0*/  FFMA.FTZ R174, R170, c[0x0][0x2d0], -R145.reuse ;  /* 0x0000b400aaae7a23 */ /* 0x100fe40000010891 */
[--C-:B------:R-:W-:Y:S01]  /*a9f0*/  FFMA.FTZ R171, R168, c[0x0][0x2d0], -R145.reuse ;  /* 0x0000b400a8ab7a23 */ /* 0x100fe20000010891 */
[----:B------:R-:W1:Y:S01]  /*aa00*/  MUFU.EX2 R175, R175 ;  /* 0x000000af00af7308 */ /* 0x000e620000000800 */
[--C-:B------:R-:W-:Y:S01]  /*aa10*/  FFMA.FTZ R170, R244, c[0x0][0x2d0], -R145.reuse ;  /* 0x0000b400f4aa7a23 */ /* 0x100fe20000010891 */
[----:B------:R-:W3:Y:S01]  /*aa20*/  LDSM.16.MT88.4 R20, [R133+0x100] ;  /* 0x000100008514783b */ /* 0x000ee20000004200 */
[--C-:B------:R-:W-:Y:S01]  /*aa30*/  FFMA.FTZ R169, R240, c[0x0][0x2d0], -R145.reuse ;  /* 0x0000b400f0a97a23 */ /* 0x100fe20000010891 */
[----:B------:R-:W-:Y:S01]  /*aa40*/  IADD3 R168, R188, R17, RZ ;  /* 0x00000011bca87210 */ /* 0x000fe20007ffe0ff */
[----:B------:R-:W-:Y:S02]  /*aa50*/  FMUL.FTZ R3, R4, c[0x0][0x2d0] ;  /* 0x0000b40004037a20 */ /* 0x000fe40000410000 */
[C---:B--2---:R-:W-:Y:S02]  /*aa60*/  FMUL.FTZ R4, R132.reuse, R128 ;  /* 0x0000008084047220 */ /* 0x044fe40000410000 */
[C---:B------:R-:W-:Y:S01]  /*aa70*/  FMUL.FTZ R5, R132.reuse, R129 ;  /* 0x0000008184057220 */ /* 0x040fe20000410000 */
[----:B------:R-:W-:Y:S01]  /*aa80*/  MUFU.EX2 R173, R173 ;  /* 0x000000ad00ad7308 */ /* 0x000fe20000000800 */
[C---:B------:R-:W-:Y:S01]  /*aa90*/  FMUL.FTZ R8, R132.reuse, R124 ;  /* 0x0000007c84087220 */ /* 0x040fe20000410000 */
[----:B------:R-:W-:Y:S01]  /*aaa0*/  LDSM.16.MT88.4 R136, [R133+0x2900] ;  /* 0x002900008588783b */ /* 0x000fe20000004200 */
[C---:B------:R-:W-:Y:S02]  /*aab0*/  FMUL.FTZ R9, R132.reuse, R125 ;  /* 0x0000007d84097220 */ /* 0x040fe40000410000 */
[C---:B------:R-:W-:Y:S02]  /*aac0*/  FMUL.FTZ R16, R132.reuse, R116 ;  /* 0x0000007484107220 */ /* 0x040fe40000410000 */
[C---:B------:R-:W-:Y:S02]  /*aad0*/  FMUL.FTZ R17, R132.reuse, R117 ;  /* 0x0000007584117220 */ /* 0x040fe40000410000 */
[C---:B------:R-:W-:Y:S01]  /*aae0*/  FMUL.FTZ R24, R132.reuse, R108 ;  /* 0x0000006c84187220 */ /* 0x040fe20000410000 */
[----:B------:R-:W2:Y:S01]  /*aaf0*/  MUFU.EX2 R3, R3 ;  /* 0x0000000300037308 */ /* 0x000ea20000000800 */
[C---:B------:R-:W-:Y:S02]  /*ab00*/  FMUL.FTZ R25, R132.reuse, R109 ;  /* 0x0000006d84197220 */ /* 0x040fe40000410000 */
[C---:B------:R-:W-:Y:S01]  /*ab10*/  FMUL.FTZ R32, R132.reuse, R100 ;  /* 0x0000006484207220 */ /* 0x040fe20000410000 */
[----:B-1----:R-:W-:Y:S01]  /*ab20*/  F2FP.PACK_AB R128, R175, R176 ;  /* 0x000000b0af80723e */ /* 0x002fe200000000ff */
[----:B------:R-:W-:Y:S02]  /*ab30*/  FMUL.FTZ R33, R132, R101 ;  /* 0x0000006584217220 */ /* 0x000fe40000410000 */
[--C-:B------:R-:W-:Y:S02]  /*ab40*/  FFMA.FTZ R179, R234, c[0x0][0x2d0], -R145.reuse ;  /* 0x0000b400eab37a23 */ /* 0x100fe40000010891 */
[--C-:B------:R-:W-:Y:S01]  /*ab50*/  FFMA.FTZ R180, R180, c[0x0][0x2d0], -R145.reuse ;  /* 0x0000b400b4b47a23 */ /* 0x100fe20000010891 */
[----:B------:R-:W1:Y:S01]  /*ab60*/  MUFU.EX2 R172, R172 ;  /* 0x000000ac00ac7308 */ /* 0x000e620000000800 */
[--C-:B------:R-:W-:Y:S02]  /*ab70*/  FFMA.FTZ R183, R230, c[0x0][0x2d0], -R145.reuse ;  /* 0x0000b400e6b77a23 */ /* 0x100fe40000010891 */
[--C-:B------:R-:W-:Y:S02]  /*ab80*/  FFMA.FTZ R190, R228, c[0x0][0x2d0], -R145.reuse ;  /* 0x0000b400e4be7a23 */ /* 0x100fe40000010891 */
[----:B------:R-:W-:Y:S02]  /*ab90*/  FFMA.FTZ R225, R166, c[0x0][0x2d0], -R145 ;  /* 0x0000b400a6e17a23 */ /* 0x000fe40000010891 */
[----:B------:R-:W-:Y:S02]  /*aba0*/  FFMA.FTZ R228, R160, c[0x0][0x2d0], -R147 ;  /* 0x0000b400a0e47a23 */ /* 0x000fe40000010893 */
[----:B------:R-:W-:Y:S01]  /*abb0*/  LDSM.16.MT88.4 R160, [R168+0x3900] ;  /* 0x00390000a8a0783b */ /* 0x000fe20000004200 */
[----:B------:R-:W-:Y:S01]  /*abc0*/  MUFU.EX2 R174, R174 ;  /* 0x000000ae00ae7308 */ /* 0x000fe20000000800 */
[--C-:B------:R-:W-:Y:S02]  /*abd0*/  FFMA.FTZ R229, R158, c[0x0][0x2d0], -R145.reuse ;  /* 0x0000b4009ee57a23 */ /* 0x100fe40000010891 */
[--C-:B------:R-:W-:Y:S02]  /*abe0*/  FFMA.FTZ R230, R156, c[0x0][0x2d0], -R145.reuse ;  /* 0x0000b4009ce67a23 */ /* 0x100fe40000010891 */
[C---:B--2---:R-:W-:Y:S02]  /*abf0*/  FMUL.FTZ R6, R3.reuse, R130 ;  /* 0x0000008203067220 */ /* 0x044fe40000410000 */
[C---:B------:R-:W-:Y:S01]  /*ac00*/  FMUL.FTZ R7, R3.reuse, R131 ;  /* 0x0000008303077220 */ /* 0x040fe20000410000 */
[----:B------:R-:W-:Y:S01]  /*ac10*/  LDSM.16.MT88.4 R156, [R134+UR4+0x3900] ;  /* 0x00390004869c783b */ /* 0x000fe20008004200 */
[C---:B------:R-:W-:Y:S01]  /*ac20*/  FMUL.FTZ R10, R3.reuse, R126 ;  /* 0x0000007e030a7220 */ /* 0x040fe20000410000 */
[----:B------:R-:W2:Y:S01]  /*ac30*/  MUFU.EX2 R171, R171 ;  /* 0x000000ab00ab7308 */ /* 0x000ea20000000800 */
[C---:B------:R-:W-:Y:S02]  /*ac40*/  FMUL.FTZ R11, R3.reuse, R127 ;  /* 0x0000007f030b7220 */ /* 0x040fe40000410000 */
[C---:B------:R-:W-:Y:S01]  /*ac50*/  FMUL.FTZ R18, R3.reuse, R118 ;  /* 0x0000007603127220 */ /* 0x040fe20000410000 */
[----:B-1----:R-:W-:Y:S01]  /*ac60*/  F2FP.PACK_AB R130, R172, R173 ;  /* 0x000000adac82723e */ /* 0x002fe200000000ff */
[C---:B------:R-:W-:Y:S01]  /*ac70*/  FMUL.FTZ R19, R3.reuse, R119 ;  /* 0x0000007703137220 */ /* 0x040fe20000410000 */
[----:B------:R-:W-:Y:S01]  /*ac80*/  LDSM.16.MT88.4 R124, [R135+UR4+0x2900] ;  /* 0x00290004877c783b */ /* 0x000fe20008004200 */
[C---:B------:R-:W-:Y:S02]  /*ac90*/  FMUL.FTZ R26, R3.reuse, R110 ;  /* 0x0000006e031a7220 */ /* 0x040fe40000410000 */
[C---:B------:R-:W-:Y:S01]  /*aca0*/  FMUL.FTZ R27, R3.reuse, R111 ;  /* 0x0000006f031b7220 */ /* 0x040fe20000410000 */
[----:B------:R-:W-:Y:S01]  /*acb0*/  MUFU.EX2 R170, R170 ;  /* 0x000000aa00aa7308 */ /* 0x000fe20000000800 */
[C---:B------:R-:W-:Y:S02]  /*acc0*/  FMUL.FTZ R34, R3.reuse, R102 ;  /* 0x0000006603227220 */ /* 0x040fe40000410000 */
[----:B------:R-:W-:Y:S01]  /*acd0*/  FMUL.FTZ R35, R3, R103 ;  /* 0x0000006703237220 */ /* 0x000fe20000410000 */
[----:B------:R-:W-:Y:S01]  /*ace0*/  LDSM.16.MT88.4 R108, [R168+0x2100] ;  /* 0x00210000a86c783b */ /* 0x000fe20000004200 */
[--C-:B------:R-:W-:Y:S02]  /*acf0*/  FFMA.FTZ R233, R150, c[0x0][0x2d0], -R145.reuse ;  /* 0x0000b40096e97a23 */ /* 0x100fe40000010891 */
[--C-:B------:R-:W-:Y:S02]  /*ad00*/  FFMA.FTZ R234, R148, c[0x0][0x2d0], -R145.reuse ;  /* 0x0000b40094ea7a23 */ /* 0x100fe40000010891 */
[--C-:B------:R-:W-:Y:S01]  /*ad10*/  FFMA.FTZ R237, R142, c[0x0][0x2d0], -R145.reuse ;  /* 0x0000b4008eed7a23 */ /* 0x100fe20000010891 */
[----:B------:R-:W1:Y:S01]  /*ad20*/  MUFU.EX2 R169, R169 ;  /* 0x000000a900a97308 */ /* 0x000e620000000800 */
[----:B------:R-:W-:Y:S01]  /*ad30*/  FFMA.FTZ R238, R144, c[0x0][0x2d0], -R145 ;  /* 0x0000b40090ee7a23 */ /* 0x000fe20000010891 */
[----:B------:R-:W-:Y:S01]  /*ad40*/  LDSM.16.MT88.4 R100, [R134+UR4+0x2100] ;  /* 0x002100048664783b */ /* 0x000fe20008004200 */
[C---:B------:R-:W-:Y:S01]  /*ad50*/  FMUL.FTZ R36, R132.reuse, R36 ;  /* 0x0000002484247220 */ /* 0x040fe20000410000 */
[----:B--2---:R-:W-:Y:S01]  /*ad60*/  F2FP.PACK_AB R129, R171, R174 ;  /* 0x000000aeab81723e */ /* 0x004fe200000000ff */
[C---:B------:R-:W-:Y:S02]  /*ad70*/  FMUL.FTZ R37, R132.reuse, R37 ;  /* 0x0000002584257220 */ /* 0x040fe40000410000 */
[C---:B------:R-:W-:Y:S02]  /*ad80*/  FMUL.FTZ R38, R3.reuse, R38 ;  /* 0x0000002603267220 */ /* 0x040fe40000410000 */
[C---:B------:R-:W-:Y:S01]  /*ad90*/  FMUL.FTZ R39, R3.reuse, R39 ;  /* 0x0000002703277220 */ /* 0x040fe20000410000 */
[----:B------:R-:W-:Y:S01]  /*ada0*/  LDSM.16.MT88.4 R116, [R134+UR4+0x900] ;  /* 0x000900048674783b */ /* 0x000fe20008004200 */
[C---:B------:R-:W-:Y:S01]  /*adb0*/  FMUL.FTZ R40, R132.reuse, R40 ;  /* 0x0000002884287220 */ /* 0x040fe20000410000 */
[----:B------:R-:W-:Y:S01]  /*adc0*/  MUFU.EX2 R177, R177 ;  /* 0x000000b100b17308 */ /* 0x000fe20000000800 */
[C---:B------:R-:W-:Y:S02]  /*add0*/  FMUL.FTZ R41, R132.reuse, R41 ;  /* 0x0000002984297220 */ /* 0x040fe40000410000 */
[C---:B------:R-:W-:Y:S02]  /*ade0*/  FMUL.FTZ R42, R3.reuse, R42 ;  /* 0x0000002a032a7220 */ /* 0x040fe40000410000 */
[C---:B------:R-:W-:Y:S01]  /*adf0*/  FMUL.FTZ R43, R3.reuse, R43 ;  /* 0x0000002b032b7220 */ /* 0x040fe20000410000 */
[----:B------:R-:W-:Y:S01]  /*ae00*/  LDSM.16.MT88.4 R148, [R135+UR4+0x3900] ;  /* 0x003900048794783b */ /* 0x000fe20008004200 */
[C---:B------:R-:W-:Y:S02]  /*ae10*/  FMUL.FTZ R44, R132.reuse, R44 ;  /* 0x0000002c842c7220 */ /* 0x040fe40000410000 */
[C---:B------:R-:W-:Y:S01]  /*ae20*/  FMUL.FTZ R45, R132.reuse, R45 ;  /* 0x0000002d842d7220 */ /* 0x040fe20000410000 */
[----:B------:R-:W-:Y:S01]  /*ae30*/  MUFU.EX2 R179, R179 ;  /* 0x000000b300b37308 */ /* 0x000fe20000000800 */
[----:B------:R-:W-:Y:S01]  /*ae40*/  FMUL.FTZ R46, R3, R46 ;  /* 0x0000002e032e7220 */ /* 0x000fe20000410000 */
        /* <DEDUP_REMOVED lines=15> */
[----:B------:R-:W4:Y:S01]  /*af40*/  LDSM.16.MT88.4 R120, [R168+0x100] ;  /* 0x00010000a878783b */ /* 0x000f220000004200 */
[C---:B------:R-:W-:Y:S02]  /*af50*/  FMUL.FTZ R52, R132.reuse, R52 ;  /* 0x0000003484347220 */ /* 0x040fe40000410000 */
[C---:B------:R-:W-:Y:S02]  /*af60*/  FMUL.FTZ R53, R132.reuse, R53 ;  /* 0x0000003584357220 */ /* 0x040fe40000410000 */
[C---:B---3--:R-:W-:Y:S03]  /*af70*/  HMMA.16816.F32 R12, R128.reuse, R20, R12 ;  /* 0x00000014800c723c */ /* 0x048fe6000000180c */
        /* <DEDUP_REMOVED lines=10> */
[----:B------:R-:W3:Y:S01]  /*b020*/  LDSM.16.MT88.4 R112, [R135+UR4+0x2100] ;  /* 0x002100048770783b */ /* 0x000ee20008004200 */
        /* <DEDUP_REMOVED lines=14> */
[----:B------:R-:W5:Y:S01]  /*b110*/  LDSM.16.MT88.4 R104, [R133+0x2100] ;  /* 0x002100008568783b */ /* 0x000f620000004200 */
[C---:B------:R-:W-:Y:S02]  /*b120*/  FMUL.FTZ R62, R3.reuse, R62 ;  /* 0x0000003e033e7220 */ /* 0x040fe40000410000 */
[C---:B------:R-:W-:Y:S02]  /*b130*/  FMUL.FTZ R63, R3.reuse, R63 ;  /* 0x0000003f033f7220 */ /* 0x040fe40000410000 */
[C---:B----4-:R-:W-:Y:S02]  /*b140*/  HMMA.16816.F32 R28, R128.reuse, R120, R28 ;  /* 0x00000078801c723c */ /* 0x050fe4000000181c */
        /* <DEDUP_REMOVED lines=14> */
[----:B------:R-:W-:Y:S03]  /*b230*/  LDSM.16.MT88.4 R112, [R135+UR4+0x900] ;  /* 0x000900048770783b */ /* 0x000fe60008004200 */
[C---:B------:R-:W-:Y:S02]  /*b240*/  FMUL.FTZ R71, R3.reuse, R71 ;  /* 0x0000004703477220 */ /* 0x040fe40000410000 */
[C---:B------:R-:W-:Y:S02]  /*b250*/  FMUL.FTZ R72, R132.reuse, R72 ;  /* 0x0000004884487220 */ /* 0x040fe40000410000 */
[C---:B------:R-:W-:Y:S01]  /*b260*/  FMUL.FTZ R73, R132.reuse, R73 ;  /* 0x0000004984497220 */ /* 0x040fe20000410000 */
[----:B------:R-:W-:Y:S01]  /*b270*/  MUFU.EX2 R235, R235 ;  /* 0x000000eb00eb7308 */ /* 0x000fe20000000800 */
[C---:B-----5:R-:W-:Y:S03]  /*b280*/  HMMA.16816.F32 R44, R128.reuse, R104, R44 ;  /* 0x00000068802c723c */ /* 0x060fe6000000182c */
[C---:B------:R-:W-:Y:S02]  /*b290*/  FMUL.FTZ R74, R3.reuse, R74 ;  /* 0x0000004a034a7220 */ /* 0x040fe40000410000 */
[C---:B------:R-:W-:Y:S02]  /*b2a0*/  FMUL.FTZ R75, R3.reuse, R75 ;  /* 0x0000004b034b7220 */ /* 0x040fe40000410000 */
[C---:B------:R-:W-:Y:S01]  /*b2b0*/  FMUL.FTZ R76, R132.reuse, R76 ;  /* 0x0000004c844c7220 */ /* 0x040fe20000410000 */
[C---:B------:R-:W-:Y:S01]  /*b2c0*/  HMMA.16816.F32 R48, R128.reuse, R106, R48 ;  /* 0x0000006a8030723c */ /* 0x040fe20000001830 */
[----:B------:R-:W3:Y:S01]  /*b2d0*/  LDSM.16.MT88.4 R104, [R135+UR4+0x4100] ;  /* 0x004100048768783b */ /* 0x000ee20008004200 */
        /* <DEDUP_REMOVED lines=8> */
[----:B------:R-:W4:Y:S03]  /*b360*/  LDSM.16.MT88.4 R100, [R133+0x4100] ;  /* 0x004100008564783b */ /* 0x000f260000004200 */
[C---:B------:R-:W-:Y:S02]  /*b370*/  FMUL.FTZ R81, R132.reuse, R81 ;  /* 0x0000005184517220 */ /* 0x040fe40000410000 */
[C---:B------:R-:W-:Y:S02]  /*b380*/  FMUL.FTZ R82, R3.reuse, R82 ;  /* 0x0000005203527220 */ /* 0x040fe40000410000 */
[C---:B------:R-:W-:Y:S04]  /*b390*/  HMMA.16816.F32 R60, R128.reuse, R108, R60 ;  /* 0x0000006c803c723c */ /* 0x040fe8000000183c */
[C---:B------:R-:W-:Y:S02]  /*b3a0*/  FMUL.FTZ R83, R3.reuse, R83 ;  /* 0x0000005303537220 */ /* 0x040fe40000410000 */
[C---:B------:R-:W-:Y:S02]  /*b3b0*/  FMUL.FTZ R84, R132.reuse, R84 ;  /* 0x0000005484547220 */ /* 0x040fe40000410000 */
[C---:B------:R-:W-:Y:S01]  /*b3c0*/  HMMA.16816.F32 R64, R128.reuse, R110, R64 ;  /* 0x0000006e8040723c */ /* 0x040fe20000001840 */
[----:B------:R-:W5:Y:S03]  /*b3d0*/  LDSM.16.MT88.4 R108, [R134+UR4+0x4100] ;  /* 0x00410004866c783b */ /* 0x000f660008004200 */
[----:B------:R-:W-:Y:S02]  /*b3e0*/  FMUL.FTZ R85, R132, R85 ;  /* 0x0000005584557220 */ /* 0x000fe40000410000 */
[C---:B------:R-:W-:Y:S02]  /*b3f0*/  FMUL.FTZ R86, R3.reuse, R86 ;  /* 0x0000005603567220 */ /* 0x040fe40000410000 */
[C---:B------:R-:W-:Y:S01]  /*b400*/  FMUL.FTZ R87, R3.reuse, R87 ;  /* 0x0000005703577220 */ /* 0x040fe20000410000 */
[C---:B---3--:R-:W-:Y:S03]  /*b410*/  HMMA.16816.F32 R68, R128.reuse, R104, R68 ;  /* 0x000000688044723c */ /* 0x048fe60000001844 */
[--C-:B------:R-:W-:Y:S02]  /*b420*/  FFMA.FTZ R178, R178, c[0x0][0x2d0], -R147.reuse ;  /* 0x0000b400b2b27a23 */ /* 0x100fe40000010893 */
[--C-:B------:R-:W-:Y:S02]  /*b430*/  FFMA.FTZ R181, R232, c[0x0][0x2d0], -R147.reuse ;  /* 0x0000b400e8b57a23 */ /* 0x100fe40000010893 */
[--C-:B------:R-:W-:Y:S01]  /*b440*/  FFMA.FTZ R232, R152, c[0x0][0x2d0], -R147.reuse ;  /* 0x0000b40098e87a23 */ /* 0x100fe20000010893 */
[C---:B------:R-:W-:Y:S01]  /*b450*/  HMMA.16816.F32 R72, R128.reuse, R106, R72 ;  /* 0x0000006a8048723c */ /* 0x040fe20000001848 */
[----:B------:R-:W3:Y:S01]  /*b460*/  LDSM.16.MT88.4 R104, [R168+0x4100] ;  /* 0x00410000a868783b */ /* 0x000ee20000004200 */
[----:B------:R-:W5:Y:S02]  /*b470*/  MUFU.EX2 R178, R178 ;  /* 0x000000b200b27308 */ /* 0x000f640000000800 */
[--C-:B------:R-:W-:Y:S02]  /*b480*/  FFMA.FTZ R182, R182, c[0x0][0x2d0], -R147.reuse ;  /* 0x0000b400b6b67a23 */ /* 0x100fe40000010893 */
[C---:B------:R-:W-:Y:S02]  /*b490*/  FMUL.FTZ R88, R132.reuse, R88 ;  /* 0x0000005884587220 */ /* 0x040fe40000410000 */
[C---:B----4-:R-:W-:Y:S01]  /*b4a0*/  HMMA.16816.F32 R76, R128.reuse, R100, R76 ;  /* 0x00000064804c723c */ /* 0x050fe2000000184c */
[----:B------:R-:W-:Y:S03]  /*b4b0*/  LDSM.16.MT88.4 R152, [R133+0x3900] ;  /* 0x003900008598783b */ /* 0x000fe60000004200 */
[----:B------:R-:W-:Y:S01]  /*b4c0*/  FMUL.FTZ R89, R132, R89 ;  /* 0x0000005984597220 */ /* 0x000fe20000410000 */
[----:B------:R-:W-:Y:S01]  /*b4d0*/  MUFU.EX2 R181, R181 ;  /* 0x000000b500b57308 */ /* 0x000fe20000000800 */
[C---:B------:R-:W-:Y:S01]  /*b4e0*/  FMUL.FTZ R90, R3.reuse, R90 ;  /* 0x0000005a035a7220 */ /* 0x040fe20000410000 */
[----:B-1----:R-:W-:Y:S01]  /*b4f0*/  F2FP.PACK_AB R101, R180, R179 ;  /* 0x000000b3b465723e */ /* 0x002fe200000000ff */
[C---:B------:R-:W-:Y:S04]  /*b500*/  HMMA.16816.F32 R80, R128.reuse, R102, R80 ;  /* 0x000000668050723c */ /* 0x040fe80000001850 */
[C---:B------:R-:W-:Y:S02]  /*b510*/  FMUL.FTZ R91, R3.reuse, R91 ;  /* 0x0000005b035b7220 */ /* 0x040fe40000410000 */
[----:B------:R-:W-:Y:S01]  /*b520*/  FMUL.FTZ R92, R132, R92 ;  /* 0x0000005c845c7220 */ /* 0x000fe20000410000 */
[----:B--2---:R-:W-:Y:S01]  /*b530*/  F2FP.PACK_AB R103, R190, R183 ;  /* 0x000000b7be67723e */ /* 0x004fe200000000ff */
[C---:B-----5:R-:W-:Y:S01]  /*b540*/  HMMA.16816.F32 R84, R128.reuse, R108, R84 ;  /* 0x0000006c8054723c */ /* 0x060fe20000001854 */
[----:B------:R-:W1:Y:S03]  /*b550*/  MUFU.EX2 R182, R182 ;  /* 0x000000b600b67308 */ /* 0x000e660000000800 */
[----:B------:R-:W-:Y:S01]  /*b560*/  FMUL.FTZ R93, R132, R93 ;  /* 0x0000005d845d7220 */ /* 0x000fe20000410000 */
[----:B------:R-:W-:Y:S01]  /*b570*/  F2FP.PACK_AB R100, R178, R177 ;  /* 0x000000b1b264723e */ /* 0x000fe200000000ff */
[C---:B------:R-:W-:Y:S02]  /*b580*/  FMUL.FTZ R94, R3.reuse, R94 ;  /* 0x0000005e035e7220 */ /* 0x040fe40000410000 */
[C---:B------:R-:W-:Y:S01]  /*b590*/  HMMA.16816.F32 R88, R128.reuse, R110, R88 ;  /* 0x0000006e8058723c */ /* 0x040fe20000001858 */
[----:B------:R-:W2:Y:S02]  /*b5a0*/  LDSM.16.MT88.4 R108, [R133+0x900] ;  /* 0x00090000856c783b */ /* 0x000ea40000004200 */
[----:B------:R-:W-:Y:S01]  /*b5b0*/  MUFU.EX2 R232, R232 ;  /* 0x000000e800e87308 */ /* 0x000fe20000000800 */
[C---:B------:R-:W-:Y:S02]  /*b5c0*/  FMUL.FTZ R95, R3.reuse, R95 ;  /* 0x0000005f035f7220 */ /* 0x040fe40000410000 */
[C---:B------:R-:W-:Y:S02]  /*b5d0*/  FMUL.FTZ R96, R132.reuse, R96 ;  /* 0x0000006084607220 */ /* 0x040fe40000410000 */
[----:B------:R-:W-:Y:S03]  /*b5e0*/  FMUL.FTZ R97, R132, R97 ;  /* 0x0000006184617220 */ /* 0x000fe60000410000 */
[C---:B---3--:R-:W-:Y:S03]  /*b5f0*/  HMMA.16816.F32 R92, R128.reuse, R104, R92 ;  /* 0x00000068805c723c */ /* 0x048fe6000000185c */
[C---:B------:R-:W-:Y:S02]  /*b600*/  FMUL.FTZ R98, R3.reuse, R98 ;  /* 0x0000006203627220 */ /* 0x040fe40000410000 */
[----:B------:R-:W-:Y:S01]  /*b610*/  FMUL.FTZ R99, R3, R99 ;  /* 0x0000006303637220 */ /* 0x000fe20000410000 */
[----:B-1----:R-:W-:Y:S01]  /*b620*/  F2FP.PACK_AB R102, R182, R181 ;  /* 0x000000b5b666723e */ /* 0x002fe200000000ff */
[----:B------:R-:W-:Y:S02]  /*b630*/  FFMA.FTZ R213, R226, c[0x0][0x2d0], -R147 ;  /* 0x0000b400e2d57a23 */ /* 0x000fe40000010893 */
[----:B------:R-:W-:Y:S02]  /*b640*/  FFMA.FTZ R226, R164, c[0x0][0x2d0], -R145 ;  /* 0x0000b400a4e27a23 */ /* 0x000fe40000010891 */
[----:B------:R-:W-:Y:S01]  /*b650*/  LDSM.16.MT88.4 R164, [R135+UR4+0x5900] ;  /* 0x0059000487a4783b */ /* 0x000fe20008004200 */
[----:B------:R-:W-:Y:S01]  /*b660*/  HMMA.16816.F32 R96, R128, R106, R96 ;  /* 0x0000006a8060723c */ /* 0x000fe20000001860 */
[----:B------:R-:W-:Y:S02]  /*b670*/  MUFU.EX2 R213, R213 ;  /* 0x000000d500d57308 */ /* 0x000fe40000000800 */
[--C-:B------:R-:W-:Y:S02]  /*b680*/  FFMA.FTZ R224, R224, c[0x0][0x2d0], -R147.reuse ;  /* 0x0000b400e0e07a23 */ /* 0x100fe40000010893 */
[----:B------:R-:W-:Y:S02]  /*b690*/  FFMA.FTZ R147, R143, c[0x0][0x2d0], -R147 ;  /* 0x0000b4008f937a23 */ /* 0x000fe40000010893 */
[----:B------:R-:W1:Y:S01]  /*b6a0*/  LDSM.16.MT88.4 R104, [R134+UR4+0x2900] ;  /* 0x002900048668783b */ /* 0x000e620008004200 */
[C---:B------:R-:W-:Y:S03]  /*b6b0*/  HMMA.16816.F32 R4, R100.reuse, R112, R4 ;  /* 0x000000706404723c */ /* 0x040fe60000001804 */
[----:B------:R3:W-:Y:S02]  /*b6c0*/  MUFU.EX2 R236, R147 ;  /* 0x0000009300ec7308 */ /* 0x0007e40000000800 */
[----:B------:R-:W-:Y:S02]  /*b6d0*/  FFMA.FTZ R176, R132, R207, R176 ;  /* 0x000000cf84b07223 */ /* 0x000fe400000100b0 */
[----:B------:R-:W-:Y:S01]  /*b6e0*/  LDSM.16.MT88.4 R128, [R135+UR4+0x3100] ;  /* 0x003100048780783b */ /* 0x000fe20008004200 */
[C---:B------:R-:W-:Y:S04]  /*b6f0*/  HMMA.16816.F32 R8, R100.reuse, R114, R8 ;  /* 0x000000726408723c */ /* 0x040fe80000001808 */
[----:B------:R-:W-:Y:S01]  /*b700*/  FFMA.FTZ R174, R3, R208, R174 ;  /* 0x000000d003ae7223 */ /* 0x000fe200000100ae */
[----:B------:R-:W4:Y:S01]  /*b710*/  MUFU.EX2 R224, R224 ;  /* 0x000000e000e07308 */ /* 0x000f220000000800 */
[----:B------:R-:W-:Y:S01]  /*b720*/  IADD3 R3, R223, -0x2, RZ ;  /* 0xfffffffedf037810 */ /* 0x000fe20007ffe0ff */
[----:B------:R-:W-:Y:S01]  /*b730*/  LDSM.16.MT88.4 R112, [R135+UR4+0x4900] ;  /* 0x004900048770783b */ /* 0x000fe20008004200 */
[C---:B--2---:R-:W-:Y:S03]  /*b740*/  HMMA.16816.F32 R12, R100.reuse, R108, R12 ;  /* 0x0000006c640c723c */ /* 0x044fe6000000180c */
[----:B------:R-:W-:Y:S01]  /*b750*/  ISETP.GE.AND P0, PT, R3, R194, PT ;  /* 0x000000c20300720c */ /* 0x000fe20003f06270 */
[----:B------:R-:W-:Y:S02]  /*b760*/  FADD.FTZ R176, R175, R176 ;  /* 0x000000b0afb07221 */ /* 0x000fe40000010000 */
[----:B------:R-:W-:Y:S01]  /*b770*/  FADD.FTZ R171, R171, R174 ;  /* 0x000000aeabab7221 */ /* 0x000fe20000010000 */
[----:B------:R-:W-:Y:S01]  /*b780*/  LDSM.16.MT88.4 R140, [R134+UR4+0x1900] ;  /* 0x00190004868c783b */ /* 0x000fe20008004200 */
[C---:B------:R-:W-:Y:S01]  /*b790*/  HMMA.16816.F32 R16, R100.reuse, R110, R16 ;  /* 0x0000006e6410723c */ /* 0x040fe20000001810 */
[----:B------:R-:W2:Y:S03]  /*b7a0*/  MUFU.EX2 R226, R226 ;  /* 0x000000e200e27308 */ /* 0x000ea60000000800 */
[----:B------:R-:W-:Y:S02]  /*b7b0*/  FADD.FTZ R173, R173, R176 ;  /* 0x000000b0adad7221 */ /* 0x000fe40000010000 */
[----:B------:R-:W-:Y:S01]  /*b7c0*/  FADD.FTZ R170, R170, R171 ;  /* 0x000000abaaaa7221 */ /* 0x000fe20000010000 */
[----:B------:R-:W5:Y:S01]  /*b7d0*/  LDSM.16.MT88.4 R108, [R168+0x2900] ;  /* 0x00290000a86c783b */ /* 0x000f620000004200 */
[C---:B------:R-:W-:Y:S04]  /*b7e0*/  HMMA.16816.F32 R20, R100.reuse, R116, R20 ;  /* 0x000000746414723c */ /* 0x040fe80000001814 */
[----:B------:R-:W-:Y:S02]  /*b7f0*/  FADD.FTZ R172, R172, R173 ;  /* 0x000000adacac7221 */ /* 0x000fe40000010000 */
[----:B------:R-:W-:Y:S01]  /*b800*/  FADD.FTZ R170, R169, R170 ;  /* 0x000000aaa9aa7221 */ /* 0x000fe20000010000 */
[----:B---3--:R-:W-:Y:S01]  /*b810*/  LDSM.16.MT88.4 R144, [R168+0x1900] ;  /* 0x00190000a890783b */ /* 0x008fe20000004200 */
[C---:B------:R-:W-:Y:S04]  /*b820*/  HMMA.16816.F32 R24, R100.reuse, R118, R24 ;  /* 0x000000766418723c */ /* 0x040fe80000001818 */
[----:B------:R-:W-:Y:S02]  /*b830*/  FADD.FTZ R177, R177, R172 ;  /* 0x000000acb1b17221 */ /* 0x000fe40000010000 */
[----:B------:R-:W-:Y:S01]  /*b840*/  FADD.FTZ R179, R179, R170 ;  /* 0x000000aab3b37221 */ /* 0x000fe20000010000 */
[----:B------:R-:W3:Y:S01]  /*b850*/  LDSM.16.MT88.4 R116, [R133+0x4900] ;  /* 0x004900008574783b */ /* 0x000ee20000004200 */
[C---:B------:R-:W-:Y:S04]  /*b860*/  HMMA.16816.F32 R28, R100.reuse, R120, R28 ;  /* 0x00000078641c723c */ /* 0x040fe8000000181c */
[----:B------:R-:W-:Y:S02]  /*b870*/  FADD.FTZ R178, R178, R177 ;  /* 0x000000b1b2b27221 */ /* 0x000fe40000010000 */
[----:B------:R-:W-:Y:S02]  /*b880*/  FADD.FTZ R180, R180, R179 ;  /* 0x000000b3b4b47221 */ /* 0x000fe40000010000 */
[C---:B------:R-:W-:Y:S01]  /*b890*/  HMMA.16816.F32 R32, R100.reuse, R122, R32 ;  /* 0x0000007a6420723c */ /* 0x040fe20000001820 */
[----:B------:R-:W-:Y:S03]  /*b8a0*/  LDSM.16.MT88.4 R120, [R134+UR4+0x1100] ;  /* 0x001100048678783b */ /* 0x000fe60008004200 */
[----:B------:R-:W-:Y:S02]  /*b8b0*/  FADD.FTZ R181, R181, R178 ;  /* 0x000000b2b5b57221 */ /* 0x000fe40000010000 */
[----:B------:R-:W-:Y:S02]  /*b8c0*/  FADD.FTZ R183, R183, R180 ;  /* 0x000000b4b7b77221 */ /* 0x000fe40000010000 */
[C---:B------:R-:W-:Y:S04]  /*b8d0*/  HMMA.16816.F32 R36, R100.reuse, R124, R36 ;  /* 0x0000007c6424723c */ /* 0x040fe80000001824 */
[----:B------:R-:W-:Y:S02]  /*b8e0*/  FADD.FTZ R182, R182, R181 ;  /* 0x000000b5b6b67221 */ /* 0x000fe40000010000 */
[----:B------:R-:W-:Y:S02]  /*b8f0*/  FADD.FTZ R190, R190, R183 ;  /* 0x000000b7bebe7221 */ /* 0x000fe40000010000 */
[C---:B------:R-:W-:Y:S01]  /*b900*/  HMMA.16816.F32 R40, R100.reuse, R126, R40 ;  /* 0x0000007e6428723c */ /* 0x040fe20000001828 */
[----:B------:R-:W-:Y:S07]  /*b910*/  LDSM.16.MT88.4 R124, [R168+0x1100] ;  /* 0x00110000a87c783b */ /* 0x000fee0000004200 */
[C---:B------:R-:W-:Y:S08]  /*b920*/  HMMA.16816.F32 R44, R100.reuse, R136, R44 ;  /* 0x00000088642c723c */ /* 0x040ff0000000182c */
[C---:B------:R-:W-:Y:S01]  /*b930*/  HMMA.16816.F32 R48, R100.reuse, R138, R48 ;  /* 0x0000008a6430723c */ /* 0x040fe20000001830 */
[----:B------:R-:W-:Y:S07]  /*b940*/  LDSM.16.MT88.4 R136, [R134+UR4+0x3100] ;  /* 0x003100048688783b */ /* 0x000fee0008004200 */
[C---:B-1----:R-:W-:Y:S08]  /*b950*/  HMMA.16816.F32 R52, R100.reuse, R104, R52 ;  /* 0x000000686434723c */ /* 0x042ff00000001834 */
[C---:B------:R-:W-:Y:S01]  /*b960*/  HMMA.16816.F32 R56, R100.reuse, R106, R56 ;  /* 0x0000006a6438723c */ /* 0x040fe20000001838 */
[----:B------:R-:W1:Y:S07]  /*b970*/  LDSM.16.MT88.4 R104, [R134+UR4+0x4900] ;  /* 0x004900048668783b */ /* 0x000e6e0008004200 */
[C---:B-----5:R-:W-:Y:S08]  /*b980*/  HMMA.16816.F32 R60, R100.reuse, R108, R60 ;  /* 0x0000006c643c723c */ /* 0x060ff0000000183c */
[C---:B------:R-:W-:Y:S01]  /*b990*/  HMMA.16816.F32 R64, R100.reuse, R110, R64 ;  /* 0x0000006e6440723c */ /* 0x040fe20000001840 */
[----:B------:R-:W5:Y:S07]  /*b9a0*/  LDSM.16.MT88.4 R108, [R168+0x4900] ;  /* 0x00490000a86c783b */ /* 0x000f6e0000004200 */
[C---:B------:R-:W-:Y:S08]  /*b9b0*/  HMMA.16816.F32 R68, R100.reuse, R112, R68 ;  /* 0x000000706444723c */ /* 0x040ff00000001844 */
[C---:B------:R-:W-:Y:S01]  /*b9c0*/  HMMA.16816.F32 R72, R100.reuse, R114, R72 ;  /* 0x000000726448723c */ /* 0x040fe20000001848 */
[----:B------:R-:W2:Y:S07]  /*b9d0*/  LDSM.16.MT88.4 R112, [R135+UR4+0x1100] ;  /* 0x001100048770783b */ /* 0x000eae0008004200 */
[C---:B---3--:R-:W-:Y:S08]  /*b9e0*/  HMMA.16816.F32 R76, R100.reuse, R116, R76 ;  /* 0x00000074644c723c */ /* 0x048ff0000000184c */
[C---:B------:R-:W-:Y:S01]  /*b9f0*/  HMMA.16816.F32 R80, R100.reuse, R118, R80 ;  /* 0x000000766450723c */ /* 0x040fe20000001850 */
[----:B------:R-:W3:Y:S07]  /*ba00*/  LDSM.16.MT88.4 R116, [R133+0x1100] ;  /* 0x001100008574783b */ /* 0x000eee0000004200 */
[C---:B-1----:R-:W-:Y:S08]  /*ba10*/  HMMA.16816.F32 R84, R100.reuse, R104, R84 ;  /* 0x000000686454723c */ /* 0x042ff00000001854 */
[C---:B------:R-:W-:Y:S01]  /*ba20*/  HMMA.16816.F32 R88, R100.reuse, R106, R88 ;  /* 0x0000006a6458723c */ /* 0x040fe20000001858 */
[----:B------:R-:W1:Y:S07]  /*ba30*/  LDSM.16.MT88.4 R104, [R133+0x3100] ;  /* 0x003100008568783b */ /* 0x000e6e0000004200 */
[C---:B-----5:R-:W-:Y:S08]  /*ba40*/  HMMA.16816.F32 R92, R100.reuse, R108, R92 ;  /* 0x0000006c645c723c */ /* 0x060ff0000000185c */
[----:B------:R-:W-:Y:S01]  /*ba50*/  HMMA.16816.F32 R96, R100, R110, R96 ;  /* 0x0000006e6460723c */ /* 0x000fe20000001860 */
[----:B------:R-:W5:Y:S06]  /*ba60*/  LDSM.16.MT88.4 R108, [R168+0x3100] ;  /* 0x00310000a86c783b */ /* 0x000f6c0000004200 */
[----:B----4-:R-:W-:Y:S01]  /*ba70*/  F2FP.PACK_AB R100, R224, R213 ;  /* 0x000000d5e064723e */ /* 0x010fe200000000ff */
[----:B------:R-:W-:Y:S01]  /*ba80*/  FADD.FTZ R213, R213, R182 ;  /* 0x000000b6d5d57221 */ /* 0x000fe20000010000 */
[----:B--2---:R-:W-:Y:S03]  /*ba90*/  F2FP.PACK_AB R101, R226, R225 ;  /* 0x000000e1e265723e */ /* 0x004fe600000000ff */
[----:B------:R-:W-:Y:S01]  /*baa0*/  F2FP.PACK_AB R102, R228, R227 ;  /* 0x000000e3e466723e */ /* 0x000fe200000000ff */
[----:B------:R-:W-:Y:S01]  /*bab0*/  FADD.FTZ R225, R225, R190 ;  /* 0x000000bee1e17221 */ /* 0x000fe20000010000 */
[----:B------:R-:W-:Y:S01]  /*bac0*/  F2FP.PACK_AB R103, R230, R229 ;  /* 0x000000e5e667723e */ /* 0x000fe200000000ff */
[----:B------:R-:W-:Y:S02]  /*bad0*/  FADD.FTZ R224, R224, R213 ;  /* 0x000000d5e0e07221 */ /* 0x000fe40000010000 */
[----:B------:R-:W-:Y:S02]  /*bae0*/  FADD.FTZ R226, R226, R225 ;  /* 0x000000e1e2e27221 */ /* 0x000fe40000010000 */
[----:B------:R-:W-:Y:S02]  /*baf0*/  FADD.FTZ R227, R227, R224 ;  /* 0x000000e0e3e37221 */ /* 0x000fe40000010000 */
[C---:B------:R-:W-:Y:S03]  /*bb00*/  HMMA.16816.F32 R4, R100.reuse, R112, R4 ;  /* 0x000000706404723c */ /* 0x040fe60000001804 */
[----:B------:R-:W-:Y:S02]  /*bb10*/  FADD.FTZ R229, R229, R226 ;  /* 0x000000e2e5e57221 */ /* 0x000fe40000010000 */
[----:B------:R-:W-:Y:S02]  /*bb20*/  FADD.FTZ R228, R228, R227 ;  /* 0x000000e3e4e47221 */ /* 0x000fe40000010000 */
[----:B------:R-:W-:Y:S01]  /*bb30*/  FADD.FTZ R230, R230, R229 ;  /* 0x000000e5e6e67221 */ /* 0x000fe20000010000 */
[C---:B------:R-:W-:Y:S01]  /*bb40*/  HMMA.16816.F32 R8, R100.reuse, R114, R8 ;  /* 0x000000726408723c */ /* 0x040fe20000001808 */
[----:B------:R-:W2:Y:S07]  /*bb50*/  LDSM.16.MT88.4 R112, [R135+UR4+0x5100] ;  /* 0x005100048770783b */ /* 0x000eae0008004200 */
[C---:B---3--:R-:W-:Y:S08]  /*bb60*/  HMMA.16816.F32 R12, R100.reuse, R116, R12 ;  /* 0x00000074640c723c */ /* 0x048ff0000000180c */
[C---:B------:R-:W-:Y:S01]  /*bb70*/  HMMA.16816.F32 R16, R100.reuse, R118, R16 ;  /* 0x000000766410723c */ /* 0x040fe20000001810 */
[----:B------:R-:W-:Y:S07]  /*bb80*/  LDSM.16.MT88.4 R116, [R134+UR4+0x5100] ;  /* 0x005100048674783b */ /* 0x000fee0008004200 */
[C---:B------:R-:W-:Y:S08]  /*bb90*/  HMMA.16816.F32 R20, R100.reuse, R120, R20 ;  /* 0x000000786414723c */ /* 0x040ff00000001814 */
[C---:B------:R-:W-:Y:S08]  /*bba0*/  HMMA.16816.F32 R24, R100.reuse, R122, R24 ;  /* 0x0000007a6418723c */ /* 0x040ff00000001818 */
[C---:B------:R-:W-:Y:S08]  /*bbb0*/  HMMA.16816.F32 R28, R100.reuse, R124, R28 ;  /* 0x0000007c641c723c */ /* 0x040ff0000000181c */
[C---:B------:R-:W-:Y:S01]  /*bbc0*/  HMMA.16816.F32 R32, R100.reuse, R126, R32 ;  /* 0x0000007e6420723c */ /* 0x040fe20000001820 */
[----:B------:R-:W-:Y:S07]  /*bbd0*/  LDSM.16.MT88.4 R124, [R135+UR4+0x1900] ;  /* 0x00190004877c783b */ /* 0x000fee0008004200 */
[C---:B------:R-:W-:Y:S08]  /*bbe0*/  HMMA.16816.F32 R36, R100.reuse, R128, R36 ;  /* 0x000000806424723c */ /* 0x040ff00000001824 */
[C---:B------:R-:W-:Y:S08]  /*bbf0*/  HMMA.16816.F32 R40, R100.reuse, R130, R40 ;  /* 0x000000826428723c */ /* 0x040ff00000001828 */
[C---:B-1----:R-:W-:Y:S08]  /*bc00*/  HMMA.16816.F32 R44, R100.reuse, R104, R44 ;  /* 0x00000068642c723c */ /* 0x042ff0000000182c */
[C---:B------:R-:W-:Y:S01]  /*bc10*/  HMMA.16816.F32 R48, R100.reuse, R106, R48 ;  /* 0x0000006a6430723c */ /* 0x040fe20000001830 */
[----:B------:R-:W1:Y:S07]  /*bc20*/  LDSM.16.MT88.4 R104, [R133+0x5100] ;  /* 0x005100008568783b */ /* 0x000e6e0000004200 */
[C---:B------:R-:W-:Y:S07]  /*bc30*/  HMMA.16816.F32 R52, R100.reuse, R136, R52 ;  /* 0x000000886434723c */ /* 0x040fee0000001834 */
[----:B------:R-:W-:Y:S01]  /*bc40*/  F2FP.PACK_AB R136, R232, R231 ;  /* 0x000000e7e888723e */ /* 0x000fe200000000ff */
[C---:B------:R-:W-:Y:S04]  /*bc50*/  HMMA.16816.F32 R56, R100.reuse, R138, R56 ;  /* 0x0000008a6438723c */ /* 0x040fe80000001838 */
[----:B------:R-:W-:Y:S01]  /*bc60*/  F2FP.PACK_AB R137, R234, R233 ;  /* 0x000000e9ea89723e */ /* 0x000fe200000000ff */
[----:B------:R-:W-:Y:S02]  /*bc70*/  FADD.FTZ R231, R231, R228 ;  /* 0x000000e4e7e77221 */ /* 0x000fe40000010000 */
[----:B------:R-:W-:Y:S01]  /*bc80*/  F2FP.PACK_AB R138, R236, R235 ;  /* 0x000000ebec8a723e */ /* 0x000fe200000000ff */
[C---:B-----5:R-:W-:Y:S04]  /*bc90*/  HMMA.16816.F32 R60, R100.reuse, R108, R60 ;  /* 0x0000006c643c723c */ /* 0x060fe8000000183c */
[----:B------:R-:W-:Y:S01]  /*bca0*/  F2FP.PACK_AB R139, R238, R237 ;  /* 0x000000edee8b723e */ /* 0x000fe200000000ff */
        /* <DEDUP_REMOVED lines=9> */
[C---:B------:R-:W-:Y:S04]  /*bd40*/  HMMA.16816.F32 R72, R100.reuse, R114, R72 ;  /* 0x000000726448723c */ /* 0x040fe80000001848 */
[----:B------:R-:W-:Y:S04]  /*bd50*/  FADD.FTZ R208, R238, R237 ;  /* 0x000000edeed07221 */ /* 0x000fe80000010000 */
[C---:B-1----:R-:W-:Y:S08]  /*bd60*/  HMMA.16816.F32 R76, R100.reuse, R104, R76 ;  /* 0x00000068644c723c */ /* 0x042ff0000000184c */
[C---:B------:R-:W-:Y:S01]  /*bd70*/  HMMA.16816.F32 R80, R100.reuse, R106, R80 ;  /* 0x0000006a6450723c */ /* 0x040fe20000001850 */
[----:B------:R-:W1:Y:S07]  /*bd80*/  LDSM.16.MT88.4 R104, [R133+0x1900] ;  /* 0x001900008568783b */ /* 0x000e6e0000004200 */
[C---:B------:R-:W-:Y:S08]  /*bd90*/  HMMA.16816.F32 R84, R100.reuse, R116, R84 ;  /* 0x000000746454723c */ /* 0x040ff00000001854 */
[C---:B------:R-:W-:Y:S08]  /*bda0*/  HMMA.16816.F32 R88, R100.reuse, R118, R88 ;  /* 0x000000766458723c */ /* 0x040ff00000001858 */
[C---:B---3--:R-:W-:Y:S08]  /*bdb0*/  HMMA.16816.F32 R92, R100.reuse, R108, R92 ;  /* 0x0000006c645c723c */ /* 0x048ff0000000185c */
[----:B------:R-:W-:Y:S08]  /*bdc0*/  HMMA.16816.F32 R96, R100, R110, R96 ;  /* 0x0000006e6460723c */ /* 0x000ff00000001860 */
[C---:B------:R-:W-:Y:S08]  /*bdd0*/  HMMA.16816.F32 R128, R136.reuse, R124, R4 ;  /* 0x0000007c8880723c */ /* 0x040ff00000001804 */
[C---:B------:R-:W-:Y:S01]  /*bde0*/  HMMA.16816.F32 R124, R136.reuse, R126, R8 ;  /* 0x0000007e887c723c */ /* 0x040fe20000001808 */
[----:B------:R-:W2:Y:S07]  /*bdf0*/  LDSM.16.MT88.4 R8, [R133+0x5900] ;  /* 0x005900008508783b */ /* 0x000eae0000004200 */
[C---:B-1----:R-:W-:Y:S01]  /*be00*/  HMMA.16816.F32 R120, R136.reuse, R104, R12 ;  /* 0x000000688878723c */ /* 0x042fe2000000180c */
[----:B------:R-:W1:Y:S07]  /*be10*/  LDSM.16.MT88.4 R12, [R134+UR4+0x5900] ;  /* 0x00590004860c783b */ /* 0x000e6e0008004200 */
[C---:B------:R-:W-:Y:S01]  /*be20*/  HMMA.16816.F32 R116, R136.reuse, R106, R16 ;  /* 0x0000006a8874723c */ /* 0x040fe20000001810 */
[----:B------:R-:W3:Y:S07]  /*be30*/  LDSM.16.MT88.4 R16, [R168+0x5900] ;  /* 0x00590000a810783b */ /* 0x000eee0000004200 */
        /* <DEDUP_REMOVED lines=20> */
[----:B------:R-:W-:-:S07]  /*bf80*/  @!P0 BRA `(.L_x_938) ;  /* 0x000003f000008947 */ /* 0x000fce0003800000 */
[----:B------:R-:W-:Y:S01]  /*bf90*/  ISETP.NE.AND P1, PT, R195, 0x1, PT ;  /* 0x00000001c300780c */ /* 0x000fe20003f25270 */
[----:B------:R-:W-:Y:S01]  /*bfa0*/  IMAD R6, R223, 0x40, R204 ;  /* 0x00000040df067824 */ /* 0x000fe200078e02cc */
[----:B------:R-:W-:Y:S01]  /*bfb0*/  IADD3 R11, -R219, 0x10, RZ ;  /* 0x00000010db0b7810 */ /* 0x000fe20007ffe1ff */
[----:B------:R-:W-:Y:S01]  /*bfc0*/  IMAD.MOV.U32 R200, RZ, RZ, RZ ;  /* 0x000000ffffc87224 */ /* 0x000fe200078e00ff */
[----:B------:R-:W-:Y:S02]  /*bfd0*/  IADD3 R8, -R216, 0x10, RZ ;  /* 0x00000010d8087810 */ /* 0x000fe40007ffe1ff */
[----:B------:R-:W-:Y:S02]  /*bfe0*/  IADD3 R201, R6, -0x80, R203 ;  /* 0xffffff8006c97810 */ /* 0x000fe40007ffe0cb */
[----:B------:R-:W-:Y:S02]  /*bff0*/  LOP3.LUT R11, R11, 0xf, RZ, 0xc0, !PT ;  /* 0x0000000f0b0b7812 */ /* 0x000fe400078ec0ff */
[----:B------:R-:W-:Y:S01]  /*c000*/  LOP3.LUT R8, R8, 0xf, RZ, 0xc0, !PT ;  /* 0x0000000f08087812 */ /* 0x000fe200078ec0ff */
        /* <DEDUP_REMOVED lines=55> */
.L_x_938:
        /* <DEDUP_REMOVED lines=10> */
.L_x_936:
[----:B------:R-:W-:-:S13]  /*c420*/  ISETP.GE.AND P0, PT, R213, R194, PT ;  /* 0x000000c2d500720c */ /* 0x000fda0003f06270 */
[----:B------:R-:W-:Y:S05]  /*c430*/  @!P0 BRA `(.L_x_940) ;  /* 0x00003a2000008947 */ /* 0x000fea0003800000 */
[----:B------:R-:W-:Y:S01]  /*c440*/  IMAD.MOV.U32 R3, RZ, RZ, R0 ;  /* 0x000000ffff037224 */ /* 0x000fe200078e0000 */
[----:B------:R-:W-:Y:S01]  /*c450*/  SHF.R.S32.HI R193, RZ, 0x1f, R210 ;  /* 0x0000001fffc17819 */ /* 0x000fe200000114d2 */
[----:B------:R-:W-:Y:S01]  /*c460*/  IMAD.MOV.U32 R190, RZ, RZ, 0x40 ;  /* 0x00000040ffbe7424 */ /* 0x000fe200078e00ff */
[----:B------:R-:W-:Y:S01]  /*c470*/  SHF.R.S32.HI R0, RZ, 0x1f, R209 ;  /* 0x0000001fff007819 */ /* 0x000fe200000114d1 */
[----:B------:R-:W-:Y:S01]  /*c480*/  IMAD.SHL.U32 R212, R209, 0x2, RZ ;  /* 0x00000002d1d47824 */ /* 0x000fe200078e00ff */
[----:B------:R-:W-:Y:S01]  /*c490*/  LOP3.LUT P0, RZ, R211, 0x4, RZ, 0xc0, !PT ;  /* 0x00000004d3ff7812 */ /* 0x000fe2000780c0ff */
[C---:B------:R-:W-:Y:S01]  /*c4a0*/  IMAD.SHL.U32 R211, R210.reuse, 0x2, RZ ;  /* 0x00000002d2d37824 */ /* 0x040fe200078e00ff */
[----:B-1----:R-:W-:Y:S01]  /*c4b0*/  SHF.R.S32.HI R5, RZ, 0x1f, R192 ;  /* 0x0000001fff057819 */ /* 0x002fe200000114c0 */
[----:B------:R-:W-:Y:S01]  /*c4c0*/  IMAD.MOV.U32 R132, RZ, RZ, R2 ;  /* 0x000000ffff847224 */ /* 0x000fe200078e0002 */
[----:B------:R-:W-:Y:S01]  /*c4d0*/  SHF.L.U64.HI R193, R210, 0x1, R193 ;  /* 0x00000001d2c17819 */ /* 0x000fe200000102c1 */
[----:B------:R-:W-:Y:S01]  /*c4e0*/  IMAD.SHL.U32 R214, R192, 0x2, RZ ;  /* 0x00000002c0d67824 */ /* 0x000fe200078e00ff */
[----:B------:R-:W-:-:S02]  /*c4f0*/  SHF.L.U64.HI R210, R209, 0x1, R0 ;  /* 0x00000001d1d27819 */ /* 0x000fc40000010200 */
[----:B------:R-:W-:Y:S02]  /*c500*/  SEL R190, R190, 0xffffffc0, !P0 ;  /* 0xffffffc0bebe7807 */ /* 0x000fe40004000000 */
[----:B------:R-:W-:Y:S02]  /*c510*/  SHF.L.U64.HI R209, R192, 0x1, R5 ;  /* 0x00000001c0d17819 */ /* 0x000fe40000010205 */
.L_x_951:
        /* <DEDUP_REMOVED lines=19> */
[----:B------:R-:W-:Y:S03]  /*c650*/  SHF.R.S32.HI R5, RZ, 0x1f, R200 ;  /* 0x0000001fff057819 */ /* 0x000fe600000114c8 */
[----:B------:R-:W-:Y:S02]  /*c660*/  IMAD R9, R9, c[0x0][0x208], RZ ;  /* 0x0000820009097a24 */ /* 0x000fe400078e02ff */
[----:B------:R-:W-:Y:S02]  /*c670*/  IMAD R5, R5, c[0x0][0x218], RZ ;  /* 0x0000860005057a24 */ /* 0x000fe400078e02ff */
        /* <DEDUP_REMOVED lines=8> */
[----:B------:R-:W5:Y:S04]  /*c700*/  SHFL.IDX PT, R11, R4, RZ, 0x181f ;  /* 0x00181fff040b7589 */ /* 0x000f6800000e0000 */
[----:B------:R-:W4:Y:S04]  /*c710*/  SHFL.IDX PT, R0, R2, RZ, 0x181f ;  /* 0x00181fff02007589 */ /* 0x000f2800000e0000 */
[----:B------:R-:W3:Y:S01]  /*c720*/  SHFL.IDX PT, R5, R4, 0x1, 0x181f ;  /* 0x00381f0004057f89 */ /* 0x000ee200000e0000 */
[CC--:B-----5:R-:W-:Y:S05]  /*c730*/  IADD3 R20, P0, R11.reuse, R211.reuse, RZ ;  /* 0x000000d30b147210 */ /* 0x0e0fea0007f1e0ff */
[C---:B----4-:R-:W-:Y:S01]  /*c740*/  IMAD.X R21, R0.reuse, 0x1, R193, P0 ;  /* 0x0000000100157824 */ /* 0x050fe200000e06c1 */
[C---:B------:R-:W-:Y:S04]  /*c750*/  IADD3 R14, P0, R11.reuse, R212, RZ ;  /* 0x000000d40b0e7210 */ /* 0x040fe80007f1e0ff */
[C---:B------:R-:W-:Y:S02]  /*c760*/  IADD3.X R15, R0.reuse, R210, RZ, P0, !PT ;  /* 0x000000d2000f7210 */ /* 0x040fe400007fe4ff */
[----:B------:R-:W-:Y:S05]  /*c770*/  IADD3 R10, P0, R11, R214, RZ ;  /* 0x000000d60b0a7210 */ /* 0x000fea0007f1e0ff */
[----:B------:R-:W-:Y:S01]  /*c780*/  IMAD.X R11, R0, 0x1, R209, P0 ;  /* 0x00000001000b7824 */ /* 0x000fe200000e06d1 */
[C---:B---3--:R-:W-:Y:S01]  /*c790*/  IADD3 R8, P0, R5.reuse, R211, RZ ;  /* 0x000000d305087210 */ /* 0x048fe20007f1e0ff */
[----:B------:R-:W3:Y:S04]  /*c7a0*/  SHFL.IDX PT, R0, R2, 0x1, 0x181f ;  /* 0x00381f0002007f89 */ /* 0x000ee800000e0000 */
[C---:B---3--:R-:W-:Y:S01]  /*c7b0*/  IMAD.X R9, R0.reuse, 0x1, R193, P0 ;  /* 0x0000000100097824 */ /* 0x048fe200000e06c1 */
[C---:B------:R-:W-:Y:S04]  /*c7c0*/  IADD3 R6, P0, R5.reuse, R212, RZ ;  /* 0x000000d405067210 */ /* 0x040fe80007f1e0ff */
[C---:B------:R-:W-:Y:S02]  /*c7d0*/  IADD3.X R7, R0.reuse, R210, RZ, P0, !PT ;  /* 0x000000d200077210 */ /* 0x040fe400007fe4ff */
[----:B------:R-:W-:Y:S02]  /*c7e0*/  IADD3 R22, P0, R5, R214, RZ ;  /* 0x000000d605167210 */ /* 0x000fe40007f1e0ff */
[----:B------:R-:W-:Y:S03]  /*c7f0*/  MOV R5, UR16 ;  /* 0x0000001000057c02 */ /* 0x000fe60008000f00 */
[----:B------:R-:W-:Y:S02]  /*c800*/  IMAD.X R23, R0, 0x1, R209, P0 ;  /* 0x0000000100177824 */ /* 0x000fe400000e06d1 */
[----:B------:R-:W-:Y:S05]  /*c810*/  IMAD R13, R5, 0x6000, R198 ;  /* 0x00006000050d7824 */ /* 0x000fea00078e02c6 */
[----:B------:R3:W-:Y:S04]  /*c820*/  LDGSTS.E.BYPASS.LTC128B.128 [R13], [R20.64], !P5 ;  /* 0x00000000140d7fae */ /* 0x0007e8000e901d4c */
[----:B------:R3:W-:Y:S04]  /*c830*/  LDGSTS.E.BYPASS.LTC128B.128 [R13+0x2000], [R14.64], !P4 ;  /* 0x020000000e0d7fae */ /* 0x0007e8000e101d4c */
[----:B------:R3:W-:Y:S04]  /*c840*/  LDGSTS.E.BYPASS.LTC128B.128 [R13+0x4000], [R10.64], !P6 ;  /* 0x040000000a0d7fae */ /* 0x0007e8000f101d4c */
[----:B------:R3:W-:Y:S04]  /*c850*/  LDGSTS.E.BYPASS.LTC128B.128 [R13+0x1000], [R8.64], !P5 ;  /* 0x01000000080d7fae */ /* 0x0007e8000e901d4c */
[----:B------:R3:W-:Y:S04]  /*c860*/  LDGSTS.E.BYPASS.LTC128B.128 [R13+0x3000], [R6.64], !P4 ;  /* 0x03000000060d7fae */ /* 0x0007e8000e101d4c */
[----:B------:R3:W-:Y:S02]  /*c870*/  LDGSTS.E.BYPASS.LTC128B.128 [R13+0x5000], [R22.64], !P6 ;  /* 0x05000000160d7fae */ /* 0x0007e4000f101d4c */
.L_x_941:
[C---:B--23--:R-:W-:Y:S01]  /*c880*/  HMMA.16816.F32 R4, R136.reuse, R140, RZ ;  /* 0x0000008c8804723c */ /* 0x04cfe200000018ff */
[----:B------:R-:W-:Y:S01]  /*c890*/  LDSM.16.M88.4 R172, [R133+0xf900] ;  /* 0x00f9000085ac783b */ /* 0x000fe20000000200 */
[----:B------:R-:W-:Y:S01]  /*c8a0*/  UIADD3 UR18, UR16, 0x1, URZ ;  /* 0x0000000110127890 */ /* 0x000fe2000fffe03f */
[----:B------:R-:W-:Y:S01]  /*c8b0*/  ISETP.NE.AND P0, PT, R197, 0x1, PT ;  /* 0x00000001c500780c */ /* 0x000fe20003f05270 */
[----:B------:R-:W-:Y:S01]  /*c8c0*/  UISETP.GE.AND UP0, UPT, UR16, 0x1, UPT ;  /* 0x000000011000788c */ /* 0x000fe2000bf06270 */
[C---:B------:R-:W-:Y:S02]  /*c8d0*/  IADD3 R0, R190.reuse, R165, RZ ;  /* 0x000000a5be007210 */ /* 0x040fe40007ffe0ff */
[----:B------:R-:W-:Y:S01]  /*c8e0*/  IADD3 R2, R190, R133, RZ ;  /* 0x00000085be027210 */ /* 0x000fe20007ffe0ff */
[C---:B------:R-:W-:Y:S01]  /*c8f0*/  HMMA.16816.F32 R8, R136.reuse, R142, RZ ;  /* 0x0000008e8808723c */ /* 0x040fe200000018ff */
[----:B------:R-:W-:Y:S01]  /*c900*/  LDSM.16.M88.4 R176, [R191+0x8000] ;  /* 0x00800000bfb0783b */ /* 0x000fe20000000200 */
[----:B------:R-:W-:Y:S01]  /*c910*/  ISETP.LE.AND P2, PT, R196, c[0x0][0x32c], PT ;  /* 0x0000cb00c4007a0c */ /* 0x000fe20003f43270 */
[----:B------:R-:W-:Y:S05]  /*c920*/  USEL UR16, UR18, URZ, !UP0 ;  /* 0x0000003f12107287 */ /* 0x000fea000c000000 */
[C---:B----4-:R-:W-:Y:S01]  /*c930*/  HMMA.16816.F32 R12, R136.reuse, R16, RZ ;  /* 0x00000010880c723c */ /* 0x050fe200000018ff */
[----:B------:R-:W-:Y:S07]  /*c940*/  LDSM.16.M88.4 R140, [R0+0xc100] ;  /* 0x00c10000008c783b */ /* 0x000fee0000000200 */
        /* <DEDUP_REMOVED lines=9> */
[----:B------:R-:W1:Y:S07]  /*c9e0*/  LDSM.16.M88.4 R136, [R185] ;  /* 0x00000000b988783b */ /* 0x000e6e0000000200 */
[C---:B------:R-:W-:Y:S08]  /*c9f0*/  HMMA.16816.F32 R4, R144.reuse, R148, R4 ;  /* 0x000000949004723c */ /* 0x040ff00000001804 */
[C---:B------:R-:W-:Y:S01]  /*ca00*/  HMMA.16816.F32 R8, R144.reuse, R150, R8 ;  /* 0x000000969008723c */ /* 0x040fe20000001808 */
[----:B------:R-:W2:Y:S07]  /*ca10*/  LDSM.16.M88.4 R148, [R0+0xd100] ;  /* 0x00d100000094783b */ /* 0x000eae0000000200 */
[C---:B------:R-:W-:Y:S08]  /*ca20*/  HMMA.16816.F32 R12, R144.reuse, R152, R12 ;  /* 0x00000098900c723c */ /* 0x040ff0000000180c */
[C---:B------:R-:W-:Y:S01]  /*ca30*/  HMMA.16816.F32 R16, R144.reuse, R154, R16 ;  /* 0x0000009a9010723c */ /* 0x040fe20000001810 */
[----:B------:R-:W3:Y:S07]  /*ca40*/  LDSM.16.M88.4 R152, [R0+0xd900] ;  /* 0x00d900000098783b */ /* 0x000eee0000000200 */
[C---:B------:R-:W-:Y:S08]  /*ca50*/  HMMA.16816.F32 R20, R144.reuse, R156, R20 ;  /* 0x0000009c9014723c */ /* 0x040ff00000001814 */
[C---:B------:R-:W-:Y:S01]  /*ca60*/  HMMA.16816.F32 R24, R144.reuse, R158, R24 ;  /* 0x0000009e9018723c */ /* 0x040fe20000001818 */
[----:B------:R-:W4:Y:S07]  /*ca70*/  LDSM.16.M88.4 R156, [R184] ;  /* 0x00000000b89c783b */ /* 0x000f2e0000000200 */
[C---:B------:R-:W-:Y:S08]  /*ca80*/  HMMA.16816.F32 R28, R144.reuse, R160, R28 ;  /* 0x000000a0901c723c */ /* 0x040ff0000000181c */
[----:B------:R-:W-:Y:S01]  /*ca90*/  HMMA.16816.F32 R32, R144, R162, R32 ;  /* 0x000000a29020723c */ /* 0x000fe20000001820 */
[----:B------:R-:W-:Y:S07]  /*caa0*/  LDSM.16.M88.4 R144, [R2+0xd100] ;  /* 0x00d100000290783b */ /* 0x000fee0000000200 */
[C---:B-1----:R-:W-:Y:S01]  /*cab0*/  HMMA.16816.F32 R4, R136.reuse, R140, R4 ;  /* 0x0000008c8804723c */ /* 0x042fe20000001804 */
[----:B------:R-:W-:Y:S07]  /*cac0*/  LDSM.16.M88.4 R160, [R2+0xd900] ;  /* 0x00d9000002a0783b */ /* 0x000fee0000000200 */
[C---:B------:R-:W-:Y:S01]  /*cad0*/  HMMA.16816.F32 R8, R136.reuse, R142, R8 ;  /* 0x0000008e8808723c */ /* 0x040fe20000001808 */
[----:B------:R-:W1:Y:S07]  /*cae0*/  LDSM.16.M88.4 R140, [R2+0xc900] ;  /* 0x00c90000028c783b */ /* 0x000e6e0000000200 */
[C---:B------:R-:W-:Y:S08]  /*caf0*/  HMMA.16816.F32 R12, R136.reuse, R164, R12 ;  /* 0x000000a4880c723c */ /* 0x040ff0000000180c */
[C---:B------:R-:W-:Y:S01]  /*cb00*/  HMMA.16816.F32 R16, R136.reuse, R166, R16 ;  /* 0x000000a68810723c */ /* 0x040fe20000001810 */
[----:B------:R-:W-:Y:S07]  /*cb10*/  LDSM.16.M88.4 R164, [R189+UR4+0xe100] ;  /* 0x00e10004bda4783b */ /* 0x000fee0008000200 */
[C---:B--2---:R-:W-:Y:S08]  /*cb20*/  HMMA.16816.F32 R20, R136.reuse, R148, R20 ;  /* 0x000000948814723c */ /* 0x044ff00000001814 */
[C---:B------:R-:W-:Y:S01]  /*cb30*/  HMMA.16816.F32 R24, R136.reuse, R150, R24 ;  /* 0x000000968818723c */ /* 0x040fe20000001818 */
[----:B------:R-:W2:Y:S07]  /*cb40*/  LDSM.16.M88.4 R148, [R191+0x4000] ;  /* 0x00400000bf94783b */ /* 0x000eae0000000200 */
[C---:B---3--:R-:W-:Y:S08]  /*cb50*/  HMMA.16816.F32 R28, R136.reuse, R152, R28 ;  /* 0x00000098881c723c */ /* 0x048ff0000000181c */
[----:B------:R-:W-:Y:S01]  /*cb60*/  HMMA.16816.F32 R32, R136, R154, R32 ;  /* 0x0000009a8820723c */ /* 0x000fe20000001820 */
[----:B------:R-:W3:Y:S07]  /*cb70*/  LDSM.16.M88.4 R136, [R189+UR4+0xe900] ;  /* 0x00e90004bd88783b */ /* 0x000eee0008000200 */
[C---:B----4-:R-:W-:Y:S01]  /*cb80*/  HMMA.16816.F32 R4, R156.reuse, R168, R4 ;  /* 0x000000a89c04723c */ /* 0x050fe20000001804 */
[----:B------:R-:W4:Y:S07]  /*cb90*/  LDSM.16.M88.4 R152, [R189+UR4+0xf100] ;  /* 0x00f10004bd98783b */ /* 0x000f2e0008000200 */
[C---:B------:R-:W-:Y:S01]  /*cba0*/  HMMA.16816.F32 R8, R156.reuse, R170, R8 ;  /* 0x000000aa9c08723c */ /* 0x040fe20000001808 */
[----:B------:R-:W5:Y:S07]  /*cbb0*/  LDSM.16.M88.4 R168, [R189+UR4+0xf900] ;  /* 0x00f90004bda8783b */ /* 0x000f6e0008000200 */
[C---:B-1----:R-:W-:Y:S08]  /*cbc0*/  HMMA.16816.F32 R12, R156.reuse, R140, R12 ;  /* 0x0000008c9c0c723c */ /* 0x042ff0000000180c */
[C---:B------:R-:W-:Y:S01]  /*cbd0*/  HMMA.16816.F32 R16, R156.reuse, R142, R16 ;  /* 0x0000008e9c10723c */ /* 0x040fe20000001810 */
[----:B------:R-:W-:Y:S07]  /*cbe0*/  LDSM.16.M88.4 R140, [R187+0x4000] ;  /* 0x00400000bb8c783b */ /* 0x000fee0000000200 */
        /* <DEDUP_REMOVED lines=12> */
[----:B------:R-:W-:Y:S07]  /*ccb0*/  LDSM.16.M88.4 R136, [R185+0x4000] ;  /* 0x00400000b988783b */ /* 0x000fee0000000200 */
[C---:B----4-:R-:W-:Y:S08]  /*ccc0*/  HMMA.16816.F32 R20, R148.reuse, R152, R20 ;  /* 0x000000989414723c */ /* 0x050ff00000001814 */
[C---:B------:R-:W-:Y:S01]  /*ccd0*/  HMMA.16816.F32 R24, R148.reuse, R154, R24 ;  /* 0x0000009a9418723c */ /* 0x040fe20000001818 */
[----:B------:R-:W3:Y:S07]  /*cce0*/  LDSM.16.M88.4 R152, [R0+0xe100] ;  /* 0x00e100000098783b */ /* 0x000eee0000000200 */
[C---:B-----5:R-:W-:Y:S08]  /*ccf0*/  HMMA.16816.F32 R28, R148.reuse, R168, R28 ;  /* 0x000000a8941c723c */ /* 0x060ff0000000181c */
[----:B------:R-:W-:Y:S01]  /*cd00*/  HMMA.16816.F32 R32, R148, R170, R32 ;  /* 0x000000aa9420723c */ /* 0x000fe20000001820 */
[----:B------:R-:W-:Y:S07]  /*cd10*/  LDSM.16.M88.4 R148, [R0+0xf100] ;  /* 0x00f100000094783b */ /* 0x000fee0000000200 */
[C---:B-1----:R-:W-:Y:S08]  /*cd20*/  HMMA.16816.F32 R4, R140.reuse, R144, R4 ;  /* 0x000000908c04723c */ /* 0x042ff00000001804 */
[C---:B------:R-:W-:Y:S01]  /*cd30*/  HMMA.16816.F32 R8, R140.reuse, R146, R8 ;  /* 0x000000928c08723c */ /* 0x040fe20000001808 */
[----:B------:R-:W1:Y:S07]  /*cd40*/  LDSM.16.M88.4 R144, [R0+0xe900] ;  /* 0x00e900000090783b */ /* 0x000e6e0000000200 */
[C---:B------:R-:W-:Y:S08]  /*cd50*/  HMMA.16816.F32 R12, R140.reuse, R156, R12 ;  /* 0x0000009c8c0c723c */ /* 0x040ff0000000180c */
[C---:B------:R-:W-:Y:S01]  /*cd60*/  HMMA.16816.F32 R16, R140.reuse, R158, R16 ;  /* 0x0000009e8c10723c */ /* 0x040fe20000001810 */
[----:B------:R-:W4:Y:S07]  /*cd70*/  LDSM.16.M88.4 R156, [R0+0xf900] ;  /* 0x00f90000009c783b */ /* 0x000f2e0000000200 */
[C---:B--2---:R-:W-:Y:S08]  /*cd80*/  HMMA.16816.F32 R20, R140.reuse, R160, R20 ;  /* 0x000000a08c14723c */ /* 0x044ff00000001814 */
[C---:B------:R-:W-:Y:S01]  /*cd90*/  HMMA.16816.F32 R24, R140.reuse, R162, R24 ;  /* 0x000000a28c18723c */ /* 0x040fe20000001818 */
[----:B------:R-:W2:Y:S07]  /*cda0*/  LDSM.16.M88.4 R160, [R184+0x4000] ;  /* 0x00400000b8a0783b */ /* 0x000eae0000000200 */
[C---:B------:R-:W-:Y:S08]  /*cdb0*/  HMMA.16816.F32 R28, R140.reuse, R172, R28 ;  /* 0x000000ac8c1c723c */ /* 0x040ff0000000181c */
[----:B------:R-:W-:Y:S07]  /*cdc0*/  HMMA.16816.F32 R32, R140, R174, R32 ;  /* 0x000000ae8c20723c */ /* 0x000fee0000001820 */
[----:B------:R-:W-:Y:S01]  /*cdd0*/  IADD3 R141, R190, UR4, R189 ;  /* 0x00000004be8d7c10 */ /* 0x000fe2000fffe0bd */
[C---:B---3--:R-:W-:Y:S05]  /*cde0*/  HMMA.16816.F32 R4, R136.reuse, R152, R4 ;  /* 0x000000988804723c */ /* 0x048fea0000001804 */
[----:B------:R-:W-:Y:S03]  /*cdf0*/  IADD3 R192, R186, R141, RZ ;  /* 0x0000008dbac07210 */ /* 0x000fe60007ffe0ff */
[C---:B------:R-:W-:Y:S01]  /*ce00*/  HMMA.16816.F32 R8, R136.reuse, R154, R8 ;  /* 0x0000009a8808723c */ /* 0x040fe20000001808 */
[----:B------:R-:W-:Y:S07]  /*ce10*/  LDSM.16.M88.4 R152, [R187+0x8000] ;  /* 0x00800000bb98783b */ /* 0x000fee0000000200 */
[C---:B-1----:R-:W-:Y:S01]  /*ce20*/  HMMA.16816.F32 R12, R136.reuse, R144, R12 ;  /* 0x00000090880c723c */ /* 0x042fe2000000180c */
[----:B------:R-:W1:Y:S07]  /*ce30*/  LDSM.16.M88.4 R140, [R192+0xe900] ;  /* 0x00e90000c08c783b */ /* 0x000e6e0000000200 */
[C---:B------:R-:W-:Y:S01]  /*ce40*/  HMMA.16816.F32 R16, R136.reuse, R146, R16 ;  /* 0x000000928810723c */ /* 0x040fe20000001810 */
[----:B------:R-:W3:Y:S07]  /*ce50*/  LDSM.16.M88.4 R168, [R192+0xf100] ;  /* 0x00f10000c0a8783b */ /* 0x000eee0000000200 */
[C---:B------:R-:W-:Y:S01]  /*ce60*/  HMMA.16816.F32 R20, R136.reuse, R148, R20 ;  /* 0x000000948814723c */ /* 0x040fe20000001814 */
[----:B------:R-:W5:Y:S07]  /*ce70*/  LDSM.16.M88.4 R172, [R192+0xf900] ;  /* 0x00f90000c0ac783b */ /* 0x000f6e0000000200 */
[C---:B------:R-:W-:Y:S01]  /*ce80*/  HMMA.16816.F32 R24, R136.reuse, R150, R24 ;  /* 0x000000968818723c */ /* 0x040fe20000001818 */
[----:B------:R-:W-:Y:S07]  /*ce90*/  LDSM.16.M88.4 R144, [R189+UR4+0x11100] ;  /* 0x01110004bd90783b */ /* 0x000fee0008000200 */
[C---:B----4-:R-:W-:Y:S01]  /*cea0*/  HMMA.16816.F32 R28, R136.reuse, R156, R28 ;  /* 0x0000009c881c723c */ /* 0x050fe2000000181c */
[----:B------:R-:W-:Y:S07]  /*ceb0*/  LDSM.16.M88.4 R148, [R189+UR4+0x11900] ;  /* 0x01190004bd94783b */ /* 0x000fee0008000200 */
        /* <DEDUP_REMOVED lines=11> */
[----:B------:R-:W-:Y:S07]  /*cf70*/  LDSM.16.M88.4 R168, [R185+0x8000] ;  /* 0x00800000b9a8783b */ /* 0x000fee0000000200 */
[C---:B-----5:R-:W-:Y:S08]  /*cf80*/  HMMA.16816.F32 R28, R160.reuse, R172, R28 ;  /* 0x000000aca01c723c */ /* 0x060ff0000000181c */
        /* <DEDUP_REMOVED lines=20> */
[----:B------:R-:W-:Y:S07]  /*d0d0*/  LDSM.16.M88.4 R140, [R192+0x11100] ;  /* 0x01110000c08c783b */ /* 0x000fee0000000200 */
[C---:B---3--:R-:W-:Y:S08]  /*d0e0*/  HMMA.16816.F32 R20, R152.reuse, R160, R20 ;  /* 0x000000a09814723c */ /* 0x048ff00000001814 */
[C---:B------:R-:W-:Y:S08]  /*d0f0*/  HMMA.16816.F32 R24, R152.reuse, R162, R24 ;  /* 0x000000a29818723c */ /* 0x040ff00000001818 */
[C---:B------:R-:W-:Y:S08]  /*d100*/  HMMA.16816.F32 R28, R152.reuse, R164, R28 ;  /* 0x000000a4981c723c */ /* 0x040ff0000000181c */
[----:B------:R-:W-:Y:S08]  /*d110*/  HMMA.16816.F32 R32, R152, R166, R32 ;  /* 0x000000a69820723c */ /* 0x000ff00000001820 */
[C---:B-----5:R-:W-:Y:S08]  /*d120*/  HMMA.16816.F32 R4, R168.reuse, R172, R4 ;  /* 0x000000aca804723c */ /* 0x060ff00000001804 */
[C---:B------:R-:W-:Y:S08]  /*d130*/  HMMA.16816.F32 R8, R168.reuse, R174, R8 ;  /* 0x000000aea808723c */ /* 0x040ff00000001808 */
[C---:B----4-:R-:W-:Y:S08]  /*d140*/  HMMA.16816.F32 R12, R168.reuse, R136, R12 ;  /* 0x00000088a80c723c */ /* 0x050ff0000000180c */
[C---:B------:R-:W-:Y:S01]  /*d150*/  HMMA.16816.F32 R16, R168.reuse, R138, R16 ;  /* 0x0000008aa810723c */ /* 0x040fe20000001810 */
[----:B------:R-:W1:Y:S07]  /*d160*/  LDSM.16.M88.4 R136, [R192+0x10900] ;  /* 0x01090000c088783b */ /* 0x000e6e0000000200 */
[C---:B------:R-:W-:Y:S08]  /*d170*/  HMMA.16816.F32 R20, R168.reuse, R144, R20 ;  /* 0x00000090a814723c */ /* 0x040ff00000001814 */
[C---:B------:R-:W-:Y:S08]  /*d180*/  HMMA.16816.F32 R24, R168.reuse, R146, R24 ;  /* 0x00000092a818723c */ /* 0x040ff00000001818 */
[C---:B------:R-:W-:Y:S08]  /*d190*/  HMMA.16816.F32 R28, R168.reuse, R148, R28 ;  /* 0x00000094a81c723c */ /* 0x040ff0000000181c */
[----:B------:R-:W-:Y:S07]  /*d1a0*/  HMMA.16816.F32 R32, R168, R150, R32 ;  /* 0x00000096a820723c */ /* 0x000fee0000001820 */
[----:B------:R-:W-:Y:S01]  /*d1b0*/  SHF.L.U32 R169, R213, 0x6, RZ ;  /* 0x00000006d5a97819 */ /* 0x000fe200000006ff */
[C---:B--2---:R-:W-:Y:S08]  /*d1c0*/  HMMA.16816.F32 R4, R176.reuse, R180, R4 ;  /* 0x000000b4b004723c */ /* 0x044ff00000001804 */
[C---:B------:R-:W-:Y:S08]  /*d1d0*/  HMMA.16816.F32 R8, R176.reuse, R182, R8 ;  /* 0x000000b6b008723c */ /* 0x040ff00000001808 */
[C---:B-1----:R-:W-:Y:S08]  /*d1e0*/  HMMA.16816.F32 R12, R176.reuse, R136, R12 ;  /* 0x00000088b00c723c */ /* 0x042ff0000000180c */
[C---:B------:R-:W-:Y:S04]  /*d1f0*/  HMMA.16816.F32 R16, R176.reuse, R138, R16 ;  /* 0x0000008ab010723c */ /* 0x040fe80000001810 */
[----:B------:R-:W-:Y:S02]  /*d200*/  FMUL.FTZ R144, R4, c[0x0][0x320] ;  /* 0x0000c80004907a20 */ /* 0x000fe40000410000 */
[----:B------:R-:W-:Y:S02]  /*d210*/  FMUL.FTZ R146, R5, c[0x0][0x320] ;  /* 0x0000c80005927a20 */ /* 0x000fe40000410000 */
[----:B------:R-:W-:Y:S01]  /*d220*/  FMUL.FTZ R9, R9, c[0x0][0x320] ;  /* 0x0000c80009097a20 */ /* 0x000fe20000410000 */
[C---:B------:R-:W-:Y:S01]  /*d230*/  HMMA.16816.F32 R20, R176.reuse, R140, R20 ;  /* 0x0000008cb014723c */ /* 0x040fe20000001814 */
        /* <DEDUP_REMOVED lines=25> */
[----:B------:R-:W-:Y:S05]  /*d3d0*/  FMUL.FTZ R27, R27, c[0x0][0x320] ;  /* 0x0000c8001b1b7a20 */ /* 0x000fea0000410000 */
[----:B------:R-:W1:Y:S01]  /*d3e0*/  MUFU.TANH R158, R21 ;  /* 0x00000015009e7308 */ /* 0x000e620000002400 */
[----:B----4-:R-:W4:Y:S09]  /*d3f0*/  LDSM.16.M88.4 R8, [R192+0x11900] ;  /* 0x01190000c008783b */ /* 0x010f320000000200 */
[----:B------:R1:W1:Y:S01]  /*d400*/  MUFU.TANH R161, R22 ;  /* 0x0000001600a17308 */ /* 0x0002620000002400 */
[----:B-----5:R-:W-:Y:S09]  /*d410*/  FMUL.FTZ R13, R18, c[0x0][0x320] ;  /* 0x0000c800120d7a20 */ /* 0x020ff20000410000 */
[----:B------:R-:W1:Y:S10]  /*d420*/  MUFU.TANH R146, R146 ;  /* 0x0000009200927308 */ /* 0x000e740000002400 */
[----:B------:R-:W1:Y:S10]  /*d430*/  MUFU.TANH R0, R0 ;  /* 0x0000000000007308 */ /* 0x000e740000002400 */
[----:B------:R-:W1:Y:S01]  /*d440*/  MUFU.TANH R2, R2 ;  /* 0x0000000200027308 */ /* 0x000e620000002400 */
[C---:B----4-:R-:W-:Y:S09]  /*d450*/  HMMA.16816.F32 R28, R176.reuse, R8, R28 ;  /* 0x00000008b01c723c */ /* 0x050ff2000000181c */
[----:B------:R-:W4:Y:S03]  /*d460*/  MUFU.TANH R147, R147 ;  /* 0x0000009300937308 */ /* 0x000f260000002400 */
[----:B------:R-:W-:Y:S01]  /*d470*/  @P0 IMAD.HI.U32 R8, R205, c[0x0][0x2c8], RZ ;  /* 0x0000b200cd080a27 */ /* 0x000fe200078e00ff */
[----:B------:R-:W-:Y:S03]  /*d480*/  HMMA.16816.F32 R32, R176, R10, R32 ;  /* 0x0000000ab020723c */ /* 0x000fe60000001820 */
[----:B------:R-:W-:Y:S02]  /*d490*/  MOV R9, R205 ;  /* 0x000000cd00097202 */ /* 0x000fe40000000f00 */
[----:B------:R-:W-:Y:S01]  /*d4a0*/  @P0 SHF.R.U32.HI R9, RZ, c[0x0][0x2cc], R8 ;  /* 0x0000b300ff090a19 */ /* 0x000fe20000011608 */
[----:B------:R-:W1:Y:S01]  /*d4b0*/  MUFU.TANH R164, R164 ;  /* 0x000000a400a47308 */ /* 0x000e620000002400 */
[----:B------:R-:W-:Y:S03]  /*d4c0*/  IADD3 R10, -R206, 0x1, -R169 ;  /* 0x00000001ce0a7810 */ /* 0x000fe60007ffe9a9 */
[----:B------:R-:W1:Y:S02]  /*d4d0*/  SHFL.IDX PT, R8, R9, RZ, 0x1c1f ;  /* 0x001c1fff09087589 */ /* 0x000e6400000e0000 */
[----:B------:R-:W-:Y:S01]  /*d4e0*/  IADD3 R19, R10, -c[0x0][0x168], R199 ;  /* 0x80005a000a137a10 */ /* 0x000fe20007ffe0c7 */
[----:B------:R-:W-:Y:S03]  /*d4f0*/  FMUL.FTZ R152, R28, c[0x0][0x320] ;  /* 0x0000c8001c987a20 */ /* 0x000fe60000410000 */
[----:B------:R-:W-:Y:S01]  /*d500*/  IADD3 R20, R19, c[0x0][0x328], RZ ;  /* 0x0000ca0013147a10 */ /* 0x000fe20007ffe0ff */
[----:B------:R-:W2:Y:S01]  /*d510*/  MUFU.TANH R165, R165 ;  /* 0x000000a500a57308 */ /* 0x000ea20000002400 */
[----:B------:R-:W-:Y:S01]  /*d520*/  FMUL.FTZ R29, R29, c[0x0][0x320] ;  /* 0x0000c8001d1d7a20 */ /* 0x000fe20000410000 */
[----:B------:R-:W-:Y:S01]  /*d530*/  IADD3 R19, R19, UR17, RZ ;  /* 0x0000001113137c10 */ /* 0x000fe2000fffe0ff */
[----:B------:R-:W-:Y:S02]  /*d540*/  FMUL.FTZ R30, R30, c[0x0][0x320] ;  /* 0x0000c8001e1e7a20 */ /* 0x000fe40000410000 */
[----:B------:R-:W-:Y:S02]  /*d550*/  FMUL.FTZ R31, R31, c[0x0][0x320] ;  /* 0x0000c8001f1f7a20 */ /* 0x000fe40000410000 */
[----:B------:R-:W-:Y:S02]  /*d560*/  FMUL.FTZ R18, R32, c[0x0][0x320] ;  /* 0x0000c80020127a20 */ /* 0x000fe40000410000 */
[----:B------:R-:W-:Y:S01]  /*d570*/  FMUL.FTZ R11, R33, c[0x0][0x320] ;  /* 0x0000c800210b7a20 */ /* 0x000fe20000410000 */
[----:B------:R-:W2:Y:S01]  /*d580*/  MUFU.TANH R163, R163 ;  /* 0x000000a300a37308 */ /* 0x000ea20000002400 */
[----:B------:R-:W-:Y:S02]  /*d590*/  FMUL.FTZ R17, R34, c[0x0][0x320] ;  /* 0x0000c80022117a20 */ /* 0x000fe40000410000 */
[----:B------:R-:W-:Y:S01]  /*d5a0*/  FMUL.FTZ R16, R35, c[0x0][0x320] ;  /* 0x0000c80023107a20 */ /* 0x000fe20000410000 */
[-C--:B-1----:R-:W-:Y:S02]  /*d5b0*/  IADD3 R22, R20, R8.reuse, RZ ;  /* 0x0000000814167210 */ /* 0x082fe40007ffe0ff */
[----:B------:R-:W-:Y:S04]  /*d5c0*/  IADD3 R21, R19, R8, RZ ;  /* 0x0000000813157210 */ /* 0x000fe80007ffe0ff */
[----:B------:R-:W1:Y:S10]  /*d5d0*/  MUFU.TANH R14, R14 ;  /* 0x0000000e000e7308 */ /* 0x000e740000002400 */
[----:B------:R-:W1:Y:S10]  /*d5e0*/  MUFU.TANH R15, R15 ;  /* 0x0000000f000f7308 */ /* 0x000e740000002400 */
[----:B------:R-:W1:Y:S10]  /*d5f0*/  MUFU.TANH R13, R13 ;  /* 0x0000000d000d7308 */ /* 0x000e740000002400 */
[----:B------:R-:W1:Y:S10]  /*d600*/  MUFU.TANH R12, R12 ;  /* 0x0000000c000c7308 */ /* 0x000e740000002400 */
[----:B------:R-:W1:Y:S10]  /*d610*/  MUFU.TANH R160, R160 ;  /* 0x000000a000a07308 */ /* 0x000e740000002400 */
        /* <DEDUP_REMOVED lines=10> */
[----:B------:R-:W1:Y:S10]  /*d6c0*/  MUFU.TANH R11, R11 ;  /* 0x0000000b000b7308 */ /* 0x000e740000002400 */
[----:B------:R-:W1:Y:S10]  /*d6d0*/  MUFU.TANH R17, R17 ;  /* 0x0000001100117308 */ /* 0x000e740000002400 */
[----:B------:R-:W1:Y:S01]  /*d6e0*/  MUFU.TANH R16, R16 ;  /* 0x0000001000107308 */ /* 0x000e620000002400 */
[----:B------:R-:W-:-:S05]  /*d6f0*/  @!P2 BRA `(.L_x_942) ;  /* 0x000001a00000a947 */ /* 0x000fca0003800000 */
[----:B--234-:R-:W-:Y:S01]  /*d700*/  MOV R5, c[0x0][0x2ac] ;  /* 0x0000ab0000057a02 */ /* 0x01cfe20000000f00 */
        /* <DEDUP_REMOVED lines=14> */
.L_x_944:
[----:B------:R-:W-:Y:S04]  /*d7f0*/  MOV R4, c[0x0][0x32c] ;  /* 0x0000cb0000047a02 */ /* 0x000fe80000000f00 */
[----:B------:R-:W-:Y:S11]  /*d800*/  ISETP.NE.AND P0, PT, R4, 0x1, PT ;  /* 0x000000010400780c */ /* 0x000ff60003f05270 */
[----:B------:R-:W-:Y:S02]  /*d810*/  @!UPT UIADD3 URZ, URZ, URZ, URZ ;  /* 0x0000003f3f3ff290 */ /* 0x000fe4000fffe03f */
[----:B------:R-:W-:Y:S05]  /*d820*/  @P0 IMAD.HI.U32 R4, R6, c[0x0][0x330], RZ ;  /* 0x0000cc0006040a27 */ /* 0x000fea00078e00ff */
[----:B------:R-:W-:Y:S02]  /*d830*/  @P0 SHF.R.U32.HI R6, RZ, c[0x0][0x334], R4 ;  /* 0x0000cd00ff060a19 */ /* 0x000fe40000011604 */
.L_x_945:
[----:B------:R-:W-:Y:S05]  /*d840*/  BSYNC B0 ;  /* 0x0000000000007941 */ /* 0x000fea0003800000 */
.L_x_943:
[----:B------:R-:W-:Y:S04]  /*d850*/  IMAD R5, R6, c[0x0][0x32c], -R169 ;  /* 0x0000cb0006057a24 */ /* 0x000fe800078e0aa9 */
[----:B------:R-:W-:Y:S05]  /*d860*/  IMAD.IADD R4, R5, 0x1, -R206 ;  /* 0x0000000105047824 */ /* 0x000fea00078e0ace */
[----:B------:R-:W-:Y:S02]  /*d870*/  IADD3 R5, R4, c[0x0][0x32c], RZ ;  /* 0x0000cb0004057a10 */ /* 0x000fe40007ffe0ff */
[----:B------:R-:W-:Y:S02]  /*d880*/  IMNMX R21, R21, R4, !PT ;  /* 0x0000000415157217 */ /* 0x000fe40007800200 */
[----:B------:R-:W-:Y:S02]  /*d890*/  IMNMX R22, R22, R5, PT ;  /* 0x0000000516167217 */ /* 0x000fe40003800200 */
.L_x_942:
[----:B--234-:R-:W-:Y:S01]  /*d8a0*/  ISETP.GT.AND P1, PT, R213, -0x1, PT ;  /* 0xffffffffd500780c */ /* 0x01cfe20003f24270 */
[----:B------:R-:W2:Y:S03]  /*d8b0*/  SHFL.IDX PT, R4, R9, 0x1, 0x1c1f ;  /* 0x003c1f0009047f89 */ /* 0x000ea600000e0000 */
[C---:B------:R-:W-:Y:S04]  /*d8c0*/  ISETP.GT.AND P0, PT, R21.reuse, RZ, P1 ;  /* 0x000000ff1500720c */ /* 0x040fe80000f04270 */
[----:B------:R-:W-:Y:S04]  /*d8d0*/  ISETP.LT.OR P0, PT, R22, 0x1, P0 ;  /* 0x000000011600780c */ /* 0x000fe80000701670 */
[----:B------:R-:W-:Y:S02]  /*d8e0*/  FSEL R7, R144, -INF , !P0 ;  /* 0xff80000090077808 */ /* 0x000fe40004000000 */
[C---:B------:R-:W-:Y:S04]  /*d8f0*/  ISETP.GT.AND P0, PT, R21.reuse, 0x1, P1 ;  /* 0x000000011500780c */ /* 0x040fe80000f04270 */
[----:B------:R-:W-:Y:S04]  /*d900*/  ISETP.LT.OR P0, PT, R22, 0x2, P0 ;  /* 0x000000021600780c */ /* 0x000fe80000701670 */
[----:B------:R-:W-:Y:S02]  /*d910*/  FSEL R10, R146, -INF , !P0 ;  /* 0xff800000920a7808 */ /* 0x000fe40004000000 */
[----:B------:R-:W-:Y:S01]  /*d920*/  ISETP.GT.AND P0, PT, R21, 0x8, P1 ;  /* 0x000000081500780c */ /* 0x000fe20000f04270 */
[--C-:B--2---:R-:W-:Y:S02]  /*d930*/  IMAD.IADD R20, R20, 0x1, R4.reuse ;  /* 0x0000000114147824 */ /* 0x104fe400078e0204 */
[----:B------:R-:W-:Y:S01]  /*d940*/  IMAD.IADD R19, R19, 0x1, R4 ;  /* 0x0000000113137824 */ /* 0x000fe200078e0204 */
        /* <DEDUP_REMOVED lines=13> */
[----:B-1----:R-:W-:Y:S02]  /*da20*/  FSEL R142, R14, -INF , !P0 ;  /* 0xff8000000e8e7808 */ /* 0x002fe40004000000 */
        /* <DEDUP_REMOVED lines=43> */
.L_x_948:
[----:B------:R-:W-:Y:S04]  /*dce0*/  MOV R4, c[0x0][0x32c] ;  /* 0x0000cb0000047a02 */ /* 0x000fe80000000f00 */
[----:B------:R-:W-:Y:S11]  /*dcf0*/  ISETP.NE.AND P0, PT, R4, 0x1, PT ;  /* 0x000000010400780c */ /* 0x000ff60003f05270 */
[----:B------:R-:W-:Y:S02]  /*dd00*/  @!UPT UIADD3 URZ, URZ, URZ, URZ ;  /* 0x0000003f3f3ff290 */ /* 0x000fe4000fffe03f */
[----:B------:R-:W-:Y:S05]  /*dd10*/  @P0 IMAD.HI.U32 R4, R14, c[0x0][0x330], RZ ;  /* 0x0000cc000e040a27 */ /* 0x000fea00078e00ff */
[----:B------:R-:W-:Y:S02]  /*dd20*/  @P0 SHF.R.U32.HI R14, RZ, c[0x0][0x334], R4 ;  /* 0x0000cd00ff0e0a19 */ /* 0x000fe40000011604 */
.L_x_949:
[----:B------:R-:W-:Y:S05]  /*dd30*/  BSYNC B0 ;  /* 0x0000000000007941 */ /* 0x000fea0003800000 */
.L_x_947:
[----:B------:R-:W-:Y:S04]  /*dd40*/  IMAD R5, R14, c[0x0][0x32c], -R169 ;  /* 0x0000cb000e057a24 */ /* 0x000fe800078e0aa9 */
[----:B------:R-:W-:Y:S05]  /*dd50*/  IMAD.IADD R4, R5, 0x1, -R206 ;  /* 0x0000000105047824 */ /* 0x000fea00078e0ace */
[----:B------:R-:W-:Y:S02]  /*dd60*/  IADD3 R5, R4, c[0x0][0x32c], RZ ;  /* 0x0000cb0004057a10 */ /* 0x000fe40007ffe0ff */
[----:B------:R-:W-:Y:S02]  /*dd70*/  IMNMX R19, R19, R4, !PT ;  /* 0x0000000413137217 */ /* 0x000fe40007800200 */
[----:B------:R-:W-:Y:S02]  /*dd80*/  IMNMX R20, R20, R5, PT ;  /* 0x0000000514147217 */ /* 0x000fe40003800200 */
.L_x_946:
        /* <DEDUP_REMOVED lines=15> */
[----:B------:R-:W-:Y:S01]  /*de80*/  FMNMX.FTZ R5, R140, R5, !PT ;  /* 0x000000058c057209 */ /* 0x000fe20007810000 */
[----:B------:R-:W-:Y:S01]  /*de90*/  LDSM.16.MT88.4 R28, [R134+UR4+0x100] ;  /* 0x00010004861c783b */ /* 0x000fe20008004200 */
[----:B------:R-:W-:Y:S02]  /*dea0*/  ISETP.GT.AND P0, PT, R19, 0x8, P1 ;  /* 0x000000081300780c */ /* 0x000fe40000f04270 */
        /* <DEDUP_REMOVED lines=17> */
[C---:B------:R-:W-:Y:S03]  /*dfc0*/  ISETP.LT.OR P0, PT, R20.reuse, 0x12, P0 ;  /* 0x000000121400780c */ /* 0x040fe60000701670 */
[----:B------:R-:W1:Y:S01]  /*dfd0*/  SHFL.BFLY PT, R0, R15, 0x2, 0x1f ;  /* 0x0c401f000f007f89 */ /* 0x000e6200000e0000 */
[----:B------:R-:W-:Y:S02]  /*dfe0*/  FSEL R163, R163, -INF , !P0 ;  /* 0xff800000a3a37808 */ /* 0x000fe40004000000 */
[----:B------:R-:W-:Y:S04]  /*dff0*/  ISETP.GT.AND P0, PT, R19, 0x18, P1 ;  /* 0x000000181300780c */ /* 0x000fe80000f04270 */
[C---:B------:R-:W-:Y:S04]  /*e000*/  ISETP.LT.OR P0, PT, R20.reuse, 0x19, P0 ;  /* 0x000000191400780c */ /* 0x040fe80000701670 */
[----:B------:R-:W-:Y:S02]  /*e010*/  FSEL R143, R13, -INF , !P0 ;  /* 0xff8000000d8f7808 */ /* 0x000fe40004000000 */
[C---:B------:R-:W-:Y:S04]  /*e020*/  ISETP.GT.AND P0, PT, R19.reuse, 0x19, P1 ;  /* 0x000000191300780c */ /* 0x040fe80000f04270 */
[----:B------:R-:W-:Y:S04]  /*e030*/  ISETP.LT.OR P0, PT, R20, 0x1a, P0 ;  /* 0x0000001a1400780c */ /* 0x000fe80000701670 */
        /* <DEDUP_REMOVED lines=45> */
[----:B------:R-:W-:Y:S01]  /*e310*/  FMUL.FTZ R153, R2, c[0x0][0x2d0] ;  /* 0x0000b40002997a20 */ /* 0x000fe20000410000 */
[----:B------:R-:W-:Y:S01]  /*e320*/  IADD3 R17, R134, UR4, RZ ;  /* 0x0000000486117c10 */ /* 0x000fe2000fffe0ff */
[----:B------:R-:W1:Y:S01]  /*e330*/  SHFL.BFLY PT, R0, R15, 0x2, 0x1f ;  /* 0x0c401f000f007f89 */ /* 0x000e6200000e0000 */
[----:B------:R-:W-:Y:S02]  /*e340*/  FSEL R5, R2, RZ, P0 ;  /* 0x000000ff02057208 */ /* 0x000fe40000000000 */
[----:B------:R-:W-:Y:S02]  /*e350*/  FSEL R153, R153, RZ, P0 ;  /* 0x000000ff99997208 */ /* 0x000fe40000000000 */
[----:B------:R-:W-:Y:S01]  /*e360*/  IADD3 R168, R188, R17, RZ ;  /* 0x00000011bca87210 */ /* 0x000fe20007ffe0ff */
        /* <DEDUP_REMOVED lines=9> */
[--C-:B------:R-:W-:Y:S02]  /*e400*/  FFMA.FTZ R179, R162, c[0x0][0x2d0], -R153.reuse ;  /* 0x0000b400a2b37a23 */ /* 0x100fe40000010899 */
[--C-:B------:R-:W-:Y:S01]  /*e410*/  FFMA.FTZ R180, R142, c[0x0][0x2d0], -R153.reuse ;  /* 0x0000b4008eb47a23 */ /* 0x100fe20000010899 */
[----:B-1----:R-:W-:Y:S02]  /*e420*/  FMNMX.FTZ R13, R15, R0, !PT ;  /* 0x000000000f0d7209 */ /* 0x002fe40007810000 */
[----:B------:R-:W1:Y:S01]  /*e430*/  MUFU.EX2 R172, R172 ;  /* 0x000000ac00ac7308 */ /* 0x000e620000000800 */
[--C-:B------:R-:W-:Y:S02]  /*e440*/  FFMA.FTZ R181, R140, c[0x0][0x2d0], -R153.reuse ;  /* 0x0000b4008cb57a23 */ /* 0x100fe40000010899 */
[--C-:B------:R-:W-:Y:S01]  /*e450*/  FFMA.FTZ R216, R160, c[0x0][0x2d0], -R153.reuse ;  /* 0x0000b400a0d87a23 */ /* 0x100fe20000010899 */
[----:B------:R-:W2:Y:S01]  /*e460*/  SHFL.BFLY PT, R0, R13, 0x1, 0x1f ;  /* 0x0c201f000d007f89 */ /* 0x000ea200000e0000 */
[--C-:B------:R-:W-:Y:S02]  /*e470*/  FFMA.FTZ R217, R158, c[0x0][0x2d0], -R153.reuse ;  /* 0x0000b4009ed97a23 */ /* 0x100fe40000010899 */
[--C-:B------:R-:W-:Y:S02]  /*e480*/  FFMA.FTZ R218, R156, c[0x0][0x2d0], -R153.reuse ;  /* 0x0000b4009cda7a23 */ /* 0x100fe40000010899 */
[--C-:B------:R-:W-:Y:S01]  /*e490*/  FFMA.FTZ R219, R154, c[0x0][0x2d0], -R153.reuse ;  /* 0x0000b4009adb7a23 */ /* 0x100fe20000010899 */
[----:B------:R-:W-:Y:S01]  /*e4a0*/  MUFU.EX2 R171, R171 ;  /* 0x000000ab00ab7308 */ /* 0x000fe20000000800 */
[--C-:B------:R-:W-:Y:S02]  /*e4b0*/  FFMA.FTZ R224, R152, c[0x0][0x2d0], -R153.reuse ;  /* 0x0000b40098e07a23 */ /* 0x100fe40000010899 */
[--C-:B------:R-:W-:Y:S02]  /*e4c0*/  FFMA.FTZ R225, R150, c[0x0][0x2d0], -R153.reuse ;  /* 0x0000b40096e17a23 */ /* 0x100fe40000010899 */
[--C-:B------:R-:W-:Y:S02]  /*e4d0*/  FFMA.FTZ R226, R148, c[0x0][0x2d0], -R153.reuse ;  /* 0x0000b40094e27a23 */ /* 0x100fe40000010899 */
[----:B------:R-:W-:Y:S03]  /*e4e0*/  FFMA.FTZ R153, R146, c[0x0][0x2d0], -R153 ;  /* 0x0000b40092997a23 */ /* 0x000fe60000010899 */
[----:B------:R-:W3:Y:S01]  /*e4f0*/  MUFU.EX2 R170, R170 ;  /* 0x000000aa00aa7308 */ /* 0x000ee20000000800 */
[----:B-1----:R-:W-:Y:S02]  /*e500*/  F2FP.PACK_AB R136, R172, R175 ;  /* 0x000000afac88723e */ /* 0x002fe400000000ff */
[----:B--2---:R-:W-:Y:S07]  /*e510*/  FMNMX.FTZ R0, R13, R0, !PT ;  /* 0x000000000d007209 */ /* 0x004fee0007810000 */
[----:B------:R-:W1:Y:S01]  /*e520*/  MUFU.EX2 R132, R132 ;  /* 0x0000008400847308 */ /* 0x000e620000000800 */
[C---:B------:R-:W-:Y:S01]  /*e530*/  FSETP.NEU.FTZ.AND P0, PT, R0.reuse, -INF , PT ;  /* 0xff8000000000780b */ /* 0x040fe20003f1d000 */
[C---:B------:R-:W-:Y:S03]  /*e540*/  FMUL.FTZ R144, R0.reuse, c[0x0][0x2d0] ;  /* 0x0000b40000907a20 */ /* 0x040fe60000410000 */
[----:B------:R-:W-:Y:S02]  /*e550*/  FSEL R4, R0, RZ, P0 ;  /* 0x000000ff00047208 */ /* 0x000fe40000000000 */
[----:B------:R-:W-:Y:S03]  /*e560*/  FSEL R144, R144, RZ, P0 ;  /* 0x000000ff90907208 */ /* 0x000fe60000000000 */
[----:B------:R-:W-:Y:S01]  /*e570*/  MUFU.EX2 R227, R153 ;  /* 0x0000009900e37308 */ /* 0x000fe20000000800 */
[----:B------:R-:W-:Y:S02]  /*e580*/  FADD.FTZ R4, -R4, R3 ;  /* 0x0000000304047221 */ /* 0x000fe40000010100 */
[--C-:B------:R-:W-:Y:S01]  /*e590*/  FFMA.FTZ R177, R14, c[0x0][0x2d0], -R144.reuse ;  /* 0x0000b4000eb17a23 */ /* 0x100fe20000010890 */
[----:B---3--:R-:W-:Y:S01]  /*e5a0*/  F2FP.PACK_AB R138, R170, R171 ;  /* 0x000000abaa8a723e */ /* 0x008fe200000000ff */
[----:B------:R-:W2:Y:S01]  /*e5b0*/  LDSM.16.MT88.4 R12, [R135+UR4+0x100] ;  /* 0x00010004870c783b */ /* 0x000ea20008004200 */
[--C-:B------:R-:W-:Y:S02]  /*e5c0*/  FFMA.FTZ R174, R11, c[0x0][0x2d0], -R144.reuse ;  /* 0x0000b4000bae7a23 */ /* 0x100fe40000010890 */
[--C-:B------:R-:W-:Y:S01]  /*e5d0*/  FFMA.FTZ R173, R133, c[0x0][0x2d0], -R144.reuse ;  /* 0x0000b40085ad7a23 */ /* 0x100fe20000010890 */
[----:B------:R-:W-:Y:S01]  /*e5e0*/  IADD3 R133, R188, R5, RZ ;  /* 0x00000005bc857210 */ /* 0x000fe20007ffe0ff */
[--C-:B------:R-:W-:Y:S01]  /*e5f0*/  FFMA.FTZ R176, R9, c[0x0][0x2d0], -R144.reuse ;  /* 0x0000b40009b07a23 */ /* 0x100fe20000010890 */
[----:B------:R-:W-:Y:S01]  /*e600*/  MUFU.EX2 R177, R177 ;  /* 0x000000b100b17308 */ /* 0x000fe20000000800 */
[----:B------:R-:W-:Y:S02]  /*e610*/  FMUL.FTZ R3, R4, c[0x0][0x2d0] ;  /* 0x0000b40004037a20 */ /* 0x000fe40000410000 */
[----:B------:R-:W3:Y:S01]  /*e620*/  LDSM.16.MT88.4 R20, [R133+0x100] ;  /* 0x000100008514783b */ /* 0x000ee20000004200 */
        /* <DEDUP_REMOVED lines=11> */
[----:B------:R-:W-:Y:S02]  /*e6e0*/  FMUL.FTZ R33, R132, R101 ;  /* 0x0000006584217220 */ /* 0x000fe40000410000 */
[--C-:B------:R-:W-:Y:S02]  /*e6f0*/  FFMA.FTZ R182, R165, c[0x0][0x2d0], -R144.reuse ;  /* 0x0000b400a5b67a23 */ /* 0x100fe40000010890 */
[----:B------:R-:W-:Y:S01]  /*e700*/  LDSM.16.MT88.4 R164, [R135+UR4+0x5900] ;  /* 0x0059000487a4783b */ /* 0x000fe20008004200 */
[--C-:B------:R-:W-:Y:S02]  /*e710*/  FFMA.FTZ R183, R163, c[0x0][0x2d0], -R144.reuse ;  /* 0x0000b400a3b77a23 */ /* 0x100fe40000010890 */
[----:B------:R-:W4:Y:S01]  /*e720*/  MUFU.EX2 R176, R176 ;  /* 0x000000b000b07308 */ /* 0x000f220000000800 */
        /* <DEDUP_REMOVED lines=10> */
[--C-:B------:R-:W-:Y:S02]  /*e7d0*/  FFMA.FTZ R228, R151, c[0x0][0x2d0], -R144.reuse ;  /* 0x0000b40097e47a23 */ /* 0x100fe40000010890 */
[--C-:B------:R-:W-:Y:S02]  /*e7e0*/  FFMA.FTZ R229, R149, c[0x0][0x2d0], -R144.reuse ;  /* 0x0000b40095e57a23 */ /* 0x100fe40000010890 */
[--C-:B------:R-:W-:Y:S01]  /*e7f0*/  FFMA.FTZ R230, R147, c[0x0][0x2d0], -R144.reuse ;  /* 0x0000b40093e67a23 */ /* 0x100fe20000010890 */
[----:B------:R-:W-:Y:S01]  /*e800*/  LDSM.16.MT88.4 R148, [R135+UR4+0x3900] ;  /* 0x003900048794783b */ /* 0x000fe20008004200 */
[----:B------:R-:W-:Y:S01]  /*e810*/  FFMA.FTZ R144, R145, c[0x0][0x2d0], -R144 ;  /* 0x0000b40091907a23 */ /* 0x000fe20000010890 */
[----:B------:R-:W-:Y:S01]  /*e820*/  MUFU.EX2 R178, R178 ;  /* 0x000000b200b27308 */ /* 0x000fe20000000800 */
[----:B----4-:R-:W-:Y:S01]  /*e830*/  F2FP.PACK_AB R139, R176, R173 ;  /* 0x000000adb08b723e */ /* 0x010fe200000000ff */
[C---:B------:R-:W-:Y:S02]  /*e840*/  FMUL.FTZ R36, R132.reuse, R36 ;  /* 0x0000002484247220 */ /* 0x040fe40000410000 */
[C---:B------:R-:W-:Y:S02]  /*e850*/  FMUL.FTZ R37, R132.reuse, R37 ;  /* 0x0000002584257220 */ /* 0x040fe40000410000 */
[----:B------:R-:W-:Y:S01]  /*e860*/  LDSM.16.MT88.4 R152, [R133+0x3900] ;  /* 0x003900008598783b */ /* 0x000fe20000004200 */
[C---:B------:R-:W-:Y:S02]  /*e870*/  FMUL.FTZ R40, R132.reuse, R40 ;  /* 0x0000002884287220 */ /* 0x040fe40000410000 */
[C---:B------:R-:W-:Y:S01]  /*e880*/  FMUL.FTZ R41, R132.reuse, R41 ;  /* 0x0000002984297220 */ /* 0x040fe20000410000 */
[----:B------:R4:W-:Y:S01]  /*e890*/  MUFU.EX2 R231, R144 ;  /* 0x0000009000e77308 */ /* 0x0009e20000000800 */
[C---:B-1----:R-:W-:Y:S02]  /*e8a0*/  FMUL.FTZ R6, R3.reuse, R130 ;  /* 0x0000008203067220 */ /* 0x042fe40000410000 */
[C---:B------:R-:W-:Y:S01]  /*e8b0*/  FMUL.FTZ R7, R3.reuse, R131 ;  /* 0x0000008303077220 */ /* 0x040fe20000410000 */
[----:B------:R-:W-:Y:S01]  /*e8c0*/  LDSM.16.MT88.4 R160, [R168+0x3900] ;  /* 0x00390000a8a0783b */ /* 0x000fe20000004200 */
[C---:B------:R-:W-:Y:S02]  /*e8d0*/  FMUL.FTZ R10, R3.reuse, R126 ;  /* 0x0000007e030a7220 */ /* 0x040fe40000410000 */
[C---:B------:R-:W-:Y:S02]  /*e8e0*/  FMUL.FTZ R11, R3.reuse, R127 ;  /* 0x0000007f030b7220 */ /* 0x040fe40000410000 */
[C---:B------:R-:W-:Y:S01]  /*e8f0*/  FMUL.FTZ R18, R3.reuse, R118 ;  /* 0x0000007603127220 */ /* 0x040fe20000410000 */
[C---:B--2---:R-:W-:Y:S01]  /*e900*/  HMMA.16816.F32 R4, R136.reuse, R12, R4 ;  /* 0x0000000c8804723c */ /* 0x044fe20000001804 */
[----:B------:R-:W1:Y:S01]  /*e910*/  MUFU.EX2 R179, R179 ;  /* 0x000000b300b37308 */ /* 0x000e620000000800 */
[----:B------:R-:W-:Y:S03]  /*e920*/  LDSM.16.MT88.4 R124, [R135+UR4+0x2900] ;  /* 0x00290004877c783b */ /* 0x000fe60008004200 */
[C---:B------:R-:W-:Y:S02]  /*e930*/  FMUL.FTZ R19, R3.reuse, R119 ;  /* 0x0000007703137220 */ /* 0x040fe40000410000 */
[C---:B------:R-:W-:Y:S01]  /*e940*/  FMUL.FTZ R12, R132.reuse, R120 ;  /* 0x00000078840c7220 */ /* 0x040fe20000410000 */
[C---:B------:R-:W-:Y:S02]  /*e950*/  HMMA.16816.F32 R8, R136.reuse, R14, R8 ;  /* 0x0000000e8808723c */ /* 0x040fe40000001808 */
[----:B------:R-:W-:Y:S01]  /*e960*/  LDSM.16.MT88.4 R116, [R133+0x900] ;  /* 0x000900008574783b */ /* 0x000fe20000004200 */
[----:B------:R-:W-:Y:S01]  /*e970*/  MUFU.EX2 R180, R180 ;  /* 0x000000b400b47308 */ /* 0x000fe20000000800 */
[C---:B------:R-:W-:Y:S02]  /*e980*/  FMUL.FTZ R13, R132.reuse, R121 ;  /* 0x00000079840d7220 */ /* 0x040fe40000410000 */
[C---:B------:R-:W-:Y:S02]  /*e990*/  FMUL.FTZ R26, R3.reuse, R110 ;  /* 0x0000006e031a7220 */ /* 0x040fe40000410000 */
[C---:B------:R-:W-:Y:S02]  /*e9a0*/  FMUL.FTZ R14, R3.reuse, R122 ;  /* 0x0000007a030e7220 */ /* 0x040fe40000410000 */
[----:B------:R-:W-:Y:S02]  /*e9b0*/  LDSM.16.MT88.4 R128, [R133+0x2900] ;  /* 0x002900008580783b */ /* 0x000fe40000004200 */
[C---:B------:R-:W-:Y:S01]  /*e9c0*/  FMUL.FTZ R15, R3.reuse, R123 ;  /* 0x0000007b030f7220 */ /* 0x040fe20000410000 */
[----:B------:R-:W-:Y:S01]  /*e9d0*/  MUFU.EX2 R181, R181 ;  /* 0x000000b500b57308 */ /* 0x000fe20000000800 */
[C---:B------:R-:W-:Y:S02]  /*e9e0*/  FMUL.FTZ R27, R3.reuse, R111 ;  /* 0x0000006f031b7220 */ /* 0x040fe40000410000 */
[C---:B------:R-:W-:Y:S02]  /*e9f0*/  FMUL.FTZ R34, R3.reuse, R102 ;  /* 0x0000006603227220 */ /* 0x040fe40000410000 */
[----:B------:R-:W2:Y:S01]  /*ea00*/  LDSM.16.MT88.4 R120, [R168+0x100] ;  /* 0x00010000a878783b */ /* 0x000ea20000004200 */
[C---:B---3--:R-:W-:Y:S03]  /*ea10*/  HMMA.16816.F32 R12, R136.reuse, R20, R12 ;  /* 0x00000014880c723c */ /* 0x048fe6000000180c */
[C---:B------:R-:W-:Y:S01]  /*ea20*/  FMUL.FTZ R35, R3.reuse, R103 ;  /* 0x0000006703237220 */ /* 0x040fe20000410000 */
[----:B------:R-:W-:Y:S01]  /*ea30*/  MUFU.EX2 R182, R182 ;  /* 0x000000b600b67308 */ /* 0x000fe20000000800 */
[C---:B------:R-:W-:Y:S02]  /*ea40*/  FMUL.FTZ R38, R3.reuse, R38 ;  /* 0x0000002603267220 */ /* 0x040fe40000410000 */
[----:B------:R-:W-:Y:S01]  /*ea50*/  LDSM.16.MT88.4 R100, [R134+UR4+0x2100] ;  /* 0x002100048664783b */ /* 0x000fe20008004200 */
[C---:B------:R-:W-:Y:S04]  /*ea60*/  HMMA.16816.F32 R16, R136.reuse, R22, R16 ;  /* 0x000000168810723c */ /* 0x040fe80000001810 */
[C---:B------:R-:W-:Y:S02]  /*ea70*/  FMUL.FTZ R20, R132.reuse, R112 ;  /* 0x0000007084147220 */ /* 0x040fe40000410000 */
[C---:B------:R-:W-:Y:S01]  /*ea80*/  FMUL.FTZ R21, R132.reuse, R113 ;  /* 0x0000007184157220 */ /* 0x040fe20000410000 */
[----:B------:R-:W-:Y:S01]  /*ea90*/  LDSM.16.MT88.4 R108, [R168+0x2100] ;  /* 0x00210000a86c783b */ /* 0x000fe20000004200 */
[C---:B------:R-:W-:Y:S01]  /*eaa0*/  FMUL.FTZ R22, R3.reuse, R114 ;  /* 0x0000007203167220 */ /* 0x040fe20000410000 */
[----:B------:R-:W3:Y:S03]  /*eab0*/  MUFU.EX2 R183, R183 ;  /* 0x000000b700b77308 */ /* 0x000ee60000000800 */
[C---:B------:R-:W-:Y:S02]  /*eac0*/  FMUL.FTZ R23, R3.reuse, R115 ;  /* 0x0000007303177220 */ /* 0x040fe40000410000 */
[C---:B------:R-:W-:Y:S01]  /*ead0*/  FMUL.FTZ R39, R3.reuse, R39 ;  /* 0x0000002703277220 */ /* 0x040fe20000410000 */
[----:B------:R-:W5:Y:S01]  /*eae0*/  LDSM.16.MT88.4 R112, [R135+UR4+0x2100] ;  /* 0x002100048770783b */ /* 0x000f620008004200 */
[C---:B------:R-:W-:Y:S02]  /*eaf0*/  FMUL.FTZ R42, R3.reuse, R42 ;  /* 0x0000002a032a7220 */ /* 0x040fe40000410000 */
[C---:B------:R-:W-:Y:S01]  /*eb00*/  FMUL.FTZ R43, R3.reuse, R43 ;  /* 0x0000002b032b7220 */ /* 0x040fe20000410000 */
[C---:B------:R-:W-:Y:S01]  /*eb10*/  HMMA.16816.F32 R20, R136.reuse, R28, R20 ;  /* 0x0000001c8814723c */ /* 0x040fe20000001814 */
[----:B------:R-:W-:Y:S02]  /*eb20*/  MUFU.EX2 R192, R192 ;  /* 0x000000c000c07308 */ /* 0x000fe40000000800 */
[C---:B------:R-:W-:Y:S01]  /*eb30*/  FMUL.FTZ R44, R132.reuse, R44 ;  /* 0x0000002c842c7220 */ /* 0x040fe20000410000 */
[----:B----4-:R-:W-:Y:S01]  /*eb40*/  LDSM.16.MT88.4 R144, [R168+0x1900] ;  /* 0x00190000a890783b */ /* 0x010fe20000004200 */
[C---:B------:R-:W-:Y:S02]  /*eb50*/  FMUL.FTZ R45, R132.reuse, R45 ;  /* 0x0000002d842d7220 */ /* 0x040fe40000410000 */
[C---:B------:R-:W-:Y:S01]  /*eb60*/  FMUL.FTZ R28, R132.reuse, R104 ;  /* 0x00000068841c7220 */ /* 0x040fe20000410000 */
[C---:B------:R-:W-:Y:S03]  /*eb70*/  HMMA.16816.F32 R24, R136.reuse, R30, R24 ;  /* 0x0000001e8818723c */ /* 0x040fe60000001818 */
[----:B------:R-:W4:Y:S01]  /*eb80*/  MUFU.EX2 R215, R215 ;  /* 0x000000d700d77308 */ /* 0x000f220000000800 */
[C---:B------:R-:W-:Y:S02]  /*eb90*/  FMUL.FTZ R29, R132.reuse, R105 ;  /* 0x00000069841d7220 */ /* 0x040fe40000410000 */
[C---:B------:R-:W-:Y:S02]  /*eba0*/  FMUL.FTZ R46, R3.reuse, R46 ;  /* 0x0000002e032e7220 */ /* 0x040fe40000410000 */
[C---:B------:R-:W-:Y:S04]  /*ebb0*/  FMUL.FTZ R30, R3.reuse, R106 ;  /* 0x0000006a031e7220 */ /* 0x040fe80000410000 */
[C---:B------:R-:W-:Y:S01]  /*ebc0*/  FMUL.FTZ R31, R3.reuse, R107 ;  /* 0x0000006b031f7220 */ /* 0x040fe20000410000 */
[----:B------:R-:W-:Y:S01]  /*ebd0*/  MUFU.EX2 R216, R216 ;  /* 0x000000d800d87308 */ /* 0x000fe20000000800 */
[----:B------:R-:W1:Y:S01]  /*ebe0*/  LDSM.16.MT88.4 R104, [R133+0x2100] ;  /* 0x002100008568783b */ /* 0x000e620000004200 */
[C---:B------:R-:W-:Y:S02]  /*ebf0*/  FMUL.FTZ R47, R3.reuse, R47 ;  /* 0x0000002f032f7220 */ /* 0x040fe40000410000 */
[C---:B------:R-:W-:Y:S02]  /*ec00*/  FMUL.FTZ R48, R132.reuse, R48 ;  /* 0x0000003084307220 */ /* 0x040fe40000410000 */
[C---:B--2---:R-:W-:Y:S03]  /*ec10*/  HMMA.16816.F32 R28, R136.reuse, R120, R28 ;  /* 0x00000078881c723c */ /* 0x044fe6000000181c */
[C---:B------:R-:W-:Y:S01]  /*ec20*/  FMUL.FTZ R49, R132.reuse, R49 ;  /* 0x0000003184317220 */ /* 0x040fe20000410000 */
[----:B------:R-:W2:Y:S01]  /*ec30*/  MUFU.EX2 R217, R217 ;  /* 0x000000d900d97308 */ /* 0x000ea20000000800 */
[C---:B------:R-:W-:Y:S02]  /*ec40*/  FMUL.FTZ R50, R3.reuse, R50 ;  /* 0x0000003203327220 */ /* 0x040fe40000410000 */
[C---:B------:R-:W-:Y:S01]  /*ec50*/  FMUL.FTZ R51, R3.reuse, R51 ;  /* 0x0000003303337220 */ /* 0x040fe20000410000 */
[C---:B------:R-:W-:Y:S01]  /*ec60*/  HMMA.16816.F32 R32, R136.reuse, R122, R32 ;  /* 0x0000007a8820723c */ /* 0x040fe20000001820 */
[----:B------:R-:W-:Y:S03]  /*ec70*/  LDSM.16.MT88.4 R120, [R168+0x900] ;  /* 0x00090000a878783b */ /* 0x000fe60000004200 */
[C---:B------:R-:W-:Y:S02]  /*ec80*/  FMUL.FTZ R52, R132.reuse, R52 ;  /* 0x0000003484347220 */ /* 0x040fe40000410000 */
[C---:B------:R-:W-:Y:S01]  /*ec90*/  FMUL.FTZ R53, R132.reuse, R53 ;  /* 0x0000003584357220 */ /* 0x040fe20000410000 */
[----:B------:R-:W-:Y:S01]  /*eca0*/  MUFU.EX2 R218, R218 ;  /* 0x000000da00da7308 */ /* 0x000fe20000000800 */
[C---:B-----5:R-:W-:Y:S04]  /*ecb0*/  HMMA.16816.F32 R36, R136.reuse, R112, R36 ;  /* 0x000000708824723c */ /* 0x060fe80000001824 */
[C---:B------:R-:W-:Y:S02]  /*ecc0*/  FMUL.FTZ R54, R3.reuse, R54 ;  /* 0x0000003603367220 */ /* 0x040fe40000410000 */
[C---:B------:R-:W-:Y:S02]  /*ecd0*/  FMUL.FTZ R55, R3.reuse, R55 ;  /* 0x0000003703377220 */ /* 0x040fe40000410000 */
[C---:B------:R-:W-:Y:S01]  /*ece0*/  HMMA.16816.F32 R40, R136.reuse, R114, R40 ;  /* 0x000000728828723c */ /* 0x040fe20000001828 */
[----:B------:R-:W-:Y:S01]  /*ecf0*/  LDSM.16.MT88.4 R112, [R135+UR4+0x900] ;  /* 0x000900048770783b */ /* 0x000fe20008004200 */
[----:B------:R-:W5:Y:S02]  /*ed00*/  MUFU.EX2 R219, R219 ;  /* 0x000000db00db7308 */ /* 0x000f640000000800 */
[C---:B------:R-:W-:Y:S02]  /*ed10*/  FMUL.FTZ R56, R132.reuse, R56 ;  /* 0x0000003884387220 */ /* 0x040fe40000410000 */
[C---:B------:R-:W-:Y:S02]  /*ed20*/  FMUL.FTZ R57, R132.reuse, R57 ;  /* 0x0000003984397220 */ /* 0x040fe40000410000 */
[C---:B------:R-:W-:Y:S01]  /*ed30*/  FMUL.FTZ R58, R3.reuse, R58 ;  /* 0x0000003a033a7220 */ /* 0x040fe20000410000 */
[C---:B-1----:R-:W-:Y:S03]  /*ed40*/  HMMA.16816.F32 R44, R136.reuse, R104, R44 ;  /* 0x00000068882c723c */ /* 0x042fe6000000182c */
[----:B------:R-:W-:Y:S01]  /*ed50*/  MUFU.EX2 R220, R220 ;  /* 0x000000dc00dc7308 */ /* 0x000fe20000000800 */
[C---:B------:R-:W-:Y:S02]  /*ed60*/  FMUL.FTZ R59, R3.reuse, R59 ;  /* 0x0000003b033b7220 */ /* 0x040fe40000410000 */
[C---:B------:R-:W-:Y:S02]  /*ed70*/  FMUL.FTZ R60, R132.reuse, R60 ;  /* 0x0000003c843c7220 */ /* 0x040fe40000410000 */
[C---:B------:R-:W-:Y:S01]  /*ed80*/  FMUL.FTZ R61, R132.reuse, R61 ;  /* 0x0000003d843d7220 */ /* 0x040fe20000410000 */
[C---:B------:R-:W-:Y:S01]  /*ed90*/  HMMA.16816.F32 R48, R136.reuse, R106, R48 ;  /* 0x0000006a8830723c */ /* 0x040fe20000001830 */
[----:B------:R-:W1:Y:S03]  /*eda0*/  LDSM.16.MT88.4 R104, [R135+UR4+0x4100] ;  /* 0x004100048768783b */ /* 0x000e660008004200 */
[----:B------:R-:W1:Y:S01]  /*edb0*/  MUFU.EX2 R221, R221 ;  /* 0x000000dd00dd7308 */ /* 0x000e620000000800 */
[C---:B------:R-:W-:Y:S02]  /*edc0*/  FMUL.FTZ R62, R3.reuse, R62 ;  /* 0x0000003e033e7220 */ /* 0x040fe40000410000 */
[C---:B------:R-:W-:Y:S01]  /*edd0*/  FMUL.FTZ R63, R3.reuse, R63 ;  /* 0x0000003f033f7220 */ /* 0x040fe20000410000 */
[C---:B------:R-:W-:Y:S04]  /*ede0*/  HMMA.16816.F32 R52, R136.reuse, R100, R52 ;  /* 0x000000648834723c */ /* 0x040fe80000001834 */
[C---:B------:R-:W-:Y:S02]  /*edf0*/  FMUL.FTZ R64, R132.reuse, R64 ;  /* 0x0000004084407220 */ /* 0x040fe40000410000 */
[----:B------:R-:W-:Y:S01]  /*ee00*/  MUFU.EX2 R222, R222 ;  /* 0x000000de00de7308 */ /* 0x000fe20000000800 */
[C---:B------:R-:W-:Y:S01]  /*ee10*/  FMUL.FTZ R65, R132.reuse, R65 ;  /* 0x0000004184417220 */ /* 0x040fe20000410000 */
[C---:B------:R-:W-:Y:S01]  /*ee20*/  HMMA.16816.F32 R56, R136.reuse, R102, R56 ;  /* 0x000000668838723c */ /* 0x040fe20000001838 */
[----:B------:R-:W2:Y:S03]  /*ee30*/  LDSM.16.MT88.4 R100, [R133+0x4100] ;  /* 0x004100008564783b */ /* 0x000ea60000004200 */
[C---:B------:R-:W-:Y:S02]  /*ee40*/  FMUL.FTZ R66, R3.reuse, R66 ;  /* 0x0000004203427220 */ /* 0x040fe40000410000 */
[C---:B------:R-:W-:Y:S02]  /*ee50*/  FMUL.FTZ R67, R3.reuse, R67 ;  /* 0x0000004303437220 */ /* 0x040fe40000410000 */
[----:B------:R-:W2:Y:S01]  /*ee60*/  MUFU.EX2 R223, R223 ;  /* 0x000000df00df7308 */ /* 0x000ea20000000800 */
[C---:B------:R-:W-:Y:S03]  /*ee70*/  HMMA.16816.F32 R60, R136.reuse, R108, R60 ;  /* 0x0000006c883c723c */ /* 0x040fe6000000183c */
[C---:B------:R-:W-:Y:S02]  /*ee80*/  FMUL.FTZ R68, R132.reuse, R68 ;  /* 0x0000004484447220 */ /* 0x040fe40000410000 */
[C---:B------:R-:W-:Y:S03]  /*ee90*/  FMUL.FTZ R69, R132.reuse, R69 ;  /* 0x0000004584457220 */ /* 0x040fe60000410000 */
[C---:B------:R-:W-:Y:S01]  /*eea0*/  HMMA.16816.F32 R64, R136.reuse, R110, R64 ;  /* 0x0000006e8840723c */ /* 0x040fe20000001840 */
[----:B------:R-:W3:Y:S01]  /*eeb0*/  LDSM.16.MT88.4 R108, [R134+UR4+0x4100] ;  /* 0x00410004866c783b */ /* 0x000ee20008004200 */
[----:B------:R-:W-:Y:S02]  /*eec0*/  MUFU.EX2 R224, R224 ;  /* 0x000000e000e07308 */ /* 0x000fe40000000800 */
[C---:B------:R-:W-:Y:S02]  /*eed0*/  FMUL.FTZ R70, R3.reuse, R70 ;  /* 0x0000004603467220 */ /* 0x040fe40000410000 */
[C---:B------:R-:W-:Y:S02]  /*eee0*/  FMUL.FTZ R71, R3.reuse, R71 ;  /* 0x0000004703477220 */ /* 0x040fe40000410000 */
[C---:B------:R-:W-:Y:S04]  /*eef0*/  FMUL.FTZ R72, R132.reuse, R72 ;  /* 0x0000004884487220 */ /* 0x040fe80000410000 */
[C---:B------:R-:W-:Y:S01]  /*ef00*/  FMUL.FTZ R73, R132.reuse, R73 ;  /* 0x0000004984497220 */ /* 0x040fe20000410000 */
[C---:B-1----:R-:W-:Y:S01]  /*ef10*/  HMMA.16816.F32 R68, R136.reuse, R104, R68 ;  /* 0x000000688844723c */ /* 0x042fe20000001844 */
[----:B------:R-:W1:Y:S02]  /*ef20*/  MUFU.EX2 R225, R225 ;  /* 0x000000e100e17308 */ /* 0x000e640000000800 */
[C---:B------:R-:W-:Y:S02]  /*ef30*/  FMUL.FTZ R74, R3.reuse, R74 ;  /* 0x0000004a034a7220 */ /* 0x040fe40000410000 */
[C---:B------:R-:W-:Y:S02]  /*ef40*/  FMUL.FTZ R75, R3.reuse, R75 ;  /* 0x0000004b034b7220 */ /* 0x040fe40000410000 */
[C---:B------:R-:W-:Y:S02]  /*ef50*/  FMUL.FTZ R76, R132.reuse, R76 ;  /* 0x0000004c844c7220 */ /* 0x040fe40000410000 */
[C---:B------:R-:W-:Y:S02]  /*ef60*/  FMUL.FTZ R77, R132.reuse, R77 ;  /* 0x0000004d844d7220 */ /* 0x040fe40000410000 */
[----:B------:R-:W-:Y:S01]  /*ef70*/  MUFU.EX2 R226, R226 ;  /* 0x000000e200e27308 */ /* 0x000fe20000000800 */
        /* <DEDUP_REMOVED lines=9> */
[----:B------:R-:W-:Y:S02]  /*f010*/  FMUL.FTZ R83, R3, R83 ;  /* 0x0000005303537220 */ /* 0x000fe40000410000 */
[C---:B------:R-:W-:Y:S01]  /*f020*/  FMUL.FTZ R84, R132.reuse, R84 ;  /* 0x0000005484547220 */ /* 0x040fe20000410000 */
[----:B------:R-:W-:Y:S01]  /*f030*/  F2FP.PACK_AB R100, R179, R178 ;  /* 0x000000b2b364723e */ /* 0x000fe200000000ff */
[C---:B------:R-:W-:Y:S01]  /*f040*/  FMUL.FTZ R85, R132.reuse, R85 ;  /* 0x0000005584557220 */ /* 0x040fe20000410000 */
[----:B------:R-:W2:Y:S02]  /*f050*/  MUFU.EX2 R229, R229 ;  /* 0x000000e500e57308 */ /* 0x000ea40000000800 */
[C---:B------:R-:W-:Y:S03]  /*f060*/  HMMA.16816.F32 R80, R136.reuse, R102, R80 ;  /* 0x000000668850723c */ /* 0x040fe60000001850 */
[----:B------:R-:W-:Y:S01]  /*f070*/  FMUL.FTZ R86, R3, R86 ;  /* 0x0000005603567220 */ /* 0x000fe20000410000 */
[----:B---3--:R-:W-:Y:S01]  /*f080*/  F2FP.PACK_AB R101, R183, R182 ;  /* 0x000000b6b765723e */ /* 0x008fe200000000ff */
[----:B------:R-:W-:Y:S02]  /*f090*/  FMUL.FTZ R87, R3, R87 ;  /* 0x0000005703577220 */ /* 0x000fe40000410000 */
[C---:B------:R-:W-:Y:S01]  /*f0a0*/  FMUL.FTZ R88, R132.reuse, R88 ;  /* 0x0000005884587220 */ /* 0x040fe20000410000 */
[----:B------:R-:W-:Y:S01]  /*f0b0*/  F2FP.PACK_AB R102, R181, R180 ;  /* 0x000000b4b566723e */ /* 0x000fe200000000ff */
[C---:B------:R-:W-:Y:S01]  /*f0c0*/  FMUL.FTZ R89, R132.reuse, R89 ;  /* 0x0000005984597220 */ /* 0x040fe20000410000 */
[----:B------:R-:W3:Y:S02]  /*f0d0*/  MUFU.EX2 R230, R230 ;  /* 0x000000e600e67308 */ /* 0x000ee40000000800 */
[C---:B------:R-:W-:Y:S03]  /*f0e0*/  HMMA.16816.F32 R84, R136.reuse, R108, R84 ;  /* 0x0000006c8854723c */ /* 0x040fe60000001854 */
[----:B------:R-:W-:Y:S01]  /*f0f0*/  FMUL.FTZ R90, R3, R90 ;  /* 0x0000005a035a7220 */ /* 0x000fe20000410000 */
[----:B----4-:R-:W-:Y:S01]  /*f100*/  F2FP.PACK_AB R103, R215, R192 ;  /* 0x000000c0d767723e */ /* 0x010fe200000000ff */
[C---:B------:R-:W-:Y:S02]  /*f110*/  FMUL.FTZ R91, R3.reuse, R91 ;  /* 0x0000005b035b7220 */ /* 0x040fe40000410000 */
[C---:B------:R-:W-:Y:S02]  /*f120*/  FMUL.FTZ R92, R132.reuse, R92 ;  /* 0x0000005c845c7220 */ /* 0x040fe40000410000 */
[C---:B------:R-:W-:Y:S03]  /*f130*/  FMUL.FTZ R93, R132.reuse, R93 ;  /* 0x0000005d845d7220 */ /* 0x040fe60000410000 */
[C---:B------:R-:W-:Y:S01]  /*f140*/  HMMA.16816.F32 R88, R136.reuse, R110, R88 ;  /* 0x0000006e8858723c */ /* 0x040fe20000001858 */
[----:B------:R-:W4:Y:S02]  /*f150*/  LDSM.16.MT88.4 R108, [R134+UR4+0x900] ;  /* 0x00090004866c783b */ /* 0x000f240008004200 */
[C---:B------:R-:W-:Y:S02]  /*f160*/  FMUL.FTZ R94, R3.reuse, R94 ;  /* 0x0000005e035e7220 */ /* 0x040fe40000410000 */
[C---:B------:R-:W-:Y:S02]  /*f170*/  FMUL.FTZ R95, R3.reuse, R95 ;  /* 0x0000005f035f7220 */ /* 0x040fe40000410000 */
[C---:B------:R-:W-:Y:S02]  /*f180*/  FMUL.FTZ R96, R132.reuse, R96 ;  /* 0x0000006084607220 */ /* 0x040fe40000410000 */
[C---:B------:R-:W-:Y:S03]  /*f190*/  FMUL.FTZ R97, R132.reuse, R97 ;  /* 0x0000006184617220 */ /* 0x040fe60000410000 */
[C---:B-1----:R-:W-:Y:S03]  /*f1a0*/  HMMA.16816.F32 R92, R136.reuse, R104, R92 ;  /* 0x00000068885c723c */ /* 0x042fe6000000185c */
[C---:B------:R-:W-:Y:S02]  /*f1b0*/  FMUL.FTZ R98, R3.reuse, R98 ;  /* 0x0000006203627220 */ /* 0x040fe40000410000 */
[C---:B------:R-:W-:Y:S02]  /*f1c0*/  FMUL.FTZ R99, R3.reuse, R99 ;  /* 0x0000006303637220 */ /* 0x040fe40000410000 */
[----:B------:R-:W-:Y:S02]  /*f1d0*/  FFMA.FTZ R175, R132, R207, R175 ;  /* 0x000000cf84af7223 */ /* 0x000fe400000100af */
[----:B------:R-:W-:Y:S03]  /*f1e0*/  FFMA.FTZ R177, R3, R208, R177 ;  /* 0x000000d003b17223 */ /* 0x000fe600000100b1 */
[----:B------:R-:W-:Y:S01]  /*f1f0*/  HMMA.16816.F32 R96, R136, R106, R96 ;  /* 0x0000006a8860723c */ /* 0x000fe20000001860 */
[----:B------:R-:W1:Y:S02]  /*f200*/  LDSM.16.MT88.4 R104, [R168+0x2900] ;  /* 0x00290000a868783b */ /* 0x000e640000004200 */
        /* <DEDUP_REMOVED lines=19> */
[C---:B----4-:R-:W-:Y:S04]  /*f340*/  HMMA.16816.F32 R20, R100.reuse, R108, R20 ;  /* 0x0000006c6414723c */ /* 0x050fe80000001814 */
[----:B------:R-:W-:Y:S02]  /*f350*/  FADD.FTZ R180, R180, R179 ;  /* 0x000000b3b4b47221 */ /* 0x000fe40000010000 */
[----:B------:R-:W-:Y:S02]  /*f360*/  FADD.FTZ R192, R192, R183 ;  /* 0x000000b7c0c07221 */ /* 0x000fe40000010000 */
[C---:B------:R-:W-:Y:S01]  /*f370*/  HMMA.16816.F32 R24, R100.reuse, R110, R24 ;  /* 0x0000006e6418723c */ /* 0x040fe20000001818 */
[----:B------:R-:W4:Y:S03]  /*f380*/  LDSM.16.MT88.4 R108, [R135+UR4+0x4900] ;  /* 0x00490004876c783b */ /* 0x000f260008004200 */
        /* <DEDUP_REMOVED lines=14> */
[C---:B-1----:R-:W-:Y:S08]  /*f470*/  HMMA.16816.F32 R60, R100.reuse, R104, R60 ;  /* 0x00000068643c723c */ /* 0x042ff0000000183c */
[C---:B------:R-:W-:Y:S01]  /*f480*/  HMMA.16816.F32 R64, R100.reuse, R106, R64 ;  /* 0x0000006a6440723c */ /* 0x040fe20000001840 */
[----:B------:R-:W1:Y:S07]  /*f490*/  LDSM.16.MT88.4 R104, [R168+0x4900] ;  /* 0x00490000a868783b */ /* 0x000e6e0000004200 */
[C---:B----4-:R-:W-:Y:S08]  /*f4a0*/  HMMA.16816.F32 R68, R100.reuse, R108, R68 ;  /* 0x0000006c6444723c */ /* 0x050ff00000001844 */
[C---:B------:R-:W-:Y:S01]  /*f4b0*/  HMMA.16816.F32 R72, R100.reuse, R110, R72 ;  /* 0x0000006e6448723c */ /* 0x040fe20000001848 */
[----:B------:R-:W4:Y:S07]  /*f4c0*/  LDSM.16.MT88.4 R108, [R135+UR4+0x1100] ;  /* 0x00110004876c783b */ /* 0x000f2e0008004200 */
[C---:B------:R-:W-:Y:S08]  /*f4d0*/  HMMA.16816.F32 R76, R100.reuse, R112, R76 ;  /* 0x00000070644c723c */ /* 0x040ff0000000184c */
[C---:B------:R-:W-:Y:S01]  /*f4e0*/  HMMA.16816.F32 R80, R100.reuse, R114, R80 ;  /* 0x000000726450723c */ /* 0x040fe20000001850 */
[----:B------:R-:W2:Y:S07]  /*f4f0*/  LDSM.16.MT88.4 R112, [R134+UR4+0x1100] ;  /* 0x001100048670783b */ /* 0x000eae0008004200 */
[C---:B------:R-:W-:Y:S08]  /*f500*/  HMMA.16816.F32 R84, R100.reuse, R116, R84 ;  /* 0x000000746454723c */ /* 0x040ff00000001854 */
[C---:B------:R-:W-:Y:S01]  /*f510*/  HMMA.16816.F32 R88, R100.reuse, R118, R88 ;  /* 0x000000766458723c */ /* 0x040fe20000001858 */
[----:B------:R-:W2:Y:S07]  /*f520*/  LDSM.16.MT88.4 R116, [R135+UR4+0x3100] ;  /* 0x003100048774783b */ /* 0x000eae0008004200 */
        /* <DEDUP_REMOVED lines=12> */
[C---:B----4-:R-:W-:Y:S03]  /*f5f0*/  HMMA.16816.F32 R4, R100.reuse, R108, R4 ;  /* 0x0000006c6404723c */ /* 0x050fe60000001804 */
[----:B------:R-:W-:Y:S02]  /*f600*/  FADD.FTZ R222, R222, R221 ;  /* 0x000000dddede7221 */ /* 0x000fe40000010000 */
[----:B------:R-:W-:Y:S02]  /*f610*/  FADD.FTZ R219, R219, R218 ;  /* 0x000000dadbdb7221 */ /* 0x000fe40000010000 */
[----:B------:R-:W-:Y:S01]  /*f620*/  FADD.FTZ R223, R223, R222 ;  /* 0x000000dedfdf7221 */ /* 0x000fe20000010000 */
[C---:B------:R-:W-:Y:S01]  /*f630*/  HMMA.16816.F32 R8, R100.reuse, R110, R8 ;  /* 0x0000006e6408723c */ /* 0x040fe20000001808 */
[----:B------:R-:W4:Y:S07]  /*f640*/  LDSM.16.MT88.4 R108, [R135+UR4+0x5100] ;  /* 0x00510004876c783b */ /* 0x000f2e0008004200 */
[C---:B------:R-:W-:Y:S08]  /*f650*/  HMMA.16816.F32 R12, R100.reuse, R120, R12 ;  /* 0x00000078640c723c */ /* 0x040ff0000000180c */
[C---:B------:R-:W-:Y:S08]  /*f660*/  HMMA.16816.F32 R16, R100.reuse, R122, R16 ;  /* 0x0000007a6410723c */ /* 0x040ff00000001810 */
[C---:B--2---:R-:W-:Y:S08]  /*f670*/  HMMA.16816.F32 R20, R100.reuse, R112, R20 ;  /* 0x000000706414723c */ /* 0x044ff00000001814 */
[C---:B------:R-:W-:Y:S01]  /*f680*/  HMMA.16816.F32 R24, R100.reuse, R114, R24 ;  /* 0x000000726418723c */ /* 0x040fe20000001818 */
[----:B------:R-:W2:Y:S07]  /*f690*/  LDSM.16.MT88.4 R112, [R133+0x5100] ;  /* 0x005100008570783b */ /* 0x000eae0000004200 */
[C---:B------:R-:W-:Y:S08]  /*f6a0*/  HMMA.16816.F32 R28, R100.reuse, R124, R28 ;  /* 0x0000007c641c723c */ /* 0x040ff0000000181c */
[C---:B------:R-:W-:Y:S01]  /*f6b0*/  HMMA.16816.F32 R32, R100.reuse, R126, R32 ;  /* 0x0000007e6420723c */ /* 0x040fe20000001820 */
[----:B------:R-:W-:Y:S07]  /*f6c0*/  LDSM.16.MT88.4 R124, [R135+UR4+0x1900] ;  /* 0x00190004877c783b */ /* 0x000fee0008004200 */
[C---:B------:R-:W-:Y:S08]  /*f6d0*/  HMMA.16816.F32 R36, R100.reuse, R116, R36 ;  /* 0x000000746424723c */ /* 0x040ff00000001824 */
[C---:B------:R-:W-:Y:S01]  /*f6e0*/  HMMA.16816.F32 R40, R100.reuse, R118, R40 ;  /* 0x000000766428723c */ /* 0x040fe20000001828 */
[----:B------:R-:W5:Y:S07]  /*f6f0*/  LDSM.16.MT88.4 R116, [R134+UR4+0x5100] ;  /* 0x005100048674783b */ /* 0x000f6e0008004200 */
        /* <DEDUP_REMOVED lines=9> */
[----:B---3--:R-:W-:Y:S01]  /*f790*/  F2FP.PACK_AB R139, R231, R230 ;  /* 0x000000e6e78b723e */ /* 0x008fe200000000ff */
[----:B------:R-:W-:Y:S02]  /*f7a0*/  FADD.FTZ R228, R228, R223 ;  /* 0x000000dfe4e47221 */ /* 0x000fe40000010000 */
[----:B------:R-:W-:Y:S01]  /*f7b0*/  FADD.FTZ R225, R225, R224 ;  /* 0x000000e0e1e17221 */ /* 0x000fe20000010000 */
[C---:B------:R-:W-:Y:S01]  /*f7c0*/  HMMA.16816.F32 R64, R100.reuse, R106, R64 ;  /* 0x0000006a6440723c */ /* 0x040fe20000001840 */
[----:B------:R-:W1:Y:S03]  /*f7d0*/  LDSM.16.MT88.4 R104, [R168+0x5100] ;  /* 0x00510000a868783b */ /* 0x000e660000004200 */
[----:B------:R-:W-:Y:S02]  /*f7e0*/  FADD.FTZ R229, R229, R228 ;  /* 0x000000e4e5e57221 */ /* 0x000fe40000010000 */
[----:B------:R-:W-:Y:S02]  /*f7f0*/  FADD.FTZ R226, R226, R225 ;  /* 0x000000e1e2e27221 */ /* 0x000fe40000010000 */
[C---:B----4-:R-:W-:Y:S04]  /*f800*/  HMMA.16816.F32 R68, R100.reuse, R108, R68 ;  /* 0x0000006c6444723c */ /* 0x050fe80000001844 */
[----:B------:R-:W-:Y:S02]  /*f810*/  FADD.FTZ R208, R230, R229 ;  /* 0x000000e5e6d07221 */ /* 0x000fe40000010000 */
[----:B------:R-:W-:Y:S02]  /*f820*/  FADD.FTZ R207, R227, R226 ;  /* 0x000000e2e3cf7221 */ /* 0x000fe40000010000 */
[C---:B------:R-:W-:Y:S01]  /*f830*/  HMMA.16816.F32 R72, R100.reuse, R110, R72 ;  /* 0x0000006e6448723c */ /* 0x040fe20000001848 */
[----:B------:R-:W3:Y:S03]  /*f840*/  LDSM.16.MT88.4 R108, [R133+0x1900] ;  /* 0x00190000856c783b */ /* 0x000ee60000004200 */
[----:B------:R-:W-:Y:S04]  /*f850*/  FADD.FTZ R208, R231, R208 ;  /* 0x000000d0e7d07221 */ /* 0x000fe80000010000 */
[C---:B--2---:R-:W-:Y:S08]  /*f860*/  HMMA.16816.F32 R76, R100.reuse, R112, R76 ;  /* 0x00000070644c723c */ /* 0x044ff0000000184c */
[C---:B------:R-:W-:Y:S08]  /*f870*/  HMMA.16816.F32 R80, R100.reuse, R114, R80 ;  /* 0x000000726450723c */ /* 0x040ff00000001850 */
[C---:B-----5:R-:W-:Y:S08]  /*f880*/  HMMA.16816.F32 R84, R100.reuse, R116, R84 ;  /* 0x000000746454723c */ /* 0x060ff00000001854 */
[C---:B------:R-:W-:Y:S08]  /*f890*/  HMMA.16816.F32 R88, R100.reuse, R118, R88 ;  /* 0x000000766458723c */ /* 0x040ff00000001858 */
[C---:B-1----:R-:W-:Y:S08]  /*f8a0*/  HMMA.16816.F32 R92, R100.reuse, R104, R92 ;  /* 0x00000068645c723c */ /* 0x042ff0000000185c */
[----:B------:R-:W-:Y:S08]  /*f8b0*/  HMMA.16816.F32 R96, R100, R106, R96 ;  /* 0x0000006a6460723c */ /* 0x000ff00000001860 */
[C---:B------:R-:W-:Y:S01]  /*f8c0*/  HMMA.16816.F32 R128, R136.reuse, R124, R4 ;  /* 0x0000007c8880723c */ /* 0x040fe20000001804 */
[----:B------:R-:W1:Y:S07]  /*f8d0*/  LDSM.16.MT88.4 R4, [R133+0x5900] ;  /* 0x005900008504783b */ /* 0x000e6e0000004200 */
[C---:B------:R-:W-:Y:S01]  /*f8e0*/  HMMA.16816.F32 R124, R136.reuse, R126, R8 ;  /* 0x0000007e887c723c */ /* 0x040fe20000001808 */
[----:B------:R-:W2:Y:S07]  /*f8f0*/  LDSM.16.MT88.4 R8, [R134+UR4+0x5900] ;  /* 0x005900048608783b */ /* 0x000eae0008004200 */
[C---:B---3--:R-:W-:Y:S01]  /*f900*/  HMMA.16816.F32 R120, R136.reuse, R108, R12 ;  /* 0x0000006c8878723c */ /* 0x048fe2000000180c */
        /* <DEDUP_REMOVED lines=19> */
[C---:B------:R-:W-:Y:S08]  /*fa40*/  HMMA.16816.F32 R88, R136.reuse, R10, R88 ;  /* 0x0000000a8858723c */ /* 0x040ff00000001858 */
[C---:B---3--:R-:W-:Y:S08]  /*fa50*/  HMMA.16816.F32 R92, R136.reuse, R12, R92 ;  /* 0x0000000c885c723c */ /* 0x048ff0000000185c */
[----:B------:R-:W-:Y:S01]  /*fa60*/  HMMA.16816.F32 R96, R136, R14, R96 ;  /* 0x0000000e8860723c */ /* 0x000fe20000001860 */
[----:B------:R-:W-:-:S07]  /*fa70*/  @!P0 BRA `(.L_x_950) ;  /* 0x0000034000008947 */ /* 0x000fce0003800000 */
[----:B------:R-:W-:Y:S01]  /*fa80*/  ISETP.NE.AND P2, PT, R195, 0x1, PT ;  /* 0x00000001c300780c */ /* 0x000fe20003f45270 */
[----:B------:R-:W-:Y:S01]  /*fa90*/  IMAD.MOV.U32 R200, RZ, RZ, RZ ;  /* 0x000000ffffc87224 */ /* 0x000fe200078e00ff */
[----:B------:R-:W-:Y:S04]  /*faa0*/  IADD3 R201, R203, R169, R204 ;  /* 0x000000a9cbc97210 */ /* 0x000fe80007ffe0cc */
[----:B------:R-:W-:Y:S05]  /*fab0*/  IADD3 R201, R201, -0x80, RZ ;  /* 0xffffff80c9c97810 */ /* 0x000fea0007ffe0ff */
        /* <DEDUP_REMOVED lines=25> */
[----:B------:R-:W3:Y:S01]  /*fc50*/  SHFL.IDX PT, R3, R19, 0x1, 0x181f ;  /* 0x00381f0013037f89 */ /* 0x000ee200000e0000 */
[C---:B-1----:R-:W-:Y:S05]  /*fc60*/  IADD3 R14, P0, R11.reuse, R211, RZ ;  /* 0x000000d30b0e7210 */ /* 0x042fea0007f1e0ff */
[C-C-:B--2---:R-:W-:Y:S01]  /*fc70*/  IMAD.X R15, R4.reuse, 0x1, R193.reuse, P0 ;  /* 0x00000001040f7824 */ /* 0x144fe200000e06c1 */
[C---:B------:R-:W-:Y:S05]  /*fc80*/  IADD3 R12, P0, R11.reuse, R212, RZ ;  /* 0x000000d40b0c7210 */ /* 0x040fea0007f1e0ff */
[C-C-:B------:R-:W-:Y:S01]  /*fc90*/  IMAD.X R13, R4.reuse, 0x1, R210.reuse, P0 ;  /* 0x00000001040d7824 */ /* 0x140fe200000e06d2 */
[----:B------:R-:W-:Y:S04]  /*fca0*/  IADD3 R10, P0, R11, R214, RZ ;  /* 0x000000d60b0a7210 */ /* 0x000fe80007f1e0ff */
[----:B------:R-:W-:Y:S02]  /*fcb0*/  IADD3.X R11, R4, R209, RZ, P0, !PT ;  /* 0x000000d1040b7210 */ /* 0x000fe400007fe4ff */
[----:B------:R-:W1:Y:S01]  /*fcc0*/  SHFL.IDX PT, R4, R18, 0x1, 0x181f ;  /* 0x00381f0012047f89 */ /* 0x000e6200000e0000 */
[C---:B---3--:R-:W-:Y:S05]  /*fcd0*/  IADD3 R8, P0, R3.reuse, R211, RZ ;  /* 0x000000d303087210 */ /* 0x048fea0007f1e0ff */
[C---:B-1----:R-:W-:Y:S01]  /*fce0*/  IMAD.X R9, R4.reuse, 0x1, R193, P0 ;  /* 0x0000000104097824 */ /* 0x042fe200000e06c1 */
[C---:B------:R-:W-:Y:S05]  /*fcf0*/  IADD3 R6, P0, R3.reuse, R212, RZ ;  /* 0x000000d403067210 */ /* 0x040fea0007f1e0ff */
[C---:B------:R-:W-:Y:S01]  /*fd00*/  IMAD.X R7, R4.reuse, 0x1, R210, P0 ;  /* 0x0000000104077824 */ /* 0x040fe200000e06d2 */
[----:B------:R-:W-:Y:S02]  /*fd10*/  IADD3 R16, P0, R3, R214, RZ ;  /* 0x000000d603107210 */ /* 0x000fe40007f1e0ff */
[----:B------:R-:W-:Y:S03]  /*fd20*/  MOV R3, UR16 ;  /* 0x0000001000037c02 */ /* 0x000fe60008000f00 */
[----:B------:R-:W-:Y:S02]  /*fd30*/  IMAD.X R17, R4, 0x1, R209, P0 ;  /* 0x0000000104117824 */ /* 0x000fe400000e06d1 */
[----:B------:R-:W-:Y:S04]  /*fd40*/  IMAD R3, R3, 0x3000, R202 ;  /* 0x0000300003037824 */ /* 0x000fe800078e02ca */
[----:B------:R-:W-:Y:S05]  /*fd50*/  IMAD.SHL.U32 R5, R3, 0x2, RZ ;  /* 0x0000000203057824 */ /* 0x000fea00078e00ff */
[----:B------:R1:W-:Y:S04]  /*fd60*/  LDGSTS.E.BYPASS.LTC128B.128 [R5+0xc100], [R14.64], !P5 ;  /* 0x0c1000000e057fae */ /* 0x0003e8000e901d4c */
[----:B------:R1:W-:Y:S04]  /*fd70*/  LDGSTS.E.BYPASS.LTC128B.128 [R5+0xe100], [R12.64], !P4 ;  /* 0x0e1000000c057fae */ /* 0x0003e8000e101d4c */
[----:B------:R1:W-:Y:S04]  /*fd80*/  LDGSTS.E.BYPASS.LTC128B.128 [R5+0x10100], [R10.64], !P6 ;  /* 0x101000000a057fae */ /* 0x0003e8000f101d4c */
[----:B------:R1:W-:Y:S04]  /*fd90*/  LDGSTS.E.BYPASS.LTC128B.128 [R5+0xd100], [R8.64], !P5 ;  /* 0x0d10000008057fae */ /* 0x0003e8000e901d4c */
[----:B------:R1:W-:Y:S04]  /*fda0*/  LDGSTS.E.BYPASS.LTC128B.128 [R5+0xf100], [R6.64], !P4 ;  /* 0x0f10000006057fae */ /* 0x0003e8000e101d4c */
[----:B------:R1:W-:Y:S02]  /*fdb0*/  LDGSTS.E.BYPASS.LTC128B.128 [R5+0x11100], [R16.64], !P6 ;  /* 0x1110000010057fae */ /* 0x0003e4000f101d4c */
.L_x_950:
[----:B------:R-:W0:Y:S01]  /*fdc0*/  LDGDEPBAR ;  /* 0x00000000000079af */ /* 0x000e220000000000 */
[----:B------:R-:W-:Y:S01]  /*fdd0*/  UIADD3 UR4, UR5, 0x1, URZ ;  /* 0x0000000105047890 */ /* 0x000fe2000fffe03f */
[----:B------:R-:W-:Y:S01]  /*fde0*/  ISETP.GE.AND P0, PT, R194, R213, PT ;  /* 0x000000d5c200720c */ /* 0x000fe20003f06270 */
[----:B------:R-:W-:Y:S01]  /*fdf0*/  UISETP.GE.AND UP0, UPT, UR5, 0x1, UPT ;  /* 0x000000010500788c */ /* 0x000fe2000bf06270 */
[----:B------:R-:W-:Y:S01]  /*fe00*/  IADD3 R4, R213, -0x1, RZ ;  /* 0xffffffffd5047810 */ /* 0x000fe20007ffe0ff */
[----:B------:R-:W-:Y:S01]  /*fe10*/  IMAD.MOV.U32 R3, RZ, RZ, R0 ;  /* 0x000000ffff037224 */ /* 0x000fe200078e0000 */
[----:B------:R-:W-:Y:S01]  /*fe20*/  MOV R132, R2 ;  /* 0x0000000200847202 */ /* 0x000fe20000000f00 */
[----:B------:R-:W-:Y:S02]  /*fe30*/  USEL UR5, UR4, URZ, !UP0 ;  /* 0x0000003f04057287 */ /* 0x000fe4000c000000 */
[----:B------:R-:W-:Y:S06]  /*fe40*/  IMAD.MOV.U32 R213, RZ, RZ, R4 ;  /* 0x000000ffffd57224 */ /* 0x000fec00078e0004 */
[----:B------:R-:W-:-:S05]  /*fe50*/  @!P0 BRA `(.L_x_951) ;  /* 0xffffc6c000008947 */ /* 0x000fca000383ffff */
.L_x_940:
[----:B------:R-:W2:Y:S01]  /*fe60*/  SHFL.BFLY PT, R4, R207, 0x2, 0x1f ;  /* 0x0c401f00cf047f89 */ /* 0x000ea200000e0000 */
[----:B-1----:R-:W-:-:S02]  /*fe70*/  MOV R6, RZ ;  /* 0x000000ff00067202 */ /* 0x002fc40000000f00 */
[----:B------:R-:W-:Y:S01]  /*fe80*/  MOV R5, RZ ;  /* 0x000000ff00057202 */ /* 0x000fe20000000f00 */
[----:B------:R-:W1:Y:S01]  /*fe90*/  SHFL.BFLY PT, R3, R208, 0x2, 0x1f ;  /* 0x0c401f00d0037f89 */ /* 0x000e6200000e0000 */
[----:B------:R-:W-:Y:S01]  /*fea0*/  PLOP3.LUT P2, PT, PT, PT, PT, 0x8, 0x0 ;  /* 0x000000000000781c */ /* 0x000fe20003f4e170 */
[----:B--2---:R-:W-:Y:S02]  /*feb0*/  FADD.FTZ R7, R4, R207 ;  /* 0x000000cf04077221 */ /* 0x004fe40000010000 */
[----:B-1----:R-:W-:-:S03]  /*fec0*/  FADD.FTZ R8, R3, R208 ;  /* 0x000000d003087221 */ /* 0x002fc60000010000 */
        /* <DEDUP_REMOVED lines=8> */
[----:B------:R-:W-:-:S05]  /*ff50*/  @P0 MOV R10, 0x3f317218 ;  /* 0x3f317218000a0802 */ /* 0x000fca0000000f00 */
[----:B------:R-:W2:Y:S08]  /*ff60*/  @P1 MUFU.LG2 R4, R4 ;  /* 0x0000000400041308 */ /* 0x000eb00000000c00 */
[----:B------:R-:W3:Y:S01]  /*ff70*/  @P0 MUFU.LG2 R7, R3 ;  /* 0x0000000300070308 */ /* 0x000ee20000000c00 */
[C---:B-1----:R-:W-:Y:S02]  /*ff80*/  FMUL.FTZ R128, R6.reuse, R128 ;  /* 0x0000008006807220 */ /* 0x042fe40000410000 */
[----:B------:R-:W-:-:S02]  /*ff90*/  FMUL.FTZ R129, R6, R129 ;  /* 0x0000008106817220 */ /* 0x000fc40000410000 */
[C---:B------:R-:W-:Y:S02]  /*ffa0*/  FMUL.FTZ R124, R6.reuse, R124 ;  /* 0x0000007c067c7220 */ /* 0x040fe40000410000 */
[----:B------:R-:W-:Y:S01]  /*ffb0*/  FMUL.FTZ R125, R6, R125 ;  /* 0x0000007d067d7220 */ /* 0x000fe20000410000 */
[----:B------:R1:W4:Y:S01]  /*ffc0*/  @P0 MUFU.RCP R5, R3 ;  /* 0x0000000300050308 */ /* 0x0003220000001000 */
[----:B--2---:R-:W-:Y:S02]  /*ffd0*/  @P1 FMUL.FTZ R9, R4, 0.69314718246459960938 ;  /* 0x3f31721804091820 */ /* 0x004fe40000410000 */
[----:B------:R-:W-:Y:S02]  /*ffe0*/  @P1 FMUL.FTZ R4, R8, c[0x0][0x2d0] ;  /* 0x0000b40008041a20 */ /* 0x000fe40000410000 */
[C---:B------:R-:W-:Y:S02]  /*fff0*/  FMUL.FTZ R120, R6.reuse, R120 ;  /* 0x0000007806787220 */ /* 0x040fe40000410000 */
[----:B------:R-:W-:-:S02]  /*10000*/  FMUL.FTZ R121, R6, R121 ;  /* 0x0000007906797220 */ /* 0x000fc40000410000 */
[----:B---3--:R-:W-:Y:S02]  /*10010*/  @P0 FMUL.FTZ R8, R7, 0.69314718246459960938 ;  /* 0x3f31721807080820 */ /* 0x008fe40000410000 */
[----:B------:R-:W-:Y:S02]  /*10020*/  @P0 FMUL.FTZ R7, R10, c[0x0][0x2d0] ;  /* 0x0000b4000a070a20 */ /* 0x000fe40000410000 */
[C---:B------:R-:W-:Y:S02]  /*10030*/  FMUL.FTZ R116, R6.reuse, R116 ;  /* 0x0000007406747220 */ /* 0x040fe40000410000 */
[C---:B------:R-:W-:Y:S01]  /*10040*/  FMUL.FTZ R117, R6.reuse, R117 ;  /* 0x0000007506757220 */ /* 0x040fe20000410000 */
[----:B-1----:R-:W-:Y:S01]  /*10050*/  MOV R3, 0xff800000 ;  /* 0xff80000000037802 */ /* 0x002fe20000000f00 */
        /* <DEDUP_REMOVED lines=91> */
.L_x_906:
[----:B------:R-:W-:Y:S01]  /*10610*/  USHF.R.S32.HI UR6, URZ, 0x1f, UR7 ;  /* 0x0000001f3f067899 */ /* 0x000fe20008011407 */
[----:B------:R-:W-:Y:S05]  /*10620*/  @P2 BRA `(.L_x_952) ;  /* 0x0000157000002947 */ /* 0x000fea0003800000 */
[----:B------:R-:W1:Y:S01]  /*10630*/  S2R R0, SR_TID.X ;  /* 0x0000000000007919 */ /* 0x000e620000002100 */
[----:B------:R-:W-:Y:S01]  /*10640*/  ULDC.64 UR4, c[0x0][0x490] ;  /* 0x0001240000047ab9 */ /* 0x000fe20000000a00 */
[----:B------:R-:W-:Y:S01]  /*10650*/  F2FP.PACK_AB R128, R129, R128 ;  /* 0x000000808180723e */ /* 0x000fe200000000ff */
[----:B------:R-:W-:Y:S01]  /*10660*/  UIMAD UR8, UR6, UR4, URZ ;  /* 0x00000004060872a4 */ /* 0x000fe2000f8e023f */
[----:B------:R-:W2:Y:S01]  /*10670*/  S2R R22, SR_CTAID.Z ;  /* 0x0000000000167919 */ /* 0x000ea20000002700 */
[----:B------:R-:W-:Y:S01]  /*10680*/  UIMAD.WIDE.U32 UR10, UR7, UR4, URZ ;  /* 0x00000004070a72a5 */ /* 0x000fe2000f8e003f */
[----:B------:R-:W-:Y:S01]  /*10690*/  F2FP.PACK_AB R130, R131, R130 ;  /* 0x000000828382723e */ /* 0x000fe200000000ff */
[----:B------:R-:W-:Y:S01]  /*106a0*/  UIMAD UR8, UR7, UR5, UR8 ;  /* 0x00000005070872a4 */ /* 0x000fe2000f8e0208 */
[----:B------:R-:W3:Y:S01]  /*106b0*/  S2R R10, SR_CTAID.X ;  /* 0x00000000000a7919 */ /* 0x000ee20000002500 */
[----:B------:R-:W-:Y:S01]  /*106c0*/  F2FP.PACK_AB R124, R125, R124 ;  /* 0x0000007c7d7c723e */ /* 0x000fe200000000ff */
[----:B------:R-:W-:Y:S01]  /*106d0*/  ULDC.64 UR4, c[0x0][0x3e8] ;  /* 0x0000fa0000047ab9 */ /* 0x000fe20000000a00 */
[----:B------:R-:W-:Y:S01]  /*106e0*/  IMAD.U32 R25, RZ, RZ, UR11 ;  /* 0x0000000bff197e24 */ /* 0x000fe2000f8e00ff */
[----:B------:R-:W-:Y:S01]  /*106f0*/  UIMAD UR6, UR6, UR4, URZ ;  /* 0x00000004060672a4 */ /* 0x000fe2000f8e023f */
[----:B------:R-:W-:Y:S01]  /*10700*/  IMAD.U32 R24, RZ, RZ, UR10 ;  /* 0x0000000aff187e24 */ /* 0x000fe2000f8e00ff */
[----:B------:R-:W-:Y:S01]  /*10710*/  UIMAD.WIDE.U32 UR14, UR7, UR4, URZ ;  /* 0x00000004070e72a5 */ /* 0x000fe2000f8e003f */
        /* <DEDUP_REMOVED lines=9> */
[----:B-1----:R-:W-:Y:S01]  /*107b0*/  SHF.R.S32.HI R9, RZ, 0x1f, R0 ;  /* 0x0000001fff097819 */ /* 0x002fe20000011400 */
[----:B------:R-:W-:Y:S01]  /*107c0*/  IMAD.U32 R25, RZ, RZ, UR8 ;  /* 0x00000008ff197e24 */ /* 0x000fe2000f8e00ff */
[----:B------:R-:W-:Y:S01]  /*107d0*/  F2FP.PACK_AB R118, R119, R118 ;  /* 0x000000767776723e */ /* 0x000fe200000000ff */
[----:B------:R-:W-:Y:S01]  /*107e0*/  IMAD.U32 R17, RZ, RZ, UR5 ;  /* 0x00000005ff117e24 */ /* 0x000fe2000f8e00ff */
[CC--:B------:R-:W-:Y:S01]  /*107f0*/  LEA.HI R13, R9.reuse, R0.reuse, RZ, 0x2 ;  /* 0x00000000090d7211 */ /* 0x0c0fe200078f10ff */
[----:B--2---:R-:W-:Y:S01]  /*10800*/  IMAD.WIDE.U32 R24, R22, c[0x0][0x498], R24 ;  /* 0x0001260016187a25 */ /* 0x004fe200078e0018 */
[CC--:B------:R-:W-:Y:S01]  /*10810*/  LEA.HI R18, R9.reuse, R0.reuse, RZ, 0x5 ;  /* 0x0000000009127211 */ /* 0x0c0fe200078f28ff */
[----:B------:R-:W-:Y:S01]  /*10820*/  BSSY B0, `(.L_x_953) ;  /* 0x00000ef000007945 */ /* 0x000fe20003800000 */
[----:B------:R-:W-:-:S02]  /*10830*/  LEA.HI R7, R9, R0, RZ, 0x3 ;  /* 0x0000000009077211 */ /* 0x000fc400078f18ff */
[----:B------:R-:W-:Y:S02]  /*10840*/  LEA.HI R2, R9, R0, RZ, 0x6 ;  /* 0x0000000009027211 */ /* 0x000fe400078f30ff */
[--C-:B------:R-:W-:Y:S02]  /*10850*/  SHF.R.S32.HI R20, RZ, 0x2, R13.reuse ;  /* 0x00000002ff147819 */ /* 0x100fe4000001140d */
[----:B------:R-:W-:Y:S02]  /*10860*/  SHF.R.S32.HI R15, RZ, 0x1f, R13 ;  /* 0x0000001fff0f7819 */ /* 0x000fe4000001140d */
[----:B------:R-:W-:Y:S02]  /*10870*/  LOP3.LUT R13, R13, 0xfffffffc, RZ, 0xc0, !PT ;  /* 0xfffffffc0d0d7812 */ /* 0x000fe400078ec0ff */
[----:B------:R-:W-:Y:S02]  /*10880*/  LOP3.LUT R9, R18, 0xffffffe0, RZ, 0xc0, !PT ;  /* 0xffffffe012097812 */ /* 0x000fe400078ec0ff */
[----:B------:R-:W-:Y:S01]  /*10890*/  LOP3.LUT R11, R7, 0xfffffff8, RZ, 0xc0, !PT ;  /* 0xfffffff8070b7812 */ /* 0x000fe200078ec0ff */
[C---:B------:R-:W-:Y:S01]  /*108a0*/  IMAD.IADD R8, R0.reuse, 0x1, -R13 ;  /* 0x0000000100087824 */ /* 0x040fe200078e0a0d */
[----:B------:R-:W-:Y:S01]  /*108b0*/  LEA.HI R4, R15, R20, RZ, 0x3 ;  /* 0x000000140f047211 */ /* 0x000fe200078f18ff */
[C---:B------:R-:W-:Y:S01]  /*108c0*/  IMAD.IADD R9, R0.reuse, 0x1, -R9 ;  /* 0x0000000100097824 */ /* 0x040fe200078e0a09 */
[----:B------:R-:W-:Y:S01]  /*108d0*/  SHF.R.S32.HI R15, RZ, 0x1f, R22 ;  /* 0x0000001fff0f7819 */ /* 0x000fe20000011416 */
[----:B------:R-:W-:Y:S01]  /*108e0*/  IMAD.IADD R0, R0, 0x1, -R11 ;  /* 0x0000000100007824 */ /* 0x000fe200078e0a0b */
[----:B------:R-:W-:-:S02]  /*108f0*/  LOP3.LUT R11, R4, 0xfffffff8, RZ, 0xc0, !PT ;  /* 0xfffffff8040b7812 */ /* 0x000fc400078ec0ff */
[----:B------:R-:W-:Y:S01]  /*10900*/  SHF.R.S32.HI R7, RZ, 0x3, R7 ;  /* 0x00000003ff077819 */ /* 0x000fe20000011407 */
[C---:B------:R-:W-:Y:S01]  /*10910*/  IMAD R13, R15.reuse, c[0x0][0x498], RZ ;  /* 0x000126000f0d7a24 */ /* 0x040fe200078e02ff */
[----:B------:R-:W-:Y:S01]  /*10920*/  SHF.R.S32.HI R4, RZ, 0x1f, R9 ;  /* 0x0000001fff047819 */ /* 0x000fe20000011409 */
[----:B------:R-:W-:Y:S01]  /*10930*/  IMAD R15, R15, c[0x0][0x3f0], RZ ;  /* 0x0000fc000f0f7a24 */ /* 0x000fe200078e02ff */
[----:B------:R-:W-:Y:S01]  /*10940*/  LOP3.LUT P0, RZ, R9, 0x3, RZ, 0xc0, !PT ;  /* 0x0000000309ff7812 */ /* 0x000fe2000780c0ff */
[----:B------:R-:W-:Y:S01]  /*10950*/  IMAD.IADD R20, R20, 0x1, -R11 ;  /* 0x0000000114147824 */ /* 0x000fe200078e0a0b */
[----:B------:R-:W-:Y:S01]  /*10960*/  LEA.HI R9, R4, R9, RZ, 0x2 ;  /* 0x0000000904097211 */ /* 0x000fe200078f10ff */
[----:B------:R-:W-:Y:S01]  /*10970*/  IMAD.MOV.U32 R11, RZ, RZ, c[0x0][0x4e8] ;  /* 0x00013a00ff0b7624 */ /* 0x000fe200078e00ff */
[--C-:B------:R-:W-:Y:S01]  /*10980*/  SHF.R.S32.HI R21, RZ, 0x5, R18.reuse ;  /* 0x00000005ff157819 */ /* 0x100fe20000011412 */
[C---:B------:R-:W-:Y:S01]  /*10990*/  IMAD R12, R22.reuse, c[0x0][0x3f4], R15 ;  /* 0x0000fd00160c7a24 */ /* 0x040fe200078e020f */
[----:B------:R-:W-:Y:S01]  /*109a0*/  SHF.R.S32.HI R18, RZ, 0x1f, R18 ;  /* 0x0000001fff127819 */ /* 0x000fe20000011412 */
[----:B------:R-:W-:Y:S01]  /*109b0*/  IMAD.SHL.U32 R15, R7, 0x40, RZ ;  /* 0x00000040070f7824 */ /* 0x000fe200078e00ff */
[----:B------:R-:W-:Y:S01]  /*109c0*/  ISETP.NE.AND P3, PT, R11, 0x1, PT ;  /* 0x000000010b00780c */ /* 0x000fe20003f65270 */
[----:B------:R-:W-:Y:S01]  /*109d0*/  IMAD R13, R22, c[0x0][0x49c], R13 ;  /* 0x00012700160d7a24 */ /* 0x000fe200078e020d */
[----:B------:R-:W-:Y:S01]  /*109e0*/  LEA.HI R19, R8, R8, RZ, 0x1 ;  /* 0x0000000808137211 */ /* 0x000fe200078f08ff */
[----:B------:R-:W-:Y:S01]  /*109f0*/  IMAD.SHL.U32 R4, R0, 0x8, RZ ;  /* 0x0000000800047824 */ /* 0x000fe200078e00ff */
[----:B------:R-:W-:Y:S01]  /*10a00*/  LOP3.LUT R15, R15, 0x1c0, RZ, 0xc0, !PT ;  /* 0x000001c00f0f7812 */ /* 0x000fe200078ec0ff */
[----:B------:R-:W-:Y:S01]  /*10a10*/  IMAD.WIDE.U32 R22, R22, c[0x0][0x3f0], R16 ;  /* 0x0000fc0016167a25 */ /* 0x000fe200078e0010 */
[----:B------:R-:W-:-:S02]  /*10a20*/  LEA.HI R18, R18, R21, RZ, 0x3 ;  /* 0x0000001512127211 */ /* 0x000fc400078f18ff */
[----:B------:R-:W-:Y:S01]  /*10a30*/  LOP3.LUT R19, R19, 0x1ffffffe, RZ, 0xc0, !PT ;  /* 0x1ffffffe13137812 */ /* 0x000fe200078ec0ff */
[----:B------:R-:W-:Y:S01]  /*10a40*/  IMAD R17, R0, 0x20, R7 ;  /* 0x0000002000117824 */ /* 0x000fe200078e0207 */
[----:B------:R-:W-:Y:S01]  /*10a50*/  SHF.R.U32.HI R0, RZ, 0x3, R15 ;  /* 0x00000003ff007819 */ /* 0x000fe2000001160f */
[----:B------:R-:W-:Y:S01]  /*10a60*/  IMAD R14, R21, 0x200, R8 ;  /* 0x00000200150e7824 */ /* 0x000fe200078e0208 */
[----:B------:R-:W-:Y:S01]  /*10a70*/  LOP3.LUT R15, R15, 0x38, R4, 0xf8, !PT ;  /* 0x000000380f0f7812 */ /* 0x000fe200078ef804 */
[----:B---3--:R-:W-:Y:S01]  /*10a80*/  IMAD R17, R10, 0x80, R17 ;  /* 0x000000800a117824 */ /* 0x008fe200078e0211 */
[----:B------:R-:W-:Y:S01]  /*10a90*/  LOP3.LUT R18, R18, 0xffffff8, RZ, 0xc0, !PT ;  /* 0x0ffffff812127812 */ /* 0x000fe200078ec0ff */
[----:B------:R-:W-:Y:S01]  /*10aa0*/  IMAD.IADD R8, R8, 0x1, -R19 ;  /* 0x0000000108087824 */ /* 0x000fe200078e0a13 */
[----:B------:R-:W-:Y:S01]  /*10ab0*/  LOP3.LUT R0, R15, R0, RZ, 0x3c, !PT ;  /* 0x000000000f007212 */ /* 0x000fe200078e3cff */
[----:B------:R-:W-:Y:S01]  /*10ac0*/  @P3 IMAD.HI.U32 R15, R17, c[0x0][0x4ec], RZ ;  /* 0x00013b00110f3a27 */ /* 0x000fe200078e00ff */
[----:B------:R-:W-:-:S02]  /*10ad0*/  R2P PR, R20, 0x6 ;  /* 0x0000000614007804 */ /* 0x000fc40000000000 */
[C---:B------:R-:W-:Y:S01]  /*10ae0*/  LOP3.LUT R19, R20.reuse, 0x1, RZ, 0xc0, !PT ;  /* 0x0000000114137812 */ /* 0x040fe200078ec0ff */
[----:B------:R-:W-:Y:S01]  /*10af0*/  IMAD.MOV.U32 R16, RZ, RZ, R17 ;  /* 0x000000ffff107224 */ /* 0x000fe200078e0011 */
[----:B------:R-:W-:Y:S01]  /*10b00*/  @P3 SHF.R.U32.HI R16, RZ, c[0x0][0x4f0], R15 ;  /* 0x00013c00ff103a19 */ /* 0x000fe2000001160f */
[----:B------:R-:W-:Y:S01]  /*10b10*/  IMAD.SHL.U32 R20, R20, 0x40, RZ ;  /* 0x0000004014147824 */ /* 0x000fe200078e00ff */
[----:B------:R-:W-:Y:S01]  /*10b20*/  SHF.R.S32.HI R9, RZ, 0x2, R9 ;  /* 0x00000002ff097819 */ /* 0x000fe20000011409 */
[----:B------:R-:W-:Y:S01]  /*10b30*/  IMAD.IADD R18, R21, 0x1, -R18 ;  /* 0x0000000115127824 */ /* 0x000fe200078e0a12 */
[----:B------:R-:W-:Y:S01]  /*10b40*/  ISETP.NE.U32.AND P4, PT, R19, 0x1, PT ;  /* 0x000000011300780c */ /* 0x000fe20003f85070 */
[----:B------:R-:W-:Y:S01]  /*10b50*/  IMAD.SHL.U32 R15, R2, 0x8, RZ ;  /* 0x00000008020f7824 */ /* 0x000fe200078e00ff */
[----:B------:R-:W-:Y:S01]  /*10b60*/  LOP3.LUT R20, R20, 0x1c0, RZ, 0xc0, !PT ;  /* 0x000001c014147812 */ /* 0x000fe200078ec0ff */
[--C-:B------:R-:W-:Y:S01]  /*10b70*/  IMAD.MOV R2, RZ, RZ, -R16.reuse ;  /* 0x000000ffff027224 */ /* 0x100fe200078e0a10 */
[----:B------:R-:W-:Y:S01]  /*10b80*/  F2FP.PACK_AB R112, R113, R112 ;  /* 0x000000707170723e */ /* 0x000fe200000000ff */
[----:B------:R-:W-:Y:S01]  /*10b90*/  IMAD R9, R18, 0x10, R9 ;  /* 0x0000001012097824 */ /* 0x000fe200078e0209 */
[----:B------:R-:W-:Y:S01]  /*10ba0*/  LEA.HI R19, R20, R20, RZ, 0x1d ;  /* 0x0000001414137211 */ /* 0x000fe200078fe8ff */
[----:B------:R-:W-:Y:S01]  /*10bb0*/  IMAD R2, R2, c[0x0][0x4e8], R17 ;  /* 0x00013a0002027a24 */ /* 0x000fe200078e0211 */
[----:B------:R-:W-:Y:S01]  /*10bc0*/  LOP3.LUT R15, R0, 0x7ffffe00, R15, 0xf8, !PT ;  /* 0x7ffffe00000f7812 */ /* 0x000fe200078ef80f */
[----:B------:R-:W-:Y:S01]  /*10bd0*/  IMAD R17, R8, 0x8, R9 ;  /* 0x0000000808117824 */ /* 0x000fe200078e0209 */
[----:B------:R-:W-:Y:S01]  /*10be0*/  SHF.R.S32.HI R0, RZ, 0x1f, R16 ;  /* 0x0000001fff007819 */ /* 0x000fe20000011410 */
[----:B------:R-:W-:Y:S01]  /*10bf0*/  IMAD.U32 R14, R14, 0x2, R19 ;  /* 0x000000020e0e7824 */ /* 0x000fe200078e0013 */
[----:B------:R-:W-:Y:S01]  /*10c00*/  F2FP.PACK_AB R114, R115, R114 ;  /* 0x000000727372723e */ /* 0x000fe200000000ff */
[----:B------:R-:W-:Y:S01]  /*10c10*/  IMAD R17, R10, 0x80, R17 ;  /* 0x000000800a117824 */ /* 0x000fe200078e0211 */
[----:B------:R-:W-:Y:S01]  /*10c20*/  F2FP.PACK_AB R108, R109, R108 ;  /* 0x0000006c6d6c723e */ /* 0x000fe200000000ff */
[----:B------:R-:W-:Y:S01]  /*10c30*/  IMAD R19, R0, c[0x0][0x3e0], RZ ;  /* 0x0000f80000137a24 */ /* 0x000fe200078e02ff */
[----:B------:R-:W-:Y:S01]  /*10c40*/  F2FP.PACK_AB R110, R111, R110 ;  /* 0x0000006e6f6e723e */ /* 0x000fe200000000ff */
[----:B------:R-:W-:Y:S01]  /*10c50*/  IMAD R11, R11, c[0x0][0x388], RZ ;  /* 0x0000e2000b0b7a24 */ /* 0x000fe200078e02ff */
[----:B------:R-:W-:Y:S01]  /*10c60*/  F2FP.PACK_AB R104, R105, R104 ;  /* 0x000000686968723e */ /* 0x000fe200000000ff */
[----:B------:R-:W-:Y:S01]  /*10c70*/  IMAD R0, R10, 0x80, R9 ;  /* 0x000000800a007824 */ /* 0x000fe200078e0209 */
[----:B------:R-:W-:Y:S01]  /*10c80*/  F2FP.PACK_AB R106, R107, R106 ;  /* 0x0000006a6b6a723e */ /* 0x000fe200000000ff */
[----:B------:R-:W-:Y:S01]  /*10c90*/  @P3 IMAD.HI.U32 R8, R17, c[0x0][0x4ec], RZ ;  /* 0x00013b0011083a27 */ /* 0x000fe200078e00ff */
[----:B------:R-:W-:-:S02]  /*10ca0*/  F2FP.PACK_AB R100, R101, R100 ;  /* 0x000000646564723e */ /* 0x000fc400000000ff */
[CC--:B------:R-:W-:Y:S01]  /*10cb0*/  ISETP.GE.OR P6, PT, R0.reuse, R11.reuse, P0 ;  /* 0x0000000b0000720c */ /* 0x0c0fe200007c6670 */
[----:B------:R-:W-:Y:S01]  /*10cc0*/  IMAD.MOV.U32 R9, RZ, RZ, R17 ;  /* 0x000000ffff097224 */ /* 0x000fe200078e0011 */
[----:B------:R-:W-:Y:S01]  /*10cd0*/  IADD3 R0, R0, 0x8, RZ ;  /* 0x0000000800007810 */ /* 0x000fe20007ffe0ff */
[----:B------:R-:W-:Y:S01]  /*10ce0*/  IMAD.IADD R23, R23, 0x1, R12 ;  /* 0x0000000117177824 */ /* 0x000fe200078e020c */
[----:B------:R-:W-:Y:S01]  /*10cf0*/  @P3 SHF.R.U32.HI R9, RZ, c[0x0][0x4f0], R8 ;  /* 0x00013c00ff093a19 */ /* 0x000fe20000011608 */
[----:B------:R-:W-:Y:S01]  /*10d00*/  IMAD.SHL.U32 R21, R14, 0x2, RZ ;  /* 0x000000020e157824 */ /* 0x000fe200078e00ff */
[----:B------:R-:W-:Y:S01]  /*10d10*/  ISETP.GE.OR P5, PT, R0, R11, P0 ;  /* 0x0000000b0000720c */ /* 0x000fe200007a6670 */
[C---:B------:R-:W-:Y:S01]  /*10d20*/  IMAD.WIDE.U32 R22, R16.reuse, c[0x0][0x3e0], R22 ;  /* 0x0000f80010167a25 */ /* 0x040fe200078e0016 */
[----:B------:R-:W-:Y:S01]  /*10d30*/  SHF.R.S32.HI R0, RZ, 0x1f, R9 ;  /* 0x0000001fff007819 */ /* 0x000fe20000011409 */
[----:B------:R-:W-:Y:S01]  /*10d40*/  BAR.SYNC.DEFER_BLOCKING 0x1, 0x100 ;  /* 0x0044000000007b1d */ /* 0x000fe20000010000 */
[----:B------:R-:W-:Y:S01]  /*10d50*/  IADD3 R12, P0, R9, R24, RZ ;  /* 0x00000018090c7210 */ /* 0x000fe20007f1e0ff */
[----:B------:R-:W-:Y:S01]  /*10d60*/  IMAD R19, R16, c[0x0][0x3e4], R19 ;  /* 0x0000f90010137a24 */ /* 0x000fe200078e0213 */
[----:B------:R-:W-:Y:S01]  /*10d70*/  IADD3 R8, R21, 0x80, RZ ;  /* 0x0000008015087810 */ /* 0x000fe20007ffe0ff */
[----:B------:R-:W-:Y:S01]  /*10d80*/  IMAD.MOV R14, RZ, RZ, -R9 ;  /* 0x000000ffff0e7224 */ /* 0x000fe200078e0a09 */
[----:B------:R-:W-:Y:S01]  /*10d90*/  IADD3.X R13, R0, R25, R13, P0, !PT ;  /* 0x00000019000d7210 */ /* 0x000fe200007fe40d */
[----:B------:R-:W-:Y:S01]  /*10da0*/  IMAD.MOV.U32 R0, RZ, RZ, 0x20 ;  /* 0x00000020ff007424 */ /* 0x000fe200078e00ff */
[----:B------:R-:W-:Y:S01]  /*10db0*/  F2FP.PACK_AB R102, R103, R102 ;  /* 0x000000666766723e */ /* 0x000fe200000000ff */
[----:B------:R-:W-:Y:S01]  /*10dc0*/  IMAD.IADD R23, R23, 0x1, R19 ;  /* 0x0000000117177824 */ /* 0x000fe200078e0213 */
[----:B------:R-:W-:Y:S01]  /*10dd0*/  IADD3 R19, R21, 0x70, RZ ;  /* 0x0000007015137810 */ /* 0x000fe20007ffe0ff */
[----:B------:R-:W-:Y:S01]  /*10de0*/  IMAD R25, R14, c[0x0][0x4e8], R17 ;  /* 0x00013a000e197a24 */ /* 0x000fe200078e0211 */
[----:B------:R-:W-:Y:S01]  /*10df0*/  @P4 IADD3 R19, R8, 0x10, RZ ;  /* 0x0000001008134810 */ /* 0x000fe20007ffe0ff */
[----:B------:R-:W-:Y:S01]  /*10e00*/  IMAD.WIDE.U32 R22, R2, c[0x0][0x3d8], R22 ;  /* 0x0000f60002167a25 */ /* 0x000fe200078e0016 */
[----:B------:R-:W-:-:S02]  /*10e10*/  SHF.R.S32.HI R8, RZ, 0x1f, R2 ;  /* 0x0000001fff087819 */ /* 0x000fc40000011402 */
[----:B------:R-:W-:Y:S01]  /*10e20*/  SEL R0, R0, 0xffffffe0, !P1 ;  /* 0xffffffe000007807 */ /* 0x000fe20004800000 */
[----:B------:R-:W-:Y:S01]  /*10e30*/  IMAD.WIDE.U32 R12, R25, c[0x0][0x488], R12 ;  /* 0x00012200190c7a25 */ /* 0x000fe200078e000c */
[----:B------:R-:W-:Y:S02]  /*10e40*/  F2FP.PACK_AB R36, R37, R36 ;  /* 0x000000242524723e */ /* 0x000fe400000000ff */
[----:B------:R-:W-:Y:S01]  /*10e50*/  F2FP.PACK_AB R38, R39, R38 ;  /* 0x000000262726723e */ /* 0x000fe200000000ff */
[----:B------:R-:W-:Y:S01]  /*10e60*/  IMAD R9, R8, c[0x0][0x3d8], RZ ;  /* 0x0000f60008097a24 */ /* 0x000fe200078e02ff */
[----:B------:R-:W-:Y:S01]  /*10e70*/  F2FP.PACK_AB R40, R41, R40 ;  /* 0x000000282928723e */ /* 0x000fe200000000ff */
[----:B------:R-:W-:Y:S01]  /*10e80*/  IMAD.MOV.U32 R8, RZ, RZ, 0x40 ;  /* 0x00000040ff087424 */ /* 0x000fe200078e00ff */
[----:B------:R-:W-:Y:S01]  /*10e90*/  F2FP.PACK_AB R42, R43, R42 ;  /* 0x0000002a2b2a723e */ /* 0x000fe200000000ff */
[----:B------:R-:W-:Y:S01]  /*10ea0*/  IMAD.IADD R17, R21, 0x1, R0 ;  /* 0x0000000115117824 */ /* 0x000fe200078e0200 */
[----:B------:R-:W-:Y:S01]  /*10eb0*/  STS [R21+0x80], R128 ;  /* 0x0000808015007388 */ /* 0x000fe20000000800 */
[----:B------:R-:W-:Y:S01]  /*10ec0*/  IMAD.IADD R27, R0, 0x1, R19 ;  /* 0x00000001001b7824 */ /* 0x000fe200078e0213 */
[----:B------:R-:W-:Y:S01]  /*10ed0*/  SHF.R.S32.HI R0, RZ, 0x1f, R25 ;  /* 0x0000001fff007819 */ /* 0x000fe20000011419 */
[----:B------:R-:W-:Y:S01]  /*10ee0*/  IMAD R9, R2, c[0x0][0x3dc], R9 ;  /* 0x0000f70002097a24 */ /* 0x000fe200078e0209 */
[----:B------:R-:W-:Y:S01]  /*10ef0*/  SEL R8, R8, 0xffffffc0, !P2 ;  /* 0xffffffc008087807 */ /* 0x000fe20005000000 */
[----:B------:R-:W-:Y:S01]  /*10f00*/  STS [R21+0x480], R130 ;  /* 0x0004808215007388 */ /* 0x000fe20000000800 */
[----:B------:R-:W-:Y:S01]  /*10f10*/  F2FP.PACK_AB R44, R45, R44 ;  /* 0x0000002c2d2c723e */ /* 0x000fe200000000ff */
[----:B------:R-:W-:Y:S01]  /*10f20*/  IMAD R0, R0, c[0x0][0x488], RZ ;  /* 0x0001220000007a24 */ /* 0x000fe200078e02ff */
[----:B------:R-:W-:Y:S01]  /*10f30*/  F2FP.PACK_AB R46, R47, R46 ;  /* 0x0000002e2f2e723e */ /* 0x000fe200000000ff */
[----:B------:R-:W-:Y:S01]  /*10f40*/  IMAD.IADD R29, R21, 0x1, R8 ;  /* 0x00000001151d7824 */ /* 0x000fe200078e0208 */
[----:B------:R-:W-:Y:S01]  /*10f50*/  STS [R19], R124 ;  /* 0x0000007c13007388 */ /* 0x000fe20000000800 */
        /* <DEDUP_REMOVED lines=11> */
[----:B------:R-:W-:Y:S01]  /*11010*/  STS [R17+0x480], R122 ;  /* 0x0004807a11007388 */ /* 0x000fe20000000800 */
[----:B------:R-:W-:Y:S01]  /*11020*/  F2FP.PACK_AB R56, R57, R56 ;  /* 0x000000383938723e */ /* 0x000fe200000000ff */
[----:B------:R-:W-:Y:S01]  /*11030*/  IMAD.IADD R9, R23, 0x1, R9 ;  /* 0x0000000117097824 */ /* 0x000fe200078e0209 */
[----:B------:R-:W-:Y:S01]  /*11040*/  F2FP.PACK_AB R58, R59, R58 ;  /* 0x0000003a3b3a723e */ /* 0x000fe200000000ff */
[----:B------:R-:W-:Y:S01]  /*11050*/  STS [R27], R116 ;  /* 0x000000741b007388 */ /* 0x000fe20000000800 */
[----:B------:R-:W-:Y:S01]  /*11060*/  F2FP.PACK_AB R60, R61, R60 ;  /* 0x0000003c3d3c723e */ /* 0x000fe200000000ff */
[----:B------:R-:W-:Y:S01]  /*11070*/  IMAD R10, R10, 0x80, R7 ;  /* 0x000000800a0a7824 */ /* 0x000fe200078e0207 */
        /* <DEDUP_REMOVED lines=20> */
[----:B------:R-:W-:-:S02]  /*111c0*/  LEA R2, P0, R12, c[0x0][0x450], 0x2 ;  /* 0x000114000c027a11 */ /* 0x000fc400078010ff */
        /* <DEDUP_REMOVED lines=43> */
[----:B------:R-:W-:Y:S04]  /*11480*/  SHFL.IDX PT, R34, R2, RZ, 0x1c1f ;  /* 0x001c1fff02227589 */ /* 0x000fe800000e0000 */
[----:B------:R-:W1:Y:S04]  /*11490*/  SHFL.IDX PT, R35, R13, RZ, 0x1c1f ;  /* 0x001c1fff0d237589 */ /* 0x000e6800000e0000 */
[----:B------:R-:W-:Y:S06]  /*114a0*/  BAR.SYNC.DEFER_BLOCKING 0x1, 0x100 ;  /* 0x0044000000007b1d */ /* 0x000fec0000010000 */
[----:B------:R2:W-:Y:S04]  /*114b0*/  SHFL.IDX PT, R98, R2, 0x1, 0x1c1f ;  /* 0x003c1f0002627f89 */ /* 0x0005e800000e0000 */
[----:B------:R-:W3:Y:S04]  /*114c0*/  SHFL.IDX PT, R99, R13, 0x1, 0x1c1f ;  /* 0x003c1f000d637f89 */ /* 0x000ee800000e0000 */
[----:B------:R4:W4:Y:S04]  /*114d0*/  SHFL.IDX PT, R62, R0, RZ, 0x181f ;  /* 0x00181fff003e7589 */ /* 0x00092800000e0000 */
[----:B-1----:R1:W-:Y:S01]  /*114e0*/  @!P6 ST.E [R34.64], R3 ;  /* 0x000000032200e985 */ /* 0x0023e2000c10190c */
[----:B--2---:R-:W-:-:S02]  /*114f0*/  LEA.HI.X R2, R22, c[0x0][0x384], R9, 0x1, P0 ;  /* 0x0000e10016027a11 */ /* 0x004fc400000f0c09 */
[----:B------:R-:W-:Y:S01]  /*11500*/  ISETP.GE.AND P0, PT, R10, R11, PT ;  /* 0x0000000b0a00720c */ /* 0x000fe20003f06270 */
[----:B---3--:R1:W-:Y:S04]  /*11510*/  @!P5 ST.E [R98.64], R6 ;  /* 0x000000066200d985 */ /* 0x0083e8000c10190c */
[----:B------:R1:W2:Y:S04]  /*11520*/  LDS.128 R52, [R60+0x1080] ;  /* 0x001080003c347984 */ /* 0x0002a80000000c00 */
[----:B------:R1:W3:Y:S04]  /*11530*/  LDS.128 R48, [R60+0x2080] ;  /* 0x002080003c307984 */ /* 0x0002e80000000c00 */
[----:B------:R1:W1:Y:S04]  /*11540*/  LDS.128 R44, [R60+0x3080] ;  /* 0x003080003c2c7984 */ /* 0x0002680000000c00 */
[----:B------:R1:W1:Y:S04]  /*11550*/  LDS.128 R40, [R60+0x5080] ;  /* 0x005080003c287984 */ /* 0x0002680000000c00 */
[----:B------:R1:W1:Y:S04]  /*11560*/  LDS.128 R36, [R60+0x6080] ;  /* 0x006080003c247984 */ /* 0x0002680000000c00 */
[----:B------:R1:W1:Y:S04]  /*11570*/  LDS.128 R28, [R60+0x7080] ;  /* 0x007080003c1c7984 */ /* 0x0002680000000c00 */
[----:B------:R1:W1:Y:S04]  /*11580*/  LDS.128 R24, [R60+0x9080] ;  /* 0x009080003c187984 */ /* 0x0002680000000c00 */
[----:B------:R1:W1:Y:S04]  /*11590*/  LDS.128 R16, [R60+0xa080] ;  /* 0x00a080003c107984 */ /* 0x0002680000000c00 */
[----:B------:R1:W1:Y:S04]  /*115a0*/  LDS.128 R12, [R60+0xb080] ;  /* 0x00b080003c0c7984 */ /* 0x0002680000000c00 */
[----:B------:R1:W1:Y:S01]  /*115b0*/  SHFL.IDX PT, R63, R2, RZ, 0x181f ;  /* 0x00181fff023f7589 */ /* 0x00026200000e0000 */
[----:B------:R-:W-:Y:S05]  /*115c0*/  @P0 BRA `(.L_x_954) ;  /* 0x0000014000000947 */ /* 0x000fea0003800000 */
[----:B----4-:R-:W4:Y:S01]  /*115d0*/  LDS.128 R56, [R60+0x80] ;  /* 0x000080003c387984 */ /* 0x010f220000000c00 */
[----:B------:R-:W-:-:S02]  /*115e0*/  IADD3 R8, R4, 0x40, RZ ;  /* 0x0000004004087810 */ /* 0x000fc40007ffe0ff */
[----:B-1----:R-:W-:Y:S01]  /*115f0*/  IADD3 R6, R4, 0x80, RZ ;  /* 0x0000008004067810 */ /* 0x002fe20007ffe0ff */
[----:B------:R-:W1:Y:S01]  /*11600*/  LDS.128 R32, [R60+0x4080] ;  /* 0x004080003c207984 */ /* 0x000e620000000c00 */
[----:B------:R-:W-:Y:S02]  /*11610*/  ISETP.GE.AND P1, PT, R8, c[0x0][0x3c8], PT ;  /* 0x0000f20008007a0c */ /* 0x000fe40003f26270 */
[----:B------:R-:W-:Y:S01]  /*11620*/  ISETP.GE.AND P0, PT, R6, c[0x0][0x3c8], PT ;  /* 0x0000f20006007a0c */ /* 0x000fe20003f06270 */
[----:B------:R-:W3:Y:S01]  /*11630*/  LDS.128 R20, [R60+0x8080] ;  /* 0x008080003c147984 */ /* 0x000ee20000000c00 */
[----:B------:R-:W-:-:S09]  /*11640*/  ISETP.GE.AND P2, PT, R4, c[0x0][0x3c8], PT ;  /* 0x0000f20004007a0c */ /* 0x000fd20003f46270 */
[----:B------:R-:W-:Y:S02]  /*11650*/  @!P1 SHF.R.S32.HI R5, RZ, 0x1f, R8 ;  /* 0x0000001fff059819 */ /* 0x000fe40000011408 */
[----:B------:R-:W-:Y:S02]  /*11660*/  @!P0 SHF.R.S32.HI R3, RZ, 0x1f, R6 ;  /* 0x0000001fff038819 */ /* 0x000fe40000011406 */
[----:B------:R-:W-:Y:S02]  /*11670*/  @!P1 LEA.HI R5, R5, R8, RZ, 0x3 ;  /* 0x0000000805059211 */ /* 0x000fe400078f18ff */
[----:B------:R-:W-:Y:S01]  /*11680*/  @!P0 LEA.HI R3, R3, R6, RZ, 0x3 ;  /* 0x0000000603038211 */ /* 0x000fe200078f18ff */
[----:B------:R-:W-:Y:S01]  /*11690*/  @!P2 IMAD.WIDE R6, R4, 0x2, R62 ;  /* 0x000000020406a825 */ /* 0x000fe200078e023e */
[----:B------:R-:W-:Y:S02]  /*116a0*/  @!P1 LOP3.LUT R5, R5, 0xfffffff8, RZ, 0xc0, !PT ;  /* 0xfffffff805059812 */ /* 0x000fe400078ec0ff */
[----:B------:R-:W-:-:S03]  /*116b0*/  @!P0 LOP3.LUT R3, R3, 0xfffffff8, RZ, 0xc0, !PT ;  /* 0xfffffff803038812 */ /* 0x000fc600078ec0ff */
[----:B------:R-:W-:-:S04]  /*116c0*/  @!P1 IMAD.WIDE R8, R5, 0x2, R62 ;  /* 0x0000000205089825 */ /* 0x000fc800078e023e */
[----:B------:R-:W-:Y:S01]  /*116d0*/  @!P0 IMAD.WIDE R62, R3, 0x2, R62 ;  /* 0x00000002033e8825 */ /* 0x000fe200078e023e */
[----:B----4-:R4:W-:Y:S04]  /*116e0*/  @!P2 ST.E.128 [R6.64], R56 ;  /* 0x000000380600a985 */ /* 0x0109e8000c101d0c */
[----:B-1----:R4:W-:Y:S04]  /*116f0*/  @!P1 ST.E.128 [R8.64], R32 ;  /* 0x0000002008009985 */ /* 0x0029e8000c101d0c */
[----:B---3--:R4:W-:Y:S02]  /*11700*/  @!P0 ST.E.128 [R62.64], R20 ;  /* 0x000000143e008985 */ /* 0x0089e4000c101d0c */
.L_x_954:
[----:B----4-:R-:W-:Y:S05]  /*11710*/  BSYNC B0 ;  /* 0x0000000000007941 */ /* 0x010fea0003800000 */
.L_x_953:
[----:B-1----:R-:W-:Y:S01]  /*11720*/  IADD3 R6, R10, 0x20, RZ ;  /* 0x000000200a067810 */ /* 0x002fe20007ffe0ff */
[----:B------:R1:W4:Y:S01]  /*11730*/  SHFL.IDX PT, R21, R2, 0x1, 0x181f ;  /* 0x00381f0002157f89 */ /* 0x00032200000e0000 */
        /* <DEDUP_REMOVED lines=16> */
[----:B--2---:R2:W-:Y:S01]  /*11840*/  @!P2 ST.E.128 [R6.64], R52 ;  /* 0x000000340600a985 */ /* 0x0045e2000c101d0c */
[----:B------:R-:W-:-:S04]  /*11850*/  @!P1 IMAD.WIDE R8, R5, 0x2, R20 ;  /* 0x0000000205089825 */ /* 0x000fc800078e0214 */
[----:B------:R-:W-:Y:S01]  /*11860*/  @!P0 IMAD.WIDE R20, R3, 0x2, R20 ;  /* 0x0000000203148825 */ /* 0x000fe200078e0214 */
[----:B------:R2:W-:Y:S04]  /*11870*/  @!P1 ST.E.128 [R8.64], R40 ;  /* 0x0000002808009985 */ /* 0x0005e8000c101d0c */
[----:B------:R2:W-:Y:S02]  /*11880*/  @!P0 ST.E.128 [R20.64], R24 ;  /* 0x0000001814008985 */ /* 0x0005e4000c101d0c */
.L_x_956:
[----:B------:R-:W-:Y:S05]  /*11890*/  BSYNC B0 ;  /* 0x0000000000007941 */ /* 0x000fea0003800000 */
.L_x_955:
[----:B--2---:R-:W-:Y:S01]  /*118a0*/  IADD3 R6, R10, 0x40, RZ ;  /* 0x000000400a067810 */ /* 0x004fe20007ffe0ff */
[----:B----4-:R2:W4:Y:S01]  /*118b0*/  SHFL.IDX PT, R21, R2, 0x2, 0x181f ;  /* 0x00581f0002157f89 */ /* 0x01052200000e0000 */
[----:B------:R-:W-:Y:S02]  /*118c0*/  BSSY B0, `(.L_x_957) ;  /* 0x0000015000007945 */ /* 0x000fe40003800000 */
[----:B------:R-:W-:Y:S01]  /*118d0*/  ISETP.GE.AND P0, PT, R6, R11, PT ;  /* 0x0000000b0600720c */ /* 0x000fe20003f06270 */
[----:B---3--:R2:W3:-:S12]  /*118e0*/  SHFL.IDX PT, R20, R0, 0x2, 0x181f ;  /* 0x00581f0000147f89 */ /* 0x0084d800000e0000 */
        /* <DEDUP_REMOVED lines=14> */
[----:B------:R-:W-:-:S04]  /*119d0*/  @!P1 IMAD.WIDE R8, R5, 0x2, R20 ;  /* 0x0000000205089825 */ /* 0x000fc800078e0214 */
[----:B------:R-:W-:Y:S01]  /*119e0*/  @!P0 IMAD.WIDE R20, R3, 0x2, R20 ;  /* 0x0000000203148825 */ /* 0x000fe200078e0214 */
[----:B------:R3:W-:Y:S04]  /*119f0*/  @!P1 ST.E.128 [R8.64], R36 ;  /* 0x0000002408009985 */ /* 0x0007e8000c101d0c */
[----:B------:R3:W-:Y:S02]  /*11a00*/  @!P0 ST.E.128 [R20.64], R16 ;  /* 0x0000001014008985 */ /* 0x0007e4000c101d0c */
.L_x_958:
[----:B------:R-:W-:Y:S05]  /*11a10*/  BSYNC B0 ;  /* 0x0000000000007941 */ /* 0x000fea0003800000 */
.L_x_957:
[----:B------:R-:W-:Y:S01]  /*11a20*/  IADD3 R10, R10, 0x60, RZ ;  /* 0x000000600a0a7810 */ /* 0x000fe20007ffe0ff */
[----:B---3--:R3:W1:Y:S03]  /*11a30*/  SHFL.IDX PT, R7, R2, 0x3, 0x181f ;  /* 0x00781f0002077f89 */ /* 0x00866600000e0000 */
[----:B------:R-:W-:Y:S01]  /*11a40*/  ISETP.GE.AND P0, PT, R10, R11, PT ;  /* 0x0000000b0a00720c */ /* 0x000fe20003f06270 */
[----:B------:R3:W2:-:S12]  /*11a50*/  SHFL.IDX PT, R6, R0, 0x3, 0x181f ;  /* 0x00781f0000067f89 */ /* 0x00069800000e0000 */
[----:B------:R-:W-:Y:S05]  /*11a60*/  @P0 EXIT ;  /* 0x000000000000094d */ /* 0x000fea0003800000 */
[C---:B------:R-:W-:Y:S02]  /*11a70*/  IADD3 R3, R4.reuse, 0x40, RZ ;  /* 0x0000004004037810 */ /* 0x040fe40007ffe0ff */
[C---:B------:R-:W-:Y:S02]  /*11a80*/  ISETP.GE.AND P1, PT, R4.reuse, c[0x0][0x3c8], PT ;  /* 0x0000f20004007a0c */ /* 0x040fe40003f26270 */
[----:B------:R-:W-:Y:S02]  /*11a90*/  ISETP.GE.AND P0, PT, R3, c[0x0][0x3c8], PT ;  /* 0x0000f20003007a0c */ /* 0x000fe40003f06270 */
[----:B------:R-:W-:-:S11]  /*11aa0*/  IADD3 R5, R4, 0x80, RZ ;  /* 0x0000008004057810 */ /* 0x000fd60007ffe0ff */
[----:B-123--:R-:W-:-:S04]  /*11ab0*/  @!P0 SHF.R.S32.HI R0, RZ, 0x1f, R3 ;  /* 0x0000001fff008819 */ /* 0x00efc80000011403 */
[----:B------:R-:W-:Y:S01]  /*11ac0*/  @!P0 LEA.HI R0, R0, R3, RZ, 0x3 ;  /* 0x0000000300008211 */ /* 0x000fe200078f18ff */
[----:B------:R-:W-:-:S03]  /*11ad0*/  @!P1 IMAD.WIDE R2, R4, 0x2, R6 ;  /* 0x0000000204029825 */ /* 0x000fc600078e0206 */
[----:B------:R-:W-:Y:S02]  /*11ae0*/  @!P0 LOP3.LUT R0, R0, 0xfffffff8, RZ, 0xc0, !PT ;  /* 0xfffffff800008812 */ /* 0x000fe400078ec0ff */
[----:B------:R1:W-:Y:S03]  /*11af0*/  @!P1 ST.E.128 [R2.64], R44 ;  /* 0x0000002c02009985 */ /* 0x0003e6000c101d0c */
[----:B------:R-:W-:-:S05]  /*11b00*/  @!P0 IMAD.WIDE R8, R0, 0x2, R6 ;  /* 0x0000000200088825 */ /* 0x000fca00078e0206 */
[----:B------:R1:W-:Y:S01]  /*11b10*/  @!P0 ST.E.128 [R8.64], R28 ;  /* 0x0000001c08008985 */ /* 0x0003e2000c101d0c */
[----:B------:R-:W-:-:S13]  /*11b20*/  ISETP.GE.AND P0, PT, R5, c[0x0][0x3c8], PT ;  /* 0x0000f20005007a0c */ /* 0x000fda0003f06270 */
[----:B------:R-:W-:Y:S05]  /*11b30*/  @P0 EXIT ;  /* 0x000000000000094d */ /* 0x000fea0003800000 */
[----:B------:R-:W-:-:S04]  /*11b40*/  SHF.R.S32.HI R0, RZ, 0x1f, R5 ;  /* 0x0000001fff007819 */ /* 0x000fc80000011405 */
[----:B------:R-:W-:-:S04]  /*11b50*/  LEA.HI R0, R0, R5, RZ, 0x3 ;  /* 0x0000000500007211 */ /* 0x000fc800078f18ff */
[----:B-1----:R-:W-:-:S05]  /*11b60*/  LOP3.LUT R3, R0, 0xfffffff8, RZ, 0xc0, !PT ;  /* 0xfffffff800037812 */ /* 0x002fca00078ec0ff */
[----:B------:R-:W-:-:S05]  /*11b70*/  IMAD.WIDE R6, R3, 0x2, R6 ;  /* 0x0000000203067825 */ /* 0x000fca00078e0206 */
[----:B------:R-:W-:Y:S01]  /*11b80*/  ST.E.128 [R6.64], R12 ;  /* 0x0000000c06007985 */ /* 0x000fe2000c101d0c */
[----:B------:R-:W-:Y:S05]  /*11b90*/  EXIT ;  /* 0x000000000000794d */ /* 0x000fea0003800000 */
.L_x_952:
[----:B------:R-:W1:Y:S01]  /*11ba0*/  S2R R7, SR_TID.X ;  /* 0x0000000000077919 */ /* 0x000e620000002100 */
[----:B------:R-:W-:Y:S03]  /*11bb0*/  BSSY B0, `(.L_x_959) ;  /* 0x0000029000007945 */ /* 0x000fe60003800000 */
[----:B------:R-:W2:Y:S01]  /*11bc0*/  S2R R8, SR_CTAID.Z ;  /* 0x0000000000087919 */ /* 0x000ea20000002700 */
[----:B-1----:R-:W-:Y:S02]  /*11bd0*/  ISETP.GT.AND P0, PT, R7, 0x7f, PT ;  /* 0x0000007f0700780c */ /* 0x002fe40003f04270 */
[----:B--2---:R-:W-:-:S11]  /*11be0*/  SHF.R.S32.HI R11, RZ, 0x1f, R8 ;  /* 0x0000001fff0b7819 */ /* 0x004fd60000011408 */
[----:B------:R-:W-:Y:S05]  /*11bf0*/  @P0 BRA `(.L_x_960) ;  /* 0x0000024000000947 */ /* 0x000fea0003800000 */
[----:B------:R-:W1:Y:S01]  /*11c00*/  S2R R4, SR_CTAID.X ;  /* 0x0000000000047919 */ /* 0x000e620000002500 */
[----:B------:R-:W-:-:S05]  /*11c10*/  MOV R2, c[0x0][0x4e8] ;  /* 0x00013a0000027a02 */ /* 0x000fca0000000f00 */
[----:B------:R-:W-:Y:S01]  /*11c20*/  IMAD R0, R2, c[0x0][0x388], RZ ;  /* 0x0000e20002007a24 */ /* 0x000fe200078e02ff */
[----:B-1----:R-:W-:-:S04]  /*11c30*/  LEA R9, R4, R7, 0x7 ;  /* 0x0000000704097211 */ /* 0x002fc800078e38ff */
        /* <DEDUP_REMOVED lines=32> */
.L_x_960:
[----:B------:R-:W-:Y:S05]  /*11e40*/  BSYNC B0 ;  /* 0x0000000000007941 */ /* 0x000fea0003800000 */
.L_x_959:
        /* <DEDUP_REMOVED lines=45> */
[----:B------:R1:W2:Y:S01]  /*12120*/  SHFL.IDX PT, R10, R9, RZ, 0x181f ;  /* 0x00181fff090a7589 */ /* 0x0002a200000e0000 */
[----:B------:R-:W-:-:S03]  /*12130*/  ISETP.GE.AND P0, PT, R4, R3, PT ;  /* 0x000000030400720c */ /* 0x000fc60003f06270 */
        /* <DEDUP_REMOVED lines=17> */
.L_x_962:
[----:B------:R-:W-:Y:S05]  /*12250*/  BSYNC B0 ;  /* 0x0000000000007941 */ /* 0x000fea0003800000 */
.L_x_961:
        /* <DEDUP_REMOVED lines=21> */
.L_x_964:
[----:B------:R-:W-:Y:S05]  /*123b0*/  BSYNC B0 ;  /* 0x0000000000007941 */ /* 0x000fea0003800000 */
.L_x_963:
        /* <DEDUP_REMOVED lines=21> */
.L_x_966:
[----:B------:R-:W-:Y:S05]  /*12510*/  BSYNC B0 ;  /* 0x0000000000007941 */ /* 0x000fea0003800000 */
.L_x_965:
        /* <DEDUP_REMOVED lines=22> */
.L_x_967:
        /* <DEDUP_REMOVED lines=16> */
.L_x_3002:


//--------------------- .text._ZN7cutlass13device_kernelIN5flash19enable_sm80_to_sm89INS1_16FlashAttnFwdSm80INS1_25CollectiveMainloopFwdSm80ILi8ELi2ELb0EN4cute5tupleIJNS5_1CILi128EEENS7_ILi64EEENS7_ILi192EEEEEELi192ENS_6half_tEfNS_4arch4Sm80ELb0ELb1ELb1ELb1ELb1ELb0ELb1ELb0EEENS1_21CollectiveEpilogueFwdINS6_IJS8_SA_S9_EEENS6_IJNS7_ILi1EEESI_SI_EEESC_SE_Li256ELb1ELb1ELb0ELb0EEENS1_19SingleTileSchedulerILb1ELb0ELb1ELi128EEEEEEEEEvNT_6ParamsE --------------------------
	.section	.text._ZN7cutlass13device_kernelIN5flash19enable_sm80_to_sm89INS1_16FlashAttnFwdSm80INS1_25CollectiveMainloopFwdSm80ILi8ELi2ELb0EN4cute5tupleIJNS5_1CILi128EEENS7_ILi64EEENS7_ILi192EEEEEELi192ENS_6half_tEfNS_4arch4Sm80ELb0ELb1ELb1ELb1ELb1ELb0ELb1ELb0EEENS1_21CollectiveEpilogueFwdINS6_IJS8_SA_S9_EEENS6_IJNS7_ILi1EEESI_SI_EEESC_SE_Li256ELb1ELb1ELb0ELb0EEENS1_19SingleTileSchedulerILb1ELb0ELb1ELi128EEEEEEEEEvNT_6ParamsE,"ax",@progbits
	.sectioninfo	@"SHI_REGISTERS=254"
	.align	128
.text._ZN7cutlass13device_kernelIN5flash19enable_sm80_to_sm89INS1_16FlashAttnFwdSm80INS1_25CollectiveMainloopFwdSm80ILi8ELi2ELb0EN4cute5tupleIJNS5_1CILi128EEENS7_ILi64EEENS7_ILi192EEEEEELi192ENS_6half_tEfNS_4arch4Sm80ELb0ELb1ELb1ELb1ELb1ELb0ELb1ELb0EEENS1_21CollectiveEpilogueFwdINS6_IJS8_SA_S9_EEENS6_IJNS7_ILi1EEESI_SI_EEESC_SE_Li256ELb1ELb1ELb0ELb0EEENS1_19SingleTileSchedulerILb1ELb0ELb1ELi128EEEEEEEEEvNT_6ParamsE:
        .type           _ZN7cutlass13device_kernelIN5flash19enable_sm80_to_sm89INS1_16FlashAttnFwdSm80INS1_25CollectiveMainloopFwdSm80ILi8ELi2ELb0EN4cute5tupleIJNS5_1CILi128EEENS7_ILi64EEENS7_ILi192EEEEEELi192ENS_6half_tEfNS_4arch4Sm80ELb0ELb1ELb1ELb1ELb1ELb0ELb1ELb0EEENS1_21CollectiveEpilogueFwdINS6_IJS8_SA_S9_EEENS6_IJNS7_ILi1EEESI_SI_EEESC_SE_Li256ELb1ELb1ELb0ELb0EEENS1_19SingleTileSchedulerILb1ELb0ELb1ELi128EEEEEEEEEvNT_6ParamsE,@function
        .size           _ZN7cutlass13device_kernelIN5flash19enable_sm80_to_sm89INS1_16FlashAttnFwdSm80INS1_25CollectiveMainloopFwdSm80ILi8ELi2ELb0EN4cute5tupleIJNS5_1CILi128EEENS7_ILi64EEENS7_ILi192EEEEEELi192ENS_6half_tEfNS_4arch4Sm80ELb0ELb1ELb1ELb1ELb1ELb0ELb1ELb0EEENS1_21CollectiveEpilogueFwdINS6_IJS8_SA_S9_EEENS6_IJNS7_ILi1EEESI_SI_EEESC_SE_Li256ELb1ELb1ELb0ELb0EEENS1_19SingleTileSchedulerILb1ELb0ELb1ELi128EEEEEEEEEvNT_6ParamsE,(.L_x_3003 - _ZN7cutlass13device_kernelIN5flash19enable_sm80_to_sm89INS1_16FlashAttnFwdSm80INS1_25CollectiveMainloopFwdSm80ILi8ELi2ELb0EN4cute5tupleIJNS5_1CILi128EEENS7_ILi64EEENS7_ILi192EEEEEELi192ENS_6half_tEfNS_4arch4Sm80ELb0ELb1ELb1ELb1ELb1ELb0ELb1ELb0EEENS1_21CollectiveEpilogueFwdINS6_IJS8_SA_S9_EEENS6_IJNS7_ILi1EEESI_SI_EEESC_SE_Li256ELb1ELb1ELb0ELb0EEENS1_19SingleTileSchedulerILb1ELb0ELb1ELi128EEEEEEEEEvNT_6ParamsE)
        .other          _ZN7cutlass13device_kernelIN5flash19enable_sm80_to_sm89INS1_16FlashAttnFwdSm80INS1_25CollectiveMainloopFwdSm80ILi8ELi2ELb0EN4cute5tupleIJNS5_1CILi128EEENS7_ILi64EEENS7_ILi192EEEEEELi192ENS_6half_tEfNS_4arch4Sm80ELb0ELb1ELb1ELb1ELb1ELb0ELb1ELb0EEENS1_21CollectiveEpilogueFwdINS6_IJS8_SA_S9_EEENS6_IJNS7_ILi1EEESI_SI_EEESC_SE_Li256ELb1ELb1ELb0ELb0EEENS1_19SingleTileSchedulerILb1ELb0ELb1ELi128EEEEEEEEEvNT_6ParamsE,@"STO_CUDA_ENTRY STV_DEFAULT"
_ZN7cutlass13device_kernelIN5flash19enable_sm80_to_sm89INS1_16FlashAttnFwdSm80INS1_25CollectiveMainloopFwdSm80ILi8ELi2ELb0EN4cute5tupleIJNS5_1CILi128EEENS7_ILi64EEENS7_ILi192EEEEEELi192ENS_6half_tEfNS_4arch4Sm80ELb0ELb1ELb1ELb1ELb1ELb0ELb1ELb0EEENS1_21CollectiveEpilogueFwdINS6_IJS8_SA_S9_EEENS6_IJNS7_ILi1EEESI_SI_EEESC_SE_Li256ELb1ELb1ELb0ELb0EEENS1_19SingleTileSchedulerILb1ELb0ELb1ELi128EEEEEEEEEvNT_6ParamsE:
        /* <DEDUP_REMOVED lines=20> */
.L_x_969:
        /* <DEDUP_REMOVED lines=13> */
.L_x_971:
[----:B------:R-:W-:Y:S02]  /*0210*/  ULDC UR5, c[0x0][0x54c] ;  /* 0x0001530000057ab9 */ /* 0x000fe40000000800 */
.L_x_970:
[----:B------:R-:W-:Y:S02]  /*0220*/  ULDC UR4, c[0x0][0x548] ;  /* 0x0001520000047ab9 */ /* 0x000fe40000000800 */
[----:B------:R-:W-:-:S02]  /*0230*/  USHF.L.U32 UR7, UR6, 0x7, URZ ;  /* 0x0000000706077899 */ /* 0x000fc4000800063f */
[----:B------:R-:W-:-:S04]  /*0240*/  UIMAD UR4, UR5, UR4, URZ ;  /* 0x00000004050472a4 */ /* 0x000fc8000f8e023f */
[----:B------:R-:W-:-:S04]  /*0250*/  UISETP.GE.AND UP0, UPT, UR7, UR4, UPT ;  /* 0x000000040700728c */ /* 0x000fc8000bf06270 */
[----:B------:R-:W-:Y:S01]  /*0260*/  USEL UR11, UR11, 0xffffffff, !UP0 ;  /* 0xffffffff0b0b7887 */ /* 0x000fe2000c000000 */
[----:B------:R-:W-:Y:S05]  /*0270*/  BRA `(.L_x_972) ;  /* 0x000001b000007947 */ /* 0x000fea0003800000 */
.L_x_968:
        /* <DEDUP_REMOVED lines=8> */
.L_x_973:
        /* <DEDUP_REMOVED lines=13> */
.L_x_975:
[----:B------:R-:W-:Y:S02]  /*03d0*/  ULDC UR5, c[0x0][0x54c] ;  /* 0x0001530000057ab9 */ /* 0x000fe40000000800 */
.L_x_974:
[----:B------:R-:W-:Y:S02]  /*03e0*/  ULDC UR4, c[0x0][0x548] ;  /* 0x0001520000047ab9 */ /* 0x000fe40000000800 */
[----:B------:R-:W-:-:S02]  /*03f0*/  USHF.L.U32 UR7, UR6, 0x7, URZ ;  /* 0x0000000706077899 */ /* 0x000fc4000800063f */
[----:B------:R-:W-:-:S04]  /*0400*/  UIMAD UR4, UR5, UR4, URZ ;  /* 0x00000004050472a4 */ /* 0x000fc8000f8e023f */
[----:B------:R-:W-:-:S04]  /*0410*/  UISETP.GE.AND UP0, UPT, UR7, UR4, UPT ;  /* 0x000000040700728c */ /* 0x000fc8000bf06270 */
[----:B------:R-:W-:-:S06]  /*0420*/  USEL UR11, UR11, 0xffffffff, !UP0 ;  /* 0xffffffff0b0b7887 */ /* 0x000fcc000c000000 */
.L_x_972:
        /* <DEDUP_REMOVED lines=44> */
.L_x_976:
        /* <DEDUP_REMOVED lines=9> */
.L_x_977:
        /* <DEDUP_REMOVED lines=9> */
[----:B--2---:R-:W-:Y:S02]  /*0810*/  IADD3 R4, -R4, R7, RZ ;  /* 0x0000000704047210 */ /* 0x004fe40007ffe1ff */
.L_x_978:
[----:B------:R-:W-:Y:S01]  /*0820*/  ULDC UR4, c[0x0][0x2c4] ;  /* 0x0000b10000047ab9 */ /* 0x000fe20000000800 */
[----:B------:R-:W-:Y:S01]  /*0830*/  IMAD.MOV.U32 R197, RZ, RZ, c[0x0][0x32c] ;  /* 0x0000cb00ffc57624 */ /* 0x000fe200078e00ff */
[----:B------:R-:W-:Y:S01]  /*0840*/  UISETP.NE.AND UP1, UPT, UR4, 0x1, UPT ;  /* 0x000000010400788c */ /* 0x000fe2000bf25270 */
[----:B-----5:R-:W-:Y:S02]  /*0850*/  IMAD.IADD R195, R4, 0x1, -R203 ;  /* 0x0000000104c37824 */ /* 0x020fe400078e0acb */
[----:B------:R-:W-:Y:S01]  /*0860*/  ULDC.64 UR4, c[0x0][0x2c8] ;  /* 0x0000b20000047ab9 */ /* 0x000fe20000000a00 */
[----:B------:R-:W-:-:S02]  /*0870*/  ISETP.GE.AND P1, PT, R197, 0x1, PT ;  /* 0x00000001c500780c */ /* 0x000fc40003f26270 */
[----:B-1----:R-:W-:Y:S02]  /*0880*/  IADD3 R2, R195, 0x1, -R204 ;  /* 0x00000001c3027810 */ /* 0x002fe40007ffe8cc */
[----:B------:R-:W-:-:S03]  /*0890*/  P2R R0, PR, RZ, 0x2 ;  /* 0x00000002ff007803 */ /* 0x000fc60000000000 */
[----:B------:R-:W-:-:S04]  /*08a0*/  @UP1 UIADD3 UR12, UR7, 0x7f, URZ ;  /* 0x0000007f070c1890 */ /* 0x000fc8000fffe03f */
[----:B------:R-:W-:Y:S02]  /*08b0*/  UIMAD.WIDE.U32 UR12, UR12, UR4, URZ ;  /* 0x000000040c0c72a5 */ /* 0x000fe4000f8e003f */
[----:B------:R-:W-:Y:S02]  /*08c0*/  UIADD3 UR4, UR7, 0x7f, URZ ;  /* 0x0000007f07047890 */ /* 0x000fe4000fffe03f */
[----:B------:R-:W-:-:S06]  /*08d0*/  @UP1 USHF.R.U32.HI UR4, URZ, UR5, UR13 ;  /* 0x000000053f041299 */ /* 0x000fcc000801160d */
[----:B------:R-:W-:-:S04]  /*08e0*/  IADD3 R2, R2, UR4, RZ ;  /* 0x0000000402027c10 */ /* 0x000fc8000fffe0ff */
[----:B------:R-:W-:Y:S01]  /*08f0*/  IADD3 R7, R2, c[0x0][0x328], RZ ;  /* 0x0000ca0002077a10 */ /* 0x000fe20007ffe0ff */
[----:B------:R-:W-:Y:S05]  /*0900*/  @!P1 BRA `(.L_x_979) ;  /* 0x000000e000009947 */ /* 0x000fea0003800000 */
[C---:B------:R-:W-:Y:S02]  /*0910*/  ISETP.GT.AND P0, PT, R2.reuse, RZ, PT ;  /* 0x000000ff0200720c */ /* 0x040fe40003f04270 */
        /* <DEDUP_REMOVED lines=8> */
.L_x_980:
[----:B------:R-:W-:-:S13]  /*09a0*/  ISETP.NE.AND P0, PT, R197, 0x1, PT ;  /* 0x00000001c500780c */ /* 0x000fda0003f05270 */
[----:B------:R-:W-:-:S05]  /*09b0*/  @P0 IMAD.HI.U32 R2, R0, c[0x0][0x330], RZ ;  /* 0x0000cc0000020a27 */ /* 0x000fca00078e00ff */
[----:B------:R-:W-:-:S05]  /*09c0*/  @P0 SHF.R.U32.HI R0, RZ, c[0x0][0x334], R2 ;  /* 0x0000cd00ff000a19 */ /* 0x000fca0000011602 */
.L_x_981:
[----:B------:R-:W-:-:S05]  /*09d0*/  IMAD R0, R0, R197, c[0x0][0x32c] ;  /* 0x0000cb0000007624 */ /* 0x000fca00078e02c5 */
[----:B------:R-:W-:Y:S02]  /*09e0*/  IMNMX R7, R7, R0, PT ;  /* 0x0000000007077217 */ /* 0x000fe40003800200 */
.L_x_979:
[----:B------:R-:W-:Y:S01]  /*09f0*/  IADD3 R3, R195, 0x3f, RZ ;  /* 0x0000003fc3037810 */ /* 0x000fe20007ffe0ff */
[----:B------:R-:W-:Y:S01]  /*0a00*/  ULDC.64 UR4, c[0x0][0x2c8] ;  /* 0x0000b20000047ab9 */ /* 0x000fe20000000a00 */
[----:B------:R-:W-:Y:S01]  /*0a10*/  IADD3 R7, R7, 0x3f, RZ ;  /* 0x0000003f07077810 */ /* 0x000fe20007ffe0ff */
[----:B------:R-:W-:Y:S01]  /*0a20*/  UIMAD.WIDE.U32 UR12, UR7, UR4, URZ ;  /* 0x00000004070c72a5 */ /* 0x000fe2000f8e003f */
[----:B------:R-:W-:Y:S01]  /*0a30*/  SHF.R.S32.HI R2, RZ, 0x1f, R3 ;  /* 0x0000001fff027819 */ /* 0x000fe20000011403 */
[----:B------:R-:W-:Y:S01]  /*0a40*/  IMAD.IADD R147, R195, 0x1, -R204 ;  /* 0x00000001c3937824 */ /* 0x000fe200078e0acc */
[----:B------:R-:W-:Y:S01]  /*0a50*/  SHF.R.S32.HI R0, RZ, 0x1f, R7 ;  /* 0x0000001fff007819 */ /* 0x000fe20000011407 */
[----:B------:R-:W-:Y:S01]  /*0a60*/  UMOV UR4, UR7 ;  /* 0x0000000700047c82 */ /* 0x000fe20008000000 */
[----:B------:R-:W-:Y:S01]  /*0a70*/  LEA.HI R2, R2, R3, RZ, 0x6 ;  /* 0x0000000302027211 */ /* 0x000fe200078f30ff */
[----:B------:R-:W-:Y:S01]  /*0a80*/  @UP1 USHF.R.U32.HI UR4, URZ, UR5, UR13 ;  /* 0x000000053f041299 */ /* 0x000fe2000801160d */
[----:B------:R-:W-:-:S02]  /*0a90*/  LEA.HI R0, R0, R7, RZ, 0x6 ;  /* 0x0000000700007211 */ /* 0x000fc400078f30ff */
[----:B------:R-:W-:Y:S02]  /*0aa0*/  SHF.R.S32.HI R149, RZ, 0x6, R2 ;  /* 0x00000006ff957819 */ /* 0x000fe40000011402 */
[----:B------:R-:W-:Y:S02]  /*0ab0*/  SHF.R.S32.HI R0, RZ, 0x6, R0 ;  /* 0x00000006ff007819 */ /* 0x000fe40000011400 */
[----:B------:R-:W-:Y:S02]  /*0ac0*/  IADD3 R2, R147, UR4, RZ ;  /* 0x0000000493027c10 */ /* 0x000fe4000fffe0ff */
[----:B------:R-:W-:Y:S02]  /*0ad0*/  IMNMX R149, R149, R0, PT ;  /* 0x0000000095957217 */ /* 0x000fe40003800200 */
[----:B------:R-:W-:Y:S01]  /*0ae0*/  IADD3 R3, R2, -c[0x0][0x324], RZ ;  /* 0x8000c90002037a10 */ /* 0x000fe20007ffe0ff */
[----:B------:R-:W-:Y:S05]  /*0af0*/  @!P1 BRA `(.L_x_982) ;  /* 0x000000d000009947 */ /* 0x000fea0003800000 */
[----:B------:R-:W-:-:S13]  /*0b00*/  ISETP.GT.AND P0, PT, R2, -0x1, PT ;  /* 0xffffffff0200780c */ /* 0x000fda0003f04270 */
[----:B------:R-:W-:Y:S05]  /*0b10*/  @P0 BRA `(.L_x_983) ;  /* 0x0000006000000947 */ /* 0x000fea0003800000 */
[----:B------:R-:W-:Y:S02]  /*0b20*/  ISETP.NE.AND P0, PT, R197, 0x1, PT ;  /* 0x00000001c500780c */ /* 0x000fe40003f05270 */
[----:B------:R-:W-:-:S11]  /*0b30*/  LOP3.LUT R2, RZ, R2, RZ, 0x33, !PT ;  /* 0x00000002ff027212 */ /* 0x000fd600078e33ff */
[----:B------:R-:W-:-:S05]  /*0b40*/  @P0 IMAD.HI.U32 R0, R2, c[0x0][0x330], RZ ;  /* 0x0000cc0002000a27 */ /* 0x000fca00078e00ff */
[----:B------:R-:W-:-:S04]  /*0b50*/  @P0 SHF.R.U32.HI R2, RZ, c[0x0][0x334], R0 ;  /* 0x0000cd00ff020a19 */ /* 0x000fc80000011600 */
[----:B------:R-:W-:Y:S01]  /*0b60*/  LOP3.LUT R2, RZ, R2, RZ, 0x33, !PT ;  /* 0x00000002ff027212 */ /* 0x000fe200078e33ff */
[----:B------:R-:W-:Y:S05]  /*0b70*/  BRA `(.L_x_984) ;  /* 0x0000003000007947 */ /* 0x000fea0003800000 */
.L_x_983:
[----:B------:R-:W-:-:S13]  /*0b80*/  ISETP.NE.AND P0, PT, R197, 0x1, PT ;  /* 0x00000001c500780c */ /* 0x000fda0003f05270 */
[----:B------:R-:W-:-:S05]  /*0b90*/  @P0 IMAD.HI.U32 R0, R2, c[0x0][0x330], RZ ;  /* 0x0000cc0002000a27 */ /* 0x000fca00078e00ff */
[----:B------:R-:W-:-:S05]  /*0ba0*/  @P0 SHF.R.U32.HI R2, RZ, c[0x0][0x334], R0 ;  /* 0x0000cd00ff020a19 */ /* 0x000fca0000011600 */
.L_x_984:
[----:B------:R-:W-:-:S05]  /*0bb0*/  IMAD R2, R2, c[0x0][0x32c], RZ ;  /* 0x0000cb0002027a24 */ /* 0x000fca00078e02ff */
[----:B------:R-:W-:-:S04]  /*0bc0*/  IMNMX R3, R3, R2, !PT ;  /* 0x0000000203037217 */ /* 0x000fc80007800200 */
.L_x_982:
[----:B------:R-:W-:Y:S01]  /*0bd0*/  SHF.R.S32.HI R194, RZ, 0x1f, R3 ;  /* 0x0000001fffc27819 */ /* 0x000fe20000011403 */
[----:B------:R-:W-:Y:S01]  /*0be0*/  CS2R R98, SRZ ;  /* 0x0000000000627805 */ /* 0x000fe2000001ff00 */
[----:B------:R-:W-:Y:S01]  /*0bf0*/  PLOP3.LUT P2, PT, PT, PT, PT, 0x80, 0x0 ;  /* 0x000000000000781c */ /* 0x000fe20003f4f070 */
[----:B------:R-:W-:Y:S01]  /*0c00*/  CS2R R96, SRZ ;  /* 0x0000000000607805 */ /* 0x000fe2000001ff00 */
        /* <DEDUP_REMOVED lines=72> */
[----:B------:R-:W-:Y:S01]  /*1090*/  IMAD.MOV.U32 R188, RZ, RZ, 0x10 ;  /* 0x00000010ffbc7424 */ /* 0x000fe200078e00ff */
[----:B------:R-:W-:Y:S01]  /*10a0*/  PLOP3.LUT P0, PT, PT, PT, UP1, 0x80, 0x0 ;  /* 0x000000000000781c */ /* 0x000fe20003f0f018 */
[----:B------:R-:W-:Y:S01]  /*10b0*/  IMAD.IADD R212, R5, 0x1, -R212 ;  /* 0x0000000105d47824 */ /* 0x000fe200078e0ad4 */
[----:B------:R-:W-:Y:S01]  /*10c0*/  ULDC.64 UR4, c[0x0][0x1b8] ;  /* 0x00006e0000047ab9 */ /* 0x000fe20000000a00 */
[----:B------:R-:W-:Y:S01]  /*10d0*/  LEA.HI R12, R20, R5, RZ, 0x4 ;  /* 0x00000005140c7211 */ /* 0x000fe200078f20ff */
[----:B------:R-:W-:Y:S01]  /*10e0*/  UIADD3 UR13, UR13, UR9, URZ ;  /* 0x000000090d0d7290 */ /* 0x000fe2000fffe03f */
[----:B------:R-:W-:Y:S01]  /*10f0*/  IMAD R202, R212, 0x20, R21 ;  /* 0x00000020d4ca7824 */ /* 0x000fe200078e0215 */
[----:B------:R-:W-:Y:S01]  /*1100*/  USHF.R.S32.HI UR9, URZ, 0x1f, UR11 ;  /* 0x0000001f3f097899 */ /* 0x000fe2000801140b */
[----:B------:R-:W-:Y:S01]  /*1110*/  SHF.R.S32.HI R13, RZ, 0x4, R12 ;  /* 0x00000004ff0d7819 */ /* 0x000fe2000001140c */
[----:B------:R-:W-:Y:S01]  /*1120*/  UIMAD UR8, UR18, UR4, URZ ;  /* 0x00000004120872a4 */ /* 0x000fe2000f8e023f */
[----:B------:R-:W-:Y:S01]  /*1130*/  IMAD.SHL.U32 R201, R21, 0x40, RZ ;  /* 0x0000004015c97824 */ /* 0x000fe200078e00ff */
[----:B------:R-:W-:Y:S01]  /*1140*/  IADD3 R8, R202, UR7, RZ ;  /* 0x00000007ca087c10 */ /* 0x000fe2000fffe0ff */
[----:B------:R-:W-:Y:S01]  /*1150*/  USEL UR9, UR9, URZ, !UP2 ;  /* 0x0000003f09097287 */ /* 0x000fe2000d000000 */
[----:B------:R-:W-:Y:S01]  /*1160*/  IMAD.SHL.U32 R210, R212, 0x8, RZ ;  /* 0x00000008d4d27824 */ /* 0x000fe200078e00ff */
[----:B------:R-:W-:Y:S01]  /*1170*/  UIMAD UR8, UR10, UR5, UR8 ;  /* 0x000000050a0872a4 */ /* 0x000fe2000f8e0208 */
[----:B------:R-:W-:Y:S01]  /*1180*/  LOP3.LUT R201, R201, 0x1c0, RZ, 0xc0, !PT ;  /* 0x000001c0c9c97812 */ /* 0x000fe200078ec0ff */
[----:B------:R-:W-:Y:S01]  /*1190*/  UIMAD.WIDE.U32 UR16, UR10, UR4, UR12 ;  /* 0x000000040a1072a5 */ /* 0x000fe2000f8e000c */
[----:B-1----:R-:W-:Y:S01]  /*11a0*/  @P1 IMAD.HI.U32 R2, R8, c[0x0][0x2c8], RZ ;  /* 0x0000b20008021a27 */ /* 0x002fe200078e00ff */
[----:B------:R-:W-:Y:S01]  /*11b0*/  USEL UR12, UR11, URZ, !UP2 ;  /* 0x0000003f0b0c7287 */ /* 0x000fe2000d000000 */
[----:B------:R-:W-:Y:S01]  /*11c0*/  SHF.R.U32.HI R10, RZ, 0x3, R201 ;  /* 0x00000003ff0a7819 */ /* 0x000fe200000116c9 */
[----:B------:R-:W-:Y:S01]  /*11d0*/  ULDC.64 UR4, c[0x0][0x1c0] ;  /* 0x0000700000047ab9 */ /* 0x000fe20000000a00 */
[----:B------:R-:W-:Y:S01]  /*11e0*/  IMAD.MOV.U32 R3, RZ, RZ, R8 ;  /* 0x000000ffff037224 */ /* 0x000fe200078e0008 */
[----:B------:R-:W-:Y:S01]  /*11f0*/  UIMAD UR9, UR9, UR4, URZ ;  /* 0x00000004090972a4 */ /* 0x000fe2000f8e023f */
[----:B------:R-:W-:Y:S01]  /*1200*/  @P0 SHF.R.U32.HI R3, RZ, c[0x0][0x2cc], R2 ;  /* 0x0000b300ff030a19 */ /* 0x000fe20000011602 */
[----:B------:R-:W-:Y:S01]  /*1210*/  UIADD3 UR17, UR17, UR8, URZ ;  /* 0x0000000811117290 */ /* 0x000fe2000fffe03f */
[C---:B------:R-:W-:Y:S01]  /*1220*/  LOP3.LUT R2, R12.reuse, 0xfffffff0, RZ, 0xc0, !PT ;  /* 0xfffffff00c027812 */ /* 0x040fe200078ec0ff */
[----:B------:R-:W-:Y:S01]  /*1230*/  UIMAD UR5, UR12, UR5, UR9 ;  /* 0x000000050c0572a4 */ /* 0x000fe2000f8e0209 */
[----:B------:R-:W-:Y:S01]  /*1240*/  LEA.HI R12, R12, R13, RZ, 0x1 ;  /* 0x0000000d0c0c7211 */ /* 0x000fe200078f08ff */
[----:B------:R-:W-:Y:S01]  /*1250*/  UIMAD.WIDE.U32 UR12, UR12, UR4, UR16 ;  /* 0x000000040c0c72a5 */ /* 0x000fe2000f8e0010 */
[----:B------:R-:W-:Y:S01]  /*1260*/  IMAD.SHL.U32 R189, R212, 0x40, RZ ;  /* 0x00000040d4bd7824 */ /* 0x000fe200078e00ff */
[----:B------:R-:W-:Y:S01]  /*1270*/  LOP3.LUT R201, R201, 0x38, R210, 0xf8, !PT ;  /* 0x00000038c9c97812 */ /* 0x000fe200078ef8d2 */
[----:B------:R-:W-:Y:S01]  /*1280*/  IMAD.IADD R7, R5, 0x1, -R2 ;  /* 0x0000000105077824 */ /* 0x000fe200078e0a02 */
[----:B------:R-:W-:Y:S01]  /*1290*/  UIADD3 UR5, UR13, UR5, URZ ;  /* 0x000000050d057290 */ /* 0x000fe2000fffe03f */
[----:B------:R-:W-:Y:S01]  /*12a0*/  SHF.R.S32.HI R2, RZ, 0x1f, R3 ;  /* 0x0000001fff027819 */ /* 0x000fe20000011403 */
[----:B------:R-:W-:Y:S01]  /*12b0*/  IMAD.U32 R15, RZ, RZ, UR13 ;  /* 0x0000000dff0f7e24 */ /* 0x000fe2000f8e00ff */
[----:B------:R-:W-:Y:S01]  /*12c0*/  LOP3.LUT R12, R12, 0xfffffffe, RZ, 0xc0, !PT ;  /* 0xfffffffe0c0c7812 */ /* 0x000fe200078ec0ff */
[----:B------:R-:W-:Y:S01]  /*12d0*/  IMAD.U32 R14, RZ, RZ, UR12 ;  /* 0x0000000cff0e7e24 */ /* 0x000fe2000f8e00ff */
[----:B------:R-:W-:Y:S01]  /*12e0*/  SHF.R.S32.HI R4, RZ, 0x1f, R7 ;  /* 0x0000001fff047819 */ /* 0x000fe20000011407 */
[----:B------:R-:W-:Y:S01]  /*12f0*/  IMAD.U32 R15, RZ, RZ, UR5 ;  /* 0x00000005ff0f7e24 */ /* 0x000fe2000f8e00ff */
[----:B------:R-:W-:Y:S01]  /*1300*/  LOP3.LUT R189, R189, 0x1c0, RZ, 0xc0, !PT ;  /* 0x000001c0bdbd7812 */ /* 0x000fe200078ec0ff */
[----:B------:R-:W-:Y:S01]  /*1310*/  IMAD R2, R2, c[0x0][0x1b0], RZ ;  /* 0x00006c0002027a24 */ /* 0x000fe200078e02ff */
[----:B------:R-:W-:Y:S01]  /*1320*/  LEA.HI R11, R4, R7, RZ, 0x3 ;  /* 0x00000007040b7211 */ /* 0x000fe200078f18ff */
[----:B------:R-:W-:Y:S01]  /*1330*/  IMAD.WIDE.U32 R14, R3, c[0x0][0x1b0], R14 ;  /* 0x00006c00030e7a25 */ /* 0x000fe200078e000e */
[----:B------:R-:W-:Y:S01]  /*1340*/  LOP3.LUT R201, R201, R10, RZ, 0x3c, !PT ;  /* 0x0000000ac9c97212 */ /* 0x000fe200078e3cff */
[----:B------:R-:W-:Y:S01]  /*1350*/  BSSY B0, `(.L_x_986) ;  /* 0x0000046000007945 */ /* 0x000fe20003800000 */
[----:B------:R-:W-:Y:S01]  /*1360*/  LOP3.LUT R6, R189, 0x8, R6, 0xf8, !PT ;  /* 0x00000008bd067812 */ /* 0x000fe200078ef806 */
[----:B------:R-:W-:Y:S01]  /*1370*/  IMAD R9, R3, c[0x0][0x1b4], R2 ;  /* 0x00006d0003097a24 */ /* 0x000fe200078e0202 */
[----:B------:R-:W-:Y:S01]  /*1380*/  LOP3.LUT R2, R11, 0xfffffff8, RZ, 0xc0, !PT ;  /* 0xfffffff80b027812 */ /* 0x000fe200078ec0ff */
[----:B------:R-:W-:Y:S01]  /*1390*/  IMAD.MOV R3, RZ, RZ, -R3 ;  /* 0x000000ffff037224 */ /* 0x000fe200078e0a03 */
[----:B------:R-:W-:Y:S01]  /*13a0*/  SHF.R.U32.HI R189, RZ, 0x3, R189 ;  /* 0x00000003ffbd7819 */ /* 0x000fe200000116bd */
[----:B------:R-:W-:Y:S01]  /*13b0*/  IMAD.IADD R12, R13, 0x1, -R12 ;  /* 0x000000010d0c7824 */ /* 0x000fe200078e0a0c */
[----:B------:R-:W-:Y:S01]  /*13c0*/  IADD3 R16, R210, 0x40, RZ ;  /* 0x00000040d2107810 */ /* 0x000fe20007ffe0ff */
[----:B------:R-:W-:Y:S01]  /*13d0*/  IMAD R8, R3, c[0x0][0x2c4], R8 ;  /* 0x0000b10003087a24 */ /* 0x000fe200078e0208 */
[----:B------:R-:W-:Y:S01]  /*13e0*/  LOP3.LUT R189, R6, R189, RZ, 0x3c, !PT ;  /* 0x000000bd06bd7212 */ /* 0x000fe200078e3cff */
[----:B------:R-:W-:Y:S01]  /*13f0*/  IMAD.IADD R2, R7, 0x1, -R2 ;  /* 0x0000000107027824 */ /* 0x000fe200078e0a02 */
[----:B------:R-:W-:Y:S01]  /*1400*/  LOP3.LUT P1, RZ, R212, 0x4, RZ, 0xc0, !PT ;  /* 0x00000004d4ff7812 */ /* 0x000fe2000782c0ff */
[----:B------:R-:W-:Y:S01]  /*1410*/  IMAD.IADD R15, R15, 0x1, R9 ;  /* 0x000000010f0f7824 */ /* 0x000fe200078e0209 */
[----:B------:R-:W-:Y:S01]  /*1420*/  SHF.R.S32.HI R3, RZ, 0x1f, R8 ;  /* 0x0000001fff037819 */ /* 0x000fe20000011408 */
[C---:B------:R-:W-:Y:S01]  /*1430*/  IMAD.SHL.U32 R7, R2.reuse, 0x40, RZ ;  /* 0x0000004002077824 */ /* 0x040fe200078e00ff */
[----:B------:R-:W-:Y:S01]  /*1440*/  LOP3.LUT P5, RZ, R2, 0x4, RZ, 0xc0, !PT ;  /* 0x0000000402ff7812 */ /* 0x000fe200078ac0ff */
[----:B------:R-:W-:Y:S01]  /*1450*/  IMAD.SHL.U32 R4, R12, 0x8, RZ ;  /* 0x000000080c047824 */ /* 0x000fe200078e00ff */
[----:B------:R-:W-:Y:S01]  /*1460*/  LOP3.LUT P4, RZ, R2, 0x2, RZ, 0xc0, !PT ;  /* 0x0000000202ff7812 */ /* 0x000fe2000788c0ff */
[----:B------:R-:W-:Y:S01]  /*1470*/  IMAD R3, R3, c[0x0][0x1a8], RZ ;  /* 0x00006a0003037a24 */ /* 0x000fe200078e02ff */
[----:B------:R-:W-:Y:S01]  /*1480*/  LOP3.LUT R7, R7, 0x1c0, RZ, 0xc0, !PT ;  /* 0x000001c007077812 */ /* 0x000fe200078ec0ff */
[----:B------:R-:W-:Y:S01]  /*1490*/  IMAD.SHL.U32 R11, R11, 0x40, RZ ;  /* 0x000000400b0b7824 */ /* 0x000fe200078e00ff */
[----:B------:R-:W-:Y:S01]  /*14a0*/  IADD3 R2, R21, UR7, RZ ;  /* 0x0000000715027c10 */ /* 0x000fe2000fffe0ff */
[C---:B------:R-:W-:Y:S01]  /*14b0*/  IMAD R3, R8.reuse, c[0x0][0x1ac], R3 ;  /* 0x00006b0008037a24 */ /* 0x040fe200078e0203 */
[----:B------:R-:W-:Y:S01]  /*14c0*/  LOP3.LUT R4, R7, 0x8, R4, 0xf8, !PT ;  /* 0x0000000807047812 */ /* 0x000fe200078ef804 */
[----:B------:R-:W-:Y:S01]  /*14d0*/  IMAD.WIDE.U32 R8, R8, c[0x0][0x1a8], R14 ;  /* 0x00006a0008087a25 */ /* 0x000fe200078e000e */
[----:B------:R-:W-:-:S02]  /*14e0*/  SHF.R.U32.HI R13, RZ, 0x3, R7 ;  /* 0x00000003ff0d7819 */ /* 0x000fc40000011607 */
[-C--:B------:R-:W-:Y:S01]  /*14f0*/  LEA.HI R14, R20, R5.reuse, RZ, 0x6 ;  /* 0x00000005140e7211 */ /* 0x080fe200078f30ff */
[----:B------:R-:W-:Y:S01]  /*1500*/  IMAD.IADD R7, R9, 0x1, R3 ;  /* 0x0000000109077824 */ /* 0x000fe200078e0203 */
[----:B------:R-:W-:Y:S01]  /*1510*/  LEA R10, P0, R8, c[0x0][0x160], 0x1 ;  /* 0x00005800080a7a11 */ /* 0x000fe200078008ff */
[----:B------:R-:W-:Y:S01]  /*1520*/  IMAD R9, R204, c[0x0][0x2c4], RZ ;  /* 0x0000b100cc097a24 */ /* 0x000fe200078e02ff */
[----:B------:R-:W-:Y:S01]  /*1530*/  LOP3.LUT R11, R11, 0xfffffe00, RZ, 0xc0, !PT ;  /* 0xfffffe000b0b7812 */ /* 0x000fe200078ec0ff */
[----:B------:R-:W-:Y:S01]  /*1540*/  IMAD.SHL.U32 R14, R14, 0x8, RZ ;  /* 0x000000080e0e7824 */ /* 0x000fe200078e00ff */
[----:B------:R-:W-:Y:S01]  /*1550*/  LEA.HI.X R8, R8, c[0x0][0x164], R7, 0x1, P0 ;  /* 0x0000590008087a11 */ /* 0x000fe200000f0c07 */
[----:B------:R1:W3:Y:S01]  /*1560*/  SHFL.IDX PT, R18, R10, RZ, 0x181f ;  /* 0x00181fff0a127589 */ /* 0x0002e200000e0000 */
[----:B------:R-:W-:Y:S01]  /*1570*/  LEA.HI R7, R20, R5, RZ, 0x5 ;  /* 0x0000000514077211 */ /* 0x000fe200078f28ff */
[----:B------:R-:W-:Y:S01]  /*1580*/  IMAD R189, R12, 0x200, R189 ;  /* 0x000002000cbd7824 */ /* 0x000fe200078e02bd */
[----:B------:R-:W-:Y:S01]  /*1590*/  LOP3.LUT P0, RZ, R212, 0x2, RZ, 0xc0, !PT ;  /* 0x00000002d4ff7812 */ /* 0x000fe2000780c0ff */
[----:B------:R1:W4:Y:S01]  /*15a0*/  SHFL.IDX PT, R19, R8, RZ, 0x181f ;  /* 0x00181fff08137589 */ /* 0x00032200000e0000 */
[----:B------:R-:W-:-:S02]  /*15b0*/  SHF.R.S32.HI R6, RZ, 0x5, R7 ;  /* 0x00000005ff067819 */ /* 0x000fc40000011407 */
[----:B------:R-:W-:Y:S01]  /*15c0*/  LOP3.LUT R3, R4, R13, RZ, 0x3c, !PT ;  /* 0x0000000d04037212 */ /* 0x000fe200078e3cff */
[----:B------:R-:W-:Y:S01]  /*15d0*/  IMAD.MOV.U32 R4, RZ, RZ, 0x20 ;  /* 0x00000020ff047424 */ /* 0x000fe200078e00ff */
[----:B------:R-:W-:Y:S02]  /*15e0*/  IADD3 R15, R210, 0x80, RZ ;  /* 0x00000080d20f7810 */ /* 0x000fe40007ffe0ff */
[----:B------:R-:W-:Y:S02]  /*15f0*/  SEL R188, R188, 0xfffffff0, !P4 ;  /* 0xfffffff0bcbc7807 */ /* 0x000fe40006000000 */
[----:B------:R-:W-:Y:S02]  /*1600*/  ISETP.GE.AND P3, PT, R210, c[0x0][0x198], PT ;  /* 0x00006600d2007a0c */ /* 0x000fe40003f66270 */
[----:B------:R-:W-:Y:S02]  /*1610*/  SEL R4, R4, 0xffffffe0, !P5 ;  /* 0xffffffe004047807 */ /* 0x000fe40006800000 */
[----:B------:R-:W-:-:S02]  /*1620*/  ISETP.GE.AND P4, PT, R15, c[0x0][0x198], PT ;  /* 0x000066000f007a0c */ /* 0x000fc40003f86270 */
[----:B------:R-:W-:Y:S01]  /*1630*/  LOP3.LUT R201, R201, 0xfffffe00, R14, 0xf8, !PT ;  /* 0xfffffe00c9c97812 */ /* 0x000fe200078ef80e */
[----:B--2---:R2:W5:Y:S01]  /*1640*/  @P2 R2UR UR9, R0 ;  /* 0x00000000000923c2 */ /* 0x00456200000e0000 */
[----:B------:R-:W-:Y:S01]  /*1650*/  ISETP.GE.AND P2, PT, R2, R9, PT ;  /* 0x000000090200720c */ /* 0x000fe20003f46270 */
[----:B-----5:R-:W-:Y:S01]  /*1660*/  @!UP0 UMOV UR9, UR11 ;  /* 0x0000000b00098c82 */ /* 0x020fe20008000000 */
[----:B--2---:R-:W-:Y:S01]  /*1670*/  P2R R0, PR, RZ, 0x1 ;  /* 0x00000001ff007803 */ /* 0x004fe20000000000 */
[----:B------:R-:W-:Y:S01]  /*1680*/  IMAD R0, R6, 0x400, R11 ;  /* 0x0000040006007824 */ /* 0x000fe200078e020b */
[----:B------:R-:W-:-:S03]  /*1690*/  ISETP.GE.AND P0, PT, R16, c[0x0][0x198], PT ;  /* 0x0000660010007a0c */ /* 0x000fc60003f06270 */
[----:B------:R-:W-:Y:S01]  /*16a0*/  IMAD.IADD R0, R0, 0x1, R3 ;  /* 0x0000000100007824 */ /* 0x000fe200078e0203 */
[----:B------:R-:W-:-:S05]  /*16b0*/  LOP3.LUT R3, R3, R11, RZ, 0xfc, !PT ;  /* 0x0000000b03037212 */ /* 0x000fca00078efcff */
        /* <DEDUP_REMOVED lines=15> */
.L_x_987:
[----:B-1-34-:R-:W-:Y:S05]  /*17b0*/  BSYNC B0 ;  /* 0x0000000000007941 */ /* 0x01afea0003800000 */
.L_x_986:
        /* <DEDUP_REMOVED lines=20> */
.L_x_989:
[----:B------:R-:W-:Y:S05]  /*1900*/  BSYNC B0 ;  /* 0x0000000000007941 */ /* 0x000fea0003800000 */
.L_x_988:
[----:B------:R-:W-:Y:S01]  /*1910*/  IADD3 R12, R2, 0x40, RZ ;  /* 0x00000040020c7810 */ /* 0x000fe20007ffe0ff */
[----:B--2---:R2:W4:Y:S01]  /*1920*/  SHFL.IDX PT, R19, R8, 0x2, 0x181f ;  /* 0x00581f0008137f89 */ /* 0x00452200000e0000 */
        /* <DEDUP_REMOVED lines=18> */
.L_x_991:
[----:B------:R-:W-:Y:S05]  /*1a50*/  BSYNC B0 ;  /* 0x0000000000007941 */ /* 0x000fea0003800000 */
.L_x_990:
[----:B------:R-:W-:Y:S01]  /*1a60*/  SHFL.IDX PT, R12, R10, 0x3, 0x181f ;  /* 0x00781f000a0c7f89 */ /* 0x000fe200000e0000 */
[----:B------:R-:W-:Y:S01]  /*1a70*/  IADD3 R2, R2, 0x60, RZ ;  /* 0x0000006002027810 */ /* 0x000fe20007ffe0ff */
[----:B------:R-:W-:Y:S01]  /*1a80*/  IMAD.MOV.U32 R196, RZ, RZ, c[0x0][0x2b8] ;  /* 0x0000ae00ffc47624 */ /* 0x000fe200078e00ff */
[----:B------:R-:W-:Y:S01]  /*1a90*/  SHF.R.S32.HI R209, RZ, 0x1f, R16 ;  /* 0x0000001fffd17819 */ /* 0x000fe20000011410 */
[----:B---3--:R-:W3:Y:S01]  /*1aa0*/  SHFL.IDX PT, R13, R8, 0x3, 0x181f ;  /* 0x00781f00080d7f89 */ /* 0x008ee200000e0000 */
[----:B------:R-:W-:Y:S01]  /*1ab0*/  ISETP.GE.AND P2, PT, R2, R9, PT ;  /* 0x000000090200720c */ /* 0x000fe20003f46270 */
[----:B------:R-:W-:Y:S01]  /*1ac0*/  IMAD.SHL.U32 R144, R201, 0x2, RZ ;  /* 0x00000002c9907824 */ /* 0x000fe200078e00ff */
[----:B------:R-:W-:Y:S01]  /*1ad0*/  LEA.HI R209, R209, R16, RZ, 0x3 ;  /* 0x00000010d1d17211 */ /* 0x000fe200078f18ff */
[----:B------:R-:W-:Y:S01]  /*1ae0*/  USHF.R.S32.HI UR8, URZ, 0x1f, UR9 ;  /* 0x0000001f3f087899 */ /* 0x000fe20008011409 */
[----:B------:R-:W-:Y:S01]  /*1af0*/  IADD3 R9, R149, -0x1, RZ ;  /* 0xffffffff95097810 */ /* 0x000fe20007ffe0ff */
[----:B------:R-:W-:Y:S01]  /*1b00*/  ULDC.64 UR4, c[0x0][0x2b0] ;  /* 0x0000ac0000047ab9 */ /* 0x000fe20000000a00 */
[----:B------:R-:W-:Y:S01]  /*1b10*/  SHF.R.S32.HI R192, RZ, 0x1f, R15 ;  /* 0x0000001fffc07819 */ /* 0x000fe2000001140f */
[----:B------:R-:W-:Y:S01]  /*1b20*/  UIMAD UR8, UR8, UR4, URZ ;  /* 0x00000004080872a4 */ /* 0x000fe2000f8e023f */
[----:B------:R-:W-:Y:S01]  /*1b30*/  LOP3.LUT R209, R209, 0xfffffff8, RZ, 0xc0, !PT ;  /* 0xfffffff8d1d17812 */ /* 0x000fe200078ec0ff */
[----:B------:R-:W-:Y:S01]  /*1b40*/  IMAD.SHL.U32 R146, R9, 0x40, RZ ;  /* 0x0000004009927824 */ /* 0x000fe200078e00ff */
[----:B------:R-:W-:Y:S01]  /*1b50*/  LEA.HI R192, R192, R15, RZ, 0x3 ;  /* 0x0000000fc0c07211 */ /* 0x000fe200078f18ff */
[----:B------:R-:W-:Y:S01]  /*1b60*/  UIMAD.WIDE.U32 UR12, UR9, UR4, URZ ;  /* 0x00000004090c72a5 */ /* 0x000fe2000f8e003f */
[----:B------:R-:W-:Y:S01]  /*1b70*/  ISETP.NE.AND P5, PT, R196, 0x1, PT ;  /* 0x00000001c400780c */ /* 0x000fe20003fa5270 */
[----:B------:R-:W-:Y:S01]  /*1b80*/  IMAD.IADD R200, R202, 0x1, R146 ;  /* 0x00000001cac87824 */ /* 0x000fe200078e0292 */
[----:B------:R-:W-:Y:S01]  /*1b90*/  LOP3.LUT R192, R192, 0xfffffff8, RZ, 0xc0, !PT ;  /* 0xfffffff8c0c07812 */ /* 0x000fe200078ec0ff */
[----:B------:R-:W-:Y:S01]  /*1ba0*/  UIMAD UR8, UR9, UR5, UR8 ;  /* 0x00000005090872a4 */ /* 0x000fe2000f8e0208 */
[----:B------:R-:W-:Y:S01]  /*1bb0*/  P2R R2, PR, RZ, 0x20 ;  /* 0x00000020ff027803 */ /* 0x000fe20000000000 */
[----:B------:R-:W-:Y:S01]  /*1bc0*/  IMAD.MOV.U32 R199, RZ, RZ, RZ ;  /* 0x000000ffffc77224 */ /* 0x000fe200078e00ff */
[----:B------:R-:W-:Y:S01]  /*1bd0*/  ULDC.64 UR4, c[0x0][0x210] ;  /* 0x0000840000047ab9 */ /* 0x000fe20000000a00 */
[----:B------:R-:W-:Y:S01]  /*1be0*/  P2R R17, PR, RZ, 0x2 ;  /* 0x00000002ff117803 */ /* 0x000fe20000000000 */
[----:B------:R-:W-:Y:S01]  /*1bf0*/  UIADD3 UR8, UR13, UR8, URZ ;  /* 0x000000080d087290 */ /* 0x000fe2000fffe03f */
[----:B---34-:R-:W-:-:S04]  /*1c00*/  @!P2 IMAD.WIDE R18, R210, 0x2, R12 ;  /* 0x00000002d212a825 */ /* 0x018fc800078e020c */
[--C-:B-12---:R-:W-:Y:S01]  /*1c10*/  @!P2 IMAD.WIDE R10, R209, 0x2, R12.reuse ;  /* 0x00000002d10aa825 */ /* 0x106fe200078e020c */
[----:B------:R-:W-:Y:S01]  /*1c20*/  @!PT LDS RZ, [RZ] ;  /* 0x00000000fffff984 */ /* 0x000fe20000000800 */
[----:B------:R1:W-:Y:S03]  /*1c30*/  @!P2 LDGSTS.E.BYPASS.LTC128B.128 [R144+0x1b100], [R18.64], !P3 ;  /* 0x1b1000001290afae */ /* 0x0003e6000d901d4e */
[----:B------:R-:W-:Y:S01]  /*1c40*/  @!P2 IMAD.WIDE R26, R192, 0x2, R12 ;  /* 0x00000002c01aa825 */ /* 0x000fe200078e020c */
[----:B------:R2:W-:Y:S01]  /*1c50*/  @!P2 LDGSTS.E.BYPASS.LTC128B.128 [R144+0x1f100], [R10.64], !P0 ;  /* 0x1f1000000a90afae */ /* 0x0005e2000c101d4e */
[C---:B------:R-:W-:Y:S02]  /*1c60*/  ISETP.GE.AND P0, PT, R200.reuse, R195, PT ;  /* 0x000000c3c800720c */ /* 0x040fe40003f06270 */
[----:B------:R-:W-:Y:S01]  /*1c70*/  IMAD.IADD R200, R200, 0x1, R203 ;  /* 0x00000001c8c87824 */ /* 0x000fe200078e02cb */
[----:B------:R3:W-:Y:S01]  /*1c80*/  @!P2 LDGSTS.E.BYPASS.LTC128B.128 [R144+0x23100], [R26.64], !P4 ;  /* 0x231000001a90afae */ /* 0x0007e2000e101d4e */
[----:B------:R-:W-:-:S02]  /*1c90*/  ISETP.GT.OR P0, PT, R202, 0x3f, P0 ;  /* 0x0000003fca00780c */ /* 0x000fc40000704670 */
[----:B------:R-:W-:Y:S01]  /*1ca0*/  @P5 IMAD.HI.U32 R8, R200, c[0x0][0x2bc], RZ ;  /* 0x0000af00c8085a27 */ /* 0x000fe200078e00ff */
[----:B------:R-:W0:Y:S03]  /*1cb0*/  LDGDEPBAR ;  /* 0x00000000000079af */ /* 0x000e260000000000 */
[----:B------:R-:W-:Y:S01]  /*1cc0*/  IMAD.MOV.U32 R2, RZ, RZ, R200 ;  /* 0x000000ffff027224 */ /* 0x000fe200078e00c8 */
[----:B------:R-:W-:-:S06]  /*1cd0*/  @P5 SHF.R.U32.HI R2, RZ, c[0x0][0x2c0], R8 ;  /* 0x0000b000ff025a19 */ /* 0x000fcc0000011608 */
[----:B--2---:R-:W-:-:S04]  /*1ce0*/  @!P0 IADD3 R11, P3, R2, UR12, RZ ;  /* 0x0000000c020b8c10 */ /* 0x004fc8000ff7e0ff */
[----:B------:R-:W-:Y:S02]  /*1cf0*/  @!P0 LEA.HI.X.SX32 R8, R2, UR8, 0x1, P3 ;  /* 0x0000000802088c11 */ /* 0x000fe400098f0eff */
[----:B------:R-:W-:-:S04]  /*1d00*/  @!P0 LEA R10, P3, R11, c[0x0][0x2a0], 0x2 ;  /* 0x0000a8000b0a8a11 */ /* 0x000fc800078610ff */
[----:B------:R-:W-:Y:S01]  /*1d10*/  @!P0 LEA.HI.X R11, R11, c[0x0][0x2a4], R8, 0x2, P3 ;  /* 0x0000a9000b0b8a11 */ /* 0x000fe200018f1408 */
[----:B------:R-:W-:Y:S06]  /*1d20*/  BAR.SYNC.DEFER_BLOCKING 0x0 ;  /* 0x0000000000007b1d */ /* 0x000fec0000010000 */
[----:B------:R-:W2:Y:S01]  /*1d30*/  @!P0 LDG.E R199, [R10.64] ;  /* 0x0000000e0ac78981 */ /* 0x000ea2000c1e1900 */
[----:B------:R-:W-:Y:S01]  /*1d40*/  IMAD.MOV R13, RZ, RZ, -R2 ;  /* 0x000000ffff0d7224 */ /* 0x000fe200078e0a02 */
[----:B------:R-:W-:Y:S01]  /*1d50*/  UIMAD UR9, UR18, UR4, URZ ;  /* 0x00000004120972a4 */ /* 0x000fe2000f8e023f */
[C---:B------:R-:W-:Y:S01]  /*1d60*/  IMAD.WIDE R28, R210.reuse, 0x2, RZ ;  /* 0x00000002d21c7825 */ /* 0x040fe200078e02ff */
[----:B------:R-:W-:Y:S01]  /*1d70*/  UIMAD.WIDE.U32 UR16, UR10, UR4, URZ ;  /* 0x000000040a1072a5 */ /* 0x000fe2000f8e003f */
[----:B------:R-:W-:Y:S01]  /*1d80*/  ISETP.GE.AND P5, PT, R210, c[0x0][0x1d4], PT ;  /* 0x00007500d2007a0c */ /* 0x000fe20003fa6270 */
[----:B------:R-:W-:Y:S01]  /*1d90*/  UIMAD UR9, UR10, UR5, UR9 ;  /* 0x000000050a0972a4 */ /* 0x000fe2000f8e0209 */
[----:B------:R-:W-:Y:S01]  /*1da0*/  IMAD R200, R13, c[0x0][0x2b8], R200 ;  /* 0x0000ae000dc87a24 */ /* 0x000fe200078e02c8 */
[----:B------:R-:W-:Y:S01]  /*1db0*/  ISETP.GE.AND P4, PT, R16, c[0x0][0x1d4], PT ;  /* 0x0000750010007a0c */ /* 0x000fe20003f86270 */
[----:B------:R-:W-:Y:S01]  /*1dc0*/  ULDC.64 UR4, c[0x0][0x1e8] ;  /* 0x00007a0000047ab9 */ /* 0x000fe20000000a00 */
[----:B---3--:R-:W-:Y:S01]  /*1dd0*/  IMAD.WIDE R26, R209, 0x2, RZ ;  /* 0x00000002d11a7825 */ /* 0x008fe200078e02ff */
[----:B------:R-:W-:Y:S01]  /*1de0*/  UIADD3 UR9, UR17, UR9, URZ ;  /* 0x0000000911097290 */ /* 0x000fe2000fffe03f */
[----:B------:R-:W-:Y:S01]  /*1df0*/  SHF.R.S32.HI R13, RZ, 0x1f, R200 ;  /* 0x0000001fff0d7819 */ /* 0x000fe200000114c8 */
[----:B------:R-:W-:Y:S01]  /*1e00*/  UIMAD UR18, UR18, UR4, URZ ;  /* 0x00000004121272a4 */ /* 0x000fe2000f8e023f */
[C---:B-1----:R-:W-:Y:S01]  /*1e10*/  IMAD.WIDE.U32 R18, R200.reuse, c[0x0][0x208], RZ ;  /* 0x00008200c8127a25 */ /* 0x042fe200078e00ff */
[----:B------:R-:W-:Y:S01]  /*1e20*/  UIMAD.WIDE.U32 UR22, UR10, UR4, URZ ;  /* 0x000000040a1672a5 */ /* 0x000fe2000f8e003f */
[----:B------:R-:W-:Y:S01]  /*1e30*/  ISETP.GE.AND P6, PT, R15, c[0x0][0x1d4], PT ;  /* 0x000075000f007a0c */ /* 0x000fe20003fc6270 */
[----:B------:R-:W-:Y:S01]  /*1e40*/  UIMAD UR18, UR10, UR5, UR18 ;  /* 0x000000050a1272a4 */ /* 0x000fe2000f8e0212 */
[C---:B------:R-:W-:Y:S01]  /*1e50*/  IMAD R23, R13.reuse, c[0x0][0x208], RZ ;  /* 0x000082000d177a24 */ /* 0x040fe200078e02ff */
[----:B------:R-:W-:Y:S01]  /*1e60*/  SHF.R.S32.HI R145, RZ, 0x1f, R210 ;  /* 0x0000001fff917819 */ /* 0x000fe200000114d2 */
[----:B------:R-:W-:Y:S01]  /*1e70*/  IMAD R13, R13, c[0x0][0x1e0], RZ ;  /* 0x000078000d0d7a24 */ /* 0x000fe200078e02ff */
[----:B------:R-:W-:Y:S01]  /*1e80*/  UIADD3 UR18, UR23, UR18, URZ ;  /* 0x0000001217127290 */ /* 0x000fe2000fffe03f */
[C---:B------:R-:W-:Y:S01]  /*1e90*/  IMAD R24, R200.reuse, c[0x0][0x20c], R23 ;  /* 0x00008300c8187a24 */ /* 0x040fe200078e0217 */
[----:B------:R-:W-:Y:S01]  /*1ea0*/  SEL R211, RZ, 0x10, P6 ;  /* 0x00000010ffd37807 */ /* 0x000fe20003000000 */
[----:B------:R-:W-:Y:S01]  /*1eb0*/  IMAD R13, R200, c[0x0][0x1e4], R13 ;  /* 0x00007900c80d7a24 */ /* 0x000fe200078e020d */
[----:B------:R-:W-:Y:S01]  /*1ec0*/  IADD3 R198, R144, 0x100, RZ ;  /* 0x0000010090c67810 */ /* 0x000fe20007ffe0ff */
[----:B------:R-:W-:Y:S01]  /*1ed0*/  IMAD.IADD R25, R19, 0x1, R24 ;  /* 0x0000000113197824 */ /* 0x000fe200078e0218 */
[----:B------:R-:W-:Y:S01]  /*1ee0*/  SHF.R.S32.HI R132, RZ, 0x1f, R209 ;  /* 0x0000001fff847819 */ /* 0x000fe200000114d1 */
[----:B------:R-:W-:Y:S01]  /*1ef0*/  IMAD.MOV.U32 R24, RZ, RZ, R18 ;  /* 0x000000ffff187224 */ /* 0x000fe200078e0012 */
[----:B------:R-:W-:Y:S01]  /*1f00*/  SHF.R.S32.HI R133, RZ, 0x1f, R192 ;  /* 0x0000001fff857819 */ /* 0x000fe200000114c0 */
[----:B------:R-:W-:-:S04]  /*1f10*/  IMAD.WIDE.U32 R18, R200, c[0x0][0x1e0], RZ ;  /* 0x00007800c8127a25 */ /* 0x000fc800078e00ff */
[----:B------:R-:W-:Y:S01]  /*1f20*/  IMAD.IADD R19, R19, 0x1, R13 ;  /* 0x0000000113137824 */ /* 0x000fe200078e020d */
        /* <DEDUP_REMOVED lines=9> */
[----:B------:R-:W-:Y:S01]  /*1fc0*/  LEA R23, P0, R11, c[0x0][0x1f8], 0x1 ;  /* 0x00007e000b177a11 */ /* 0x000fe200078008ff */
[----:B------:R-:W-:-:S03]  /*1fd0*/  IMAD.WIDE R24, R192, 0x2, RZ ;  /* 0x00000002c0187825 */ /* 0x000fc600078e02ff */
[----:B------:R-:W-:Y:S01]  /*1fe0*/  LEA.HI.X R22, R11, c[0x0][0x1fc], R22, 0x1, P0 ;  /* 0x00007f000b167a11 */ /* 0x000fe200000f0c16 */
[----:B------:R-:W1:Y:S01]  /*1ff0*/  SHFL.IDX PT, R13, R23, RZ, 0x181f ;  /* 0x00181fff170d7589 */ /* 0x000e6200000e0000 */
[----:B------:R-:W-:-:S03]  /*2000*/  IADD3 R8, P0, R18, UR22, RZ ;  /* 0x0000001612087c10 */ /* 0x000fc6000ff1e0ff */
[----:B------:R-:W-:Y:S01]  /*2010*/  SHFL.IDX PT, R11, R23, 0x1, 0x181f ;  /* 0x00381f00170b7f89 */ /* 0x000fe200000e0000 */
[----:B------:R-:W-:Y:S02]  /*2020*/  IADD3.X R19, R19, UR18, R2, P0, !PT ;  /* 0x0000001213137c10 */ /* 0x000fe400087fe402 */
[C---:B------:R-:W-:Y:S01]  /*2030*/  LEA R10, P0, R8.reuse, c[0x0][0x1c8], 0x1 ;  /* 0x00007200080a7a11 */ /* 0x040fe200078008ff */
[----:B------:R-:W2:Y:S01]  /*2040*/  SHFL.IDX PT, R14, R22, RZ, 0x181f ;  /* 0x00181fff160e7589 */ /* 0x000ea200000e0000 */
[----:B------:R-:W-:Y:S02]  /*2050*/  IADD3 R2, -R21, R195, -R146 ;  /* 0x000000c315027210 */ /* 0x000fe40007ffe992 */
[----:B------:R-:W-:Y:S01]  /*2060*/  LEA.HI.X R8, R8, c[0x0][0x1cc], R19, 0x1, P0 ;  /* 0x0000730008087a11 */ /* 0x000fe200000f0c13 */
[----:B------:R3:W4:Y:S04]  /*2070*/  SHFL.IDX PT, R12, R22, 0x1, 0x181f ;  /* 0x00381f00160c7f89 */ /* 0x00072800000e0000 */
[----:B------:R-:W-:Y:S04]  /*2080*/  SHFL.IDX PT, R18, R10, RZ, 0x181f ;  /* 0x00181fff0a127589 */ /* 0x000fe800000e0000 */
[----:B------:R-:W5:Y:S01]  /*2090*/  SHFL.IDX PT, R19, R8, RZ, 0x181f ;  /* 0x00181fff08137589 */ /* 0x000f6200000e0000 */
[----:B-1----:R-:W-:-:S05]  /*20a0*/  IADD3 R30, P3, R13, R26, RZ ;  /* 0x0000001a0d1e7210 */ /* 0x002fca0007f7e0ff */
[----:B--2---:R-:W-:Y:S01]  /*20b0*/  IMAD.X R31, R14, 0x1, R27, P3 ;  /* 0x000000010e1f7824 */ /* 0x004fe200018e061b */
[-C--:B------:R-:W-:Y:S02]  /*20c0*/  IADD3 R26, P3, R26, R11.reuse, RZ ;  /* 0x0000000b1a1a7210 */ /* 0x080fe40007f7e0ff */
[----:B---3--:R-:W-:Y:S02]  /*20d0*/  IADD3 R22, P2, R13, R28, RZ ;  /* 0x0000001c0d167210 */ /* 0x008fe40007f5e0ff */
[----:B------:R-:W-:Y:S01]  /*20e0*/  IADD3 R28, P0, R28, R11, RZ ;  /* 0x0000000b1c1c7210 */ /* 0x000fe20007f1e0ff */
[--C-:B----4-:R-:W-:Y:S01]  /*20f0*/  IMAD.X R27, R27, 0x1, R12.reuse, P3 ;  /* 0x000000011b1b7824 */ /* 0x110fe200018e060c */
[----:B------:R-:W-:Y:S01]  /*2100*/  ISETP.GE.AND P3, PT, R210, c[0x0][0x1d4], PT ;  /* 0x00007500d2007a0c */ /* 0x000fe20003f66270 */
[----:B------:R-:W-:Y:S01]  /*2110*/  IMAD.X R23, R14, 0x1, R29, P2 ;  /* 0x000000010e177824 */ /* 0x000fe200010e061d */
[----:B------:R-:W-:Y:S01]  /*2120*/  IADD3 R32, P2, R13, R24, RZ ;  /* 0x000000180d207210 */ /* 0x000fe20007f5e0ff */
[----:B------:R-:W-:Y:S01]  /*2130*/  IMAD.X R29, R29, 0x1, R12, P0 ;  /* 0x000000011d1d7824 */ /* 0x000fe200000e060c */
[----:B------:R-:W-:-:S03]  /*2140*/  ISETP.GE.AND P0, PT, R2, 0x1, PT ;  /* 0x000000010200780c */ /* 0x000fc60003f06270 */
[----:B------:R-:W-:Y:S01]  /*2150*/  IMAD.X R33, R14, 0x1, R25, P2 ;  /* 0x000000010e217824 */ /* 0x000fe200010e0619 */
[----:B------:R-:W-:-:S05]  /*2160*/  IADD3 R24, P2, R24, R11, RZ ;  /* 0x0000000b18187210 */ /* 0x000fca0007f5e0ff */
[----:B------:R-:W-:-:S04]  /*2170*/  IMAD.X R25, R25, 0x1, R12, P2 ;  /* 0x0000000119197824 */ /* 0x000fc800010e060c */
[----:B-----5:R-:W-:-:S04]  /*2180*/  @P0 IMAD.WIDE R34, R210, 0x2, R18 ;  /* 0x00000002d2220825 */ /* 0x020fc800078e0212 */
[--C-:B------:R-:W-:Y:S01]  /*2190*/  @P0 IMAD.WIDE R12, R209, 0x2, R18.reuse ;  /* 0x00000002d10c0825 */ /* 0x100fe200078e0212 */
[----:B------:R1:W-:Y:S03]  /*21a0*/  @P0 LDGSTS.E.BYPASS.LTC128B.128 [R144+0xc100], [R34.64], !P5 ;  /* 0x0c10000022900fae */ /* 0x0003e6000e901d4e */
[----:B------:R-:W-:Y:S01]  /*21b0*/  @P0 IMAD.WIDE R40, R192, 0x2, R18 ;  /* 0x00000002c0280825 */ /* 0x000fe200078e0212 */
[----:B------:R1:W-:Y:S04]  /*21c0*/  @P0 LDGSTS.E.BYPASS.LTC128B.128 [R144+0xe100], [R12.64], !P4 ;  /* 0x0e1000000c900fae */ /* 0x0003e8000e101d4e */
[----:B------:R-:W-:Y:S04]  /*21d0*/  SHFL.IDX PT, R18, R10, 0x1, 0x181f ;  /* 0x00381f000a127f89 */ /* 0x000fe800000e0000 */
[----:B------:R-:W2:Y:S04]  /*21e0*/  SHFL.IDX PT, R19, R8, 0x1, 0x181f ;  /* 0x00381f0008137f89 */ /* 0x000ea800000e0000 */
[----:B------:R1:W-:Y:S01]  /*21f0*/  @P0 LDGSTS.E.BYPASS.LTC128B.128 [R144+0x10100], [R40.64], !P6 ;  /* 0x1010000028900fae */ /* 0x0003e2000f101d4e */
[----:B------:R-:W-:-:S13]  /*2200*/  ISETP.GT.AND P0, PT, R2, 0x20, PT ;  /* 0x000000200200780c */ /* 0x000fda0003f04270 */
[----:B--2---:R-:W-:-:S04]  /*2210*/  @P0 IMAD.WIDE R38, R210, 0x2, R18 ;  /* 0x00000002d2260825 */ /* 0x004fc800078e0212 */
[--C-:B------:R-:W-:Y:S01]  /*2220*/  @P0 IMAD.WIDE R36, R209, 0x2, R18.reuse ;  /* 0x00000002d1240825 */ /* 0x100fe200078e0212 */
[----:B------:R1:W-:Y:S03]  /*2230*/  @P0 LDGSTS.E.BYPASS.LTC128B.128 [R144+0xd100], [R38.64], !P5 ;  /* 0x0d10000026900fae */ /* 0x0003e6000e901d4e */
[----:B------:R-:W-:Y:S01]  /*2240*/  @P0 IMAD.WIDE R18, R192, 0x2, R18 ;  /* 0x00000002c0120825 */ /* 0x000fe200078e0212 */
[----:B------:R1:W-:Y:S04]  /*2250*/  @P0 LDGSTS.E.BYPASS.LTC128B.128 [R144+0xf100], [R36.64], !P4 ;  /* 0x0f10000024900fae */ /* 0x0003e8000e101d4e */
[----:B------:R1:W-:Y:S01]  /*2260*/  @P0 LDGSTS.E.BYPASS.LTC128B.128 [R144+0x11100], [R18.64], !P6 ;  /* 0x1110000012900fae */ /* 0x0003e2000f101d4e */
[----:B------:R-:W-:-:S02]  /*2270*/  ISETP.LT.OR P0, PT, R2, 0x1, P3 ;  /* 0x000000010200780c */ /* 0x000fc40001f01670 */
[----:B------:R-:W-:Y:S01]  /*2280*/  ISETP.LT.OR P3, PT, R2, 0x21, P3 ;  /* 0x000000210200780c */ /* 0x000fe20001f61670 */
[----:B------:R-:W0:Y:S10]  /*2290*/  LDGDEPBAR ;  /* 0x00000000000079af */ /* 0x000e340000000000 */
[----:B------:R1:W-:Y:S01]  /*22a0*/  LDGSTS.E.BYPASS.LTC128B.128 [R144+0x100], [R22.64], !P0 ;  /* 0x0010000016907fae */ /* 0x0003e2000c101d4e */
[----:B------:R-:W-:-:S04]  /*22b0*/  ISETP.GE.AND P0, PT, R16, c[0x0][0x1d4], PT ;  /* 0x0000750010007a0c */ /* 0x000fc80003f06270 */
[C---:B------:R-:W-:Y:S02]  /*22c0*/  ISETP.LT.OR P2, PT, R2.reuse, 0x1, P0 ;  /* 0x000000010200780c */ /* 0x040fe40000741670 */
[----:B------:R-:W-:-:S11]  /*22d0*/  ISETP.LT.OR P0, PT, R2, 0x21, P0 ;  /* 0x000000210200780c */ /* 0x000fd60000701670 */
[----:B------:R1:W-:Y:S01]  /*22e0*/  LDGSTS.E.BYPASS.LTC128B.128 [R144+0x2100], [R30.64], !P2 ;  /* 0x021000001e907fae */ /* 0x0003e2000d101d4e */
[----:B------:R-:W-:-:S04]  /*22f0*/  ISETP.GE.AND P2, PT, R15, c[0x0][0x1d4], PT ;  /* 0x000075000f007a0c */ /* 0x000fc80003f46270 */
[----:B------:R-:W-:-:S13]  /*2300*/  ISETP.LT.OR P1, PT, R2, 0x1, P2 ;  /* 0x000000010200780c */ /* 0x000fda0001721670 */
[----:B------:R1:W-:Y:S01]  /*2310*/  LDGSTS.E.BYPASS.LTC128B.128 [R144+0x4100], [R32.64], !P1 ;  /* 0x0410000020907fae */ /* 0x0003e2000c901d4e */
[----:B------:R-:W-:-:S03]  /*2320*/  ISETP.NE.AND P1, PT, R17, RZ, PT ;  /* 0x000000ff1100720c */ /* 0x000fc60003f25270 */
[----:B------:R1:W-:Y:S01]  /*2330*/  LDGSTS.E.BYPASS.LTC128B.128 [R144+0x1100], [R28.64], !P3 ;  /* 0x011000001c907fae */ /* 0x0003e2000d901d4e */
[----:B------:R-:W-:-:S03]  /*2340*/  ISETP.GT.AND P3, PT, R9, R194, PT ;  /* 0x000000c20900720c */ /* 0x000fc60003f64270 */
[----:B------:R1:W-:Y:S01]  /*2350*/  LDGSTS.E.BYPASS.LTC128B.128 [R144+0x3100], [R26.64], !P0 ;  /* 0x031000001a907fae */ /* 0x0003e2000c101d4e */
[----:B------:R-:W-:Y:S02]  /*2360*/  ISETP.LT.OR P0, PT, R2, 0x21, P2 ;  /* 0x000000210200780c */ /* 0x000fe40001701670 */
[----:B------:R-:W-:Y:S02]  /*2370*/  ISETP.GT.AND P2, PT, R202, 0x3f, PT ;  /* 0x0000003fca00780c */ /* 0x000fe40003f44270 */
[----:B------:R-:W-:-:S09]  /*2380*/  P2R R21, PR, RZ, 0x8 ;  /* 0x00000008ff157803 */ /* 0x000fd20000000000 */
[----:B------:R1:W-:Y:S04]  /*2390*/  LDGSTS.E.BYPASS.LTC128B.128 [R144+0x5100], [R24.64], !P0 ;  /* 0x0510000018907fae */ /* 0x0003e8000c101d4e */
[----:B------:R-:W0:Y:S01]  /*23a0*/  LDGDEPBAR ;  /* 0x00000000000079af */ /* 0x000e220000000000 */
        /* <DEDUP_REMOVED lines=14> */
[----:B-1----:R-:W-:Y:S02]  /*2490*/  SEL R12, RZ, 0x10, P5 ;  /* 0x00000010ff0c7807 */ /* 0x002fe40002800000 */
[----:B------:R-:W-:Y:S01]  /*24a0*/  SHF.L.U64.HI R14, R210, 0x1, R145 ;  /* 0x00000001d20e7819 */ /* 0x000fe20000010291 */
        /* <DEDUP_REMOVED lines=9> */
[----:B------:R-:W-:Y:S02]  /*2540*/  IMAD.IADD R11, R11, 0x1, R13 ;  /* 0x000000010b0b7824 */ /* 0x000fe400078e020d */
[----:B------:R-:W-:Y:S01]  /*2550*/  IMAD.SHL.U32 R13, R210, 0x2, RZ ;  /* 0x00000002d20d7824 */ /* 0x000fe200078e00ff */
[----:B--2---:R-:W-:Y:S01]  /*2560*/  SHF.R.S32.HI R2, RZ, 0x1f, R199 ;  /* 0x0000001fff027819 */ /* 0x004fe200000114c7 */
[----:B------:R-:W-:Y:S01]  /*2570*/  IMAD.WIDE.U32 R8, R199, c[0x0][0x1f0], R10 ;  /* 0x00007c00c7087a25 */ /* 0x000fe200078e000a */
[----:B------:R-:W-:-:S03]  /*2580*/  SHF.L.U64.HI R11, R209, 0x1, R132 ;  /* 0x00000001d10b7819 */ /* 0x000fc60000010284 */
[----:B------:R-:W-:Y:S01]  /*2590*/  IMAD R2, R2, c[0x0][0x1f0], RZ ;  /* 0x00007c0002027a24 */ /* 0x000fe200078e02ff */
[----:B------:R-:W-:Y:S01]  /*25a0*/  IADD3 R15, P0, R8, UR22, RZ ;  /* 0x00000016080f7c10 */ /* 0x000fe2000ff1e0ff */
[----:B------:R-:W-:Y:S01]  /*25b0*/  IMAD.SHL.U32 R10, R209, 0x2, RZ ;  /* 0x00000002d10a7824 */ /* 0x000fe200078e00ff */
[----:B------:R-:W-:Y:S01]  /*25c0*/  SHF.L.U64.HI R8, R192, 0x1, R133 ;  /* 0x00000001c0087819 */ /* 0x000fe20000010285 */
[----:B------:R-:W-:-:S05]  /*25d0*/  IMAD R2, R199, c[0x0][0x1f4], R2 ;  /* 0x00007d00c7027a24 */ /* 0x000fca00078e0202 */
[----:B------:R-:W-:Y:S02]  /*25e0*/  IADD3.X R2, R9, UR18, R2, P0, !PT ;  /* 0x0000001209027c10 */ /* 0x000fe400087fe402 */
        /* <DEDUP_REMOVED lines=31> */
.L_x_992:
[----:B------:R-:W0:Y:S01]  /*27e0*/  LDGDEPBAR ;  /* 0x00000000000079af */ /* 0x000e220000000000 */
[----:B------:R-:W-:Y:S01]  /*27f0*/  LOP3.LUT P3, RZ, R212, 0x2, RZ, 0xc0, !PT ;  /* 0x00000002d4ff7812 */ /* 0x000fe2000786c0ff */
[----:B------:R-:W-:Y:S01]  /*2800*/  IMAD.SHL.U32 R189, R189, 0x2, RZ ;  /* 0x00000002bdbd7824 */ /* 0x000fe200078e00ff */
[----:B------:R-:W-:Y:S01]  /*2810*/  MOV R186, 0x20 ;  /* 0x0000002000ba7802 */ /* 0x000fe20000000f00 */
[----:B------:R-:W-:Y:S01]  /*2820*/  IMAD.SHL.U32 R188, R188, 0x2, RZ ;  /* 0x00000002bcbc7824 */ /* 0x000fe200078e00ff */
[----:B------:R-:W-:Y:S01]  /*2830*/  ISETP.NE.AND P0, PT, R21, RZ, PT ;  /* 0x000000ff1500720c */ /* 0x000fe20003f05270 */
[C---:B------:R-:W-:Y:S01]  /*2840*/  IMAD.SHL.U32 R48, R0.reuse, 0x2, RZ ;  /* 0x0000000200307824 */ /* 0x040fe200078e00ff */
[----:B------:R-:W-:Y:S02]  /*2850*/  LEA R191, R0, 0x18100, 0x1 ;  /* 0x0001810000bf7811 */ /* 0x000fe400078e08ff */
[----:B------:R-:W-:-:S03]  /*2860*/  SEL R186, R186, 0xffffffe0, !P3 ;  /* 0xffffffe0baba7807 */ /* 0x000fc60005800000 */
[----:B------:R-:W-:Y:S01]  /*2870*/  IMAD.IADD R187, R191, 0x1, R188 ;  /* 0x00000001bfbb7824 */ /* 0x000fe200078e02bc */
[----:B------:R-:W-:Y:S01]  /*2880*/  IADD3 R2, R189, R186, RZ ;  /* 0x000000babd027210 */ /* 0x000fe20007ffe0ff */
[----:B------:R-:W-:-:S04]  /*2890*/  DEPBAR.LE SB0, 0x3 ;  /* 0x000080c00000791a */ /* 0x000fc80000000000 */
[----:B------:R-:W-:-:S04]  /*28a0*/  DEPBAR.LE SB0, 0x2 ;  /* 0x000080800000791a */ /* 0x000fc80000000000 */
[----:B------:R-:W-:Y:S06]  /*28b0*/  BAR.SYNC.DEFER_BLOCKING 0x0 ;  /* 0x0000000000007b1d */ /* 0x000fec0000010000 */
[----:B------:R-:W2:Y:S04]  /*28c0*/  LDSM.16.M88.4 R48, [R48+0x18100] ;  /* 0x018100003030783b */ /* 0x000ea80000000200 */
[----:B-1----:R1:W3:Y:S04]  /*28d0*/  LDSM.16.M88.4 R32, [R189+0xc100] ;  /* 0x00c10000bd20783b */ /* 0x0022e80000000200 */
[----:B------:R1:W4:Y:S04]  /*28e0*/  LDSM.16.M88.4 R24, [R189+0xc900] ;  /* 0x00c90000bd18783b */ /* 0x0003280000000200 */
[----:B------:R1:W1:Y:S04]  /*28f0*/  LDSM.16.M88.4 R16, [R189+0xd100] ;  /* 0x00d10000bd10783b */ /* 0x0002680000000200 */
[----:B------:R1:W1:Y:S04]  /*2900*/  LDSM.16.M88.4 R8, [R189+0xd900] ;  /* 0x00d90000bd08783b */ /* 0x0002680000000200 */
[----:B------:R1:W1:Y:S04]  /*2910*/  LDSM.16.M88.4 R60, [R187] ;  /* 0x00000000bb3c783b */ /* 0x0002680000000200 */
[----:B------:R1:W1:Y:S04]  /*2920*/  LDSM.16.M88.4 R12, [R2+0xc100] ;  /* 0x00c10000020c783b */ /* 0x0002680000000200 */
[----:B------:R1:W1:Y:S04]  /*2930*/  LDSM.16.M88.4 R40, [R2+0xc900] ;  /* 0x00c900000228783b */ /* 0x0002680000000200 */
[----:B------:R1:W1:Y:S04]  /*2940*/  LDSM.16.M88.4 R76, [R2+0xd100] ;  /* 0x00d10000024c783b */ /* 0x0002680000000200 */
[----:B------:R1:W1:Y:S01]  /*2950*/  LDSM.16.M88.4 R52, [R2+0xd900] ;  /* 0x00d900000234783b */ /* 0x0002620000000200 */
[----:B------:R-:W-:Y:S05]  /*2960*/  @!P0 BRA `(.L_x_993) ;  /* 0x0000034000008947 */ /* 0x000fea0003800000 */
[----:B------:R-:W-:Y:S01]  /*2970*/  SHF.R.S32.HI R21, RZ, 0x1f, R200 ;  /* 0x0000001fff157819 */ /* 0x000fe200000114c8 */
[----:B------:R-:W-:Y:S01]  /*2980*/  IMAD.WIDE.U32 R22, R200, c[0x0][0x208], RZ ;  /* 0x00008200c8167a25 */ /* 0x000fe200078e00ff */
[----:B------:R-:W-:-:S02]  /*2990*/  SHF.R.S32.HI R0, RZ, 0x1f, R199 ;  /* 0x0000001fff007819 */ /* 0x000fc400000114c7 */
[----:B------:R-:W-:Y:S01]  /*29a0*/  SEL R29, RZ, 0x10, P5 ;  /* 0x00000010ff1d7807 */ /* 0x000fe20002800000 */
[----:B------:R-:W-:Y:S01]  /*29b0*/  IMAD R21, R21, c[0x0][0x208], RZ ;  /* 0x0000820015157a24 */ /* 0x000fe200078e02ff */
[----:B------:R-:W-:Y:S01]  /*29c0*/  SHF.L.U64.HI R31, R210, 0x1, R145 ;  /* 0x00000001d21f7819 */ /* 0x000fe20000010291 */
[----:B------:R-:W-:Y:S01]  /*29d0*/  IMAD R0, R0, c[0x0][0x218], RZ ;  /* 0x0000860000007a24 */ /* 0x000fe200078e02ff */
[----:B------:R-:W-:Y:S01]  /*29e0*/  IADD3 R57, -R29, 0x10, RZ ;  /* 0x000000101d397810 */ /* 0x000fe20007ffe1ff */
[----:B------:R-:W-:Y:S01]  /*29f0*/  IMAD R21, R200, c[0x0][0x20c], R21 ;  /* 0x00008300c8157a24 */ /* 0x000fe200078e0215 */
[----:B------:R-:W-:Y:S01]  /*2a00*/  IADD3 R39, -R211, 0x10, RZ ;  /* 0x00000010d3277810 */ /* 0x000fe20007ffe1ff */
[----:B------:R-:W-:Y:S01]  /*2a10*/  IMAD R0, R199, c[0x0][0x21c], R0 ;  /* 0x00008700c7007a24 */ /* 0x000fe200078e0200 */
[----:B------:R-:W-:Y:S01]  /*2a20*/  LOP3.LUT R57, R57, 0xf, RZ, 0xc0, !PT ;  /* 0x0000000f39397812 */ /* 0x000fe200078ec0ff */
[----:B------:R-:W-:Y:S01]  /*2a30*/  IMAD.IADD R23, R23, 0x1, R21 ;  /* 0x0000000117177824 */ /* 0x000fe200078e0215 */
[----:B------:R-:W-:Y:S01]  /*2a40*/  SHF.L.U64.HI R28, R209, 0x1, R132 ;  /* 0x00000001d11c7819 */ /* 0x000fe20000010284 */
[----:B------:R-:W-:Y:S01]  /*2a50*/  IMAD.SHL.U32 R30, R210, 0x2, RZ ;  /* 0x00000002d21e7824 */ /* 0x000fe200078e00ff */
[----:B------:R-:W-:Y:S01]  /*2a60*/  LOP3.LUT R39, R39, 0xf, RZ, 0xc0, !PT ;  /* 0x0000000f27277812 */ /* 0x000fe200078ec0ff */
[----:B------:R-:W-:Y:S01]  /*2a70*/  IMAD.WIDE.U32 R22, R199, c[0x0][0x218], R22 ;  /* 0x00008600c7167a25 */ /* 0x000fe200078e0016 */
[----:B------:R-:W-:-:S04]  /*2a80*/  SHF.L.U64.HI R21, R192, 0x1, R133 ;  /* 0x00000001c0157819 */ /* 0x000fc80000010285 */
        /* <DEDUP_REMOVED lines=8> */
[----:B------:R-:W-:Y:S01]  /*2b10*/  IMAD.SHL.U32 R23, R209, 0x2, RZ ;  /* 0x00000002d1177824 */ /* 0x000fe200078e00ff */
[----:B------:R-:W-:-:S02]  /*2b20*/  LOP3.LUT R46, R46, 0xf, RZ, 0xc0, !PT ;  /* 0x0000000f2e2e7812 */ /* 0x000fc400078ec0ff */
[----:B------:R-:W4:Y:S04]  /*2b30*/  SHFL.IDX PT, R44, R36, 0x1, 0x181f ;  /* 0x00381f00242c7f89 */ /* 0x000f2800000e0000 */
[----:B------:R-:W3:Y:S04]  /*2b40*/  SHFL.IDX PT, R37, R37, RZ, 0x181f ;  /* 0x00181fff25257589 */ /* 0x000ee800000e0000 */
        /* <DEDUP_REMOVED lines=22> */
.L_x_993:
[----:B------:R-:W-:Y:S01]  /*2cb0*/  IMAD.MOV.U32 R0, RZ, RZ, 0x40 ;  /* 0x00000040ff007424 */ /* 0x000fe200078e00ff */
[----:B------:R-:W-:Y:S01]  /*2cc0*/  LOP3.LUT R80, R7, 0xffffffe0, RZ, 0xc0, !PT ;  /* 0xffffffe007507812 */ /* 0x000fe200078ec0ff */
[C---:B--23--:R-:W-:Y:S01]  /*2cd0*/  HMMA.16816.F32 R36, R48.reuse, R32, RZ ;  /* 0x000000203024723c */ /* 0x04cfe200000018ff */
[----:B------:R-:W-:Y:S01]  /*2ce0*/  SHF.R.S32.HI R21, RZ, 0x1f, R6 ;  /* 0x0000001fff157819 */ /* 0x000fe20000011406 */
[----:B------:R-:W-:Y:S01]  /*2cf0*/  IMAD R185, R4, 0x2, R191 ;  /* 0x0000000204b97824 */ /* 0x000fe200078e02bf */
[----:B------:R-:W-:Y:S01]  /*2d00*/  SEL R193, R0, 0xffffffc0, !P1 ;  /* 0xffffffc000c17807 */ /* 0x000fe20004800000 */
[----:B------:R-:W-:Y:S01]  /*2d10*/  IMAD.IADD R80, R5, 0x1, -R80 ;  /* 0x0000000105507824 */ /* 0x000fe200078e0a50 */
[-C--:B------:R-:W-:Y:S01]  /*2d20*/  LEA.HI R0, R20, R5.reuse, RZ, 0x2 ;  /* 0x0000000514007211 */ /* 0x080fe200078f10ff */
[----:B------:R-:W-:Y:S01]  /*2d30*/  IMAD R184, R4, 0x2, R187 ;  /* 0x0000000204b87824 */ /* 0x000fe200078e02bb */
[----:B------:R-:W-:Y:S01]  /*2d40*/  LEA.HI R21, R21, R6, RZ, 0x3 ;  /* 0x0000000615157211 */ /* 0x000fe200078f18ff */
[C---:B------:R-:W-:Y:S01]  /*2d50*/  HMMA.16816.F32 R32, R48.reuse, R34, RZ ;  /* 0x000000223020723c */ /* 0x040fe200000018ff */
[----:B------:R-:W-:Y:S01]  /*2d60*/  LOP3.LUT R0, R0, 0xfffffffc, RZ, 0xc0, !PT ;  /* 0xfffffffc00007812 */ /* 0x000fe200078ec0ff */
[----:B------:R-:W-:Y:S01]  /*2d70*/  ULDC UR19, c[0x0][0x324] ;  /* 0x0000c90000137ab9 */ /* 0x000fe20000000800 */
[----:B------:R-:W-:Y:S01]  /*2d80*/  SHF.R.S32.HI R7, RZ, 0x1f, R80 ;  /* 0x0000001fff077819 */ /* 0x000fe20000011450 */
[----:B------:R-:W-:Y:S01]  /*2d90*/  ULOP3.LUT UR19, URZ, UR19, URZ, 0x33, !UPT ;  /* 0x000000133f137292 */ /* 0x000fe2000f8e333f */
[----:B------:R-:W-:Y:S01]  /*2da0*/  IADD3 R5, -R0, R5, RZ ;  /* 0x0000000500057210 */ /* 0x000fe20007ffe1ff */
[----:B------:R-:W0:Y:S01]  /*2db0*/  LDGDEPBAR ;  /* 0x00000000000079af */ /* 0x000e220000000000 */
[----:B------:R-:W-:Y:S01]  /*2dc0*/  LOP3.LUT R21, R21, 0xffffff8, RZ, 0xc0, !PT ;  /* 0x0ffffff815157812 */ /* 0x000fe200078ec0ff */
[----:B----4-:R-:W-:Y:S01]  /*2dd0*/  HMMA.16816.F32 R28, R48, R24, RZ ;  /* 0x00000018301c723c */ /* 0x010fe200000018ff */
[----:B------:R-:W-:-:S02]  /*2de0*/  LEA.HI R7, R7, R80, RZ, 0x2 ;  /* 0x0000005007077211 */ /* 0x000fc400078f10ff */
[----:B------:R-:W-:Y:S01]  /*2df0*/  LEA.HI R0, R5, R5, RZ, 0x1 ;  /* 0x0000000505007211 */ /* 0x000fe200078f08ff */
[----:B------:R-:W-:Y:S01]  /*2e00*/  IMAD.IADD R21, R6, 0x1, -R21 ;  /* 0x0000000106157824 */ /* 0x000fe200078e0a15 */
[----:B------:R-:W-:Y:S02]  /*2e10*/  LEA.HI.SX32 R6, R7, UR7, 0x1e ;  /* 0x0000000707067c11 */ /* 0x000fe4000f8ff2ff */
[----:B------:R-:W-:Y:S01]  /*2e20*/  LOP3.LUT R0, R0, 0x1ffffffe, RZ, 0xc0, !PT ;  /* 0x1ffffffe00007812 */ /* 0x000fe200078ec0ff */
[----:B------:R-:W-:Y:S01]  /*2e30*/  HMMA.16816.F32 R24, R48, R26, RZ ;  /* 0x0000001a3018723c */ /* 0x000fe200000018ff */
[----:B------:R-:W-:Y:S01]  /*2e40*/  PLOP3.LUT P0, PT, PT, PT, UP1, 0x80, 0x0 ;  /* 0x000000000000781c */ /* 0x000fe20003f0f018 */
[----:B------:R-:W-:Y:S01]  /*2e50*/  IMAD R6, R21, 0x10, R6 ;  /* 0x0000001015067824 */ /* 0x000fe200078e0206 */
[----:B------:R-:W-:Y:S02]  /*2e60*/  IADD3 R205, R5, -R0, RZ ;  /* 0x8000000005cd7210 */ /* 0x000fe40007ffe0ff */
[----:B------:R-:W-:-:S02]  /*2e70*/  LOP3.LUT R7, R7, 0x7ffffffc, RZ, 0xc0, !PT ;  /* 0x7ffffffc07077812 */ /* 0x000fc400078ec0ff */
[----:B------:R-:W-:Y:S01]  /*2e80*/  ISETP.GE.AND P3, PT, R197, 0x1, PT ;  /* 0x00000001c500780c */ /* 0x000fe20003f66270 */
[----:B------:R-:W-:Y:S01]  /*2e90*/  IMAD R205, R205, 0x8, R6 ;  /* 0x00000008cdcd7824 */ /* 0x000fe200078e0206 */
[----:B------:R-:W-:Y:S01]  /*2ea0*/  IADD3 R6, R189, R193, RZ ;  /* 0x000000c1bd067210 */ /* 0x000fe20007ffe0ff */
[C---:B-1----:R-:W-:Y:S01]  /*2eb0*/  HMMA.16816.F32 R20, R48.reuse, R16, RZ ;  /* 0x000000103014723c */ /* 0x042fe200000018ff */
[----:B------:R-:W-:Y:S01]  /*2ec0*/  IMAD.IADD R206, R80, 0x1, -R7 ;  /* 0x0000000150ce7824 */ /* 0x000fe200078e0a07 */
[----:B------:R-:W-:Y:S02]  /*2ed0*/  IADD3 R7, R195, 0x1, -R146 ;  /* 0x00000001c3077810 */ /* 0x000fe40007ffe892 */
[----:B------:R-:W-:Y:S01]  /*2ee0*/  LDSM.16.M88.4 R44, [R6+0xc100] ;  /* 0x00c10000062c783b */ /* 0x000fe20000000200 */
[----:B------:R-:W-:Y:S01]  /*2ef0*/  @P0 IMAD.HI.U32 R5, R205, c[0x0][0x2c8], RZ ;  /* 0x0000b200cd050a27 */ /* 0x000fe200078e00ff */
[----:B------:R-:W-:Y:S02]  /*2f00*/  PLOP3.LUT P0, PT, PT, PT, UP1, 0x80, 0x0 ;  /* 0x000000000000781c */ /* 0x000fe40003f0f018 */
[----:B------:R-:W-:Y:S01]  /*2f10*/  HMMA.16816.F32 R16, R48, R18, RZ ;  /* 0x000000123010723c */ /* 0x000fe200000018ff */
[----:B------:R-:W-:Y:S01]  /*2f20*/  LDSM.16.M88.4 R72, [R6+0xc900] ;  /* 0x00c900000648783b */ /* 0x000fe20000000200 */
[----:B------:R-:W-:-:S02]  /*2f30*/  MOV R0, R205 ;  /* 0x000000cd00007202 */ /* 0x000fc40000000f00 */
[----:B------:R-:W-:Y:S01]  /*2f40*/  SHF.L.U32 R206, R206, 0x1, RZ ;  /* 0x00000001cece7819 */ /* 0x000fe200000006ff */
[----:B------:R-:W-:Y:S03]  /*2f50*/  LDSM.16.M88.4 R68, [R6+0xd900] ;  /* 0x00d900000644783b */ /* 0x000fe60000000200 */
[----:B------:R-:W-:Y:S03]  /*2f60*/  HMMA.16816.F32 R64, R48, R8, RZ ;  /* 0x000000083040723c */ /* 0x000fe600000018ff */
[----:B------:R-:W-:Y:S02]  /*2f70*/  @P0 SHF.R.U32.HI R0, RZ, c[0x0][0x2cc], R5 ;  /* 0x0000b300ff000a19 */ /* 0x000fe40000011605 */
[----:B------:R-:W-:-:S03]  /*2f80*/  IADD3 R5, R193, R2, RZ ;  /* 0x00000002c1057210 */ /* 0x000fc60007ffe0ff */
[----:B------:R-:W-:Y:S01]  /*2f90*/  HMMA.16816.F32 R48, R48, R10, RZ ;  /* 0x0000000a3030723c */ /* 0x000fe200000018ff */
[----:B------:R-:W1:Y:S04]  /*2fa0*/  LDSM.16.M88.4 R8, [R185] ;  /* 0x00000000b908783b */ /* 0x000e680000000200 */
[----:B------:R-:W-:Y:S03]  /*2fb0*/  LDSM.16.M88.4 R56, [R5+0xc100] ;  /* 0x00c100000538783b */ /* 0x000fe60000000200 */
[C---:B------:R-:W-:Y:S08]  /*2fc0*/  HMMA.16816.F32 R36, R60.reuse, R12, R36 ;  /* 0x0000000c3c24723c */ /* 0x040ff00000001824 */
[C---:B------:R-:W-:Y:S01]  /*2fd0*/  HMMA.16816.F32 R32, R60.reuse, R14, R32 ;  /* 0x0000000e3c20723c */ /* 0x040fe20000001820 */
[----:B------:R-:W2:Y:S07]  /*2fe0*/  LDSM.16.M88.4 R12, [R6+0xd100] ;  /* 0x00d10000060c783b */ /* 0x000eae0000000200 */
[C---:B------:R-:W-:Y:S08]  /*2ff0*/  HMMA.16816.F32 R28, R60.reuse, R40, R28 ;  /* 0x000000283c1c723c */ /* 0x040ff0000000181c */
[C---:B------:R-:W-:Y:S01]  /*3000*/  HMMA.16816.F32 R24, R60.reuse, R42, R24 ;  /* 0x0000002a3c18723c */ /* 0x040fe20000001818 */
[----:B------:R-:W3:Y:S07]  /*3010*/  LDSM.16.M88.4 R40, [R184] ;  /* 0x00000000b828783b */ /* 0x000eee0000000200 */
[C---:B------:R-:W-:Y:S08]  /*3020*/  HMMA.16816.F32 R20, R60.reuse, R76, R20 ;  /* 0x0000004c3c14723c */ /* 0x040ff00000001814 */
[C---:B------:R-:W-:Y:S01]  /*3030*/  HMMA.16816.F32 R16, R60.reuse, R78, R16 ;  /* 0x0000004e3c10723c */ /* 0x040fe20000001810 */
[----:B------:R-:W-:Y:S07]  /*3040*/  LDSM.16.M88.4 R76, [R189+0xf100] ;  /* 0x00f10000bd4c783b */ /* 0x000fee0000000200 */
[C---:B------:R-:W-:Y:S08]  /*3050*/  HMMA.16816.F32 R64, R60.reuse, R52, R64 ;  /* 0x000000343c40723c */ /* 0x040ff00000001840 */
[----:B------:R-:W-:Y:S01]  /*3060*/  HMMA.16816.F32 R60, R60, R54, R48 ;  /* 0x000000363c3c723c */ /* 0x000fe20000001830 */
[----:B------:R-:W4:Y:S04]  /*3070*/  LDSM.16.M88.4 R52, [R5+0xc900] ;  /* 0x00c900000534783b */ /* 0x000f280000000200 */
[----:B------:R-:W5:Y:S03]  /*3080*/  LDSM.16.M88.4 R48, [R5+0xd100] ;  /* 0x00d100000530783b */ /* 0x000f660000000200 */
[C---:B-1----:R-:W-:Y:S08]  /*3090*/  HMMA.16816.F32 R36, R8.reuse, R44, R36 ;  /* 0x0000002c0824723c */ /* 0x042ff00000001824 */
[C---:B------:R-:W-:Y:S01]  /*30a0*/  HMMA.16816.F32 R32, R8.reuse, R46, R32 ;  /* 0x0000002e0820723c */ /* 0x040fe20000001820 */
[----:B------:R-:W1:Y:S07]  /*30b0*/  LDSM.16.M88.4 R44, [R5+0xd900] ;  /* 0x00d90000052c783b */ /* 0x000e6e0000000200 */
        /* <DEDUP_REMOVED lines=8> */
[----:B------:R-:W1:Y:S04]  /*3140*/  LDSM.16.M88.4 R8, [R189+0xe900] ;  /* 0x00e90000bd08783b */ /* 0x000e680000000200 */
[----:B------:R-:W1:Y:S03]  /*3150*/  LDSM.16.M88.4 R68, [R189+0xf900] ;  /* 0x00f90000bd44783b */ /* 0x000e660000000200 */
[C---:B---3--:R-:W-:Y:S08]  /*3160*/  HMMA.16816.F32 R36, R40.reuse, R56, R36 ;  /* 0x000000382824723c */ /* 0x048ff00000001824 */
[C---:B------:R-:W-:Y:S01]  /*3170*/  HMMA.16816.F32 R32, R40.reuse, R58, R32 ;  /* 0x0000003a2820723c */ /* 0x040fe20000001820 */
[----:B------:R-:W-:Y:S07]  /*3180*/  LDSM.16.M88.4 R56, [R187+0x4000] ;  /* 0x00400000bb38783b */ /* 0x000fee0000000200 */
[C---:B----4-:R-:W-:Y:S08]  /*3190*/  HMMA.16816.F32 R28, R40.reuse, R52, R28 ;  /* 0x00000034281c723c */ /* 0x050ff0000000181c */
[C---:B------:R-:W-:Y:S01]  /*31a0*/  HMMA.16816.F32 R24, R40.reuse, R54, R24 ;  /* 0x000000362818723c */ /* 0x040fe20000001818 */
[----:B------:R-:W3:Y:S07]  /*31b0*/  LDSM.16.M88.4 R52, [R2+0xe100] ;  /* 0x00e100000234783b */ /* 0x000eee0000000200 */
[C---:B-----5:R-:W-:Y:S08]  /*31c0*/  HMMA.16816.F32 R20, R40.reuse, R48, R20 ;  /* 0x000000302814723c */ /* 0x060ff00000001814 */
[C---:B------:R-:W-:Y:S01]  /*31d0*/  HMMA.16816.F32 R16, R40.reuse, R50, R16 ;  /* 0x000000322810723c */ /* 0x040fe20000001810 */
[----:B------:R-:W4:Y:S07]  /*31e0*/  LDSM.16.M88.4 R48, [R2+0xe900] ;  /* 0x00e900000230783b */ /* 0x000f2e0000000200 */
[C---:B-1----:R-:W-:Y:S08]  /*31f0*/  HMMA.16816.F32 R64, R40.reuse, R44, R64 ;  /* 0x0000002c2840723c */ /* 0x042ff00000001840 */
[----:B------:R-:W-:Y:S01]  /*3200*/  HMMA.16816.F32 R60, R40, R46, R60 ;  /* 0x0000002e283c723c */ /* 0x000fe2000000183c */
[----:B------:R-:W1:Y:S04]  /*3210*/  LDSM.16.M88.4 R44, [R2+0xf100] ;  /* 0x00f10000022c783b */ /* 0x000e680000000200 */
[----:B------:R-:W5:Y:S03]  /*3220*/  LDSM.16.M88.4 R40, [R2+0xf900] ;  /* 0x00f900000228783b */ /* 0x000f660000000200 */
[C---:B--2---:R-:W-:Y:S08]  /*3230*/  HMMA.16816.F32 R36, R72.reuse, R12, R36 ;  /* 0x0000000c4824723c */ /* 0x044ff00000001824 */
[C---:B------:R-:W-:Y:S01]  /*3240*/  HMMA.16816.F32 R32, R72.reuse, R14, R32 ;  /* 0x0000000e4820723c */ /* 0x040fe20000001820 */
[----:B------:R-:W-:Y:S07]  /*3250*/  LDSM.16.M88.4 R12, [R185+0x4000] ;  /* 0x00400000b90c783b */ /* 0x000fee0000000200 */
[C---:B------:R-:W-:Y:S08]  /*3260*/  HMMA.16816.F32 R28, R72.reuse, R8, R28 ;  /* 0x00000008481c723c */ /* 0x040ff0000000181c */
[C---:B------:R-:W-:Y:S01]  /*3270*/  HMMA.16816.F32 R24, R72.reuse, R10, R24 ;  /* 0x0000000a4818723c */ /* 0x040fe20000001818 */
[----:B------:R-:W2:Y:S07]  /*3280*/  LDSM.16.M88.4 R8, [R6+0xe100] ;  /* 0x00e100000608783b */ /* 0x000eae0000000200 */
[C---:B------:R-:W-:Y:S08]  /*3290*/  HMMA.16816.F32 R20, R72.reuse, R76, R20 ;  /* 0x0000004c4814723c */ /* 0x040ff00000001814 */
[C---:B------:R-:W-:Y:S08]  /*32a0*/  HMMA.16816.F32 R16, R72.reuse, R78, R16 ;  /* 0x0000004e4810723c */ /* 0x040ff00000001810 */
[C---:B------:R-:W-:Y:S08]  /*32b0*/  HMMA.16816.F32 R64, R72.reuse, R68, R64 ;  /* 0x000000444840723c */ /* 0x040ff00000001840 */
[----:B------:R-:W-:Y:S01]  /*32c0*/  HMMA.16816.F32 R60, R72, R70, R60 ;  /* 0x00000046483c723c */ /* 0x000fe2000000183c */
[----:B------:R-:W-:Y:S07]  /*32d0*/  LDSM.16.M88.4 R68, [R5+0xf100] ;  /* 0x00f100000544783b */ /* 0x000fee0000000200 */
[C---:B---3--:R-:W-:Y:S08]  /*32e0*/  HMMA.16816.F32 R36, R56.reuse, R52, R36 ;  /* 0x000000343824723c */ /* 0x048ff00000001824 */
[C---:B------:R-:W-:Y:S01]  /*32f0*/  HMMA.16816.F32 R32, R56.reuse, R54, R32 ;  /* 0x000000363820723c */ /* 0x040fe20000001820 */
[----:B------:R-:W3:Y:S07]  /*3300*/  LDSM.16.M88.4 R52, [R6+0xe900] ;  /* 0x00e900000634783b */ /* 0x000eee0000000200 */
[C---:B----4-:R-:W-:Y:S08]  /*3310*/  HMMA.16816.F32 R28, R56.reuse, R48, R28 ;  /* 0x00000030381c723c */ /* 0x050ff0000000181c */
[C---:B------:R-:W-:Y:S01]  /*3320*/  HMMA.16816.F32 R24, R56.reuse, R50, R24 ;  /* 0x000000323818723c */ /* 0x040fe20000001818 */
[----:B------:R-:W4:Y:S07]  /*3330*/  LDSM.16.M88.4 R48, [R6+0xf100] ;  /* 0x00f100000630783b */ /* 0x000f2e0000000200 */
[C---:B-1----:R-:W-:Y:S08]  /*3340*/  HMMA.16816.F32 R20, R56.reuse, R44, R20 ;  /* 0x0000002c3814723c */ /* 0x042ff00000001814 */
[C---:B------:R-:W-:Y:S01]  /*3350*/  HMMA.16816.F32 R16, R56.reuse, R46, R16 ;  /* 0x0000002e3810723c */ /* 0x040fe20000001810 */
[----:B------:R-:W1:Y:S07]  /*3360*/  LDSM.16.M88.4 R44, [R6+0xf900] ;  /* 0x00f90000062c783b */ /* 0x000e6e0000000200 */
[C---:B-----5:R-:W-:Y:S08]  /*3370*/  HMMA.16816.F32 R64, R56.reuse, R40, R64 ;  /* 0x000000283840723c */ /* 0x060ff00000001840 */
        /* <DEDUP_REMOVED lines=9> */
[C---:B----4-:R-:W-:Y:S08]  /*3410*/  HMMA.16816.F32 R20, R12.reuse, R48, R20 ;  /* 0x000000300c14723c */ /* 0x050ff00000001814 */
[C---:B------:R-:W-:Y:S01]  /*3420*/  HMMA.16816.F32 R16, R12.reuse, R50, R16 ;  /* 0x000000320c10723c */ /* 0x040fe20000001810 */
[----:B------:R-:W-:Y:S07]  /*3430*/  LDSM.16.M88.4 R48, [R189+0x10100] ;  /* 0x01010000bd30783b */ /* 0x000fee0000000200 */
[C---:B-1----:R-:W-:Y:S01]  /*3440*/  HMMA.16816.F32 R72, R12.reuse, R44, R64 ;  /* 0x0000002c0c48723c */ /* 0x042fe20000001840 */
[----:B------:R-:W1:Y:S07]  /*3450*/  LDSM.16.M88.4 R64, [R191+0x8000] ;  /* 0x00800000bf40783b */ /* 0x000e6e0000000200 */
        /* <DEDUP_REMOVED lines=8> */
[----:B------:R-:W4:Y:S07]  /*34e0*/  LDSM.16.M88.4 R68, [R189+0x11900] ;  /* 0x01190000bd44783b */ /* 0x000f2e0000000200 */
[C---:B--2---:R-:W-:Y:S08]  /*34f0*/  HMMA.16816.F32 R28, R56.reuse, R8, R28 ;  /* 0x00000008381c723c */ /* 0x044ff0000000181c */
[C---:B------:R-:W-:Y:S01]  /*3500*/  HMMA.16816.F32 R24, R56.reuse, R10, R24 ;  /* 0x0000000a3818723c */ /* 0x040fe20000001818 */
[----:B------:R-:W2:Y:S07]  /*3510*/  LDSM.16.M88.4 R8, [R2+0x10100] ;  /* 0x010100000208783b */ /* 0x000eae0000000200 */
[C---:B---3--:R-:W-:Y:S08]  /*3520*/  HMMA.16816.F32 R72, R56.reuse, R52, R72 ;  /* 0x000000343848723c */ /* 0x048ff00000001848 */
[----:B------:R-:W-:Y:S01]  /*3530*/  HMMA.16816.F32 R60, R56, R54, R60 ;  /* 0x00000036383c723c */ /* 0x000fe2000000183c */
[----:B------:R-:W-:Y:S07]  /*3540*/  LDSM.16.M88.4 R56, [R2+0x11100] ;  /* 0x011100000238783b */ /* 0x000fee0000000200 */
[C---:B-1----:R-:W-:Y:S08]  /*3550*/  HMMA.16816.F32 R36, R64.reuse, R48, R36 ;  /* 0x000000304024723c */ /* 0x042ff00000001824 */
[C---:B------:R-:W-:Y:S01]  /*3560*/  HMMA.16816.F32 R32, R64.reuse, R50, R32 ;  /* 0x000000324020723c */ /* 0x040fe20000001820 */
[----:B------:R-:W1:Y:S07]  /*3570*/  LDSM.16.M88.4 R48, [R2+0x10900] ;  /* 0x010900000230783b */ /* 0x000e6e0000000200 */
[C---:B----4-:R-:W-:Y:S08]  /*3580*/  HMMA.16816.F32 R28, R64.reuse, R12, R28 ;  /* 0x0000000c401c723c */ /* 0x050ff0000000181c */
[C---:B------:R-:W-:Y:S01]  /*3590*/  HMMA.16816.F32 R24, R64.reuse, R14, R24 ;  /* 0x0000000e4018723c */ /* 0x040fe20000001818 */
[----:B------:R-:W-:Y:S07]  /*35a0*/  LDSM.16.M88.4 R12, [R6+0x10100] ;  /* 0x01010000060c783b */ /* 0x000fee0000000200 */
[C---:B-----5:R-:W-:Y:S01]  /*35b0*/  HMMA.16816.F32 R52, R64.reuse, R40, R20 ;  /* 0x000000284034723c */ /* 0x060fe20000001814 */
[----:B------:R-:W3:Y:S07]  /*35c0*/  LDSM.16.M88.4 R20, [R185+0x8000] ;  /* 0x00800000b914783b */ /* 0x000eee0000000200 */
[C---:B------:R-:W-:Y:S01]  /*35d0*/  HMMA.16816.F32 R16, R64.reuse, R42, R16 ;  /* 0x0000002a4010723c */ /* 0x040fe20000001810 */
[----:B------:R-:W4:Y:S07]  /*35e0*/  LDSM.16.M88.4 R40, [R2+0x11900] ;  /* 0x011900000228783b */ /* 0x000f2e0000000200 */
[C---:B------:R-:W-:Y:S08]  /*35f0*/  HMMA.16816.F32 R72, R64.reuse, R68, R72 ;  /* 0x000000444048723c */ /* 0x040ff00000001848 */
[----:B------:R-:W-:Y:S01]  /*3600*/  HMMA.16816.F32 R60, R64, R70, R60 ;  /* 0x00000046403c723c */ /* 0x000fe2000000183c */
[----:B------:R-:W-:Y:S07]  /*3610*/  LDSM.16.M88.4 R68, [R6+0x10900] ;  /* 0x010900000644783b */ /* 0x000fee0000000200 */
[C---:B--2---:R-:W-:Y:S08]  /*3620*/  HMMA.16816.F32 R36, R44.reuse, R8, R36 ;  /* 0x000000082c24723c */ /* 0x044ff00000001824 */
[C---:B------:R-:W-:Y:S01]  /*3630*/  HMMA.16816.F32 R64, R44.reuse, R10, R32 ;  /* 0x0000000a2c40723c */ /* 0x040fe20000001820 */
[----:B------:R-:W-:Y:S04]  /*3640*/  LDSM.16.M88.4 R32, [R184+0x8000] ;  /* 0x00800000b820783b */ /* 0x000fe80000000200 */
[----:B------:R-:W2:Y:S03]  /*3650*/  LDSM.16.M88.4 R8, [R5+0x10100] ;  /* 0x010100000508783b */ /* 0x000ea60000000200 */
[C---:B-1----:R-:W-:Y:S08]  /*3660*/  HMMA.16816.F32 R28, R44.reuse, R48, R28 ;  /* 0x000000302c1c723c */ /* 0x042ff0000000181c */
[----:B------:R-:W-:Y:S01]  /*3670*/  HMMA.16816.F32 R24, R44, R50, R24 ;  /* 0x000000322c18723c */ /* 0x000fe20000001818 */
[----:B------:R-:W1:Y:S07]  /*3680*/  LDSM.16.M88.4 R48, [R6+0x11100] ;  /* 0x011100000630783b */ /* 0x000e6e0000000200 */
[C---:B---3--:R-:W-:Y:S08]  /*3690*/  HMMA.16816.F32 R36, R20.reuse, R12, R36 ;  /* 0x0000000c1424723c */ /* 0x048ff00000001824 */
[----:B------:R-:W-:Y:S01]  /*36a0*/  HMMA.16816.F32 R64, R20, R14, R64 ;  /* 0x0000000e1440723c */ /* 0x000fe20000001840 */
[----:B------:R3:W5:Y:S07]  /*36b0*/  LDSM.16.M88.4 R12, [R6+0x11900] ;  /* 0x01190000060c783b */ /* 0x00076e0000000200 */
[C---:B------:R-:W-:Y:S08]  /*36c0*/  HMMA.16816.F32 R52, R44.reuse, R56, R52 ;  /* 0x000000382c34723c */ /* 0x040ff00000001834 */
[C---:B------:R-:W-:Y:S08]  /*36d0*/  HMMA.16816.F32 R16, R44.reuse, R58, R16 ;  /* 0x0000003a2c10723c */ /* 0x040ff00000001810 */
[C---:B----4-:R-:W-:Y:S08]  /*36e0*/  HMMA.16816.F32 R72, R44.reuse, R40, R72 ;  /* 0x000000282c48723c */ /* 0x050ff00000001848 */
[----:B------:R-:W-:Y:S01]  /*36f0*/  HMMA.16816.F32 R60, R44, R42, R60 ;  /* 0x0000002a2c3c723c */ /* 0x000fe2000000183c */
[----:B------:R-:W4:Y:S04]  /*3700*/  LDSM.16.M88.4 R40, [R5+0x10900] ;  /* 0x010900000528783b */ /* 0x000f280000000200 */
[----:B------:R-:W4:Y:S03]  /*3710*/  LDSM.16.M88.4 R44, [R5+0x11100] ;  /* 0x01110000052c783b */ /* 0x000f260000000200 */
[C---:B--2---:R-:W-:Y:S08]  /*3720*/  HMMA.16816.F32 R36, R32.reuse, R8, R36 ;  /* 0x000000082024723c */ /* 0x044ff00000001824 */
[----:B------:R-:W-:Y:S01]  /*3730*/  HMMA.16816.F32 R64, R32, R10, R64 ;  /* 0x0000000a2040723c */ /* 0x000fe20000001840 */
[----:B------:R2:W2:Y:S07]  /*3740*/  LDSM.16.M88.4 R8, [R5+0x11900] ;  /* 0x011900000508783b */ /* 0x0004ae0000000200 */
[C---:B------:R-:W-:Y:S08]  /*3750*/  HMMA.16816.F32 R28, R20.reuse, R68, R28 ;  /* 0x00000044141c723c */ /* 0x040ff0000000181c */
[----:B------:R-:W-:Y:S01]  /*3760*/  HMMA.16816.F32 R24, R20, R70, R24 ;  /* 0x000000461418723c */ /* 0x000fe20000001818 */
[----:B------:R-:W-:-:S02]  /*3770*/  FMUL.FTZ R36, R36, c[0x0][0x320] ;  /* 0x0000c80024247a20 */ /* 0x000fc40000410000 */
[----:B------:R-:W-:Y:S02]  /*3780*/  FMUL.FTZ R37, R37, c[0x0][0x320] ;  /* 0x0000c80025257a20 */ /* 0x000fe40000410000 */
[----:B------:R-:W-:Y:S02]  /*3790*/  FMUL.FTZ R2, R38, c[0x0][0x320] ;  /* 0x0000c80026027a20 */ /* 0x000fe40000410000 */
[----:B------:R-:W2:Y:S01]  /*37a0*/  MUFU.TANH R36, R36 ;  /* 0x0000002400247308 */ /* 0x000ea20000002400 */
[----:B-1----:R-:W-:Y:S01]  /*37b0*/  HMMA.16816.F32 R52, R20, R48, R52 ;  /* 0x000000301434723c */ /* 0x002fe20000001834 */
[----:B---3--:R-:W-:-:S06]  /*37c0*/  FMUL.FTZ R6, R64, c[0x0][0x320] ;  /* 0x0000c80040067a20 */ /* 0x008fcc0000410000 */
[----:B------:R-:W1:Y:S01]  /*37d0*/  MUFU.TANH R37, R37 ;  /* 0x0000002500257308 */ /* 0x000e620000002400 */
[C---:B------:R-:W-:Y:S07]  /*37e0*/  HMMA.16816.F32 R16, R20.reuse, R50, R16 ;  /* 0x000000321410723c */ /* 0x040fee0000001810 */
[----:B------:R-:W3:Y:S01]  /*37f0*/  MUFU.TANH R2, R2 ;  /* 0x0000000200027308 */ /* 0x000ee20000002400 */
[C---:B-----5:R-:W-:Y:S07]  /*3800*/  HMMA.16816.F32 R72, R20.reuse, R12, R72 ;  /* 0x0000000c1448723c */ /* 0x060fee0000001848 */
[----:B------:R-:W-:Y:S01]  /*3810*/  FMUL.FTZ R12, R65, c[0x0][0x320] ;  /* 0x0000c800410c7a20 */ /* 0x000fe20000410000 */
[----:B------:R-:W-:Y:S01]  /*3820*/  HMMA.16816.F32 R60, R20, R14, R60 ;  /* 0x0000000e143c723c */ /* 0x000fe2000000183c */
[----:B------:R-:W1:Y:S07]  /*3830*/  MUFU.TANH R6, R6 ;  /* 0x0000000600067308 */ /* 0x000e6e0000002400 */
[C---:B----4-:R-:W-:Y:S01]  /*3840*/  HMMA.16816.F32 R28, R32.reuse, R40, R28 ;  /* 0x00000028201c723c */ /* 0x050fe2000000181c */
[----:B------:R-:W4:Y:S07]  /*3850*/  MUFU.TANH R12, R12 ;  /* 0x0000000c000c7308 */ /* 0x000f2e0000002400 */
[C---:B------:R-:W-:Y:S08]  /*3860*/  HMMA.16816.F32 R24, R32.reuse, R42, R24 ;  /* 0x0000002a2018723c */ /* 0x040ff00000001818 */
[C---:B------:R-:W-:Y:S08]  /*3870*/  HMMA.16816.F32 R52, R32.reuse, R44, R52 ;  /* 0x0000002c2034723c */ /* 0x040ff00000001834 */
[----:B------:R-:W-:Y:S01]  /*3880*/  HMMA.16816.F32 R16, R32, R46, R16 ;  /* 0x0000002e2010723c */ /* 0x000fe20000001810 */
[----:B------:R-:W-:-:S02]  /*3890*/  FMUL.FTZ R13, R29, c[0x0][0x320] ;  /* 0x0000c8001d0d7a20 */ /* 0x000fc40000410000 */
[----:B------:R-:W-:-:S04]  /*38a0*/  FMUL.FTZ R28, R28, c[0x0][0x320] ;  /* 0x0000c8001c1c7a20 */ /* 0x000fc80000410000 */
[----:B--2---:R-:W2:Y:S01]  /*38b0*/  MUFU.TANH R5, R28 ;  /* 0x0000001c00057308 */ /* 0x004ea20000002400 */
[----:B------:R-:W-:Y:S01]  /*38c0*/  HMMA.16816.F32 R72, R32, R8, R72 ;  /* 0x000000082048723c */ /* 0x000fe20000001848 */
[----:B------:R-:W5:Y:S01]  /*38d0*/  SHFL.IDX PT, R9, R0, RZ, 0x1c1f ;  /* 0x001c1fff00097589 */ /* 0x000f6200000e0000 */
[----:B------:R-:W-:Y:S02]  /*38e0*/  FMUL.FTZ R15, R24, c[0x0][0x320] ;  /* 0x0000c800180f7a20 */ /* 0x000fe40000410000 */
[----:B------:R-:W-:-:S03]  /*38f0*/  FMUL.FTZ R14, R25, c[0x0][0x320] ;  /* 0x0000c800190e7a20 */ /* 0x000fc60000410000 */
[----:B------:R-:W1:Y:S01]  /*3900*/  MUFU.TANH R13, R13 ;  /* 0x0000000d000d7308 */ /* 0x000e620000002400 */
[----:B------:R-:W-:Y:S01]  /*3910*/  HMMA.16816.F32 R60, R32, R10, R60 ;  /* 0x0000000a203c723c */ /* 0x000fe2000000183c */
[----:B------:R-:W-:Y:S01]  /*3920*/  FMUL.FTZ R52, R52, c[0x0][0x320] ;  /* 0x0000c80034347a20 */ /* 0x000fe20000410000 */
[----:B------:R-:W-:Y:S01]  /*3930*/  IADD3 R8, -R206, R195, -R146 ;  /* 0x000000c3ce087210 */ /* 0x000fe20007ffe992 */
[----:B------:R-:W-:-:S04]  /*3940*/  FMUL.FTZ R53, R53, c[0x0][0x320] ;  /* 0x0000c80035357a20 */ /* 0x000fc80000410000 */
[----:B------:R-:W-:Y:S01]  /*3950*/  IADD3 R10, -R204, R7, -R206 ;  /* 0x00000007cc0a7210 */ /* 0x000fe20007ffe9ce */
[----:B------:R-:W-:Y:S01]  /*3960*/  FMUL.FTZ R17, R17, c[0x0][0x320] ;  /* 0x0000c80011117a20 */ /* 0x000fe20000410000 */
[----:B------:R-:W1:Y:S01]  /*3970*/  MUFU.TANH R15, R15 ;  /* 0x0000000f000f7308 */ /* 0x000e620000002400 */
[----:B------:R-:W-:-:S06]  /*3980*/  FMUL.FTZ R16, R16, c[0x0][0x320] ;  /* 0x0000c80010107a20 */ /* 0x000fcc0000410000 */
[----:B------:R-:W-:Y:S01]  /*3990*/  FMUL.FTZ R72, R72, c[0x0][0x320] ;  /* 0x0000c80048487a20 */ /* 0x000fe20000410000 */
[----:B------:R-:W1:Y:S01]  /*39a0*/  MUFU.TANH R14, R14 ;  /* 0x0000000e000e7308 */ /* 0x000e620000002400 */
[----:B------:R-:W-:-:S06]  /*39b0*/  FMUL.FTZ R73, R73, c[0x0][0x320] ;  /* 0x0000c80049497a20 */ /* 0x000fcc0000410000 */
[----:B------:R-:W-:Y:S01]  /*39c0*/  FMUL.FTZ R60, R60, c[0x0][0x320] ;  /* 0x0000c8003c3c7a20 */ /* 0x000fe20000410000 */
[----:B------:R-:W1:Y:S01]  /*39d0*/  MUFU.TANH R165, R52 ;  /* 0x0000003400a57308 */ /* 0x000e620000002400 */
[----:B------:R-:W-:-:S07]  /*39e0*/  FMUL.FTZ R61, R61, c[0x0][0x320] ;  /* 0x0000c8003d3d7a20 */ /* 0x000fce0000410000 */
[----:B------:R-:W1:Y:S08]  /*39f0*/  MUFU.TANH R175, R53 ;  /* 0x0000003500af7308 */ /* 0x000e700000002400 */
[----:B------:R-:W1:Y:S08]  /*3a00*/  MUFU.TANH R167, R17 ;  /* 0x0000001100a77308 */ /* 0x000e700000002400 */
[----:B------:R-:W1:Y:S08]  /*3a10*/  MUFU.TANH R179, R72 ;  /* 0x0000004800b37308 */ /* 0x000e700000002400 */
[----:B------:R-:W1:Y:S08]  /*3a20*/  MUFU.TANH R177, R73 ;  /* 0x0000004900b17308 */ /* 0x000e700000002400 */
[----:B------:R-:W1:Y:S08]  /*3a30*/  MUFU.TANH R143, R60 ;  /* 0x0000003c008f7308 */ /* 0x000e700000002400 */
[----:B------:R-:W1:Y:S08]  /*3a40*/  MUFU.TANH R141, R61 ;  /* 0x0000003d008d7308 */ /* 0x000e700000002400 */
[----:B------:R1:W1:Y:S02]  /*3a50*/  MUFU.TANH R173, R16 ;  /* 0x0000001000ad7308 */ /* 0x0002640000002400 */
[----:B-1----:R-:W-:-:S02]  /*3a60*/  IADD3 R16, R10, c[0x0][0x328], RZ ;  /* 0x0000ca000a107a10 */ /* 0x002fc40007ffe0ff */
[----:B------:R-:W-:-:S03]  /*3a70*/  IADD3 R10, R10, UR19, RZ ;  /* 0x000000130a0a7c10 */ /* 0x000fc6000fffe0ff */
[----:B-----5:R-:W-:Y:S01]  /*3a80*/  IMAD.IADD R7, R16, 0x1, R9 ;  /* 0x0000000110077824 */ /* 0x020fe200078e0209 */
[----:B------:R-:W-:-:S04]  /*3a90*/  IADD3 R20, R10, R9, RZ ;  /* 0x000000090a147210 */ /* 0x000fc80007ffe0ff */
[----:B------:R-:W-:Y:S01]  /*3aa0*/  IMNMX R22, R7, R8, PT ;  /* 0x0000000807167217 */ /* 0x000fe20003800200 */
[----:B------:R-:W-:Y:S05]  /*3ab0*/  @!P3 BRA `(.L_x_994) ;  /* 0x000001500000b947 */ /* 0x000fea0003800000 */
[----:B--234-:R-:W-:Y:S01]  /*3ac0*/  IADD3 R9, -R204, R195, R9 ;  /* 0x000000c3cc097210 */ /* 0x01cfe20007ffe109 */
        /* <DEDUP_REMOVED lines=10> */
.L_x_996:
[----:B------:R-:W-:-:S04]  /*3b70*/  MOV R7, 0x1 ;  /* 0x0000000100077802 */ /* 0x000fc80000000f00 */
[----:B------:R-:W-:-:S13]  /*3b80*/  ISETP.NE.AND P0, PT, R7, c[0x0][0x32c], PT ;  /* 0x0000cb0007007a0c */ /* 0x000fda0003f05270 */
[----:B------:R-:W-:-:S05]  /*3b90*/  @P0 IMAD.HI.U32 R7, R9, c[0x0][0x330], RZ ;  /* 0x0000cc0009070a27 */ /* 0x000fca00078e00ff */
[----:B------:R-:W-:Y:S02]  /*3ba0*/  @P0 SHF.R.U32.HI R9, RZ, c[0x0][0x334], R7 ;  /* 0x0000cd00ff090a19 */ /* 0x000fe40000011607 */
.L_x_997:
[----:B------:R-:W-:Y:S05]  /*3bb0*/  BSYNC B0 ;  /* 0x0000000000007941 */ /* 0x000fea0003800000 */
.L_x_995:
[----:B------:R-:W-:-:S04]  /*3bc0*/  IMAD R9, R9, c[0x0][0x32c], -R146 ;  /* 0x0000cb0009097a24 */ /* 0x000fc800078e0a92 */
[----:B------:R-:W-:-:S05]  /*3bd0*/  IMAD.IADD R9, R9, 0x1, -R206 ;  /* 0x0000000109097824 */ /* 0x000fca00078e0ace */
[----:B------:R-:W-:Y:S02]  /*3be0*/  IADD3 R7, R9, c[0x0][0x32c], RZ ;  /* 0x0000cb0009077a10 */ /* 0x000fe40007ffe0ff */
[----:B------:R-:W-:Y:S02]  /*3bf0*/  IMNMX R20, R20, R9, !PT ;  /* 0x0000000914147217 */ /* 0x000fe40007800200 */
[----:B------:R-:W-:Y:S02]  /*3c00*/  IMNMX R22, R22, R7, PT ;  /* 0x0000000716167217 */ /* 0x000fe40003800200 */
.L_x_994:
[----:B--234-:R-:W-:Y:S01]  /*3c10*/  ISETP.GT.AND P1, PT, R149, RZ, PT ;  /* 0x000000ff9500720c */ /* 0x01cfe20003f24270 */
[----:B------:R-:W1:Y:S01]  /*3c20*/  SHFL.IDX PT, R23, R0, 0x1, 0x1c1f ;  /* 0x003c1f0000177f89 */ /* 0x000e6200000e0000 */
[----:B------:R-:W-:Y:S02]  /*3c30*/  FMUL.FTZ R18, R18, c[0x0][0x320] ;  /* 0x0000c80012127a20 */ /* 0x000fe40000410000 */
[----:B------:R-:W-:Y:S01]  /*3c40*/  ISETP.GT.AND P0, PT, R20, RZ, P1 ;  /* 0x000000ff1400720c */ /* 0x000fe20000f04270 */
[----:B------:R-:W-:Y:S01]  /*3c50*/  FMUL.FTZ R19, R19, c[0x0][0x320] ;  /* 0x0000c80013137a20 */ /* 0x000fe20000410000 */
[----:B------:R2:W3:Y:S01]  /*3c60*/  MUFU.TANH R174, R18 ;  /* 0x0000001200ae7308 */ /* 0x0004e20000002400 */
[----:B------:R-:W-:Y:S01]  /*3c70*/  FMUL.FTZ R55, R55, c[0x0][0x320] ;  /* 0x0000c80037377a20 */ /* 0x000fe20000410000 */
[----:B------:R-:W-:Y:S01]  /*3c80*/  ISETP.LT.OR P0, PT, R22, 0x1, P0 ;  /* 0x000000011600780c */ /* 0x000fe20000701670 */
[----:B------:R-:W-:-:S02]  /*3c90*/  FMUL.FTZ R74, R74, c[0x0][0x320] ;  /* 0x0000c8004a4a7a20 */ /* 0x000fc40000410000 */
[----:B------:R-:W-:Y:S01]  /*3ca0*/  FMUL.FTZ R75, R75, c[0x0][0x320] ;  /* 0x0000c8004b4b7a20 */ /* 0x000fe20000410000 */
[----:B------:R-:W-:Y:S01]  /*3cb0*/  FSEL R36, R36, -INF , !P0 ;  /* 0xff80000024247808 */ /* 0x000fe20004000000 */
[----:B------:R-:W-:Y:S01]  /*3cc0*/  FMUL.FTZ R54, R54, c[0x0][0x320] ;  /* 0x0000c80036367a20 */ /* 0x000fe20000410000 */
[----:B------:R-:W-:Y:S01]  /*3cd0*/  ISETP.GT.AND P0, PT, R20, 0x1, P1 ;  /* 0x000000011400780c */ /* 0x000fe20000f04270 */
[----:B------:R4:W3:Y:S01]  /*3ce0*/  MUFU.TANH R180, R19 ;  /* 0x0000001300b47308 */ /* 0x0008e20000002400 */
[----:B------:R-:W-:Y:S02]  /*3cf0*/  FMUL.FTZ R62, R62, c[0x0][0x320] ;  /* 0x0000c8003e3e7a20 */ /* 0x000fe40000410000 */
[----:B------:R-:W-:Y:S01]  /*3d00*/  ISETP.LT.OR P0, PT, R22, 0x2, P0 ;  /* 0x000000021600780c */ /* 0x000fe20000701670 */
[----:B------:R-:W-:Y:S02]  /*3d10*/  FMUL.FTZ R63, R63, c[0x0][0x320] ;  /* 0x0000c8003f3f7a20 */ /* 0x000fe40000410000 */
[----:B------:R-:W-:Y:S01]  /*3d20*/  FMUL.FTZ R39, R39, c[0x0][0x320] ;  /* 0x0000c80027277a20 */ /* 0x000fe20000410000 */
[----:B------:R-:W-:Y:S01]  /*3d30*/  FSEL R37, R37, -INF , !P0 ;  /* 0xff80000025257808 */ /* 0x000fe20004000000 */
[----:B--2---:R-:W-:Y:S01]  /*3d40*/  FMUL.FTZ R18, R31, c[0x0][0x320] ;  /* 0x0000c8001f127a20 */ /* 0x004fe20000410000 */
[----:B------:R-:W-:Y:S01]  /*3d50*/  ISETP.GT.AND P0, PT, R20, 0x8, P1 ;  /* 0x000000081400780c */ /* 0x000fe20000f04270 */
[----:B------:R2:W2:Y:S01]  /*3d60*/  MUFU.TANH R182, R55 ;  /* 0x0000003700b67308 */ /* 0x0004a20000002400 */
[----:B-1----:R-:W-:-:S02]  /*3d70*/  IMAD.IADD R0, R10, 0x1, R23 ;  /* 0x000000010a007824 */ /* 0x002fc400078e0217 */
[----:B------:R-:W-:Y:S01]  /*3d80*/  ISETP.LT.OR P0, PT, R22, 0x9, P0 ;  /* 0x000000091600780c */ /* 0x000fe20000701670 */
[----:B----4-:R-:W-:-:S03]  /*3d90*/  FMUL.FTZ R19, R27, c[0x0][0x320] ;  /* 0x0000c8001b137a20 */ /* 0x010fc60000410000 */
[----:B------:R-:W-:Y:S01]  /*3da0*/  FSEL R21, R6, -INF , !P0 ;  /* 0xff80000006157808 */ /* 0x000fe20004000000 */
[----:B------:R-:W-:Y:S01]  /*3db0*/  FMUL.FTZ R6, R67, c[0x0][0x320] ;  /* 0x0000c80043067a20 */ /* 0x000fe20000410000 */
[----:B------:R-:W-:Y:S01]  /*3dc0*/  ISETP.GT.AND P0, PT, R20, 0x9, P1 ;  /* 0x000000091400780c */ /* 0x000fe20000f04270 */
[----:B------:R1:W4:Y:S03]  /*3dd0*/  MUFU.TANH R176, R74 ;  /* 0x0000004a00b07308 */ /* 0x0003260000002400 */
        /* <DEDUP_REMOVED lines=11> */
[----:B------:R-:W-:Y:S01]  /*3e90*/  FSEL R9, R13, -INF , !P0 ;  /* 0xff8000000d097808 */ /* 0x000fe20004000000 */
[----:B------:R-:W-:Y:S01]  /*3ea0*/  FMUL.FTZ R13, R26, c[0x0][0x320] ;  /* 0x0000c8001a0d7a20 */ /* 0x000fe20000410000 */
[----:B------:R-:W-:-:S04]  /*3eb0*/  ISETP.GT.AND P0, PT, R20, 0x18, P1 ;  /* 0x000000181400780c */ /* 0x000fc80000f04270 */
[----:B------:R-:W-:Y:S01]  /*3ec0*/  ISETP.LT.OR P0, PT, R22, 0x19, P0 ;  /* 0x000000191600780c */ /* 0x000fe20000701670 */
[----:B------:R-:W1:Y:S03]  /*3ed0*/  MUFU.TANH R13, R13 ;  /* 0x0000000d000d7308 */ /* 0x000e660000002400 */
[----:B------:R-:W-:Y:S01]  /*3ee0*/  FSEL R7, R15, -INF , !P0 ;  /* 0xff8000000f077808 */ /* 0x000fe20004000000 */
[----:B------:R-:W-:Y:S01]  /*3ef0*/  IMAD.IADD R15, R16, 0x1, R23 ;  /* 0x00000001100f7824 */ /* 0x000fe200078e0217 */
[----:B------:R-:W-:-:S03]  /*3f00*/  ISETP.GT.AND P0, PT, R20, 0x19, P1 ;  /* 0x000000191400780c */ /* 0x000fc60000f04270 */
[----:B------:R-:W1:Y:S01]  /*3f10*/  MUFU.TANH R18, R18 ;  /* 0x0000001200127308 */ /* 0x000e620000002400 */
[----:B------:R-:W-:Y:S02]  /*3f20*/  ISETP.LT.OR P0, PT, R22, 0x1a, P0 ;  /* 0x0000001a1600780c */ /* 0x000fe40000701670 */
[----:B------:R-:W-:Y:S02]  /*3f30*/  IMNMX R15, R15, R8, PT ;  /* 0x000000080f0f7217 */ /* 0x000fe40003800200 */
[----:B------:R-:W-:Y:S01]  /*3f40*/  FSEL R5, R14, -INF , !P0 ;  /* 0xff8000000e057808 */ /* 0x000fe20004000000 */
[----:B------:R-:W-:Y:S01]  /*3f50*/  FMUL.FTZ R14, R30, c[0x0][0x320] ;  /* 0x0000c8001e0e7a20 */ /* 0x000fe20000410000 */
[----:B------:R-:W-:Y:S01]  /*3f60*/  ISETP.GT.AND P0, PT, R20, 0x20, P1 ;  /* 0x000000201400780c */ /* 0x000fe20000f04270 */
[----:B------:R1:W1:Y:S03]  /*3f70*/  MUFU.TANH R172, R54 ;  /* 0x0000003600ac7308 */ /* 0x0002660000002400 */
        /* <DEDUP_REMOVED lines=27> */
[----:B------:R-:W-:Y:S01]  /*4130*/  FSEL R141, R141, -INF , !P0 ;  /* 0xff8000008d8d7808 */ /* 0x000fe20004000000 */
[----:B------:R-:W-:Y:S05]  /*4140*/  @!P3 BRA `(.L_x_998) ;  /* 0x000001500000b947 */ /* 0x000fea0003800000 */
        /* <DEDUP_REMOVED lines=11> */
.L_x_1000:
[----:B------:R-:W-:-:S04]  /*4200*/  MOV R8, 0x1 ;  /* 0x0000000100087802 */ /* 0x000fc80000000f00 */
[----:B------:R-:W-:-:S13]  /*4210*/  ISETP.NE.AND P0, PT, R8, c[0x0][0x32c], PT ;  /* 0x0000cb0008007a0c */ /* 0x000fda0003f05270 */
[----:B------:R-:W-:-:S05]  /*4220*/  @P0 IMAD.HI.U32 R8, R23, c[0x0][0x330], RZ ;  /* 0x0000cc0017080a27 */ /* 0x000fca00078e00ff */
[----:B------:R-:W-:Y:S02]  /*4230*/  @P0 SHF.R.U32.HI R23, RZ, c[0x0][0x334], R8 ;  /* 0x0000cd00ff170a19 */ /* 0x000fe40000011608 */
.L_x_1001:
[----:B------:R-:W-:Y:S05]  /*4240*/  BSYNC B0 ;  /* 0x0000000000007941 */ /* 0x000fea0003800000 */
.L_x_999:
[----:B------:R-:W-:-:S04]  /*4250*/  IMAD R23, R23, c[0x0][0x32c], -R146 ;  /* 0x0000cb0017177a24 */ /* 0x000fc800078e0a92 */
[----:B------:R-:W-:-:S05]  /*4260*/  IMAD.IADD R23, R23, 0x1, -R206 ;  /* 0x0000000117177824 */ /* 0x000fca00078e0ace */
[----:B------:R-:W-:Y:S02]  /*4270*/  IADD3 R8, R23, c[0x0][0x32c], RZ ;  /* 0x0000cb0017087a10 */ /* 0x000fe40007ffe0ff */
[----:B------:R-:W-:Y:S02]  /*4280*/  IMNMX R0, R0, R23, !PT ;  /* 0x0000001700007217 */ /* 0x000fe40007800200 */
[----:B------:R-:W-:Y:S02]  /*4290*/  IMNMX R15, R15, R8, PT ;  /* 0x000000080f0f7217 */ /* 0x000fe40003800200 */
.L_x_998:
[----:B-1234-:R-:W-:Y:S01]  /*42a0*/  ISETP.GT.AND P0, PT, R0, 0x1, P1 ;  /* 0x000000010000780c */ /* 0x01efe20000f04270 */
        /* <DEDUP_REMOVED lines=121> */
[--C-:B------:R-:W-:Y:S02]  /*4a40*/  FFMA.FTZ R162, R16, c[0x0][0x2d0], -R169.reuse ;  /* 0x0000b40010a27a23 */ /* 0x100fe400000108a9 */
[--C-:B------:R-:W-:Y:S01]  /*4a50*/  FFMA.FTZ R155, R6, c[0x0][0x2d0], -R169.reuse ;  /* 0x0000b400069b7a23 */ /* 0x100fe200000108a9 */
[----:B------:R-:W1:Y:S01]  /*4a60*/  MUFU.EX2 R158, R158 ;  /* 0x0000009e009e7308 */ /* 0x000e620000000800 */
[--C-:B------:R-:W-:Y:S01]  /*4a70*/  FFMA.FTZ R153, R7, c[0x0][0x2d0], -R178.reuse ;  /* 0x0000b40007997a23 */ /* 0x100fe200000108b2 */
[----:B------:R-:W-:Y:S01]  /*4a80*/  LDSM.16.MT88.4 R16, [R134+0x2900] ;  /* 0x002900008610783b */ /* 0x000fe20000004200 */
[--C-:B------:R-:W-:Y:S02]  /*4a90*/  FFMA.FTZ R148, R5, c[0x0][0x2d0], -R178.reuse ;  /* 0x0000b40005947a23 */ /* 0x100fe400000108b2 */
[--C-:B------:R-:W-:Y:S01]  /*4aa0*/  FFMA.FTZ R157, R11, c[0x0][0x2d0], -R178.reuse ;  /* 0x0000b4000b9d7a23 */ /* 0x100fe200000108b2 */
[----:B------:R-:W2:Y:S01]  /*4ab0*/  LDSM.16.MT88.4 R4, [R4+0x4100] ;  /* 0x004100000404783b */ /* 0x000ea20000004200 */
[----:B------:R-:W-:Y:S01]  /*4ac0*/  FFMA.FTZ R152, R9, c[0x0][0x2d0], -R178 ;  /* 0x0000b40009987a23 */ /* 0x000fe200000108b2 */
[----:B------:R-:W-:Y:S01]  /*4ad0*/  MUFU.EX2 R159, R159 ;  /* 0x0000009f009f7308 */ /* 0x000fe20000000800 */
[----:B------:R-:W-:-:S02]  /*4ae0*/  FFMA.FTZ R150, R10, c[0x0][0x2d0], -R169 ;  /* 0x0000b4000a967a23 */ /* 0x000fc400000108a9 */
[--C-:B------:R-:W-:Y:S02]  /*4af0*/  FFMA.FTZ R3, R8, c[0x0][0x2d0], -R169.reuse ;  /* 0x0000b40008037a23 */ /* 0x100fe400000108a9 */
[----:B------:R-:W3:Y:S01]  /*4b00*/  LDSM.16.MT88.4 R8, [R135+0x2900] ;  /* 0x002900008708783b */ /* 0x000ee20000004200 */
[--C-:B------:R-:W-:Y:S02]  /*4b10*/  FFMA.FTZ R156, R14, c[0x0][0x2d0], -R169.reuse ;  /* 0x0000b4000e9c7a23 */ /* 0x100fe400000108a9 */
[----:B------:R-:W4:Y:S01]  /*4b20*/  MUFU.EX2 R154, R154 ;  /* 0x0000009a009a7308 */ /* 0x000f220000000800 */
[----:B-1----:R-:W-:Y:S01]  /*4b30*/  F2FP.PACK_AB R96, R158, R161 ;  /* 0x000000a19e60723e */ /* 0x002fe200000000ff */
[----:B------:R-:W-:Y:S02]  /*4b40*/  FFMA.FTZ R151, R12, c[0x0][0x2d0], -R169 ;  /* 0x0000b4000c977a23 */ /* 0x000fe400000108a9 */
[----:B------:R-:W1:Y:S01]  /*4b50*/  LDSM.16.MT88.4 R12, [R164+0x2900] ;  /* 0x00290000a40c783b */ /* 0x000e620000004200 */
[----:B------:R-:W-:-:S02]  /*4b60*/  FFMA.FTZ R168, R175, c[0x0][0x2d0], -R178 ;  /* 0x0000b400afa87a23 */ /* 0x000fc400000108b2 */
[--C-:B------:R-:W-:Y:S01]  /*4b70*/  FFMA.FTZ R166, R173, c[0x0][0x2d0], -R178.reuse ;  /* 0x0000b400ada67a23 */ /* 0x100fe200000108b2 */
[----:B------:R-:W-:Y:S01]  /*4b80*/  MUFU.EX2 R163, R163 ;  /* 0x000000a300a37308 */ /* 0x000fe20000000800 */
[--C-:B------:R-:W-:Y:S02]  /*4b90*/  FFMA.FTZ R165, R165, c[0x0][0x2d0], -R178.reuse ;  /* 0x0000b400a5a57a23 */ /* 0x100fe400000108b2 */
[----:B------:R-:W-:Y:S02]  /*4ba0*/  FFMA.FTZ R167, R167, c[0x0][0x2d0], -R178 ;  /* 0x0000b400a7a77a23 */ /* 0x000fe400000108b2 */
[--C-:B------:R-:W-:Y:S02]  /*4bb0*/  FFMA.FTZ R172, R172, c[0x0][0x2d0], -R169.reuse ;  /* 0x0000b400acac7a23 */ /* 0x100fe400000108a9 */
        /* <DEDUP_REMOVED lines=8> */
[----:B------:R-:W-:Y:S02]  /*4c40*/  FFMA.FTZ R177, R143, c[0x0][0x2d0], -R178 ;  /* 0x0000b4008fb17a23 */ /* 0x000fe400000108b2 */
[--C-:B------:R-:W-:Y:S02]  /*4c50*/  FFMA.FTZ R176, R176, c[0x0][0x2d0], -R169.reuse ;  /* 0x0000b400b0b07a23 */ /* 0x100fe400000108a9 */
[--C-:B------:R-:W-:Y:S01]  /*4c60*/  FFMA.FTZ R181, R142, c[0x0][0x2d0], -R169.reuse ;  /* 0x0000b4008eb57a23 */ /* 0x100fe200000108a9 */
[----:B------:R-:W4:Y:S01]  /*4c70*/  MUFU.EX2 R155, R155 ;  /* 0x0000009b009b7308 */ /* 0x000f220000000800 */
[----:B-----5:R-:W-:Y:S01]  /*4c80*/  F2FP.PACK_AB R97, R160, R163 ;  /* 0x000000a3a061723e */ /* 0x020fe200000000ff */
[----:B------:R-:W-:-:S02]  /*4c90*/  FFMA.FTZ R182, R140, c[0x0][0x2d0], -R169 ;  /* 0x0000b4008cb67a23 */ /* 0x000fc400000108a9 */
[----:B------:R-:W-:Y:S02]  /*4ca0*/  FFMA.FTZ R178, R141, c[0x0][0x2d0], -R178 ;  /* 0x0000b4008db27a23 */ /* 0x000fe400000108b2 */
[----:B------:R-:W-:Y:S01]  /*4cb0*/  FFMA.FTZ R169, R170, c[0x0][0x2d0], -R169 ;  /* 0x0000b400aaa97a23 */ /* 0x000fe200000108a9 */
[----:B------:R-:W-:Y:S01]  /*4cc0*/  LDSM.16.MT88.4 R140, [R171+0x3900] ;  /* 0x00390000ab8c783b */ /* 0x000fe20000004200 */
[----:B------:R-:W-:Y:S01]  /*4cd0*/  MUFU.EX2 R157, R157 ;  /* 0x0000009d009d7308 */ /* 0x000fe20000000800 */
[----:B------:R-:W-:Y:S02]  /*4ce0*/  FADD.FTZ R158, R161, R158 ;  /* 0x0000009ea19e7221 */ /* 0x000fe40000010000 */
[----:B------:R-:W-:Y:S02]  /*4cf0*/  FADD.FTZ R163, R163, R160 ;  /* 0x000000a0a3a37221 */ /* 0x000fe40000010000 */
[----:B------:R-:W-:Y:S01]  /*4d00*/  FADD.FTZ R159, R159, R158 ;  /* 0x0000009e9f9f7221 */ /* 0x000fe20000010000 */
[----:B----4-:R-:W-:-:S02]  /*4d10*/  F2FP.PACK_AB R99, R155, R162 ;  /* 0x000000a29b63723e */ /* 0x010fc400000000ff */
        /* <DEDUP_REMOVED lines=104> */
[----:B------:R-:W-:Y:S01]  /*53a0*/  FADD.FTZ R165, R168, R165 ;  /* 0x000000a5a8a57221 */ /* 0x000fe20000010000 */
[----:B------:R-:W-:Y:S01]  /*53b0*/  IADD3 R3, R149, -0x3, RZ ;  /* 0xfffffffd95037810 */ /* 0x000fe20007ffe0ff */
[----:B------:R-:W-:Y:S02]  /*53c0*/  FADD.FTZ R173, R173, R172 ;  /* 0x000000acadad7221 */ /* 0x000fe40000010000 */
[----:B------:R-:W-:Y:S01]  /*53d0*/  FADD.FTZ R166, R166, R165 ;  /* 0x000000a5a6a67221 */ /* 0x000fe20000010000 */
[----:B------:R-:W-:Y:S01]  /*53e0*/  ISETP.GE.AND P0, PT, R3, R194, PT ;  /* 0x000000c20300720c */ /* 0x000fe20003f06270 */
        /* <DEDUP_REMOVED lines=92> */
[----:B------:R-:W-:Y:S02]  /*59b0*/  IADD3 R14, -R211, 0x10, RZ ;  /* 0x00000010d30e7810 */ /* 0x000fe40007ffe1ff */
[----:B------:R-:W-:Y:S01]  /*59c0*/  SHF.L.U64.HI R7, R209, 0x1, R132 ;  /* 0x00000001d1077819 */ /* 0x000fe20000010284 */
[----:B------:R-:W-:Y:S01]  /*59d0*/  IMAD R200, R3, c[0x0][0x2b8], R200 ;  /* 0x0000ae0003c87a24 */ /* 0x000fe200078e02c8 */
[----:B------:R-:W-:-:S03]  /*59e0*/  LOP3.LUT R14, R14, 0xf, RZ, 0xc0, !PT ;  /* 0x0000000f0e0e7812 */ /* 0x000fc600078ec0ff */
[----:B------:R-:W-:Y:S01]  /*59f0*/  IMAD.WIDE.U32 R10, R200, c[0x0][0x1e0], RZ ;  /* 0x00007800c80a7a25 */ /* 0x000fe200078e00ff */
[----:B------:R-:W-:-:S05]  /*5a00*/  SHF.R.S32.HI R3, RZ, 0x1f, R200 ;  /* 0x0000001fff037819 */ /* 0x000fca00000114c8 */
[----:B------:R-:W-:-:S04]  /*5a10*/  IMAD R3, R3, c[0x0][0x1e0], RZ ;  /* 0x0000780003037a24 */ /* 0x000fc800078e02ff */
[----:B------:R-:W-:Y:S02]  /*5a20*/  IMAD R8, R200, c[0x0][0x1e4], R3 ;  /* 0x00007900c8087a24 */ /* 0x000fe400078e0203 */
[----:B------:R-:W-:Y:S02]  /*5a30*/  IMAD.SHL.U32 R3, R192, 0x2, RZ ;  /* 0x00000002c0037824 */ /* 0x000fe400078e00ff */
[----:B------:R-:W-:Y:S02]  /*5a40*/  IMAD.IADD R9, R11, 0x1, R8 ;  /* 0x000000010b097824 */ /* 0x000fe400078e0208 */
[----:B------:R-:W-:Y:S01]  /*5a50*/  IMAD.MOV.U32 R8, RZ, RZ, R10 ;  /* 0x000000ffff087224 */ /* 0x000fe200078e000a */
[----:B------:R-:W-:Y:S02]  /*5a60*/  SHF.L.U64.HI R10, R210, 0x1, R145 ;  /* 0x00000001d20a7819 */ /* 0x000fe40000010291 */
[----:B--2---:R-:W-:Y:S01]  /*5a70*/  SHF.R.S32.HI R6, RZ, 0x1f, R199 ;  /* 0x0000001fff067819 */ /* 0x004fe200000114c7 */
        /* <DEDUP_REMOVED lines=9> */
[----:B------:R-:W-:Y:S02]  /*5b10*/  IADD3.X R11, R5, UR18, R11, P0, !PT ;  /* 0x00000012050b7c10 */ /* 0x000fe400087fe40b */
[----:B------:R-:W-:-:S02]  /*5b20*/  LEA R12, P0, R4, c[0x0][0x1c8], 0x1 ;  /* 0x00007200040c7a11 */ /* 0x000fc400078008ff */
[----:B------:R-:W-:Y:S02]  /*5b30*/  SEL R5, RZ, 0x10, P4 ;  /* 0x00000010ff057807 */ /* 0x000fe40002000000 */
[----:B------:R-:W-:Y:S01]  /*5b40*/  LEA.HI.X R11, R4, c[0x0][0x1cc], R11, 0x1, P0 ;  /* 0x00007300040b7a11 */ /* 0x000fe200000f0c0b */
[----:B------:R-:W1:Y:S01]  /*5b50*/  SHFL.IDX PT, R13, R12, 0x1, 0x181f ;  /* 0x00381f000c0d7f89 */ /* 0x000e6200000e0000 */
[----:B------:R-:W-:Y:S02]  /*5b60*/  IADD3 R16, -R5, 0x10, RZ ;  /* 0x0000001005107810 */ /* 0x000fe40007ffe1ff */
[----:B------:R-:W-:Y:S01]  /*5b70*/  SHF.L.U64.HI R4, R192, 0x1, R133 ;  /* 0x00000001c0047819 */ /* 0x000fe20000010285 */
        /* <DEDUP_REMOVED lines=25> */
.L_x_1002:
[----:B------:R-:W-:Y:S01]  /*5d10*/  ULDC.64 UR4, c[0x0][0x2c8] ;  /* 0x0000b20000047ab9 */ /* 0x000fe20000000a00 */
[----:B------:R-:W0:Y:S01]  /*5d20*/  LDGDEPBAR ;  /* 0x00000000000079af */ /* 0x000e220000000000 */
[----:B------:R-:W-:Y:S01]  /*5d30*/  UIMAD.WIDE.U32 UR20, UR7, UR4, URZ ;  /* 0x00000004071472a5 */ /* 0x000fe2000f8e003f */
[----:B------:R-:W-:-:S03]  /*5d40*/  IADD3 R213, R149, -0x2, RZ ;  /* 0xfffffffe95d57810 */ /* 0x000fc60007ffe0ff */
[----:B------:R-:W-:-:S06]  /*5d50*/  @UP1 USHF.R.U32.HI UR7, URZ, UR5, UR21 ;  /* 0x000000053f071299 */ /* 0x000fcc0008011615 */
[----:B------:R-:W-:-:S04]  /*5d60*/  IADD3 R147, R147, UR7, RZ ;  /* 0x0000000793937c10 */ /* 0x000fc8000fffe0ff */
[----:B------:R-:W-:Y:S01]  /*5d70*/  IADD3 R4, R147, c[0x0][0x328], RZ ;  /* 0x0000ca0093047a10 */ /* 0x000fe20007ffe0ff */
[----:B------:R-:W-:Y:S05]  /*5d80*/  @!P3 BRA `(.L_x_1003) ;  /* 0x000001100000b947 */ /* 0x000fea0003800000 */
[C---:B------:R-:W-:Y:S02]  /*5d90*/  ISETP.GT.AND P0, PT, R147.reuse, RZ, PT ;  /* 0x000000ff9300720c */ /* 0x040fe40003f04270 */
[----:B------:R-:W-:-:S11]  /*5da0*/  IADD3 R3, R147, -0x1, RZ ;  /* 0xffffffff93037810 */ /* 0x000fd60007ffe0ff */
[----:B------:R-:W-:Y:S05]  /*5db0*/  @P0 BRA `(.L_x_1004) ;  /* 0x0000007000000947 */ /* 0x000fea0003800000 */
[----:B------:R-:W-:Y:S02]  /*5dc0*/  IMAD.MOV.U32 R3, RZ, RZ, 0x1 ;  /* 0x00000001ff037424 */ /* 0x000fe400078e00ff */
[----:B------:R-:W-:-:S03]  /*5dd0*/  IMAD.MOV R147, RZ, RZ, -R147 ;  /* 0x000000ffff937224 */ /* 0x000fc600078e0a93 */
[----:B------:R-:W-:-:S13]  /*5de0*/  ISETP.NE.AND P0, PT, R3, c[0x0][0x32c], PT ;  /* 0x0000cb0003007a0c */ /* 0x000fda0003f05270 */
[----:B------:R-:W-:-:S05]  /*5df0*/  @P0 IMAD.HI.U32 R3, R147, c[0x0][0x330], RZ ;  /* 0x0000cc0093030a27 */ /* 0x000fca00078e00ff */
[----:B------:R-:W-:-:S04]  /*5e00*/  @P0 SHF.R.U32.HI R147, RZ, c[0x0][0x334], R3 ;  /* 0x0000cd00ff930a19 */ /* 0x000fc80000011603 */
[----:B------:R-:W-:Y:S01]  /*5e10*/  LOP3.LUT R3, RZ, R147, RZ, 0x33, !PT ;  /* 0x00000093ff037212 */ /* 0x000fe200078e33ff */
[----:B------:R-:W-:Y:S05]  /*5e20*/  BRA `(.L_x_1005) ;  /* 0x0000004000007947 */ /* 0x000fea0003800000 */
.L_x_1004:
[----:B------:R-:W-:-:S04]  /*5e30*/  MOV R5, 0x1 ;  /* 0x0000000100057802 */ /* 0x000fc80000000f00 */
[----:B------:R-:W-:-:S13]  /*5e40*/  ISETP.NE.AND P0, PT, R5, c[0x0][0x32c], PT ;  /* 0x0000cb0005007a0c */ /* 0x000fda0003f05270 */
[----:B------:R-:W-:-:S05]  /*5e50*/  @P0 IMAD.HI.U32 R5, R3, c[0x0][0x330], RZ ;  /* 0x0000cc0003050a27 */ /* 0x000fca00078e00ff */
[----:B------:R-:W-:Y:S02]  /*5e60*/  @P0 SHF.R.U32.HI R3, RZ, c[0x0][0x334], R5 ;  /* 0x0000cd00ff030a19 */ /* 0x000fe40000011605 */
.L_x_1005:
[----:B-1----:R-:W-:-:S05]  /*5e70*/  MOV R6, c[0x0][0x32c] ;  /* 0x0000cb0000067a02 */ /* 0x002fca0000000f00 */
[----:B------:R-:W-:-:S05]  /*5e80*/  IMAD R3, R3, R6, c[0x0][0x32c] ;  /* 0x0000cb0003037624 */ /* 0x000fca00078e0206 */
[----:B------:R-:W-:-:S04]  /*5e90*/  IMNMX R4, R4, R3, PT ;  /* 0x0000000304047217 */ /* 0x000fc80003800200 */
.L_x_1003:
        /* <DEDUP_REMOVED lines=13> */
[C---:B------:R-:W-:Y:S01]  /*5f70*/  SHF.L.U64.HI R221, R210.reuse, 0x1, R145 ;  /* 0x00000001d2dd7819 */ /* 0x040fe20000010291 */
[----:B------:R-:W-:Y:S01]  /*5f80*/  IMAD.SHL.U32 R220, R210, 0x2, RZ ;  /* 0x00000002d2dc7824 */ /* 0x000fe200078e00ff */
[C---:B------:R-:W-:Y:S01]  /*5f90*/  SHF.L.U64.HI R215, R192.reuse, 0x1, R133 ;  /* 0x00000001c0d77819 */ /* 0x040fe20000010285 */
[----:B------:R-:W-:Y:S01]  /*5fa0*/  IMAD.SHL.U32 R217, R209, 0x2, RZ ;  /* 0x00000002d1d97824 */ /* 0x000fe200078e00ff */
[----:B------:R-:W-:Y:S01]  /*5fb0*/  SEL R219, RZ, 0x10, P5 ;  /* 0x00000010ffdb7807 */ /* 0x000fe20002800000 */
[----:B------:R-:W-:Y:S01]  /*5fc0*/  IMAD.SHL.U32 R214, R192, 0x2, RZ ;  /* 0x00000002c0d67824 */ /* 0x000fe200078e00ff */
[----:B------:R-:W-:Y:S01]  /*5fd0*/  SEL R216, RZ, 0x10, P4 ;  /* 0x00000010ffd87807 */ /* 0x000fe20002000000 */
[----:B------:R-:W-:Y:S01]  /*5fe0*/  UMOV UR20, URZ ;  /* 0x0000003f00147c82 */ /* 0x000fe20008000000 */
[----:B------:R-:W-:Y:S01]  /*5ff0*/  SEL R186, R186, 0xffffffe0, !P1 ;  /* 0xffffffe0baba7807 */ /* 0x000fe20004800000 */
[----:B------:R-:W-:-:S02]  /*6000*/  UMOV UR5, 0x1 ;  /* 0x0000000100057882 */ /* 0x000fc40000000000 */
.L_x_1017:
[----:B------:R-:W-:Y:S04]  /*6010*/  DEPBAR.LE SB0, 0x2 ;  /* 0x000080800000791a */ /* 0x000fe80000000000 */
[----:B------:R-:W-:Y:S01]  /*6020*/  BAR.SYNC.DEFER_BLOCKING 0x0 ;  /* 0x0000000000007b1d */ /* 0x000fe20000010000 */
[----:B------:R-:W-:Y:S01]  /*6030*/  UIMAD UR4, UR5, 0x6000, URZ ;  /* 0x00006000050478a4 */ /* 0x000fe2000f8e023f */
[----:B------:R-:W-:Y:S05]  /*6040*/  ISETP.GE.AND P0, PT, R194, R213, PT ;  /* 0x000000d5c200720c */ /* 0x000fea0003f06270 */
        /* <DEDUP_REMOVED lines=23> */
[----:B------:R-:W-:Y:S02]  /*61c0*/  IMAD R5, R199, c[0x0][0x21c], R5 ;  /* 0x00008700c7057a24 */ /* 0x000fe400078e0205 */
[----:B------:R-:W-:Y:S04]  /*61d0*/  IMAD.IADD R7, R7, 0x1, R9 ;  /* 0x0000000107077824 */ /* 0x000fe800078e0209 */
[----:B------:R-:W-:Y:S05]  /*61e0*/  IMAD.WIDE.U32 R6, R199, c[0x0][0x218], R6 ;  /* 0x00008600c7067a25 */ /* 0x000fea00078e0006 */
[----:B------:R-:W-:Y:S04]  /*61f0*/  IADD3 R4, P0, R6, UR16, RZ ;  /* 0x0000001006047c10 */ /* 0x000fe8000ff1e0ff */
[----:B------:R-:W-:Y:S02]  /*6200*/  IADD3.X R5, R7, UR9, R5, P0, !PT ;  /* 0x0000000907057c10 */ /* 0x000fe400087fe405 */
[C---:B------:R-:W-:Y:S02]  /*6210*/  LEA R2, P0, R4.reuse, c[0x0][0x1f8], 0x1 ;  /* 0x00007e0004027a11 */ /* 0x040fe400078008ff */
[----:B------:R-:W-:Y:S02]  /*6220*/  IADD3 R7, -R211, 0x10, RZ ;  /* 0x00000010d3077810 */ /* 0x000fe40007ffe1ff */
[----:B------:R-:W-:Y:S01]  /*6230*/  LEA.HI.X R0, R4, c[0x0][0x1fc], R5, 0x1, P0 ;  /* 0x00007f0004007a11 */ /* 0x000fe200000f0c05 */
[----:B------:R-:W5:Y:S01]  /*6240*/  SHFL.IDX PT, R6, R2, 0x1, 0x181f ;  /* 0x00381f0002067f89 */ /* 0x000f6200000e0000 */
[----:B------:R-:W-:Y:S03]  /*6250*/  LOP3.LUT R7, R7, 0xf, RZ, 0xc0, !PT ;  /* 0x0000000f07077812 */ /* 0x000fe600078ec0ff */
[----:B------:R-:W2:Y:S04]  /*6260*/  SHFL.IDX PT, R4, R0, 0x1, 0x181f ;  /* 0x00381f0000047f89 */ /* 0x000ea800000e0000 */
[----:B------:R-:W4:Y:S04]  /*6270*/  SHFL.IDX PT, R5, R2, RZ, 0x181f ;  /* 0x00181fff02057589 */ /* 0x000f2800000e0000 */
[----:B------:R-:W3:Y:S01]  /*6280*/  SHFL.IDX PT, R0, R0, RZ, 0x181f ;  /* 0x00181fff00007589 */ /* 0x000ee200000e0000 */
[----:B-----5:R-:W-:Y:S04]  /*6290*/  IADD3 R12, P1, P0, R13, R6, R220 ;  /* 0x000000060d0c7210 */ /* 0x020fe8000783e0dc */
[----:B--2---:R-:W-:Y:S02]  /*62a0*/  IADD3.X R13, RZ, R4, R221, P1, P0 ;  /* 0x00000004ff0d7210 */ /* 0x004fe40000fe04dd */
[----:B------:R-:W-:Y:S04]  /*62b0*/  IADD3 R8, P1, P0, R8, R6, R217 ;  /* 0x0000000608087210 */ /* 0x000fe8000783e0d9 */
[----:B------:R-:W-:Y:S02]  /*62c0*/  IADD3.X R9, RZ, R4, R218, P1, P0 ;  /* 0x00000004ff097210 */ /* 0x000fe40000fe04da */
[----:B------:R-:W-:Y:S04]  /*62d0*/  IADD3 R6, P1, P0, R7, R6, R214 ;  /* 0x0000000607067210 */ /* 0x000fe8000783e0d6 */
[----:B------:R-:W-:Y:S02]  /*62e0*/  IADD3.X R7, RZ, R4, R215, P1, P0 ;  /* 0x00000004ff077210 */ /* 0x000fe40000fe04d7 */
[C---:B----4-:R-:W-:Y:S05]  /*62f0*/  IADD3 R16, P0, R5.reuse, R220, RZ ;  /* 0x000000dc05107210 */ /* 0x050fea0007f1e0ff */
[C---:B---3--:R-:W-:Y:S01]  /*6300*/  IMAD.X R17, R0.reuse, 0x1, R221, P0 ;  /* 0x0000000100117824 */ /* 0x048fe200000e06dd */
        /* <DEDUP_REMOVED lines=17> */
.L_x_1007:
[C---:B--234-:R-:W-:Y:S01]  /*6420*/  HMMA.16816.F32 R4, R136.reuse, R140, RZ ;  /* 0x0000008c8804723c */ /* 0x05cfe200000018ff */
[----:B------:R-:W-:Y:S01]  /*6430*/  LDSM.16.M88.4 R180, [R189+UR4+0x10100] ;  /* 0x01010004bdb4783b */ /* 0x000fe20008000200 */
[----:B------:R-:W-:Y:S01]  /*6440*/  PLOP3.LUT P0, PT, PT, PT, UP1, 0x80, 0x0 ;  /* 0x000000000000781c */ /* 0x000fe20003f0f018 */
[----:B------:R-:W-:Y:S01]  /*6450*/  UIADD3 UR7, UR20, 0x1, URZ ;  /* 0x0000000114077890 */ /* 0x000fe2000fffe03f */
[CC--:B------:R-:W-:Y:S01]  /*6460*/  IADD3 R0, R193.reuse, R133.reuse, RZ ;  /* 0x00000085c1007210 */ /* 0x0c0fe20007ffe0ff */
[----:B------:R-:W-:Y:S01]  /*6470*/  UISETP.GE.AND UP0, UPT, UR20, 0x1, UPT ;  /* 0x000000011400788c */ /* 0x000fe2000bf06270 */
[----:B------:R-:W-:Y:S02]  /*6480*/  IADD3 R2, R193, R190, RZ ;  /* 0x000000bec1027210 */ /* 0x000fe40007ffe0ff */
[C---:B------:R-:W-:Y:S01]  /*6490*/  HMMA.16816.F32 R8, R136.reuse, R142, RZ ;  /* 0x0000008e8808723c */ /* 0x040fe200000018ff */
[----:B------:R-:W-:Y:S01]  /*64a0*/  LDSM.16.M88.4 R140, [R185] ;  /* 0x00000000b98c783b */ /* 0x000fe20000000200 */
[----:B------:R-:W-:Y:S01]  /*64b0*/  ISETP.GE.AND P3, PT, R197, 0x1, PT ;  /* 0x00000001c500780c */ /* 0x000fe20003f66270 */
[----:B------:R-:W-:Y:S01]  /*64c0*/  USEL UR20, UR7, URZ, !UP0 ;  /* 0x0000003f07147287 */ /* 0x000fe2000c000000 */
[----:B------:R-:W-:Y:S02]  /*64d0*/  IADD3 R133, R186, R133, R193 ;  /* 0x00000085ba857210 */ /* 0x000fe40007ffe0c1 */
[----:B------:R-:W-:Y:S02]  /*64e0*/  MOV R244, R205 ;  /* 0x000000cd00f47202 */ /* 0x000fe40000000f00 */
[C---:B-1----:R-:W-:Y:S01]  /*64f0*/  HMMA.16816.F32 R12, R136.reuse, R144, RZ ;  /* 0x00000090880c723c */ /* 0x042fe200000018ff */
[----:B------:R-:W-:Y:S07]  /*6500*/  LDSM.16.M88.4 R176, [R0+0xe100] ;  /* 0x00e1000000b0783b */ /* 0x000fee0000000200 */
[C---:B------:R-:W-:Y:S01]  /*6510*/  HMMA.16816.F32 R16, R136.reuse, R146, RZ ;  /* 0x000000928810723c */ /* 0x040fe200000018ff */
[----:B------:R-:W1:Y:S07]  /*6520*/  LDSM.16.M88.4 R144, [R0+0xc100] ;  /* 0x00c100000090783b */ /* 0x000e6e0000000200 */
[C---:B------:R-:W-:Y:S01]  /*6530*/  HMMA.16816.F32 R20, R136.reuse, R148, RZ ;  /* 0x000000948814723c */ /* 0x040fe200000018ff */
[----:B------:R-:W0:Y:S07]  /*6540*/  LDGDEPBAR ;  /* 0x00000000000079af */ /* 0x000e2e0000000000 */
[C---:B------:R-:W-:Y:S01]  /*6550*/  HMMA.16816.F32 R24, R136.reuse, R150, RZ ;  /* 0x000000968818723c */ /* 0x040fe200000018ff */
[----:B------:R-:W-:Y:S07]  /*6560*/  LDSM.16.M88.4 R148, [R0+0xd100] ;  /* 0x00d100000094783b */ /* 0x000fee0000000200 */
[C---:B------:R-:W-:Y:S08]  /*6570*/  HMMA.16816.F32 R28, R136.reuse, R152, RZ ;  /* 0x00000098881c723c */ /* 0x040ff000000018ff */
[----:B------:R-:W-:Y:S01]  /*6580*/  HMMA.16816.F32 R32, R136, R154, RZ ;  /* 0x0000009a8820723c */ /* 0x000fe200000018ff */
[----:B------:R-:W2:Y:S07]  /*6590*/  LDSM.16.M88.4 R136, [R0+0xc900] ;  /* 0x00c900000088783b */ /* 0x000eae0000000200 */
        /* <DEDUP_REMOVED lines=13> */
[C---:B-1----:R-:W-:Y:S01]  /*6670*/  HMMA.16816.F32 R4, R140.reuse, R144, R4 ;  /* 0x000000908c04723c */ /* 0x042fe20000001804 */
[----:B------:R-:W-:Y:S07]  /*6680*/  LDSM.16.M88.4 R172, [R190+0xe900] ;  /* 0x00e90000beac783b */ /* 0x000fee0000000200 */
[C---:B------:R-:W-:Y:S01]  /*6690*/  HMMA.16816.F32 R8, R140.reuse, R146, R8 ;  /* 0x000000928c08723c */ /* 0x040fe20000001808 */
[----:B------:R-:W1:Y:S07]  /*66a0*/  LDSM.16.M88.4 R144, [R2+0xd100] ;  /* 0x00d100000290783b */ /* 0x000e6e0000000200 */
[C---:B--2---:R-:W-:Y:S08]  /*66b0*/  HMMA.16816.F32 R12, R140.reuse, R136, R12 ;  /* 0x000000888c0c723c */ /* 0x044ff0000000180c */
[C---:B------:R-:W-:Y:S01]  /*66c0*/  HMMA.16816.F32 R16, R140.reuse, R138, R16 ;  /* 0x0000008a8c10723c */ /* 0x040fe20000001810 */
[----:B------:R-:W2:Y:S07]  /*66d0*/  LDSM.16.M88.4 R136, [R2+0xd900] ;  /* 0x00d900000288783b */ /* 0x000eae0000000200 */
        /* <DEDUP_REMOVED lines=13> */
[C---:B-1----:R-:W-:Y:S08]  /*67b0*/  HMMA.16816.F32 R20, R160.reuse, R144, R20 ;  /* 0x00000090a014723c */ /* 0x042ff00000001814 */
[C---:B------:R-:W-:Y:S01]  /*67c0*/  HMMA.16816.F32 R24, R160.reuse, R146, R24 ;  /* 0x00000092a018723c */ /* 0x040fe20000001818 */
[----:B------:R-:W1:Y:S07]  /*67d0*/  LDSM.16.M88.4 R144, [R187+0x4000] ;  /* 0x00400000bb90783b */ /* 0x000e6e0000000200 */
[C---:B--2---:R-:W-:Y:S08]  /*67e0*/  HMMA.16816.F32 R28, R160.reuse, R136, R28 ;  /* 0x00000088a01c723c */ /* 0x044ff0000000181c */
[----:B------:R-:W-:Y:S01]  /*67f0*/  HMMA.16816.F32 R32, R160, R138, R32 ;  /* 0x0000008aa020723c */ /* 0x000fe20000001820 */
[----:B------:R-:W2:Y:S07]  /*6800*/  LDSM.16.M88.4 R136, [R190+0xf100] ;  /* 0x00f10000be88783b */ /* 0x000eae0000000200 */
        /* <DEDUP_REMOVED lines=13> */
[C---:B-1----:R-:W-:Y:S01]  /*68e0*/  HMMA.16816.F32 R4, R144.reuse, R168, R4 ;  /* 0x000000a89004723c */ /* 0x042fe20000001804 */
[----:B------:R-:W-:Y:S07]  /*68f0*/  LDSM.16.M88.4 R164, [R184+0x4000] ;  /* 0x00400000b8a4783b */ /* 0x000fee0000000200 */
        /* <DEDUP_REMOVED lines=52> */
[C---:B------:R-:W-:Y:S08]  /*6c40*/  HMMA.16816.F32 R8, R160.reuse, R178, R8 ;  /* 0x000000b2a008723c */ /* 0x040ff00000001808 */
[C---:B--2---:R-:W-:Y:S08]  /*6c50*/  HMMA.16816.F32 R12, R160.reuse, R136, R12 ;  /* 0x00000088a00c723c */ /* 0x044ff0000000180c */
[C---:B------:R-:W-:Y:S01]  /*6c60*/  HMMA.16816.F32 R16, R160.reuse, R138, R16 ;  /* 0x0000008aa010723c */ /* 0x040fe20000001810 */
[----:B------:R-:W2:Y:S07]  /*6c70*/  LDSM.16.M88.4 R136, [R133+0x10900] ;  /* 0x010900008588783b */ /* 0x000eae0000000200 */
        /* <DEDUP_REMOVED lines=45> */
[----:B------:R-:W-:Y:S01]  /*6f50*/  @P0 IMAD.HI.U32 R175, R205, c[0x0][0x2c8], RZ ;  /* 0x0000b200cdaf0a27 */ /* 0x000fe200078e00ff */
[----:B------:R-:W-:Y:S02]  /*6f60*/  PLOP3.LUT P0, PT, PT, PT, UP1, 0x80, 0x0 ;  /* 0x000000000000781c */ /* 0x000fe40003f0f018 */
[----:B------:R-:W1:Y:S01]  /*6f70*/  MUFU.TANH R224, R224 ;  /* 0x000000e000e07308 */ /* 0x000e620000002400 */
[----:B------:R-:W-:Y:S02]  /*6f80*/  FMUL.FTZ R230, R22, c[0x0][0x320] ;  /* 0x0000c80016e67a20 */ /* 0x000fe40000410000 */
[----:B------:R-:W-:Y:S02]  /*6f90*/  FMUL.FTZ R229, R23, c[0x0][0x320] ;  /* 0x0000c80017e57a20 */ /* 0x000fe40000410000 */
[----:B------:R-:W-:Y:S02]  /*6fa0*/  FMUL.FTZ R238, R24, c[0x0][0x320] ;  /* 0x0000c80018ee7a20 */ /* 0x000fe40000410000 */
[----:B------:R-:W-:Y:S02]  /*6fb0*/  FMUL.FTZ R237, R25, c[0x0][0x320] ;  /* 0x0000c80019ed7a20 */ /* 0x000fe40000410000 */
[----:B------:R-:W-:Y:S01]  /*6fc0*/  FMUL.FTZ R234, R26, c[0x0][0x320] ;  /* 0x0000c8001aea7a20 */ /* 0x000fe20000410000 */
[----:B------:R-:W1:Y:S01]  /*6fd0*/  MUFU.TANH R178, R178 ;  /* 0x000000b200b27308 */ /* 0x000e620000002400 */
[----:B------:R-:W-:Y:S01]  /*6fe0*/  @P0 SHF.R.U32.HI R244, RZ, c[0x0][0x2cc], R175 ;  /* 0x0000b300fff40a19 */ /* 0x000fe200000116af */
[----:B------:R-:W-:Y:S01]  /*6ff0*/  FMUL.FTZ R233, R27, c[0x0][0x320] ;  /* 0x0000c8001be97a20 */ /* 0x000fe20000410000 */
[----:B------:R-:W-:Y:S01]  /*7000*/  SHF.L.U32 R175, R213, 0x6, RZ ;  /* 0x00000006d5af7819 */ /* 0x000fe200000006ff */
[----:B------:R-:W-:Y:S02]  /*7010*/  FMUL.FTZ R243, R28, c[0x0][0x320] ;  /* 0x0000c8001cf37a20 */ /* 0x000fe40000410000 */
[----:B------:R-:W5:Y:S01]  /*7020*/  SHFL.IDX PT, R251, R244, RZ, 0x1c1f ;  /* 0x001c1ffff4fb7589 */ /* 0x000f6200000e0000 */
[----:B------:R-:W-:Y:S01]  /*7030*/  FMUL.FTZ R242, R29, c[0x0][0x320] ;  /* 0x0000c8001df27a20 */ /* 0x000fe20000410000 */
[----:B------:R-:W-:Y:S01]  /*7040*/  IADD3 R247, -R206, 0x1, -R175 ;  /* 0x00000001cef77810 */ /* 0x000fe20007ffe9af */
[----:B------:R-:W-:Y:S01]  /*7050*/  FMUL.FTZ R239, R30, c[0x0][0x320] ;  /* 0x0000c8001eef7a20 */ /* 0x000fe20000410000 */
[----:B------:R-:W1:Y:S01]  /*7060*/  MUFU.TANH R180, R180 ;  /* 0x000000b400b47308 */ /* 0x000e620000002400 */
[----:B------:R-:W-:Y:S01]  /*7070*/  FMUL.FTZ R174, R31, c[0x0][0x320] ;  /* 0x0000c8001fae7a20 */ /* 0x000fe20000410000 */
[----:B------:R-:W-:Y:S01]  /*7080*/  IADD3 R247, -R204, R247, R195 ;  /* 0x000000f7ccf77210 */ /* 0x000fe20007ffe1c3 */
[----:B------:R-:W-:Y:S02]  /*7090*/  FMUL.FTZ R246, R32, c[0x0][0x320] ;  /* 0x0000c80020f67a20 */ /* 0x000fe40000410000 */
[----:B------:R-:W-:Y:S01]  /*70a0*/  FMUL.FTZ R245, R33, c[0x0][0x320] ;  /* 0x0000c80021f57a20 */ /* 0x000fe20000410000 */
[C---:B------:R-:W-:Y:S01]  /*70b0*/  IADD3 R248, R247.reuse, c[0x0][0x328], RZ ;  /* 0x0000ca00f7f87a10 */ /* 0x040fe20007ffe0ff */
[----:B------:R-:W-:Y:S01]  /*70c0*/  FMUL.FTZ R241, R34, c[0x0][0x320] ;  /* 0x0000c80022f17a20 */ /* 0x000fe20000410000 */
[----:B------:R-:W-:Y:S01]  /*70d0*/  IADD3 R247, R247, UR19, RZ ;  /* 0x00000013f7f77c10 */ /* 0x000fe2000fffe0ff */
[----:B------:R-:W-:Y:S01]  /*70e0*/  FMUL.FTZ R240, R35, c[0x0][0x320] ;  /* 0x0000c80023f07a20 */ /* 0x000fe20000410000 */
[----:B------:R-:W1:Y:S10]  /*70f0*/  MUFU.TANH R228, R228 ;  /* 0x000000e400e47308 */ /* 0x000e740000002400 */
[----:B------:R-:W1:Y:S01]  /*7100*/  MUFU.TANH R227, R227 ;  /* 0x000000e300e37308 */ /* 0x000e620000002400 */
[-C--:B-----5:R-:W-:Y:S02]  /*7110*/  IADD3 R250, R248, R251.reuse, RZ ;  /* 0x000000fbf8fa7210 */ /* 0x0a0fe40007ffe0ff */
[----:B------:R-:W-:Y:S07]  /*7120*/  IADD3 R249, R247, R251, RZ ;  /* 0x000000fbf7f97210 */ /* 0x000fee0007ffe0ff */
        /* <DEDUP_REMOVED lines=23> */
[----:B--234-:R-:W-:Y:S01]  /*72a0*/  IADD3 R2, -R204, R195, R251 ;  /* 0x000000c3cc027210 */ /* 0x01cfe20007ffe1fb */
        /* <DEDUP_REMOVED lines=12> */
.L_x_1010:
[----:B------:R-:W-:Y:S04]  /*7370*/  MOV R0, 0x1 ;  /* 0x0000000100007802 */ /* 0x000fe80000000f00 */
[----:B------:R-:W-:Y:S11]  /*7380*/  ISETP.NE.AND P0, PT, R0, c[0x0][0x32c], PT ;  /* 0x0000cb0000007a0c */ /* 0x000ff60003f05270 */
[----:B------:R-:W-:Y:S02]  /*7390*/  @!UPT UIADD3 URZ, URZ, URZ, URZ ;  /* 0x0000003f3f3ff290 */ /* 0x000fe4000fffe03f */
[----:B------:R-:W-:Y:S05]  /*73a0*/  @P0 IMAD.HI.U32 R0, R2, c[0x0][0x330], RZ ;  /* 0x0000cc0002000a27 */ /* 0x000fea00078e00ff */
[----:B------:R-:W-:Y:S02]  /*73b0*/  @P0 SHF.R.U32.HI R2, RZ, c[0x0][0x334], R0 ;  /* 0x0000cd00ff020a19 */ /* 0x000fe40000011600 */
.L_x_1011:
[----:B------:R-:W-:Y:S05]  /*73c0*/  BSYNC B0 ;  /* 0x0000000000007941 */ /* 0x000fea0003800000 */
.L_x_1009:
[----:B------:R-:W-:Y:S04]  /*73d0*/  IMAD R5, R2, c[0x0][0x32c], -R175 ;  /* 0x0000cb0002057a24 */ /* 0x000fe800078e0aaf */
[----:B------:R-:W-:Y:S05]  /*73e0*/  IMAD.IADD R0, R5, 0x1, -R206 ;  /* 0x0000000105007824 */ /* 0x000fea00078e0ace */
[----:B------:R-:W-:Y:S02]  /*73f0*/  IADD3 R5, R0, c[0x0][0x32c], RZ ;  /* 0x0000cb0000057a10 */ /* 0x000fe40007ffe0ff */
[----:B------:R-:W-:Y:S02]  /*7400*/  IMNMX R249, R249, R0, !PT ;  /* 0x00000000f9f97217 */ /* 0x000fe40007800200 */
[----:B------:R-:W-:Y:S02]  /*7410*/  IMNMX R250, R250, R5, PT ;  /* 0x00000005fafa7217 */ /* 0x000fe40003800200 */
.L_x_1008:
        /* <DEDUP_REMOVED lines=66> */
.L_x_1014:
[----:B------:R-:W-:Y:S04]  /*7840*/  MOV R0, 0x1 ;  /* 0x0000000100007802 */ /* 0x000fe80000000f00 */
[----:B------:R-:W-:Y:S11]  /*7850*/  ISETP.NE.AND P0, PT, R0, c[0x0][0x32c], PT ;  /* 0x0000cb0000007a0c */ /* 0x000ff60003f05270 */
[----:B------:R-:W-:Y:S02]  /*7860*/  @!UPT UIADD3 URZ, URZ, URZ, URZ ;  /* 0x0000003f3f3ff290 */ /* 0x000fe4000fffe03f */
[----:B------:R-:W-:Y:S05]  /*7870*/  @P0 IMAD.HI.U32 R0, R2, c[0x0][0x330], RZ ;  /* 0x0000cc0002000a27 */ /* 0x000fea00078e00ff */
[----:B------:R-:W-:Y:S02]  /*7880*/  @P0 SHF.R.U32.HI R2, RZ, c[0x0][0x334], R0 ;  /* 0x0000cd00ff020a19 */ /* 0x000fe40000011600 */
.L_x_1015:
[----:B------:R-:W-:Y:S05]  /*7890*/  BSYNC B0 ;  /* 0x0000000000007941 */ /* 0x000fea0003800000 */
.L_x_1013:
[----:B------:R-:W-:Y:S04]  /*78a0*/  IMAD R9, R2, c[0x0][0x32c], -R175 ;  /* 0x0000cb0002097a24 */ /* 0x000fe800078e0aaf */
[----:B------:R-:W-:Y:S05]  /*78b0*/  IMAD.IADD R0, R9, 0x1, -R206 ;  /* 0x0000000109007824 */ /* 0x000fea00078e0ace */
[----:B------:R-:W-:Y:S02]  /*78c0*/  IADD3 R9, R0, c[0x0][0x32c], RZ ;  /* 0x0000cb0000097a10 */ /* 0x000fe40007ffe0ff */
[----:B------:R-:W-:Y:S02]  /*78d0*/  IMNMX R247, R247, R0, !PT ;  /* 0x00000000f7f77217 */ /* 0x000fe40007800200 */
[----:B------:R-:W-:Y:S02]  /*78e0*/  IMNMX R248, R248, R9, PT ;  /* 0x00000009f8f87217 */ /* 0x000fe40003800200 */
.L_x_1012:
[----:B------:R-:W-:Y:S01]  /*78f0*/  ISETP.GT.AND P0, PT, R247, RZ, P1 ;  /* 0x000000fff700720c */ /* 0x000fe20000f04270 */
[----:B------:R-:W-:Y:S04]  /*7900*/  DEPBAR.LE SB0, 0x2 ;  /* 0x000080800000791a */ /* 0x000fe80000000000 */
[----:B------:R-:W-:Y:S01]  /*7910*/  BAR.SYNC.DEFER_BLOCKING 0x0 ;  /* 0x0000000000007b1d */ /* 0x000fe20000010000 */
        /* <DEDUP_REMOVED lines=11> */
[----:B------:R-:W-:Y:S01]  /*79d0*/  FMNMX.FTZ R0, R173, R0, !PT ;  /* 0x00000000ad007209 */ /* 0x000fe20007810000 */
[----:B------:R-:W-:Y:S01]  /*79e0*/  LDSM.16.MT88.4 R28, [R134+UR4+0x100] ;  /* 0x00010004861c783b */ /* 0x000fe20008004200 */
        /* <DEDUP_REMOVED lines=56> */
[----:B------:R-:W-:Y:S01]  /*7d70*/  ISETP.GT.AND P0, PT, R247, 0x38, P1 ;  /* 0x00000038f700780c */ /* 0x000fe20000f04270 */
[----:B------:R-:W1:Y:S01]  /*7d80*/  SHFL.BFLY PT, R4, R9, 0x2, 0x1f ;  /* 0x0c401f0009047f89 */ /* 0x000e6200000e0000 */
        /* <DEDUP_REMOVED lines=9> */
[----:B------:R-:W-:Y:S02]  /*7e20*/  IADD3 R17, R134, UR4, RZ ;  /* 0x0000000486117c10 */ /* 0x000fe4000fffe0ff */
[----:B------:R-:W-:Y:S02]  /*7e30*/  FMNMX.FTZ R11, R144, R15, !PT ;  /* 0x0000000f900b7209 */ /* 0x000fe40007810000 */
[----:B------:R-:W-:Y:S02]  /*7e40*/  IADD3 R164, R188, R17, RZ ;  /* 0x00000011bca47210 */ /* 0x000fe40007ffe0ff */
[----:B-1----:R-:W-:Y:S01]  /*7e50*/  FMNMX.FTZ R4, R9, R4, !PT ;  /* 0x0000000409047209 */ /* 0x002fe20007810000 */
[----:B------:R-:W1:Y:S08]  /*7e60*/  SHFL.BFLY PT, R0, R11, 0x2, 0x1f ;  /* 0x0c401f000b007f89 */ /* 0x000e7000000e0000 */
[----:B------:R-:W2:Y:S01]  /*7e70*/  SHFL.BFLY PT, R13, R4, 0x1, 0x1f ;  /* 0x0c201f00040d7f89 */ /* 0x000ea200000e0000 */
[----:B-1----:R-:W-:Y:S07]  /*7e80*/  FMNMX.FTZ R9, R11, R0, !PT ;  /* 0x000000000b097209 */ /* 0x002fee0007810000 */
[----:B------:R-:W1:Y:S01]  /*7e90*/  SHFL.BFLY PT, R0, R9, 0x1, 0x1f ;  /* 0x0c201f0009007f89 */ /* 0x000e6200000e0000 */
[----:B--2---:R-:W-:Y:S04]  /*7ea0*/  FMNMX.FTZ R2, R4, R13, !PT ;  /* 0x0000000d04027209 */ /* 0x004fe80007810000 */
[C---:B------:R-:W-:Y:S01]  /*7eb0*/  FSETP.NEU.FTZ.AND P0, PT, R2.reuse, -INF , PT ;  /* 0xff8000000200780b */ /* 0x040fe20003f1d000 */
[----:B------:R-:W-:Y:S02]  /*7ec0*/  FMUL.FTZ R152, R2, c[0x0][0x2d0] ;  /* 0x0000b40002987a20 */ /* 0x000fe40000410000 */
[----:B------:R-:W2:Y:S03]  /*7ed0*/  LDSM.16.MT88.4 R12, [R135+UR4+0x100] ;  /* 0x00010004870c783b */ /* 0x000ea60008004200 */
[----:B------:R-:W-:Y:S05]  /*7ee0*/  FSEL R152, R152, RZ, P0 ;  /* 0x000000ff98987208 */ /* 0x000fea0000000000 */
[--C-:B------:R-:W-:Y:S01]  /*7ef0*/  FFMA.FTZ R165, R5, c[0x0][0x2d0], -R152.reuse ;  /* 0x0000b40005a57a23 */ /* 0x100fe20000010898 */
[----:B------:R-:W-:Y:S01]  /*7f00*/  FSEL R5, R2, RZ, P0 ;  /* 0x000000ff02057208 */ /* 0x000fe20000000000 */
[--C-:B------:R-:W-:Y:S02]  /*7f10*/  FFMA.FTZ R167, R179, c[0x0][0x2d0], -R152.reuse ;  /* 0x0000b400b3a77a23 */ /* 0x100fe40000010898 */
[----:B------:R-:W-:Y:S01]  /*7f20*/  FFMA.FTZ R166, R181, c[0x0][0x2d0], -R152 ;  /* 0x0000b400b5a67a23 */ /* 0x000fe20000010898 */
[----:B-1----:R-:W-:Y:S01]  /*7f30*/  FMNMX.FTZ R0, R9, R0, !PT ;  /* 0x0000000009007209 */ /* 0x002fe20007810000 */
[----:B------:R-:W-:Y:S02]  /*7f40*/  FADD.FTZ R4, -R5, R132 ;  /* 0x0000008405047221 */ /* 0x000fe40000010100 */
[----:B------:R-:W-:Y:S01]  /*7f50*/  MUFU.EX2 R167, R167 ;  /* 0x000000a700a77308 */ /* 0x000fe20000000800 */
[--C-:B------:R-:W-:Y:S01]  /*7f60*/  FFMA.FTZ R168, R7, c[0x0][0x2d0], -R152.reuse ;  /* 0x0000b40007a87a23 */ /* 0x100fe20000010898 */
[C---:B------:R-:W-:Y:S01]  /*7f70*/  FSETP.NEU.FTZ.AND P0, PT, R0.reuse, -INF , PT ;  /* 0xff8000000000780b */ /* 0x040fe20003f1d000 */
[----:B------:R-:W-:Y:S01]  /*7f80*/  FMUL.FTZ R145, R0, c[0x0][0x2d0] ;  /* 0x0000b40000917a20 */ /* 0x000fe20000410000 */
[----:B------:R-:W-:Y:S01]  /*7f90*/  IADD3 R5, R135, UR4, RZ ;  /* 0x0000000487057c10 */ /* 0x000fe2000fffe0ff */
[----:B------:R-:W-:Y:S01]  /*7fa0*/  FMUL.FTZ R132, R4, c[0x0][0x2d0] ;  /* 0x0000b40004847a20 */ /* 0x000fe20000410000 */
[----:B------:R-:W-:Y:S01]  /*7fb0*/  FSEL R4, R0, RZ, P0 ;  /* 0x000000ff00047208 */ /* 0x000fe20000000000 */
[--C-:B------:R-:W-:Y:S01]  /*7fc0*/  FFMA.FTZ R174, R163, c[0x0][0x2d0], -R152.reuse ;  /* 0x0000b400a3ae7a23 */ /* 0x100fe20000010898 */
[----:B------:R-:W-:Y:S01]  /*7fd0*/  FSEL R145, R145, RZ, P0 ;  /* 0x000000ff91917208 */ /* 0x000fe20000000000 */
[--C-:B------:R-:W-:Y:S01]  /*7fe0*/  FFMA.FTZ R177, R141, c[0x0][0x2d0], -R152.reuse ;  /* 0x0000b4008db17a23 */ /* 0x100fe20000010898 */
[----:B------:R-:W1:Y:S01]  /*7ff0*/  MUFU.EX2 R166, R166 ;  /* 0x000000a600a67308 */ /* 0x000e620000000800 */
[----:B------:R-:W-:Y:S01]  /*8000*/  FADD.FTZ R4, -R4, R3 ;  /* 0x0000000304047221 */ /* 0x000fe20000010100 */
[----:B------:R-:W-:Y:S01]  /*8010*/  IADD3 R133, R188, R5, RZ ;  /* 0x00000005bc857210 */ /* 0x000fe20007ffe0ff */
[--C-:B------:R-:W-:Y:S02]  /*8020*/  FFMA.FTZ R171, R176, c[0x0][0x2d0], -R145.reuse ;  /* 0x0000b400b0ab7a23 */ /* 0x100fe40000010891 */
[--C-:B------:R-:W-:Y:S02]  /*8030*/  FFMA.FTZ R170, R8, c[0x0][0x2d0], -R145.reuse ;  /* 0x0000b40008aa7a23 */ /* 0x100fe40000010891 */
[--C-:B------:R-:W-:Y:S01]  /*8040*/  FFMA.FTZ R169, R6, c[0x0][0x2d0], -R145.reuse ;  /* 0x0000b40006a97a23 */ /* 0x100fe20000010891 */
[----:B------:R-:W3:Y:S01]  /*8050*/  LDSM.16.MT88.4 R20, [R133+0x100] ;  /* 0x000100008514783b */ /* 0x000ee20000004200 */
[--C-:B------:R-:W-:Y:S01]  /*8060*/  FFMA.FTZ R172, R180, c[0x0][0x2d0], -R145.reuse ;  /* 0x0000b400b4ac7a23 */ /* 0x100fe20000010891 */
[----:B------:R-:W4:Y:S01]  /*8070*/  MUFU.EX2 R132, R132 ;  /* 0x0000008400847308 */ /* 0x000f220000000800 */
[----:B------:R-:W-:Y:S02]  /*8080*/  FMUL.FTZ R3, R4, c[0x0][0x2d0] ;  /* 0x0000b40004037a20 */ /* 0x000fe40000410000 */
[--C-:B------:R-:W-:Y:S02]  /*8090*/  FFMA.FTZ R176, R143, c[0x0][0x2d0], -R152.reuse ;  /* 0x0000b4008fb07a23 */ /* 0x100fe40000010898 */
[--C-:B------:R-:W-:Y:S02]  /*80a0*/  FFMA.FTZ R180, R142, c[0x0][0x2d0], -R145.reuse ;  /* 0x0000b4008eb47a23 */ /* 0x100fe40000010891 */
[--C-:B------:R-:W-:Y:S02]  /*80b0*/  FFMA.FTZ R181, R140, c[0x0][0x2d0], -R145.reuse ;  /* 0x0000b4008cb57a23 */ /* 0x100fe40000010891 */
[----:B------:R-:W-:Y:S01]  /*80c0*/  LDSM.16.MT88.4 R140, [R134+UR4+0x2900] ;  /* 0x00290004868c783b */ /* 0x000fe20008004200 */
[----:B------:R-:W5:Y:S01]  /*80d0*/  MUFU.EX2 R3, R3 ;  /* 0x0000000300037308 */ /* 0x000f620000000800 */
[--C-:B------:R-:W-:Y:S02]  /*80e0*/  FFMA.FTZ R182, R161, c[0x0][0x2d0], -R152.reuse ;  /* 0x0000b400a1b67a23 */ /* 0x100fe40000010898 */
[--C-:B------:R-:W-:Y:S01]  /*80f0*/  FFMA.FTZ R183, R159, c[0x0][0x2d0], -R152.reuse ;  /* 0x0000b4009fb77a23 */ /* 0x100fe20000010898 */
[----:B-1----:R-:W-:Y:S01]  /*8100*/  F2FP.PACK_AB R136, R166, R167 ;  /* 0x000000a7a688723e */ /* 0x002fe200000000ff */
[--C-:B------:R-:W-:Y:S02]  /*8110*/  FFMA.FTZ R190, R157, c[0x0][0x2d0], -R152.reuse ;  /* 0x0000b4009dbe7a23 */ /* 0x100fe40000010898 */
[--C-:B------:R-:W-:Y:S02]  /*8120*/  FFMA.FTZ R223, R155, c[0x0][0x2d0], -R152.reuse ;  /* 0x0000b4009bdf7a23 */ /* 0x100fe40000010898 */
[--C-:B------:R-:W-:Y:S01]  /*8130*/  FFMA.FTZ R224, R160, c[0x0][0x2d0], -R145.reuse ;  /* 0x0000b400a0e07a23 */ /* 0x100fe20000010891 */
[----:B------:R-:W-:Y:S01]  /*8140*/  MUFU.EX2 R165, R165 ;  /* 0x000000a500a57308 */ /* 0x000fe20000000800 */
[--C-:B------:R-:W-:Y:S02]  /*8150*/  FFMA.FTZ R225, R158, c[0x0][0x2d0], -R145.reuse ;  /* 0x0000b4009ee17a23 */ /* 0x100fe40000010891 */
[--C-:B------:R-:W-:Y:S02]  /*8160*/  FFMA.FTZ R226, R156, c[0x0][0x2d0], -R145.reuse ;  /* 0x0000b4009ce27a23 */ /* 0x100fe40000010891 */
[C---:B----4-:R-:W-:Y:S01]  /*8170*/  FMUL.FTZ R4, R132.reuse, R128 ;  /* 0x0000008084047220 */ /* 0x050fe20000410000 */
[----:B------:R-:W-:Y:S01]  /*8180*/  LDSM.16.MT88.4 R156, [R164+0x3900] ;  /* 0x00390000a49c783b */ /* 0x000fe20000004200 */
[C---:B------:R-:W-:Y:S02]  /*8190*/  FMUL.FTZ R5, R132.reuse, R129 ;  /* 0x0000008184057220 */ /* 0x040fe40000410000 */
[C---:B------:R-:W-:Y:S01]  /*81a0*/  FMUL.FTZ R8, R132.reuse, R124 ;  /* 0x0000007c84087220 */ /* 0x040fe20000410000 */
[----:B------:R-:W1:Y:S01]  /*81b0*/  MUFU.EX2 R168, R168 ;  /* 0x000000a800a87308 */ /* 0x000e620000000800 */
[C---:B------:R-:W-:Y:S02]  /*81c0*/  FMUL.FTZ R9, R132.reuse, R125 ;  /* 0x0000007d84097220 */ /* 0x040fe40000410000 */
[C---:B------:R-:W-:Y:S02]  /*81d0*/  FMUL.FTZ R16, R132.reuse, R116 ;  /* 0x0000007484107220 */ /* 0x040fe40000410000 */
[C---:B-----5:R-:W-:Y:S02]  /*81e0*/  FMUL.FTZ R6, R3.reuse, R130 ;  /* 0x0000008203067220 */ /* 0x060fe40000410000 */
[C---:B------:R-:W-:Y:S02]  /*81f0*/  FMUL.FTZ R7, R3.reuse, R131 ;  /* 0x0000008303077220 */ /* 0x040fe40000410000 */
        /* <DEDUP_REMOVED lines=8> */
[----:B------:R-:W4:Y:S01]  /*8280*/  MUFU.EX2 R170, R170 ;  /* 0x000000aa00aa7308 */ /* 0x000f220000000800 */
[----:B------:R-:W-:Y:S01]  /*8290*/  LDSM.16.MT88.4 R116, [R134+UR4+0x900] ;  /* 0x000900048674783b */ /* 0x000fe20008004200 */
[----:B------:R-:W-:Y:S01]  /*82a0*/  FMUL.FTZ R25, R132, R109 ;  /* 0x0000006d84197220 */ /* 0x000fe20000410000 */
[----:B-1----:R-:W-:Y:S01]  /*82b0*/  F2FP.PACK_AB R138, R168, R165 ;  /* 0x000000a5a88a723e */ /* 0x002fe200000000ff */
[C---:B------:R-:W-:Y:S02]  /*82c0*/  FMUL.FTZ R26, R3.reuse, R110 ;  /* 0x0000006e031a7220 */ /* 0x040fe40000410000 */
[C---:B------:R-:W-:Y:S03]  /*82d0*/  FMUL.FTZ R27, R3.reuse, R111 ;  /* 0x0000006f031b7220 */ /* 0x040fe60000410000 */
[----:B------:R-:W-:Y:S01]  /*82e0*/  LDSM.16.MT88.4 R108, [R164+0x2100] ;  /* 0x00210000a46c783b */ /* 0x000fe20000004200 */
[----:B------:R-:W-:Y:S01]  /*82f0*/  MUFU.EX2 R169, R169 ;  /* 0x000000a900a97308 */ /* 0x000fe20000000800 */
[C---:B------:R-:W-:Y:S02]  /*8300*/  FMUL.FTZ R32, R132.reuse, R100 ;  /* 0x0000006484207220 */ /* 0x040fe40000410000 */
[----:B------:R-:W-:Y:S02]  /*8310*/  FMUL.FTZ R33, R132, R101 ;  /* 0x0000006584217220 */ /* 0x000fe40000410000 */
[C---:B------:R-:W-:Y:S02]  /*8320*/  FMUL.FTZ R34, R3.reuse, R102 ;  /* 0x0000006603227220 */ /* 0x040fe40000410000 */
[----:B------:R-:W-:Y:S01]  /*8330*/  LDSM.16.MT88.4 R124, [R135+UR4+0x2900] ;  /* 0x00290004877c783b */ /* 0x000fe20008004200 */
[----:B------:R-:W-:Y:S02]  /*8340*/  FMUL.FTZ R35, R3, R103 ;  /* 0x0000006703237220 */ /* 0x000fe40000410000 */
[----:B------:R-:W1:Y:S01]  /*8350*/  MUFU.EX2 R172, R172 ;  /* 0x000000ac00ac7308 */ /* 0x000e620000000800 */
[--C-:B------:R-:W-:Y:S02]  /*8360*/  FFMA.FTZ R227, R154, c[0x0][0x2d0], -R145.reuse ;  /* 0x0000b4009ae37a23 */ /* 0x100fe40000010891 */
[--C-:B------:R-:W-:Y:S01]  /*8370*/  FFMA.FTZ R228, R153, c[0x0][0x2d0], -R152.reuse ;  /* 0x0000b40099e47a23 */ /* 0x100fe20000010898 */
[----:B----4-:R-:W-:Y:S01]  /*8380*/  F2FP.PACK_AB R137, R170, R171 ;  /* 0x000000abaa89723e */ /* 0x010fe200000000ff */
[----:B------:R-:W-:Y:S01]  /*8390*/  LDSM.16.MT88.4 R100, [R134+UR4+0x2100] ;  /* 0x002100048664783b */ /* 0x000fe20008004200 */
[--C-:B------:R-:W-:Y:S02]  /*83a0*/  FFMA.FTZ R229, R151, c[0x0][0x2d0], -R152.reuse ;  /* 0x0000b40097e57a23 */ /* 0x100fe40000010898 */
[--C-:B------:R-:W-:Y:S02]  /*83b0*/  FFMA.FTZ R230, R149, c[0x0][0x2d0], -R152.reuse ;  /* 0x0000b40095e67a23 */ /* 0x100fe40000010898 */
[--C-:B------:R-:W-:Y:S01]  /*83c0*/  FFMA.FTZ R232, R150, c[0x0][0x2d0], -R145.reuse ;  /* 0x0000b40096e87a23 */ /* 0x100fe20000010891 */
[----:B------:R-:W-:Y:S01]  /*83d0*/  MUFU.EX2 R174, R174 ;  /* 0x000000ae00ae7308 */ /* 0x000fe20000000800 */
[--C-:B------:R-:W-:Y:S02]  /*83e0*/  FFMA.FTZ R233, R148, c[0x0][0x2d0], -R145.reuse ;  /* 0x0000b40094e97a23 */ /* 0x100fe40000010891 */
[----:B------:R-:W-:Y:S01]  /*83f0*/  LDSM.16.MT88.4 R148, [R133+0x3900] ;  /* 0x003900008594783b */ /* 0x000fe20000004200 */
[--C-:B------:R-:W-:Y:S02]  /*8400*/  FFMA.FTZ R234, R146, c[0x0][0x2d0], -R145.reuse ;  /* 0x0000b40092ea7a23 */ /* 0x100fe40000010891 */
[C---:B------:R-:W-:Y:S02]  /*8410*/  FMUL.FTZ R36, R132.reuse, R36 ;  /* 0x0000002484247220 */ /* 0x040fe40000410000 */
[----:B------:R-:W-:Y:S02]  /*8420*/  FMUL.FTZ R37, R132, R37 ;  /* 0x0000002584257220 */ /* 0x000fe40000410000 */
[C---:B------:R-:W-:Y:S01]  /*8430*/  FMUL.FTZ R38, R3.reuse, R38 ;  /* 0x0000002603267220 */ /* 0x040fe20000410000 */
[----:B------:R-:W-:Y:S01]  /*8440*/  MUFU.EX2 R176, R176 ;  /* 0x000000b000b07308 */ /* 0x000fe20000000800 */
[C---:B------:R-:W-:Y:S01]  /*8450*/  FMUL.FTZ R39, R3.reuse, R39 ;  /* 0x0000002703277220 */ /* 0x040fe20000410000 */
[----:B-1----:R-:W-:Y:S01]  /*8460*/  F2FP.PACK_AB R139, R172, R169 ;  /* 0x000000a9ac8b723e */ /* 0x002fe200000000ff */
[C---:B------:R-:W-:Y:S02]  /*8470*/  FMUL.FTZ R40, R132.reuse, R40 ;  /* 0x0000002884287220 */ /* 0x040fe40000410000 */
[C---:B------:R-:W-:Y:S02]  /*8480*/  FMUL.FTZ R41, R132.reuse, R41 ;  /* 0x0000002984297220 */ /* 0x040fe40000410000 */
[C---:B------:R-:W-:Y:S02]  /*8490*/  FMUL.FTZ R42, R3.reuse, R42 ;  /* 0x0000002a032a7220 */ /* 0x040fe40000410000 */
[C---:B--2---:R-:W-:Y:S01]  /*84a0*/  HMMA.16816.F32 R4, R136.reuse, R12, R4 ;  /* 0x0000000c8804723c */ /* 0x044fe20000001804 */
[----:B------:R-:W-:Y:S04]  /*84b0*/  MUFU.EX2 R177, R177 ;  /* 0x000000b100b17308 */ /* 0x000fe80000000800 */
        /* <DEDUP_REMOVED lines=23> */
[----:B------:R-:W2:Y:S01]  /*8630*/  LDSM.16.MT88.4 R112, [R135+UR4+0x2100] ;  /* 0x002100048770783b */ /* 0x000ea20008004200 */
        /* <DEDUP_REMOVED lines=14> */
[----:B------:R-:W3:Y:S01]  /*8720*/  LDSM.16.MT88.4 R104, [R133+0x2100] ;  /* 0x002100008568783b */ /* 0x000ee20000004200 */
[C---:B------:R-:W-:Y:S02]  /*8730*/  FMUL.FTZ R55, R3.reuse, R55 ;  /* 0x0000003703377220 */ /* 0x040fe40000410000 */
[C---:B------:R-:W-:Y:S02]  /*8740*/  FMUL.FTZ R56, R132.reuse, R56 ;  /* 0x0000003884387220 */ /* 0x040fe40000410000 */
[C---:B-1----:R-:W-:Y:S02]  /*8750*/  HMMA.16816.F32 R28, R136.reuse, R120, R28 ;  /* 0x00000078881c723c */ /* 0x042fe4000000181c */
        /* <DEDUP_REMOVED lines=9> */
[C---:B--2---:R-:W-:Y:S04]  /*87f0*/  HMMA.16816.F32 R36, R136.reuse, R112, R36 ;  /* 0x000000708824723c */ /* 0x044fe80000001824 */
        /* <DEDUP_REMOVED lines=9> */
[C---:B---3--:R-:W-:Y:S03]  /*8890*/  HMMA.16816.F32 R44, R136.reuse, R104, R44 ;  /* 0x00000068882c723c */ /* 0x048fe6000000182c */
[C---:B------:R-:W-:Y:S02]  /*88a0*/  FMUL.FTZ R67, R3.reuse, R67 ;  /* 0x0000004303437220 */ /* 0x040fe40000410000 */
[C---:B------:R-:W-:Y:S02]  /*88b0*/  FMUL.FTZ R68, R132.reuse, R68 ;  /* 0x0000004484447220 */ /* 0x040fe40000410000 */
[C---:B------:R-:W-:Y:S01]  /*88c0*/  FMUL.FTZ R69, R132.reuse, R69 ;  /* 0x0000004584457220 */ /* 0x040fe20000410000 */
[C---:B------:R-:W-:Y:S01]  /*88d0*/  HMMA.16816.F32 R48, R136.reuse, R106, R48 ;  /* 0x0000006a8830723c */ /* 0x040fe20000001830 */
[----:B------:R-:W1:Y:S01]  /*88e0*/  LDSM.16.MT88.4 R104, [R135+UR4+0x4100] ;  /* 0x004100048768783b */ /* 0x000e620008004200 */
        /* <DEDUP_REMOVED lines=8> */
[----:B------:R-:W2:Y:S03]  /*8970*/  LDSM.16.MT88.4 R100, [R133+0x4100] ;  /* 0x004100008564783b */ /* 0x000ea60000004200 */
[C---:B------:R-:W-:Y:S02]  /*8980*/  FMUL.FTZ R74, R3.reuse, R74 ;  /* 0x0000004a034a7220 */ /* 0x040fe40000410000 */
[C---:B------:R-:W-:Y:S01]  /*8990*/  FMUL.FTZ R75, R3.reuse, R75 ;  /* 0x0000004b034b7220 */ /* 0x040fe20000410000 */
[----:B------:R-:W-:Y:S01]  /*89a0*/  MUFU.EX2 R232, R232 ;  /* 0x000000e800e87308 */ /* 0x000fe20000000800 */
[C---:B------:R-:W-:Y:S04]  /*89b0*/  HMMA.16816.F32 R60, R136.reuse, R108, R60 ;  /* 0x0000006c883c723c */ /* 0x040fe8000000183c */
[C---:B------:R-:W-:Y:S02]  /*89c0*/  FMUL.FTZ R84, R132.reuse, R84 ;  /* 0x0000005484547220 */ /* 0x040fe40000410000 */
[----:B------:R-:W-:Y:S02]  /*89d0*/  FMUL.FTZ R85, R132, R85 ;  /* 0x0000005584557220 */ /* 0x000fe40000410000 */
[C---:B------:R-:W-:Y:S01]  /*89e0*/  HMMA.16816.F32 R64, R136.reuse, R110, R64 ;  /* 0x0000006e8840723c */ /* 0x040fe20000001840 */
[----:B------:R-:W3:Y:S01]  /*89f0*/  LDSM.16.MT88.4 R108, [R134+UR4+0x4100] ;  /* 0x00410004866c783b */ /* 0x000ee20008004200 */
[----:B------:R-:W-:Y:S02]  /*8a00*/  MUFU.EX2 R233, R233 ;  /* 0x000000e900e97308 */ /* 0x000fe40000000800 */
[C---:B------:R-:W-:Y:S02]  /*8a10*/  FMUL.FTZ R86, R3.reuse, R86 ;  /* 0x0000005603567220 */ /* 0x040fe40000410000 */
[----:B------:R-:W-:Y:S02]  /*8a20*/  FMUL.FTZ R87, R3, R87 ;  /* 0x0000005703577220 */ /* 0x000fe40000410000 */
[--C-:B------:R-:W-:Y:S01]  /*8a30*/  FFMA.FTZ R173, R173, c[0x0][0x2d0], -R152.reuse ;  /* 0x0000b400adad7a23 */ /* 0x100fe20000010898 */
[C---:B-1----:R-:W-:Y:S03]  /*8a40*/  HMMA.16816.F32 R68, R136.reuse, R104, R68 ;  /* 0x000000688844723c */ /* 0x042fe60000001844 */
[----:B------:R-:W-:Y:S01]  /*8a50*/  FFMA.FTZ R152, R147, c[0x0][0x2d0], -R152 ;  /* 0x0000b40093987a23 */ /* 0x000fe20000010898 */
        /* <DEDUP_REMOVED lines=8> */
[C---:B------:R-:W-:Y:S01]  /*8ae0*/  FMUL.FTZ R78, R3.reuse, R78 ;  /* 0x0000004e034e7220 */ /* 0x040fe20000410000 */
[----:B------:R-:W-:Y:S03]  /*8af0*/  LDSM.16.MT88.4 R160, [R135+UR4+0x5900] ;  /* 0x0059000487a0783b */ /* 0x000fe60008004200 */
[C---:B------:R-:W-:Y:S02]  /*8b00*/  FMUL.FTZ R79, R3.reuse, R79 ;  /* 0x0000004f034f7220 */ /* 0x040fe40000410000 */
[----:B------:R-:W-:Y:S02]  /*8b10*/  FFMA.FTZ R145, R144, c[0x0][0x2d0], -R145 ;  /* 0x0000b40090917a23 */ /* 0x000fe40000010891 */
[C---:B------:R-:W-:Y:S01]  /*8b20*/  FMUL.FTZ R88, R132.reuse, R88 ;  /* 0x0000005884587220 */ /* 0x040fe20000410000 */
[----:B------:R5:W-:Y:S01]  /*8b30*/  MUFU.EX2 R231, R152 ;  /* 0x0000009800e77308 */ /* 0x000be20000000800 */
[C---:B------:R-:W-:Y:S01]  /*8b40*/  FMUL.FTZ R89, R132.reuse, R89 ;  /* 0x0000005984597220 */ /* 0x040fe20000410000 */
[C---:B--2---:R-:W-:Y:S03]  /*8b50*/  HMMA.16816.F32 R76, R136.reuse, R100, R76 ;  /* 0x00000064884c723c */ /* 0x044fe6000000184c */
[C---:B------:R-:W-:Y:S02]  /*8b60*/  FMUL.FTZ R80, R132.reuse, R80 ;  /* 0x0000005084507220 */ /* 0x040fe40000410000 */
[----:B------:R-:W-:Y:S02]  /*8b70*/  FMUL.FTZ R81, R132, R81 ;  /* 0x0000005184517220 */ /* 0x000fe40000410000 */
[C---:B------:R-:W-:Y:S01]  /*8b80*/  FMUL.FTZ R82, R3.reuse, R82 ;  /* 0x0000005203527220 */ /* 0x040fe20000410000 */
[----:B------:R-:W-:Y:S01]  /*8b90*/  MUFU.EX2 R179, R179 ;  /* 0x000000b300b37308 */ /* 0x000fe20000000800 */
[C---:B------:R-:W-:Y:S03]  /*8ba0*/  FMUL.FTZ R83, R3.reuse, R83 ;  /* 0x0000005303537220 */ /* 0x040fe60000410000 */
[C---:B------:R-:W-:Y:S01]  /*8bb0*/  FMUL.FTZ R90, R3.reuse, R90 ;  /* 0x0000005a035a7220 */ /* 0x040fe20000410000 */
[----:B----4-:R-:W-:Y:S01]  /*8bc0*/  F2FP.PACK_AB R100, R174, R173 ;  /* 0x000000adae64723e */ /* 0x010fe200000000ff */
[C---:B------:R-:W-:Y:S02]  /*8bd0*/  FMUL.FTZ R91, R3.reuse, R91 ;  /* 0x0000005b035b7220 */ /* 0x040fe40000410000 */
[C---:B------:R-:W-:Y:S02]  /*8be0*/  HMMA.16816.F32 R80, R136.reuse, R102, R80 ;  /* 0x000000668850723c */ /* 0x040fe40000001850 */
[----:B------:R2:W-:Y:S01]  /*8bf0*/  MUFU.EX2 R235, R145 ;  /* 0x0000009100eb7308 */ /* 0x0005e20000000800 */
[C---:B------:R-:W-:Y:S02]  /*8c00*/  FMUL.FTZ R92, R132.reuse, R92 ;  /* 0x0000005c845c7220 */ /* 0x040fe40000410000 */
[C---:B------:R-:W-:Y:S01]  /*8c10*/  FMUL.FTZ R93, R132.reuse, R93 ;  /* 0x0000005d845d7220 */ /* 0x040fe20000410000 */
[----:B-----5:R-:W-:Y:S01]  /*8c20*/  LDSM.16.MT88.4 R152, [R134+UR4+0x3900] ;  /* 0x003900048698783b */ /* 0x020fe20008004200 */
[C---:B------:R-:W-:Y:S01]  /*8c30*/  FMUL.FTZ R94, R3.reuse, R94 ;  /* 0x0000005e035e7220 */ /* 0x040fe20000410000 */
[C---:B---3--:R-:W-:Y:S04]  /*8c40*/  HMMA.16816.F32 R84, R136.reuse, R108, R84 ;  /* 0x0000006c8854723c */ /* 0x048fe80000001854 */
[----:B------:R-:W3:Y:S01]  /*8c50*/  MUFU.EX2 R178, R178 ;  /* 0x000000b200b27308 */ /* 0x000ee20000000800 */
[----:B------:R-:W-:Y:S01]  /*8c60*/  FMUL.FTZ R95, R3, R95 ;  /* 0x0000005f035f7220 */ /* 0x000fe20000410000 */
[----:B------:R-:W-:Y:S01]  /*8c70*/  F2FP.PACK_AB R102, R177, R176 ;  /* 0x000000b0b166723e */ /* 0x000fe200000000ff */
[C---:B------:R-:W-:Y:S01]  /*8c80*/  FMUL.FTZ R96, R132.reuse, R96 ;  /* 0x0000006084607220 */ /* 0x040fe20000410000 */
[C---:B------:R-:W-:Y:S01]  /*8c90*/  HMMA.16816.F32 R88, R136.reuse, R110, R88 ;  /* 0x0000006e8858723c */ /* 0x040fe20000001858 */
[----:B------:R-:W4:Y:S03]  /*8ca0*/  LDSM.16.MT88.4 R108, [R133+0x900] ;  /* 0x00090000856c783b */ /* 0x000f260000004200 */
[C---:B------:R-:W-:Y:S01]  /*8cb0*/  FMUL.FTZ R97, R132.reuse, R97 ;  /* 0x0000006184617220 */ /* 0x040fe20000410000 */
[----:B------:R-:W-:Y:S01]  /*8cc0*/  F2FP.PACK_AB R103, R181, R180 ;  /* 0x000000b4b567723e */ /* 0x000fe200000000ff */
[C---:B------:R-:W-:Y:S02]  /*8cd0*/  FMUL.FTZ R98, R3.reuse, R98 ;  /* 0x0000006203627220 */ /* 0x040fe40000410000 */
[C---:B-1----:R-:W-:Y:S01]  /*8ce0*/  HMMA.16816.F32 R92, R136.reuse, R104, R92 ;  /* 0x00000068885c723c */ /* 0x042fe2000000185c */
[----:B--2---:R-:W-:Y:S03]  /*8cf0*/  LDSM.16.MT88.4 R144, [R135+UR4+0x3900] ;  /* 0x003900048790783b */ /* 0x004fe60008004200 */
[C---:B------:R-:W-:Y:S02]  /*8d00*/  FMUL.FTZ R99, R3.reuse, R99 ;  /* 0x0000006303637220 */ /* 0x040fe40000410000 */
[----:B------:R-:W-:Y:S02]  /*8d10*/  FFMA.FTZ R167, R132, R207, R167 ;  /* 0x000000cf84a77223 */ /* 0x000fe400000100a7 */
[----:B------:R-:W-:Y:S03]  /*8d20*/  FFMA.FTZ R171, R3, R208, R171 ;  /* 0x000000d003ab7223 */ /* 0x000fe600000100ab */
[----:B------:R-:W-:Y:S01]  /*8d30*/  HMMA.16816.F32 R96, R136, R106, R96 ;  /* 0x0000006a8860723c */ /* 0x000fe20000001860 */
[----:B------:R-:W1:Y:S02]  /*8d40*/  LDSM.16.MT88.4 R104, [R164+0x2900] ;  /* 0x00290000a468783b */ /* 0x000e640000004200 */
[----:B---3--:R-:W-:Y:S01]  /*8d50*/  F2FP.PACK_AB R101, R178, R179 ;  /* 0x000000b3b265723e */ /* 0x008fe200000000ff */
[----:B------:R-:W-:Y:S02]  /*8d60*/  FADD.FTZ R166, R166, R167 ;  /* 0x000000a7a6a67221 */ /* 0x000fe40000010000 */
[----:B------:R-:W-:Y:S01]  /*8d70*/  FADD.FTZ R170, R170, R171 ;  /* 0x000000abaaaa7221 */ /* 0x000fe20000010000 */
[----:B------:R-:W-:Y:S01]  /*8d80*/  F2FP.PACK_AB R136, R229, R228 ;  /* 0x000000e4e588723e */ /* 0x000fe200000000ff */
[----:B------:R-:W-:Y:S01]  /*8d90*/  FADD.FTZ R165, R165, R166 ;  /* 0x000000a6a5a57221 */ /* 0x000fe20000010000 */
[----:B------:R-:W-:Y:S01]  /*8da0*/  F2FP.PACK_AB R138, R231, R230 ;  /* 0x000000e6e78a723e */ /* 0x000fe200000000ff */
[C---:B------:R-:W-:Y:S05]  /*8db0*/  HMMA.16816.F32 R4, R100.reuse, R112, R4 ;  /* 0x000000706404723c */ /* 0x040fea0000001804 */
[----:B------:R-:W-:Y:S01]  /*8dc0*/  F2FP.PACK_AB R137, R233, R232 ;  /* 0x000000e8e989723e */ /* 0x000fe200000000ff */
[----:B------:R-:W-:Y:S01]  /*8dd0*/  FADD.FTZ R169, R169, R170 ;  /* 0x000000aaa9a97221 */ /* 0x000fe20000010000 */
[----:B------:R-:W-:Y:S01]  /*8de0*/  F2FP.PACK_AB R139, R235, R234 ;  /* 0x000000eaeb8b723e */ /* 0x000fe200000000ff */
        /* <DEDUP_REMOVED lines=8> */
[----:B------:R-:W2:Y:S03]  /*8e70*/  LDSM.16.MT88.4 R108, [R135+UR4+0x4900] ;  /* 0x00490004876c783b */ /* 0x000ea60008004200 */
[----:B------:R-:W-:Y:S02]  /*8e80*/  FADD.FTZ R3, R174, R3 ;  /* 0x00000003ae037221 */ /* 0x000fe40000010000 */
[----:B------:R-:W-:Y:S02]  /*8e90*/  FADD.FTZ R179, R178, R179 ;  /* 0x000000b3b2b37221 */ /* 0x000fe40000010000 */
[C---:B------:R-:W-:Y:S04]  /*8ea0*/  HMMA.16816.F32 R20, R100.reuse, R116, R20 ;  /* 0x000000746414723c */ /* 0x040fe80000001814 */
[----:B------:R-:W-:Y:S01]  /*8eb0*/  FADD.FTZ R176, R176, R3 ;  /* 0x00000003b0b07221 */ /* 0x000fe20000010000 */
[----:B------:R-:W-:Y:S01]  /*8ec0*/  IADD3 R3, R213, -0x2, RZ ;  /* 0xfffffffed5037810 */ /* 0x000fe20007ffe0ff */
[----:B------:R-:W-:Y:S02]  /*8ed0*/  FADD.FTZ R180, R180, R179 ;  /* 0x000000b3b4b47221 */ /* 0x000fe40000010000 */
[C---:B------:R-:W-:Y:S01]  /*8ee0*/  HMMA.16816.F32 R24, R100.reuse, R118, R24 ;  /* 0x000000766418723c */ /* 0x040fe20000001818 */
[----:B------:R-:W-:Y:S02]  /*8ef0*/  LDSM.16.MT88.4 R116, [R164+0x4900] ;  /* 0x00490000a474783b */ /* 0x000fe40000004200 */
[----:B------:R-:W-:Y:S01]  /*8f00*/  ISETP.GE.AND P0, PT, R3, R194, PT ;  /* 0x000000c20300720c */ /* 0x000fe20003f06270 */
        /* <DEDUP_REMOVED lines=13> */
[C---:B-1----:R-:W-:Y:S08]  /*8fe0*/  HMMA.16816.F32 R60, R100.reuse, R104, R60 ;  /* 0x00000068643c723c */ /* 0x042ff0000000183c */
[C---:B------:R-:W-:Y:S01]  /*8ff0*/  HMMA.16816.F32 R64, R100.reuse, R106, R64 ;  /* 0x0000006a6440723c */ /* 0x040fe20000001840 */
[----:B------:R-:W1:Y:S07]  /*9000*/  LDSM.16.MT88.4 R104, [R134+UR4+0x4900] ;  /* 0x004900048668783b */ /* 0x000e6e0008004200 */
[C---:B--2---:R-:W-:Y:S08]  /*9010*/  HMMA.16816.F32 R68, R100.reuse, R108, R68 ;  /* 0x0000006c6444723c */ /* 0x044ff00000001844 */
[C---:B------:R-:W-:Y:S01]  /*9020*/  HMMA.16816.F32 R72, R100.reuse, R110, R72 ;  /* 0x0000006e6448723c */ /* 0x040fe20000001848 */
[----:B------:R-:W2:Y:S07]  /*9030*/  LDSM.16.MT88.4 R108, [R135+UR4+0x1100] ;  /* 0x00110004876c783b */ /* 0x000eae0008004200 */
[C---:B------:R-:W-:Y:S08]  /*9040*/  HMMA.16816.F32 R76, R100.reuse, R112, R76 ;  /* 0x00000070644c723c */ /* 0x040ff0000000184c */
[C---:B------:R-:W-:Y:S01]  /*9050*/  HMMA.16816.F32 R80, R100.reuse, R114, R80 ;  /* 0x000000726450723c */ /* 0x040fe20000001850 */
[----:B------:R-:W3:Y:S07]  /*9060*/  LDSM.16.MT88.4 R112, [R134+UR4+0x1100] ;  /* 0x001100048670783b */ /* 0x000eee0008004200 */
[C---:B-1----:R-:W-:Y:S08]  /*9070*/  HMMA.16816.F32 R84, R100.reuse, R104, R84 ;  /* 0x000000686454723c */ /* 0x042ff00000001854 */
[C---:B------:R-:W-:Y:S01]  /*9080*/  HMMA.16816.F32 R88, R100.reuse, R106, R88 ;  /* 0x0000006a6458723c */ /* 0x040fe20000001858 */
[----:B------:R-:W1:Y:S07]  /*9090*/  LDSM.16.MT88.4 R104, [R135+UR4+0x3100] ;  /* 0x003100048768783b */ /* 0x000e6e0008004200 */
[C---:B------:R-:W-:Y:S08]  /*90a0*/  HMMA.16816.F32 R92, R100.reuse, R116, R92 ;  /* 0x00000074645c723c */ /* 0x040ff0000000185c */
        /* <DEDUP_REMOVED lines=16> */
[----:B------:R-:W2:Y:S03]  /*91b0*/  LDSM.16.MT88.4 R108, [R134+UR4+0x3100] ;  /* 0x00310004866c783b */ /* 0x000ea60008004200 */
        /* <DEDUP_REMOVED lines=8> */
[C---:B---3--:R-:W-:Y:S04]  /*9240*/  HMMA.16816.F32 R20, R100.reuse, R112, R20 ;  /* 0x000000706414723c */ /* 0x048fe80000001814 */
[----:B------:R-:W-:Y:S02]  /*9250*/  FADD.FTZ R207, R231, R230 ;  /* 0x000000e6e7cf7221 */ /* 0x000fe40000010000 */
[----:B------:R-:W-:Y:S02]  /*9260*/  FADD.FTZ R208, R235, R208 ;  /* 0x000000d0ebd07221 */ /* 0x000fe40000010000 */
[C---:B------:R-:W-:Y:S01]  /*9270*/  HMMA.16816.F32 R24, R100.reuse, R114, R24 ;  /* 0x000000726418723c */ /* 0x040fe20000001818 */
[----:B------:R-:W3:Y:S07]  /*9280*/  LDSM.16.MT88.4 R112, [R164+0x3100] ;  /* 0x00310000a470783b */ /* 0x000eee0000004200 */
[C---:B------:R-:W-:Y:S08]  /*9290*/  HMMA.16816.F32 R28, R100.reuse, R124, R28 ;  /* 0x0000007c641c723c */ /* 0x040ff0000000181c */
[C---:B------:R-:W-:Y:S01]  /*92a0*/  HMMA.16816.F32 R32, R100.reuse, R126, R32 ;  /* 0x0000007e6420723c */ /* 0x040fe20000001820 */
[----:B------:R-:W-:Y:S07]  /*92b0*/  LDSM.16.MT88.4 R124, [R135+UR4+0x1900] ;  /* 0x00190004877c783b */ /* 0x000fee0008004200 */
[C---:B-1----:R-:W-:Y:S08]  /*92c0*/  HMMA.16816.F32 R36, R100.reuse, R104, R36 ;  /* 0x000000686424723c */ /* 0x042ff00000001824 */
[C---:B------:R-:W-:Y:S01]  /*92d0*/  HMMA.16816.F32 R40, R100.reuse, R106, R40 ;  /* 0x0000006a6428723c */ /* 0x040fe20000001828 */
[----:B------:R-:W1:Y:S07]  /*92e0*/  LDSM.16.MT88.4 R104, [R135+UR4+0x5100] ;  /* 0x005100048768783b */ /* 0x000e6e0008004200 */
[C---:B----4-:R-:W-:Y:S08]  /*92f0*/  HMMA.16816.F32 R44, R100.reuse, R116, R44 ;  /* 0x00000074642c723c */ /* 0x050ff0000000182c */
[C---:B------:R-:W-:Y:S01]  /*9300*/  HMMA.16816.F32 R48, R100.reuse, R118, R48 ;  /* 0x000000766430723c */ /* 0x040fe20000001830 */
[----:B------:R-:W4:Y:S07]  /*9310*/  LDSM.16.MT88.4 R116, [R133+0x5100] ;  /* 0x005100008574783b */ /* 0x000f2e0000004200 */
[C---:B--2---:R-:W-:Y:S08]  /*9320*/  HMMA.16816.F32 R52, R100.reuse, R108, R52 ;  /* 0x0000006c6434723c */ /* 0x044ff00000001834 */
[C---:B------:R-:W-:Y:S01]  /*9330*/  HMMA.16816.F32 R56, R100.reuse, R110, R56 ;  /* 0x0000006e6438723c */ /* 0x040fe20000001838 */
[----:B------:R-:W2:Y:S07]  /*9340*/  LDSM.16.MT88.4 R108, [R134+UR4+0x5100] ;  /* 0x00510004866c783b */ /* 0x000eae0008004200 */
[C---:B---3--:R-:W-:Y:S08]  /*9350*/  HMMA.16816.F32 R60, R100.reuse, R112, R60 ;  /* 0x00000070643c723c */ /* 0x048ff0000000183c */
[C---:B------:R-:W-:Y:S01]  /*9360*/  HMMA.16816.F32 R64, R100.reuse, R114, R64 ;  /* 0x000000726440723c */ /* 0x040fe20000001840 */
[----:B------:R-:W3:Y:S07]  /*9370*/  LDSM.16.MT88.4 R112, [R164+0x5100] ;  /* 0x00510000a470783b */ /* 0x000eee0000004200 */
[C---:B-1----:R-:W-:Y:S08]  /*9380*/  HMMA.16816.F32 R68, R100.reuse, R104, R68 ;  /* 0x000000686444723c */ /* 0x042ff00000001844 */
[C---:B------:R-:W-:Y:S01]  /*9390*/  HMMA.16816.F32 R72, R100.reuse, R106, R72 ;  /* 0x0000006a6448723c */ /* 0x040fe20000001848 */
[----:B------:R-:W-:Y:S07]  /*93a0*/  LDSM.16.MT88.4 R104, [R134+UR4+0x1900] ;  /* 0x001900048668783b */ /* 0x000fee0008004200 */
[C---:B----4-:R-:W-:Y:S08]  /*93b0*/  HMMA.16816.F32 R76, R100.reuse, R116, R76 ;  /* 0x00000074644c723c */ /* 0x050ff0000000184c */
[C---:B------:R-:W-:Y:S01]  /*93c0*/  HMMA.16816.F32 R80, R100.reuse, R118, R80 ;  /* 0x000000766450723c */ /* 0x040fe20000001850 */
[----:B------:R-:W1:Y:S07]  /*93d0*/  LDSM.16.MT88.4 R116, [R133+0x1900] ;  /* 0x001900008574783b */ /* 0x000e6e0000004200 */
[C---:B--2---:R-:W-:Y:S08]  /*93e0*/  HMMA.16816.F32 R84, R100.reuse, R108, R84 ;  /* 0x0000006c6454723c */ /* 0x044ff00000001854 */
[C---:B------:R-:W-:Y:S08]  /*93f0*/  HMMA.16816.F32 R88, R100.reuse, R110, R88 ;  /* 0x0000006e6458723c */ /* 0x040ff00000001858 */
[C---:B---3--:R-:W-:Y:S08]  /*9400*/  HMMA.16816.F32 R92, R100.reuse, R112, R92 ;  /* 0x00000070645c723c */ /* 0x048ff0000000185c */
[----:B------:R-:W-:Y:S08]  /*9410*/  HMMA.16816.F32 R96, R100, R114, R96 ;  /* 0x000000726460723c */ /* 0x000ff00000001860 */
[C---:B------:R-:W-:Y:S01]  /*9420*/  HMMA.16816.F32 R128, R136.reuse, R124, R4 ;  /* 0x0000007c8880723c */ /* 0x040fe20000001804 */
[----:B------:R-:W2:Y:S07]  /*9430*/  LDSM.16.MT88.4 R4, [R133+0x5900] ;  /* 0x005900008504783b */ /* 0x000eae0000004200 */
[C---:B------:R-:W-:Y:S01]  /*9440*/  HMMA.16816.F32 R124, R136.reuse, R126, R8 ;  /* 0x0000007e887c723c */ /* 0x040fe20000001808 */
[----:B------:R-:W3:Y:S07]  /*9450*/  LDSM.16.MT88.4 R8, [R134+UR4+0x5900] ;  /* 0x005900048608783b */ /* 0x000eee0008004200 */
        /* <DEDUP_REMOVED lines=36> */
[----:B------:R-:W-:Y:S01]  /*96a0*/  @!P2 LEA.HI.X.SX32 R6, R3, UR8, 0x1, P0 ;  /* 0x000000080306ac11 */ /* 0x000fe200080f0eff */
        /* <DEDUP_REMOVED lines=29> */
[----:B------:R-:W-:Y:S01]  /*9880*/  IADD3.X R9, RZ, R4, R215, P1, P0 ;  /* 0x00000004ff097210 */ /* 0x000fe20000fe04d7 */
[----:B------:R-:W-:Y:S01]  /*9890*/  IMAD.U32 R4, RZ, RZ, UR20 ;  /* 0x00000014ff047e24 */ /* 0x000fe2000f8e00ff */
[C---:B---3--:R-:W-:Y:S03]  /*98a0*/  IADD3 R16, P0, R3.reuse, R220, RZ ;  /* 0x000000dc03107210 */ /* 0x048fe60007f1e0ff */
[----:B------:R-:W-:Y:S02]  /*98b0*/  IMAD R4, R4, 0x3000, R201 ;  /* 0x0000300004047824 */ /* 0x000fe400078e02c9 */
[C---:B----4-:R-:W-:Y:S01]  /*98c0*/  IMAD.X R17, R6.reuse, 0x1, R221, P0 ;  /* 0x0000000106117824 */ /* 0x050fe200000e06dd */
[C---:B------:R-:W-:Y:S05]  /*98d0*/  IADD3 R14, P0, R3.reuse, R217, RZ ;  /* 0x000000d9030e7210 */ /* 0x040fea0007f1e0ff */
[----:B------:R-:W-:Y:S01]  /*98e0*/  IMAD.X R15, R6, 0x1, R218, P0 ;  /* 0x00000001060f7824 */ /* 0x000fe200000e06da */
[----:B------:R-:W-:Y:S01]  /*98f0*/  IADD3 R18, P0, R3, R214, RZ ;  /* 0x000000d603127210 */ /* 0x000fe20007f1e0ff */
[----:B------:R-:W-:Y:S04]  /*9900*/  IMAD.SHL.U32 R3, R4, 0x2, RZ ;  /* 0x0000000204037824 */ /* 0x000fe800078e00ff */
[----:B------:R-:W-:Y:S01]  /*9910*/  IMAD.X R19, R6, 0x1, R215, P0 ;  /* 0x0000000106137824 */ /* 0x000fe200000e06d7 */
[----:B------:R1:W-:Y:S01]  /*9920*/  LDGSTS.E.BYPASS.LTC128B.128 [R3+0xc100], [R16.64], !P5 ;  /* 0x0c10000010037fae */ /* 0x0003e2000e901d4e */
[----:B------:R-:W-:Y:S03]  /*9930*/  ISETP.NE.U32.AND P0, PT, R219, RZ, PT ;  /* 0x000000ffdb00720c */ /* 0x000fe60003f05070 */
[----:B------:R1:W-:Y:S04]  /*9940*/  LDGSTS.E.BYPASS.LTC128B.128 [R3+0xe100], [R14.64], !P4 ;  /* 0x0e1000000e037fae */ /* 0x0003e8000e101d4e */
[----:B------:R1:W-:Y:S06]  /*9950*/  LDGSTS.E.BYPASS.LTC128B.128 [R3+0x10100], [R18.64], !P6 ;  /* 0x1010000012037fae */ /* 0x0003ec000f101d4e */
[----:B------:R1:W-:Y:S01]  /*9960*/  LDGSTS.E.BYPASS.LTC128B.128.ZFILL [R3+0xd100], [R12.64], P0 ;  /* 0x0d1000000c037fae */ /* 0x0003e20008141d4e */
[----:B------:R-:W-:Y:S11]  /*9970*/  ISETP.NE.U32.AND P0, PT, R216, RZ, PT ;  /* 0x000000ffd800720c */ /* 0x000ff60003f05070 */
[----:B------:R-:W-:Y:S02]  /*9980*/  @!UPT UIADD3 URZ, URZ, URZ, URZ ;  /* 0x0000003f3f3ff290 */ /* 0x000fe4000fffe03f */
[----:B------:R1:W-:Y:S01]  /*9990*/  LDGSTS.E.BYPASS.LTC128B.128.ZFILL [R3+0xf100], [R10.64], P0 ;  /* 0x0f1000000a037fae */ /* 0x0003e20008141d4e */
[----:B------:R-:W-:Y:S11]  /*99a0*/  ISETP.NE.U32.AND P0, PT, R211, RZ, PT ;  /* 0x000000ffd300720c */ /* 0x000ff60003f05070 */
[----:B------:R-:W-:Y:S02]  /*99b0*/  @!UPT UIADD3 URZ, URZ, URZ, URZ ;  /* 0x0000003f3f3ff290 */ /* 0x000fe4000fffe03f */
[----:B------:R1:W-:Y:S02]  /*99c0*/  LDGSTS.E.BYPASS.LTC128B.128.ZFILL [R3+0x11100], [R8.64], P0 ;  /* 0x1110000008037fae */ /* 0x0003e40008141d4e */
.L_x_1016:
[----:B------:R-:W-:Y:S01]  /*99d0*/  UIADD3 UR4, UR5, 0x1, URZ ;  /* 0x0000000105047890 */ /* 0x000fe2000fffe03f */
[----:B------:R-:W0:Y:S01]  /*99e0*/  LDGDEPBAR ;  /* 0x00000000000079af */ /* 0x000e220000000000 */
[----:B------:R-:W-:Y:S01]  /*99f0*/  UISETP.GE.AND UP0, UPT, UR5, 0x1, UPT ;  /* 0x000000010500788c */ /* 0x000fe2000bf06270 */
[C---:B------:R-:W-:Y:S01]  /*9a00*/  ISETP.GT.AND P0, PT, R213.reuse, R222, PT ;  /* 0x000000ded500720c */ /* 0x040fe20003f04270 */
[----:B-1----:R-:W-:Y:S01]  /*9a10*/  IMAD.MOV.U32 R3, RZ, RZ, R0 ;  /* 0x000000ffff037224 */ /* 0x002fe200078e0000 */
[----:B------:R-:W-:Y:S01]  /*9a20*/  IADD3 R213, R213, -0x1, RZ ;  /* 0xffffffffd5d57810 */ /* 0x000fe20007ffe0ff */
[----:B------:R-:W-:Y:S01]  /*9a30*/  USEL UR5, UR4, URZ, !UP0 ;  /* 0x0000003f04057287 */ /* 0x000fe2000c000000 */
[----:B------:R-:W-:Y:S09]  /*9a40*/  IMAD.MOV.U32 R132, RZ, RZ, R2 ;  /* 0x000000ffff847224 */ /* 0x000ff200078e0002 */
[----:B------:R-:W-:-:S05]  /*9a50*/  @P0 BRA `(.L_x_1017) ;  /* 0xffffc5b000000947 */ /* 0x000fca000383ffff */
.L_x_1006:
[----:B------:R-:W-:Y:S01]  /*9a60*/  ULEA UR4, UR6, 0x7f, 0x7 ;  /* 0x0000007f06047891 */ /* 0x000fe2000f8e383f */
[----:B------:R-:W-:-:S02]  /*9a70*/  ISETP.GE.AND P0, PT, R197, 0x1, PT ;  /* 0x00000001c500780c */ /* 0x000fc40003f06270 */
[----:B------:R-:W-:Y:S01]  /*9a80*/  ULDC.64 UR6, c[0x0][0x2c8] ;  /* 0x0000b20000067ab9 */ /* 0x000fe20000000a00 */
[----:B------:R-:W-:Y:S01]  /*9a90*/  IADD3 R5, R195, 0x1, -R204 ;  /* 0x00000001c3057810 */ /* 0x000fe20007ffe8cc */
[----:B------:R-:W-:-:S07]  /*9aa0*/  UIMAD.WIDE.U32 UR24, UR4, UR6, URZ ;  /* 0x00000006041872a5 */ /* 0x000fce000f8e003f */
[----:B------:R-:W-:Y:S02]  /*9ab0*/  @UP1 UMOV UR21, UR25 ;  /* 0x0000001900151c82 */ /* 0x000fe40008000000 */
[----:B------:R-:W-:-:S06]  /*9ac0*/  @UP1 USHF.R.U32.HI UR4, URZ, UR7, UR21 ;  /* 0x000000073f041299 */ /* 0x000fcc0008011615 */
[----:B------:R-:W-:-:S04]  /*9ad0*/  IADD3 R5, R5, UR4, RZ ;  /* 0x0000000405057c10 */ /* 0x000fc8000fffe0ff */
[----:B------:R-:W-:Y:S01]  /*9ae0*/  IADD3 R4, R5, -c[0x0][0x324], RZ ;  /* 0x8000c90005047a10 */ /* 0x000fe20007ffe0ff */
[----:B------:R-:W-:Y:S05]  /*9af0*/  @!P0 BRA `(.L_x_1018) ;  /* 0x000000f000008947 */ /* 0x000fea0003800000 */
        /* <DEDUP_REMOVED lines=9> */
.L_x_1019:
[----:B------:R-:W-:-:S04]  /*9b90*/  MOV R3, 0x1 ;  /* 0x0000000100037802 */ /* 0x000fc80000000f00 */
[----:B------:R-:W-:-:S13]  /*9ba0*/  ISETP.NE.AND P0, PT, R3, c[0x0][0x32c], PT ;  /* 0x0000cb0003007a0c */ /* 0x000fda0003f05270 */
[----:B------:R-:W-:-:S05]  /*9bb0*/  @P0 IMAD.HI.U32 R3, R5, c[0x0][0x330], RZ ;  /* 0x0000cc0005030a27 */ /* 0x000fca00078e00ff */
[----:B------:R-:W-:-:S05]  /*9bc0*/  @P0 SHF.R.U32.HI R5, RZ, c[0x0][0x334], R3 ;  /* 0x0000cd00ff050a19 */ /* 0x000fca0000011603 */
.L_x_1020:
[----:B------:R-:W-:-:S05]  /*9bd0*/  IMAD R5, R5, c[0x0][0x32c], RZ ;  /* 0x0000cb0005057a24 */ /* 0x000fca00078e02ff */
[----:B------:R-:W-:-:S04]  /*9be0*/  IMNMX R4, R4, R5, !PT ;  /* 0x0000000504047217 */ /* 0x000fc80007800200 */
.L_x_1018:
        /* <DEDUP_REMOVED lines=13> */
[----:B------:R-:W-:Y:S01]  /*9cc0*/  IMAD.SHL.U32 R220, R210, 0x2, RZ ;  /* 0x00000002d2dc7824 */ /* 0x000fe200078e00ff */
[----:B------:R-:W-:Y:S01]  /*9cd0*/  SHF.R.S32.HI R215, RZ, 0x1f, R192 ;  /* 0x0000001fffd77819 */ /* 0x000fe200000114c0 */
[----:B------:R-:W-:Y:S01]  /*9ce0*/  IMAD.SHL.U32 R217, R209, 0x2, RZ ;  /* 0x00000002d1d97824 */ /* 0x000fe200078e00ff */
[----:B------:R-:W-:Y:S01]  /*9cf0*/  SEL R219, RZ, 0x10, P5 ;  /* 0x00000010ffdb7807 */ /* 0x000fe20002800000 */
[----:B------:R-:W-:Y:S01]  /*9d00*/  IMAD.SHL.U32 R214, R192, 0x2, RZ ;  /* 0x00000002c0d67824 */ /* 0x000fe200078e00ff */
[----:B------:R-:W-:-:S02]  /*9d10*/  SEL R216, RZ, 0x10, P4 ;  /* 0x00000010ffd87807 */ /* 0x000fc40002000000 */
[----:B------:R-:W-:Y:S02]  /*9d20*/  SHF.L.U64.HI R221, R210, 0x1, R221 ;  /* 0x00000001d2dd7819 */ /* 0x000fe400000102dd */
[----:B------:R-:W-:Y:S02]  /*9d30*/  SHF.L.U64.HI R218, R209, 0x1, R218 ;  /* 0x00000001d1da7819 */ /* 0x000fe400000102da */
[----:B------:R-:W-:Y:S02]  /*9d40*/  SHF.L.U64.HI R215, R192, 0x1, R215 ;  /* 0x00000001c0d77819 */ /* 0x000fe400000102d7 */
[----:B------:R-:W-:Y:S02]  /*9d50*/  SEL R186, R186, 0xffffffe0, !P0 ;  /* 0xffffffe0baba7807 */ /* 0x000fe40004000000 */
.L_x_1024:
        /* <DEDUP_REMOVED lines=65> */
.L_x_1022:
        /* <DEDUP_REMOVED lines=10> */
[C---:B-1----:R-:W-:Y:S01]  /*a210*/  HMMA.16816.F32 R12, R136.reuse, R16, RZ ;  /* 0x00000010880c723c */ /* 0x042fe200000018ff */
[----:B------:R-:W1:Y:S07]  /*a220*/  LDSM.16.M88.4 R164, [R0+0xc100] ;  /* 0x00c1000000a4783b */ /* 0x000e6e0000000200 */
[C---:B------:R-:W-:Y:S01]  /*a230*/  HMMA.16816.F32 R16, R136.reuse, R18, RZ ;  /* 0x000000128810723c */ /* 0x040fe200000018ff */
[----:B------:R-:W-:Y:S07]  /*a240*/  LDSM.16.M88.4 R168, [R2+0xc100] ;  /* 0x00c1000002a8783b */ /* 0x000fee0000000200 */
[C---:B------:R-:W-:Y:S01]  /*a250*/  HMMA.16816.F32 R20, R136.reuse, R24, RZ ;  /* 0x000000188814723c */ /* 0x040fe200000018ff */
[----:B------:R-:W-:Y:S07]  /*a260*/  LDSM.16.M88.4 R176, [R0+0xe100] ;  /* 0x00e1000000b0783b */ /* 0x000fee0000000200 */
[C---:B------:R-:W-:Y:S01]  /*a270*/  HMMA.16816.F32 R24, R136.reuse, R26, RZ ;  /* 0x0000001a8818723c */ /* 0x040fe200000018ff */
[----:B------:R-:W-:Y:S07]  /*a280*/  LDSM.16.M88.4 R180, [R189+UR4+0x10100] ;  /* 0x01010004bdb4783b */ /* 0x000fee0008000200 */
[C---:B------:R-:W-:Y:S01]  /*a290*/  HMMA.16816.F32 R28, R136.reuse, R32, RZ ;  /* 0x00000020881c723c */ /* 0x040fe200000018ff */
[----:B------:R-:W0:Y:S07]  /*a2a0*/  LDGDEPBAR ;  /* 0x00000000000079af */ /* 0x000e2e0000000000 */
[----:B------:R-:W-:Y:S01]  /*a2b0*/  HMMA.16816.F32 R32, R136, R34, RZ ;  /* 0x000000228820723c */ /* 0x000fe200000018ff */
[----:B------:R-:W2:Y:S07]  /*a2c0*/  LDSM.16.M88.4 R136, [R0+0xc900] ;  /* 0x00c900000088783b */ /* 0x000eae0000000200 */
        /* <DEDUP_REMOVED lines=12> */
[C---:B-1----:R-:W-:Y:S01]  /*a390*/  HMMA.16816.F32 R4, R140.reuse, R164, R4 ;  /* 0x000000a48c04723c */ /* 0x042fe20000001804 */
[----:B------:R-:W1:Y:S07]  /*a3a0*/  LDSM.16.M88.4 R160, [R2+0xd100] ;  /* 0x00d1000002a0783b */ /* 0x000e6e0000000200 */
[C---:B------:R-:W-:Y:S01]  /*a3b0*/  HMMA.16816.F32 R8, R140.reuse, R166, R8 ;  /* 0x000000a68c08723c */ /* 0x040fe20000001808 */
[----:B------:R-:W-:Y:S07]  /*a3c0*/  LDSM.16.M88.4 R164, [R189+UR4+0xf900] ;  /* 0x00f90004bda4783b */ /* 0x000fee0008000200 */
[C---:B--2---:R-:W-:Y:S08]  /*a3d0*/  HMMA.16816.F32 R12, R140.reuse, R136, R12 ;  /* 0x000000888c0c723c */ /* 0x044ff0000000180c */
[C---:B------:R-:W-:Y:S01]  /*a3e0*/  HMMA.16816.F32 R16, R140.reuse, R138, R16 ;  /* 0x0000008a8c10723c */ /* 0x040fe20000001810 */
[----:B------:R-:W2:Y:S07]  /*a3f0*/  LDSM.16.M88.4 R136, [R2+0xd900] ;  /* 0x00d900000288783b */ /* 0x000eae0000000200 */
        /* <DEDUP_REMOVED lines=106> */
[C---:B------:R-:W-:Y:S04]  /*aaa0*/  HMMA.16816.F32 R16, R172.reuse, R138, R16 ;  /* 0x0000008aac10723c */ /* 0x040fe80000001810 */
[----:B------:R-:W-:Y:S02]  /*aab0*/  FMUL.FTZ R165, R4, c[0x0][0x320] ;  /* 0x0000c80004a57a20 */ /* 0x000fe40000410000 */
[----:B------:R-:W-:Y:S02]  /*aac0*/  FMUL.FTZ R145, R5, c[0x0][0x320] ;  /* 0x0000c80005917a20 */ /* 0x000fe40000410000 */
[C---:B---3--:R-:W-:Y:S02]  /*aad0*/  HMMA.16816.F32 R20, R172.reuse, R140, R20 ;  /* 0x0000008cac14723c */ /* 0x048fe40000001814 */
[----:B------:R-:W1:Y:S02]  /*aae0*/  MUFU.TANH R165, R165 ;  /* 0x000000a500a57308 */ /* 0x000e640000002400 */
        /* <DEDUP_REMOVED lines=11> */
[----:B------:R-:W-:Y:S01]  /*aba0*/  FMUL.FTZ R14, R14, c[0x0][0x320] ;  /* 0x0000c8000e0e7a20 */ /* 0x000fe20000410000 */
[----:B-1----:R-:W-:Y:S01]  /*abb0*/  FMNMX.FTZ R0, R165, R133, !PT ;  /* 0x00000085a5007209 */ /* 0x002fe20007810000 */
        /* <DEDUP_REMOVED lines=16> */
[----:B-1----:R-:W1:Y:S01]  /*acc0*/  LDSM.16.M88.4 R8, [R190+0x11900] ;  /* 0x01190000be08783b */ /* 0x002e620000000200 */
[----:B------:R-:W-:Y:S08]  /*acd0*/  DEPBAR.LE SB0, 0x2 ;  /* 0x000080800000791a */ /* 0x000ff00000000000 */
[----:B------:R3:W-:Y:S01]  /*ace0*/  MUFU.TANH R179, R13 ;  /* 0x0000000d00b37308 */ /* 0x0007e20000002400 */
[----:B------:R-:W-:Y:S01]  /*acf0*/  BAR.SYNC.DEFER_BLOCKING 0x0 ;  /* 0x0000000000007b1d */ /* 0x000fe20000010000 */
[----:B--2---:R-:W-:Y:S02]  /*ad00*/  FMNMX.FTZ R0, R145, R0, !PT ;  /* 0x0000000091007209 */ /* 0x004fe40007810000 */
[----:B---3--:R-:W-:Y:S05]  /*ad10*/  FMNMX.FTZ R13, R166, R3, !PT ;  /* 0x00000003a60d7209 */ /* 0x008fea0007810000 */
[----:B------:R-:W-:Y:S01]  /*ad20*/  LDSM.16.MT88.4 R140, [R134+UR4+0x2900] ;  /* 0x00290004868c783b */ /* 0x000fe20008004200 */
[----:B------:R-:W2:Y:S01]  /*ad30*/  MUFU.TANH R164, R164 ;  /* 0x000000a400a47308 */ /* 0x000ea20000002400 */
[C---:B-1----:R-:W-:Y:S09]  /*ad40*/  HMMA.16816.F32 R28, R172.reuse, R8, R28 ;  /* 0x00000008ac1c723c */ /* 0x042ff2000000181c */
[----:B------:R-:W1:Y:S01]  /*ad50*/  MUFU.TANH R167, R167 ;  /* 0x000000a700a77308 */ /* 0x000e620000002400 */
[----:B------:R-:W-:Y:S09]  /*ad60*/  HMMA.16816.F32 R32, R172, R10, R32 ;  /* 0x0000000aac20723c */ /* 0x000ff20000001820 */
[----:B------:R-:W3:Y:S03]  /*ad70*/  MUFU.TANH R181, R181 ;  /* 0x000000b500b57308 */ /* 0x000ee60000002400 */
[----:B--2---:R-:W-:Y:S04]  /*ad80*/  FMNMX.FTZ R13, R164, R13, !PT ;  /* 0x0000000da40d7209 */ /* 0x004fe80007810000 */
[----:B------:R-:W-:Y:S03]  /*ad90*/  FMNMX.FTZ R13, R224, R13, !PT ;  /* 0x0000000de00d7209 */ /* 0x000fe60007810000 */
[----:B------:R-:W2:Y:S01]  /*ada0*/  MUFU.TANH R178, R14 ;  /* 0x0000000e00b27308 */ /* 0x000ea20000002400 */
[----:B------:R-:W-:Y:S01]  /*adb0*/  FMUL.FTZ R28, R28, c[0x0][0x320] ;  /* 0x0000c8001c1c7a20 */ /* 0x000fe20000410000 */
[----:B------:R-:W-:Y:S01]  /*adc0*/  FMNMX.FTZ R13, R182, R13, !PT ;  /* 0x0000000db60d7209 */ /* 0x000fe20007810000 */
[----:B------:R-:W-:Y:S01]  /*add0*/  FMUL.FTZ R29, R29, c[0x0][0x320] ;  /* 0x0000c8001d1d7a20 */ /* 0x000fe20000410000 */
[----:B-1----:R-:W-:Y:S01]  /*ade0*/  FMNMX.FTZ R0, R167, R0, !PT ;  /* 0x00000000a7007209 */ /* 0x002fe20007810000 */
[----:B------:R-:W-:Y:S02]  /*adf0*/  FMUL.FTZ R30, R30, c[0x0][0x320] ;  /* 0x0000c8001e1e7a20 */ /* 0x000fe40000410000 */
[----:B------:R-:W-:Y:S01]  /*ae00*/  FMUL.FTZ R31, R31, c[0x0][0x320] ;  /* 0x0000c8001f1f7a20 */ /* 0x000fe20000410000 */
[----:B------:R-:W-:Y:S01]  /*ae10*/  FMNMX.FTZ R0, R169, R0, !PT ;  /* 0x00000000a9007209 */ /* 0x000fe20007810000 */
[----:B------:R-:W-:Y:S01]  /*ae20*/  FMUL.FTZ R32, R32, c[0x0][0x320] ;  /* 0x0000c80020207a20 */ /* 0x000fe20000410000 */
[----:B------:R-:W1:Y:S01]  /*ae30*/  MUFU.TANH R176, R15 ;  /* 0x0000000f00b07308 */ /* 0x000e620000002400 */
[----:B------:R-:W-:Y:S02]  /*ae40*/  FMUL.FTZ R33, R33, c[0x0][0x320] ;  /* 0x0000c80021217a20 */ /* 0x000fe40000410000 */
[----:B------:R-:W-:Y:S01]  /*ae50*/  FMUL.FTZ R34, R34, c[0x0][0x320] ;  /* 0x0000c80022227a20 */ /* 0x000fe20000410000 */
[----:B---3--:R-:W-:Y:S01]  /*ae60*/  FMNMX.FTZ R0, R181, R0, !PT ;  /* 0x00000000b5007209 */ /* 0x008fe20007810000 */
[----:B------:R-:W-:Y:S03]  /*ae70*/  FMUL.FTZ R35, R35, c[0x0][0x320] ;  /* 0x0000c80023237a20 */ /* 0x000fe60000410000 */
[----:B------:R-:W-:Y:S02]  /*ae80*/  FMNMX.FTZ R0, R179, R0, !PT ;  /* 0x00000000b3007209 */ /* 0x000fe40007810000 */
[----:B------:R-:W3:Y:S01]  /*ae90*/  MUFU.TANH R177, R16 ;  /* 0x0000001000b17308 */ /* 0x000ee20000002400 */
[----:B--2---:R-:W-:Y:S09]  /*aea0*/  FMNMX.FTZ R13, R178, R13, !PT ;  /* 0x0000000db20d7209 */ /* 0x004ff20007810000 */
[----:B------:R-:W2:Y:S01]  /*aeb0*/  MUFU.TANH R163, R17 ;  /* 0x0000001100a37308 */ /* 0x000ea20000002400 */
[----:B-1----:R-:W-:Y:S09]  /*aec0*/  FMNMX.FTZ R13, R176, R13, !PT ;  /* 0x0000000db00d7209 */ /* 0x002ff20007810000 */
[----:B------:R-:W1:Y:S01]  /*aed0*/  MUFU.TANH R180, R18 ;  /* 0x0000001200b47308 */ /* 0x000e620000002400 */
[----:B---3--:R-:W-:Y:S09]  /*aee0*/  FMNMX.FTZ R0, R177, R0, !PT ;  /* 0x00000000b1007209 */ /* 0x008ff20007810000 */
[----:B------:R-:W3:Y:S01]  /*aef0*/  MUFU.TANH R162, R19 ;  /* 0x0000001300a27308 */ /* 0x000ee20000002400 */
[----:B--2---:R-:W-:Y:S02]  /*af00*/  FMNMX.FTZ R0, R163, R0, !PT ;  /* 0x00000000a3007209 */ /* 0x004fe40007810000 */
[----:B------:R-:W-:Y:S07]  /*af10*/  IADD3 R17, R134, UR4, RZ ;  /* 0x0000000486117c10 */ /* 0x000fee000fffe0ff */
        /* <DEDUP_REMOVED lines=40> */
[----:B------:R-:W-:Y:S01]  /*b1a0*/  LDSM.16.MT88.4 R12, [R135+UR4+0x100] ;  /* 0x00010004870c783b */ /* 0x000fe20008004200 */
[----:B-1----:R-:W-:Y:S07]  /*b1b0*/  FMNMX.FTZ R2, R11, R2, !PT ;  /* 0x000000020b027209 */ /* 0x002fee0007810000 */
        /* <DEDUP_REMOVED lines=15> */
[--C-:B------:R-:W-:Y:S02]  /*b2b0*/  FFMA.FTZ R231, R149, c[0x0][0x2d0], -R148.reuse ;  /* 0x0000b40095e77a23 */ /* 0x100fe40000010894 */
        /* <DEDUP_REMOVED lines=30> */
[--C-:B------:R-:W-:Y:S02]  /*b4a0*/  FFMA.FTZ R225, R156, c[0x0][0x2d0], -R145.reuse ;  /* 0x0000b4009ce17a23 */ /* 0x100fe40000010891 */
[----:B------:R-:W-:Y:S01]  /*b4b0*/  LDSM.16.MT88.4 R156, [R164+0x3900] ;  /* 0x00390000a49c783b */ /* 0x000fe20000004200 */
[--C-:B------:R-:W-:Y:S02]  /*b4c0*/  FFMA.FTZ R226, R154, c[0x0][0x2d0], -R145.reuse ;  /* 0x0000b4009ae27a23 */ /* 0x100fe40000010891 */
[----:B------:R-:W-:Y:S01]  /*b4d0*/  MUFU.EX2 R168, R168 ;  /* 0x000000a800a87308 */ /* 0x000fe20000000800 */
[--C-:B------:R-:W-:Y:S02]  /*b4e0*/  FFMA.FTZ R229, R152, c[0x0][0x2d0], -R145.reuse ;  /* 0x0000b40098e57a23 */ /* 0x100fe40000010891 */
[--C-:B------:R-:W-:Y:S02]  /*b4f0*/  FFMA.FTZ R230, R150, c[0x0][0x2d0], -R145.reuse ;  /* 0x0000b40096e67a23 */ /* 0x100fe40000010891 */
[C---:B--2---:R-:W-:Y:S01]  /*b500*/  FMUL.FTZ R6, R3.reuse, R130 ;  /* 0x0000008203067220 */ /* 0x044fe20000410000 */
[----:B------:R-:W-:Y:S01]  /*b510*/  LDSM.16.MT88.4 R152, [R134+UR4+0x3900] ;  /* 0x003900048698783b */ /* 0x000fe20008004200 */
[C---:B------:R-:W-:Y:S02]  /*b520*/  FMUL.FTZ R7, R3.reuse, R131 ;  /* 0x0000008303077220 */ /* 0x040fe40000410000 */
[C---:B------:R-:W-:Y:S01]  /*b530*/  FMUL.FTZ R10, R3.reuse, R126 ;  /* 0x0000007e030a7220 */ /* 0x040fe20000410000 */
[----:B------:R-:W2:Y:S01]  /*b540*/  MUFU.EX2 R167, R167 ;  /* 0x000000a700a77308 */ /* 0x000ea20000000800 */
[C---:B------:R-:W-:Y:S02]  /*b550*/  FMUL.FTZ R11, R3.reuse, R127 ;  /* 0x0000007f030b7220 */ /* 0x040fe40000410000 */
[----:B------:R-:W-:Y:S01]  /*b560*/  FMUL.FTZ R18, R3, R118 ;  /* 0x0000007603127220 */ /* 0x000fe20000410000 */
[----:B-1----:R-:W-:Y:S01]  /*b570*/  F2FP.PACK_AB R130, R169, R170 ;  /* 0x000000aaa982723e */ /* 0x002fe200000000ff */
[C---:B------:R-:W-:Y:S01]  /*b580*/  FMUL.FTZ R19, R3.reuse, R119 ;  /* 0x0000007703137220 */ /* 0x040fe20000410000 */
[----:B------:R-:W-:Y:S01]  /*b590*/  LDSM.16.MT88.4 R124, [R135+UR4+0x2900] ;  /* 0x00290004877c783b */ /* 0x000fe20008004200 */
[C---:B------:R-:W-:Y:S02]  /*b5a0*/  FMUL.FTZ R26, R3.reuse, R110 ;  /* 0x0000006e031a7220 */ /* 0x040fe40000410000 */
[C---:B------:R-:W-:Y:S01]  /*b5b0*/  FMUL.FTZ R27, R3.reuse, R111 ;  /* 0x0000006f031b7220 */ /* 0x040fe20000410000 */
[----:B------:R-:W-:Y:S01]  /*b5c0*/  MUFU.EX2 R166, R166 ;  /* 0x000000a600a67308 */ /* 0x000fe20000000800 */
[C---:B------:R-:W-:Y:S02]  /*b5d0*/  FMUL.FTZ R34, R3.reuse, R102 ;  /* 0x0000006603227220 */ /* 0x040fe40000410000 */
[C---:B------:R-:W-:Y:S01]  /*b5e0*/  FMUL.FTZ R35, R3.reuse, R103 ;  /* 0x0000006703237220 */ /* 0x040fe20000410000 */
[----:B------:R-:W-:Y:S01]  /*b5f0*/  LDSM.16.MT88.4 R108, [R164+0x2100] ;  /* 0x00210000a46c783b */ /* 0x000fe20000004200 */
[--C-:B------:R-:W-:Y:S02]  /*b600*/  FFMA.FTZ R233, R146, c[0x0][0x2d0], -R145.reuse ;  /* 0x0000b40092e97a23 */ /* 0x100fe40000010891 */
[C---:B------:R-:W-:Y:S02]  /*b610*/  FMUL.FTZ R36, R132.reuse, R36 ;  /* 0x0000002484247220 */ /* 0x040fe40000410000 */
[C---:B------:R-:W-:Y:S01]  /*b620*/  FMUL.FTZ R37, R132.reuse, R37 ;  /* 0x0000002584257220 */ /* 0x040fe20000410000 */
[----:B------:R-:W1:Y:S01]  /*b630*/  MUFU.EX2 R165, R165 ;  /* 0x000000a500a57308 */ /* 0x000e620000000800 */
[C---:B------:R-:W-:Y:S01]  /*b640*/  FMUL.FTZ R38, R3.reuse, R38 ;  /* 0x0000002603267220 */ /* 0x040fe20000410000 */
[----:B------:R-:W-:Y:S01]  /*b650*/  LDSM.16.MT88.4 R100, [R134+UR4+0x2100] ;  /* 0x002100048664783b */ /* 0x000fe20008004200 */
[----:B------:R-:W-:Y:S01]  /*b660*/  FMUL.FTZ R39, R3, R39 ;  /* 0x0000002703277220 */ /* 0x000fe20000410000 */
        /* <DEDUP_REMOVED lines=18> */
[C---:B------:R-:W-:Y:S01]  /*b790*/  HMMA.16816.F32 R4, R128.reuse, R12, R4 ;  /* 0x0000000c8004723c */ /* 0x040fe20000001804 */
        /* <DEDUP_REMOVED lines=61> */
[C---:B---3--:R-:W-:Y:S03]  /*bb70*/  HMMA.16816.F32 R44, R128.reuse, R104, R44 ;  /* 0x00000068802c723c */ /* 0x048fe6000000182c */
[----:B------:R-:W-:Y:S02]  /*bb80*/  FMUL.FTZ R85, R132, R85 ;  /* 0x0000005584557220 */ /* 0x000fe40000410000 */
[C---:B------:R-:W-:Y:S02]  /*bb90*/  FMUL.FTZ R86, R3.reuse, R86 ;  /* 0x0000005603567220 */ /* 0x040fe40000410000 */
[----:B------:R-:W-:Y:S01]  /*bba0*/  FMUL.FTZ R87, R3, R87 ;  /* 0x0000005703577220 */ /* 0x000fe20000410000 */
[C---:B------:R-:W-:Y:S01]  /*bbb0*/  HMMA.16816.F32 R48, R128.reuse, R106, R48 ;  /* 0x0000006a8030723c */ /* 0x040fe20000001830 */
[----:B------:R-:W1:Y:S03]  /*bbc0*/  LDSM.16.MT88.4 R104, [R135+UR4+0x4100] ;  /* 0x004100048768783b */ /* 0x000e660008004200 */
[--C-:B------:R-:W-:Y:S02]  /*bbd0*/  FFMA.FTZ R173, R181, c[0x0][0x2d0], -R148.reuse ;  /* 0x0000b400b5ad7a23 */ /* 0x100fe40000010894 */
[--C-:B------:R-:W-:Y:S02]  /*bbe0*/  FFMA.FTZ R181, R161, c[0x0][0x2d0], -R148.reuse ;  /* 0x0000b400a1b57a23 */ /* 0x100fe40000010894 */
[C---:B------:R-:W-:Y:S02]  /*bbf0*/  HMMA.16816.F32 R52, R128.reuse, R100, R52 ;  /* 0x000000648034723c */ /* 0x040fe40000001834 */
[----:B------:R-:W-:Y:S02]  /*bc00*/  MUFU.EX2 R173, R173 ;  /* 0x000000ad00ad7308 */ /* 0x000fe40000000800 */
[--C-:B------:R-:W-:Y:S02]  /*bc10*/  FFMA.FTZ R174, R179, c[0x0][0x2d0], -R148.reuse ;  /* 0x0000b400b3ae7a23 */ /* 0x100fe40000010894 */
[--C-:B------:R-:W-:Y:S02]  /*bc20*/  FFMA.FTZ R175, R178, c[0x0][0x2d0], -R145.reuse ;  /* 0x0000b400b2af7a23 */ /* 0x100fe40000010891 */
[C---:B------:R-:W-:Y:S01]  /*bc30*/  HMMA.16816.F32 R56, R128.reuse, R102, R56 ;  /* 0x000000668038723c */ /* 0x040fe20000001838 */
[----:B------:R-:W2:Y:S03]  /*bc40*/  LDSM.16.MT88.4 R100, [R133+0x4100] ;  /* 0x004100008564783b */ /* 0x000ea60000004200 */
[--C-:B------:R-:W-:Y:S01]  /*bc50*/  FFMA.FTZ R178, R163, c[0x0][0x2d0], -R148.reuse ;  /* 0x0000b400a3b27a23 */ /* 0x100fe20000010894 */
[----:B------:R-:W3:Y:S01]  /*bc60*/  MUFU.EX2 R174, R174 ;  /* 0x000000ae00ae7308 */ /* 0x000ee20000000800 */
[--C-:B------:R-:W-:Y:S02]  /*bc70*/  FFMA.FTZ R176, R176, c[0x0][0x2d0], -R145.reuse ;  /* 0x0000b400b0b07a23 */ /* 0x100fe40000010891 */
[C---:B------:R-:W-:Y:S04]  /*bc80*/  HMMA.16816.F32 R60, R128.reuse, R108, R60 ;  /* 0x0000006c803c723c */ /* 0x040fe8000000183c */
[--C-:B------:R-:W-:Y:S02]  /*bc90*/  FFMA.FTZ R177, R177, c[0x0][0x2d0], -R148.reuse ;  /* 0x0000b400b1b17a23 */ /* 0x100fe40000010894 */
[----:B------:R-:W-:Y:S01]  /*bca0*/  FFMA.FTZ R148, R147, c[0x0][0x2d0], -R148 ;  /* 0x0000b40093947a23 */ /* 0x000fe20000010894 */
[----:B------:R-:W-:Y:S01]  /*bcb0*/  MUFU.EX2 R175, R175 ;  /* 0x000000af00af7308 */ /* 0x000fe20000000800 */
[C---:B------:R-:W-:Y:S01]  /*bcc0*/  HMMA.16816.F32 R64, R128.reuse, R110, R64 ;  /* 0x0000006e8040723c */ /* 0x040fe20000001840 */
[----:B------:R-:W4:Y:S03]  /*bcd0*/  LDSM.16.MT88.4 R108, [R134+UR4+0x4100] ;  /* 0x00410004866c783b */ /* 0x000f260008004200 */
[--C-:B------:R-:W-:Y:S02]  /*bce0*/  FFMA.FTZ R179, R180, c[0x0][0x2d0], -R145.reuse ;  /* 0x0000b400b4b37a23 */ /* 0x100fe40000010891 */
[--C-:B------:R-:W-:Y:S02]  /*bcf0*/  FFMA.FTZ R180, R162, c[0x0][0x2d0], -R145.reuse ;  /* 0x0000b400a2b47a23 */ /* 0x100fe40000010891 */
[----:B------:R-:W-:Y:S01]  /*bd00*/  FFMA.FTZ R145, R144, c[0x0][0x2d0], -R145 ;  /* 0x0000b40090917a23 */ /* 0x000fe20000010891 */
[C---:B-1----:R-:W-:Y:S01]  /*bd10*/  HMMA.16816.F32 R68, R128.reuse, R104, R68 ;  /* 0x000000688044723c */ /* 0x042fe20000001844 */
[----:B------:R-:W-:Y:S01]  /*bd20*/  LDSM.16.MT88.4 R160, [R135+UR4+0x5900] ;  /* 0x0059000487a0783b */ /* 0x000fe20008004200 */
[----:B------:R1:W-:Y:S01]  /*bd30*/  MUFU.EX2 R232, R148 ;  /* 0x0000009400e87308 */ /* 0x0003e20000000800 */
[C---:B------:R-:W-:Y:S02]  /*bd40*/  FMUL.FTZ R88, R132.reuse, R88 ;  /* 0x0000005884587220 */ /* 0x040fe40000410000 */
[C---:B------:R-:W-:Y:S02]  /*bd50*/  FMUL.FTZ R89, R132.reuse, R89 ;  /* 0x0000005984597220 */ /* 0x040fe40000410000 */
[C---:B------:R-:W-:Y:S01]  /*bd60*/  FMUL.FTZ R90, R3.reuse, R90 ;  /* 0x0000005a035a7220 */ /* 0x040fe20000410000 */
[C---:B------:R-:W-:Y:S01]  /*bd70*/  HMMA.16816.F32 R72, R128.reuse, R106, R72 ;  /* 0x0000006a8048723c */ /* 0x040fe20000001848 */
[----:B------:R-:W5:Y:S03]  /*bd80*/  LDSM.16.MT88.4 R104, [R164+0x4100] ;  /* 0x00410000a468783b */ /* 0x000f660000004200 */
[C---:B------:R-:W-:Y:S01]  /*bd90*/  FMUL.FTZ R76, R132.reuse, R76 ;  /* 0x0000004c844c7220 */ /* 0x040fe20000410000 */
[----:B------:R-:W4:Y:S01]  /*bda0*/  MUFU.EX2 R176, R176 ;  /* 0x000000b000b07308 */ /* 0x000f220000000800 */
[C---:B------:R-:W-:Y:S02]  /*bdb0*/  FMUL.FTZ R77, R132.reuse, R77 ;  /* 0x0000004d844d7220 */ /* 0x040fe40000410000 */
[C---:B------:R-:W-:Y:S04]  /*bdc0*/  FMUL.FTZ R78, R3.reuse, R78 ;  /* 0x0000004e034e7220 */ /* 0x040fe80000410000 */
[C---:B------:R-:W-:Y:S02]  /*bdd0*/  FMUL.FTZ R79, R3.reuse, R79 ;  /* 0x0000004f034f7220 */ /* 0x040fe40000410000 */
[C---:B------:R-:W-:Y:S01]  /*bde0*/  FMUL.FTZ R91, R3.reuse, R91 ;  /* 0x0000005b035b7220 */ /* 0x040fe20000410000 */
[----:B------:R5:W-:Y:S01]  /*bdf0*/  MUFU.EX2 R234, R145 ;  /* 0x0000009100ea7308 */ /* 0x000be20000000800 */
[C---:B------:R-:W-:Y:S01]  /*be00*/  FMUL.FTZ R92, R132.reuse, R92 ;  /* 0x0000005c845c7220 */ /* 0x040fe20000410000 */
[----:B-1----:R-:W-:Y:S02]  /*be10*/  LDSM.16.MT88.4 R148, [R133+0x3900] ;  /* 0x003900008594783b */ /* 0x002fe40000004200 */
[C---:B--2---:R-:W-:Y:S03]  /*be20*/  HMMA.16816.F32 R76, R128.reuse, R100, R76 ;  /* 0x00000064804c723c */ /* 0x044fe6000000184c */
[C---:B------:R-:W-:Y:S02]  /*be30*/  FMUL.FTZ R80, R132.reuse, R80 ;  /* 0x0000005084507220 */ /* 0x040fe40000410000 */
[----:B------:R-:W-:Y:S01]  /*be40*/  FMUL.FTZ R81, R132, R81 ;  /* 0x0000005184517220 */ /* 0x000fe20000410000 */
[----:B------:R-:W-:Y:S01]  /*be50*/  MUFU.EX2 R177, R177 ;  /* 0x000000b100b17308 */ /* 0x000fe20000000800 */
[C---:B------:R-:W-:Y:S01]  /*be60*/  FMUL.FTZ R82, R3.reuse, R82 ;  /* 0x0000005203527220 */ /* 0x040fe20000410000 */
[----:B---3--:R-:W-:Y:S01]  /*be70*/  F2FP.PACK_AB R100, R174, R173 ;  /* 0x000000adae64723e */ /* 0x008fe200000000ff */
[C---:B------:R-:W-:Y:S03]  /*be80*/  FMUL.FTZ R83, R3.reuse, R83 ;  /* 0x0000005303537220 */ /* 0x040fe60000410000 */
[----:B------:R-:W-:Y:S01]  /*be90*/  FMUL.FTZ R93, R132, R93 ;  /* 0x0000005d845d7220 */ /* 0x000fe20000410000 */
[----:B----4-:R-:W-:Y:S01]  /*bea0*/  F2FP.PACK_AB R101, R176, R175 ;  /* 0x000000afb065723e */ /* 0x010fe200000000ff */
[C---:B------:R-:W-:Y:S02]  /*beb0*/  FMUL.FTZ R94, R3.reuse, R94 ;  /* 0x0000005e035e7220 */ /* 0x040fe40000410000 */
[C---:B------:R-:W-:Y:S01]  /*bec0*/  HMMA.16816.F32 R80, R128.reuse, R102, R80 ;  /* 0x000000668050723c */ /* 0x040fe20000001850 */
[----:B------:R-:W1:Y:S02]  /*bed0*/  MUFU.EX2 R178, R178 ;  /* 0x000000b200b27308 */ /* 0x000e640000000800 */
[C---:B------:R-:W-:Y:S01]  /*bee0*/  FMUL.FTZ R95, R3.reuse, R95 ;  /* 0x0000005f035f7220 */ /* 0x040fe20000410000 */
[----:B-----5:R-:W-:Y:S01]  /*bef0*/  LDSM.16.MT88.4 R144, [R135+UR4+0x3900] ;  /* 0x003900048790783b */ /* 0x020fe20008004200 */
[C---:B------:R-:W-:Y:S02]  /*bf00*/  FMUL.FTZ R96, R132.reuse, R96 ;  /* 0x0000006084607220 */ /* 0x040fe40000410000 */
[C---:B------:R-:W-:Y:S01]  /*bf10*/  FMUL.FTZ R97, R132.reuse, R97 ;  /* 0x0000006184617220 */ /* 0x040fe20000410000 */
[C---:B------:R-:W-:Y:S03]  /*bf20*/  HMMA.16816.F32 R84, R128.reuse, R108, R84 ;  /* 0x0000006c8054723c */ /* 0x040fe60000001854 */
[----:B------:R-:W-:Y:S01]  /*bf30*/  MUFU.EX2 R179, R179 ;  /* 0x000000b300b37308 */ /* 0x000fe20000000800 */
[C---:B------:R-:W-:Y:S02]  /*bf40*/  FMUL.FTZ R98, R3.reuse, R98 ;  /* 0x0000006203627220 */ /* 0x040fe40000410000 */
[C---:B------:R-:W-:Y:S02]  /*bf50*/  FMUL.FTZ R99, R3.reuse, R99 ;  /* 0x0000006303637220 */ /* 0x040fe40000410000 */
[C---:B------:R-:W-:Y:S01]  /*bf60*/  HMMA.16816.F32 R88, R128.reuse, R110, R88 ;  /* 0x0000006e8058723c */ /* 0x040fe20000001858 */
[----:B------:R-:W2:Y:S03]  /*bf70*/  LDSM.16.MT88.4 R108, [R133+0x900] ;  /* 0x00090000856c783b */ /* 0x000ea60000004200 */
[----:B------:R-:W-:Y:S01]  /*bf80*/  FFMA.FTZ R172, R132, R207, R172 ;  /* 0x000000cf84ac7223 */ /* 0x000fe200000100ac */
[----:B------:R-:W3:Y:S01]  /*bf90*/  MUFU.EX2 R180, R180 ;  /* 0x000000b400b47308 */ /* 0x000ee20000000800 */
[----:B------:R-:W-:Y:S01]  /*bfa0*/  FFMA.FTZ R168, R3, R208, R168 ;  /* 0x000000d003a87223 */ /* 0x000fe200000100a8 */
[----:B------:R-:W-:Y:S01]  /*bfb0*/  IADD3 R3, R213, -0x2, RZ ;  /* 0xfffffffed5037810 */ /* 0x000fe20007ffe0ff */
[C---:B------:R-:W-:Y:S03]  /*bfc0*/  HMMA.16816.F32 R92, R128.reuse, R104, R92 ;  /* 0x00000068805c723c */ /* 0x040fe6000000185c */
[----:B------:R-:W-:Y:S01]  /*bfd0*/  ISETP.GE.AND P0, PT, R3, R194, PT ;  /* 0x000000c20300720c */ /* 0x000fe20003f06270 */
[----:B------:R-:W-:Y:S01]  /*bfe0*/  FADD.FTZ R171, R171, R172 ;  /* 0x000000acabab7221 */ /* 0x000fe20000010000 */
[----:B-1----:R-:W-:Y:S01]  /*bff0*/  F2FP.PACK_AB R102, R178, R177 ;  /* 0x000000b1b266723e */ /* 0x002fe200000000ff */
[----:B------:R-:W-:Y:S01]  /*c000*/  FADD.FTZ R167, R167, R168 ;  /* 0x000000a8a7a77221 */ /* 0x000fe20000010000 */
[----:B------:R-:W1:Y:S01]  /*c010*/  MUFU.EX2 R181, R181 ;  /* 0x000000b500b57308 */ /* 0x000e620000000800 */
[----:B------:R-:W-:Y:S01]  /*c020*/  HMMA.16816.F32 R96, R128, R106, R96 ;  /* 0x0000006a8060723c */ /* 0x000fe20000001860 */
[----:B------:R-:W4:Y:S03]  /*c030*/  LDSM.16.MT88.4 R104, [R164+0x2900] ;  /* 0x00290000a468783b */ /* 0x000f260000004200 */
[----:B---3--:R-:W-:Y:S07]  /*c040*/  F2FP.PACK_AB R103, R180, R179 ;  /* 0x000000b3b467723e */ /* 0x008fee00000000ff */
[C---:B------:R-:W-:Y:S08]  /*c050*/  HMMA.16816.F32 R4, R100.reuse, R112, R4 ;  /* 0x000000706404723c */ /* 0x040ff00000001804 */
[C---:B------:R-:W-:Y:S01]  /*c060*/  HMMA.16816.F32 R8, R100.reuse, R114, R8 ;  /* 0x000000726408723c */ /* 0x040fe20000001808 */
[----:B------:R-:W-:Y:S07]  /*c070*/  LDSM.16.MT88.4 R112, [R133+0x4900] ;  /* 0x004900008570783b */ /* 0x000fee0000004200 */
[C---:B--2---:R-:W-:Y:S08]  /*c080*/  HMMA.16816.F32 R12, R100.reuse, R108, R12 ;  /* 0x0000006c640c723c */ /* 0x044ff0000000180c */
[C---:B------:R-:W-:Y:S01]  /*c090*/  HMMA.16816.F32 R16, R100.reuse, R110, R16 ;  /* 0x0000006e6410723c */ /* 0x040fe20000001810 */
[----:B------:R-:W2:Y:S07]  /*c0a0*/  LDSM.16.MT88.4 R108, [R135+UR4+0x4900] ;  /* 0x00490004876c783b */ /* 0x000eae0008004200 */
        /* <DEDUP_REMOVED lines=15> */
[----:B------:R-:W-:Y:S04]  /*c1a0*/  F2FP.PACK_AB R139, R234, R233 ;  /* 0x000000e9ea8b723e */ /* 0x000fe800000000ff */
[C---:B------:R-:W-:Y:S01]  /*c1b0*/  HMMA.16816.F32 R56, R100.reuse, R142, R56 ;  /* 0x0000008e6438723c */ /* 0x040fe20000001838 */
[----:B------:R-:W-:Y:S07]  /*c1c0*/  LDSM.16.MT88.4 R140, [R164+0x1900] ;  /* 0x00190000a48c783b */ /* 0x000fee0000004200 */
[C---:B----4-:R-:W-:Y:S08]  /*c1d0*/  HMMA.16816.F32 R60, R100.reuse, R104, R60 ;  /* 0x00000068643c723c */ /* 0x050ff0000000183c */
[C---:B------:R-:W-:Y:S01]  /*c1e0*/  HMMA.16816.F32 R64, R100.reuse, R106, R64 ;  /* 0x0000006a6440723c */ /* 0x040fe20000001840 */
[----:B------:R-:W3:Y:S07]  /*c1f0*/  LDSM.16.MT88.4 R104, [R134+UR4+0x4900] ;  /* 0x004900048668783b */ /* 0x000eee0008004200 */
[C---:B--2---:R-:W-:Y:S08]  /*c200*/  HMMA.16816.F32 R68, R100.reuse, R108, R68 ;  /* 0x0000006c6444723c */ /* 0x044ff00000001844 */
[C---:B------:R-:W-:Y:S01]  /*c210*/  HMMA.16816.F32 R72, R100.reuse, R110, R72 ;  /* 0x0000006e6448723c */ /* 0x040fe20000001848 */
[----:B------:R-:W2:Y:S07]  /*c220*/  LDSM.16.MT88.4 R108, [R135+UR4+0x1100] ;  /* 0x00110004876c783b */ /* 0x000eae0008004200 */
[C---:B------:R-:W-:Y:S08]  /*c230*/  HMMA.16816.F32 R76, R100.reuse, R112, R76 ;  /* 0x00000070644c723c */ /* 0x040ff0000000184c */
[C---:B------:R-:W-:Y:S01]  /*c240*/  HMMA.16816.F32 R80, R100.reuse, R114, R80 ;  /* 0x000000726450723c */ /* 0x040fe20000001850 */
[----:B------:R-:W4:Y:S07]  /*c250*/  LDSM.16.MT88.4 R112, [R134+UR4+0x1100] ;  /* 0x001100048670783b */ /* 0x000f2e0008004200 */
[C---:B---3--:R-:W-:Y:S08]  /*c260*/  HMMA.16816.F32 R84, R100.reuse, R104, R84 ;  /* 0x000000686454723c */ /* 0x048ff00000001854 */
[C---:B------:R-:W-:Y:S01]  /*c270*/  HMMA.16816.F32 R88, R100.reuse, R106, R88 ;  /* 0x0000006a6458723c */ /* 0x040fe20000001858 */
[----:B------:R-:W3:Y:S07]  /*c280*/  LDSM.16.MT88.4 R104, [R135+UR4+0x3100] ;  /* 0x003100048768783b */ /* 0x000eee0008004200 */
[C---:B------:R-:W-:Y:S08]  /*c290*/  HMMA.16816.F32 R92, R100.reuse, R116, R92 ;  /* 0x00000074645c723c */ /* 0x040ff0000000185c */
[----:B------:R-:W-:Y:S01]  /*c2a0*/  HMMA.16816.F32 R96, R100, R118, R96 ;  /* 0x000000766460723c */ /* 0x000fe20000001860 */
[----:B------:R-:W5:Y:S06]  /*c2b0*/  LDSM.16.MT88.4 R116, [R133+0x3100] ;  /* 0x003100008574783b */ /* 0x000f6c0000004200 */
[----:B-1----:R-:W-:Y:S02]  /*c2c0*/  F2FP.PACK_AB R100, R182, R181 ;  /* 0x000000b5b664723e */ /* 0x002fe400000000ff */
[----:B------:R-:W-:Y:S03]  /*c2d0*/  F2FP.PACK_AB R101, R190, R183 ;  /* 0x000000b7be65723e */ /* 0x000fe600000000ff */
[----:B------:R-:W-:Y:S02]  /*c2e0*/  F2FP.PACK_AB R102, R224, R223 ;  /* 0x000000dfe066723e */ /* 0x000fe400000000ff */
[----:B------:R-:W-:Y:S07]  /*c2f0*/  F2FP.PACK_AB R103, R226, R225 ;  /* 0x000000e1e267723e */ /* 0x000fee00000000ff */
[C---:B--2---:R-:W-:Y:S08]  /*c300*/  HMMA.16816.F32 R4, R100.reuse, R108, R4 ;  /* 0x0000006c6404723c */ /* 0x044ff00000001804 */
[C---:B------:R-:W-:Y:S01]  /*c310*/  HMMA.16816.F32 R8, R100.reuse, R110, R8 ;  /* 0x0000006e6408723c */ /* 0x040fe20000001808 */
[----:B------:R-:W1:Y:S07]  /*c320*/  LDSM.16.MT88.4 R108, [R134+UR4+0x3100] ;  /* 0x00310004866c783b */ /* 0x000e6e0008004200 */
[C---:B------:R-:W-:Y:S08]  /*c330*/  HMMA.16816.F32 R12, R100.reuse, R120, R12 ;  /* 0x00000078640c723c */ /* 0x040ff0000000180c */
[C---:B------:R-:W-:Y:S08]  /*c340*/  HMMA.16816.F32 R16, R100.reuse, R122, R16 ;  /* 0x0000007a6410723c */ /* 0x040ff00000001810 */
[C---:B----4-:R-:W-:Y:S08]  /*c350*/  HMMA.16816.F32 R20, R100.reuse, R112, R20 ;  /* 0x000000706414723c */ /* 0x050ff00000001814 */
        /* <DEDUP_REMOVED lines=8> */
[C---:B-----5:R-:W-:Y:S08]  /*c3e0*/  HMMA.16816.F32 R44, R100.reuse, R116, R44 ;  /* 0x00000074642c723c */ /* 0x060ff0000000182c */
        /* <DEDUP_REMOVED lines=19> */
[C---:B------:R-:W-:Y:S01]  /*c520*/  HMMA.16816.F32 R124, R136.reuse, R126, R8 ;  /* 0x0000007e887c723c */ /* 0x040fe20000001808 */
[----:B------:R-:W1:Y:S07]  /*c530*/  LDSM.16.MT88.4 R8, [R133+0x5900] ;  /* 0x005900008508783b */ /* 0x000e6e0000004200 */
[C---:B---3--:R-:W-:Y:S01]  /*c540*/  HMMA.16816.F32 R120, R136.reuse, R116, R12 ;  /* 0x000000748878723c */ /* 0x048fe2000000180c */
[----:B------:R-:W2:Y:S07]  /*c550*/  LDSM.16.MT88.4 R12, [R134+UR4+0x5900] ;  /* 0x00590004860c783b */ /* 0x000eae0008004200 */
[C---:B------:R-:W-:Y:S01]  /*c560*/  HMMA.16816.F32 R116, R136.reuse, R118, R16 ;  /* 0x000000768874723c */ /* 0x040fe20000001810 */
[----:B------:R-:W3:Y:S07]  /*c570*/  LDSM.16.MT88.4 R16, [R164+0x5900] ;  /* 0x00590000a410783b */ /* 0x000eee0000004200 */
[C---:B------:R-:W-:Y:S07]  /*c580*/  HMMA.16816.F32 R112, R136.reuse, R104, R20 ;  /* 0x000000688870723c */ /* 0x040fee0000001814 */
[----:B------:R-:W-:Y:S01]  /*c590*/  FADD.FTZ R20, R166, R167 ;  /* 0x000000a7a6147221 */ /* 0x000fe20000010000 */
[C---:B------:R-:W-:Y:S04]  /*c5a0*/  HMMA.16816.F32 R108, R136.reuse, R106, R24 ;  /* 0x0000006a886c723c */ /* 0x040fe80000001818 */
[----:B------:R-:W-:Y:S04]  /*c5b0*/  FADD.FTZ R20, R165, R20 ;  /* 0x00000014a5147221 */ /* 0x000fe80000010000 */
        /* <DEDUP_REMOVED lines=24> */
[C---:B-1----:R-:W-:Y:S07]  /*c740*/  HMMA.16816.F32 R76, R136.reuse, R8, R76 ;  /* 0x00000008884c723c */ /* 0x042fee000000184c */
[----:B------:R-:W-:Y:S01]  /*c750*/  FADD.FTZ R8, R170, R171 ;  /* 0x000000abaa087221 */ /* 0x000fe20000010000 */
[C---:B------:R-:W-:Y:S04]  /*c760*/  HMMA.16816.F32 R80, R136.reuse, R10, R80 ;  /* 0x0000000a8850723c */ /* 0x040fe80000001850 */
[----:B------:R-:W-:Y:S04]  /*c770*/  FADD.FTZ R8, R169, R8 ;  /* 0x00000008a9087221 */ /* 0x000fe80000010000 */
[C---:B--2---:R-:W-:Y:S04]  /*c780*/  HMMA.16816.F32 R84, R136.reuse, R12, R84 ;  /* 0x0000000c8854723c */ /* 0x044fe80000001854 */
[----:B------:R-:W-:Y:S04]  /*c790*/  FADD.FTZ R173, R173, R8 ;  /* 0x00000008adad7221 */ /* 0x000fe80000010000 */
[C---:B------:R-:W-:Y:S04]  /*c7a0*/  HMMA.16816.F32 R88, R136.reuse, R14, R88 ;  /* 0x0000000e8858723c */ /* 0x040fe80000001858 */
[----:B------:R-:W-:Y:S04]  /*c7b0*/  FADD.FTZ R174, R174, R173 ;  /* 0x000000adaeae7221 */ /* 0x000fe80000010000 */
[----:B------:R-:W-:Y:S01]  /*c7c0*/  FADD.FTZ R177, R177, R174 ;  /* 0x000000aeb1b17221 */ /* 0x000fe20000010000 */
[C---:B---3--:R-:W-:Y:S03]  /*c7d0*/  HMMA.16816.F32 R92, R136.reuse, R16, R92 ;  /* 0x00000010885c723c */ /* 0x048fe6000000185c */
        /* <DEDUP_REMOVED lines=10> */
[----:B------:R-:W-:-:S05]  /*c880*/  @!P0 BRA `(.L_x_1023) ;  /* 0x000003f000008947 */ /* 0x000fca0003800000 */
        /* <DEDUP_REMOVED lines=63> */
.L_x_1023:
        /* <DEDUP_REMOVED lines=9> */
.L_x_1021:
[----:B------:R-:W-:-:S13]  /*cd10*/  ISETP.GE.AND P0, PT, R213, R194, PT ;  /* 0x000000c2d500720c */ /* 0x000fda0003f06270 */
[----:B------:R-:W-:Y:S05]  /*cd20*/  @!P0 BRA `(.L_x_1025) ;  /* 0x000039e000008947 */ /* 0x000fea0003800000 */
[----:B------:R-:W-:Y:S01]  /*cd30*/  SHF.R.S32.HI R193, RZ, 0x1f, R210 ;  /* 0x0000001fffc17819 */ /* 0x000fe200000114d2 */
[----:B------:R-:W-:Y:S01]  /*cd40*/  IMAD.MOV.U32 R3, RZ, RZ, R0 ;  /* 0x000000ffff037224 */ /* 0x000fe200078e0000 */
[----:B------:R-:W-:Y:S01]  /*cd50*/  SHF.R.S32.HI R0, RZ, 0x1f, R209 ;  /* 0x0000001fff007819 */ /* 0x000fe200000114d1 */
[----:B------:R-:W-:Y:S01]  /*cd60*/  IMAD.MOV.U32 R190, RZ, RZ, 0x40 ;  /* 0x00000040ffbe7424 */ /* 0x000fe200078e00ff */
[----:B------:R-:W-:Y:S01]  /*cd70*/  LOP3.LUT P0, RZ, R212, 0x4, RZ, 0xc0, !PT ;  /* 0x00000004d4ff7812 */ /* 0x000fe2000780c0ff */
[C---:B------:R-:W-:Y:S01]  /*cd80*/  IMAD.SHL.U32 R211, R210.reuse, 0x2, RZ ;  /* 0x00000002d2d37824 */ /* 0x040fe200078e00ff */
[----:B------:R-:W-:Y:S01]  /*cd90*/  SHF.R.S32.HI R5, RZ, 0x1f, R192 ;  /* 0x0000001fff057819 */ /* 0x000fe200000114c0 */
[C---:B------:R-:W-:Y:S01]  /*cda0*/  IMAD.SHL.U32 R212, R209.reuse, 0x2, RZ ;  /* 0x00000002d1d47824 */ /* 0x040fe200078e00ff */
[----:B------:R-:W-:Y:S01]  /*cdb0*/  SHF.L.U64.HI R193, R210, 0x1, R193 ;  /* 0x00000001d2c17819 */ /* 0x000fe200000102c1 */
[----:B------:R-:W-:Y:S01]  /*cdc0*/  IMAD.MOV.U32 R132, RZ, RZ, R2 ;  /* 0x000000ffff847224 */ /* 0x000fe200078e0002 */
[----:B------:R-:W-:Y:S01]  /*cdd0*/  SHF.L.U64.HI R210, R209, 0x1, R0 ;  /* 0x00000001d1d27819 */ /* 0x000fe20000010200 */
[C---:B------:R-:W-:Y:S01]  /*cde0*/  IMAD.SHL.U32 R214, R192.reuse, 0x2, RZ ;  /* 0x00000002c0d67824 */ /* 0x040fe200078e00ff */
[----:B------:R-:W-:-:S02]  /*cdf0*/  SHF.L.U64.HI R209, R192, 0x1, R5 ;  /* 0x00000001c0d17819 */ /* 0x000fc40000010205 */
[----:B------:R-:W-:Y:S02]  /*ce00*/  SEL R190, R190, 0xffffffc0, !P0 ;  /* 0xffffffc0bebe7807 */ /* 0x000fe40004000000 */
.L_x_1036:
        /* <DEDUP_REMOVED lines=23> */
[----:B------:R-:W-:Y:S02]  /*cf80*/  IMAD R2, R199, c[0x0][0x21c], R2 ;  /* 0x00008700c7027a24 */ /* 0x000fe400078e0202 */
[----:B------:R-:W-:Y:S02]  /*cf90*/  IMAD.IADD R9, R9, 0x1, R5 ;  /* 0x0000000109097824 */ /* 0x000fe400078e0205 */
[----:B------:R-:W-:Y:S02]  /*cfa0*/  IMAD.U32 R5, RZ, RZ, UR20 ;  /* 0x00000014ff057e24 */ /* 0x000fe4000f8e00ff */
[----:B------:R-:W-:Y:S05]  /*cfb0*/  IMAD.WIDE.U32 R8, R199, c[0x0][0x218], R8 ;  /* 0x00008600c7087a25 */ /* 0x000fea00078e0008 */
[----:B------:R-:W-:Y:S04]  /*cfc0*/  IADD3 R0, P0, R8, UR16, RZ ;  /* 0x0000001008007c10 */ /* 0x000fe8000ff1e0ff */
[----:B------:R-:W-:Y:S02]  /*cfd0*/  IADD3.X R9, R9, UR9, R2, P0, !PT ;  /* 0x0000000909097c10 */ /* 0x000fe400087fe402 */
[C---:B------:R-:W-:Y:S04]  /*cfe0*/  LEA R4, P0, R0.reuse, c[0x0][0x1f8], 0x1 ;  /* 0x00007e0000047a11 */ /* 0x040fe800078008ff */
[----:B------:R-:W-:Y:S01]  /*cff0*/  LEA.HI.X R6, R0, c[0x0][0x1fc], R9, 0x1, P0 ;  /* 0x00007f0000067a11 */ /* 0x000fe200000f0c09 */
[----:B------:R-:W5:Y:S04]  /*d000*/  SHFL.IDX PT, R11, R4, RZ, 0x181f ;  /* 0x00181fff040b7589 */ /* 0x000f6800000e0000 */
[----:B------:R-:W2:Y:S04]  /*d010*/  SHFL.IDX PT, R2, R6, RZ, 0x181f ;  /* 0x00181fff06027589 */ /* 0x000ea800000e0000 */
[----:B------:R-:W4:Y:S04]  /*d020*/  SHFL.IDX PT, R7, R4, 0x1, 0x181f ;  /* 0x00381f0004077f89 */ /* 0x000f2800000e0000 */
[----:B------:R-:W3:Y:S01]  /*d030*/  SHFL.IDX PT, R0, R6, 0x1, 0x181f ;  /* 0x00381f0006007f89 */ /* 0x000ee200000e0000 */
[CC--:B-----5:R-:W-:Y:S05]  /*d040*/  IADD3 R14, P0, R11.reuse, R211.reuse, RZ ;  /* 0x000000d30b0e7210 */ /* 0x0e0fea0007f1e0ff */
[C---:B--2---:R-:W-:Y:S01]  /*d050*/  IMAD.X R15, R2.reuse, 0x1, R193, P0 ;  /* 0x00000001020f7824 */ /* 0x044fe200000e06c1 */
[C---:B------:R-:W-:Y:S04]  /*d060*/  IADD3 R12, P0, R11.reuse, R212, RZ ;  /* 0x000000d40b0c7210 */ /* 0x040fe80007f1e0ff */
[C---:B------:R-:W-:Y:S02]  /*d070*/  IADD3.X R13, R2.reuse, R210, RZ, P0, !PT ;  /* 0x000000d2020d7210 */ /* 0x040fe400007fe4ff */
[----:B------:R-:W-:Y:S05]  /*d080*/  IADD3 R10, P0, R11, R214, RZ ;  /* 0x000000d60b0a7210 */ /* 0x000fea0007f1e0ff */
[----:B------:R-:W-:Y:S01]  /*d090*/  IMAD.X R11, R2, 0x1, R209, P0 ;  /* 0x00000001020b7824 */ /* 0x000fe200000e06d1 */
[----:B----4-:R-:W-:Y:S01]  /*d0a0*/  IADD3 R8, P0, R7, R211, RZ ;  /* 0x000000d307087210 */ /* 0x010fe20007f1e0ff */
[----:B------:R-:W-:Y:S03]  /*d0b0*/  IMAD R2, R5, 0x6000, R198 ;  /* 0x0000600005027824 */ /* 0x000fe600078e02c6 */
[C---:B---3--:R-:W-:Y:S02]  /*d0c0*/  IADD3.X R9, R0.reuse, R193, RZ, P0, !PT ;  /* 0x000000c100097210 */ /* 0x048fe400007fe4ff */
[----:B------:R2:W-:Y:S01]  /*d0d0*/  LDGSTS.E.BYPASS.LTC128B.128 [R2], [R14.64], !P5 ;  /* 0x000000000e027fae */ /* 0x0005e2000e901d4e */
[C---:B------:R-:W-:Y:S03]  /*d0e0*/  IADD3 R4, P0, R7.reuse, R212, RZ ;  /* 0x000000d407047210 */ /* 0x040fe60007f1e0ff */
[----:B------:R2:W-:Y:S02]  /*d0f0*/  LDGSTS.E.BYPASS.LTC128B.128 [R2+0x2000], [R12.64], !P4 ;  /* 0x020000000c027fae */ /* 0x0005e4000e101d4e */
[C---:B------:R-:W-:Y:S01]  /*d100*/  IMAD.X R5, R0.reuse, 0x1, R210, P0 ;  /* 0x0000000100057824 */ /* 0x040fe200000e06d2 */
[----:B------:R-:W-:Y:S01]  /*d110*/  IADD3 R6, P0, R7, R214, RZ ;  /* 0x000000d607067210 */ /* 0x000fe20007f1e0ff */
[----:B------:R2:W-:Y:S03]  /*d120*/  LDGSTS.E.BYPASS.LTC128B.128 [R2+0x4000], [R10.64], !P6 ;  /* 0x040000000a027fae */ /* 0x0005e6000f101d4e */
[----:B------:R-:W-:Y:S01]  /*d130*/  IADD3.X R7, R0, R209, RZ, P0, !PT ;  /* 0x000000d100077210 */ /* 0x000fe200007fe4ff */
[----:B------:R2:W-:Y:S04]  /*d140*/  LDGSTS.E.BYPASS.LTC128B.128 [R2+0x1000], [R8.64], !P5 ;  /* 0x0100000008027fae */ /* 0x0005e8000e901d4e */
[----:B------:R2:W-:Y:S04]  /*d150*/  LDGSTS.E.BYPASS.LTC128B.128 [R2+0x3000], [R4.64], !P4 ;  /* 0x0300000004027fae */ /* 0x0005e8000e101d4e */
[----:B------:R2:W-:Y:S02]  /*d160*/  LDGSTS.E.BYPASS.LTC128B.128 [R2+0x5000], [R6.64], !P6 ;  /* 0x0500000006027fae */ /* 0x0005e4000f101d4e */
.L_x_1026:
[C---:B--234-:R-:W-:Y:S01]  /*d170*/  HMMA.16816.F32 R4, R136.reuse, R140, RZ ;  /* 0x0000008c8804723c */ /* 0x05cfe200000018ff */
[----:B------:R-:W-:Y:S01]  /*d180*/  LDSM.16.M88.4 R172, [R133+0xf900] ;  /* 0x00f9000085ac783b */ /* 0x000fe20000000200 */
[----:B------:R-:W-:Y:S01]  /*d190*/  PLOP3.LUT P0, PT, PT, PT, UP1, 0x80, 0x0 ;  /* 0x000000000000781c */ /* 0x000fe20003f0f018 */
[----:B------:R-:W-:Y:S01]  /*d1a0*/  UIADD3 UR6, UR20, 0x1, URZ ;  /* 0x0000000114067890 */ /* 0x000fe2000fffe03f */
[C---:B------:R-:W-:Y:S01]  /*d1b0*/  IADD3 R0, R190.reuse, R165, RZ ;  /* 0x000000a5be007210 */ /* 0x040fe20007ffe0ff */
[----:B------:R-:W-:Y:S01]  /*d1c0*/  UISETP.GE.AND UP0, UPT, UR20, 0x1, UPT ;  /* 0x000000011400788c */ /* 0x000fe2000bf06270 */
[C---:B------:R-:W-:Y:S02]  /*d1d0*/  IADD3 R2, R190.reuse, R133, RZ ;  /* 0x00000085be027210 */ /* 0x040fe40007ffe0ff */
[C---:B------:R-:W-:Y:S01]  /*d1e0*/  HMMA.16816.F32 R8, R136.reuse, R142, RZ ;  /* 0x0000008e8808723c */ /* 0x040fe200000018ff */
[----:B------:R-:W-:Y:S01]  /*d1f0*/  LDSM.16.M88.4 R140, [R0+0xc100] ;  /* 0x00c10000008c783b */ /* 0x000fe20000000200 */
[----:B------:R-:W-:Y:S01]  /*d200*/  ISETP.GE.AND P3, PT, R197, 0x1, PT ;  /* 0x00000001c500780c */ /* 0x000fe20003f66270 */
[----:B------:R-:W-:Y:S05]  /*d210*/  USEL UR20, UR6, URZ, !UP0 ;  /* 0x0000003f06147287 */ /* 0x000fea000c000000 */
[C---:B-1----:R-:W-:Y:S01]  /*d220*/  HMMA.16816.F32 R12, R136.reuse, R16, RZ ;  /* 0x00000010880c723c */ /* 0x042fe200000018ff */
[----:B------:R-:W-:Y:S07]  /*d230*/  LDSM.16.M88.4 R164, [R0+0xc900] ;  /* 0x00c9000000a4783b */ /* 0x000fee0000000200 */
        /* <DEDUP_REMOVED lines=123> */
[C---:B------:R-:W-:Y:S07]  /*d9f0*/  HMMA.16816.F32 R28, R152.reuse, R164, R28 ;  /* 0x000000a4981c723c */ /* 0x040fee000000181c */
[----:B------:R-:W-:Y:S01]  /*da00*/  SHF.L.U32 R165, R213, 0x6, RZ ;  /* 0x00000006d5a57819 */ /* 0x000fe200000006ff */
        /* <DEDUP_REMOVED lines=44> */
[----:B------:R1:W1:Y:S01]  /*dcd0*/  MUFU.TANH R161, R20 ;  /* 0x0000001400a17308 */ /* 0x0002620000002400 */
[----:B----4-:R-:W4:Y:S09]  /*dce0*/  LDSM.16.M88.4 R8, [R192+0x11900] ;  /* 0x01190000c008783b */ /* 0x010f320000000200 */
[----:B------:R2:W2:Y:S01]  /*dcf0*/  MUFU.TANH R159, R21 ;  /* 0x00000015009f7308 */ /* 0x0004a20000002400 */
[----:B-----5:R-:W-:Y:S09]  /*dd00*/  FMUL.FTZ R13, R19, c[0x0][0x320] ;  /* 0x0000c800130d7a20 */ /* 0x020ff20000410000 */
[----:B------:R-:W3:Y:S01]  /*dd10*/  MUFU.TANH R160, R22 ;  /* 0x0000001600a07308 */ /* 0x000ee20000002400 */
[----:B-1----:R-:W-:Y:S04]  /*dd20*/  IADD3 R20, -R206, 0x1, -R165 ;  /* 0x00000001ce147810 */ /* 0x002fe80007ffe9a5 */
[----:B------:R-:W-:Y:S05]  /*dd30*/  IADD3 R20, -R204, R20, R195 ;  /* 0x00000014cc147210 */ /* 0x000fea0007ffe1c3 */
[----:B------:R1:W1:Y:S01]  /*dd40*/  MUFU.TANH R158, R23 ;  /* 0x00000017009e7308 */ /* 0x0002620000002400 */
[C---:B--2---:R-:W-:Y:S02]  /*dd50*/  IADD3 R21, R20.reuse, c[0x0][0x328], RZ ;  /* 0x0000ca0014157a10 */ /* 0x044fe40007ffe0ff */
[----:B------:R-:W-:Y:S07]  /*dd60*/  IADD3 R20, R20, UR19, RZ ;  /* 0x0000001314147c10 */ /* 0x000fee000fffe0ff */
[----:B------:R-:W2:Y:S01]  /*dd70*/  MUFU.TANH R146, R146 ;  /* 0x0000009200927308 */ /* 0x000ea20000002400 */
[C---:B----4-:R-:W-:Y:S09]  /*dd80*/  HMMA.16816.F32 R28, R176.reuse, R8, R28 ;  /* 0x00000008b01c723c */ /* 0x050ff2000000181c */
[----:B------:R-:W4:Y:S03]  /*dd90*/  MUFU.TANH R0, R0 ;  /* 0x0000000000007308 */ /* 0x000f260000002400 */
[----:B------:R-:W-:Y:S01]  /*dda0*/  @P0 IMAD.HI.U32 R9, R205, c[0x0][0x2c8], RZ ;  /* 0x0000b200cd090a27 */ /* 0x000fe200078e00ff */
[----:B------:R-:W-:Y:S01]  /*ddb0*/  HMMA.16816.F32 R32, R176, R10, R32 ;  /* 0x0000000ab020723c */ /* 0x000fe20000001820 */
[----:B------:R-:W-:Y:S06]  /*ddc0*/  PLOP3.LUT P0, PT, PT, PT, UP1, 0x80, 0x0 ;  /* 0x000000000000781c */ /* 0x000fec0003f0f018 */
[----:B------:R-:W-:Y:S01]  /*ddd0*/  MOV R10, R205 ;  /* 0x000000cd000a7202 */ /* 0x000fe20000000f00 */
[----:B------:R-:W1:Y:S06]  /*dde0*/  MUFU.TANH R2, R2 ;  /* 0x0000000200027308 */ /* 0x000e6c0000002400 */
[----:B------:R-:W-:Y:S01]  /*ddf0*/  @P0 SHF.R.U32.HI R10, RZ, c[0x0][0x2cc], R9 ;  /* 0x0000b300ff0a0a19 */ /* 0x000fe20000011609 */
[----:B------:R-:W-:Y:S03]  /*de00*/  FMUL.FTZ R8, R31, c[0x0][0x320] ;  /* 0x0000c8001f087a20 */ /* 0x000fe60000410000 */
[----:B------:R-:W1:Y:S01]  /*de10*/  MUFU.TANH R147, R147 ;  /* 0x0000009300937308 */ /* 0x000e620000002400 */
[----:B------:R-:W1:Y:S01]  /*de20*/  SHFL.IDX PT, R9, R10, RZ, 0x1c1f ;  /* 0x001c1fff0a097589 */ /* 0x000e6200000e0000 */
[----:B------:R-:W-:Y:S02]  /*de30*/  FMUL.FTZ R28, R28, c[0x0][0x320] ;  /* 0x0000c8001c1c7a20 */ /* 0x000fe40000410000 */
[----:B------:R-:W-:Y:S02]  /*de40*/  FMUL.FTZ R29, R29, c[0x0][0x320] ;  /* 0x0000c8001d1d7a20 */ /* 0x000fe40000410000 */
[----:B------:R-:W-:Y:S02]  /*de50*/  FMUL.FTZ R19, R33, c[0x0][0x320] ;  /* 0x0000c80021137a20 */ /* 0x000fe40000410000 */
[----:B------:R-:W-:Y:S02]  /*de60*/  FMUL.FTZ R18, R34, c[0x0][0x320] ;  /* 0x0000c80022127a20 */ /* 0x000fe40000410000 */
[----:B------:R-:W2:Y:S01]  /*de70*/  MUFU.TANH R175, R175 ;  /* 0x000000af00af7308 */ /* 0x000ea20000002400 */
[----:B------:R-:W-:Y:S02]  /*de80*/  FMUL.FTZ R17, R35, c[0x0][0x320] ;  /* 0x0000c80023117a20 */ /* 0x000fe40000410000 */
[----:B------:R-:W-:Y:S02]  /*de90*/  FMUL.FTZ R30, R30, c[0x0][0x320] ;  /* 0x0000c8001e1e7a20 */ /* 0x000fe40000410000 */
[----:B------:R-:W-:Y:S05]  /*dea0*/  FMUL.FTZ R32, R32, c[0x0][0x320] ;  /* 0x0000c80020207a20 */ /* 0x000fea0000410000 */
[----:B------:R-:W2:Y:S01]  /*deb0*/  MUFU.TANH R12, R12 ;  /* 0x0000000c000c7308 */ /* 0x000ea20000002400 */
[-C--:B-1----:R-:W-:Y:S02]  /*dec0*/  IADD3 R23, R21, R9.reuse, RZ ;  /* 0x0000000915177210 */ /* 0x082fe40007ffe0ff */
[----:B------:R-:W-:Y:S07]  /*ded0*/  IADD3 R22, R20, R9, RZ ;  /* 0x0000000914167210 */ /* 0x000fee0007ffe0ff */
[----:B------:R-:W1:Y:S10]  /*dee0*/  MUFU.TANH R162, R162 ;  /* 0x000000a200a27308 */ /* 0x000e740000002400 */
[----:B------:R-:W1:Y:S10]  /*def0*/  MUFU.TANH R15, R15 ;  /* 0x0000000f000f7308 */ /* 0x000e740000002400 */
[----:B------:R-:W1:Y:S10]  /*df00*/  MUFU.TANH R16, R16 ;  /* 0x0000001000107308 */ /* 0x000e740000002400 */
[----:B------:R-:W1:Y:S10]  /*df10*/  MUFU.TANH R14, R14 ;  /* 0x0000000e000e7308 */ /* 0x000e740000002400 */
[----:B------:R-:W1:Y:S10]  /*df20*/  MUFU.TANH R13, R13 ;  /* 0x0000000d000d7308 */ /* 0x000e740000002400 */
[----:B------:R1:W1:Y:S10]  /*df30*/  MUFU.TANH R157, R24 ;  /* 0x00000018009d7308 */ /* 0x0002740000002400 */
[----:B------:R1:W1:Y:S10]  /*df40*/  MUFU.TANH R155, R25 ;  /* 0x00000019009b7308 */ /* 0x0002740000002400 */
[----:B------:R1:W1:Y:S10]  /*df50*/  MUFU.TANH R156, R26 ;  /* 0x0000001a009c7308 */ /* 0x0002740000002400 */
[----:B------:R1:W1:Y:S10]  /*df60*/  MUFU.TANH R154, R27 ;  /* 0x0000001b009a7308 */ /* 0x0002740000002400 */
[----:B------:R1:W1:Y:S10]  /*df70*/  MUFU.TANH R153, R28 ;  /* 0x0000001c00997308 */ /* 0x0002740000002400 */
[----:B------:R1:W1:Y:S10]  /*df80*/  MUFU.TANH R151, R29 ;  /* 0x0000001d00977308 */ /* 0x0002740000002400 */
[----:B------:R1:W1:Y:S10]  /*df90*/  MUFU.TANH R150, R30 ;  /* 0x0000001e00967308 */ /* 0x0002740000002400 */
[----:B------:R-:W1:Y:S10]  /*dfa0*/  MUFU.TANH R8, R8 ;  /* 0x0000000800087308 */ /* 0x000e740000002400 */
[----:B------:R1:W1:Y:S10]  /*dfb0*/  MUFU.TANH R149, R32 ;  /* 0x0000002000957308 */ /* 0x0002740000002400 */
        /* <DEDUP_REMOVED lines=17> */
.L_x_1029:
[----:B------:R-:W-:Y:S04]  /*e0d0*/  MOV R4, 0x1 ;  /* 0x0000000100047802 */ /* 0x000fe80000000f00 */
[----:B------:R-:W-:Y:S11]  /*e0e0*/  ISETP.NE.AND P0, PT, R4, c[0x0][0x32c], PT ;  /* 0x0000cb0004007a0c */ /* 0x000ff60003f05270 */
[----:B------:R-:W-:Y:S02]  /*e0f0*/  @!UPT UIADD3 URZ, URZ, URZ, URZ ;  /* 0x0000003f3f3ff290 */ /* 0x000fe4000fffe03f */
[----:B------:R-:W-:Y:S05]  /*e100*/  @P0 IMAD.HI.U32 R4, R6, c[0x0][0x330], RZ ;  /* 0x0000cc0006040a27 */ /* 0x000fea00078e00ff */
[----:B------:R-:W-:Y:S02]  /*e110*/  @P0 SHF.R.U32.HI R6, RZ, c[0x0][0x334], R4 ;  /* 0x0000cd00ff060a19 */ /* 0x000fe40000011604 */
.L_x_1030:
[----:B------:R-:W-:Y:S05]  /*e120*/  BSYNC B0 ;  /* 0x0000000000007941 */ /* 0x000fea0003800000 */
.L_x_1028:
[----:B------:R-:W-:Y:S04]  /*e130*/  IMAD R5, R6, c[0x0][0x32c], -R165 ;  /* 0x0000cb0006057a24 */ /* 0x000fe800078e0aa5 */
[----:B------:R-:W-:Y:S05]  /*e140*/  IMAD.IADD R5, R5, 0x1, -R206 ;  /* 0x0000000105057824 */ /* 0x000fea00078e0ace */
[----:B------:R-:W-:Y:S02]  /*e150*/  IADD3 R4, R5, c[0x0][0x32c], RZ ;  /* 0x0000cb0005047a10 */ /* 0x000fe40007ffe0ff */
[----:B------:R-:W-:Y:S02]  /*e160*/  IMNMX R22, R22, R5, !PT ;  /* 0x0000000516167217 */ /* 0x000fe40007800200 */
[----:B------:R-:W-:Y:S02]  /*e170*/  IMNMX R23, R23, R4, PT ;  /* 0x0000000417177217 */ /* 0x000fe40003800200 */
.L_x_1027:
        /* <DEDUP_REMOVED lines=66> */
.L_x_1033:
[----:B------:R-:W-:Y:S04]  /*e5a0*/  MOV R6, 0x1 ;  /* 0x0000000100067802 */ /* 0x000fe80000000f00 */
[----:B------:R-:W-:Y:S11]  /*e5b0*/  ISETP.NE.AND P0, PT, R6, c[0x0][0x32c], PT ;  /* 0x0000cb0006007a0c */ /* 0x000ff60003f05270 */
[----:B------:R-:W-:Y:S02]  /*e5c0*/  @!UPT UIADD3 URZ, URZ, URZ, URZ ;  /* 0x0000003f3f3ff290 */ /* 0x000fe4000fffe03f */
[----:B------:R-:W-:Y:S05]  /*e5d0*/  @P0 IMAD.HI.U32 R6, R10, c[0x0][0x330], RZ ;  /* 0x0000cc000a060a27 */ /* 0x000fea00078e00ff */
[----:B------:R-:W-:Y:S02]  /*e5e0*/  @P0 SHF.R.U32.HI R10, RZ, c[0x0][0x334], R6 ;  /* 0x0000cd00ff0a0a19 */ /* 0x000fe40000011606 */
.L_x_1034:
[----:B------:R-:W-:Y:S05]  /*e5f0*/  BSYNC B0 ;  /* 0x0000000000007941 */ /* 0x000fea0003800000 */
.L_x_1032:
[----:B------:R-:W-:Y:S04]  /*e600*/  IMAD R15, R10, c[0x0][0x32c], -R165 ;  /* 0x0000cb000a0f7a24 */ /* 0x000fe800078e0aa5 */
[----:B------:R-:W-:Y:S05]  /*e610*/  IMAD.IADD R15, R15, 0x1, -R206 ;  /* 0x000000010f0f7824 */ /* 0x000fea00078e0ace */
[----:B------:R-:W-:Y:S02]  /*e620*/  IADD3 R6, R15, c[0x0][0x32c], RZ ;  /* 0x0000cb000f067a10 */ /* 0x000fe40007ffe0ff */
[----:B------:R-:W-:Y:S02]  /*e630*/  IMNMX R4, R4, R15, !PT ;  /* 0x0000000f04047217 */ /* 0x000fe40007800200 */
[----:B------:R-:W-:Y:S02]  /*e640*/  IMNMX R21, R21, R6, PT ;  /* 0x0000000615157217 */ /* 0x000fe40003800200 */
.L_x_1031:
[----:B------:R-:W-:Y:S01]  /*e650*/  ISETP.GT.AND P0, PT, R4, RZ, P1 ;  /* 0x000000ff0400720c */ /* 0x000fe20000f04270 */
[----:B------:R-:W-:Y:S04]  /*e660*/  DEPBAR.LE SB0, 0x2 ;  /* 0x000080800000791a */ /* 0x000fe80000000000 */
[----:B------:R-:W-:Y:S01]  /*e670*/  BAR.SYNC.DEFER_BLOCKING 0x0 ;  /* 0x0000000000007b1d */ /* 0x000fe20000010000 */
[----:B------:R-:W-:Y:S04]  /*e680*/  ISETP.LT.OR P0, PT, R21, 0x1, P0 ;  /* 0x000000011500780c */ /* 0x000fe80000701670 */
[----:B------:R-:W-:Y:S02]  /*e690*/  FSEL R20, R0, -INF , !P0 ;  /* 0xff80000000147808 */ /* 0x000fe40004000000 */
[----:B------:R-:W-:Y:S02]  /*e6a0*/  ISETP.GT.AND P0, PT, R4, 0x1, P1 ;  /* 0x000000010400780c */ /* 0x000fe40000f04270 */
[----:B------:R-:W-:Y:S02]  /*e6b0*/  FMNMX.FTZ R0, R11, R132, !PT ;  /* 0x000000840b007209 */ /* 0x000fe40007810000 */
[----:B------:R-:W-:Y:S02]  /*e6c0*/  ISETP.LT.OR P0, PT, R21, 0x2, P0 ;  /* 0x000000021500780c */ /* 0x000fe40000701670 */
[----:B------:R-:W-:Y:S02]  /*e6d0*/  FMNMX.FTZ R0, R9, R0, !PT ;  /* 0x0000000009007209 */ /* 0x000fe40007810000 */
[----:B------:R-:W-:Y:S02]  /*e6e0*/  FSEL R16, R2, -INF , !P0 ;  /* 0xff80000002107808 */ /* 0x000fe40004000000 */
[C---:B------:R-:W-:Y:S02]  /*e6f0*/  ISETP.GT.AND P0, PT, R4.reuse, 0x8, P1 ;  /* 0x000000080400780c */ /* 0x040fe40000f04270 */
[----:B------:R-:W-:Y:S02]  /*e700*/  FMNMX.FTZ R0, R5, R0, !PT ;  /* 0x0000000005007209 */ /* 0x000fe40007810000 */
[----:B------:R-:W-:Y:S02]  /*e710*/  ISETP.LT.OR P0, PT, R21, 0x9, P0 ;  /* 0x000000091500780c */ /* 0x000fe40000701670 */
[----:B------:R-:W-:Y:S01]  /*e720*/  FMNMX.FTZ R0, R7, R0, !PT ;  /* 0x0000000007007209 */ /* 0x000fe20007810000 */
[----:B------:R-:W-:Y:S01]  /*e730*/  LDSM.16.MT88.4 R28, [R134+UR4+0x100] ;  /* 0x00010004861c783b */ /* 0x000fe20008004200 */
[----:B------:R-:W-:Y:S02]  /*e740*/  FSEL R10, R133, -INF , !P0 ;  /* 0xff800000850a7808 */ /* 0x000fe40004000000 */
        /* <DEDUP_REMOVED lines=53> */
[----:B------:R-:W-:Y:S01]  /*eaa0*/  FMNMX.FTZ R19, R158, R19, !PT ;  /* 0x000000139e137209 */ /* 0x000fe20007810000 */
[----:B------:R-:W1:Y:S01]  /*eab0*/  SHFL.BFLY PT, R0, R13, 0x2, 0x1f ;  /* 0x0c401f000d007f89 */ /* 0x000e6200000e0000 */
[----:B------:R-:W-:Y:S02]  /*eac0*/  FSEL R148, R8, -INF , !P0 ;  /* 0xff80000008947808 */ /* 0x000fe40004000000 */
[----:B------:R-:W-:Y:S02]  /*ead0*/  FMNMX.FTZ R19, R156, R19, !PT ;  /* 0x000000139c137209 */ /* 0x000fe40007810000 */
        /* <DEDUP_REMOVED lines=14> */
[----:B-1----:R-:W-:Y:S02]  /*ebc0*/  FMNMX.FTZ R2, R4, R17, !PT ;  /* 0x0000001104027209 */ /* 0x002fe40007810000 */
[----:B------:R-:W-:Y:S02]  /*ebd0*/  IADD3 R17, R134, UR4, RZ ;  /* 0x0000000486117c10 */ /* 0x000fe4000fffe0ff */
[C---:B------:R-:W-:Y:S01]  /*ebe0*/  FSETP.NEU.FTZ.AND P0, PT, R2.reuse, -INF , PT ;  /* 0xff8000000200780b */ /* 0x040fe20003f1d000 */
[----:B------:R-:W-:Y:S01]  /*ebf0*/  FMUL.FTZ R152, R2, c[0x0][0x2d0] ;  /* 0x0000b40002987a20 */ /* 0x000fe20000410000 */
[----:B------:R-:W-:Y:S02]  /*ec00*/  IADD3 R164, R188, R17, RZ ;  /* 0x00000011bca47210 */ /* 0x000fe40007ffe0ff */
[----:B--2---:R-:W-:Y:S02]  /*ec10*/  FMNMX.FTZ R13, R15, R0, !PT ;  /* 0x000000000f0d7209 */ /* 0x004fe40007810000 */
[----:B------:R-:W-:Y:S03]  /*ec20*/  FSEL R152, R152, RZ, P0 ;  /* 0x000000ff98987208 */ /* 0x000fe60000000000 */
[----:B------:R-:W1:Y:S02]  /*ec30*/  SHFL.BFLY PT, R0, R13, 0x1, 0x1f ;  /* 0x0c201f000d007f89 */ /* 0x000e6400000e0000 */
[--C-:B------:R-:W-:Y:S01]  /*ec40*/  FFMA.FTZ R166, R5, c[0x0][0x2d0], -R152.reuse ;  /* 0x0000b40005a67a23 */ /* 0x100fe20000010898 */
[----:B------:R-:W-:Y:S01]  /*ec50*/  FSEL R5, R2, RZ, P0 ;  /* 0x000000ff02057208 */ /* 0x000fe20000000000 */
[--C-:B------:R-:W-:Y:S02]  /*ec60*/  FFMA.FTZ R168, R11, c[0x0][0x2d0], -R152.reuse ;  /* 0x0000b4000ba87a23 */ /* 0x100fe40000010898 */
[----:B------:R-:W-:Y:S02]  /*ec70*/  FFMA.FTZ R167, R9, c[0x0][0x2d0], -R152 ;  /* 0x0000b40009a77a23 */ /* 0x000fe40000010898 */
[----:B------:R-:W-:Y:S01]  /*ec80*/  FADD.FTZ R4, -R5, R132 ;  /* 0x0000008405047221 */ /* 0x000fe20000010100 */
[----:B------:R-:W-:Y:S01]  /*ec90*/  MUFU.EX2 R166, R166 ;  /* 0x000000a600a67308 */ /* 0x000fe20000000800 */
[--C-:B------:R-:W-:Y:S01]  /*eca0*/  FFMA.FTZ R169, R7, c[0x0][0x2d0], -R152.reuse ;  /* 0x0000b40007a97a23 */ /* 0x100fe20000010898 */
[----:B------:R-:W-:Y:S01]  /*ecb0*/  IADD3 R5, R135, UR4, RZ ;  /* 0x0000000487057c10 */ /* 0x000fe2000fffe0ff */
[----:B------:R-:W-:Y:S02]  /*ecc0*/  FMUL.FTZ R132, R4, c[0x0][0x2d0] ;  /* 0x0000b40004847a20 */ /* 0x000fe40000410000 */
[--C-:B------:R-:W-:Y:S01]  /*ecd0*/  FFMA.FTZ R176, R143, c[0x0][0x2d0], -R152.reuse ;  /* 0x0000b4008fb07a23 */ /* 0x100fe20000010898 */
[----:B------:R-:W-:Y:S01]  /*ece0*/  IADD3 R133, R188, R5, RZ ;  /* 0x00000005bc857210 */ /* 0x000fe20007ffe0ff */
[--C-:B------:R-:W-:Y:S02]  /*ecf0*/  FFMA.FTZ R177, R141, c[0x0][0x2d0], -R152.reuse ;  /* 0x0000b4008db17a23 */ /* 0x100fe40000010898 */
[--C-:B------:R-:W-:Y:S01]  /*ed00*/  FFMA.FTZ R182, R161, c[0x0][0x2d0], -R152.reuse ;  /* 0x0000b400a1b67a23 */ /* 0x100fe20000010898 */
[----:B------:R-:W2:Y:S01]  /*ed10*/  MUFU.EX2 R132, R132 ;  /* 0x0000008400847308 */ /* 0x000ea20000000800 */
[--C-:B------:R-:W-:Y:S02]  /*ed20*/  FFMA.FTZ R183, R159, c[0x0][0x2d0], -R152.reuse ;  /* 0x0000b4009fb77a23 */ /* 0x100fe40000010898 */
[--C-:B------:R-:W-:Y:S01]  /*ed30*/  FFMA.FTZ R192, R157, c[0x0][0x2d0], -R152.reuse ;  /* 0x0000b4009dc07a23 */ /* 0x100fe20000010898 */
[----:B-1----:R-:W-:Y:S01]  /*ed40*/  FMNMX.FTZ R0, R13, R0, !PT ;  /* 0x000000000d007209 */ /* 0x002fe20007810000 */
[--C-:B------:R-:W-:Y:S01]  /*ed50*/  FFMA.FTZ R215, R155, c[0x0][0x2d0], -R152.reuse ;  /* 0x0000b4009bd77a23 */ /* 0x100fe20000010898 */
[----:B------:R-:W1:Y:S01]  /*ed60*/  LDSM.16.MT88.4 R12, [R135+UR4+0x100] ;  /* 0x00010004870c783b */ /* 0x000e620008004200 */
[--C-:B------:R-:W-:Y:S01]  /*ed70*/  FFMA.FTZ R220, R153, c[0x0][0x2d0], -R152.reuse ;  /* 0x0000b40099dc7a23 */ /* 0x100fe20000010898 */
[C---:B------:R-:W-:Y:S01]  /*ed80*/  FSETP.NEU.FTZ.AND P0, PT, R0.reuse, -INF , PT ;  /* 0xff8000000000780b */ /* 0x040fe20003f1d000 */
[C---:B------:R-:W-:Y:S01]  /*ed90*/  FMUL.FTZ R145, R0.reuse, c[0x0][0x2d0] ;  /* 0x0000b40000917a20 */ /* 0x040fe20000410000 */
[----:B------:R-:W-:Y:S01]  /*eda0*/  MUFU.EX2 R168, R168 ;  /* 0x000000a800a87308 */ /* 0x000fe20000000800 */
[--C-:B------:R-:W-:Y:S01]  /*edb0*/  FFMA.FTZ R221, R151, c[0x0][0x2d0], -R152.reuse ;  /* 0x0000b40097dd7a23 */ /* 0x100fe20000010898 */
[----:B------:R-:W-:Y:S01]  /*edc0*/  FSEL R4, R0, RZ, P0 ;  /* 0x000000ff00047208 */ /* 0x000fe20000000000 */
[--C-:B------:R-:W-:Y:S01]  /*edd0*/  FFMA.FTZ R222, R149, c[0x0][0x2d0], -R152.reuse ;  /* 0x0000b40095de7a23 */ /* 0x100fe20000010898 */
[----:B------:R-:W-:Y:S01]  /*ede0*/  FSEL R145, R145, RZ, P0 ;  /* 0x000000ff91917208 */ /* 0x000fe20000000000 */
[--C-:B------:R-:W-:Y:S02]  /*edf0*/  FFMA.FTZ R174, R175, c[0x0][0x2d0], -R152.reuse ;  /* 0x0000b400afae7a23 */ /* 0x100fe40000010898 */
[----:B------:R-:W-:Y:S02]  /*ee00*/  FADD.FTZ R4, -R4, R3 ;  /* 0x0000000304047221 */ /* 0x000fe40000010100 */
[--C-:B------:R-:W-:Y:S01]  /*ee10*/  FFMA.FTZ R172, R20, c[0x0][0x2d0], -R145.reuse ;  /* 0x0000b40014ac7a23 */ /* 0x100fe20000010891 */
[----:B------:R-:W3:Y:S01]  /*ee20*/  MUFU.EX2 R167, R167 ;  /* 0x000000a700a77308 */ /* 0x000ee20000000800 */
[--C-:B------:R-:W-:Y:S01]  /*ee30*/  FFMA.FTZ R171, R16, c[0x0][0x2d0], -R145.reuse ;  /* 0x0000b40010ab7a23 */ /* 0x100fe20000010891 */
[----:B------:R-:W4:Y:S01]  /*ee40*/  LDSM.16.MT88.4 R20, [R133+0x100] ;  /* 0x000100008514783b */ /* 0x000f220000004200 */
[--C-:B------:R-:W-:Y:S02]  /*ee50*/  FFMA.FTZ R170, R10, c[0x0][0x2d0], -R145.reuse ;  /* 0x0000b4000aaa7a23 */ /* 0x100fe40000010891 */
[--C-:B------:R-:W-:Y:S02]  /*ee60*/  FFMA.FTZ R173, R6, c[0x0][0x2d0], -R145.reuse ;  /* 0x0000b40006ad7a23 */ /* 0x100fe40000010891 */
[----:B------:R-:W-:Y:S02]  /*ee70*/  FMUL.FTZ R3, R4, c[0x0][0x2d0] ;  /* 0x0000b40004037a20 */ /* 0x000fe40000410000 */
[C---:B--2---:R-:W-:Y:S01]  /*ee80*/  FMUL.FTZ R4, R132.reuse, R128 ;  /* 0x0000008084047220 */ /* 0x044fe20000410000 */
[----:B------:R-:W2:Y:S01]  /*ee90*/  MUFU.EX2 R169, R169 ;  /* 0x000000a900a97308 */ /* 0x000ea20000000800 */
[C---:B------:R-:W-:Y:S02]  /*eea0*/  FMUL.FTZ R5, R132.reuse, R129 ;  /* 0x0000008184057220 */ /* 0x040fe40000410000 */
[C---:B------:R-:W-:Y:S02]  /*eeb0*/  FMUL.FTZ R8, R132.reuse, R124 ;  /* 0x0000007c84087220 */ /* 0x040fe40000410000 */
[C---:B------:R-:W-:Y:S02]  /*eec0*/  FMUL.FTZ R9, R132.reuse, R125 ;  /* 0x0000007d84097220 */ /* 0x040fe40000410000 */
[C---:B------:R-:W-:Y:S02]  /*eed0*/  FMUL.FTZ R16, R132.reuse, R116 ;  /* 0x0000007484107220 */ /* 0x040fe40000410000 */
[C---:B------:R-:W-:Y:S01]  /*eee0*/  FMUL.FTZ R17, R132.reuse, R117 ;  /* 0x0000007584117220 */ /* 0x040fe20000410000 */
[----:B------:R-:W5:Y:S01]  /*eef0*/  MUFU.EX2 R3, R3 ;  /* 0x0000000300037308 */ /* 0x000f620000000800 */
[C---:B------:R-:W-:Y:S02]  /*ef00*/  FMUL.FTZ R24, R132.reuse, R108 ;  /* 0x0000006c84187220 */ /* 0x040fe40000410000 */
[C---:B------:R-:W-:Y:S01]  /*ef10*/  FMUL.FTZ R25, R132.reuse, R109 ;  /* 0x0000006d84197220 */ /* 0x040fe20000410000 */
[----:B---3--:R-:W-:Y:S01]  /*ef20*/  F2FP.PACK_AB R136, R167, R168 ;  /* 0x000000a8a788723e */ /* 0x008fe200000000ff */
[C---:B------:R-:W-:Y:S02]  /*ef30*/  FMUL.FTZ R32, R132.reuse, R100 ;  /* 0x0000006484207220 */ /* 0x040fe40000410000 */
[----:B------:R-:W-:Y:S02]  /*ef40*/  FMUL.FTZ R33, R132, R101 ;  /* 0x0000006584217220 */ /* 0x000fe40000410000 */
[--C-:B------:R-:W-:Y:S01]  /*ef50*/  FFMA.FTZ R175, R163, c[0x0][0x2d0], -R152.reuse ;  /* 0x0000b400a3af7a23 */ /* 0x100fe20000010898 */
[----:B------:R-:W-:Y:S01]  /*ef60*/  MUFU.EX2 R172, R172 ;  /* 0x000000ac00ac7308 */ /* 0x000fe20000000800 */
[--C-:B------:R-:W-:Y:S02]  /*ef70*/  FFMA.FTZ R180, R142, c[0x0][0x2d0], -R145.reuse ;  /* 0x0000b4008eb47a23 */ /* 0x100fe40000010891 */
[--C-:B------:R-:W-:Y:S01]  /*ef80*/  FFMA.FTZ R181, R140, c[0x0][0x2d0], -R145.reuse ;  /* 0x0000b4008cb57a23 */ /* 0x100fe20000010891 */
[----:B--2---:R-:W-:Y:S01]  /*ef90*/  F2FP.PACK_AB R138, R169, R166 ;  /* 0x000000a6a98a723e */ /* 0x004fe200000000ff */
[----:B------:R-:W-:Y:S01]  /*efa0*/  LDSM.16.MT88.4 R140, [R134+UR4+0x2900] ;  /* 0x00290004868c783b */ /* 0x000fe20008004200 */
[--C-:B------:R-:W-:Y:S02]  /*efb0*/  FFMA.FTZ R216, R160, c[0x0][0x2d0], -R145.reuse ;  /* 0x0000b400a0d87a23 */ /* 0x100fe40000010891 */
[--C-:B------:R-:W-:Y:S02]  /*efc0*/  FFMA.FTZ R217, R158, c[0x0][0x2d0], -R145.reuse ;  /* 0x0000b4009ed97a23 */ /* 0x100fe40000010891 */
[----:B------:R-:W2:Y:S01]  /*efd0*/  MUFU.EX2 R171, R171 ;  /* 0x000000ab00ab7308 */ /* 0x000ea20000000800 */
[--C-:B------:R-:W-:Y:S02]  /*efe0*/  FFMA.FTZ R218, R156, c[0x0][0x2d0], -R145.reuse ;  /* 0x0000b4009cda7a23 */ /* 0x100fe40000010891 */
[----:B------:R-:W-:Y:S01]  /*eff0*/  LDSM.16.MT88.4 R156, [R164+0x3900] ;  /* 0x00390000a49c783b */ /* 0x000fe20000004200 */
[C---:B-----5:R-:W-:Y:S02]  /*f000*/  FMUL.FTZ R6, R3.reuse, R130 ;  /* 0x0000008203067220 */ /* 0x060fe40000410000 */
[C---:B------:R-:W-:Y:S02]  /*f010*/  FMUL.FTZ R7, R3.reuse, R131 ;  /* 0x0000008303077220 */ /* 0x040fe40000410000 */
[C---:B------:R-:W-:Y:S02]  /*f020*/  FMUL.FTZ R10, R3.reuse, R126 ;  /* 0x0000007e030a7220 */ /* 0x040fe40000410000 */
[----:B------:R-:W-:Y:S01]  /*f030*/  MUFU.EX2 R170, R170 ;  /* 0x000000aa00aa7308 */ /* 0x000fe20000000800 */
[C---:B------:R-:W-:Y:S01]  /*f040*/  FMUL.FTZ R11, R3.reuse, R127 ;  /* 0x0000007f030b7220 */ /* 0x040fe20000410000 */
[----:B------:R-:W-:Y:S01]  /*f050*/  LDSM.16.MT88.4 R128, [R133+0x2900] ;  /* 0x002900008580783b */ /* 0x000fe20000004200 */
[C---:B------:R-:W-:Y:S02]  /*f060*/  FMUL.FTZ R18, R3.reuse, R118 ;  /* 0x0000007603127220 */ /* 0x040fe40000410000 */
[C---:B------:R-:W-:Y:S02]  /*f070*/  FMUL.FTZ R19, R3.reuse, R119 ;  /* 0x0000007703137220 */ /* 0x040fe40000410000 */
[C---:B------:R-:W-:Y:S02]  /*f080*/  FMUL.FTZ R26, R3.reuse, R110 ;  /* 0x0000006e031a7220 */ /* 0x040fe40000410000 */
[C---:B------:R-:W-:Y:S01]  /*f090*/  FMUL.FTZ R27, R3.reuse, R111 ;  /* 0x0000006f031b7220 */ /* 0x040fe20000410000 */
[----:B------:R-:W3:Y:S01]  /*f0a0*/  MUFU.EX2 R173, R173 ;  /* 0x000000ad00ad7308 */ /* 0x000ee20000000800 */
[----:B------:R-:W-:Y:S01]  /*f0b0*/  LDSM.16.MT88.4 R108, [R164+0x2100] ;  /* 0x00210000a46c783b */ /* 0x000fe20000004200 */
[----:B------:R-:W-:Y:S01]  /*f0c0*/  FMUL.FTZ R34, R3, R102 ;  /* 0x0000006603227220 */ /* 0x000fe20000410000 */
[----:B--2---:R-:W-:Y:S01]  /*f0d0*/  F2FP.PACK_AB R137, R171, R172 ;  /* 0x000000acab89723e */ /* 0x004fe200000000ff */
[----:B------:R-:W-:Y:S02]  /*f0e0*/  FMUL.FTZ R35, R3, R103 ;  /* 0x0000006703237220 */ /* 0x000fe40000410000 */
[--C-:B------:R-:W-:Y:S03]  /*f0f0*/  FFMA.FTZ R219, R154, c[0x0][0x2d0], -R145.reuse ;  /* 0x0000b4009adb7a23 */ /* 0x100fe60000010891 */
[----:B------:R-:W-:Y:S01]  /*f100*/  LDSM.16.MT88.4 R100, [R134+UR4+0x2100] ;  /* 0x002100048664783b */ /* 0x000fe20008004200 */
[--C-:B------:R-:W-:Y:S01]  /*f110*/  FFMA.FTZ R224, R150, c[0x0][0x2d0], -R145.reuse ;  /* 0x0000b40096e07a23 */ /* 0x100fe20000010891 */
[----:B------:R-:W-:Y:S01]  /*f120*/  MUFU.EX2 R174, R174 ;  /* 0x000000ae00ae7308 */ /* 0x000fe20000000800 */
[--C-:B------:R-:W-:Y:S02]  /*f130*/  FFMA.FTZ R225, R148, c[0x0][0x2d0], -R145.reuse ;  /* 0x0000b40094e17a23 */ /* 0x100fe40000010891 */
[--C-:B------:R-:W-:Y:S02]  /*f140*/  FFMA.FTZ R226, R146, c[0x0][0x2d0], -R145.reuse ;  /* 0x0000b40092e27a23 */ /* 0x100fe40000010891 */
[----:B------:R-:W-:Y:S01]  /*f150*/  FFMA.FTZ R152, R147, c[0x0][0x2d0], -R152 ;  /* 0x0000b40093987a23 */ /* 0x000fe20000010898 */
[----:B------:R-:W-:Y:S01]  /*f160*/  LDSM.16.MT88.4 R116, [R134+UR4+0x900] ;  /* 0x000900048674783b */ /* 0x000fe20008004200 */
[C---:B------:R-:W-:Y:S02]  /*f170*/  FMUL.FTZ R36, R132.reuse, R36 ;  /* 0x0000002484247220 */ /* 0x040fe40000410000 */
[C---:B------:R-:W-:Y:S01]  /*f180*/  FMUL.FTZ R37, R132.reuse, R37 ;  /* 0x0000002584257220 */ /* 0x040fe20000410000 */
[----:B------:R2:W-:Y:S01]  /*f190*/  MUFU.EX2 R223, R152 ;  /* 0x0000009800df7308 */ /* 0x0005e20000000800 */
[----:B------:R-:W-:Y:S01]  /*f1a0*/  FMUL.FTZ R38, R3, R38 ;  /* 0x0000002603267220 */ /* 0x000fe20000410000 */
[----:B---3--:R-:W-:Y:S02]  /*f1b0*/  F2FP.PACK_AB R139, R173, R170 ;  /* 0x000000aaad8b723e */ /* 0x008fe400000000ff */
[----:B------:R-:W-:Y:S01]  /*f1c0*/  LDSM.16.MT88.4 R124, [R135+UR4+0x2900] ;  /* 0x00290004877c783b */ /* 0x000fe20008004200 */
[C---:B------:R-:W-:Y:S02]  /*f1d0*/  FMUL.FTZ R39, R3.reuse, R39 ;  /* 0x0000002703277220 */ /* 0x040fe40000410000 */
[C---:B------:R-:W-:Y:S02]  /*f1e0*/  FMUL.FTZ R40, R132.reuse, R40 ;  /* 0x0000002884287220 */ /* 0x040fe40000410000 */
[C---:B------:R-:W-:Y:S01]  /*f1f0*/  FMUL.FTZ R41, R132.reuse, R41 ;  /* 0x0000002984297220 */ /* 0x040fe20000410000 */
[C---:B-1----:R-:W-:Y:S01]  /*f200*/  HMMA.16816.F32 R4, R136.reuse, R12, R4 ;  /* 0x0000000c8804723c */ /* 0x042fe20000001804 */
[----:B------:R-:W1:Y:S01]  /*f210*/  MUFU.EX2 R175, R175 ;  /* 0x000000af00af7308 */ /* 0x000e620000000800 */
[----:B------:R-:W-:Y:S03]  /*f220*/  LDSM.16.MT88.4 R148, [R133+0x3900] ;  /* 0x003900008594783b */ /* 0x000fe60000004200 */
[C---:B------:R-:W-:Y:S02]  /*f230*/  FMUL.FTZ R42, R3.reuse, R42 ;  /* 0x0000002a032a7220 */ /* 0x040fe40000410000 */
[C---:B------:R-:W-:Y:S01]  /*f240*/  FMUL.FTZ R12, R132.reuse, R120 ;  /* 0x00000078840c7220 */ /* 0x040fe20000410000 */
[C---:B------:R-:W-:Y:S03]  /*f250*/  HMMA.16816.F32 R8, R136.reuse, R14, R8 ;  /* 0x0000000e8808723c */ /* 0x040fe60000001808 */
[----:B------:R-:W-:Y:S01]  /*f260*/  MUFU.EX2 R176, R176 ;  /* 0x000000b000b07308 */ /* 0x000fe20000000800 */
[C---:B------:R-:W-:Y:S01]  /*f270*/  FMUL.FTZ R13, R132.reuse, R121 ;  /* 0x00000079840d7220 */ /* 0x040fe20000410000 */
[----:B--2---:R-:W-:Y:S02]  /*f280*/  LDSM.16.MT88.4 R152, [R134+UR4+0x3900] ;  /* 0x003900048698783b */ /* 0x004fe40008004200 */
[C---:B------:R-:W-:Y:S02]  /*f290*/  FMUL.FTZ R14, R3.reuse, R122 ;  /* 0x0000007a030e7220 */ /* 0x040fe40000410000 */
[C---:B------:R-:W-:Y:S03]  /*f2a0*/  FMUL.FTZ R15, R3.reuse, R123 ;  /* 0x0000007b030f7220 */ /* 0x040fe60000410000 */
[C---:B------:R-:W-:Y:S01]  /*f2b0*/  FMUL.FTZ R43, R3.reuse, R43 ;  /* 0x0000002b032b7220 */ /* 0x040fe20000410000 */
[----:B------:R-:W2:Y:S01]  /*f2c0*/  MUFU.EX2 R177, R177 ;  /* 0x000000b100b17308 */ /* 0x000ea20000000800 */
[----:B------:R-:W3:Y:S01]  /*f2d0*/  LDSM.16.MT88.4 R120, [R164+0x100] ;  /* 0x00010000a478783b */ /* 0x000ee20000004200 */
[C---:B------:R-:W-:Y:S01]  /*f2e0*/  FMUL.FTZ R44, R132.reuse, R44 ;  /* 0x0000002c842c7220 */ /* 0x040fe20000410000 */
[C---:B----4-:R-:W-:Y:S03]  /*f2f0*/  HMMA.16816.F32 R12, R136.reuse, R20, R12 ;  /* 0x00000014880c723c */ /* 0x050fe6000000180c */
        /* <DEDUP_REMOVED lines=10> */
[----:B------:R-:W4:Y:S01]  /*f3a0*/  LDSM.16.MT88.4 R112, [R135+UR4+0x2100] ;  /* 0x002100048770783b */ /* 0x000f220008004200 */
        /* <DEDUP_REMOVED lines=13> */
[----:B------:R-:W5:Y:S01]  /*f480*/  LDSM.16.MT88.4 R104, [R133+0x2100] ;  /* 0x002100008568783b */ /* 0x000f620000004200 */
        /* <DEDUP_REMOVED lines=9> */
[----:B------:R-:W-:Y:S02]  /*f520*/  MUFU.EX2 R215, R215 ;  /* 0x000000d700d77308 */ /* 0x000fe40000000800 */
[C---:B------:R-:W-:Y:S02]  /*f530*/  FMUL.FTZ R58, R3.reuse, R58 ;  /* 0x0000003a033a7220 */ /* 0x040fe40000410000 */
[C---:B------:R-:W-:Y:S02]  /*f540*/  FMUL.FTZ R59, R3.reuse, R59 ;  /* 0x0000003b033b7220 */ /* 0x040fe40000410000 */
[C---:B----4-:R-:W-:Y:S04]  /*f550*/  HMMA.16816.F32 R36, R136.reuse, R112, R36 ;  /* 0x000000708824723c */ /* 0x050fe80000001824 */
[C---:B------:R-:W-:Y:S01]  /*f560*/  FMUL.FTZ R60, R132.reuse, R60 ;  /* 0x0000003c843c7220 */ /* 0x040fe20000410000 */
[----:B------:R-:W-:Y:S01]  /*f570*/  MUFU.EX2 R216, R216 ;  /* 0x000000d800d87308 */ /* 0x000fe20000000800 */
[C---:B------:R-:W-:Y:S02]  /*f580*/  FMUL.FTZ R61, R132.reuse, R61 ;  /* 0x0000003d843d7220 */ /* 0x040fe40000410000 */
[C---:B------:R-:W-:Y:S01]  /*f590*/  HMMA.16816.F32 R40, R136.reuse, R114, R40 ;  /* 0x000000728828723c */ /* 0x040fe20000001828 */
[----:B------:R-:W-:Y:S03]  /*f5a0*/  LDSM.16.MT88.4 R112, [R135+UR4+0x900] ;  /* 0x000900048770783b */ /* 0x000fe60008004200 */
[C---:B------:R-:W-:Y:S02]  /*f5b0*/  FMUL.FTZ R62, R3.reuse, R62 ;  /* 0x0000003e033e7220 */ /* 0x040fe40000410000 */
[C---:B------:R-:W-:Y:S01]  /*f5c0*/  FMUL.FTZ R63, R3.reuse, R63 ;  /* 0x0000003f033f7220 */ /* 0x040fe20000410000 */
[----:B------:R-:W-:Y:S01]  /*f5d0*/  MUFU.EX2 R217, R217 ;  /* 0x000000d900d97308 */ /* 0x000fe20000000800 */
[C---:B------:R-:W-:Y:S01]  /*f5e0*/  FMUL.FTZ R64, R132.reuse, R64 ;  /* 0x0000004084407220 */ /* 0x040fe20000410000 */
[C---:B-----5:R-:W-:Y:S03]  /*f5f0*/  HMMA.16816.F32 R44, R136.reuse, R104, R44 ;  /* 0x00000068882c723c */ /* 0x060fe6000000182c */
[C---:B------:R-:W-:Y:S02]  /*f600*/  FMUL.FTZ R65, R132.reuse, R65 ;  /* 0x0000004184417220 */ /* 0x040fe40000410000 */
[C---:B------:R-:W-:Y:S03]  /*f610*/  FMUL.FTZ R66, R3.reuse, R66 ;  /* 0x0000004203427220 */ /* 0x040fe60000410000 */
[----:B------:R-:W-:Y:S01]  /*f620*/  MUFU.EX2 R218, R218 ;  /* 0x000000da00da7308 */ /* 0x000fe20000000800 */
[C---:B------:R-:W-:Y:S01]  /*f630*/  FMUL.FTZ R67, R3.reuse, R67 ;  /* 0x0000004303437220 */ /* 0x040fe20000410000 */
[C---:B------:R-:W-:Y:S01]  /*f640*/  HMMA.16816.F32 R48, R136.reuse, R106, R48 ;  /* 0x0000006a8830723c */ /* 0x040fe20000001830 */
[----:B------:R-:W3:Y:S02]  /*f650*/  LDSM.16.MT88.4 R104, [R135+UR4+0x4100] ;  /* 0x004100048768783b */ /* 0x000ee40008004200 */
[C---:B------:R-:W-:Y:S02]  /*f660*/  FMUL.FTZ R68, R132.reuse, R68 ;  /* 0x0000004484447220 */ /* 0x040fe40000410000 */
[C---:B------:R-:W-:Y:S03]  /*f670*/  FMUL.FTZ R69, R132.reuse, R69 ;  /* 0x0000004584457220 */ /* 0x040fe60000410000 */
[C---:B------:R-:W-:Y:S01]  /*f680*/  HMMA.16816.F32 R52, R136.reuse, R100, R52 ;  /* 0x000000648834723c */ /* 0x040fe20000001834 */
[----:B------:R-:W-:Y:S03]  /*f690*/  MUFU.EX2 R219, R219 ;  /* 0x000000db00db7308 */ /* 0x000fe60000000800 */
[C---:B------:R-:W-:Y:S02]  /*f6a0*/  FMUL.FTZ R70, R3.reuse, R70 ;  /* 0x0000004603467220 */ /* 0x040fe40000410000 */
[C---:B------:R-:W-:Y:S02]  /*f6b0*/  FMUL.FTZ R71, R3.reuse, R71 ;  /* 0x0000004703477220 */ /* 0x040fe40000410000 */
[C---:B------:R-:W-:Y:S01]  /*f6c0*/  HMMA.16816.F32 R56, R136.reuse, R102, R56 ;  /* 0x000000668838723c */ /* 0x040fe20000001838 */
[----:B------:R-:W4:Y:S02]  /*f6d0*/  LDSM.16.MT88.4 R100, [R133+0x4100] ;  /* 0x004100008564783b */ /* 0x000f240000004200 */
[----:B------:R-:W-:Y:S01]  /*f6e0*/  MUFU.EX2 R220, R220 ;  /* 0x000000dc00dc7308 */ /* 0x000fe20000000800 */
[C---:B------:R-:W-:Y:S02]  /*f6f0*/  FMUL.FTZ R72, R132.reuse, R72 ;  /* 0x0000004884487220 */ /* 0x040fe40000410000 */
[C---:B------:R-:W-:Y:S02]  /*f700*/  FMUL.FTZ R73, R132.reuse, R73 ;  /* 0x0000004984497220 */ /* 0x040fe40000410000 */
[C---:B------:R-:W-:Y:S04]  /*f710*/  HMMA.16816.F32 R60, R136.reuse, R108, R60 ;  /* 0x0000006c883c723c */ /* 0x040fe8000000183c */
[C---:B------:R-:W-:Y:S01]  /*f720*/  FMUL.FTZ R74, R3.reuse, R74 ;  /* 0x0000004a034a7220 */ /* 0x040fe20000410000 */
[----:B------:R-:W-:Y:S01]  /*f730*/  MUFU.EX2 R221, R221 ;  /* 0x000000dd00dd7308 */ /* 0x000fe20000000800 */
[C---:B------:R-:W-:Y:S02]  /*f740*/  FMUL.FTZ R75, R3.reuse, R75 ;  /* 0x0000004b034b7220 */ /* 0x040fe40000410000 */
[C---:B------:R-:W-:Y:S01]  /*f750*/  HMMA.16816.F32 R64, R136.reuse, R110, R64 ;  /* 0x0000006e8840723c */ /* 0x040fe20000001840 */
[----:B------:R-:W5:Y:S03]  /*f760*/  LDSM.16.MT88.4 R108, [R134+UR4+0x4100] ;  /* 0x00410004866c783b */ /* 0x000f660008004200 */
[C---:B------:R-:W-:Y:S02]  /*f770*/  FMUL.FTZ R84, R132.reuse, R84 ;  /* 0x0000005484547220 */ /* 0x040fe40000410000 */
[----:B------:R-:W-:Y:S01]  /*f780*/  FMUL.FTZ R85, R132, R85 ;  /* 0x0000005584557220 */ /* 0x000fe20000410000 */
[----:B------:R-:W-:Y:S01]  /*f790*/  MUFU.EX2 R222, R222 ;  /* 0x000000de00de7308 */ /* 0x000fe20000000800 */
[C---:B------:R-:W-:Y:S01]  /*f7a0*/  FMUL.FTZ R86, R3.reuse, R86 ;  /* 0x0000005603567220 */ /* 0x040fe20000410000 */
[C---:B---3--:R-:W-:Y:S03]  /*f7b0*/  HMMA.16816.F32 R68, R136.reuse, R104, R68 ;  /* 0x000000688844723c */ /* 0x048fe60000001844 */
[C---:B------:R-:W-:Y:S02]  /*f7c0*/  FMUL.FTZ R87, R3.reuse, R87 ;  /* 0x0000005703577220 */ /* 0x040fe40000410000 */
[--C-:B------:R-:W-:Y:S02]  /*f7d0*/  FFMA.FTZ R179, R178, c[0x0][0x2d0], -R145.reuse ;  /* 0x0000b400b2b37a23 */ /* 0x100fe40000010891 */
[--C-:B------:R-:W-:Y:S01]  /*f7e0*/  FFMA.FTZ R178, R162, c[0x0][0x2d0], -R145.reuse ;  /* 0x0000b400a2b27a23 */ /* 0x100fe20000010891 */
[C---:B------:R-:W-:Y:S01]  /*f7f0*/  HMMA.16816.F32 R72, R136.reuse, R106, R72 ;  /* 0x0000006a8848723c */ /* 0x040fe20000001848 */
[----:B------:R-:W3:Y:S01]  /*f800*/  LDSM.16.MT88.4 R104, [R164+0x4100] ;  /* 0x00410000a468783b */ /* 0x000ee20000004200 */
[----:B------:R-:W-:Y:S02]  /*f810*/  MUFU.EX2 R224, R224 ;  /* 0x000000e000e07308 */ /* 0x000fe40000000800 */
[C---:B------:R-:W-:Y:S02]  /*f820*/  FMUL.FTZ R76, R132.reuse, R76 ;  /* 0x0000004c844c7220 */ /* 0x040fe40000410000 */
[----:B------:R-:W-:Y:S02]  /*f830*/  FMUL.FTZ R77, R132, R77 ;  /* 0x0000004d844d7220 */ /* 0x000fe40000410000 */
[C---:B------:R-:W-:Y:S01]  /*f840*/  FMUL.FTZ R78, R3.reuse, R78 ;  /* 0x0000004e034e7220 */ /* 0x040fe20000410000 */
[----:B------:R-:W-:Y:S03]  /*f850*/  LDSM.16.MT88.4 R160, [R135+UR4+0x5900] ;  /* 0x0059000487a0783b */ /* 0x000fe60008004200 */
[C---:B------:R-:W-:Y:S01]  /*f860*/  FMUL.FTZ R79, R3.reuse, R79 ;  /* 0x0000004f034f7220 */ /* 0x040fe20000410000 */
[----:B------:R-:W-:Y:S01]  /*f870*/  MUFU.EX2 R179, R179 ;  /* 0x000000b300b37308 */ /* 0x000fe20000000800 */
[----:B------:R-:W-:Y:S02]  /*f880*/  FFMA.FTZ R145, R144, c[0x0][0x2d0], -R145 ;  /* 0x0000b40090917a23 */ /* 0x000fe40000010891 */
[C---:B------:R-:W-:Y:S02]  /*f890*/  FMUL.FTZ R88, R132.reuse, R88 ;  /* 0x0000005884587220 */ /* 0x040fe40000410000 */
[C---:B------:R-:W-:Y:S01]  /*f8a0*/  FMUL.FTZ R89, R132.reuse, R89 ;  /* 0x0000005984597220 */ /* 0x040fe20000410000 */
[C---:B----4-:R-:W-:Y:S03]  /*f8b0*/  HMMA.16816.F32 R76, R136.reuse, R100, R76 ;  /* 0x00000064884c723c */ /* 0x050fe6000000184c */
[C---:B------:R-:W-:Y:S01]  /*f8c0*/  FMUL.FTZ R80, R132.reuse, R80 ;  /* 0x0000005084507220 */ /* 0x040fe20000410000 */
[----:B------:R-:W4:Y:S01]  /*f8d0*/  MUFU.EX2 R178, R178 ;  /* 0x000000b200b27308 */ /* 0x000f220000000800 */
[C---:B------:R-:W-:Y:S02]  /*f8e0*/  FMUL.FTZ R81, R132.reuse, R81 ;  /* 0x0000005184517220 */ /* 0x040fe40000410000 */
[----:B------:R-:W-:Y:S01]  /*f8f0*/  FMUL.FTZ R82, R3, R82 ;  /* 0x0000005203527220 */ /* 0x000fe20000410000 */
[----:B-1----:R-:W-:Y:S01]  /*f900*/  F2FP.PACK_AB R100, R175, R174 ;  /* 0x000000aeaf64723e */ /* 0x002fe200000000ff */
[C---:B------:R-:W-:Y:S03]  /*f910*/  FMUL.FTZ R83, R3.reuse, R83 ;  /* 0x0000005303537220 */ /* 0x040fe60000410000 */
[C---:B------:R-:W-:Y:S02]  /*f920*/  FMUL.FTZ R90, R3.reuse, R90 ;  /* 0x0000005a035a7220 */ /* 0x040fe40000410000 */
[----:B------:R1:W-:Y:S01]  /*f930*/  MUFU.EX2 R227, R145 ;  /* 0x0000009100e37308 */ /* 0x0003e20000000800 */
[C---:B------:R-:W-:Y:S01]  /*f940*/  FMUL.FTZ R91, R3.reuse, R91 ;  /* 0x0000005b035b7220 */ /* 0x040fe20000410000 */
[C---:B------:R-:W-:Y:S03]  /*f950*/  HMMA.16816.F32 R80, R136.reuse, R102, R80 ;  /* 0x000000668850723c */ /* 0x040fe60000001850 */
[C---:B------:R-:W-:Y:S02]  /*f960*/  FMUL.FTZ R92, R132.reuse, R92 ;  /* 0x0000005c845c7220 */ /* 0x040fe40000410000 */
[C---:B------:R-:W-:Y:S02]  /*f970*/  FMUL.FTZ R93, R132.reuse, R93 ;  /* 0x0000005d845d7220 */ /* 0x040fe40000410000 */
[C---:B------:R-:W-:Y:S01]  /*f980*/  FMUL.FTZ R94, R3.reuse, R94 ;  /* 0x0000005e035e7220 */ /* 0x040fe20000410000 */
[C---:B-----5:R-:W-:Y:S01]  /*f990*/  HMMA.16816.F32 R84, R136.reuse, R108, R84 ;  /* 0x0000006c8854723c */ /* 0x060fe20000001854 */
[----:B------:R-:W5:Y:S03]  /*f9a0*/  MUFU.EX2 R225, R225 ;  /* 0x000000e100e17308 */ /* 0x000f660000000800 */
[----:B------:R-:W-:Y:S01]  /*f9b0*/  FMUL.FTZ R95, R3, R95 ;  /* 0x0000005f035f7220 */ /* 0x000fe20000410000 */
[----:B--2---:R-:W-:Y:S01]  /*f9c0*/  F2FP.PACK_AB R102, R177, R176 ;  /* 0x000000b0b166723e */ /* 0x004fe200000000ff */
[----:B------:R-:W-:Y:S01]  /*f9d0*/  FMUL.FTZ R96, R132, R96 ;  /* 0x0000006084607220 */ /* 0x000fe20000410000 */
[----:B----4-:R-:W-:Y:S01]  /*f9e0*/  F2FP.PACK_AB R101, R178, R179 ;  /* 0x000000b3b265723e */ /* 0x010fe200000000ff */
[C---:B------:R-:W-:Y:S01]  /*f9f0*/  HMMA.16816.F32 R88, R136.reuse, R110, R88 ;  /* 0x0000006e8858723c */ /* 0x040fe20000001858 */
[----:B------:R-:W2:Y:S02]  /*fa00*/  LDSM.16.MT88.4 R108, [R133+0x900] ;  /* 0x00090000856c783b */ /* 0x000ea40000004200 */
[----:B------:R-:W4:Y:S01]  /*fa10*/  MUFU.EX2 R226, R226 ;  /* 0x000000e200e27308 */ /* 0x000f220000000800 */
[C---:B------:R-:W-:Y:S01]  /*fa20*/  FMUL.FTZ R97, R132.reuse, R97 ;  /* 0x0000006184617220 */ /* 0x040fe20000410000 */
[----:B------:R-:W-:Y:S01]  /*fa30*/  F2FP.PACK_AB R103, R181, R180 ;  /* 0x000000b4b567723e */ /* 0x000fe200000000ff */
[C---:B------:R-:W-:Y:S02]  /*fa40*/  FMUL.FTZ R98, R3.reuse, R98 ;  /* 0x0000006203627220 */ /* 0x040fe40000410000 */
[C---:B---3--:R-:W-:Y:S01]  /*fa50*/  HMMA.16816.F32 R92, R136.reuse, R104, R92 ;  /* 0x00000068885c723c */ /* 0x048fe2000000185c */
[----:B-1----:R-:W-:Y:S03]  /*fa60*/  LDSM.16.MT88.4 R144, [R135+UR4+0x3900] ;  /* 0x003900048790783b */ /* 0x002fe60008004200 */
[C---:B------:R-:W-:Y:S02]  /*fa70*/  FMUL.FTZ R99, R3.reuse, R99 ;  /* 0x0000006303637220 */ /* 0x040fe40000410000 */
[----:B------:R-:W-:Y:S02]  /*fa80*/  FFMA.FTZ R168, R132, R207, R168 ;  /* 0x000000cf84a87223 */ /* 0x000fe400000100a8 */
[----:B------:R-:W-:Y:S01]  /*fa90*/  FFMA.FTZ R172, R3, R208, R172 ;  /* 0x000000d003ac7223 */ /* 0x000fe200000100ac */
[----:B------:R-:W-:Y:S02]  /*faa0*/  IADD3 R3, R213, -0x2, RZ ;  /* 0xfffffffed5037810 */ /* 0x000fe40007ffe0ff */
[----:B------:R-:W-:Y:S01]  /*fab0*/  HMMA.16816.F32 R96, R136, R106, R96 ;  /* 0x0000006a8860723c */ /* 0x000fe20000001860 */
[----:B------:R-:W1:Y:S02]  /*fac0*/  LDSM.16.MT88.4 R104, [R164+0x2900] ;  /* 0x00290000a468783b */ /* 0x000e640000004200 */
[----:B------:R-:W-:Y:S01]  /*fad0*/  FADD.FTZ R167, R167, R168 ;  /* 0x000000a8a7a77221 */ /* 0x000fe20000010000 */
[----:B------:R-:W-:Y:S01]  /*fae0*/  ISETP.GE.AND P0, PT, R3, R194, PT ;  /* 0x000000c20300720c */ /* 0x000fe20003f06270 */
[----:B------:R-:W-:Y:S02]  /*faf0*/  FADD.FTZ R171, R171, R172 ;  /* 0x000000acabab7221 */ /* 0x000fe40000010000 */
[----:B------:R-:W-:Y:S01]  /*fb00*/  F2FP.PACK_AB R136, R221, R220 ;  /* 0x000000dcdd88723e */ /* 0x000fe200000000ff */
[C---:B------:R-:W-:Y:S05]  /*fb10*/  HMMA.16816.F32 R4, R100.reuse, R112, R4 ;  /* 0x000000706404723c */ /* 0x040fea0000001804 */
[----:B------:R-:W-:Y:S01]  /*fb20*/  F2FP.PACK_AB R138, R223, R222 ;  /* 0x000000dedf8a723e */ /* 0x000fe200000000ff */
[----:B------:R-:W-:Y:S01]  /*fb30*/  FADD.FTZ R166, R166, R167 ;  /* 0x000000a7a6a67221 */ /* 0x000fe20000010000 */
[----:B-----5:R-:W-:Y:S01]  /*fb40*/  F2FP.PACK_AB R137, R225, R224 ;  /* 0x000000e0e189723e */ /* 0x020fe200000000ff */
[C---:B------:R-:W-:Y:S01]  /*fb50*/  HMMA.16816.F32 R8, R100.reuse, R114, R8 ;  /* 0x000000726408723c */ /* 0x040fe20000001808 */
[----:B------:R-:W-:Y:S03]  /*fb60*/  LDSM.16.MT88.4 R112, [R133+0x4900] ;  /* 0x004900008570783b */ /* 0x000fe60000004200 */
[----:B----4-:R-:W-:Y:S01]  /*fb70*/  F2FP.PACK_AB R139, R227, R226 ;  /* 0x000000e2e38b723e */ /* 0x010fe200000000ff */
[----:B------:R-:W-:Y:S02]  /*fb80*/  FADD.FTZ R170, R170, R171 ;  /* 0x000000abaaaa7221 */ /* 0x000fe40000010000 */
[----:B------:R-:W-:Y:S01]  /*fb90*/  FADD.FTZ R169, R169, R166 ;  /* 0x000000a6a9a97221 */ /* 0x000fe20000010000 */
[C---:B--2---:R-:W-:Y:S04]  /*fba0*/  HMMA.16816.F32 R12, R100.reuse, R108, R12 ;  /* 0x0000006c640c723c */ /* 0x044fe8000000180c */
[----:B------:R-:W-:Y:S02]  /*fbb0*/  FADD.FTZ R170, R173, R170 ;  /* 0x000000aaadaa7221 */ /* 0x000fe40000010000 */
[----:B------:R-:W-:Y:S02]  /*fbc0*/  FADD.FTZ R174, R174, R169 ;  /* 0x000000a9aeae7221 */ /* 0x000fe40000010000 */
[C---:B------:R-:W-:Y:S01]  /*fbd0*/  HMMA.16816.F32 R16, R100.reuse, R110, R16 ;  /* 0x0000006e6410723c */ /* 0x040fe20000001810 */
[----:B------:R-:W2:Y:S03]  /*fbe0*/  LDSM.16.MT88.4 R108, [R135+UR4+0x4900] ;  /* 0x00490004876c783b */ /* 0x000ea60008004200 */
        /* <DEDUP_REMOVED lines=144> */
[----:B------:R-:W1:Y:S01]  /*104f0*/  SHFL.IDX PT, R11, R7, RZ, 0x181f ;  /* 0x00181fff070b7589 */ /* 0x000e6200000e0000 */
[----:B------:R-:W-:Y:S03]  /*10500*/  MOV R4, UR20 ;  /* 0x0000001400047c02 */ /* 0x000fe60008000f00 */
[----:B------:R-:W2:Y:S02]  /*10510*/  SHFL.IDX PT, R8, R5, RZ, 0x181f ;  /* 0x00181fff05087589 */ /* 0x000ea400000e0000 */
[----:B------:R-:W-:Y:S02]  /*10520*/  IMAD R4, R4, 0x3000, R201 ;  /* 0x0000300004047824 */ /* 0x000fe400078e02c9 */
[----:B------:R3:W-:Y:S04]  /*10530*/  SHFL.IDX PT, R6, R5, 0x1, 0x181f ;  /* 0x00381f0005067f89 */ /* 0x0007e800000e0000 */
[----:B------:R-:W4:Y:S01]  /*10540*/  SHFL.IDX PT, R3, R7, 0x1, 0x181f ;  /* 0x00381f0007037f89 */ /* 0x000f2200000e0000 */
[CC--:B-1----:R-:W-:Y:S05]  /*10550*/  IADD3 R14, P0, R11.reuse, R211.reuse, RZ ;  /* 0x000000d30b0e7210 */ /* 0x0c2fea0007f1e0ff */
[----:B--2---:R-:W-:Y:S01]  /*10560*/  IMAD.X R15, R8, 0x1, R193, P0 ;  /* 0x00000001080f7824 */ /* 0x004fe200000e06c1 */
[C---:B------:R-:W-:Y:S01]  /*10570*/  IADD3 R12, P0, R11.reuse, R212, RZ ;  /* 0x000000d40b0c7210 */ /* 0x040fe20007f1e0ff */
[----:B---3--:R-:W-:Y:S04]  /*10580*/  IMAD.SHL.U32 R5, R4, 0x2, RZ ;  /* 0x0000000204057824 */ /* 0x008fe800078e00ff */
[C---:B------:R-:W-:Y:S01]  /*10590*/  IMAD.X R13, R8.reuse, 0x1, R210, P0 ;  /* 0x00000001080d7824 */ /* 0x040fe200000e06d2 */
[----:B------:R1:W-:Y:S01]  /*105a0*/  LDGSTS.E.BYPASS.LTC128B.128 [R5+0xc100], [R14.64], !P5 ;  /* 0x0c1000000e057fae */ /* 0x0003e2000e901d4e */
[----:B------:R-:W-:Y:S03]  /*105b0*/  IADD3 R10, P0, R11, R214, RZ ;  /* 0x000000d60b0a7210 */ /* 0x000fe60007f1e0ff */
[----:B------:R1:W-:Y:S02]  /*105c0*/  LDGSTS.E.BYPASS.LTC128B.128 [R5+0xe100], [R12.64], !P4 ;  /* 0x0e1000000c057fae */ /* 0x0003e4000e101d4e */
[----:B------:R-:W-:Y:S01]  /*105d0*/  IMAD.X R11, R8, 0x1, R209, P0 ;  /* 0x00000001080b7824 */ /* 0x000fe200000e06d1 */
[C---:B----4-:R-:W-:Y:S04]  /*105e0*/  IADD3 R8, P0, R3.reuse, R211, RZ ;  /* 0x000000d303087210 */ /* 0x050fe80007f1e0ff */
[----:B------:R1:W-:Y:S01]  /*105f0*/  LDGSTS.E.BYPASS.LTC128B.128 [R5+0x10100], [R10.64], !P6 ;  /* 0x101000000a057fae */ /* 0x0003e2000f101d4e */
[C---:B------:R-:W-:Y:S01]  /*10600*/  IMAD.X R9, R6.reuse, 0x1, R193, P0 ;  /* 0x0000000106097824 */ /* 0x040fe200000e06c1 */
[C---:B------:R-:W-:Y:S04]  /*10610*/  IADD3 R16, P0, R3.reuse, R212, RZ ;  /* 0x000000d403107210 */ /* 0x040fe80007f1e0ff */
[----:B------:R1:W-:Y:S01]  /*10620*/  LDGSTS.E.BYPASS.LTC128B.128 [R5+0xd100], [R8.64], !P5 ;  /* 0x0d10000008057fae */ /* 0x0003e2000e901d4e */
[C---:B------:R-:W-:Y:S02]  /*10630*/  IADD3.X R17, R6.reuse, R210, RZ, P0, !PT ;  /* 0x000000d206117210 */ /* 0x040fe400007fe4ff */
[----:B------:R-:W-:Y:S03]  /*10640*/  IADD3 R18, P0, R3, R214, RZ ;  /* 0x000000d603127210 */ /* 0x000fe60007f1e0ff */
[----:B------:R1:W-:Y:S02]  /*10650*/  LDGSTS.E.BYPASS.LTC128B.128 [R5+0xf100], [R16.64], !P4 ;  /* 0x0f10000010057fae */ /* 0x0003e4000e101d4e */
[----:B------:R-:W-:Y:S05]  /*10660*/  IMAD.X R19, R6, 0x1, R209, P0 ;  /* 0x0000000106137824 */ /* 0x000fea00000e06d1 */
[----:B------:R1:W-:Y:S03]  /*10670*/  LDGSTS.E.BYPASS.LTC128B.128 [R5+0x11100], [R18.64], !P6 ;  /* 0x1110000012057fae */ /* 0x0003e6000f101d4e */
.L_x_1035:
[----:B------:R-:W-:Y:S01]  /*10680*/  UIADD3 UR4, UR5, 0x1, URZ ;  /* 0x0000000105047890 */ /* 0x000fe2000fffe03f */
[----:B------:R-:W0:Y:S01]  /*10690*/  LDGDEPBAR ;  /* 0x00000000000079af */ /* 0x000e220000000000 */
[----:B------:R-:W-:Y:S01]  /*106a0*/  UISETP.GE.AND UP0, UPT, UR5, 0x1, UPT ;  /* 0x000000010500788c */ /* 0x000fe2000bf06270 */
[----:B------:R-:W-:Y:S01]  /*106b0*/  ISETP.GE.AND P0, PT, R194, R213, PT ;  /* 0x000000d5c200720c */ /* 0x000fe20003f06270 */
[----:B------:R-:W-:Y:S01]  /*106c0*/  IMAD.MOV.U32 R3, RZ, RZ, R0 ;  /* 0x000000ffff037224 */ /* 0x000fe200078e0000 */
[----:B------:R-:W-:Y:S01]  /*106d0*/  IADD3 R213, R213, -0x1, RZ ;  /* 0xffffffffd5d57810 */ /* 0x000fe20007ffe0ff */
[----:B------:R-:W-:Y:S01]  /*106e0*/  USEL UR5, UR4, URZ, !UP0 ;  /* 0x0000003f04057287 */ /* 0x000fe2000c000000 */
[----:B------:R-:W-:Y:S09]  /*106f0*/  IMAD.MOV.U32 R132, RZ, RZ, R2 ;  /* 0x000000ffff847224 */ /* 0x000ff200078e0002 */
[----:B------:R-:W-:-:S05]  /*10700*/  @!P0 BRA `(.L_x_1036) ;  /* 0xffffc70000008947 */ /* 0x000fca000383ffff */
.L_x_1025:
[----:B------:R-:W2:Y:S01]  /*10710*/  SHFL.BFLY PT, R4, R207, 0x2, 0x1f ;  /* 0x0c401f00cf047f89 */ /* 0x000ea200000e0000 */
[----:B------:R-:W-:-:S03]  /*10720*/  PLOP3.LUT P2, PT, PT, PT, PT, 0x8, 0x0 ;  /* 0x000000000000781c */ /* 0x000fc60003f4e170 */
[----:B------:R-:W3:Y:S01]  /*10730*/  SHFL.BFLY PT, R3, R208, 0x2, 0x1f ;  /* 0x0c401f00d0037f89 */ /* 0x000ee200000e0000 */
[----:B-12---:R-:W-:Y:S02]  /*10740*/  FADD.FTZ R7, R4, R207 ;  /* 0x000000cf04077221 */ /* 0x006fe40000010000 */
[----:B------:R-:W-:Y:S01]  /*10750*/  CS2R R4, SRZ ;  /* 0x0000000000047805 */ /* 0x000fe2000001ff00 */
[----:B---3--:R-:W-:Y:S02]  /*10760*/  FADD.FTZ R8, R3, R208 ;  /* 0x000000d003087221 */ /* 0x008fe40000010000 */
        /* <DEDUP_REMOVED lines=10> */
[----:B------:R-:W-:-:S04]  /*10810*/  @P0 MOV R10, 0x3f317218 ;  /* 0x3f317218000a0802 */ /* 0x000fc80000000f00 */
[----:B------:R-:W2:Y:S08]  /*10820*/  @P1 MUFU.LG2 R6, R6 ;  /* 0x0000000600061308 */ /* 0x000eb00000000c00 */
[----:B------:R-:W-:Y:S01]  /*10830*/  @P0 MUFU.RCP R4, R3 ;  /* 0x0000000300040308 */ /* 0x000fe20000001000 */
[C---:B-1----:R-:W-:Y:S02]  /*10840*/  FMUL.FTZ R128, R5.reuse, R128 ;  /* 0x0000008005807220 */ /* 0x042fe40000410000 */
[----:B------:R-:W-:-:S02]  /*10850*/  FMUL.FTZ R129, R5, R129 ;  /* 0x0000008105817220 */ /* 0x000fc40000410000 */
[C---:B------:R-:W-:Y:S02]  /*10860*/  FMUL.FTZ R124, R5.reuse, R124 ;  /* 0x0000007c057c7220 */ /* 0x040fe40000410000 */
[C---:B------:R-:W-:Y:S01]  /*10870*/  FMUL.FTZ R125, R5.reuse, R125 ;  /* 0x0000007d057d7220 */ /* 0x040fe20000410000 */
[----:B------:R-:W1:Y:S01]  /*10880*/  @P0 MUFU.LG2 R3, R3 ;  /* 0x0000000300030308 */ /* 0x000e620000000c00 */
        /* <DEDUP_REMOVED lines=43> */
[----:B------:R-:W-:Y:S02]  /*10b40*/  FMUL.FTZ R97, R5, R97 ;  /* 0x0000006105617220 */ /* 0x000fe40000410000 */
[----:B--2---:R-:W-:Y:S02]  /*10b50*/  @P1 FMUL.FTZ R5, R6, 0.69314718246459960938 ;  /* 0x3f31721806051820 */ /* 0x004fe40000410000 */
[----:B------:R-:W-:-:S02]  /*10b60*/  @P1 FMUL.FTZ R6, R9, c[0x0][0x2d0] ;  /* 0x0000b40009061a20 */ /* 0x000fc40000410000 */
        /* <DEDUP_REMOVED lines=52> */
.L_x_985:
        /* <DEDUP_REMOVED lines=165> */
.L_x_1038:
        /* <DEDUP_REMOVED lines=9> */
[----:B------:R-:W-:Y:S01]  /*11990*/  UMOV UR13, UR17 ;  /* 0x00000011000d7c82 */ /* 0x000fe20008000000 */
        /* <DEDUP_REMOVED lines=13> */
[----:B------:R-:W-:Y:S01]  /*11a70*/  UIMAD UR17, UR16, UR5, UR17 ;  /* 0x00000005101172a4 */ /* 0x000fe2000f8e0211 */
[CC--:B------:R-:W-:Y:S01]  /*11a80*/  LEA.HI R4, R3.reuse, R0.reuse, RZ, 0x3 ;  /* 0x0000000003047211 */ /* 0x0c0fe200078f18ff */
[----:B------:R-:W-:Y:S01]  /*11a90*/  USHF.R.S32.HI UR16, URZ, 0x1f, UR11 ;  /* 0x0000001f3f107899 */ /* 0x000fe2000801140b */
[----:B------:R-:W-:Y:S01]  /*11aa0*/  LEA.HI R3, R3, R0, RZ, 0x6 ;  /* 0x0000000003037211 */ /* 0x000fe200078f30ff */
[----:B------:R-:W-:Y:S01]  /*11ab0*/  IMAD R2, R2, 0x10, R11 ;  /* 0x0000001002027824 */ /* 0x000fe200078e020b */
[----:B------:R-:W-:-:S02]  /*11ac0*/  UIMAD UR9, UR8, UR6, URZ ;  /* 0x00000006080972a4 */ /* 0x000fc4000f8e023f */
[----:B------:R-:W-:Y:S01]  /*11ad0*/  USEL UR16, UR16, URZ, !UP1 ;  /* 0x0000003f10107287 */ /* 0x000fe2000c800000 */
[----:B------:R-:W-:Y:S01]  /*11ae0*/  IMAD R6, R9, 0x8, R2 ;  /* 0x0000000809067824 */ /* 0x000fe200078e0202 */
[----:B------:R-:W-:Y:S01]  /*11af0*/  UIMAD.WIDE.U32 UR12, UR10, UR6, UR12 ;  /* 0x000000060a0c72a5 */ /* 0x000fe2000f8e000c */
[----:B------:R-:W-:Y:S01]  /*11b00*/  IMAD.SHL.U32 R3, R3, 0x8, RZ ;  /* 0x0000000803037824 */ /* 0x000fe200078e00ff */
[----:B------:R-:W-:Y:S02]  /*11b10*/  UIMAD UR9, UR10, UR7, UR9 ;  /* 0x000000070a0972a4 */ /* 0x000fe4000f8e0209 */
[----:B-1----:R-:W-:Y:S01]  /*11b20*/  LEA R6, R57, R6, 0x7 ;  /* 0x0000000639067211 */ /* 0x002fe200078e38ff */
[----:B------:R-:W-:Y:S02]  /*11b30*/  ULDC.64 UR6, c[0x0][0x498] ;  /* 0x0001260000067ab9 */ /* 0x000fe40000000a00 */
[----:B------:R-:W-:Y:S02]  /*11b40*/  USEL UR11, UR11, URZ, !UP1 ;  /* 0x0000003f0b0b7287 */ /* 0x000fe4000c800000 */
        /* <DEDUP_REMOVED lines=9> */
[----:B------:R-:W-:Y:S01]  /*11be0*/  IMAD.MOV R11, RZ, RZ, -R14 ;  /* 0x000000ffff0b7224 */ /* 0x000fe200078e0a0e */
[----:B------:R-:W-:Y:S01]  /*11bf0*/  ULDC.64 UR4, c[0x0][0x3e8] ;  /* 0x0000fa0000047ab9 */ /* 0x000fe20000000a00 */
[----:B------:R-:W-:Y:S01]  /*11c00*/  IMAD.IADD R9, R0, 0x1, -R9 ;  /* 0x0000000100097824 */ /* 0x000fe200078e0a09 */
[----:B------:R-:W-:Y:S01]  /*11c10*/  UIMAD UR8, UR8, UR4, URZ ;  /* 0x00000004080872a4 */ /* 0x000fe2000f8e023f */
[----:B------:R-:W-:Y:S01]  /*11c20*/  IMAD R6, R11, c[0x0][0x4e8], R6 ;  /* 0x00013a000b067a24 */ /* 0x000fe200078e0206 */
[----:B------:R-:W-:Y:S01]  /*11c30*/  SHF.R.S32.HI R11, RZ, 0x1f, R14 ;  /* 0x0000001fff0b7819 */ /* 0x000fe2000001140e */
[----:B------:R-:W-:Y:S01]  /*11c40*/  IMAD.U32 R0, RZ, RZ, UR7 ;  /* 0x00000007ff007e24 */ /* 0x000fe2000f8e00ff */
[----:B------:R-:W-:Y:S01]  /*11c50*/  IADD3 R14, P0, R14, UR12, RZ ;  /* 0x0000000c0e0e7c10 */ /* 0x000fe2000ff1e0ff */
[----:B------:R-:W-:Y:S01]  /*11c60*/  UIADD3 UR19, UR19, UR17, URZ ;  /* 0x0000001113137290 */ /* 0x000fe2000fffe03f */
[----:B------:R-:W-:Y:S01]  /*11c70*/  SHF.R.S32.HI R17, RZ, 0x1f, R6 ;  /* 0x0000001fff117819 */ /* 0x000fe20000011406 */
[----:B------:R-:W-:Y:S01]  /*11c80*/  UIMAD UR5, UR10, UR5, UR8 ;  /* 0x000000050a0572a4 */ /* 0x000fe2000f8e0208 */
[----:B------:R-:W-:Y:S01]  /*11c90*/  IADD3.X R15, R11, UR13, R0, P0, !PT ;  /* 0x0000000d0b0f7c10 */ /* 0x000fe200087fe400 */
[----:B------:R-:W-:Y:S01]  /*11ca0*/  IMAD.SHL.U32 R11, R4, 0x40, RZ ;  /* 0x00000040040b7824 */ /* 0x000fe200078e00ff */
        /* <DEDUP_REMOVED lines=12> */
[----:B------:R-:W-:Y:S01]  /*11d70*/  SHF.R.U32.HI R6, RZ, 0x3, R11 ;  /* 0x00000003ff067819 */ /* 0x000fe2000001160b */
[----:B------:R-:W-:Y:S01]  /*11d80*/  UIMAD UR7, UR11, UR7, UR16 ;  /* 0x000000070b0772a4 */ /* 0x000fe2000f8e0210 */
[----:B------:R-:W-:Y:S01]  /*11d90*/  SHFL.IDX PT, R50, R16, RZ, 0x1c1f ;  /* 0x001c1fff10327589 */ /* 0x000fe200000e0000 */
[----:B------:R-:W-:Y:S01]  /*11da0*/  IMAD.IADD R12, R15, 0x1, R17 ;  /* 0x000000010f0c7824 */ /* 0x000fe200078e0211 */
[----:B------:R-:W-:Y:S01]  /*11db0*/  UIMAD.WIDE.U32 UR18, UR11, UR6, UR18 ;  /* 0x000000060b1272a5 */ /* 0x000fe2000f8e0012 */
[----:B------:R-:W-:Y:S01]  /*11dc0*/  IMAD.SHL.U32 R0, R9, 0x8, RZ ;  /* 0x0000000809007824 */ /* 0x000fe200078e00ff */
[----:B------:R-:W-:Y:S01]  /*11dd0*/  SHFL.IDX PT, R48, R16, 0x1, 0x1c1f ;  /* 0x003c1f0010307f89 */ /* 0x000fe200000e0000 */
[----:B------:R-:W-:Y:S01]  /*11de0*/  IMAD.MOV.U32 R9, RZ, RZ, R13 ;  /* 0x000000ffff097224 */ /* 0x000fe200078e000d */
[----:B------:R-:W-:Y:S01]  /*11df0*/  @P1 SHF.R.U32.HI R9, RZ, c[0x0][0x4f0], R10 ;  /* 0x00013c00ff091a19 */ /* 0x000fe2000001160a */
[----:B------:R-:W-:Y:S01]  /*11e00*/  UIADD3 UR7, UR19, UR7, URZ ;  /* 0x0000000713077290 */ /* 0x000fe2000fffe03f */
[----:B------:R-:W-:Y:S01]  /*11e10*/  LEA.HI.X R12, R14, c[0x0][0x454], R12, 0x2, P0 ;  /* 0x000115000e0c7a11 */ /* 0x000fe200000f140c */
[----:B------:R-:W-:Y:S01]  /*11e20*/  IMAD.U32 R15, RZ, RZ, UR19 ;  /* 0x00000013ff0f7e24 */ /* 0x000fe2000f8e00ff */
[----:B------:R-:W-:Y:S01]  /*11e30*/  LOP3.LUT R11, R11, 0x38, R0, 0xf8, !PT ;  /* 0x000000380b0b7812 */ /* 0x000fe200078ef800 */
[----:B------:R-:W-:Y:S01]  /*11e40*/  IMAD.MOV R10, RZ, RZ, -R9 ;  /* 0x000000ffff0a7224 */ /* 0x000fe200078e0a09 */
[----:B------:R-:W-:Y:S01]  /*11e50*/  MOV R14, UR18 ;  /* 0x00000012000e7c02 */ /* 0x000fe20008000f00 */
[----:B------:R-:W1:Y:S01]  /*11e60*/  SHFL.IDX PT, R51, R12, RZ, 0x1c1f ;  /* 0x001c1fff0c337589 */ /* 0x000e6200000e0000 */
[----:B------:R-:W-:Y:S01]  /*11e70*/  LOP3.LUT R6, R11, R6, RZ, 0x3c, !PT ;  /* 0x000000060b067212 */ /* 0x000fe200078e3cff */
[----:B------:R-:W-:Y:S01]  /*11e80*/  IMAD R10, R10, c[0x0][0x4e8], R13 ;  /* 0x00013a000a0a7a24 */ /* 0x000fe200078e020d */
[----:B------:R-:W-:Y:S01]  /*11e90*/  SHF.R.S32.HI R11, RZ, 0x1f, R9 ;  /* 0x0000001fff0b7819 */ /* 0x000fe20000011409 */
[----:B------:R-:W2:Y:S01]  /*11ea0*/  SHFL.IDX PT, R49, R12, 0x1, 0x1c1f ;  /* 0x003c1f000c317f89 */ /* 0x000ea200000e0000 */
[----:B------:R-:W-:Y:S01]  /*11eb0*/  IMAD R13, R57, 0x80, R2 ;  /* 0x00000080390d7824 */ /* 0x000fe200078e0202 */
[----:B------:R-:W-:Y:S01]  /*11ec0*/  LOP3.LUT R6, R6, 0x7ffffe00, R3, 0xf8, !PT ;  /* 0x7ffffe0006067812 */ /* 0x000fe200078ef803 */
[----:B-----5:R-:W-:-:S02]  /*11ed0*/  IMAD R2, R5, c[0x0][0x4e8], RZ ;  /* 0x00013a0005027a24 */ /* 0x020fc400078e02ff */
[----:B------:R-:W-:Y:S01]  /*11ee0*/  IMAD.U32 R15, RZ, RZ, UR7 ;  /* 0x00000007ff0f7e24 */ /* 0x000fe2000f8e00ff */
[----:B------:R-:W-:Y:S01]  /*11ef0*/  IADD3 R5, R13, 0x8, RZ ;  /* 0x000000080d057810 */ /* 0x000fe20007ffe0ff */
[----:B------:R-:W-:Y:S01]  /*11f00*/  IMAD R18, R11, c[0x0][0x3e0], RZ ;  /* 0x0000f8000b127a24 */ /* 0x000fe200078e02ff */
[-C--:B------:R-:W-:Y:S01]  /*11f10*/  ISETP.GE.OR P1, PT, R13, R2.reuse, P2 ;  /* 0x000000020d00720c */ /* 0x080fe20001726670 */
[----:B------:R-:W-:Y:S01]  /*11f20*/  IMAD.WIDE.U32 R14, R9, c[0x0][0x3e0], R14 ;  /* 0x0000f800090e7a25 */ /* 0x000fe200078e000e */
[----:B------:R-:W-:-:S03]  /*11f30*/  ISETP.GE.OR P0, PT, R5, R2, P2 ;  /* 0x000000020500720c */ /* 0x000fc60001706670 */
[----:B------:R-:W-:Y:S01]  /*11f40*/  IMAD R18, R9, c[0x0][0x3e4], R18 ;  /* 0x0000f90009127a24 */ /* 0x000fe200078e0212 */
[----:B------:R-:W-:Y:S01]  /*11f50*/  SHF.R.S32.HI R9, RZ, 0x1f, R10 ;  /* 0x0000001fff097819 */ /* 0x000fe2000001140a */
[----:B------:R-:W-:Y:S02]  /*11f60*/  IMAD.SHL.U32 R58, R6, 0x2, RZ ;  /* 0x00000002063a7824 */ /* 0x000fe400078e00ff */
[----:B------:R-:W-:Y:S01]  /*11f70*/  IMAD R57, R57, 0x80, R4 ;  /* 0x0000008039397824 */ /* 0x000fe200078e0204 */
[----:B------:R-:W-:Y:S01]  /*11f80*/  IADD3 R15, R15, R18, RZ ;  /* 0x000000120f0f7210 */ /* 0x000fe20007ffe0ff */
[----:B------:R-:W-:Y:S02]  /*11f90*/  IMAD R9, R9, c[0x0][0x3d8], RZ ;  /* 0x0000f60009097a24 */ /* 0x000fe400078e02ff */
[----:B-1----:R1:W-:Y:S02]  /*11fa0*/  @!P1 ST.E [R50.64], R7 ;  /* 0x0000000732009985 */ /* 0x0023e4000c10190e */
[----:B------:R-:W-:-:S02]  /*11fb0*/  IMAD R3, R10, c[0x0][0x3dc], R9 ;  /* 0x0000f7000a037a24 */ /* 0x000fc400078e0209 */
        /* <DEDUP_REMOVED lines=38> */
.L_x_1040:
[----:B--2---:R-:W-:Y:S05]  /*12220*/  BSYNC B0 ;  /* 0x0000000000007941 */ /* 0x004fea0003800000 */
.L_x_1039:
        /* <DEDUP_REMOVED lines=23> */
.L_x_1042:
[----:B------:R-:W-:Y:S05]  /*123a0*/  BSYNC B0 ;  /* 0x0000000000007941 */ /* 0x000fea0003800000 */
.L_x_1041:
        /* <DEDUP_REMOVED lines=23> */
.L_x_1044:
[----:B------:R-:W-:Y:S05]  /*12520*/  BSYNC B0 ;  /* 0x0000000000007941 */ /* 0x000fea0003800000 */
.L_x_1043:
        /* <DEDUP_REMOVED lines=24> */
.L_x_1037:
        /* <DEDUP_REMOVED lines=31> */
.L_x_1045:
        /* <DEDUP_REMOVED lines=43> */
.L_x_1047:
[----:B------:R-:W-:Y:S05]  /*12b50*/  BSYNC B0 ;  /* 0x0000000000007941 */ /* 0x000fea0003800000 */
.L_x_1046:
        /* <DEDUP_REMOVED lines=70> */
.L_x_1049:
[----:B------:R-:W-:Y:S05]  /*12fc0*/  BSYNC B0 ;  /* 0x0000000000007941 */ /* 0x000fea0003800000 */
.L_x_1048:
        /* <DEDUP_REMOVED lines=21> */
.L_x_1051:
[----:B------:R-:W-:Y:S05]  /*13120*/  BSYNC B0 ;  /* 0x0000000000007941 */ /* 0x000fea0003800000 */
.L_x_1050:
        /* <DEDUP_REMOVED lines=21> */
.L_x_1053:
[----:B------:R-:W-:Y:S05]  /*13280*/  BSYNC B0 ;  /* 0x0000000000007941 */ /* 0x000fea0003800000 */
.L_x_1052:
        /* <DEDUP_REMOVED lines=22> */
.L_x_1054:
        /* <DEDUP_REMOVED lines=9> */
.L_x_3003:


//--------------------- .text._ZN7cutlass13device_kernelIN5flash19enable_sm80_to_sm89INS1_16FlashAttnFwdSm80INS1_25CollectiveMainloopFwdSm80ILi8ELi2ELb0EN4cute5tupleIJNS5_1CILi128EEENS7_ILi64EEENS7_ILi192EEEEEELi192ENS_6half_tEfNS_4arch4Sm80ELb0ELb1ELb1ELb1ELb1ELb1ELb1ELb0EEENS1_21CollectiveEpilogueFwdINS6_IJS8_SA_S9_EEENS6_IJNS7_ILi1EEESI_SI_EEESC_SE_Li256ELb1ELb1ELb0ELb0EEENS1_19SingleTileSchedulerILb1ELb0ELb1ELi128EEEEEEEEEvNT_6ParamsE --------------------------
	.section	.text._ZN7cutlass13device_kernelIN5flash19enable_sm80_to_sm89INS1_16FlashAttnFwdSm80INS1_25CollectiveMainloopFwdSm80ILi8ELi2ELb0EN4cute5tupleIJNS5_1CILi128EEENS7_ILi64EEENS7_ILi192EEEEEELi192ENS_6half_tEfNS_4arch4Sm80ELb0ELb1ELb1ELb1ELb1ELb1ELb1ELb0EEENS1_21CollectiveEpilogueFwdINS6_IJS8_SA_S9_EEENS6_IJNS7_ILi1EEESI_SI_EEESC_SE_Li256ELb1ELb1ELb0ELb0EEENS1_19SingleTileSchedulerILb1ELb0ELb1ELi128EEEEEEEEEvNT_6ParamsE,"ax",@progbits
	.sectioninfo	@"SHI_REGISTERS=241"
	.align	128
.text._ZN7cutlass13device_kernelIN5flash19enable_sm80_to_sm89INS1_16FlashAttnFwdSm80INS1_25CollectiveMainloopFwdSm80ILi8ELi2ELb0EN4cute5tupleIJNS5_1CILi128EEENS7_ILi64EEENS7_ILi192EEEEEELi192ENS_6half_tEfNS_4arch4Sm80ELb0ELb1ELb1ELb1ELb1ELb1ELb1ELb0EEENS1_21CollectiveEpilogueFwdINS6_IJS8_SA_S9_EEENS6_IJNS7_ILi1EEESI_SI_EEESC_SE_Li256ELb1ELb1ELb0ELb0EEENS1_19SingleTileSchedulerILb1ELb0ELb1ELi128EEEEEEEEEvNT_6ParamsE:
        .type           _ZN7cutlass13device_kernelIN5flash19enable_sm80_to_sm89INS1_16FlashAttnFwdSm80INS1_25CollectiveMainloopFwdSm80ILi8ELi2ELb0EN4cute5tupleIJNS5_1CILi128EEENS7_ILi64EEENS7_ILi192EEEEEELi192ENS_6half_tEfNS_4arch4Sm80ELb0ELb1ELb1ELb1ELb1ELb1ELb1ELb0EEENS1_21CollectiveEpilogueFwdINS6_IJS8_SA_S9_EEENS6_IJNS7_ILi1EEESI_SI_EEESC_SE_Li256ELb1ELb1ELb0ELb0EEENS1_19SingleTileSchedulerILb1ELb0ELb1ELi128EEEEEEEEEvNT_6ParamsE,@function
        .size           _ZN7cutlass13device_kernelIN5flash19enable_sm80_to_sm89INS1_16FlashAttnFwdSm80INS1_25CollectiveMainloopFwdSm80ILi8ELi2ELb0EN4cute5tupleIJNS5_1CILi128EEENS7_ILi64EEENS7_ILi192EEEEEELi192ENS_6half_tEfNS_4arch4Sm80ELb0ELb1ELb1ELb1ELb1ELb1ELb1ELb0EEENS1_21CollectiveEpilogueFwdINS6_IJS8_SA_S9_EEENS6_IJNS7_ILi1EEESI_SI_EEESC_SE_Li256ELb1ELb1ELb0ELb0EEENS1_19SingleTileSchedulerILb1ELb0ELb1ELi128EEEEEEEEEvNT_6ParamsE,(.L_x_3004 - _ZN7cutlass13device_kernelIN5flash19enable_sm80_to_sm89INS1_16FlashAttnFwdSm80INS1_25CollectiveMainloopFwdSm80ILi8ELi2ELb0EN4cute5tupleIJNS5_1CILi128EEENS7_ILi64EEENS7_ILi192EEEEEELi192ENS_6half_tEfNS_4arch4Sm80ELb0ELb1ELb1ELb1ELb1ELb1ELb1ELb0EEENS1_21CollectiveEpilogueFwdINS6_IJS8_SA_S9_EEENS6_IJNS7_ILi1EEESI_SI_EEESC_SE_Li256ELb1ELb1ELb0ELb0EEENS1_19SingleTileSchedulerILb1ELb0ELb1ELi128EEEEEEEEEvNT_6ParamsE)
        .other          _ZN7cutlass13device_kernelIN5flash19enable_sm80_to_sm89INS1_16FlashAttnFwdSm80INS1_25CollectiveMainloopFwdSm80ILi8ELi2ELb0EN4cute5tupleIJNS5_1CILi128EEENS7_ILi64EEENS7_ILi192EEEEEELi192ENS_6half_tEfNS_4arch4Sm80ELb0ELb1ELb1ELb1ELb1ELb1ELb1ELb0EEENS1_21CollectiveEpilogueFwdINS6_IJS8_SA_S9_EEENS6_IJNS7_ILi1EEESI_SI_EEESC_SE_Li256ELb1ELb1ELb0ELb0EEENS1_19SingleTileSchedulerILb1ELb0ELb1ELi128EEEEEEEEEvNT_6ParamsE,@"STO_CUDA_ENTRY STV_DEFAULT"
_ZN7cutlass13device_kernelIN5flash19enable_sm80_to_sm89INS1_16FlashAttnFwdSm80INS1_25CollectiveMainloopFwdSm80ILi8ELi2ELb0EN4cute5tupleIJNS5_1CILi128EEENS7_ILi64EEENS7_ILi192EEEEEELi192ENS_6half_tEfNS_4arch4Sm80ELb0ELb1ELb1ELb1ELb1ELb1ELb1ELb0EEENS1_21CollectiveEpilogueFwdINS6_IJS8_SA_S9_EEENS6_IJNS7_ILi1EEESI_SI_EEESC_SE_Li256ELb1ELb1ELb0ELb0EEENS1_19SingleTileSchedulerILb1ELb0ELb1ELi128EEEEEEEEEvNT_6ParamsE:
        /* <DEDUP_REMOVED lines=20> */
.L_x_1056:
        /* <DEDUP_REMOVED lines=13> */
.L_x_1058:
[----:B------:R-:W-:Y:S02]  /*0210*/  ULDC UR5, c[0x0][0x54c] ;  /* 0x0001530000057ab9 */ /* 0x000fe40000000800 */
.L_x_1057:
[----:B------:R-:W-:Y:S02]  /*0220*/  ULDC UR4, c[0x0][0x548] ;  /* 0x0001520000047ab9 */ /* 0x000fe40000000800 */
[----:B------:R-:W-:-:S02]  /*0230*/  USHF.L.U32 UR15, UR12, 0x7, URZ ;  /* 0x000000070c0f7899 */ /* 0x000fc4000800063f */
[----:B------:R-:W-:-:S04]  /*0240*/  UIMAD UR4, UR5, UR4, URZ ;  /* 0x00000004050472a4 */ /* 0x000fc8000f8e023f */
[----:B------:R-:W-:-:S04]  /*0250*/  UISETP.GE.AND UP0, UPT, UR15, UR4, UPT ;  /* 0x000000040f00728c */ /* 0x000fc8000bf06270 */
[----:B------:R-:W-:Y:S01]  /*0260*/  USEL UR9, UR9, 0xffffffff, !UP0 ;  /* 0xffffffff09097887 */ /* 0x000fe2000c000000 */
[----:B------:R-:W-:Y:S05]  /*0270*/  BRA `(.L_x_1059) ;  /* 0x000001b000007947 */ /* 0x000fea0003800000 */
.L_x_1055:
        /* <DEDUP_REMOVED lines=8> */
.L_x_1060:
        /* <DEDUP_REMOVED lines=13> */
.L_x_1062:
[----:B------:R-:W-:Y:S02]  /*03d0*/  ULDC UR5, c[0x0][0x54c] ;  /* 0x0001530000057ab9 */ /* 0x000fe40000000800 */
.L_x_1061:
[----:B------:R-:W-:Y:S02]  /*03e0*/  ULDC UR4, c[0x0][0x548] ;  /* 0x0001520000047ab9 */ /* 0x000fe40000000800 */
[----:B------:R-:W-:-:S02]  /*03f0*/  USHF.L.U32 UR15, UR12, 0x7, URZ ;  /* 0x000000070c0f7899 */ /* 0x000fc4000800063f */
[----:B------:R-:W-:-:S04]  /*0400*/  UIMAD UR4, UR5, UR4, URZ ;  /* 0x00000004050472a4 */ /* 0x000fc8000f8e023f */
[----:B------:R-:W-:-:S04]  /*0410*/  UISETP.GE.AND UP0, UPT, UR15, UR4, UPT ;  /* 0x000000040f00728c */ /* 0x000fc8000bf06270 */
[----:B------:R-:W-:-:S06]  /*0420*/  USEL UR9, UR9, 0xffffffff, !UP0 ;  /* 0xffffffff09097887 */ /* 0x000fcc000c000000 */
.L_x_1059:
        /* <DEDUP_REMOVED lines=24> */
[----:B------:R-:W-:-:S02]  /*05b0*/  PLOP3.LUT P1, PT, PT, PT, UP0, 0x80, 0x0 ;  /* 0x000000000000781c */ /* 0x000fc40003f2f008 */
[----:B------:R-:W-:Y:S01]  /*05c0*/  PLOP3.LUT P0, PT, PT, PT, UP1, 0x80, 0x0 ;  /* 0x000000000000781c */ /* 0x000fe20003f0f018 */
[----:B------:R-:W-:Y:S01]  /*05d0*/  UIMAD.WIDE UR18, UR9, UR6, UR18 ;  /* 0x00000006091272a5 */ /* 0x000fe2000f8e0212 */
[----:B------:R-:W2:Y:S01]  /*05e0*/  @P3 LDG.E R3, [R6.64] ;  /* 0x0000000a06033981 */ /* 0x000ea2000c1e1900 */
[----:B------:R-:W-:Y:S01]  /*05f0*/  @UP2 UIMAD.WIDE UR20, UR9, UR6, UR20 ;  /* 0x00000006091422a5 */ /* 0x000fe2000f8e0214 */
[----:B------:R-:W-:Y:S01]  /*0600*/  IMAD.MOV.U32 R196, RZ, RZ, RZ ;  /* 0x000000ffffc47224 */ /* 0x000fe200078e00ff */
[----:B------:R-:W-:Y:S01]  /*0610*/  @UP0 UIMAD.WIDE UR4, UR9, UR6, UR4 ;  /* 0x00000006090402a5 */ /* 0x000fe2000f8e0204 */
[----:B------:R-:W-:Y:S01]  /*0620*/  MOV R197, c[0x0][0x168] ;  /* 0x00005a0000c57a02 */ /* 0x000fe20000000f00 */
[----:B------:R-:W-:Y:S01]  /*0630*/  UIMAD.WIDE UR16, UR9, UR6, UR16 ;  /* 0x00000006091072a5 */ /* 0x000fe2000f8e0210 */
[----:B------:R-:W-:Y:S01]  /*0640*/  IMAD.MOV.U32 R95, RZ, RZ, RZ ;  /* 0x000000ffff5f7224 */ /* 0x000fe200078e00ff */
[----:B------:R-:W-:Y:S01]  /*0650*/  MOV R12, UR20 ;  /* 0x00000014000c7c02 */ /* 0x000fe20008000f00 */
[----:B------:R-:W-:Y:S01]  /*0660*/  IMAD.MOV.U32 R0, RZ, RZ, RZ ;  /* 0x000000ffff007224 */ /* 0x000fe200078e00ff */
[----:B------:R-:W-:Y:S01]  /*0670*/  MOV R11, UR5 ;  /* 0x00000005000b7c02 */ /* 0x000fe20008000f00 */
[----:B------:R-:W-:Y:S01]  /*0680*/  IMAD.U32 R13, RZ, RZ, UR21 ;  /* 0x00000015ff0d7e24 */ /* 0x000fe2000f8e00ff */
[----:B------:R-:W-:Y:S01]  /*0690*/  MOV R8, UR16 ;  /* 0x0000001000087c02 */ /* 0x000fe20008000f00 */
[----:B------:R-:W-:-:S02]  /*06a0*/  IMAD.U32 R10, RZ, RZ, UR4 ;  /* 0x00000004ff0a7e24 */ /* 0x000fc4000f8e00ff */
[----:B------:R-:W-:Y:S01]  /*06b0*/  IMAD.U32 R4, RZ, RZ, UR18 ;  /* 0x00000012ff047e24 */ /* 0x000fe2000f8e00ff */
[----:B------:R1:W5:Y:S01]  /*06c0*/  @P2 LDG.E R196, [R12.64] ;  /* 0x0000000a0cc42981 */ /* 0x000362000c1e1900 */
[----:B------:R-:W-:Y:S02]  /*06d0*/  IMAD.U32 R5, RZ, RZ, UR19 ;  /* 0x00000013ff057e24 */ /* 0x000fe4000f8e00ff */
[----:B------:R-:W-:Y:S01]  /*06e0*/  IMAD.U32 R9, RZ, RZ, UR17 ;  /* 0x00000011ff097e24 */ /* 0x000fe2000f8e00ff */
[----:B------:R1:W5:Y:S04]  /*06f0*/  @P1 LDG.E R197, [R10.64] ;  /* 0x0000000a0ac51981 */ /* 0x000368000c1e1900 */
[----:B------:R1:W5:Y:S04]  /*0700*/  @P4 LDG.E R95, [R4.64] ;  /* 0x0000000a045f4981 */ /* 0x000368000c1e1900 */
[----:B------:R1:W5:Y:S01]  /*0710*/  @P0 LDG.E R0, [R8.64] ;  /* 0x0000000a08000981 */ /* 0x000362000c1e1900 */
[----:B------:R-:W3:Y:S01]  /*0720*/  S2UR UR8, SR_CTAID.Y ;  /* 0x00000000000879c3 */ /* 0x000ee20000002600 */
[----:B------:R-:W-:-:S02]  /*0730*/  ULDC UR5, c[0x0][0x2ac] ;  /* 0x0000ab0000057ab9 */ /* 0x000fc40000000800 */
[----:B------:R-:W-:Y:S02]  /*0740*/  ULDC UR4, c[0x0][0x1d0] ;  /* 0x0000740000047ab9 */ /* 0x000fe40000000800 */
[----:B------:R-:W-:Y:S02]  /*0750*/  UIMAD UR4, UR5, UR4, URZ ;  /* 0x00000004050472a4 */ /* 0x000fe4000f8e023f */
[----:B------:R-:W-:Y:S02]  /*0760*/  UMOV UR16, URZ ;  /* 0x0000003f00107c82 */ /* 0x000fe40008000000 */
[----:B------:R-:W-:Y:S02]  /*0770*/  ULDC UR17, c[0x0][0x228] ;  /* 0x00008a0000117ab9 */ /* 0x000fe40000000800 */
[----:B------:R-:W-:Y:S01]  /*0780*/  MOV R2, UR4 ;  /* 0x0000000400027c02 */ /* 0x000fe20008000f00 */
[----:B---3--:R-:W-:Y:S01]  /*0790*/  USHF.R.S32.HI UR14, URZ, 0x1f, UR8 ;  /* 0x0000001f3f0e7899 */ /* 0x008fe20008011408 */
[----:B--2---:R1:W2:Y:S01]  /*07a0*/  @P3 R2UR UR16, R3 ;  /* 0x00000000031033c2 */ /* 0x0042a200000e0000 */
[----:B------:R-:W-:Y:S07]  /*07b0*/  @P1 BRA `(.L_x_1063) ;  /* 0x0000004000001947 */ /* 0x000fee0003800000 */
[----:B------:R-:W-:Y:S05]  /*07c0*/  @!P3 BRA `(.L_x_1063) ;  /* 0x000000300000b947 */ /* 0x000fea0003800000 */
[----:B-----5:R-:W3:Y:S04]  /*07d0*/  LDG.E R197, [R6.64] ;  /* 0x0000000a06c57981 */ /* 0x020ee8000c1e1900 */
[----:B-1----:R-:W3:Y:S02]  /*07e0*/  LDG.E R10, [R6.64+0x4] ;  /* 0x0000040a060a7981 */ /* 0x002ee4000c1e1900 */
[----:B---3--:R-:W-:-:S02]  /*07f0*/  IADD3 R197, -R197, R10, RZ ;  /* 0x0000000ac5c57210 */ /* 0x008fc40007ffe1ff */
.L_x_1063:
[----:B------:R-:W-:-:S04]  /*0800*/  ISETP.NE.U32.AND P1, PT, RZ, c[0x0][0x368], PT ;  /* 0x0000da00ff007a0c */ /* 0x000fc80003f25070 */
[----:B------:R-:W-:-:S13]  /*0810*/  ISETP.NE.AND.EX P1, PT, RZ, c[0x0][0x36c], PT, P1 ;  /* 0x0000db00ff007a0c */ /* 0x000fda0003f25310 */
[----:B------:R-:W-:Y:S05]  /*0820*/  @!P1 BRA `(.L_x_1064) ;  /* 0x0000006000009947 */ /* 0x000fea0003800000 */
[----:B------:R-:W-:Y:S02]  /*0830*/  ULDC.64 UR4, c[0x0][0x368] ;  /* 0x0000da0000047ab9 */ /* 0x000fe40000000a00 */
[----:B------:R-:W-:-:S06]  /*0840*/  UIMAD.WIDE UR4, UR9, UR6, UR4 ;  /* 0x00000006090472a5 */ /* 0x000fcc000f8e0204 */
[----:B------:R-:W-:Y:S02]  /*0850*/  MOV R2, UR4 ;  /* 0x0000000400027c02 */ /* 0x000fe40008000f00 */
[----:B-1----:R-:W-:-:S05]  /*0860*/  MOV R3, UR5 ;  /* 0x0000000500037c02 */ /* 0x002fca0008000f00 */
[----:B------:R1:W5:Y:S01]  /*0870*/  LDG.E R2, [R2.64] ;  /* 0x0000000a02027981 */ /* 0x000362000c1e1900 */
[----:B------:R-:W-:Y:S05]  /*0880*/  BRA `(.L_x_1065) ;  /* 0x0000004000007947 */ /* 0x000fea0003800000 */
.L_x_1064:
[----:B------:R-:W-:Y:S05]  /*0890*/  @!P4 BRA `(.L_x_1065) ;  /* 0x000000300000c947 */ /* 0x000fea0003800000 */
[----:B------:R-:W3:Y:S04]  /*08a0*/  LDG.E R2, [R4.64] ;  /* 0x0000000a04027981 */ /* 0x000ee8000c1e1900 */
[----:B-1----:R-:W3:Y:S02]  /*08b0*/  LDG.E R3, [R4.64+0x4] ;  /* 0x0000040a04037981 */ /* 0x002ee4000c1e1900 */
[----:B---3--:R-:W-:Y:S02]  /*08c0*/  IADD3 R2, -R2, R3, RZ ;  /* 0x0000000302027210 */ /* 0x008fe40007ffe1ff */
.L_x_1065:
[----:B-1----:R-:W3:Y:S01]  /*08d0*/  @P0 LDG.E R5, [R8.64] ;  /* 0x0000000a08050981 */ /* 0x002ee2000c1e1900 */
[----:B------:R-:W-:-:S03]  /*08e0*/  ULDC.64 UR4, c[0x0][0x378] ;  /* 0x0000de0000047ab9 */ /* 0x000fc60000000a00 */
[----:B------:R-:W4:Y:S01]  /*08f0*/  @P0 LDG.E R4, [R8.64+0x4] ;  /* 0x0000040a08040981 */ /* 0x000f22000c1e1900 */
[----:B------:R-:W-:Y:S01]  /*0900*/  UISETP.NE.U32.AND UP0, UPT, URZ, UR4, UPT ;  /* 0x000000043f00728c */ /* 0x000fe2000bf05070 */
[----:B-----5:R-:W-:-:S03]  /*0910*/  IMAD.MOV.U32 R83, RZ, RZ, R2 ;  /* 0x000000ffff537224 */ /* 0x020fc600078e0002 */
[----:B------:R-:W-:-:S03]  /*0920*/  UISETP.NE.AND.EX UP0, UPT, URZ, UR5, UPT, UP0 ;  /* 0x000000053f00728c */ /* 0x000fc6000bf05300 */
[----:B------:R-:W-:Y:S01]  /*0930*/  ULDC.64 UR4, c[0x0][0x378] ;  /* 0x0000de0000047ab9 */ /* 0x000fe20000000a00 */
[----:B------:R-:W-:Y:S02]  /*0940*/  IMAD.MOV.U32 R195, RZ, RZ, c[0x0][0x32c] ;  /* 0x0000cb00ffc37624 */ /* 0x000fe400078e00ff */
[----:B------:R-:W-:Y:S01]  /*0950*/  IMAD.IADD R3, R2, 0x1, -R196 ;  /* 0x0000000102037824 */ /* 0x000fe200078e0ac4 */
[----:B------:R-:W-:-:S04]  /*0960*/  PLOP3.LUT P1, PT, PT, PT, UP0, 0x80, 0x0 ;  /* 0x000000000000781c */ /* 0x000fc80003f2f008 */
[----:B------:R-:W-:-:S06]  /*0970*/  @UP0 UIMAD.WIDE UR4, UR9, UR6, UR4 ;  /* 0x00000006090402a5 */ /* 0x000fcc000f8e0204 */
[----:B------:R-:W-:Y:S01]  /*0980*/  IMAD.U32 R6, RZ, RZ, UR4 ;  /* 0x00000004ff067e24 */ /* 0x000fe2000f8e00ff */
[----:B------:R-:W-:Y:S01]  /*0990*/  ULDC UR4, c[0x0][0x2c4] ;  /* 0x0000b10000047ab9 */ /* 0x000fe20000000800 */
[----:B------:R-:W-:Y:S01]  /*09a0*/  IMAD.U32 R7, RZ, RZ, UR5 ;  /* 0x00000005ff077e24 */ /* 0x000fe2000f8e00ff */
[----:B------:R-:W-:Y:S01]  /*09b0*/  UISETP.NE.AND UP2, UPT, UR4, 0x1, UPT ;  /* 0x000000010400788c */ /* 0x000fe2000bf45270 */
[----:B------:R-:W-:Y:S02]  /*09c0*/  ISETP.GE.AND P2, PT, R195, 0x1, PT ;  /* 0x00000001c300780c */ /* 0x000fe40003f46270 */
[----:B------:R-:W-:Y:S01]  /*09d0*/  ULDC.64 UR4, c[0x0][0x2c8] ;  /* 0x0000b20000047ab9 */ /* 0x000fe20000000a00 */
[----:B------:R-:W-:Y:S01]  /*09e0*/  LOP3.LUT R84, R84, 0xffffff7f, RZ, 0xc0, !PT ;  /* 0xffffff7f54547812 */ /* 0x000fe200078ec0ff */
[----:B------:R1:W5:Y:S06]  /*09f0*/  @P1 LDG.E R83, [R6.64] ;  /* 0x0000000a06531981 */ /* 0x00036c000c1e1900 */
[----:B------:R-:W-:-:S03]  /*0a00*/  @UP2 UIADD3 UR13, UR15, 0x7f, URZ ;  /* 0x0000007f0f0d2890 */ /* 0x000fc6000fffe03f */
[----:B------:R-:W-:Y:S01]  /*0a10*/  @P2 LOP3.LUT R84, R84, 0x80, RZ, 0xfc, !PT ;  /* 0x0000008054542812 */ /* 0x000fe200078efcff */
[----:B---3--:R-:W3:Y:S08]  /*0a20*/  @P0 R2UR UR7, R5 ;  /* 0x00000000050703c2 */ /* 0x008ef000000e0000 */
[----:B----4-:R-:W3:Y:S02]  /*0a30*/  @P0 R2UR UR18, R4 ;  /* 0x00000000041203c2 */ /* 0x010ee400000e0000 */
[----:B---3--:R-:W-:-:S02]  /*0a40*/  @UP1 UIADD3 UR17, -UR7, UR18, URZ ;  /* 0x0000001207111290 */ /* 0x008fc4000fffe13f */
[----:B------:R-:W-:Y:S02]  /*0a50*/  UIMAD.WIDE.U32 UR18, UR13, UR4, URZ ;  /* 0x000000040d1272a5 */ /* 0x000fe4000f8e003f */
[----:B------:R-:W-:Y:S02]  /*0a60*/  UIADD3 UR4, UR15, 0x7f, URZ ;  /* 0x0000007f0f047890 */ /* 0x000fe4000fffe03f */
[----:B------:R-:W-:Y:S01]  /*0a70*/  IADD3 R194, R3, UR17, RZ ;  /* 0x0000001103c27c10 */ /* 0x000fe2000fffe0ff */
[----:B------:R-:W-:-:S03]  /*0a80*/  @UP2 USHF.R.U32.HI UR4, URZ, UR5, UR19 ;  /* 0x000000053f042299 */ /* 0x000fc60008011613 */
[----:B------:R-:W-:-:S04]  /*0a90*/  IADD3 R87, R194, 0x1, -R197 ;  /* 0x00000001c2577810 */ /* 0x000fc80007ffe8c5 */
[----:B------:R-:W-:-:S04]  /*0aa0*/  IADD3 R5, R87, UR4, RZ ;  /* 0x0000000457057c10 */ /* 0x000fc8000fffe0ff */
[----:B-1----:R-:W-:Y:S01]  /*0ab0*/  IADD3 R6, R5, c[0x0][0x328], RZ ;  /* 0x0000ca0005067a10 */ /* 0x002fe20007ffe0ff */
        /* <DEDUP_REMOVED lines=10> */
.L_x_1067:
[----:B------:R-:W-:-:S13]  /*0b60*/  ISETP.NE.AND P0, PT, R195, 0x1, PT ;  /* 0x00000001c300780c */ /* 0x000fda0003f05270 */
[----:B------:R-:W-:-:S05]  /*0b70*/  @P0 IMAD.HI.U32 R5, R4, c[0x0][0x330], RZ ;  /* 0x0000cc0004050a27 */ /* 0x000fca00078e00ff */
[----:B------:R-:W-:-:S05]  /*0b80*/  @P0 SHF.R.U32.HI R4, RZ, c[0x0][0x334], R5 ;  /* 0x0000cd00ff040a19 */ /* 0x000fca0000011605 */
.L_x_1068:
[----:B------:R-:W-:-:S05]  /*0b90*/  IMAD R5, R4, R195, c[0x0][0x32c] ;  /* 0x0000cb0004057624 */ /* 0x000fca00078e02c3 */
[----:B------:R-:W-:Y:S02]  /*0ba0*/  IMNMX R6, R6, R5, PT ;  /* 0x0000000506067217 */ /* 0x000fe40003800200 */
.L_x_1066:
[----:B------:R-:W-:Y:S01]  /*0bb0*/  ULDC.64 UR4, c[0x0][0x2c8] ;  /* 0x0000b20000047ab9 */ /* 0x000fe20000000a00 */
[C---:B------:R-:W-:Y:S01]  /*0bc0*/  IADD3 R4, R194.reuse, 0x3f, RZ ;  /* 0x0000003fc2047810 */ /* 0x040fe20007ffe0ff */
[----:B------:R-:W-:Y:S01]  /*0bd0*/  UIMAD.WIDE.U32 UR18, UR15, UR4, URZ ;  /* 0x000000040f1272a5 */ /* 0x000fe2000f8e003f */
[----:B------:R-:W-:Y:S02]  /*0be0*/  IMAD.IADD R86, R194, 0x1, -R197 ;  /* 0x00000001c2567824 */ /* 0x000fe400078e0ac5 */
[----:B------:R-:W-:Y:S01]  /*0bf0*/  UMOV UR4, UR15 ;  /* 0x0000000f00047c82 */ /* 0x000fe20008000000 */
[----:B------:R-:W-:-:S03]  /*0c00*/  SHF.R.S32.HI R85, RZ, 0x1f, R4 ;  /* 0x0000001fff557819 */ /* 0x000fc60000011404 */
[----:B------:R-:W-:Y:S01]  /*0c10*/  @UP2 UMOV UR7, UR19 ;  /* 0x0000001300072c82 */ /* 0x000fe20008000000 */
[----:B------:R-:W-:Y:S01]  /*0c20*/  LEA.HI R85, R85, R4, RZ, 0x6 ;  /* 0x0000000455557211 */ /* 0x000fe200078f30ff */
[----:B------:R-:W-:-:S03]  /*0c30*/  @UP2 USHF.R.U32.HI UR4, URZ, UR5, UR7 ;  /* 0x000000053f042299 */ /* 0x000fc60008011607 */
[----:B------:R-:W-:-:S03]  /*0c40*/  SHF.R.S32.HI R85, RZ, 0x6, R85 ;  /* 0x00000006ff557819 */ /* 0x000fc60000011455 */
[----:B------:R-:W-:-:S04]  /*0c50*/  IADD3 R5, R86, UR4, RZ ;  /* 0x0000000456057c10 */ /* 0x000fc8000fffe0ff */
        /* <DEDUP_REMOVED lines=10> */
.L_x_1070:
[----:B------:R-:W-:-:S13]  /*0d00*/  ISETP.NE.AND P0, PT, R195, 0x1, PT ;  /* 0x00000001c300780c */ /* 0x000fda0003f05270 */
[----:B------:R-:W-:-:S05]  /*0d10*/  @P0 IMAD.HI.U32 R4, R5, c[0x0][0x330], RZ ;  /* 0x0000cc0005040a27 */ /* 0x000fca00078e00ff */
[----:B------:R-:W-:-:S05]  /*0d20*/  @P0 SHF.R.U32.HI R5, RZ, c[0x0][0x334], R4 ;  /* 0x0000cd00ff050a19 */ /* 0x000fca0000011604 */
.L_x_1071:
[----:B------:R-:W-:-:S05]  /*0d30*/  IMAD R4, R5, c[0x0][0x32c], RZ ;  /* 0x0000cb0005047a24 */ /* 0x000fca00078e02ff */
[----:B------:R-:W-:Y:S02]  /*0d40*/  IMNMX R7, R7, R4, !PT ;  /* 0x0000000407077217 */ /* 0x000fe40007800200 */
.L_x_1069:
[----:B------:R-:W-:Y:S02]  /*0d50*/  IADD3 R6, R6, 0x3f, RZ ;  /* 0x0000003f06067810 */ /* 0x000fe40007ffe0ff */
[----:B------:R-:W-:Y:S02]  /*0d60*/  SHF.R.S32.HI R4, RZ, 0x1f, R7 ;  /* 0x0000001fff047819 */ /* 0x000fe40000011407 */
[----:B------:R-:W-:Y:S02]  /*0d70*/  SHF.R.S32.HI R5, RZ, 0x1f, R6 ;  /* 0x0000001fff057819 */ /* 0x000fe40000011406 */
[----:B------:R-:W-:Y:S02]  /*0d80*/  LEA.HI R4, R4, R7, RZ, 0x6 ;  /* 0x0000000704047211 */ /* 0x000fe400078f30ff */
[----:B------:R-:W-:Y:S02]  /*0d90*/  LEA.HI R5, R5, R6, RZ, 0x6 ;  /* 0x0000000605057211 */ /* 0x000fe400078f30ff */
[----:B------:R-:W-:-:S02]  /*0da0*/  SHF.R.S32.HI R4, RZ, 0x6, R4 ;  /* 0x00000006ff047819 */ /* 0x000fc40000011404 */
[----:B------:R-:W-:Y:S02]  /*0db0*/  SHF.R.S32.HI R6, RZ, 0x6, R5 ;  /* 0x00000006ff067819 */ /* 0x000fe40000011405 */
[----:B------:R-:W-:Y:S02]  /*0dc0*/  IMNMX R4, RZ, R4, !PT ;  /* 0x00000004ff047217 */ /* 0x000fe40007800200 */
[----:B------:R-:W-:-:S03]  /*0dd0*/  IMNMX R6, R6, R85, PT ;  /* 0x0000005506067217 */ /* 0x000fc60003800200 */
[--C-:B------:R-:W-:Y:S02]  /*0de0*/  IMAD R4, R4, 0x40, -R3.reuse ;  /* 0x0000004004047824 */ /* 0x100fe400078e0a03 */
[----:B------:R-:W-:-:S03]  /*0df0*/  IMAD R6, R6, 0x40, -R3 ;  /* 0x0000004006067824 */ /* 0x000fc600078e0a03 */
[----:B------:R-:W-:Y:S02]  /*0e00*/  IMNMX R11, RZ, R4, !PT ;  /* 0x00000004ff0b7217 */ /* 0x000fe40007800200 */
[----:B------:R-:W-:-:S04]  /*0e10*/  IMNMX R6, R6, UR17, PT ;  /* 0x0000001106067c17 */ /* 0x000fc8000b800200 */
        /* <DEDUP_REMOVED lines=9> */
[----:B------:R-:W-:Y:S02]  /*0eb0*/  ULDC.64 UR4, c[0x0][0x340] ;  /* 0x0000d00000047ab9 */ /* 0x000fe40000000a00 */
[----:B------:R-:W-:-:S04]  /*0ec0*/  UISETP.NE.U32.AND UP0, UPT, URZ, UR4, UPT ;  /* 0x000000043f00728c */ /* 0x000fc8000bf05070 */
[----:B------:R-:W-:-:S03]  /*0ed0*/  UISETP.NE.AND.EX UP0, UPT, URZ, UR5, UPT, UP0 ;  /* 0x000000053f00728c */ /* 0x000fc6000bf05300 */
[----:B------:R-:W-:-:S03]  /*0ee0*/  ULDC.64 UR4, c[0x0][0x340] ;  /* 0x0000d00000047ab9 */ /* 0x000fc60000000a00 */
[----:B------:R-:W-:-:S05]  /*0ef0*/  PLOP3.LUT P4, PT, PT, PT, UP0, 0x80, 0x0 ;  /* 0x000000000000781c */ /* 0x000fca0003f8f008 */
[----:B------:R-:W-:Y:S01]  /*0f00*/  @UP0 UIMAD.WIDE UR4, UR9, UR6, UR4 ;  /* 0x00000006090402a5 */ /* 0x000fe2000f8e0204 */
[----:B------:R-:W-:Y:S02]  /*0f10*/  SHF.R.S32.HI R7, RZ, 0x1f, R82 ;  /* 0x0000001fff077819 */ /* 0x000fe40000011452 */
[----:B------:R-:W-:Y:S01]  /*0f20*/  SHF.R.S32.HI R6, RZ, 0x1f, R0 ;  /* 0x0000001fff067819 */ /* 0x000fe20000011400 */
[----:B------:R-:W-:Y:S02]  /*0f30*/  USHF.R.S32.HI UR13, URZ, 0x1f, UR9 ;  /* 0x0000001f3f0d7899 */ /* 0x000fe40008011409 */
[----:B------:R-:W-:Y:S01]  /*0f40*/  IMAD.U32 R8, RZ, RZ, UR4 ;  /* 0x00000004ff087e24 */ /* 0x000fe2000f8e00ff */
[----:B------:R-:W-:Y:S01]  /*0f50*/  USEL UR19, UR9, URZ, !UP1 ;  /* 0x0000003f09137287 */ /* 0x000fe2000c800000 */
[----:B------:R-:W-:Y:S01]  /*0f60*/  IMAD.U32 R9, RZ, RZ, UR5 ;  /* 0x00000005ff097e24 */ /* 0x000fe2000f8e00ff */
[----:B------:R-:W-:Y:S01]  /*0f70*/  LEA.HI R3, R7, R82, RZ, 0x3 ;  /* 0x0000005207037211 */ /* 0x000fe200078f18ff */
[----:B------:R-:W-:Y:S01]  /*0f80*/  ULDC.64 UR4, c[0x0][0x240] ;  /* 0x0000900000047ab9 */ /* 0x000fe20000000a00 */
[----:B------:R-:W-:Y:S01]  /*0f90*/  IMAD.U32 R16, RZ, RZ, UR8 ;  /* 0x00000008ff107e24 */ /* 0x000fe2000f8e00ff */
[----:B------:R-:W-:Y:S01]  /*0fa0*/  ULDC.64 UR6, c[0x0][0x260] ;  /* 0x0000980000067ab9 */ /* 0x000fe20000000a00 */
[----:B------:R-:W-:Y:S01]  /*0fb0*/  SHF.R.S32.HI R15, RZ, 0x3, R3 ;  /* 0x00000003ff0f7819 */ /* 0x000fe20000011403 */
[----:B------:R1:W3:Y:S01]  /*0fc0*/  @P4 LDG.E R13, [R8.64] ;  /* 0x0000000a080d4981 */ /* 0x0002e2000c1e1900 */
[----:B------:R-:W-:Y:S01]  /*0fd0*/  LOP3.LUT R3, R3, 0x1ffffff8, RZ, 0xc0, !PT ;  /* 0x1ffffff803037812 */ /* 0x000fe200078ec0ff */
[----:B------:R-:W-:Y:S01]  /*0fe0*/  UIMAD UR4, UR14, UR4, URZ ;  /* 0x000000040e0472a4 */ /* 0x000fe2000f8e023f */
[C---:B------:R-:W-:Y:S01]  /*0ff0*/  IADD3 R5, P0, R15.reuse, R0, RZ ;  /* 0x000000000f057210 */ /* 0x040fe20007f1e0ff */
[----:B------:R-:W-:Y:S01]  /*1000*/  IMAD.MOV.U32 R92, RZ, RZ, c[0x0][0x238] ;  /* 0x00008e00ff5c7624 */ /* 0x000fe200078e00ff */
[----:B------:R-:W-:Y:S01]  /*1010*/  USEL UR18, UR13, URZ, !UP1 ;  /* 0x0000003f0d127287 */ /* 0x000fe2000c800000 */
[----:B------:R-:W-:Y:S01]  /*1020*/  IMAD.IADD R24, R82, 0x1, -R3 ;  /* 0x0000000152187824 */ /* 0x000fe200078e0a03 */
[----:B------:R-:W-:Y:S01]  /*1030*/  LEA.HI.X.SX32 R6, R15, R6, 0x1, P0 ;  /* 0x000000060f067211 */ /* 0x000fe200000f0eff */
[----:B------:R-:W-:Y:S01]  /*1040*/  UIMAD UR20, UR8, UR5, UR4 ;  /* 0x00000005081472a4 */ /* 0x000fe2000f8e0204 */
[----:B------:R-:W-:Y:S01]  /*1050*/  IMAD.MOV.U32 R101, RZ, RZ, 0x6 ;  /* 0x00000006ff657424 */ /* 0x000fe200078e00ff */
[----:B------:R-:W-:Y:S01]  /*1060*/  UIMAD UR6, UR14, UR6, URZ ;  /* 0x000000060e0672a4 */ /* 0x000fe2000f8e023f */
[----:B------:R-:W-:Y:S01]  /*1070*/  IMAD.SHL.U32 R24, R24, 0x8, RZ ;  /* 0x0000000818187824 */ /* 0x000fe200078e00ff */
[----:B------:R-:W-:Y:S01]  /*1080*/  ULDC.64 UR4, c[0x0][0x248] ;  /* 0x0000920000047ab9 */ /* 0x000fe20000000a00 */
[----:B------:R-:W-:Y:S01]  /*1090*/  IMAD R0, R6, c[0x0][0x238], RZ ;  /* 0x00008e0006007a24 */ /* 0x000fe200078e02ff */
[----:B------:R-:W-:Y:S01]  /*10a0*/  SHF.L.U64.HI R89, R92, R101, c[0x0][0x23c] ;  /* 0x00008f005c597619 */ /* 0x000fe20000010265 */
[----:B------:R-:W-:Y:S01]  /*10b0*/  IMAD R6, R6, c[0x0][0x258], RZ ;  /* 0x0000960006067a24 */ /* 0x000fe200078e02ff */
[----:B------:R-:W-:Y:S01]  /*10c0*/  SHF.R.S32.HI R25, RZ, 0x1f, R24 ;  /* 0x0000001fff197819 */ /* 0x000fe20000011418 */
[C---:B------:R-:W-:Y:S01]  /*10d0*/  IMAD R3, R5.reuse, c[0x0][0x23c], R0 ;  /* 0x00008f0005037a24 */ /* 0x040fe200078e0200 */
[----:B------:R-:W-:Y:S01]  /*10e0*/  UIMAD UR4, UR18, UR4, URZ ;  /* 0x00000004120472a4 */ /* 0x000fe2000f8e023f */
[----:B------:R-:W-:Y:S01]  /*10f0*/  IMAD.U32 R0, RZ, RZ, UR8 ;  /* 0x00000008ff007e24 */ /* 0x000fe2000f8e00ff */
[----:B------:R-:W-:Y:S01]  /*1100*/  UIMAD UR6, UR8, UR7, UR6 ;  /* 0x00000007080672a4 */ /* 0x000fe2000f8e0206 */
[----:B------:R-:W-:Y:S01]  /*1110*/  IMAD.WIDE.U32 R18, R5, c[0x0][0x258], R24 ;  /* 0x0000960005127a25 */ /* 0x000fe200078e0018 */
[----:B------:R-:W-:Y:S01]  /*1120*/  UIMAD UR4, UR19, UR5, UR4 ;  /* 0x00000005130472a4 */ /* 0x000fe2000f8e0204 */
[----:B------:R-:W-:-:S02]  /*1130*/  LEA.HI R10, R7, R82, RZ, 0x6 ;  /* 0x00000052070a7211 */ /* 0x000fc400078f30ff */
[----:B-1----:R-:W-:-:S04]  /*1140*/  IMAD.WIDE.U32 R8, R5, c[0x0][0x238], R24 ;  /* 0x00008e0005087a25 */ /* 0x002fc800078e0018 */
[----:B------:R-:W-:Y:S02]  /*1150*/  IMAD.IADD R9, R9, 0x1, R3 ;  /* 0x0000000109097824 */ /* 0x000fe400078e0203 */
[----:B------:R-:W-:Y:S02]  /*1160*/  IMAD R3, R5, c[0x0][0x25c], R6 ;  /* 0x0000970005037a24 */ /* 0x000fe400078e0206 */
[----:B------:R-:W-:-:S04]  /*1170*/  IMAD.WIDE.U32 R152, R0, c[0x0][0x240], R8 ;  /* 0x0000900000987a25 */ /* 0x000fc800078e0008 */
[----:B------:R-:W-:Y:S01]  /*1180*/  IMAD.IADD R19, R19, 0x1, R3 ;  /* 0x0000000113137824 */ /* 0x000fe200078e0203 */
[----:B------:R-:W-:Y:S01]  /*1190*/  IADD3 R153, R153, UR20, RZ ;  /* 0x0000001499997c10 */ /* 0x000fe2000fffe0ff */
[----:B------:R-:W-:Y:S02]  /*11a0*/  IMAD.MOV.U32 R6, RZ, RZ, c[0x0][0x258] ;  /* 0x00009600ff067624 */ /* 0x000fe400078e00ff */
[----:B------:R-:W-:Y:S01]  /*11b0*/  IMAD.WIDE.U32 R16, R16, c[0x0][0x260], R18 ;  /* 0x0000980010107a25 */ /* 0x000fe200078e0012 */
[----:B------:R-:W-:Y:S02]  /*11c0*/  IADD3 R18, R4, -0x1, RZ ;  /* 0xffffffff04127810 */ /* 0x000fe40007ffe0ff */
[----:B------:R-:W-:Y:S01]  /*11d0*/  SHF.L.U64.HI R88, R6, R101, c[0x0][0x25c] ;  /* 0x0000970006587619 */ /* 0x000fe20000010265 */
[C---:B------:R-:W-:Y:S01]  /*11e0*/  IMAD.SHL.U32 R3, R15.reuse, 0x40, RZ ;  /* 0x000000400f037824 */ /* 0x040fe200078e00ff */
[----:B------:R-:W-:Y:S01]  /*11f0*/  IADD3 R15, -R15, UR17, RZ ;  /* 0x000000110f0f7c10 */ /* 0x000fe2000fffe1ff */
[----:B------:R-:W-:Y:S01]  /*1200*/  IMAD.U32 R150, RZ, RZ, UR19 ;  /* 0x00000013ff967e24 */ /* 0x000fe2000f8e00ff */
[----:B------:R-:W-:Y:S01]  /*1210*/  SHF.R.S32.HI R5, RZ, 0x1f, R18 ;  /* 0x0000001fff057819 */ /* 0x000fe20000011412 */
[----:B------:R-:W-:Y:S01]  /*1220*/  IMAD.SHL.U32 R91, R92, 0x40, RZ ;  /* 0x000000405c5b7824 */ /* 0x000fe200078e00ff */
[----:B------:R-:W-:Y:S01]  /*1230*/  LOP3.LUT R3, R3, 0x1c0, RZ, 0xc0, !PT ;  /* 0x000001c003037812 */ /* 0x000fe200078ec0ff */
[----:B------:R-:W-:Y:S01]  /*1240*/  IMAD R8, R89, R18, RZ ;  /* 0x0000001259087224 */ /* 0x000fe200078e02ff */
[----:B------:R-:W-:Y:S01]  /*1250*/  IADD3 R17, R17, UR6, RZ ;  /* 0x0000000611117c10 */ /* 0x000fe2000fffe0ff */
[----:B------:R-:W-:-:S04]  /*1260*/  IMAD.WIDE.U32 R152, R150, c[0x0][0x248], R152 ;  /* 0x0000920096987a25 */ /* 0x000fc800078e0098 */
[----:B------:R-:W-:Y:S01]  /*1270*/  IMAD R0, R18, -0x40, R15 ;  /* 0xffffffc012007824 */ /* 0x000fe200078e020f */
[----:B------:R-:W-:Y:S01]  /*1280*/  IADD3 R157, R153, UR4, RZ ;  /* 0x00000004999d7c10 */ /* 0x000fe2000fffe0ff */
[----:B------:R-:W-:Y:S01]  /*1290*/  IMAD R15, R5, R91, R8 ;  /* 0x0000005b050f7224 */ /* 0x000fe200078e0208 */
[----:B------:R-:W-:Y:S01]  /*12a0*/  LOP3.LUT R8, R3, 0x38, R24, 0xf8, !PT ;  /* 0x0000003803087812 */ /* 0x000fe200078ef818 */
[----:B------:R-:W-:Y:S01]  /*12b0*/  IMAD.SHL.U32 R90, R6, 0x40, RZ ;  /* 0x00000040065a7824 */ /* 0x000fe200078e00ff */
[----:B------:R-:W-:Y:S01]  /*12c0*/  SHF.R.U32.HI R3, RZ, 0x3, R3 ;  /* 0x00000003ff037819 */ /* 0x000fe20000011603 */
[----:B------:R-:W-:Y:S01]  /*12d0*/  IMAD R9, R88, R18, RZ ;  /* 0x0000001258097224 */ /* 0x000fe200078e02ff */
[----:B------:R-:W-:Y:S01]  /*12e0*/  ISETP.GE.AND P1, PT, R0, 0x21, PT ;  /* 0x000000210000780c */ /* 0x000fe20003f26270 */
[----:B------:R-:W-:Y:S01]  /*12f0*/  IMAD.MOV.U32 R156, RZ, RZ, R152 ;  /* 0x000000ffff9c7224 */ /* 0x000fe200078e0098 */
[----:B------:R-:W-:Y:S01]  /*1300*/  LOP3.LUT R3, R8, R3, RZ, 0x3c, !PT ;  /* 0x0000000308037212 */ /* 0x000fe200078e3cff */
[----:B------:R-:W-:Y:S01]  /*1310*/  IMAD R5, R5, R90, R9 ;  /* 0x0000005a05057224 */ /* 0x000fe200078e0209 */
[----:B------:R-:W-:Y:S01]  /*1320*/  ISETP.GE.AND P2, PT, R0, 0x1, PT ;  /* 0x000000010000780c */ /* 0x000fe20003f46270 */
[----:B------:R-:W-:Y:S01]  /*1330*/  IMAD.WIDE.U32 R8, R18, R91, R156 ;  /* 0x0000005b12087225 */ /* 0x000fe200078e009c */
[----:B------:R-:W-:-:S02]  /*1340*/  ULDC.64 UR4, c[0x0][0x268] ;  /* 0x00009a0000047ab9 */ /* 0x000fc40000000a00 */
[----:B------:R-:W-:Y:S01]  /*1350*/  UIMAD UR4, UR18, UR4, URZ ;  /* 0x00000004120472a4 */ /* 0x000fe2000f8e023f */
[----:B------:R-:W-:Y:S02]  /*1360*/  IMAD.IADD R15, R9, 0x1, R15 ;  /* 0x00000001090f7824 */ /* 0x000fe400078e020f */
[----:B------:R-:W-:Y:S01]  /*1370*/  IMAD.SHL.U32 R93, R92, 0x20, RZ ;  /* 0x000000205c5d7824 */ /* 0x000fe200078e00ff */
[----:B------:R-:W-:Y:S01]  /*1380*/  UIMAD UR4, UR19, UR5, UR4 ;  /* 0x00000005130472a4 */ /* 0x000fe2000f8e0204 */
[----:B------:R-:W-:Y:S02]  /*1390*/  IMAD.MOV.U32 R9, RZ, RZ, 0x5 ;  /* 0x00000005ff097424 */ /* 0x000fe400078e00ff */
[----:B------:R-:W-:Y:S01]  /*13a0*/  IMAD.WIDE.U32 R150, R150, c[0x0][0x268], R16 ;  /* 0x00009a0096967a25 */ /* 0x000fe200078e0010 */
[----:B------:R-:W-:Y:S02]  /*13b0*/  @P1 IADD3 R17, P3, R93, R8, RZ ;  /* 0x000000085d111210 */ /* 0x000fe40007f7e0ff */
[----:B------:R-:W-:Y:S01]  /*13c0*/  SHF.L.U64.HI R92, R92, R9, c[0x0][0x23c] ;  /* 0x00008f005c5c7619 */ /* 0x000fe20000010209 */
[----:B------:R-:W-:Y:S01]  /*13d0*/  IMAD.SHL.U32 R10, R10, 0x8, RZ ;  /* 0x000000080a0a7824 */ /* 0x000fe200078e00ff */
[----:B------:R-:W-:Y:S01]  /*13e0*/  @P2 LEA R22, P0, R8, c[0x0][0x220], 0x1 ;  /* 0x0000880008162a11 */ /* 0x000fe200078008ff */
[----:B------:R-:W-:Y:S01]  /*13f0*/  IMAD.MOV.U32 R154, RZ, RZ, R150 ;  /* 0x000000ffff9a7224 */ /* 0x000fe200078e0096 */
[----:B------:R-:W-:Y:S01]  /*1400*/  IADD3 R155, R151, UR4, RZ ;  /* 0x00000004979b7c10 */ /* 0x000fe2000fffe0ff */
[--C-:B------:R-:W-:Y:S01]  /*1410*/  @P1 IMAD.X R0, R92, 0x1, R15.reuse, P3 ;  /* 0x000000015c001824 */ /* 0x100fe200018e060f */
[C---:B------:R-:W-:Y:S01]  /*1420*/  @P1 LEA R20, P3, R17.reuse, c[0x0][0x220], 0x1 ;  /* 0x0000880011141a11 */ /* 0x040fe200078608ff */
[----:B------:R-:W-:Y:S01]  /*1430*/  IMAD.SHL.U32 R105, R6, 0x20, RZ ;  /* 0x0000002006697824 */ /* 0x000fe200078e00ff */
[----:B------:R-:W-:Y:S01]  /*1440*/  @P2 LEA.HI.X R23, R8, c[0x0][0x224], R15, 0x1, P0 ;  /* 0x0000890008172a11 */ /* 0x000fe200000f0c0f */
[----:B------:R-:W-:Y:S01]  /*1450*/  IMAD.WIDE.U32 R14, R18, R90, R154 ;  /* 0x0000005a120e7225 */ /* 0x000fe200078e009a */
[C---:B------:R-:W-:Y:S01]  /*1460*/  IADD3 R8, R24.reuse, 0x40, RZ ;  /* 0x0000004018087810 */ /* 0x040fe20007ffe0ff */
[----:B------:R-:W-:Y:S01]  /*1470*/  ULDC.64 UR4, c[0x0][0x210] ;  /* 0x0000840000047ab9 */ /* 0x000fe20000000a00 */
[----:B------:R-:W-:Y:S01]  /*1480*/  @P1 LEA.HI.X R21, R17, c[0x0][0x224], R0, 0x1, P3 ;  /* 0x0000890011151a11 */ /* 0x000fe200018f0c00 */
[----:B------:R-:W-:Y:S01]  /*1490*/  IMAD.IADD R5, R15, 0x1, R5 ;  /* 0x000000010f057824 */ /* 0x000fe200078e0205 */
[----:B------:R-:W-:Y:S01]  /*14a0*/  IADD3 R0, R24, 0x80, RZ ;  /* 0x0000008018007810 */ /* 0x000fe20007ffe0ff */
[----:B------:R-:W-:Y:S01]  /*14b0*/  IMAD.IADD R95, R95, 0x1, R2 ;  /* 0x000000015f5f7824 */ /* 0x000fe200078e0202 */
[----:B------:R-:W-:Y:S01]  /*14c0*/  ISETP.GE.AND P6, PT, R8, c[0x0][0x1d4], PT ;  /* 0x0000750008007a0c */ /* 0x000fe20003fc6270 */
[----:B------:R-:W-:Y:S01]  /*14d0*/  UIMAD UR7, UR14, UR4, URZ ;  /* 0x000000040e0772a4 */ /* 0x000fe2000f8e023f */
[----:B------:R-:W-:Y:S01]  /*14e0*/  ISETP.GE.AND P5, PT, R0, c[0x0][0x1d4], PT ;  /* 0x0000750000007a0c */ /* 0x000fe20003fa6270 */
[----:B------:R-:W-:Y:S01]  /*14f0*/  UIMAD.WIDE.U32 UR18, UR8, UR4, URZ ;  /* 0x00000004081272a5 */ /* 0x000fe2000f8e003f */
[----:B------:R-:W-:Y:S01]  /*1500*/  LOP3.LUT R10, R3, 0xfffffe00, R10, 0xf8, !PT ;  /* 0xfffffe00030a7812 */ /* 0x000fe200078ef80a */
[----:B------:R-:W-:Y:S01]  /*1510*/  UIMAD UR7, UR8, UR5, UR7 ;  /* 0x00000005080772a4 */ /* 0x000fe2000f8e0207 */
[----:B------:R-:W-:Y:S01]  /*1520*/  ISETP.GT.AND P0, PT, R18, R11, PT ;  /* 0x0000000b1200720c */ /* 0x000fe20003f04270 */
[----:B------:R-:W-:Y:S01]  /*1530*/  IMAD.MOV.U32 R126, RZ, RZ, c[0x0][0x27c] ;  /* 0x00009f00ff7e7624 */ /* 0x000fe200078e00ff */
[----:B------:R-:W-:Y:S01]  /*1540*/  @P2 LEA R16, P3, R14, c[0x0][0x250], 0x1 ;  /* 0x000094000e102a11 */ /* 0x000fe200078608ff */
[C---:B------:R-:W-:Y:S01]  /*1550*/  @P2 IMAD.SHL.U32 R15, R10.reuse, 0x2, RZ ;  /* 0x000000020a0f2824 */ /* 0x040fe200078e00ff */
[----:B------:R-:W-:Y:S01]  /*1560*/  LEA.HI R0, R7, R82, RZ, 0x2 ;  /* 0x0000005207007211 */ /* 0x000fe200078f10ff */
[----:B------:R-:W-:Y:S01]  /*1570*/  @P1 IMAD.SHL.U32 R2, R10, 0x2, RZ ;  /* 0x000000020a021824 */ /* 0x000fe200078e00ff */
[----:B------:R-:W-:Y:S01]  /*1580*/  @P2 LEA.HI.X R17, R14, c[0x0][0x254], R5, 0x1, P3 ;  /* 0x000095000e112a11 */ /* 0x000fe200018f0c05 */
[----:B------:R-:W-:Y:S01]  /*1590*/  ULDC.64 UR4, c[0x0][0x1e8] ;  /* 0x00007a0000047ab9 */ /* 0x000fe20000000a00 */
[----:B------:R-:W-:Y:S01]  /*15a0*/  LOP3.LUT R19, R0, 0xfffffffc, RZ, 0xc0, !PT ;  /* 0xfffffffc00137812 */ /* 0x000fe200078ec0ff */
[----:B------:R-:W-:Y:S01]  /*15b0*/  UIMAD UR20, UR14, UR4, URZ ;  /* 0x000000040e1472a4 */ /* 0x000fe2000f8e023f */
[----:B------:R-:W-:Y:S01]  /*15c0*/  SHF.L.U64.HI R96, R6, R9, c[0x0][0x25c] ;  /* 0x0000970006607619 */ /* 0x000fe20000010209 */
[----:B------:R-:W-:Y:S01]  /*15d0*/  IMAD.MOV.U32 R131, RZ, RZ, 0x1 ;  /* 0x00000001ff837424 */ /* 0x000fe200078e00ff */
[--C-:B------:R-:W-:Y:S01]  /*15e0*/  SHF.R.S32.HI R123, RZ, 0x2, R0.reuse ;  /* 0x00000002ff7b7819 */ /* 0x100fe20000011400 */
[----:B------:R-:W-:Y:S01]  /*15f0*/  IMAD.IADD R116, R82, 0x1, -R19 ;  /* 0x0000000152747824 */ /* 0x000fe200078e0a13 */
[----:B------:R-:W-:Y:S01]  /*1600*/  @P0 IADD3 R8, R4, -0x2, RZ ;  /* 0xfffffffe04080810 */ /* 0x000fe20007ffe0ff */
[----:B------:R-:W-:Y:S01]  /*1610*/  UIMAD.WIDE.U32 UR22, UR8, UR4, URZ ;  /* 0x00000004081672a5 */ /* 0x000fe2000f8e003f */
[----:B------:R-:W-:Y:S01]  /*1620*/  SHF.R.S32.HI R118, RZ, 0x1f, R0 ;  /* 0x0000001fff767819 */ /* 0x000fe20000011400 */
[----:B------:R-:W-:Y:S01]  /*1630*/  @P0 IMAD.SHL.U32 R0, R10, 0x2, RZ ;  /* 0x000000020a000824 */ /* 0x000fe200078e00ff */
[----:B------:R-:W-:Y:S01]  /*1640*/  @P0 SHF.R.S32.HI R12, RZ, 0x1f, R8 ;  /* 0x0000001fff0c0819 */ /* 0x000fe20000011408 */
[----:B------:R-:W-:Y:S01]  /*1650*/  @P0 IMAD R4, R89, R8, RZ ;  /* 0x0000000859040224 */ /* 0x000fe200078e02ff */
[----:B------:R-:W-:Y:S01]  /*1660*/  LEA.HI R118, R118, R123, RZ, 0x3 ;  /* 0x0000007b76767211 */ /* 0x000fe200078f18ff */
[----:B------:R-:W-:Y:S01]  /*1670*/  @P0 IMAD.WIDE.U32 R8, R8, R91, R156 ;  /* 0x0000005b08080225 */ /* 0x000fe200078e009c */
[----:B------:R-:W-:-:S02]  /*1680*/  UIMAD UR20, UR8, UR5, UR20 ;  /* 0x00000005081472a4 */ /* 0x000fc4000f8e0214 */
[----:B------:R-:W-:Y:S01]  /*1690*/  LOP3.LUT R118, R118, 0xfffffff8, RZ, 0xc0, !PT ;  /* 0xfffffff876767812 */ /* 0x000fe200078ec0ff */
[----:B------:R-:W-:Y:S01]  /*16a0*/  @P0 IMAD R3, R12, R91, R4 ;  /* 0x0000005b0c030224 */ /* 0x000fe200078e0204 */
[----:B------:R-:W-:Y:S01]  /*16b0*/  SHF.R.S32.HI R4, RZ, 0x1f, R123 ;  /* 0x0000001fff047819 */ /* 0x000fe2000001147b */
[----:B------:R-:W-:Y:S01]  /*16c0*/  @P2 IMAD.SHL.U32 R12, R10, 0x2, RZ ;  /* 0x000000020a0c2824 */ /* 0x000fe200078e00ff */
[----:B------:R-:W-:Y:S01]  /*16d0*/  ULDC.64 UR4, c[0x0][0x2b0] ;  /* 0x0000ac0000047ab9 */ /* 0x000fe20000000a00 */
[----:B------:R-:W-:Y:S01]  /*16e0*/  @P0 IMAD.IADD R3, R9, 0x1, R3 ;  /* 0x0000000109030824 */ /* 0x000fe200078e0203 */
[----:B------:R-:W-:Y:S01]  /*16f0*/  UIADD3 UR7, UR19, UR7, URZ ;  /* 0x0000000713077290 */ /* 0x000fe2000fffe03f */
[C---:B------:R-:W-:Y:S01]  /*1700*/  IMAD R160, R4.reuse, c[0x0][0x290], RZ ;  /* 0x0000a40004a07a24 */ /* 0x040fe200078e02ff */
[----:B------:R-:W-:Y:S01]  /*1710*/  UIADD3 UR20, UR23, UR20, URZ ;  /* 0x0000001417147290 */ /* 0x000fe2000fffe03f */
[----:B------:R-:W-:Y:S02]  /*1720*/  IMAD R158, R4, c[0x0][0x280], RZ ;  /* 0x0000a000049e7a24 */ /* 0x000fe400078e02ff */
[----:B------:R-:W-:-:S02]  /*1730*/  IMAD R160, R123, c[0x0][0x294], R160 ;  /* 0x0000a5007ba07a24 */ /* 0x000fc400078e02a0 */
[C---:B------:R-:W-:Y:S02]  /*1740*/  IMAD R158, R123.reuse, c[0x0][0x284], R158 ;  /* 0x0000a1007b9e7a24 */ /* 0x040fe400078e029e */
[----:B------:R-:W-:Y:S02]  /*1750*/  IMAD.IADD R118, R123, 0x1, -R118 ;  /* 0x000000017b767824 */ /* 0x000fe400078e0a76 */
[----:B------:R-:W-:Y:S02]  /*1760*/  IMAD.MOV.U32 R104, RZ, RZ, c[0x0][0x27c] ;  /* 0x00009f00ff687624 */ /* 0x000fe400078e00ff */
[----:B------:R-:W-:Y:S02]  /*1770*/  IMAD.SHL.U32 R117, R118, 0x40, RZ ;  /* 0x0000004076757824 */ /* 0x000fe400078e00ff */
[----:B------:R-:W-:Y:S02]  /*1780*/  IMAD.MOV.U32 R53, RZ, RZ, RZ ;  /* 0x000000ffff357224 */ /* 0x000fe400078e00ff */
[----:B------:R-:W-:Y:S01]  /*1790*/  IMAD.MOV.U32 R67, RZ, RZ, 0x1 ;  /* 0x00000001ff437424 */ /* 0x000fe200078e00ff */
[----:B------:R-:W-:Y:S01]  /*17a0*/  LOP3.LUT R117, R117, 0x1c0, RZ, 0xc0, !PT ;  /* 0x000001c075757812 */ /* 0x000fe200078ec0ff */
[----:B------:R-:W-:-:S03]  /*17b0*/  IMAD.SHL.U32 R104, R104, 0x2, RZ ;  /* 0x0000000268687824 */ /* 0x000fc600078e00ff */
[----:B------:R-:W-:Y:S01]  /*17c0*/  SHF.R.U32.HI R106, RZ, 0x3, R117 ;  /* 0x00000003ff6a7819 */ /* 0x000fe20000011675 */
[----:B---3--:R-:W1:Y:S01]  /*17d0*/  @P4 R2UR UR6, R13 ;  /* 0x000000000d0643c2 */ /* 0x008e6200000e0000 */
[----:B------:R-:W-:Y:S01]  /*17e0*/  ISETP.GE.AND P4, PT, R24, c[0x0][0x1d4], PT ;  /* 0x0000750018007a0c */ /* 0x000fe20003f86270 */
[----:B------:R-:W-:-:S03]  /*17f0*/  IMAD.SHL.U32 R24, R116, 0x8, RZ ;  /* 0x0000000874187824 */ /* 0x000fc600078e00ff */
[----:B------:R-:W-:Y:S02]  /*1800*/  P2R R94, PR, RZ, 0x10 ;  /* 0x00000010ff5e7803 */ /* 0x000fe40000000000 */
[C---:B------:R-:W-:Y:S02]  /*1810*/  ISETP.GE.AND P3, PT, R24.reuse, c[0x0][0x27c], PT ;  /* 0x00009f0018007a0c */ /* 0x040fe40003f66270 */
[--C-:B------:R-:W-:Y:S02]  /*1820*/  SHF.R.S32.HI R25, RZ, 0x1f, R24.reuse ;  /* 0x0000001fff197819 */ /* 0x100fe40000011418 */
[C---:B------:R-:W-:Y:S02]  /*1830*/  IADD3 R121, R24.reuse, 0x60, RZ ;  /* 0x0000006018797810 */ /* 0x040fe40007ffe0ff */
[C---:B------:R-:W-:Y:S01]  /*1840*/  IADD3 R120, R24.reuse, 0x80, RZ ;  /* 0x0000008018787810 */ /* 0x040fe20007ffe0ff */
[----:B------:R-:W-:Y:S01]  /*1850*/  @!PT LDS RZ, [RZ] ;  /* 0x00000000fffff984 */ /* 0x000fe20000000800 */
[----:B------:R-:W-:Y:S01]  /*1860*/  @!PT LDS RZ, [RZ] ;  /* 0x00000000fffff984 */ /* 0x000fe20000000800 */
[----:B------:R-:W-:Y:S01]  /*1870*/  @!PT LDS RZ, [RZ] ;  /* 0x00000000fffff984 */ /* 0x000fe20000000800 */
[----:B------:R3:W-:Y:S01]  /*1880*/  @P2 LDGSTS.E.BYPASS.LTC128B.128 [R15+0xc100], [R22.64], !P4 ;  /* 0x0c100000160f2fae */ /* 0x0007e2000e101d4a */
[----:B------:R-:W-:Y:S01]  /*1890*/  IMAD.WIDE.U32 R162, R123, c[0x0][0x280], R24 ;  /* 0x0000a0007ba27a25 */ /* 0x000fe200078e0018 */
[----:B------:R-:W-:-:S02]  /*18a0*/  IADD3 R119, R24, 0xa0, RZ ;  /* 0x000000a018777810 */ /* 0x000fc40007ffe0ff */
[----:B------:R3:W-:Y:S01]  /*18b0*/  @P2 LDGSTS.E.BYPASS.LTC128B.128 [R15+0xe100], [R22.64+0x80], !P6 ;  /* 0x0e100080160f2fae */ /* 0x0007e2000f101d4a */
[----:B------:R-:W-:Y:S01]  /*18c0*/  IMAD.IADD R163, R163, 0x1, R158 ;  /* 0x00000001a3a37824 */ /* 0x000fe200078e029e */
[----:B------:R-:W-:Y:S01]  /*18d0*/  SHF.R.S32.HI R109, RZ, 0x1f, R120 ;  /* 0x0000001fff6d7819 */ /* 0x000fe20000011478 */
[----:B------:R-:W-:Y:S01]  /*18e0*/  IMAD.WIDE.U32 R164, R123, c[0x0][0x290], R24 ;  /* 0x0000a4007ba47a25 */ /* 0x000fe200078e0018 */
[----:B------:R3:W-:Y:S01]  /*18f0*/  @P2 LDGSTS.E.BYPASS.LTC128B.128 [R15+0x10100], [R22.64+0x100], !P5 ;  /* 0x10100100160f2fae */ /* 0x0007e2000e901d4a */
[----:B------:R-:W-:Y:S01]  /*1900*/  P2R R125, PR, RZ, 0x8 ;  /* 0x00000008ff7d7803 */ /* 0x000fe20000000000 */
[----:B-1----:R-:W-:Y:S01]  /*1910*/  @UP0 USHF.R.S32.HI UR25, URZ, 0x1f, UR6 ;  /* 0x0000001f3f190899 */ /* 0x002fe20008011406 */
[----:B------:R-:W-:Y:S01]  /*1920*/  @P1 IMAD.SHL.U32 R13, R10, 0x2, RZ ;  /* 0x000000020a0d1824 */ /* 0x000fe200078e00ff */
[----:B------:R-:W-:Y:S01]  /*1930*/  LEA.HI R109, R109, R120, RZ, 0x3 ;  /* 0x000000786d6d7211 */ /* 0x000fe200078f18ff */
[----:B------:R-:W-:Y:S01]  /*1940*/  IMAD.IADD R165, R165, 0x1, R160 ;  /* 0x00000001a5a57824 */ /* 0x000fe200078e02a0 */
[----:B------:R-:W-:Y:S01]  /*1950*/  @UP0 UMOV UR24, UR6 ;  /* 0x0000000600180c82 */ /* 0x000fe20008000000 */
[----:B-----5:R-:W-:Y:S01]  /*1960*/  IMAD.WIDE.U32 R162, R83, c[0x0][0x280], R162 ;  /* 0x0000a00053a27a25 */ /* 0x020fe200078e00a2 */
[----:B------:R1:W-:Y:S01]  /*1970*/  @P1 LDGSTS.E.BYPASS.LTC128B.128 [R13+0xd100], [R20.64], !P4 ;  /* 0x0d100000140d1fae */ /* 0x0003e2000e101d4a */
[----:B------:R-:W-:Y:S01]  /*1980*/  @!UP0 UMOV UR25, UR13 ;  /* 0x0000000d00198c82 */ /* 0x000fe20008000000 */
[----:B------:R-:W-:Y:S01]  /*1990*/  LOP3.LUT R109, R109, 0xfffffff8, RZ, 0xc0, !PT ;  /* 0xfffffff86d6d7812 */ /* 0x000fe200078ec0ff */
[----:B------:R-:W-:Y:S01]  /*19a0*/  UIMAD UR6, UR25, UR4, URZ ;  /* 0x00000004190672a4 */ /* 0x000fe2000f8e023f */
[----:B------:R1:W-:Y:S01]  /*19b0*/  @P1 LDGSTS.E.BYPASS.LTC128B.128 [R13+0xf100], [R20.64+0x80], !P6 ;  /* 0x0f100080140d1fae */ /* 0x0003e2000f101d4a */
[----:B------:R-:W-:Y:S01]  /*19c0*/  IMAD.WIDE.U32 R164, R83, c[0x0][0x290], R164 ;  /* 0x0000a40053a47a25 */ /* 0x000fe200078e00a4 */
[----:B------:R-:W-:Y:S01]  /*19d0*/  @!UP0 UMOV UR24, UR9 ;  /* 0x0000000900188c82 */ /* 0x000fe20008000000 */
[----:B------:R-:W-:Y:S01]  /*19e0*/  SHF.R.S32.HI R100, RZ, 0x1f, R109 ;  /* 0x0000001fff647819 */ /* 0x000fe2000001146d */
[----:B------:R1:W-:Y:S01]  /*19f0*/  @P1 LDGSTS.E.BYPASS.LTC128B.128 [R13+0x11100], [R20.64+0x100], !P5 ;  /* 0x11100100140d1fae */ /* 0x0003e2000e901d4a */
[----:B------:R-:W-:-:S02]  /*1a00*/  UIMAD.WIDE.U32 UR26, UR24, UR4, URZ ;  /* 0x00000004181a72a5 */ /* 0x000fc4000f8e003f */
[----:B------:R-:W-:Y:S01]  /*1a10*/  UIMAD UR5, UR24, UR5, UR6 ;  /* 0x00000005180572a4 */ /* 0x000fe2000f8e0206 */
[----:B------:R-:W0:Y:S01]  /*1a20*/  LDGDEPBAR ;  /* 0x00000000000079af */ /* 0x000e220000000000 */
[----:B------:R-:W-:Y:S02]  /*1a30*/  ULDC.U8 UR4, c[0x0][0x298] ;  /* 0x0000a60000047ab9 */ /* 0x000fe40000000000 */
[----:B------:R-:W-:Y:S01]  /*1a40*/  UIADD3 UR5, UR27, UR5, URZ ;  /* 0x000000051b057290 */ /* 0x000fe2000fffe03f */
[----:B------:R-:W-:Y:S01]  /*1a50*/  BAR.SYNC.DEFER_BLOCKING 0x0 ;  /* 0x0000000000007b1d */ /* 0x000fe20000010000 */
[C---:B---3--:R-:W-:Y:S02]  /*1a60*/  IMAD.SHL.U32 R22, R116.reuse, 0x4, RZ ;  /* 0x0000000474167824 */ /* 0x048fe400078e00ff */
[----:B------:R-:W-:-:S03]  /*1a70*/  IMAD R116, R116, 0x40, R123 ;  /* 0x0000004074747824 */ /* 0x000fc600078e027b */
[C---:B------:R-:W-:Y:S02]  /*1a80*/  IADD3 R19, R22.reuse, 0x40, RZ ;  /* 0x0000004016137810 */ /* 0x040fe40007ffe0ff */
[--C-:B------:R-:W-:Y:S02]  /*1a90*/  SHF.R.S32.HI R23, RZ, 0x1f, R22.reuse ;  /* 0x0000001fff177819 */ /* 0x100fe40000011416 */
[----:B-1----:R-:W-:Y:S01]  /*1aa0*/  IADD3 R20, R22, 0x20, RZ ;  /* 0x0000002016147810 */ /* 0x002fe20007ffe0ff */
[----:B------:R-:W-:Y:S01]  /*1ab0*/  @!PT LDS RZ, [RZ] ;  /* 0x00000000fffff984 */ /* 0x000fe20000000800 */
[----:B------:R-:W-:Y:S01]  /*1ac0*/  @!PT LDS RZ, [RZ] ;  /* 0x00000000fffff984 */ /* 0x000fe20000000800 */
[----:B------:R-:W-:Y:S01]  /*1ad0*/  @!PT LDS RZ, [RZ] ;  /* 0x00000000fffff984 */ /* 0x000fe20000000800 */
[----:B------:R1:W-:Y:S04]  /*1ae0*/  @P2 LDGSTS.E.BYPASS.LTC128B.128 [R12+0x100], [R16.64], !P4 ;  /* 0x00100000100c2fae */ /* 0x0003e8000e101d4a */
[----:B------:R1:W-:Y:S04]  /*1af0*/  @P2 LDGSTS.E.BYPASS.LTC128B.128 [R12+0x2100], [R16.64+0x80], !P6 ;  /* 0x02100080100c2fae */ /* 0x0003e8000f101d4a */
[----:B------:R1:W-:Y:S01]  /*1b00*/  @P2 LDGSTS.E.BYPASS.LTC128B.128 [R12+0x4100], [R16.64+0x100], !P5 ;  /* 0x04100100100c2fae */ /* 0x0003e2000e901d4a */
[----:B------:R-:W-:Y:S01]  /*1b10*/  @P1 IADD3 R6, P2, R105, R14, RZ ;  /* 0x0000000e69061210 */ /* 0x000fe20007f5e0ff */
[----:B------:R-:W-:-:S04]  /*1b20*/  IMAD.WIDE.U32 R14, R123, c[0x0][0x290], R22 ;  /* 0x0000a4007b0e7a25 */ /* 0x000fc800078e0016 */
[----:B------:R-:W-:Y:S01]  /*1b30*/  @P1 IMAD.X R5, R96, 0x1, R5, P2 ;  /* 0x0000000160051824 */ /* 0x000fe200010e0605 */
[----:B------:R-:W-:Y:S01]  /*1b40*/  @P1 LEA R26, P2, R6, c[0x0][0x250], 0x1 ;  /* 0x00009400061a1a11 */ /* 0x000fe200078408ff */
[----:B------:R-:W-:Y:S01]  /*1b50*/  IMAD.IADD R161, R160, 0x1, R15 ;  /* 0x00000001a0a17824 */ /* 0x000fe200078e020f */
[----:B------:R-:W-:Y:S01]  /*1b60*/  LEA.HI R15, R7, R82, RZ, 0x5 ;  /* 0x00000052070f7211 */ /* 0x000fe200078f28ff */
[----:B------:R-:W-:Y:S01]  /*1b70*/  IMAD.MOV.U32 R160, RZ, RZ, R14 ;  /* 0x000000ffffa07224 */ /* 0x000fe200078e000e */
[----:B------:R-:W-:Y:S01]  /*1b80*/  @P1 LEA.HI.X R27, R6, c[0x0][0x254], R5, 0x1, P2 ;  /* 0x00009500061b1a11 */ /* 0x000fe200010f0c05 */
[----:B------:R-:W-:Y:S01]  /*1b90*/  IMAD.WIDE.U32 R4, R123, c[0x0][0x280], R22 ;  /* 0x0000a0007b047a25 */ /* 0x000fe200078e0016 */
[----:B------:R-:W-:-:S03]  /*1ba0*/  IADD3 R14, R22, 0x50, RZ ;  /* 0x00000050160e7810 */ /* 0x000fc60007ffe0ff */
[----:B------:R3:W-:Y:S01]  /*1bb0*/  @P1 LDGSTS.E.BYPASS.LTC128B.128 [R2+0x1100], [R26.64], !P4 ;  /* 0x011000001a021fae */ /* 0x0007e2000e101d4a */
[----:B------:R-:W-:Y:S02]  /*1bc0*/  IMAD.IADD R159, R158, 0x1, R5 ;  /* 0x000000019e9f7824 */ /* 0x000fe400078e0205 */
[----:B------:R-:W-:Y:S01]  /*1bd0*/  IMAD.MOV.U32 R158, RZ, RZ, R4 ;  /* 0x000000ffff9e7224 */ /* 0x000fe200078e0004 */
[----:B------:R3:W-:Y:S01]  /*1be0*/  @P1 LDGSTS.E.BYPASS.LTC128B.128 [R2+0x3100], [R26.64+0x80], !P6 ;  /* 0x031000801a021fae */ /* 0x0007e2000f101d4a */
[----:B------:R-:W-:Y:S02]  /*1bf0*/  IMAD.SHL.U32 R15, R15, 0x10, RZ ;  /* 0x000000100f0f7824 */ /* 0x000fe400078e00ff */
[----:B------:R-:W-:Y:S01]  /*1c00*/  IMAD.WIDE.U32 R160, R83, c[0x0][0x290], R160 ;  /* 0x0000a40053a07a25 */ /* 0x000fe200078e00a0 */
[----:B------:R3:W-:Y:S02]  /*1c10*/  @P1 LDGSTS.E.BYPASS.LTC128B.128 [R2+0x5100], [R26.64+0x100], !P5 ;  /* 0x051001001a021fae */ /* 0x0007e4000e901d4a */
[----:B------:R-:W-:Y:S01]  /*1c20*/  LOP3.LUT R15, R15, 0xfffffe00, RZ, 0xc0, !PT ;  /* 0xfffffe000f0f7812 */ /* 0x000fe200078ec0ff */
[----:B-1----:R-:W-:Y:S01]  /*1c30*/  IMAD.IADD R16, R22, 0x1, R19 ;  /* 0x0000000116107824 */ /* 0x002fe200078e0213 */
[----:B------:R-:W-:Y:S01]  /*1c40*/  @P0 LEA R12, P2, R8, c[0x0][0x220], 0x1 ;  /* 0x00008800080c0a11 */ /* 0x000fe200078408ff */
[----:B------:R-:W0:Y:S01]  /*1c50*/  LDGDEPBAR ;  /* 0x00000000000079af */ /* 0x000e220000000000 */
[----:B------:R-:W-:-:S02]  /*1c60*/  IMAD.IADD R17, R22, 0x1, R20 ;  /* 0x0000000116117824 */ /* 0x000fc400078e0214 */
[----:B------:R-:W-:Y:S01]  /*1c70*/  @P0 LEA.HI.X R13, R8, c[0x0][0x224], R3, 0x1, P2 ;  /* 0x00008900080d0a11 */ /* 0x000fe200010f0c03 */
[----:B------:R-:W-:Y:S01]  /*1c80*/  IMAD.WIDE.U32 R158, R83, c[0x0][0x280], R158 ;  /* 0x0000a000539e7a25 */ /* 0x000fe200078e009e */
[C---:B------:R-:W-:Y:S02]  /*1c90*/  @P0 LEA R8, P1, R93.reuse, R12, 0x1 ;  /* 0x0000000c5d080211 */ /* 0x040fe400078208ff */
[----:B------:R-:W-:Y:S01]  /*1ca0*/  SEL R3, RZ, c[0x0][0x27c], !P3 ;  /* 0x00009f00ff037a07 */ /* 0x000fe20005800000 */
[----:B------:R1:W-:Y:S01]  /*1cb0*/  @P0 LDGSTS.E.BYPASS.LTC128B.128 [R0+0x12100], [R12.64], !P4 ;  /* 0x121000000c000fae */ /* 0x0003e2000e101d4a */
[----:B------:R-:W-:Y:S02]  /*1cc0*/  @P0 LEA.HI.X R9, R93, R13, R92, 0x1, P1 ;  /* 0x0000000d5d090211 */ /* 0x000fe400008f0c5c */
[----:B------:R-:W-:Y:S01]  /*1cd0*/  ISETP.GE.AND P1, PT, R16, c[0x0][0x27c], PT ;  /* 0x00009f0010007a0c */ /* 0x000fe20003f26270 */
[----:B------:R1:W-:Y:S01]  /*1ce0*/  @P0 LDGSTS.E.BYPASS.LTC128B.128 [R0+0x14100], [R12.64+0x80], !P6 ;  /* 0x141000800c000fae */ /* 0x0003e2000f101d4a */
[----:B------:R-:W-:-:S02]  /*1cf0*/  ISETP.GE.AND P2, PT, R17, c[0x0][0x27c], PT ;  /* 0x00009f0011007a0c */ /* 0x000fc40003f46270 */
[----:B------:R-:W-:Y:S01]  /*1d00*/  SEL R7, RZ, c[0x0][0x27c], !P1 ;  /* 0x00009f00ff077a07 */ /* 0x000fe20004800000 */
[----:B------:R1:W-:Y:S01]  /*1d10*/  @P0 LDGSTS.E.BYPASS.LTC128B.128 [R0+0x16100], [R12.64+0x100], !P5 ;  /* 0x161001000c000fae */ /* 0x0003e2000e901d4a */
[----:B------:R-:W-:Y:S02]  /*1d20*/  SEL R6, RZ, c[0x0][0x27c], !P2 ;  /* 0x00009f00ff067a07 */ /* 0x000fe40005000000 */
[----:B------:R-:W-:Y:S01]  /*1d30*/  P2R R122, PR, RZ, 0x2 ;  /* 0x00000002ff7a7803 */ /* 0x000fe20000000000 */
[----:B------:R-:W-:Y:S01]  /*1d40*/  IMAD.IADD R7, R7, 0x1, R16 ;  /* 0x0000000107077824 */ /* 0x000fe200078e0210 */
[----:B------:R4:W-:Y:S01]  /*1d50*/  @P0 LDGSTS.E.BYPASS.LTC128B.128 [R0+0x13100], [R8.64], !P4 ;  /* 0x1310000008000fae */ /* 0x0009e2000e101d4a */
[----:B---3--:R-:W-:Y:S01]  /*1d60*/  IMAD.IADD R2, R24, 0x1, R3 ;  /* 0x0000000118027824 */ /* 0x008fe200078e0203 */
[----:B------:R-:W-:Y:S01]  /*1d70*/  ISETP.NE.AND P1, PT, R131, c[0x0][0x2b8], PT ;  /* 0x0000ae0083007a0c */ /* 0x000fe20003f25270 */
[----:B------:R-:W-:Y:S01]  /*1d80*/  IMAD.IADD R6, R6, 0x1, R17 ;  /* 0x0000000106067824 */ /* 0x000fe200078e0211 */
[----:B------:R4:W-:Y:S01]  /*1d90*/  @P0 LDGSTS.E.BYPASS.LTC128B.128 [R0+0x15100], [R8.64+0x80], !P6 ;  /* 0x1510008008000fae */ /* 0x0009e2000f101d4a */
[----:B------:R-:W-:-:S02]  /*1da0*/  P2R R124, PR, RZ, 0x4 ;  /* 0x00000004ff7c7803 */ /* 0x000fc40000000000 */
[----:B------:R-:W-:Y:S01]  /*1db0*/  SHF.R.S32.HI R5, RZ, 0x1f, R2 ;  /* 0x0000001fff057819 */ /* 0x000fe20000011402 */
[----:B------:R4:W-:Y:S01]  /*1dc0*/  @P0 LDGSTS.E.BYPASS.LTC128B.128 [R0+0x17100], [R8.64+0x100], !P5 ;  /* 0x1710010008000fae */ /* 0x0009e2000e901d4a */
[----:B------:R-:W-:Y:S02]  /*1dd0*/  SHF.R.S32.HI R3, RZ, 0x1f, R6 ;  /* 0x0000001fff037819 */ /* 0x000fe40000011406 */
[CC--:B------:R-:W-:Y:S01]  /*1de0*/  LEA.HI R4, R5.reuse, R2.reuse, RZ, 0x3 ;  /* 0x0000000205047211 */ /* 0x0c0fe200078f18ff */
[----:B------:R-:W0:Y:S01]  /*1df0*/  LDGDEPBAR ;  /* 0x00000000000079af */ /* 0x000e220000000000 */
[----:B------:R-:W-:Y:S02]  /*1e00*/  LEA.HI R5, R5, R2, RZ, 0x6 ;  /* 0x0000000205057211 */ /* 0x000fe400078f30ff */
[CC--:B------:R-:W-:Y:S02]  /*1e10*/  LEA.HI R2, R3.reuse, R6.reuse, RZ, 0x3 ;  /* 0x0000000603027211 */ /* 0x0c0fe400078f18ff */
[----:B------:R-:W-:Y:S01]  /*1e20*/  LEA.HI R3, R3, R6, RZ, 0x6 ;  /* 0x0000000603037211 */ /* 0x000fe200078f30ff */
[----:B------:R-:W-:Y:S01]  /*1e30*/  IMAD.SHL.U32 R5, R5, 0x40, RZ ;  /* 0x0000004005057824 */ /* 0x000fe200078e00ff */
[----:B------:R-:W-:-:S02]  /*1e40*/  LOP3.LUT P0, RZ, R118, 0x4, RZ, 0xc0, !PT ;  /* 0x0000000476ff7812 */ /* 0x000fc4000780c0ff */
[----:B------:R-:W-:Y:S01]  /*1e50*/  LOP3.LUT R133, R4, 0xfffffff8, RZ, 0xc0, !PT ;  /* 0xfffffff804857812 */ /* 0x000fe200078ec0ff */
[----:B------:R-:W-:Y:S01]  /*1e60*/  IMAD.SHL.U32 R3, R3, 0x40, RZ ;  /* 0x0000004003037824 */ /* 0x000fe200078e00ff */
[----:B------:R-:W-:Y:S01]  /*1e70*/  LOP3.LUT R5, R5, 0xfffff000, RZ, 0xc0, !PT ;  /* 0xfffff00005057812 */ /* 0x000fe200078ec0ff */
[----:B-1----:R-:W-:Y:S01]  /*1e80*/  IMAD.MOV.U32 R12, RZ, RZ, c[0x0][0x290] ;  /* 0x0000a400ff0c7624 */ /* 0x002fe200078e00ff */
[----:B------:R-:W-:Y:S02]  /*1e90*/  LOP3.LUT R135, R2, 0xfffffff8, RZ, 0xc0, !PT ;  /* 0xfffffff802877812 */ /* 0x000fe400078ec0ff */
[----:B------:R-:W-:Y:S01]  /*1ea0*/  LOP3.LUT R3, R3, 0xfffff000, RZ, 0xc0, !PT ;  /* 0xfffff00003037812 */ /* 0x000fe200078ec0ff */
[----:B------:R-:W-:Y:S01]  /*1eb0*/  IMAD.SHL.U32 R99, R12, 0x40, RZ ;  /* 0x000000400c637824 */ /* 0x000fe200078e00ff */
[----:B------:R-:W-:Y:S02]  /*1ec0*/  SHF.R.S32.HI R141, RZ, 0x3, R2 ;  /* 0x00000003ff8d7819 */ /* 0x000fe40000011402 */
[----:B------:R-:W-:-:S02]  /*1ed0*/  SHF.R.S32.HI R132, RZ, 0x1f, R133 ;  /* 0x0000001fff847819 */ /* 0x000fc40000011485 */
[----:B------:R-:W-:Y:S02]  /*1ee0*/  SHF.R.S32.HI R134, RZ, 0x1f, R135 ;  /* 0x0000001fff867819 */ /* 0x000fe40000011487 */
[----:B----4-:R-:W-:Y:S01]  /*1ef0*/  SHF.R.S32.HI R0, RZ, 0x1f, R7 ;  /* 0x0000001fff007819 */ /* 0x010fe20000011407 */
[----:B------:R-:W-:Y:S01]  /*1f00*/  IMAD.MOV.U32 R8, RZ, RZ, c[0x0][0x280] ;  /* 0x0000a000ff087624 */ /* 0x000fe200078e00ff */
[----:B------:R-:W-:Y:S02]  /*1f10*/  LOP3.LUT R9, R117, 0x38, R4, 0xf8, !PT ;  /* 0x0000003875097812 */ /* 0x000fe400078ef804 */
[-C--:B------:R-:W-:Y:S01]  /*1f20*/  LEA.HI R140, R0, R7.reuse, RZ, 0x3 ;  /* 0x00000007008c7211 */ /* 0x080fe200078f18ff */
[----:B------:R-:W-:Y:S01]  /*1f30*/  IMAD.SHL.U32 R103, R8, 0x40, RZ ;  /* 0x0000004008677824 */ /* 0x000fe200078e00ff */
[----:B------:R-:W-:Y:S02]  /*1f40*/  LEA.HI R0, R0, R7, RZ, 0x6 ;  /* 0x0000000700007211 */ /* 0x000fe400078f30ff */
[----:B------:R-:W-:-:S02]  /*1f50*/  LOP3.LUT R112, R9, R106, RZ, 0x3c, !PT ;  /* 0x0000006a09707212 */ /* 0x000fc400078e3cff */
[C---:B------:R-:W-:Y:S01]  /*1f60*/  LOP3.LUT R7, R117.reuse, 0x38, R2, 0xf8, !PT ;  /* 0x0000003875077812 */ /* 0x040fe200078ef802 */
[----:B------:R-:W-:Y:S01]  /*1f70*/  IMAD.SHL.U32 R0, R0, 0x40, RZ ;  /* 0x0000004000007824 */ /* 0x000fe200078e00ff */
[----:B------:R-:W-:Y:S02]  /*1f80*/  IADD3 R112, R112, R5, R15 ;  /* 0x0000000570707210 */ /* 0x000fe40007ffe00f */
[----:B------:R-:W-:Y:S02]  /*1f90*/  LOP3.LUT R5, R117, 0x38, R140, 0xf8, !PT ;  /* 0x0000003875057812 */ /* 0x000fe400078ef88c */
[----:B------:R-:W-:Y:S02]  /*1fa0*/  LOP3.LUT R0, R0, 0xfffff000, RZ, 0xc0, !PT ;  /* 0xfffff00000007812 */ /* 0x000fe400078ec0ff */
[-C--:B------:R-:W-:Y:S02]  /*1fb0*/  LOP3.LUT R108, R5, R106.reuse, RZ, 0x3c, !PT ;  /* 0x0000006a056c7212 */ /* 0x080fe400078e3cff */
[----:B------:R-:W-:-:S02]  /*1fc0*/  LOP3.LUT R110, R7, R106, RZ, 0x3c, !PT ;  /* 0x0000006a076e7212 */ /* 0x000fc400078e3cff */
[----:B------:R-:W-:Y:S02]  /*1fd0*/  IADD3 R108, R108, R0, R15 ;  /* 0x000000006c6c7210 */ /* 0x000fe40007ffe00f */
[----:B------:R-:W-:Y:S02]  /*1fe0*/  SHF.R.S32.HI R0, RZ, 0x1f, R83 ;  /* 0x0000001fff007819 */ /* 0x000fe40000011453 */
[----:B------:R-:W-:Y:S02]  /*1ff0*/  IADD3 R110, R110, R3, R15 ;  /* 0x000000036e6e7210 */ /* 0x000fe40007ffe00f */
[----:B------:R-:W-:Y:S01]  /*2000*/  SHF.R.S32.HI R5, RZ, 0x1f, R16 ;  /* 0x0000001fff057819 */ /* 0x000fe20000011410 */
[----:B------:R-:W-:Y:S01]  /*2010*/  IMAD R6, R0, c[0x0][0x290], RZ ;  /* 0x0000a40000067a24 */ /* 0x000fe200078e02ff */
[----:B------:R-:W-:Y:S01]  /*2020*/  LOP3.LUT R137, R140, 0xfffffff8, RZ, 0xc0, !PT ;  /* 0xfffffff88c897812 */ /* 0x000fe200078ec0ff */
[----:B------:R-:W-:Y:S01]  /*2030*/  IMAD R0, R0, c[0x0][0x280], RZ ;  /* 0x0000a00000007a24 */ /* 0x000fe200078e02ff */
[----:B------:R-:W-:Y:S01]  /*2040*/  LEA.HI R114, R5, R16, RZ, 0x3 ;  /* 0x0000001005727211 */ /* 0x000fe200078f18ff */
[C---:B------:R-:W-:Y:S01]  /*2050*/  IMAD R3, R83.reuse, c[0x0][0x294], R6 ;  /* 0x0000a50053037a24 */ /* 0x040fe200078e0206 */
[----:B------:R-:W-:Y:S01]  /*2060*/  SHF.R.S32.HI R6, RZ, 0x1f, R119 ;  /* 0x0000001fff067819 */ /* 0x000fe20000011477 */
[----:B------:R-:W-:Y:S01]  /*2070*/  IMAD R127, R83, c[0x0][0x284], R0 ;  /* 0x0000a100537f7a24 */ /* 0x000fe200078e0200 */
[----:B------:R-:W-:Y:S01]  /*2080*/  SHF.R.S32.HI R0, RZ, 0x1f, R121 ;  /* 0x0000001fff007819 */ /* 0x000fe20000011479 */
[----:B------:R-:W-:Y:S01]  /*2090*/  IMAD.IADD R130, R165, 0x1, R3 ;  /* 0x00000001a5827824 */ /* 0x000fe200078e0203 */
[----:B------:R-:W-:Y:S01]  /*20a0*/  LOP3.LUT R5, R117, 0x18, R24, 0xf8, !PT ;  /* 0x0000001875057812 */ /* 0x000fe200078ef818 */
[----:B------:R-:W-:Y:S01]  /*20b0*/  IMAD.IADD R129, R163, 0x1, R127 ;  /* 0x00000001a3817824 */ /* 0x000fe200078e027f */
[----:B------:R-:W-:Y:S01]  /*20c0*/  LEA.HI R111, R0, R121, RZ, 0x3 ;  /* 0x00000079006f7211 */ /* 0x000fe200078f18ff */
[----:B------:R-:W-:Y:S01]  /*20d0*/  IMAD.IADD R128, R3, 0x1, R161 ;  /* 0x0000000103807824 */ /* 0x000fe200078e02a1 */
[----:B------:R-:W-:Y:S01]  /*20e0*/  SHF.R.S32.HI R0, RZ, 0x1f, R17 ;  /* 0x0000001fff007819 */ /* 0x000fe20000011411 */
[----:B------:R-:W-:Y:S01]  /*20f0*/  IMAD.IADD R127, R127, 0x1, R159 ;  /* 0x000000017f7f7824 */ /* 0x000fe200078e029f */
[----:B------:R-:W-:-:S02]  /*2100*/  LEA.HI R107, R6, R119, RZ, 0x3 ;  /* 0x00000077066b7211 */ /* 0x000fc400078f18ff */
[----:B------:R-:W-:Y:S02]  /*2110*/  LEA.HI R115, R0, R17, RZ, 0x3 ;  /* 0x0000001100737211 */ /* 0x000fe400078f18ff */
[----:B------:R-:W-:Y:S02]  /*2120*/  P2R R2, PR, RZ, 0x1 ;  /* 0x00000001ff027803 */ /* 0x000fe40000000000 */
[----:B------:R-:W-:Y:S02]  /*2130*/  LOP3.LUT R0, R5, R106, RZ, 0x3c, !PT ;  /* 0x0000006a05007212 */ /* 0x000fe400078e3cff */
[----:B------:R-:W-:Y:S02]  /*2140*/  SHF.R.S32.HI R136, RZ, 0x1f, R137 ;  /* 0x0000001fff887819 */ /* 0x000fe40000011489 */
[----:B------:R-:W-:Y:S01]  /*2150*/  ISETP.GE.AND P0, PT, R126, 0x1, PT ;  /* 0x000000017e00780c */ /* 0x000fe20003f06270 */
[----:B------:R-:W-:Y:S01]  /*2160*/  IMAD.IADD R0, R0, 0x1, R15 ;  /* 0x0000000100007824 */ /* 0x000fe200078e020f */
[----:B------:R-:W-:-:S02]  /*2170*/  LOP3.LUT R111, R111, 0xfffffff8, RZ, 0xc0, !PT ;  /* 0xfffffff86f6f7812 */ /* 0x000fc400078ec0ff */
[----:B------:R-:W-:Y:S02]  /*2180*/  LOP3.LUT R107, R107, 0xfffffff8, RZ, 0xc0, !PT ;  /* 0xfffffff86b6b7812 */ /* 0x000fe400078ec0ff */
[----:B------:R-:W-:Y:S02]  /*2190*/  LOP3.LUT R115, R115, 0xfffffff8, RZ, 0xc0, !PT ;  /* 0xfffffff873737812 */ /* 0x000fe400078ec0ff */
[----:B------:R-:W-:Y:S02]  /*21a0*/  LOP3.LUT R114, R114, 0xfffffff8, RZ, 0xc0, !PT ;  /* 0xfffffff872727812 */ /* 0x000fe400078ec0ff */
[----:B------:R-:W-:Y:S02]  /*21b0*/  SHF.L.U64.HI R97, R12, R101, c[0x0][0x294] ;  /* 0x0000a5000c617619 */ /* 0x000fe40000010265 */
[C---:B------:R-:W-:Y:S01]  /*21c0*/  SHF.L.U64.HI R132, R133.reuse, 0x1, R132 ;  /* 0x0000000185847819 */ /* 0x040fe20000010284 */
[----:B------:R-:W-:Y:S01]  /*21d0*/  IMAD.SHL.U32 R133, R133, 0x2, RZ ;  /* 0x0000000285857824 */ /* 0x000fe200078e00ff */
[C---:B------:R-:W-:Y:S01]  /*21e0*/  SHF.L.U64.HI R134, R135.reuse, 0x1, R134 ;  /* 0x0000000187867819 */ /* 0x040fe20000010286 */
[----:B------:R-:W-:Y:S01]  /*21f0*/  IMAD.SHL.U32 R135, R135, 0x2, RZ ;  /* 0x0000000287877824 */ /* 0x000fe200078e00ff */
[C---:B------:R-:W-:Y:S01]  /*2200*/  SHF.L.U64.HI R136, R137.reuse, 0x1, R136 ;  /* 0x0000000189887819 */ /* 0x040fe20000010288 */
[----:B------:R-:W-:Y:S01]  /*2210*/  IMAD.SHL.U32 R137, R137, 0x2, RZ ;  /* 0x0000000289897824 */ /* 0x000fe200078e00ff */
[----:B------:R-:W-:-:S02]  /*2220*/  P2R R2, PR, RZ, 0x1 ;  /* 0x00000001ff027803 */ /* 0x000fc40000000000 */
[----:B------:R-:W-:Y:S02]  /*2230*/  SHF.L.U64.HI R101, R8, R101, c[0x0][0x284] ;  /* 0x0000a10008657619 */ /* 0x000fe40000010265 */
[C---:B------:R-:W-:Y:S02]  /*2240*/  IADD3 R13, R22.reuse, 0x10, RZ ;  /* 0x00000010160d7810 */ /* 0x040fe40007ffe0ff */
[----:B------:R-:W-:Y:S02]  /*2250*/  IADD3 R12, R22, 0x30, RZ ;  /* 0x00000030160c7810 */ /* 0x000fe40007ffe0ff */
[----:B------:R-:W-:Y:S02]  /*2260*/  SHF.R.S32.HI R102, RZ, 0x1f, R111 ;  /* 0x0000001fff667819 */ /* 0x000fe4000001146f */
[----:B------:R-:W-:Y:S02]  /*2270*/  SHF.R.S32.HI R98, RZ, 0x1f, R107 ;  /* 0x0000001fff627819 */ /* 0x000fe4000001146b */
[----:B------:R-:W-:-:S02]  /*2280*/  SHF.R.S32.HI R113, RZ, 0x3, R4 ;  /* 0x00000003ff717819 */ /* 0x000fc40000011404 */
[----:B------:R-:W-:Y:S02]  /*2290*/  SHF.R.S32.HI R138, RZ, 0x1f, R115 ;  /* 0x0000001fff8a7819 */ /* 0x000fe40000011473 */
[----:B------:R-:W-:Y:S02]  /*22a0*/  SHF.R.S32.HI R139, RZ, 0x1f, R114 ;  /* 0x0000001fff8b7819 */ /* 0x000fe40000011472 */
[----:B------:R-:W-:Y:S02]  /*22b0*/  SHF.R.S32.HI R140, RZ, 0x3, R140 ;  /* 0x00000003ff8c7819 */ /* 0x000fe4000001148c */
[----:B------:R-:W-:Y:S02]  /*22c0*/  P2R R2, PR, RZ, 0x2 ;  /* 0x00000002ff027803 */ /* 0x000fe40000000000 */
.L_x_1097:
[----:B------:R-:W-:Y:S01]  /*22d0*/  ISETP.NE.AND P1, PT, R131, c[0x0][0x2b8], PT ;  /* 0x0000ae0083007a0c */ /* 0x000fe20003f25270 */
[----:B-1----:R-:W-:Y:S01]  /*22e0*/  IMAD.SHL.U32 R7, R18, 0x40, RZ ;  /* 0x0000004012077824 */ /* 0x002fe200078e00ff */
[----:B------:R-:W-:Y:S01]  /*22f0*/  LOP3.LUT P2, RZ, R118, 0x4, RZ, 0xc0, !PT ;  /* 0x0000000476ff7812 */ /* 0x000fe2000784c0ff */
[----:B------:R-:W-:Y:S01]  /*2300*/  IMAD.MOV.U32 R143, RZ, RZ, RZ ;  /* 0x000000ffff8f7224 */ /* 0x000fe200078e00ff */
[----:B------:R-:W-:Y:S04]  /*2310*/  DEPBAR.LE SB0, 0x2 ;  /* 0x000080800000791a */ /* 0x000fe80000000000 */
[----:B------:R-:W-:Y:S01]  /*2320*/  IMAD.IADD R4, R116, 0x1, R7 ;  /* 0x0000000174047824 */ /* 0x000fe200078e0207 */
[----:B------:R-:W-:Y:S01]  /*2330*/  BSSY B1, `(.L_x_1073) ;  /* 0x00003f5000017945 */ /* 0x000fe20003800000 */
[----:B------:R-:W-:Y:S02]  /*2340*/  IMAD R2, R53, 0x3000, R0 ;  /* 0x0000300035027824 */ /* 0x000fe400078e0200 */
[----:B------:R-:W-:Y:S01]  /*2350*/  IMAD.IADD R142, R95, 0x1, R4 ;  /* 0x000000015f8e7824 */ /* 0x000fe200078e0204 */
[----:B------:R-:W-:Y:S02]  /*2360*/  ISETP.GE.AND P0, PT, R4, UR17, PT ;  /* 0x0000001104007c0c */ /* 0x000fe4000bf06270 */
[----:B------:R-:W-:Y:S01]  /*2370*/  IADD3 R145, R2, 0x20, RZ ;  /* 0x0000002002917810 */ /* 0x000fe20007ffe0ff */
[----:B------:R-:W-:Y:S01]  /*2380*/  @P1 IMAD.HI.U32 R4, R142, c[0x0][0x2bc], RZ ;  /* 0x0000af008e041a27 */ /* 0x000fe200078e00ff */
[----:B------:R-:W-:Y:S02]  /*2390*/  ISETP.GT.OR P0, PT, R116, 0x3f, P0 ;  /* 0x0000003f7400780c */ /* 0x000fe40000704670 */
[----:B------:R-:W-:Y:S01]  /*23a0*/  @P2 IADD3 R145, R2, -0x20, RZ ;  /* 0xffffffe002912810 */ /* 0x000fe20007ffe0ff */
[----:B------:R-:W-:Y:S01]  /*23b0*/  IMAD.MOV.U32 R3, RZ, RZ, R142 ;  /* 0x000000ffff037224 */ /* 0x000fe200078e008e */
[----:B------:R-:W-:Y:S02]  /*23c0*/  @P1 SHF.R.U32.HI R3, RZ, c[0x0][0x2c0], R4 ;  /* 0x0000b000ff031a19 */ /* 0x000fe40000011604 */
[----:B------:R-:W-:Y:S02]  /*23d0*/  ISETP.GE.AND P2, PT, R126, 0x1, PT ;  /* 0x000000017e00780c */ /* 0x000fe40003f46270 */
[----:B------:R-:W-:Y:S02]  /*23e0*/  LEA R146, R2, 0x100, 0x1 ;  /* 0x0000010002927811 */ /* 0x000fe400078e08ff */
[----:B------:R-:W-:Y:S03]  /*23f0*/  LEA R145, R145, 0x100, 0x1 ;  /* 0x0000010091917811 */ /* 0x000fe600078e08ff */
[C---:B------:R-:W-:Y:S04]  /*2400*/  @!P0 IADD3 R5, P1, R3.reuse, UR26, RZ ;  /* 0x0000001a03058c10 */ /* 0x040fe8000ff3e0ff */
[----:B------:R-:W-:Y:S01]  /*2410*/  @!P0 LEA.HI.X.SX32 R4, R3, UR5, 0x1, P1 ;  /* 0x0000000503048c11 */ /* 0x000fe200088f0eff */
[----:B------:R-:W-:Y:S01]  /*2420*/  IMAD.MOV R3, RZ, RZ, -R3 ;  /* 0x000000ffff037224 */ /* 0x000fe200078e0a03 */
[----:B------:R-:W-:Y:S03]  /*2430*/  @!P0 LEA R8, P1, R5, c[0x0][0x2a0], 0x2 ;  /* 0x0000a80005088a11 */ /* 0x000fe600078210ff */
[----:B------:R-:W-:Y:S01]  /*2440*/  IMAD R142, R3, c[0x0][0x2b8], R142 ;  /* 0x0000ae00038e7a24 */ /* 0x000fe200078e028e */
[----:B------:R-:W-:Y:S05]  /*2450*/  @!P0 LEA.HI.X R9, R5, c[0x0][0x2a4], R4, 0x2, P1 ;  /* 0x0000a90005098a11 */ /* 0x000fea00008f1404 */
[----:B------:R1:W5:Y:S04]  /*2460*/  @!P0 LDG.E R143, [R8.64] ;  /* 0x0000000a088f8981 */ /* 0x000368000c1e1900 */
[----:B------:R-:W-:Y:S06]  /*2470*/  BAR.SYNC.DEFER_BLOCKING 0x0 ;  /* 0x0000000000007b1d */ /* 0x000fec0000010000 */
[----:B------:R-:W-:-:S05]  /*2480*/  @!P2 BRA `(.L_x_1074) ;  /* 0x00003ad00000a947 */ /* 0x000fca0003800000 */
[----:B-1----:R-:W-:Y:S01]  /*2490*/  IMAD.WIDE.U32 R8, R142, c[0x0][0x1e0], RZ ;  /* 0x000078008e087a25 */ /* 0x002fe200078e00ff */
[----:B------:R-:W-:Y:S02]  /*24a0*/  SHF.R.S32.HI R148, RZ, 0x1f, R142 ;  /* 0x0000001fff947819 */ /* 0x000fe4000001148e */
[----:B-----5:R-:W-:Y:S01]  /*24b0*/  SHF.R.S32.HI R147, RZ, 0x1f, R143 ;  /* 0x0000001fff937819 */ /* 0x020fe2000001148f */
[-C--:B------:R-:W-:Y:S01]  /*24c0*/  IMAD R5, R101, R18.reuse, RZ ;  /* 0x0000001265057224 */ /* 0x080fe200078e02ff */
[----:B------:R-:W-:Y:S01]  /*24d0*/  IADD3 R144, -R7, UR17, RZ ;  /* 0x0000001107907c10 */ /* 0x000fe2000fffe1ff */
[----:B------:R-:W-:Y:S02]  /*24e0*/  IMAD R2, R148, c[0x0][0x1e0], RZ ;  /* 0x0000780094027a24 */ /* 0x000fe400078e02ff */
[----:B------:R-:W-:Y:S01]  /*24f0*/  IMAD R4, R147, c[0x0][0x1f0], RZ ;  /* 0x00007c0093047a24 */ /* 0x000fe200078e02ff */
[----:B------:R-:W-:Y:S01]  /*2500*/  IMNMX R144, R144, 0x40, PT ;  /* 0x0000004090907817 */ /* 0x000fe20003800200 */
[----:B------:R-:W-:Y:S02]  /*2510*/  IMAD R2, R142, c[0x0][0x1e4], R2 ;  /* 0x000079008e027a24 */ /* 0x000fe400078e0202 */
[----:B------:R-:W-:Y:S02]  /*2520*/  IMAD R4, R143, c[0x0][0x1f4], R4 ;  /* 0x00007d008f047a24 */ /* 0x000fe400078e0204 */
[----:B------:R-:W-:Y:S01]  /*2530*/  IMAD.WIDE.U32 R6, R99, R18, RZ ;  /* 0x0000001263067225 */ /* 0x000fe200078e00ff */
[----:B------:R-:W-:Y:S02]  /*2540*/  IADD3 R9, R9, R2, RZ ;  /* 0x0000000209097210 */ /* 0x000fe40007ffe0ff */
[----:B------:R-:W-:Y:S03]  /*2550*/  SHF.R.S32.HI R2, RZ, 0x1f, R18 ;  /* 0x0000001fff027819 */ /* 0x000fe60000011412 */
[----:B------:R-:W-:Y:S04]  /*2560*/  IMAD.WIDE.U32 R8, R143, c[0x0][0x1f0], R8 ;  /* 0x00007c008f087a25 */ /* 0x000fe800078e0008 */
[----:B------:R-:W-:Y:S01]  /*2570*/  IMAD R5, R2, R103, R5 ;  /* 0x0000006702057224 */ /* 0x000fe200078e0205 */
[----:B------:R-:W-:Y:S04]  /*2580*/  IADD3 R3, P0, R8, UR22, RZ ;  /* 0x0000001608037c10 */ /* 0x000fe8000ff1e0ff */
[----:B------:R-:W-:Y:S01]  /*2590*/  IADD3.X R4, R9, UR20, R4, P0, !PT ;  /* 0x0000001409047c10 */ /* 0x000fe200087fe404 */
[-C--:B------:R-:W-:Y:S01]  /*25a0*/  IMAD.WIDE.U32 R8, R103, R18.reuse, RZ ;  /* 0x0000001267087225 */ /* 0x080fe200078e00ff */
[C---:B------:R-:W-:Y:S04]  /*25b0*/  LEA R66, P0, R3.reuse, c[0x0][0x1c8], 0x1 ;  /* 0x0000720003427a11 */ /* 0x040fe800078008ff */
[----:B------:R-:W-:Y:S01]  /*25c0*/  LEA.HI.X R4, R3, c[0x0][0x1cc], R4, 0x1, P0 ;  /* 0x0000730003047a11 */ /* 0x000fe200000f0c04 */
[----:B------:R-:W-:Y:S01]  /*25d0*/  IMAD R3, R97, R18, RZ ;  /* 0x0000001261037224 */ /* 0x000fe200078e02ff */
[----:B------:R-:W-:Y:S03]  /*25e0*/  ISETP.NE.AND P0, PT, RZ, UR4, PT ;  /* 0x00000004ff007c0c */ /* 0x000fe6000bf05270 */
[----:B------:R-:W-:Y:S01]  /*25f0*/  IMAD R3, R2, R99, R3 ;  /* 0x0000006302037224 */ /* 0x000fe200078e0203 */
[----:B------:R-:W-:Y:S04]  /*2600*/  IADD3 R2, R9, R5, RZ ;  /* 0x0000000509027210 */ /* 0x000fe80007ffe0ff */
        /* <DEDUP_REMOVED lines=61> */
.L_x_1077:
[----:B------:R-:W-:Y:S05]  /*29e0*/  BSYNC B0 ;  /* 0x0000000000007941 */ /* 0x000fea0003800000 */
.L_x_1076:
[----:B------:R3:W4:Y:S04]  /*29f0*/  SHFL.IDX PT, R73, R4, RZ, 0x1c1f ;  /* 0x001c1fff04497589 */ /* 0x00072800000e0000 */
[----:B------:R-:W1:Y:S01]  /*2a00*/  SHFL.IDX PT, R66, R66, RZ, 0x1c1f ;  /* 0x001c1fff42427589 */ /* 0x000e6200000e0000 */
[----:B------:R-:W-:-:S05]  /*2a10*/  @P1 BRA `(.L_x_1078) ;  /* 0x0000386000001947 */ /* 0x000fca0003800000 */
[----:B------:R-:W-:Y:S01]  /*2a20*/  ISETP.GE.AND P0, PT, R24, c[0x0][0x1d4], PT ;  /* 0x0000750018007a0c */ /* 0x000fe20003f06270 */
[----:B-----5:R-:W-:Y:S01]  /*2a30*/  IMAD.MOV.U32 R29, RZ, RZ, R58 ;  /* 0x000000ffff1d7224 */ /* 0x020fe200078e003a */
[----:B------:R-:W-:Y:S01]  /*2a40*/  MOV R28, R59 ;  /* 0x0000003b001c7202 */ /* 0x000fe20000000f00 */
[----:B-1----:R-:W-:Y:S01]  /*2a50*/  IMAD.MOV.U32 R3, RZ, RZ, R26 ;  /* 0x000000ffff037224 */ /* 0x002fe200078e001a */
        /* <DEDUP_REMOVED lines=9> */
[----:B---3--:R-:W-:Y:S01]  /*2af0*/  IMAD.MOV.U32 R4, RZ, RZ, R33 ;  /* 0x000000ffff047224 */ /* 0x008fe200078e0021 */
        /* <DEDUP_REMOVED lines=20> */
[----:B------:R-:W1:Y:S01]  /*2c40*/  LDS.128 R28, [R146+0xc000] ;  /* 0x00c00000921c7984 */ /* 0x000e620000000c00 */
[----:B------:R-:W-:Y:S01]  /*2c50*/  MOV R40, R38 ;  /* 0x0000002600287202 */ /* 0x000fe20000000f00 */
[----:B------:R-:W-:Y:S01]  /*2c60*/  IMAD.MOV.U32 R46, RZ, RZ, R48 ;  /* 0x000000ffff2e7224 */ /* 0x000fe200078e0030 */
[----:B----4-:R-:W-:Y:S02]  /*2c70*/  LEA.HI.X R77, R24, R73, R25, 0x1, P0 ;  /* 0x00000049184d7211 */ /* 0x010fe400000f0c19 */
        /* <DEDUP_REMOVED lines=52> */
.L_x_1080:
[----:B------:R-:W-:Y:S05]  /*2fc0*/  BSYNC B0 ;  /* 0x0000000000007941 */ /* 0x000fea0003800000 */
.L_x_1079:
[----:B------:R-:W-:Y:S01]  /*2fd0*/  ISETP.GE.AND P0, PT, R17, c[0x0][0x1d4], PT ;  /* 0x0000750011007a0c */ /* 0x000fe20003f06270 */
[----:B------:R-:W-:Y:S01]  /*2fe0*/  @!UPT UIADD3 URZ, URZ, URZ, URZ ;  /* 0x0000003f3f3ff290 */ /* 0x000fe2000fffe03f */
[----:B------:R-:W-:Y:S11]  /*2ff0*/  BSSY B0, `(.L_x_1081) ;  /* 0x0000038000007945 */ /* 0x000ff60003800000 */
[----:B------:R-:W-:-:S05]  /*3000*/  @P0 BRA `(.L_x_1082) ;  /* 0x0000036000000947 */ /* 0x000fca0003800000 */
[C---:B------:R-:W-:Y:S01]  /*3010*/  LEA R74, P0, R115.reuse, R66, 0x1 ;  /* 0x00000042734a7211 */ /* 0x040fe200078008ff */
[----:B-1----:R-:W1:Y:S03]  /*3020*/  LDS.128 R28, [R145+0xc000] ;  /* 0x00c00000911c7984 */ /* 0x002e660000000c00 */
        /* <DEDUP_REMOVED lines=52> */
.L_x_1082:
[----:B------:R-:W-:Y:S05]  /*3370*/  BSYNC B0 ;  /* 0x0000000000007941 */ /* 0x000fea0003800000 */
.L_x_1081:
        /* <DEDUP_REMOVED lines=58> */
.L_x_1084:
[----:B------:R-:W-:Y:S05]  /*3720*/  BSYNC B0 ;  /* 0x0000000000007941 */ /* 0x000fea0003800000 */
.L_x_1083:
        /* <DEDUP_REMOVED lines=58> */
.L_x_1086:
[----:B------:R-:W-:Y:S05]  /*3ad0*/  BSYNC B0 ;  /* 0x0000000000007941 */ /* 0x000fea0003800000 */
.L_x_1085:
        /* <DEDUP_REMOVED lines=58> */
.L_x_1088:
[----:B------:R-:W-:Y:S05]  /*3e80*/  BSYNC B0 ;  /* 0x0000000000007941 */ /* 0x000fea0003800000 */
.L_x_1087:
[----:B------:R-:W-:Y:S11]  /*3e90*/  ISETP.GE.AND P0, PT, R119, c[0x0][0x1d4], PT ;  /* 0x0000750077007a0c */ /* 0x000ff60003f06270 */
[----:B------:R-:W-:Y:S02]  /*3ea0*/  @!UPT UIADD3 URZ, URZ, URZ, URZ ;  /* 0x0000003f3f3ff290 */ /* 0x000fe4000fffe03f */
[----:B------:R-:W-:-:S05]  /*3eb0*/  @P0 BRA `(.L_x_1078) ;  /* 0x000023c000000947 */ /* 0x000fca0003800000 */
[C---:B------:R-:W-:Y:S01]  /*3ec0*/  LEA R40, P0, R107.reuse, R66, 0x1 ;  /* 0x000000426b287211 */ /* 0x040fe200078008ff */
[----:B-1----:R-:W1:Y:S03]  /*3ed0*/  LDS.128 R28, [R145+0x10000] ;  /* 0x01000000911c7984 */ /* 0x002e660000000c00 */
[----:B----4-:R-:W-:Y:S02]  /*3ee0*/  LEA.HI.X R41, R107, R73, R98, 0x1, P0 ;  /* 0x000000496b297211 */ /* 0x010fe400000f0c62 */
        /* <DEDUP_REMOVED lines=52> */
.L_x_1075:
        /* <DEDUP_REMOVED lines=47> */
.L_x_1090:
[----:B------:R-:W-:Y:S05]  /*4520*/  BSYNC B0 ;  /* 0x0000000000007941 */ /* 0x000fea0003800000 */
.L_x_1089:
[----:B------:R3:W4:Y:S04]  /*4530*/  SHFL.IDX PT, R167, R4, RZ, 0x1c1f ;  /* 0x001c1fff04a77589 */ /* 0x00072800000e0000 */
[----:B------:R3:W1:Y:S01]  /*4540*/  SHFL.IDX PT, R166, R66, RZ, 0x1c1f ;  /* 0x001c1fff42a67589 */ /* 0x00066200000e0000 */
[----:B------:R-:W-:-:S05]  /*4550*/  @P1 BRA `(.L_x_1078) ;  /* 0x00001d2000001947 */ /* 0x000fca0003800000 */
[----:B------:R-:W-:Y:S01]  /*4560*/  ISETP.GE.AND P0, PT, R24, c[0x0][0x1d4], PT ;  /* 0x0000750018007a0c */ /* 0x000fe20003f06270 */
[----:B-1---5:R-:W-:Y:S01]  /*4570*/  IMAD.MOV.U32 R9, RZ, RZ, R70 ;  /* 0x000000ffff097224 */ /* 0x022fe200078e0046 */
[----:B------:R-:W-:Y:S01]  /*4580*/  MOV R6, R69 ;  /* 0x0000004500067202 */ /* 0x000fe20000000f00 */
[----:B------:R-:W-:Y:S01]  /*4590*/  IMAD.MOV.U32 R8, RZ, RZ, R71 ;  /* 0x000000ffff087224 */ /* 0x000fe200078e0047 */
[----:B---3--:R-:W-:Y:S01]  /*45a0*/  MOV R4, R31 ;  /* 0x0000001f00047202 */ /* 0x008fe20000000f00 */
        /* <DEDUP_REMOVED lines=25> */
[----:B------:R-:W-:Y:S01]  /*4740*/  ISETP.NE.AND P2, PT, R125, RZ, PT ;  /* 0x000000ff7d00720c */ /* 0x000fe20003f45270 */
        /* <DEDUP_REMOVED lines=24> */
[----:B------:R-:W-:Y:S02]  /*48d0*/  @!P0 SHF.R.U64 R60, R58, 0x10, R59 ;  /* 0x000000103a3c8819 */ /* 0x000fe4000000123b */
        /* <DEDUP_REMOVED lines=97> */
[----:B------:R-:W-:Y:S04]  /*4ef0*/  IADD3 R170, P0, R166, R133, RZ ;  /* 0x00000085a6aa7210 */ /* 0x000fe80007f1e0ff */
[----:B----4-:R-:W-:Y:S02]  /*4f00*/  IADD3.X R171, R167, R132, RZ, P0, !PT ;  /* 0x00000084a7ab7210 */ /* 0x010fe400007fe4ff */
[C---:B------:R-:W-:Y:S03]  /*4f10*/  ISETP.GE.AND P0, PT, R168.reuse, c[0x0][0x1d4], PT ;  /* 0x00007500a8007a0c */ /* 0x040fe60003f06270 */
[----:B------:R1:W-:Y:S10]  /*4f20*/  ST.E.128 [R170.64], R32 ;  /* 0x00000020aa007985 */ /* 0x0003f4000c101d0a */
[----:B------:R-:W-:Y:S05]  /*4f30*/  @!P0 IMAD.WIDE R172, R168, 0x2, R166 ;  /* 0x00000002a8ac8825 */ /* 0x000fea00078e02a6 */
[----:B------:R1:W-:Y:S02]  /*4f40*/  @!P0 ST.E.128 [R172.64], R76 ;  /* 0x0000004cac008985 */ /* 0x0003e4000c101d0a */
.L_x_1092:
[----:B------:R-:W-:Y:S05]  /*4f50*/  BSYNC B0 ;  /* 0x0000000000007941 */ /* 0x000fea0003800000 */
.L_x_1091:
[----:B------:R-:W-:Y:S01]  /*4f60*/  ISETP.GE.AND P0, PT, R17, c[0x0][0x1d4], PT ;  /* 0x0000750011007a0c */ /* 0x000fe20003f06270 */
[----:B------:R-:W-:Y:S01]  /*4f70*/  @!UPT UIADD3 URZ, URZ, URZ, URZ ;  /* 0x0000003f3f3ff290 */ /* 0x000fe2000fffe03f */
[----:B------:R-:W-:Y:S11]  /*4f80*/  BSSY B0, `(.L_x_1093) ;  /* 0x000007c000007945 */ /* 0x000ff60003800000 */
[----:B------:R-:W-:-:S05]  /*4f90*/  @P0 BRA `(.L_x_1094) ;  /* 0x000007a000000947 */ /* 0x000fca0003800000 */
[----:B------:R-:W-:Y:S02]  /*4fa0*/  ISETP.NE.AND P1, PT, R124, RZ, PT ;  /* 0x000000ff7c00720c */ /* 0x000fe40003f25270 */
[----:B------:R-:W-:Y:S02]  /*4fb0*/  ISETP.GE.AND P0, PT, R17, c[0x0][0x27c], PT ;  /* 0x00009f0011007a0c */ /* 0x000fe40003f06270 */
[----:B------:R-:W-:Y:S04]  /*4fc0*/  SEL R59, R104, R169, !P1 ;  /* 0x000000a9683b7207 */ /* 0x000fe80004800000 */
[----:B------:R-:W-:Y:S04]  /*4fd0*/  SHF.R.S32.HI R58, RZ, 0x1f, R59 ;  /* 0x0000001fff3a7819 */ /* 0x000fe8000001143b */
[----:B------:R-:W-:Y:S03]  /*4fe0*/  LEA.HI R58, R58, R59, RZ, 0x4 ;  /* 0x0000003b3a3a7211 */ /* 0x000fe600078f20ff */
[----:B------:R-:W-:Y:S01]  /*4ff0*/  @!P0 SHF.R.U64 R40, R36, 0x10, R37 ;  /* 0x0000001024288819 */ /* 0x000fe20000001225 */
[----:B------:R-:W-:Y:S01]  /*5000*/  @!P0 HADD2.F32 R42, -RZ, R44.H1_H1 ;  /* 0x3000002cff2a8230 */ /* 0x000fe20000004100 */
[----:B-1----:R-:W-:Y:S01]  /*5010*/  LEA.HI.SX32 R76, R58, R141, 0x1c ;  /* 0x0000008d3a4c7211 */ /* 0x002fe200078fe2ff */
        /* <DEDUP_REMOVED lines=114> */
.L_x_1094:
[----:B------:R-:W-:Y:S05]  /*5740*/  BSYNC B0 ;  /* 0x0000000000007941 */ /* 0x000fea0003800000 */
.L_x_1093:
[----:B------:R-:W-:Y:S11]  /*5750*/  ISETP.GE.AND P0, PT, R16, c[0x0][0x1d4], PT ;  /* 0x0000750010007a0c */ /* 0x000ff60003f06270 */
[----:B------:R-:W-:Y:S02]  /*5760*/  @!UPT UIADD3 URZ, URZ, URZ, URZ ;  /* 0x0000003f3f3ff290 */ /* 0x000fe4000fffe03f */
[----:B------:R-:W-:-:S05]  /*5770*/  @P0 BRA `(.L_x_1078) ;  /* 0x00000b0000000947 */ /* 0x000fca0003800000 */
[----:B------:R-:W-:Y:S02]  /*5780*/  ISETP.NE.AND P1, PT, R122, RZ, PT ;  /* 0x000000ff7a00720c */ /* 0x000fe40003f25270 */
[----:B------:R-:W-:Y:S02]  /*5790*/  IADD3 R54, P0, R166, R137, RZ ;  /* 0x00000089a6367210 */ /* 0x000fe40007f1e0ff */
[----:B------:R-:W-:Y:S02]  /*57a0*/  SEL R52, R104, R169, !P1 ;  /* 0x000000a968347207 */ /* 0x000fe40004800000 */
[----:B----4-:R-:W-:Y:S02]  /*57b0*/  IADD3.X R55, R167, R136, RZ, P0, !PT ;  /* 0x00000088a7377210 */ /* 0x010fe400007fe4ff */
[----:B------:R-:W-:Y:S02]  /*57c0*/  SHF.R.S32.HI R51, RZ, 0x1f, R52 ;  /* 0x0000001fff337819 */ /* 0x000fe40000011434 */
[----:B------:R-:W-:Y:S02]  /*57d0*/  ISETP.GE.AND P0, PT, R16, c[0x0][0x27c], PT ;  /* 0x00009f0010007a0c */ /* 0x000fe40003f06270 */
[----:B------:R-:W-:Y:S04]  /*57e0*/  LEA.HI R51, R51, R52, RZ, 0x4 ;  /* 0x0000003433337211 */ /* 0x000fe800078f20ff */
[----:B------:R-:W-:Y:S04]  /*57f0*/  LEA.HI.SX32 R52, R51, R140, 0x1c ;  /* 0x0000008c33347211 */ /* 0x000fe800078fe2ff */
[----:B-1----:R-:W-:Y:S01]  /*5800*/  SHF.R.S32.HI R61, RZ, 0x1f, R52 ;  /* 0x0000001fff3d7819 */ /* 0x002fe20000011434 */
        /* <DEDUP_REMOVED lines=26> */
[----:B------:R-:W3:Y:S01]  /*59b0*/  LDS.128 R56, [R52+0xc100] ;  /* 0x00c1000034387984 */ /* 0x000ee20000000c00 */
[----:B------:R-:W-:Y:S02]  /*59c0*/  @!P0 SHF.R.U64 R46, R70, 0x10, R71 ;  /* 0x00000010462e8819 */ /* 0x000fe40000001247 */
[----:B------:R-:W-:Y:S03]  /*59d0*/  @!P0 HADD2.F32 R49, -RZ, R49.H0_H0 ;  /* 0x20000031ff318230 */ /* 0x000fe60000004100 */
[----:B------:R-:W-:Y:S01]  /*59e0*/  @!P0 HADD2.F32 R46, -RZ, R46.H0_H0 ;  /* 0x2000002eff2e8230 */ /* 0x000fe20000004100 */
[----:B-1----:R-:W-:Y:S05]  /*59f0*/  @!P0 IMAD.MOV.U32 R38, RZ, RZ, R32 ;  /* 0x000000ffff268224 */ /* 0x002fea00078e0020 */
[--C-:B------:R-:W-:Y:S02]  /*5a00*/  @!P0 HADD2.F32 R30, -RZ, R38.reuse.H0_H0 ;  /* 0x20000026ff1e8230 */ /* 0x100fe40000004100 */
[----:B------:R-:W-:Y:S01]  /*5a10*/  @!P0 HADD2.F32 R36, -RZ, R38.H1_H1 ;  /* 0x30000026ff248230 */ /* 0x000fe20000004100 */
[----:B---3--:R-:W-:Y:S01]  /*5a20*/  @!P0 IMAD.MOV.U32 R45, RZ, RZ, R58 ;  /* 0x000000ffff2d8224 */ /* 0x008fe200078e003a */
        /* <DEDUP_REMOVED lines=83> */
.L_x_1074:
[----:B-1----:R-:W-:Y:S01]  /*5f60*/  IMAD.WIDE.U32 R8, R142, c[0x0][0x1e0], RZ ;  /* 0x000078008e087a25 */ /* 0x002fe200078e00ff */
[----:B------:R-:W-:Y:S02]  /*5f70*/  SHF.R.S32.HI R148, RZ, 0x1f, R142 ;  /* 0x0000001fff947819 */ /* 0x000fe4000001148e */
[----:B-----5:R-:W-:Y:S02]  /*5f80*/  SHF.R.S32.HI R147, RZ, 0x1f, R143 ;  /* 0x0000001fff937819 */ /* 0x020fe4000001148f */
[----:B------:R-:W-:Y:S01]  /*5f90*/  IADD3 R7, -R7, UR17, RZ ;  /* 0x0000001107077c10 */ /* 0x000fe2000fffe1ff */
[----:B------:R-:W-:Y:S02]  /*5fa0*/  IMAD R2, R148, c[0x0][0x1e0], RZ ;  /* 0x0000780094027a24 */ /* 0x000fe400078e02ff */
[----:B------:R-:W-:Y:S01]  /*5fb0*/  IMAD R4, R147, c[0x0][0x1f0], RZ ;  /* 0x00007c0093047a24 */ /* 0x000fe200078e02ff */
[----:B------:R-:W-:Y:S01]  /*5fc0*/  IMNMX R144, R7, 0x40, PT ;  /* 0x0000004007907817 */ /* 0x000fe20003800200 */
[----:B------:R-:W-:Y:S02]  /*5fd0*/  IMAD R2, R142, c[0x0][0x1e4], R2 ;  /* 0x000079008e027a24 */ /* 0x000fe400078e0202 */
[----:B------:R-:W-:Y:S02]  /*5fe0*/  IMAD R4, R143, c[0x0][0x1f4], R4 ;  /* 0x00007d008f047a24 */ /* 0x000fe400078e0204 */
[----:B------:R-:W-:Y:S04]  /*5ff0*/  IMAD.IADD R9, R9, 0x1, R2 ;  /* 0x0000000109097824 */ /* 0x000fe800078e0202 */
[----:B------:R-:W-:Y:S05]  /*6000*/  IMAD.WIDE.U32 R8, R143, c[0x0][0x1f0], R8 ;  /* 0x00007c008f087a25 */ /* 0x000fea00078e0008 */
[----:B------:R-:W-:Y:S04]  /*6010*/  IADD3 R5, P0, R8, UR22, RZ ;  /* 0x0000001608057c10 */ /* 0x000fe8000ff1e0ff */
[----:B------:R-:W-:Y:S02]  /*6020*/  IADD3.X R4, R9, UR20, R4, P0, !PT ;  /* 0x0000001409047c10 */ /* 0x000fe400087fe404 */
[C---:B------:R-:W-:Y:S04]  /*6030*/  LEA R2, P0, R5.reuse, c[0x0][0x1c8], 0x1 ;  /* 0x0000720005027a11 */ /* 0x040fe800078008ff */
[----:B------:R-:W-:Y:S02]  /*6040*/  LEA.HI.X R3, R5, c[0x0][0x1cc], R4, 0x1, P0 ;  /* 0x0000730005037a11 */ /* 0x000fe400000f0c04 */
[----:B------:R-:W1:Y:S01]  /*6050*/  SHFL.IDX PT, R2, R2, RZ, 0x1c1f ;  /* 0x001c1fff02027589 */ /* 0x000e6200000e0000 */
[----:B------:R-:W-:Y:S07]  /*6060*/  ISETP.GT.AND P0, PT, R144, R123, PT ;  /* 0x0000007b9000720c */ /* 0x000fee0003f04270 */
[----:B------:R-:W3:Y:S06]  /*6070*/  SHFL.IDX PT, R3, R3, RZ, 0x1c1f ;  /* 0x001c1fff03037589 */ /* 0x000eec00000e0000 */
[----:B------:R-:W-:-:S05]  /*6080*/  @!P0 BRA `(.L_x_1078) ;  /* 0x000001f000008947 */ /* 0x000fca0003800000 */
[----:B------:R-:W-:Y:S02]  /*6090*/  ISETP.GE.AND P2, PT, R24, c[0x0][0x1d4], PT ;  /* 0x0000750018007a0c */ /* 0x000fe40003f46270 */
[----:B------:R-:W-:Y:S02]  /*60a0*/  ISETP.GE.AND P1, PT, R17, c[0x0][0x1d4], PT ;  /* 0x0000750011007a0c */ /* 0x000fe40003f26270 */
[----:B------:R-:W-:Y:S02]  /*60b0*/  ISETP.GE.AND P4, PT, R16, c[0x0][0x1d4], PT ;  /* 0x0000750010007a0c */ /* 0x000fe40003f86270 */
[----:B------:R-:W-:Y:S07]  /*60c0*/  ISETP.GE.AND P3, PT, R121, c[0x0][0x1d4], PT ;  /* 0x0000750079007a0c */ /* 0x000fee0003f66270 */
[----:B------:R-:W4:Y:S01]  /*60d0*/  @!P2 LDS.128 R28, [R146+0xc000] ;  /* 0x00c00000921ca984 */ /* 0x000f220000000c00 */
[CC--:B-1----:R-:W-:Y:S04]  /*60e0*/  @!P2 LEA R32, P0, R24.reuse, R2.reuse, 0x1 ;  /* 0x000000021820a211 */ /* 0x0c2fe800078008ff */
[-C--:B---3--:R-:W-:Y:S02]  /*60f0*/  @!P2 LEA.HI.X R33, R24, R3.reuse, R25, 0x1, P0 ;  /* 0x000000031821a211 */ /* 0x088fe400000f0c19 */
[CC--:B------:R-:W-:Y:S04]  /*6100*/  @!P1 LEA R42, P0, R115.reuse, R2.reuse, 0x1 ;  /* 0x00000002732a9211 */ /* 0x0c0fe800078008ff */
[-C--:B------:R-:W-:Y:S02]  /*6110*/  @!P1 LEA.HI.X R43, R115, R3.reuse, R138, 0x1, P0 ;  /* 0x00000003732b9211 */ /* 0x080fe400000f0c8a */
[CC--:B------:R-:W-:Y:S04]  /*6120*/  @!P4 LEA R40, P0, R114.reuse, R2.reuse, 0x1 ;  /* 0x000000027228c211 */ /* 0x0c0fe800078008ff */
[-C--:B------:R-:W-:Y:S02]  /*6130*/  @!P4 LEA.HI.X R41, R114, R3.reuse, R139, 0x1, P0 ;  /* 0x000000037229c211 */ /* 0x080fe400000f0c8b */
[CC--:B------:R-:W-:Y:S04]  /*6140*/  @!P3 LEA R26, P0, R111.reuse, R2.reuse, 0x1 ;  /* 0x000000026f1ab211 */ /* 0x0c0fe800078008ff */
[-C--:B------:R-:W-:Y:S01]  /*6150*/  @!P3 LEA.HI.X R27, R111, R3.reuse, R102, 0x1, P0 ;  /* 0x000000036f1bb211 */ /* 0x080fe200000f0c66 */
[----:B----4-:R-:W-:Y:S04]  /*6160*/  @!P2 ST.E.128 [R32.64], R28 ;  /* 0x0000001c2000a985 */ /* 0x010fe8000c101d0a */
        /* <DEDUP_REMOVED lines=17> */
.L_x_1078:
[----:B------:R-:W-:Y:S05]  /*6280*/  BSYNC B1 ;  /* 0x0000000000017941 */ /* 0x000fea0003800000 */
.L_x_1073:
[----:B------:R-:W-:Y:S01]  /*6290*/  ISETP.GT.AND P0, PT, R18, R11, PT ;  /* 0x0000000b1200720c */ /* 0x000fe20003f04270 */
[----:B------:R-:W-:Y:S01]  /*62a0*/  BSSY B0, `(.L_x_1095) ;  /* 0x000004d000007945 */ /* 0x000fe20003800000 */
[C---:B------:R-:W-:Y:S02]  /*62b0*/  ISETP.GE.AND P1, PT, R67.reuse, 0x1, PT ;  /* 0x000000014300780c */ /* 0x040fe40003f26270 */
[C---:B-1-3--:R-:W-:Y:S02]  /*62c0*/  IADD3 R3, R67.reuse, 0x1, RZ ;  /* 0x0000000143037810 */ /* 0x04afe40007ffe0ff */
[----:B------:R-:W-:Y:S07]  /*62d0*/  ISETP.NE.AND P2, PT, R94, RZ, PT ;  /* 0x000000ff5e00720c */ /* 0x000fee0003f45270 */
        /* <DEDUP_REMOVED lines=10> */
[----:B------:R-:W-:Y:S01]  /*6380*/  @P0 LEA R6, P1, R8, c[0x0][0x250], 0x1 ;  /* 0x0000940008060a11 */ /* 0x000fe200078208ff */
[----:B------:R-:W-:Y:S03]  /*6390*/  @P0 IMAD.SHL.U32 R5, R2, 0x2, RZ ;  /* 0x0000000202050824 */ /* 0x000fe600078e00ff */
[----:B------:R-:W-:Y:S01]  /*63a0*/  @P0 LEA.HI.X R7, R8, c[0x0][0x254], R3, 0x1, P1 ;  /* 0x0000950008070a11 */ /* 0x000fe200008f0c03 */
[----:B------:R-:W-:Y:S02]  /*63b0*/  IMAD R3, R148, c[0x0][0x208], RZ ;  /* 0x0000820094037a24 */ /* 0x000fe400078e02ff */
[C---:B------:R-:W-:Y:S02]  /*63c0*/  IMAD.WIDE.U32 R8, R142.reuse, c[0x0][0x208], RZ ;  /* 0x000082008e087a25 */ /* 0x040fe400078e00ff */
[----:B------:R-:W-:Y:S01]  /*63d0*/  @!PT LDS RZ, [RZ] ;  /* 0x00000000fffff984 */ /* 0x000fe20000000800 */
[----:B------:R-:W-:Y:S01]  /*63e0*/  @!PT LDS RZ, [RZ] ;  /* 0x00000000fffff984 */ /* 0x000fe20000000800 */
[----:B------:R-:W-:Y:S01]  /*63f0*/  @!PT LDS RZ, [RZ] ;  /* 0x00000000fffff984 */ /* 0x000fe20000000800 */
[----:B------:R1:W-:Y:S02]  /*6400*/  @P0 LDGSTS.E.BYPASS.LTC128B.128 [R5+0x100], [R6.64], !P2 ;  /* 0x0010000006050fae */ /* 0x0003e4000d101d4a */
[----:B------:R-:W-:Y:S02]  /*6410*/  IMAD R3, R142, c[0x0][0x20c], R3 ;  /* 0x000083008e037a24 */ /* 0x000fe400078e0203 */
[----:B------:R1:W-:Y:S02]  /*6420*/  @P0 LDGSTS.E.BYPASS.LTC128B.128 [R5+0x2100], [R6.64+0x80], !P6 ;  /* 0x0210008006050fae */ /* 0x0003e4000f101d4a */
[----:B------:R-:W-:Y:S02]  /*6430*/  IMAD.IADD R9, R9, 0x1, R3 ;  /* 0x0000000109097824 */ /* 0x000fe400078e0203 */
[----:B------:R1:W-:Y:S01]  /*6440*/  @P0 LDGSTS.E.BYPASS.LTC128B.128 [R5+0x4100], [R6.64+0x100], !P5 ;  /* 0x0410010006050fae */ /* 0x0003e2000e901d4a */
[----:B------:R-:W-:Y:S02]  /*6450*/  IMAD R3, R147, c[0x0][0x218], RZ ;  /* 0x0000860093037a24 */ /* 0x000fe400078e02ff */
[C---:B------:R-:W-:Y:S04]  /*6460*/  IMAD.WIDE.U32 R8, R143.reuse, c[0x0][0x218], R8 ;  /* 0x000086008f087a25 */ /* 0x040fe800078e0008 */
[----:B------:R-:W-:Y:S01]  /*6470*/  IMAD R3, R143, c[0x0][0x21c], R3 ;  /* 0x000087008f037a24 */ /* 0x000fe200078e0203 */
[----:B------:R-:W-:Y:S04]  /*6480*/  IADD3 R4, P1, R8, UR18, RZ ;  /* 0x0000001208047c10 */ /* 0x000fe8000ff3e0ff */
[----:B------:R-:W-:Y:S02]  /*6490*/  IADD3.X R3, R9, UR7, R3, P1, !PT ;  /* 0x0000000709037c10 */ /* 0x000fe40008ffe403 */
[C---:B-----5:R-:W-:Y:S04]  /*64a0*/  @P0 LEA R26, P1, R105.reuse, R6, 0x1 ;  /* 0x00000006691a0211 */ /* 0x060fe800078208ff */
        /* <DEDUP_REMOVED lines=8> */
[----:B------:R-:W3:Y:S04]  /*6530*/  SHFL.IDX PT, R8, R8, RZ, 0x1c1f ;  /* 0x001c1fff08087589 */ /* 0x000ee800000e0000 */
        /* <DEDUP_REMOVED lines=35> */
.L_x_1096:
[----:B-1-34-:R-:W-:Y:S05]  /*6770*/  BSYNC B0 ;  /* 0x0000000000007941 */ /* 0x01afea0003800000 */
.L_x_1095:
[C---:B------:R-:W-:Y:S02]  /*6780*/  ISETP.GE.AND P0, PT, R53.reuse, 0x1, PT ;  /* 0x000000013500780c */ /* 0x040fe40003f06270 */
[----:B------:R-:W-:Y:S02]  /*6790*/  IADD3 R2, R18, -0x2, RZ ;  /* 0xfffffffe12027810 */ /* 0x000fe40007ffe0ff */
[----:B------:R-:W-:Y:S02]  /*67a0*/  IADD3 R4, R53, 0x1, RZ ;  /* 0x0000000135047810 */ /* 0x000fe40007ffe0ff */
[----:B------:R-:W-:Y:S02]  /*67b0*/  ISETP.NE.AND P2, PT, R94, RZ, PT ;  /* 0x000000ff5e00720c */ /* 0x000fe40003f45270 */
        /* <DEDUP_REMOVED lines=30> */
.L_x_1072:
[----:B------:R-:W-:Y:S01]  /*69a0*/  UIADD3 UR6, UR15, 0x7f, URZ ;  /* 0x0000007f0f067890 */ /* 0x000fe2000fffe03f */
[----:B------:R-:W-:Y:S01]  /*69b0*/  ISETP.GE.AND P1, PT, R195, 0x1, PT ;  /* 0x00000001c300780c */ /* 0x000fe20003f26270 */
[----:B------:R-:W-:-:S02]  /*69c0*/  ULDC.64 UR4, c[0x0][0x2c8] ;  /* 0x0000b20000047ab9 */ /* 0x000fc40000000a00 */
[----:B------:R-:W-:-:S04]  /*69d0*/  UIMAD.WIDE.U32 UR18, UR6, UR4, URZ ;  /* 0x00000004061272a5 */ /* 0x000fc8000f8e003f */
        /* <DEDUP_REMOVED lines=14> */
.L_x_1099:
[----:B------:R-:W-:-:S04]  /*6ac0*/  MOV R0, 0x1 ;  /* 0x0000000100007802 */ /* 0x000fc80000000f00 */
[----:B------:R-:W-:-:S13]  /*6ad0*/  ISETP.NE.AND P0, PT, R0, c[0x0][0x32c], PT ;  /* 0x0000cb0000007a0c */ /* 0x000fda0003f05270 */
[----:B------:R-:W-:-:S05]  /*6ae0*/  @P0 IMAD.HI.U32 R0, R3, c[0x0][0x330], RZ ;  /* 0x0000cc0003000a27 */ /* 0x000fca00078e00ff */
[----:B------:R-:W-:Y:S02]  /*6af0*/  @P0 SHF.R.U32.HI R3, RZ, c[0x0][0x334], R0 ;  /* 0x0000cd00ff030a19 */ /* 0x000fe40000011600 */
.L_x_1100:
[----:B------:R-:W-:-:S05]  /*6b00*/  MOV R0, c[0x0][0x32c] ;  /* 0x0000cb0000007a02 */ /* 0x000fca0000000f00 */
[----:B------:R-:W-:-:S05]  /*6b10*/  IMAD R3, R3, R0, c[0x0][0x32c] ;  /* 0x0000cb0003037624 */ /* 0x000fca00078e0200 */
[----:B------:R-:W-:-:S03]  /*6b20*/  IMNMX R2, R2, R3, PT ;  /* 0x0000000302027217 */ /* 0x000fc60003800200 */
.L_x_1098:
[----:B------:R-:W-:Y:S01]  /*6b30*/  ULDC.64 UR4, c[0x0][0x2c8] ;  /* 0x0000b20000047ab9 */ /* 0x000fe20000000a00 */
[----:B------:R-:W-:Y:S01]  /*6b40*/  IADD3 R3, R2, 0x3f, RZ ;  /* 0x0000003f02037810 */ /* 0x000fe20007ffe0ff */
[----:B------:R-:W-:-:S03]  /*6b50*/  UIMAD.WIDE.U32 UR6, UR15, UR4, URZ ;  /* 0x000000040f0672a5 */ /* 0x000fc6000f8e003f */
        /* <DEDUP_REMOVED lines=18> */
.L_x_1102:
[----:B------:R-:W-:-:S04]  /*6c80*/  MOV R0, c[0x0][0x32c] ;  /* 0x0000cb0000007a02 */ /* 0x000fc80000000f00 */
[----:B------:R-:W-:-:S13]  /*6c90*/  ISETP.NE.AND P0, PT, R0, 0x1, PT ;  /* 0x000000010000780c */ /* 0x000fda0003f05270 */
[----:B------:R-:W-:-:S05]  /*6ca0*/  @P0 IMAD.HI.U32 R0, R2, c[0x0][0x330], RZ ;  /* 0x0000cc0002000a27 */ /* 0x000fca00078e00ff */
[----:B------:R-:W-:-:S05]  /*6cb0*/  @P0 SHF.R.U32.HI R2, RZ, c[0x0][0x334], R0 ;  /* 0x0000cd00ff020a19 */ /* 0x000fca0000011600 */
.L_x_1103:
[----:B------:R-:W-:-:S05]  /*6cc0*/  IMAD R3, R2, c[0x0][0x32c], RZ ;  /* 0x0000cb0002037a24 */ /* 0x000fca00078e02ff */
[----:B------:R-:W-:-:S04]  /*6cd0*/  IMNMX R198, R198, R3, !PT ;  /* 0x00000003c6c67217 */ /* 0x000fc80007800200 */
.L_x_1101:
[----:B------:R-:W-:Y:S01]  /*6ce0*/  SHF.R.S32.HI R3, RZ, 0x1f, R198 ;  /* 0x0000001fff037819 */ /* 0x000fe200000114c6 */
[----:B------:R-:W-:Y:S01]  /*6cf0*/  CS2R R98, SRZ ;  /* 0x0000000000627805 */ /* 0x000fe2000001ff00 */
[----:B------:R-:W-:Y:S01]  /*6d00*/  PLOP3.LUT P2, PT, PT, PT, PT, 0x80, 0x0 ;  /* 0x000000000000781c */ /* 0x000fe20003f4f070 */
[----:B-1----:R-:W-:Y:S01]  /*6d10*/  IMAD.MOV.U32 R5, RZ, RZ, RZ ;  /* 0x000000ffff057224 */ /* 0x002fe200078e00ff */
[----:B------:R-:W-:Y:S01]  /*6d20*/  LEA.HI R198, R3, R198, RZ, 0x6 ;  /* 0x000000c603c67211 */ /* 0x000fe200078f30ff */
[----:B------:R-:W-:Y:S01]  /*6d30*/  IMAD.MOV.U32 R96, RZ, RZ, RZ ;  /* 0x000000ffff607224 */ /* 0x000fe200078e00ff */
        /* <DEDUP_REMOVED lines=8> */
[----:B------:R-:W-:Y:S01]  /*6dc0*/  IMAD.MOV.U32 R7, RZ, RZ, RZ ;  /* 0x000000ffff077224 */ /* 0x000fe200078e00ff */
        /* <DEDUP_REMOVED lines=53> */
[----:B--2---:R-:W-:Y:S02]  /*7120*/  USHF.R.S32.HI UR6, URZ, 0x1f, UR16 ;  /* 0x0000001f3f067899 */ /* 0x004fe40008011410 */
[----:B------:R-:W-:Y:S01]  /*7130*/  ULDC.64 UR4, c[0x0][0x178] ;  /* 0x00005e0000047ab9 */ /* 0x000fe20000000a00 */
[----:B------:R1:W2:Y:S01]  /*7140*/  @P2 LDG.E R0, [R2.64] ;  /* 0x0000000a02002981 */ /* 0x0002a2000c1e1900 */
[CC--:B------:R-:W-:Y:S01]  /*7150*/  LEA.HI R8, R45.reuse, R82.reuse, RZ, 0x3 ;  /* 0x000000522d087211 */ /* 0x0c0fe200078f18ff */
[----:B------:R-:W-:Y:S01]  /*7160*/  UIMAD UR6, UR6, UR4, URZ ;  /* 0x00000004060672a4 */ /* 0x000fe2000f8e023f */
[----:B------:R-:W-:Y:S01]  /*7170*/  PLOP3.LUT P1, PT, PT, PT, UP2, 0x80, 0x0 ;  /* 0x000000000000781c */ /* 0x000fe20003f2f028 */
[----:B------:R-:W-:Y:S01]  /*7180*/  UIMAD.WIDE.U32 UR18, UR16, UR4, URZ ;  /* 0x00000004101272a5 */ /* 0x000fe2000f8e003f */
[----:B------:R-:W-:Y:S01]  /*7190*/  SHF.R.S32.HI R11, RZ, 0x3, R8 ;  /* 0x00000003ff0b7819 */ /* 0x000fe20000011408 */
[----:B------:R-:W-:Y:S01]  /*71a0*/  UIMAD UR16, UR16, UR5, UR6 ;  /* 0x00000005101072a4 */ /* 0x000fe2000f8e0206 */
[----:B------:R-:W-:Y:S01]  /*71b0*/  PLOP3.LUT P0, PT, PT, PT, UP2, 0x80, 0x0 ;  /* 0x000000000000781c */ /* 0x000fe20003f0f028 */
[----:B------:R-:W-:Y:S01]  /*71c0*/  BSSY B0, `(.L_x_1105) ;  /* 0x0000077000007945 */ /* 0x000fe20003800000 */
[----:B------:R-:W-:Y:S01]  /*71d0*/  ULDC.64 UR6, c[0x0][0x348] ;  /* 0x0000d20000067ab9 */ /* 0x000fe20000000a00 */
[-C--:B------:R-:W-:Y:S01]  /*71e0*/  LEA.HI R14, R45, R82.reuse, RZ, 0x4 ;  /* 0x000000522d0e7211 */ /* 0x080fe200078f20ff */
[----:B------:R-:W-:Y:S01]  /*71f0*/  UISETP.NE.U32.AND UP0, UPT, URZ, UR6, UPT ;  /* 0x000000063f00728c */ /* 0x000fe2000bf05070 */
[----:B------:R-:W-:Y:S01]  /*7200*/  LOP3.LUT R84, R84, 0xfffffffb, RZ, 0xc0, !PT ;  /* 0xfffffffb54547812 */ /* 0x000fe200078ec0ff */
[----:B------:R-:W-:Y:S01]  /*7210*/  ULDC.64 UR4, c[0x0][0x1b8] ;  /* 0x00006e0000047ab9 */ /* 0x000fe20000000a00 */
[----:B------:R-:W-:Y:S01]  /*7220*/  LOP3.LUT R5, R14, 0xfffffff0, RZ, 0xc0, !PT ;  /* 0xfffffff00e057812 */ /* 0x000fe200078ec0ff */
[----:B------:R-:W-:Y:S01]  /*7230*/  UISETP.NE.AND.EX UP0, UPT, URZ, UR7, UPT, UP0 ;  /* 0x000000073f00728c */ /* 0x000fe2000bf05300 */
[----:B------:R-:W-:Y:S01]  /*7240*/  SHF.R.S32.HI R7, RZ, 0x4, R14 ;  /* 0x00000004ff077819 */ /* 0x000fe2000001140e */
[----:B------:R-:W-:Y:S01]  /*7250*/  UIADD3 UR17, UR19, UR16, URZ ;  /* 0x0000001013117290 */ /* 0x000fe2000fffe03f */
[----:B------:R-:W-:Y:S01]  /*7260*/  IMAD.SHL.U32 R13, R11, 0x40, RZ ;  /* 0x000000400b0d7824 */ /* 0x000fe200078e00ff */
[----:B------:R-:W-:Y:S01]  /*7270*/  UIMAD UR6, UR14, UR4, URZ ;  /* 0x000000040e0672a4 */ /* 0x000fe2000f8e023f */
[----:B------:R-:W-:Y:S01]  /*7280*/  IMAD.IADD R5, R82, 0x1, -R5 ;  /* 0x0000000152057824 */ /* 0x000fe200078e0a05 */
[----:B------:R-:W-:Y:S01]  /*7290*/  USHF.R.S32.HI UR7, URZ, 0x1f, UR9 ;  /* 0x0000001f3f077899 */ /* 0x000fe20008011409 */
[----:B------:R-:W-:Y:S01]  /*72a0*/  LEA.HI R14, R14, R7, RZ, 0x1 ;  /* 0x000000070e0e7211 */ /* 0x000fe200078f08ff */
[----:B------:R-:W-:Y:S01]  /*72b0*/  UMOV UR16, UR18 ;  /* 0x0000001200107c82 */ /* 0x000fe20008000000 */
[----:B------:R-:W-:Y:S01]  /*72c0*/  LOP3.LUT R13, R13, 0x1c0, RZ, 0xc0, !PT ;  /* 0x000001c00d0d7812 */ /* 0x000fe200078ec0ff */
[----:B------:R-:W-:Y:S01]  /*72d0*/  UIMAD UR6, UR8, UR5, UR6 ;  /* 0x00000005080672a4 */ /* 0x000fe2000f8e0206 */
[----:B-1----:R-:W-:Y:S01]  /*72e0*/  LOP3.LUT R3, R8, 0xfffffff8, RZ, 0xc0, !PT ;  /* 0xfffffff808037812 */ /* 0x002fe200078ec0ff */
[----:B------:R-:W-:Y:S01]  /*72f0*/  UIMAD.WIDE.U32 UR16, UR8, UR4, UR16 ;  /* 0x00000004081072a5 */ /* 0x000fe2000f8e0010 */
[----:B------:R-:W-:Y:S01]  /*7300*/  SHF.R.S32.HI R12, RZ, 0x1f, R5 ;  /* 0x0000001fff0c7819 */ /* 0x000fe20000011405 */
[----:B------:R-:W-:Y:S01]  /*7310*/  USEL UR7, UR7, URZ, !UP0 ;  /* 0x0000003f07077287 */ /* 0x000fe2000c000000 */
[----:B------:R-:W-:Y:S01]  /*7320*/  LOP3.LUT R14, R14, 0xfffffffe, RZ, 0xc0, !PT ;  /* 0xfffffffe0e0e7812 */ /* 0x000fe200078ec0ff */
[----:B------:R-:W-:Y:S01]  /*7330*/  IMAD.IADD R132, R82, 0x1, -R3 ;  /* 0x0000000152847824 */ /* 0x000fe200078e0a03 */
[----:B------:R-:W-:Y:S01]  /*7340*/  ULDC.64 UR4, c[0x0][0x1c0] ;  /* 0x0000700000047ab9 */ /* 0x000fe20000000a00 */
[----:B------:R-:W-:Y:S01]  /*7350*/  LEA.HI R12, R12, R5, RZ, 0x3 ;  /* 0x000000050c0c7211 */ /* 0x000fe200078f18ff */
[----:B------:R-:W-:Y:S01]  /*7360*/  USEL UR13, UR9, URZ, !UP0 ;  /* 0x0000003f090d7287 */ /* 0x000fe2000c000000 */
[C---:B------:R-:W-:Y:S01]  /*7370*/  IMAD R205, R132.reuse, 0x20, R11 ;  /* 0x0000002084cd7824 */ /* 0x040fe200078e020b */
[----:B------:R-:W-:Y:S01]  /*7380*/  UIMAD UR7, UR7, UR4, URZ ;  /* 0x00000004070772a4 */ /* 0x000fe2000f8e023f */
[----:B------:R-:W-:Y:S01]  /*7390*/  IMAD.IADD R14, R7, 0x1, -R14 ;  /* 0x00000001070e7824 */ /* 0x000fe200078e0a0e */
[----:B------:R-:W-:Y:S01]  /*73a0*/  UIADD3 UR17, UR17, UR6, URZ ;  /* 0x0000000611117290 */ /* 0x000fe2000fffe03f */
[----:B------:R-:W-:Y:S01]  /*73b0*/  IMAD.SHL.U32 R214, R132, 0x8, RZ ;  /* 0x0000000884d67824 */ /* 0x000fe200078e00ff */
[----:B------:R-:W-:Y:S01]  /*73c0*/  IADD3 R2, R205, UR15, RZ ;  /* 0x0000000fcd027c10 */ /* 0x000fe2000fffe0ff */
[----:B------:R-:W-:Y:S01]  /*73d0*/  UIMAD UR5, UR13, UR5, UR7 ;  /* 0x000000050d0572a4 */ /* 0x000fe2000f8e0207 */
[----:B------:R-:W-:Y:S01]  /*73e0*/  IMAD.SHL.U32 R6, R14, 0x8, RZ ;  /* 0x000000080e067824 */ /* 0x000fe200078e00ff */
[----:B------:R-:W-:Y:S01]  /*73f0*/  UIMAD.WIDE.U32 UR16, UR13, UR4, UR16 ;  /* 0x000000040d1072a5 */ /* 0x000fe2000f8e0010 */
[----:B------:R-:W-:Y:S01]  /*7400*/  LEA.HI R203, R45, R82, RZ, 0x6 ;  /* 0x000000522dcb7211 */ /* 0x000fe200078f30ff */
[----:B------:R-:W-:Y:S01]  /*7410*/  @P1 IMAD.HI.U32 R4, R2, c[0x0][0x2c8], RZ ;  /* 0x0000b20002041a27 */ /* 0x000fe200078e00ff */
[----:B------:R-:W-:Y:S01]  /*7420*/  SHF.R.U32.HI R16, RZ, 0x3, R13 ;  /* 0x00000003ff107819 */ /* 0x000fe2000001160d */
[----:B------:R-:W-:Y:S01]  /*7430*/  UIADD3 UR5, UR17, UR5, URZ ;  /* 0x0000000511057290 */ /* 0x000fe2000fffe03f */
[----:B------:R-:W-:Y:S01]  /*7440*/  LOP3.LUT R13, R13, 0x38, R214, 0xf8, !PT ;  /* 0x000000380d0d7812 */ /* 0x000fe200078ef8d6 */
[----:B------:R-:W-:Y:S01]  /*7450*/  IMAD.MOV.U32 R3, RZ, RZ, R2 ;  /* 0x000000ffff037224 */ /* 0x000fe200078e0002 */
[----:B------:R-:W-:Y:S01]  /*7460*/  @P0 SHF.R.U32.HI R3, RZ, c[0x0][0x2cc], R4 ;  /* 0x0000b300ff030a19 */ /* 0x000fe20000011604 */
[----:B------:R-:W-:Y:S01]  /*7470*/  IMAD.U32 R19, RZ, RZ, UR17 ;  /* 0x00000011ff137e24 */ /* 0x000fe2000f8e00ff */
[----:B------:R-:W-:Y:S01]  /*7480*/  LOP3.LUT P0, RZ, R132, 0x2, RZ, 0xc0, !PT ;  /* 0x0000000284ff7812 */ /* 0x000fe2000780c0ff */
[----:B------:R-:W-:Y:S01]  /*7490*/  IMAD.U32 R18, RZ, RZ, UR16 ;  /* 0x00000010ff127e24 */ /* 0x000fe2000f8e00ff */
[----:B------:R-:W-:Y:S01]  /*74a0*/  SHF.R.S32.HI R4, RZ, 0x1f, R3 ;  /* 0x0000001fff047819 */ /* 0x000fe20000011403 */
[----:B------:R-:W-:Y:S01]  /*74b0*/  IMAD.U32 R19, RZ, RZ, UR5 ;  /* 0x00000005ff137e24 */ /* 0x000fe2000f8e00ff */
[----:B------:R-:W-:Y:S01]  /*74c0*/  LOP3.LUT R16, R13, R16, RZ, 0x3c, !PT ;  /* 0x000000100d107212 */ /* 0x000fe200078e3cff */
[----:B------:R-:W-:Y:S01]  /*74d0*/  IMAD.SHL.U32 R203, R203, 0x8, RZ ;  /* 0x00000008cbcb7824 */ /* 0x000fe200078e00ff */
[----:B------:R-:W-:Y:S01]  /*74e0*/  IADD3 R17, R214, 0x40, RZ ;  /* 0x00000040d6117810 */ /* 0x000fe20007ffe0ff */
[----:B------:R-:W-:Y:S01]  /*74f0*/  IMAD R4, R4, c[0x0][0x1b0], RZ ;  /* 0x00006c0004047a24 */ /* 0x000fe200078e02ff */
[----:B------:R-:W-:Y:S01]  /*7500*/  IADD3 R204, R214, 0x80, RZ ;  /* 0x00000080d6cc7810 */ /* 0x000fe20007ffe0ff */
[----:B------:R-:W-:Y:S01]  /*7510*/  IMAD.WIDE.U32 R18, R3, c[0x0][0x1b0], R18 ;  /* 0x00006c0003127a25 */ /* 0x000fe200078e0012 */
[----:B------:R-:W-:-:S02]  /*7520*/  LOP3.LUT P1, RZ, R132, 0x4, RZ, 0xc0, !PT ;  /* 0x0000000484ff7812 */ /* 0x000fc4000782c0ff */
[----:B------:R-:W-:Y:S01]  /*7530*/  ISETP.GE.AND P3, PT, R214, c[0x0][0x198], PT ;  /* 0x00006600d6007a0c */ /* 0x000fe20003f66270 */
[----:B------:R-:W-:Y:S01]  /*7540*/  IMAD R9, R3, c[0x0][0x1b4], R4 ;  /* 0x00006d0003097a24 */ /* 0x000fe200078e0204 */
[----:B------:R-:W-:Y:S01]  /*7550*/  LOP3.LUT R4, R12, 0xfffffff8, RZ, 0xc0, !PT ;  /* 0xfffffff80c047812 */ /* 0x000fe200078ec0ff */
[----:B------:R-:W-:Y:S01]  /*7560*/  IMAD.MOV R3, RZ, RZ, -R3 ;  /* 0x000000ffff037224 */ /* 0x000fe200078e0a03 */
[----:B------:R-:W-:Y:S01]  /*7570*/  @P0 LOP3.LUT R84, R84, 0x4, RZ, 0xfc, !PT ;  /* 0x0000000454540812 */ /* 0x000fe200078efcff */
[----:B------:R-:W-:Y:S01]  /*7580*/  IMAD.IADD R19, R19, 0x1, R9 ;  /* 0x0000000113137824 */ /* 0x000fe200078e0209 */
[----:B------:R-:W-:Y:S01]  /*7590*/  LOP3.LUT R203, R16, 0xfffffe00, R203, 0xf8, !PT ;  /* 0xfffffe0010cb7812 */ /* 0x000fe200078ef8cb */
[----:B------:R-:W-:Y:S02]  /*75a0*/  IMAD R2, R3, c[0x0][0x2c4], R2 ;  /* 0x0000b10003027a24 */ /* 0x000fe400078e0202 */
[----:B------:R-:W-:Y:S02]  /*75b0*/  IMAD.IADD R4, R5, 0x1, -R4 ;  /* 0x0000000105047824 */ /* 0x000fe400078e0a04 */
[----:B------:R-:W-:Y:S01]  /*75c0*/  IMAD.SHL.U32 R5, R132, 0x40, RZ ;  /* 0x0000004084057824 */ /* 0x000fe200078e00ff */
[----:B------:R-:W-:Y:S01]  /*75d0*/  SHF.R.S32.HI R7, RZ, 0x1f, R2 ;  /* 0x0000001fff077819 */ /* 0x000fe20000011402 */
[C---:B------:R-:W-:Y:S01]  /*75e0*/  IMAD.SHL.U32 R9, R4.reuse, 0x40, RZ ;  /* 0x0000004004097824 */ /* 0x040fe200078e00ff */
[----:B------:R-:W-:Y:S01]  /*75f0*/  LOP3.LUT P5, RZ, R4, 0x4, RZ, 0xc0, !PT ;  /* 0x0000000404ff7812 */ /* 0x000fe200078ac0ff */
[----:B------:R-:W-:Y:S01]  /*7600*/  IMAD.SHL.U32 R12, R12, 0x40, RZ ;  /* 0x000000400c0c7824 */ /* 0x000fe200078e00ff */
[----:B------:R-:W-:Y:S01]  /*7610*/  LOP3.LUT R5, R5, 0x1c0, RZ, 0xc0, !PT ;  /* 0x000001c005057812 */ /* 0x000fe200078ec0ff */
[----:B------:R-:W-:Y:S01]  /*7620*/  IMAD R7, R7, c[0x0][0x1a8], RZ ;  /* 0x00006a0007077a24 */ /* 0x000fe200078e02ff */
[----:B------:R-:W-:-:S02]  /*7630*/  LOP3.LUT R9, R9, 0x1c0, RZ, 0xc0, !PT ;  /* 0x000001c009097812 */ /* 0x000fc400078ec0ff */
[----:B------:R-:W-:Y:S01]  /*7640*/  LOP3.LUT R8, R5, 0x8, R8, 0xf8, !PT ;  /* 0x0000000805087812 */ /* 0x000fe200078ef808 */
[C---:B------:R-:W-:Y:S01]  /*7650*/  IMAD R7, R2.reuse, c[0x0][0x1ac], R7 ;  /* 0x00006b0002077a24 */ /* 0x040fe200078e0207 */
[----:B------:R-:W-:Y:S01]  /*7660*/  SHF.R.U32.HI R5, RZ, 0x3, R5 ;  /* 0x00000003ff057819 */ /* 0x000fe20000011605 */
[----:B------:R-:W-:Y:S01]  /*7670*/  IMAD.WIDE.U32 R2, R2, c[0x0][0x1a8], R18 ;  /* 0x00006a0002027a25 */ /* 0x000fe200078e0012 */
[----:B------:R-:W-:Y:S02]  /*7680*/  LOP3.LUT R6, R9, 0x8, R6, 0xf8, !PT ;  /* 0x0000000809067812 */ /* 0x000fe400078ef806 */
[----:B------:R-:W-:Y:S01]  /*7690*/  SHF.R.U32.HI R9, RZ, 0x3, R9 ;  /* 0x00000003ff097819 */ /* 0x000fe20000011609 */
[----:B------:R-:W-:Y:S01]  /*76a0*/  IMAD.IADD R7, R3, 0x1, R7 ;  /* 0x0000000103077824 */ /* 0x000fe200078e0207 */
[----:B------:R-:W-:Y:S01]  /*76b0*/  LOP3.LUT R5, R8, R5, RZ, 0x3c, !PT ;  /* 0x0000000508057212 */ /* 0x000fe200078e3cff */
[----:B------:R-:W-:Y:S01]  /*76c0*/  IMAD R8, R197, c[0x0][0x2c4], RZ ;  /* 0x0000b100c5087a24 */ /* 0x000fe200078e02ff */
[----:B------:R-:W-:-:S02]  /*76d0*/  LOP3.LUT R3, R6, R9, RZ, 0x3c, !PT ;  /* 0x0000000906037212 */ /* 0x000fc400078e3cff */
[----:B------:R-:W-:Y:S01]  /*76e0*/  LEA R15, P0, R2, c[0x0][0x160], 0x1 ;  /* 0x00005800020f7a11 */ /* 0x000fe200078008ff */
[----:B------:R-:W-:Y:S01]  /*76f0*/  IMAD R5, R14, 0x200, R5 ;  /* 0x000002000e057824 */ /* 0x000fe200078e0205 */
[----:B------:R-:W-:Y:S02]  /*7700*/  IADD3 R9, R11, UR15, RZ ;  /* 0x0000000f0b097c10 */ /* 0x000fe4000fffe0ff */
[----:B------:R-:W-:Y:S01]  /*7710*/  LEA.HI.X R10, R2, c[0x0][0x164], R7, 0x1, P0 ;  /* 0x00005900020a7a11 */ /* 0x000fe200000f0c07 */
[----:B------:R-:W-:Y:S01]  /*7720*/  IMAD.MOV.U32 R2, RZ, RZ, 0x10 ;  /* 0x00000010ff027424 */ /* 0x000fe200078e00ff */
[----:B------:R-:W-:Y:S01]  /*7730*/  LEA.HI R7, R45, R82, RZ, 0x5 ;  /* 0x000000522d077211 */ /* 0x000fe200078f28ff */
[----:B------:R1:W3:Y:S01]  /*7740*/  SHFL.IDX PT, R18, R15, RZ, 0x181f ;  /* 0x00181fff0f127589 */ /* 0x0002e200000e0000 */
[----:B------:R-:W-:Y:S02]  /*7750*/  LOP3.LUT R12, R12, 0xfffffe00, RZ, 0xc0, !PT ;  /* 0xfffffe000c0c7812 */ /* 0x000fe400078ec0ff */
[----:B------:R-:W-:Y:S01]  /*7760*/  SHF.R.S32.HI R6, RZ, 0x5, R7 ;  /* 0x00000005ff067819 */ /* 0x000fe20000011407 */
[----:B------:R1:W4:Y:S01]  /*7770*/  SHFL.IDX PT, R19, R10, RZ, 0x181f ;  /* 0x00181fff0a137589 */ /* 0x00032200000e0000 */
[----:B------:R-:W-:Y:S01]  /*7780*/  LOP3.LUT P4, RZ, R4, 0x2, RZ, 0xc0, !PT ;  /* 0x0000000204ff7812 */ /* 0x000fe2000788c0ff */
[----:B------:R-:W-:Y:S01]  /*7790*/  IMAD.MOV.U32 R4, RZ, RZ, 0x20 ;  /* 0x00000020ff047424 */ /* 0x000fe200078e00ff */
[----:B------:R-:W-:-:S02]  /*77a0*/  ISETP.GE.AND P0, PT, R17, c[0x0][0x198], PT ;  /* 0x0000660011007a0c */ /* 0x000fc40003f06270 */
[----:B------:R-:W-:Y:S02]  /*77b0*/  SEL R2, R2, 0xfffffff0, !P4 ;  /* 0xfffffff002027807 */ /* 0x000fe40006000000 */
[----:B------:R-:W-:Y:S02]  /*77c0*/  SEL R4, R4, 0xffffffe0, !P5 ;  /* 0xffffffe004047807 */ /* 0x000fe40006800000 */
[----:B------:R-:W-:Y:S01]  /*77d0*/  ISETP.GE.AND P4, PT, R204, c[0x0][0x198], PT ;  /* 0x00006600cc007a0c */ /* 0x000fe20003f86270 */
[----:B--2---:R2:W1:Y:S01]  /*77e0*/  @P2 R2UR UR7, R0 ;  /* 0x00000000000723c2 */ /* 0x00446200000e0000 */
[----:B------:R-:W-:Y:S01]  /*77f0*/  ISETP.GE.AND P2, PT, R9, R8, PT ;  /* 0x000000080900720c */ /* 0x000fe20003f46270 */
[----:B-1----:R-:W-:Y:S01]  /*7800*/  @!UP1 UMOV UR7, UR9 ;  /* 0x0000000900079c82 */ /* 0x002fe20008000000 */
[----:B--2---:R-:W-:-:S04]  /*7810*/  IMAD R0, R6, 0x400, R12 ;  /* 0x0000040006007824 */ /* 0x004fc800078e020c */
[----:B------:R-:W-:Y:S01]  /*7820*/  IMAD.IADD R0, R0, 0x1, R3 ;  /* 0x0000000100007824 */ /* 0x000fe200078e0203 */
[----:B------:R-:W-:-:S06]  /*7830*/  LOP3.LUT R3, R3, R12, RZ, 0xfc, !PT ;  /* 0x0000000c03037212 */ /* 0x000fcc00078efcff */
[----:B------:R-:W-:Y:S05]  /*7840*/  @P2 BRA `(.L_x_1106) ;  /* 0x000000e000002947 */ /* 0x000fea0003800000 */
[----:B---34-:R-:W-:Y:S01]  /*7850*/  SHF.R.S32.HI R12, RZ, 0x1f, R17 ;  /* 0x0000001fff0c7819 */ /* 0x018fe20000011411 */
        /* <DEDUP_REMOVED lines=13> */
.L_x_1106:
[----:B---34-:R-:W-:Y:S05]  /*7930*/  BSYNC B0 ;  /* 0x0000000000007941 */ /* 0x018fea0003800000 */
.L_x_1105:
[----:B-1----:R-:W-:Y:S01]  /*7940*/  IADD3 R13, R9, 0x20, RZ ;  /* 0x00000020090d7810 */ /* 0x002fe20007ffe0ff */
[----:B------:R1:W2:Y:S01]  /*7950*/  SHFL.IDX PT, R19, R10, 0x1, 0x181f ;  /* 0x00381f000a137f89 */ /* 0x0002a200000e0000 */
[----:B------:R-:W-:Y:S02]  /*7960*/  BSSY B0, `(.L_x_1107) ;  /* 0x0000012000007945 */ /* 0x000fe40003800000 */
[----:B------:R-:W-:Y:S01]  /*7970*/  ISETP.GE.AND P2, PT, R13, R8, PT ;  /* 0x000000080d00720c */ /* 0x000fe20003f46270 */
        /* <DEDUP_REMOVED lines=16> */
.L_x_1108:
[----:B------:R-:W-:Y:S05]  /*7a80*/  BSYNC B0 ;  /* 0x0000000000007941 */ /* 0x000fea0003800000 */
.L_x_1107:
        /* <DEDUP_REMOVED lines=20> */
.L_x_1110:
[----:B------:R-:W-:Y:S05]  /*7bd0*/  BSYNC B0 ;  /* 0x0000000000007941 */ /* 0x000fea0003800000 */
.L_x_1109:
[----:B---3--:R-:W-:Y:S01]  /*7be0*/  SHFL.IDX PT, R18, R15, 0x3, 0x181f ;  /* 0x00781f000f127f89 */ /* 0x008fe200000e0000 */
[----:B------:R-:W-:Y:S01]  /*7bf0*/  IADD3 R9, R9, 0x60, RZ ;  /* 0x0000006009097810 */ /* 0x000fe20007ffe0ff */
[----:B------:R-:W-:Y:S01]  /*7c00*/  IMAD.MOV.U32 R199, RZ, RZ, c[0x0][0x2b8] ;  /* 0x0000ae00ffc77624 */ /* 0x000fe200078e00ff */
[----:B------:R-:W-:Y:S01]  /*7c10*/  SHF.R.S32.HI R210, RZ, 0x1f, R17 ;  /* 0x0000001fffd27819 */ /* 0x000fe20000011411 */
[----:B----4-:R-:W3:Y:S01]  /*7c20*/  SHFL.IDX PT, R19, R10, 0x3, 0x181f ;  /* 0x00781f000a137f89 */ /* 0x010ee200000e0000 */
[----:B------:R-:W-:Y:S01]  /*7c30*/  ISETP.GE.AND P2, PT, R9, R8, PT ;  /* 0x000000080900720c */ /* 0x000fe20003f46270 */
[----:B------:R-:W-:Y:S01]  /*7c40*/  IMAD.SHL.U32 R133, R203, 0x2, RZ ;  /* 0x00000002cb857824 */ /* 0x000fe200078e00ff */
[----:B------:R-:W-:Y:S01]  /*7c50*/  LEA.HI R210, R210, R17, RZ, 0x3 ;  /* 0x00000011d2d27211 */ /* 0x000fe200078f18ff */
[----:B------:R-:W-:Y:S01]  /*7c60*/  USHF.R.S32.HI UR6, URZ, 0x1f, UR7 ;  /* 0x0000001f3f067899 */ /* 0x000fe20008011407 */
[----:B------:R-:W-:Y:S01]  /*7c70*/  IADD3 R9, R147, -0x1, RZ ;  /* 0xffffffff93097810 */ /* 0x000fe20007ffe0ff */
[----:B------:R-:W-:Y:S01]  /*7c80*/  ULDC.64 UR4, c[0x0][0x2b0] ;  /* 0x0000ac0000047ab9 */ /* 0x000fe20000000a00 */
[----:B------:R-:W-:Y:S01]  /*7c90*/  LOP3.LUT R210, R210, 0xfffffff8, RZ, 0xc0, !PT ;  /* 0xfffffff8d2d27812 */ /* 0x000fe200078ec0ff */
[----:B------:R-:W-:Y:S01]  /*7ca0*/  UIMAD UR6, UR6, UR4, URZ ;  /* 0x00000004060672a4 */ /* 0x000fe2000f8e023f */
[----:B------:R-:W-:Y:S01]  /*7cb0*/  ISETP.NE.AND P5, PT, R199, 0x1, PT ;  /* 0x00000001c700780c */ /* 0x000fe20003fa5270 */
[----:B------:R-:W-:Y:S01]  /*7cc0*/  IMAD.SHL.U32 R145, R9, 0x40, RZ ;  /* 0x0000004009917824 */ /* 0x000fe200078e00ff */
[----:B------:R-:W-:Y:S01]  /*7cd0*/  UIMAD.WIDE.U32 UR16, UR7, UR4, URZ ;  /* 0x00000004071072a5 */ /* 0x000fe2000f8e003f */
[----:B------:R-:W-:Y:S01]  /*7ce0*/  IMAD.MOV.U32 R201, RZ, RZ, RZ ;  /* 0x000000ffffc97224 */ /* 0x000fe200078e00ff */
[----:B------:R-:W-:Y:S01]  /*7cf0*/  UIMAD UR6, UR7, UR5, UR6 ;  /* 0x00000005070672a4 */ /* 0x000fe2000f8e0206 */
[----:B------:R-:W-:Y:S01]  /*7d00*/  IMAD.IADD R13, R205, 0x1, R145 ;  /* 0x00000001cd0d7824 */ /* 0x000fe200078e0291 */
[----:B------:R-:W-:Y:S01]  /*7d10*/  LOP3.LUT R84, R84, 0xfffffffd, RZ, 0xc0, !PT ;  /* 0xfffffffd54547812 */ /* 0x000fe200078ec0ff */
[----:B------:R-:W-:-:S02]  /*7d20*/  ULDC.64 UR4, c[0x0][0x210] ;  /* 0x0000840000047ab9 */ /* 0x000fc40000000a00 */
[----:B------:R-:W-:Y:S01]  /*7d30*/  IMAD.IADD R202, R13, 0x1, R196 ;  /* 0x000000010dca7824 */ /* 0x000fe200078e02c4 */
[----:B------:R-:W-:-:S03]  /*7d40*/  UIADD3 UR6, UR17, UR6, URZ ;  /* 0x0000000611067290 */ /* 0x000fc6000fffe03f */
[----:B------:R-:W-:-:S04]  /*7d50*/  @P5 IMAD.HI.U32 R12, R202, c[0x0][0x2bc], RZ ;  /* 0x0000af00ca0c5a27 */ /* 0x000fc800078e00ff */
[----:B---3--:R-:W-:-:S04]  /*7d60*/  @!P2 IMAD.WIDE R20, R214, 0x2, R18 ;  /* 0x00000002d614a825 */ /* 0x008fc800078e0212 */
[----:B-12---:R-:W-:Y:S01]  /*7d70*/  @!P2 IMAD.WIDE R14, R210, 0x2, R18 ;  /* 0x00000002d20ea825 */ /* 0x006fe200078e0212 */
[----:B------:R-:W-:Y:S01]  /*7d80*/  @!PT LDS RZ, [RZ] ;  /* 0x00000000fffff984 */ /* 0x000fe20000000800 */
[----:B------:R1:W-:Y:S03]  /*7d90*/  @!P2 LDGSTS.E.BYPASS.LTC128B.128 [R133+0x1b100], [R20.64], !P3 ;  /* 0x1b1000001485afae */ /* 0x0003e6000d901d4a */
[----:B------:R-:W-:Y:S01]  /*7da0*/  IMAD.WIDE R26, R214, 0x2, RZ ;  /* 0x00000002d61a7825 */ /* 0x000fe200078e02ff */
[----:B------:R2:W-:Y:S01]  /*7db0*/  @!P2 LDGSTS.E.BYPASS.LTC128B.128 [R133+0x1f100], [R14.64], !P0 ;  /* 0x1f1000000e85afae */ /* 0x0005e2000c101d4a */
[-C--:B------:R-:W-:Y:S02]  /*7dc0*/  ISETP.GE.AND P0, PT, R13, R194.reuse, PT ;  /* 0x000000c20d00720c */ /* 0x080fe40003f06270 */
[----:B------:R-:W-:Y:S01]  /*7dd0*/  IMAD.MOV.U32 R10, RZ, RZ, R202 ;  /* 0x000000ffff0a7224 */ /* 0x000fe200078e00ca */
[----:B------:R-:W-:Y:S02]  /*7de0*/  @P5 SHF.R.U32.HI R10, RZ, c[0x0][0x2c0], R12 ;  /* 0x0000b000ff0a5a19 */ /* 0x000fe4000001160c */
[----:B------:R-:W-:Y:S01]  /*7df0*/  ISETP.GT.OR P0, PT, R205, 0x3f, P0 ;  /* 0x0000003fcd00780c */ /* 0x000fe20000704670 */
[----:B------:R-:W-:Y:S01]  /*7e00*/  IMAD.WIDE R24, R210, 0x2, RZ ;  /* 0x00000002d2187825 */ /* 0x000fe200078e02ff */
[----:B------:R-:W-:-:S02]  /*7e10*/  IADD3 R11, -R11, R194, -R145 ;  /* 0x000000c20b0b7210 */ /* 0x000fc40007ffe991 */
[----:B------:R-:W-:-:S09]  /*7e20*/  @P5 LOP3.LUT R84, R84, 0x2, RZ, 0xfc, !PT ;  /* 0x0000000254545812 */ /* 0x000fd200078efcff */
[----:B------:R-:W-:-:S04]  /*7e30*/  @!P0 IADD3 R13, P3, R10, UR16, RZ ;  /* 0x000000100a0d8c10 */ /* 0x000fc8000ff7e0ff */
[----:B------:R-:W-:Y:S02]  /*7e40*/  @!P0 LEA.HI.X.SX32 R12, R10, UR6, 0x1, P3 ;  /* 0x000000060a0c8c11 */ /* 0x000fe400098f0eff */
[----:B--2---:R-:W-:-:S04]  /*7e50*/  @!P0 LEA R14, P3, R13, c[0x0][0x2a0], 0x2 ;  /* 0x0000a8000d0e8a11 */ /* 0x004fc800078610ff */
[----:B------:R-:W-:Y:S02]  /*7e60*/  @!P0 LEA.HI.X R15, R13, c[0x0][0x2a4], R12, 0x2, P3 ;  /* 0x0000a9000d0f8a11 */ /* 0x000fe400018f140c */
[----:B------:R-:W-:-:S04]  /*7e70*/  SHF.R.S32.HI R13, RZ, 0x1f, R204 ;  /* 0x0000001fff0d7819 */ /* 0x000fc800000114cc */
[----:B------:R-:W-:-:S04]  /*7e80*/  LEA.HI R192, R13, R204, RZ, 0x3 ;  /* 0x000000cc0dc07211 */ /* 0x000fc800078f18ff */
[----:B------:R-:W-:-:S05]  /*7e90*/  LOP3.LUT R192, R192, 0xfffffff8, RZ, 0xc0, !PT ;  /* 0xfffffff8c0c07812 */ /* 0x000fca00078ec0ff */
[----:B-1----:R-:W-:-:S05]  /*7ea0*/  @!P2 IMAD.WIDE R20, R192, 0x2, R18 ;  /* 0x00000002c014a825 */ /* 0x002fca00078e0212 */
[----:B------:R1:W-:Y:S04]  /*7eb0*/  @!P2 LDGSTS.E.BYPASS.LTC128B.128 [R133+0x23100], [R20.64], !P4 ;  /* 0x231000001485afae */ /* 0x0003e8000e101d4a */
[----:B------:R-:W0:Y:S04]  /*7ec0*/  LDGDEPBAR ;  /* 0x00000000000079af */ /* 0x000e280000000000 */
        /* <DEDUP_REMOVED lines=8> */
[----:B------:R-:W-:-:S02]  /*7f50*/  ISETP.GE.AND P4, PT, R17, c[0x0][0x1d4], PT ;  /* 0x0000750011007a0c */ /* 0x000fc40003f86270 */
[----:B------:R-:W-:Y:S01]  /*7f60*/  IMAD.WIDE.U32 R18, R202, c[0x0][0x208], RZ ;  /* 0x00008200ca127a25 */ /* 0x000fe200078e00ff */
[----:B------:R-:W-:Y:S01]  /*7f70*/  SHF.R.S32.HI R10, RZ, 0x1f, R202 ;  /* 0x0000001fff0a7819 */ /* 0x000fe200000114ca */
[----:B------:R-:W-:Y:S01]  /*7f80*/  UIADD3 UR7, UR19, UR7, URZ ;  /* 0x0000000713077290 */ /* 0x000fe2000fffe03f */
[----:B------:R-:W-:Y:S01]  /*7f90*/  ISETP.GE.AND P6, PT, R204, c[0x0][0x1d4], PT ;  /* 0x00007500cc007a0c */ /* 0x000fe20003fc6270 */
[----:B------:R-:W-:Y:S01]  /*7fa0*/  ULDC.64 UR4, c[0x0][0x1e8] ;  /* 0x00007a0000047ab9 */ /* 0x000fe20000000a00 */
[----:B------:R-:W-:Y:S01]  /*7fb0*/  LOP3.LUT R84, R84, 0xfffffffe, RZ, 0xc0, !PT ;  /* 0xfffffffe54547812 */ /* 0x000fe200078ec0ff */
[----:B------:R-:W-:Y:S01]  /*7fc0*/  IMAD R13, R10, c[0x0][0x208], RZ ;  /* 0x000082000a0d7a24 */ /* 0x000fe200078e02ff */
[----:B------:R-:W-:Y:S01]  /*7fd0*/  UIMAD UR14, UR14, UR4, URZ ;  /* 0x000000040e0e72a4 */ /* 0x000fe2000f8e023f */
[----:B------:R-:W-:Y:S01]  /*7fe0*/  SHF.R.S32.HI R211, RZ, 0x1f, R214 ;  /* 0x0000001fffd37819 */ /* 0x000fe200000114d6 */
[----:B------:R-:W-:Y:S01]  /*7ff0*/  UIMAD.WIDE.U32 UR20, UR8, UR4, URZ ;  /* 0x00000004081472a5 */ /* 0x000fe2000f8e003f */
[----:B------:R-:W-:Y:S01]  /*8000*/  IMAD R22, R202, c[0x0][0x20c], R13 ;  /* 0x00008300ca167a24 */ /* 0x000fe200078e020d */
[----:B------:R-:W-:Y:S01]  /*8010*/  UIMAD UR14, UR8, UR5, UR14 ;  /* 0x00000005080e72a4 */ /* 0x000fe2000f8e020e */
[----:B------:R-:W-:-:S02]  /*8020*/  IADD3 R200, R133, 0x100, RZ ;  /* 0x0000010085c87810 */ /* 0x000fc40007ffe0ff */
[----:B------:R-:W-:Y:S01]  /*8030*/  IMAD.IADD R23, R19, 0x1, R22 ;  /* 0x0000000113177824 */ /* 0x000fe200078e0216 */
[----:B------:R-:W-:Y:S01]  /*8040*/  UIADD3 UR14, UR21, UR14, URZ ;  /* 0x0000000e150e7290 */ /* 0x000fe2000fffe03f */
[----:B------:R-:W-:Y:S01]  /*8050*/  IMAD.MOV.U32 R22, RZ, RZ, R18 ;  /* 0x000000ffff167224 */ /* 0x000fe200078e0012 */
[----:B------:R-:W-:Y:S01]  /*8060*/  @P6 LOP3.LUT R84, R84, 0x1, RZ, 0xfc, !PT ;  /* 0x0000000154546812 */ /* 0x000fe200078efcff */
[----:B--2---:R-:W-:Y:S01]  /*8070*/  IMAD R15, R10, c[0x0][0x1e0], RZ ;  /* 0x000078000a0f7a24 */ /* 0x004fe200078e02ff */
[----:B------:R-:W-:Y:S01]  /*8080*/  SHF.R.S32.HI R215, RZ, 0x1f, R210 ;  /* 0x0000001fffd77819 */ /* 0x000fe200000114d2 */
[----:B------:R-:W-:Y:S01]  /*8090*/  IMAD.WIDE.U32 R18, R202, c[0x0][0x1e0], RZ ;  /* 0x00007800ca127a25 */ /* 0x000fe200078e00ff */
[----:B------:R-:W-:-:S03]  /*80a0*/  SHF.R.S32.HI R213, RZ, 0x1f, R192 ;  /* 0x0000001fffd57819 */ /* 0x000fc600000114c0 */
[----:B------:R-:W-:-:S04]  /*80b0*/  IMAD R15, R202, c[0x0][0x1e4], R15 ;  /* 0x00007900ca0f7a24 */ /* 0x000fc800078e020f */
[----:B------:R-:W-:Y:S01]  /*80c0*/  IMAD.IADD R19, R19, 0x1, R15 ;  /* 0x0000000113137824 */ /* 0x000fe200078e020f */
[----:B---3--:R-:W-:Y:S01]  /*80d0*/  SHF.R.S32.HI R12, RZ, 0x1f, R201 ;  /* 0x0000001fff0c7819 */ /* 0x008fe200000114c9 */
[----:B------:R-:W-:-:S04]  /*80e0*/  IMAD.WIDE.U32 R22, R201, c[0x0][0x218], R22 ;  /* 0x00008600c9167a25 */ /* 0x000fc800078e0016 */
[----:B-1----:R-:W-:Y:S01]  /*80f0*/  IMAD R20, R12, c[0x0][0x218], RZ ;  /* 0x000086000c147a24 */ /* 0x002fe200078e02ff */
        /* <DEDUP_REMOVED lines=14> */
[----:B------:R-:W2:Y:S03]  /*81e0*/  SHFL.IDX PT, R16, R20, RZ, 0x181f ;  /* 0x00181fff14107589 */ /* 0x000ea600000e0000 */
[----:B------:R-:W-:Y:S01]  /*81f0*/  LEA.HI.X R10, R10, c[0x0][0x1cc], R19, 0x1, P0 ;  /* 0x000073000a0a7a11 */ /* 0x000fe200000f0c13 */
[----:B------:R3:W4:Y:S04]  /*8200*/  SHFL.IDX PT, R14, R20, 0x1, 0x181f ;  /* 0x00381f00140e7f89 */ /* 0x00072800000e0000 */
[----:B------:R-:W-:Y:S04]  /*8210*/  SHFL.IDX PT, R18, R12, RZ, 0x181f ;  /* 0x00181fff0c127589 */ /* 0x000fe800000e0000 */
[----:B------:R-:W4:Y:S01]  /*8220*/  SHFL.IDX PT, R19, R10, RZ, 0x181f ;  /* 0x00181fff0a137589 */ /* 0x000f2200000e0000 */
[----:B-1----:R-:W-:-:S03]  /*8230*/  IADD3 R28, P3, R15, R24, RZ ;  /* 0x000000180f1c7210 */ /* 0x002fc60007f7e0ff */
[----:B------:R-:W-:Y:S04]  /*8240*/  SHFL.IDX PT, R34, R12, 0x1, 0x181f ;  /* 0x00381f000c227f89 */ /* 0x000fe800000e0000 */
[----:B------:R-:W1:Y:S01]  /*8250*/  SHFL.IDX PT, R35, R10, 0x1, 0x181f ;  /* 0x00381f000a237f89 */ /* 0x000e6200000e0000 */
        /* <DEDUP_REMOVED lines=12> */
[----:B------:R-:W-:Y:S01]  /*8320*/  IMAD.X R23, R23, 0x1, R14, P2 ;  /* 0x0000000117177824 */ /* 0x000fe200010e060e */
[----:B------:R-:W-:-:S03]  /*8330*/  ISETP.GE.AND P2, PT, R17, c[0x0][0x1d4], PT ;  /* 0x0000750011007a0c */ /* 0x000fc60003f46270 */
[----:B------:R-:W-:-:S04]  /*8340*/  @P0 IMAD.WIDE R32, R214, 0x2, R18 ;  /* 0x00000002d6200825 */ /* 0x000fc800078e0212 */
[--C-:B------:R-:W-:Y:S01]  /*8350*/  @P0 IMAD.WIDE R14, R210, 0x2, R18.reuse ;  /* 0x00000002d20e0825 */ /* 0x100fe200078e0212 */
[----:B------:R2:W-:Y:S03]  /*8360*/  @P0 LDGSTS.E.BYPASS.LTC128B.128 [R133+0xc100], [R32.64], !P5 ;  /* 0x0c10000020850fae */ /* 0x0005e6000e901d4a */
[----:B------:R-:W-:Y:S01]  /*8370*/  @P0 IMAD.WIDE R18, R192, 0x2, R18 ;  /* 0x00000002c0120825 */ /* 0x000fe200078e0212 */
[----:B------:R2:W-:Y:S04]  /*8380*/  @P0 LDGSTS.E.BYPASS.LTC128B.128 [R133+0xe100], [R14.64], !P4 ;  /* 0x0e1000000e850fae */ /* 0x0005e8000e101d4a */
[----:B------:R2:W-:Y:S01]  /*8390*/  @P0 LDGSTS.E.BYPASS.LTC128B.128 [R133+0x10100], [R18.64], !P6 ;  /* 0x1010000012850fae */ /* 0x0005e2000f101d4a */
[----:B------:R-:W-:-:S13]  /*83a0*/  ISETP.GT.AND P0, PT, R11, 0x20, PT ;  /* 0x000000200b00780c */ /* 0x000fda0003f04270 */
[----:B-1----:R-:W-:-:S04]  /*83b0*/  @P0 IMAD.WIDE R38, R214, 0x2, R34 ;  /* 0x00000002d6260825 */ /* 0x002fc800078e0222 */
[--C-:B------:R-:W-:Y:S01]  /*83c0*/  @P0 IMAD.WIDE R36, R210, 0x2, R34.reuse ;  /* 0x00000002d2240825 */ /* 0x100fe200078e0222 */
[----:B------:R2:W-:Y:S03]  /*83d0*/  @P0 LDGSTS.E.BYPASS.LTC128B.128 [R133+0xd100], [R38.64], !P5 ;  /* 0x0d10000026850fae */ /* 0x0005e6000e901d4a */
[----:B------:R-:W-:Y:S01]  /*83e0*/  @P0 IMAD.WIDE R34, R192, 0x2, R34 ;  /* 0x00000002c0220825 */ /* 0x000fe200078e0222 */
[----:B------:R2:W-:Y:S04]  /*83f0*/  @P0 LDGSTS.E.BYPASS.LTC128B.128 [R133+0xf100], [R36.64], !P4 ;  /* 0x0f10000024850fae */ /* 0x0005e8000e101d4a */
[----:B------:R2:W-:Y:S01]  /*8400*/  @P0 LDGSTS.E.BYPASS.LTC128B.128 [R133+0x11100], [R34.64], !P6 ;  /* 0x1110000022850fae */ /* 0x0005e2000f101d4a */
[----:B------:R-:W-:-:S02]  /*8410*/  ISETP.LT.OR P0, PT, R11, 0x1, P3 ;  /* 0x000000010b00780c */ /* 0x000fc40001f01670 */
[C---:B------:R-:W-:Y:S01]  /*8420*/  ISETP.LT.OR P3, PT, R11.reuse, 0x21, P3 ;  /* 0x000000210b00780c */ /* 0x040fe20001f61670 */
[----:B------:R-:W0:Y:S10]  /*8430*/  LDGDEPBAR ;  /* 0x00000000000079af */ /* 0x000e340000000000 */
[----:B------:R2:W-:Y:S01]  /*8440*/  LDGSTS.E.BYPASS.LTC128B.128 [R133+0x100], [R20.64], !P0 ;  /* 0x0010000014857fae */ /* 0x0005e2000c101d4a */
[----:B------:R-:W-:-:S02]  /*8450*/  ISETP.LT.OR P0, PT, R11, 0x1, P2 ;  /* 0x000000010b00780c */ /* 0x000fc40001701670 */
[----:B------:R-:W-:-:S11]  /*8460*/  ISETP.LT.OR P2, PT, R11, 0x21, P2 ;  /* 0x000000210b00780c */ /* 0x000fd60001741670 */
[----:B------:R2:W-:Y:S01]  /*8470*/  LDGSTS.E.BYPASS.LTC128B.128 [R133+0x2100], [R28.64], !P0 ;  /* 0x021000001c857fae */ /* 0x0005e2000c101d4a */
[----:B------:R-:W-:-:S04]  /*8480*/  ISETP.GE.AND P0, PT, R204, c[0x0][0x1d4], PT ;  /* 0x00007500cc007a0c */ /* 0x000fc80003f06270 */
[C---:B------:R-:W-:Y:S02]  /*8490*/  ISETP.LT.OR P6, PT, R11.reuse, 0x1, P0 ;  /* 0x000000010b00780c */ /* 0x040fe400007c1670 */
[----:B------:R-:W-:-:S11]  /*84a0*/  ISETP.LT.OR P0, PT, R11, 0x21, P0 ;  /* 0x000000210b00780c */ /* 0x000fd60000701670 */
[----:B------:R2:W-:Y:S01]  /*84b0*/  LDGSTS.E.BYPASS.LTC128B.128 [R133+0x4100], [R30.64], !P6 ;  /* 0x041000001e857fae */ /* 0x0005e2000f101d4a */
[----:B------:R-:W-:-:S03]  /*84c0*/  ISETP.GE.AND P6, PT, R204, c[0x0][0x1d4], PT ;  /* 0x00007500cc007a0c */ /* 0x000fc60003fc6270 */
[----:B------:R2:W-:Y:S01]  /*84d0*/  LDGSTS.E.BYPASS.LTC128B.128 [R133+0x1100], [R26.64], !P3 ;  /* 0x011000001a857fae */ /* 0x0005e2000d901d4a */
[----:B------:R-:W-:Y:S02]  /*84e0*/  SEL R212, RZ, 0x10, P6 ;  /* 0x00000010ffd47807 */ /* 0x000fe40003000000 */
[----:B------:R-:W-:Y:S01]  /*84f0*/  ISETP.GT.AND P6, PT, R9, R198, PT ;  /* 0x000000c60900720c */ /* 0x000fe20003fc4270 */
[----:B------:R2:W-:Y:S01]  /*8500*/  LDGSTS.E.BYPASS.LTC128B.128 [R133+0x3100], [R24.64], !P2 ;  /* 0x0310000018857fae */ /* 0x0005e2000d101d4a */
[----:B------:R-:W-:-:S03]  /*8510*/  ISETP.GT.AND P3, PT, R205, 0x3f, PT ;  /* 0x0000003fcd00780c */ /* 0x000fc60003f64270 */
[----:B------:R2:W-:Y:S04]  /*8520*/  LDGSTS.E.BYPASS.LTC128B.128 [R133+0x5100], [R22.64], !P0 ;  /* 0x0510000016857fae */ /* 0x0005e8000c101d4a */
[----:B------:R-:W0:Y:S04]  /*8530*/  LDGDEPBAR ;  /* 0x00000000000079af */ /* 0x000e280000000000 */
        /* <DEDUP_REMOVED lines=12> */
[----:B------:R-:W3:Y:S01]  /*8600*/  @!P3 LDG.E R201, [R10.64] ;  /* 0x0000000a0ac9b981 */ /* 0x000ee2000c1e1900 */
[----:B------:R-:W-:Y:S01]  /*8610*/  IMAD.MOV R9, RZ, RZ, -R9 ;  /* 0x000000ffff097224 */ /* 0x000fe200078e0a09 */
[----:B------:R-:W-:Y:S02]  /*8620*/  SHF.L.U64.HI R16, R214, 0x1, R211 ;  /* 0x00000001d6107819 */ /* 0x000fe400000102d3 */
[----:B--2---:R-:W-:Y:S01]  /*8630*/  IADD3 R20, -R212, 0x10, RZ ;  /* 0x00000010d4147810 */ /* 0x004fe20007ffe1ff */
        /* <DEDUP_REMOVED lines=8> */
[----:B---3--:R-:W-:-:S03]  /*86c0*/  SHF.R.S32.HI R12, RZ, 0x1f, R201 ;  /* 0x0000001fff0c7819 */ /* 0x008fc600000114c9 */
        /* <DEDUP_REMOVED lines=27> */
[----:B---3--:R-:W-:Y:S02]  /*8880*/  IADD3 R26, P0, R18, R15, RZ ;  /* 0x0000000f121a7210 */ /* 0x008fe40007f1e0ff */
[----:B------:R-:W-:-:S03]  /*8890*/  ISETP.GE.AND P2, PT, R204, c[0x0][0x1d4], PT ;  /* 0x00007500cc007a0c */ /* 0x000fc60003f46270 */
        /* <DEDUP_REMOVED lines=14> */
.L_x_1111:
[----:B------:R-:W-:Y:S01]  /*8980*/  ISETP.LT.AND P0, PT, RZ, c[0x0][0x27c], PT ;  /* 0x00009f00ff007a0c */ /* 0x000fe20003f01270 */
[----:B------:R-:W0:-:S12]  /*8990*/  LDGDEPBAR ;  /* 0x00000000000079af */ /* 0x000e180000000000 */
[----:B------:R-:W-:Y:S05]  /*89a0*/  @P0 BRA `(.L_x_1112) ;  /* 0x0000002000000947 */ /* 0x000fea0003800000 */
[----:B------:R-:W-:-:S04]  /*89b0*/  DEPBAR.LE SB0, 0x3 ;  /* 0x000080c00000791a */ /* 0x000fc80000000000 */
[----:B------:R-:W-:Y:S05]  /*89c0*/  BRA `(.L_x_1113) ;  /* 0x00006e6000007947 */ /* 0x000fea0003800000 */
.L_x_1112:
[----:B------:R-:W-:Y:S01]  /*89d0*/  ULDC.U8 UR4, c[0x0][0x298] ;  /* 0x0000a60000047ab9 */ /* 0x000fe20000000000 */
[----:B-----5:R-:W-:Y:S01]  /*89e0*/  SHF.R.S32.HI R10, RZ, 0x1f, R83 ;  /* 0x0000001fff0a7819 */ /* 0x020fe20000011453 */
[----:B------:R-:W-:Y:S01]  /*89f0*/  IMAD.WIDE.U32 R16, R83, c[0x0][0x280], RZ ;  /* 0x0000a00053107a25 */ /* 0x000fe200078e00ff */
[----:B------:R-:W-:Y:S01]  /*8a00*/  ISETP.NE.AND P0, PT, RZ, UR4, PT ;  /* 0x00000004ff007c0c */ /* 0x000fe2000bf05270 */
[----:B------:R-:W-:Y:S01]  /*8a10*/  BSSY B2, `(.L_x_1113) ;  /* 0x00006e1000027945 */ /* 0x000fe20003800000 */
[-C--:B------:R-:W-:Y:S01]  /*8a20*/  LEA.HI R78, R45, R82.reuse, RZ, 0x2 ;  /* 0x000000522d4e7211 */ /* 0x080fe200078f10ff */
[C---:B-1----:R-:W-:Y:S02]  /*8a30*/  IMAD R12, R10.reuse, c[0x0][0x280], RZ ;  /* 0x0000a0000a0c7a24 */ /* 0x042fe400078e02ff */
[----:B------:R-:W-:Y:S01]  /*8a40*/  IMAD R10, R10, c[0x0][0x290], RZ ;  /* 0x0000a4000a0a7a24 */ /* 0x000fe200078e02ff */
[----:B------:R-:W-:Y:S01]  /*8a50*/  LOP3.LUT R9, R78, 0xfffffffc, RZ, 0xc0, !PT ;  /* 0xfffffffc4e097812 */ /* 0x000fe200078ec0ff */
[C---:B--2---:R-:W-:Y:S01]  /*8a60*/  IMAD R19, R83.reuse, c[0x0][0x284], R12 ;  /* 0x0000a10053137a24 */ /* 0x044fe200078e020c */
        /* <DEDUP_REMOVED lines=12> */
[----:B------:R-:W-:Y:S01]  /*8b30*/  BSSY B0, `(.L_x_1115) ;  /* 0x0000067000007945 */ /* 0x000fe20003800000 */
[----:B------:R-:W-:Y:S01]  /*8b40*/  IMAD.MOV.U32 R14, RZ, RZ, R12 ;  /* 0x000000ffff0e7224 */ /* 0x000fe200078e000c */
        /* <DEDUP_REMOVED lines=10> */
[----:B------:R-:W-:Y:S01]  /*8bf0*/  PLOP3.LUT P0, PT, PT, PT, UP2, 0x80, 0x0 ;  /* 0x000000000000781c */ /* 0x000fe20003f0f028 */
[----:B------:R-:W-:Y:S01]  /*8c00*/  CS2R R86, SRZ ;  /* 0x0000000000567805 */ /* 0x000fe2000001ff00 */
[----:B------:R-:W-:Y:S01]  /*8c10*/  CS2R R96, SRZ ;  /* 0x0000000000607805 */ /* 0x000fe2000001ff00 */
[----:B------:R-:W-:-:S10]  /*8c20*/  CS2R R80, SRZ ;  /* 0x0000000000507805 */ /* 0x000fd4000001ff00 */
[----:B------:R-:W-:-:S04]  /*8c30*/  @P0 SHF.R.U32.HI R10, RZ, c[0x0][0x2cc], R11 ;  /* 0x0000b300ff0a0a19 */ /* 0x000fc8000001160b */
[----:B------:R-:W-:Y:S01]  /*8c40*/  SHF.R.S32.HI R11, RZ, 0x1f, R10 ;  /* 0x0000001fff0b7819 */ /* 0x000fe2000001140a */
[----:B------:R-:W-:-:S04]  /*8c50*/  IMAD.WIDE.U32 R18, R10, c[0x0][0x280], R18 ;  /* 0x0000a0000a127a25 */ /* 0x000fc800078e0012 */
[C---:B------:R-:W-:Y:S01]  /*8c60*/  IMAD R13, R11.reuse, c[0x0][0x280], RZ ;  /* 0x0000a0000b0d7a24 */ /* 0x040fe200078e02ff */
[----:B------:R-:W-:Y:S01]  /*8c70*/  LEA R20, P0, R18, c[0x0][0x270], 0x1 ;  /* 0x00009c0012147a11 */ /* 0x000fe200078008ff */
[----:B------:R-:W-:Y:S02]  /*8c80*/  IMAD R11, R11, c[0x0][0x290], RZ ;  /* 0x0000a4000b0b7a24 */ /* 0x000fe400078e02ff */
[C---:B------:R-:W-:Y:S02]  /*8c90*/  IMAD R13, R10.reuse, c[0x0][0x284], R13 ;  /* 0x0000a1000a0d7a24 */ /* 0x040fe400078e020d */
[----:B------:R-:W-:Y:S01]  /*8ca0*/  IMAD.WIDE.U32 R14, R10, c[0x0][0x290], R14 ;  /* 0x0000a4000a0e7a25 */ /* 0x000fe200078e000e */
[----:B------:R1:W2:Y:S03]  /*8cb0*/  SHFL.IDX PT, R26, R20, RZ, 0x1c1f ;  /* 0x001c1fff141a7589 */ /* 0x0002a600000e0000 */
[----:B------:R-:W-:-:S02]  /*8cc0*/  IMAD.IADD R22, R19, 0x1, R13 ;  /* 0x0000000113167824 */ /* 0x000fc400078e020d */
[----:B------:R-:W-:-:S03]  /*8cd0*/  IMAD R11, R10, c[0x0][0x294], R11 ;  /* 0x0000a5000a0b7a24 */ /* 0x000fc600078e020b */
[----:B------:R-:W-:Y:S02]  /*8ce0*/  LEA.HI.X R22, R18, c[0x0][0x274], R22, 0x1, P0 ;  /* 0x00009d0012167a11 */ /* 0x000fe400000f0c16 */
[----:B------:R-:W-:Y:S01]  /*8cf0*/  IADD3 R17, R15, R11, RZ ;  /* 0x0000000b0f117210 */ /* 0x000fe20007ffe0ff */
[----:B------:R-:W-:Y:S01]  /*8d00*/  CS2R R18, SRZ ;  /* 0x0000000000127805 */ /* 0x000fe2000001ff00 */
[C---:B------:R-:W-:Y:S01]  /*8d10*/  LEA R12, P0, R14.reuse, c[0x0][0x288], 0x1 ;  /* 0x0000a2000e0c7a11 */ /* 0x040fe200078008ff */
[----:B------:R1:W3:Y:S01]  /*8d20*/  SHFL.IDX PT, R27, R22, RZ, 0x1c1f ;  /* 0x001c1fff161b7589 */ /* 0x0002e200000e0000 */
[----:B------:R-:W-:Y:S02]  /*8d30*/  LEA.HI R15, R45, R82, RZ, 0x2 ;  /* 0x000000522d0f7211 */ /* 0x000fe400078f10ff */
[----:B------:R-:W-:Y:S01]  /*8d40*/  LEA.HI.X R17, R14, c[0x0][0x28c], R17, 0x1, P0 ;  /* 0x0000a3000e117a11 */ /* 0x000fe200000f0c11 */
[----:B------:R1:W4:Y:S01]  /*8d50*/  SHFL.IDX PT, R24, R12, RZ, 0x1c1f ;  /* 0x001c1fff0c187589 */ /* 0x00032200000e0000 */
[----:B------:R-:W-:-:S02]  /*8d60*/  ISETP.GE.AND P0, PT, R9, R8, PT ;  /* 0x000000080900720c */ /* 0x000fc40003f06270 */
[----:B------:R-:W-:Y:S01]  /*8d70*/  LOP3.LUT R15, R15, 0xfffffffc, RZ, 0xc0, !PT ;  /* 0xfffffffc0f0f7812 */ /* 0x000fe200078ec0ff */
[----:B------:R1:W1:Y:S04]  /*8d80*/  SHFL.IDX PT, R25, R17, RZ, 0x1c1f ;  /* 0x001c1fff11197589 */ /* 0x00026800000e0000 */
[----:B------:R-:W-:-:S05]  /*8d90*/  IMAD.IADD R15, R82, 0x1, -R15 ;  /* 0x00000001520f7824 */ /* 0x000fca00078e0a0f */
[----:B------:R-:W-:Y:S01]  /*8da0*/  SHF.L.U32 R15, R15, 0x2, RZ ;  /* 0x000000020f0f7819 */ /* 0x000fe200000006ff */
[----:B------:R-:W-:Y:S05]  /*8db0*/  @P0 BRA `(.L_x_1116) ;  /* 0x000003e000000947 */ /* 0x000fea0003800000 */
[C---:B--2---:R-:W-:Y:S01]  /*8dc0*/  ISETP.GE.AND P0, PT, R15.reuse, c[0x0][0x27c], PT ;  /* 0x00009f000f007a0c */ /* 0x044fe20003f06270 */
[----:B------:R-:W-:Y:S01]  /*8dd0*/  CS2R R84, SRZ ;  /* 0x0000000000547805 */ /* 0x000fe2000001ff00 */
[----:B------:R-:W-:Y:S01]  /*8de0*/  CS2R R80, SRZ ;  /* 0x0000000000507805 */ /* 0x000fe2000001ff00 */
[----:B------:R-:W-:-:S10]  /*8df0*/  IADD3 R10, R15, 0x10, RZ ;  /* 0x000000100f0a7810 */ /* 0x000fd40007ffe0ff */
[----:B---3--:R-:W-:-:S04]  /*8e00*/  @!P0 IMAD.WIDE R30, R15, 0x2, R26 ;  /* 0x000000020f1e8825 */ /* 0x008fc800078e021a */
[----:B-1--4-:R-:W-:Y:S01]  /*8e10*/  @!P0 IMAD.WIDE R28, R15, 0x2, R24 ;  /* 0x000000020f1c8825 */ /* 0x012fe200078e0218 */
        /* <DEDUP_REMOVED lines=20> */
[----:B--2---:R-:W-:-:S04]  /*8f60*/  @!P0 IMAD.WIDE R28, R11, 0x2, R26 ;  /* 0x000000020b1c8825 */ /* 0x004fc800078e021a */
[----:B-1----:R-:W-:Y:S01]  /*8f70*/  @!P0 IMAD.WIDE R30, R11, 0x2, R24 ;  /* 0x000000020b1e8825 */ /* 0x002fe200078e0218 */
        /* <DEDUP_REMOVED lines=9> */
[----:B---3--:R-:W-:-:S04]  /*9010*/  @!P0 IMAD.WIDE R32, R11, 0x2, R26 ;  /* 0x000000020b208825 */ /* 0x008fc800078e021a */
[----:B----4-:R-:W-:Y:S01]  /*9020*/  @!P0 IMAD.WIDE R34, R11, 0x2, R24 ;  /* 0x000000020b228825 */ /* 0x010fe200078e0218 */
[----:B------:R3:W5:Y:S04]  /*9030*/  @!P0 LD.E.64 R74, [R32.64] ;  /* 0x0000000a204a8980 */ /* 0x000768000c101b00 */
[----:B------:R3:W5:Y:S01]  /*9040*/  @!P0 LD.E.64 R72, [R34.64] ;  /* 0x0000000a22488980 */ /* 0x000762000c101b00 */
[----:B------:R-:W-:Y:S01]  /*9050*/  ISETP.GE.AND P0, PT, R10, c[0x0][0x27c], PT ;  /* 0x00009f000a007a0c */ /* 0x000fe20003f06270 */
[----:B------:R-:W-:Y:S01]  /*9060*/  CS2R R68, SRZ ;  /* 0x0000000000447805 */ /* 0x000fe2000001ff00 */
[----:B------:R-:W-:-:S11]  /*9070*/  CS2R R64, SRZ ;  /* 0x0000000000407805 */ /* 0x000fd6000001ff00 */
[----:B------:R-:W-:-:S04]  /*9080*/  @!P0 SHF.R.S32.HI R11, RZ, 0x1f, R10 ;  /* 0x0000001fff0b8819 */ /* 0x000fc8000001140a */
[----:B------:R-:W-:-:S04]  /*9090*/  @!P0 LEA.HI R10, R11, R10, RZ, 0x2 ;  /* 0x0000000a0b0a8211 */ /* 0x000fc800078f10ff */
[----:B------:R-:W-:-:S05]  /*90a0*/  @!P0 LOP3.LUT R10, R10, 0xfffffffc, RZ, 0xc0, !PT ;  /* 0xfffffffc0a0a8812 */ /* 0x000fca00078ec0ff */
[----:B-1----:R-:W-:-:S04]  /*90b0*/  @!P0 IMAD.WIDE R28, R10, 0x2, R26 ;  /* 0x000000020a1c8825 */ /* 0x002fc800078e021a */
[----:B--2---:R-:W-:Y:S01]  /*90c0*/  @!P0 IMAD.WIDE R30, R10, 0x2, R24 ;  /* 0x000000020a1e8825 */ /* 0x004fe200078e0218 */
[----:B------:R-:W-:Y:S01]  /*90d0*/  IADD3 R10, R15, 0x50, RZ ;  /* 0x000000500f0a7810 */ /* 0x000fe20007ffe0ff */
        /* <DEDUP_REMOVED lines=12> */
.L_x_1116:
[----:B--2---:R-:W-:Y:S05]  /*91a0*/  BSYNC B0 ;  /* 0x0000000000007941 */ /* 0x004fea0003800000 */
.L_x_1115:
[----:B---3-5:R-:W-:Y:S01]  /*91b0*/  IMAD.MOV.U32 R11, RZ, RZ, R60 ;  /* 0x000000ffff0b7224 */ /* 0x028fe200078e003c */
[----:B------:R-:W-:Y:S01]  /*91c0*/  IADD3 R9, R9, 0x40, RZ ;  /* 0x0000004009097810 */ /* 0x000fe20007ffe0ff */
[----:B------:R-:W-:Y:S01]  /*91d0*/  IMAD.MOV.U32 R10, RZ, RZ, R61 ;  /* 0x000000ffff0a7224 */ /* 0x000fe200078e003d */
[----:B------:R-:W2:Y:S01]  /*91e0*/  SHFL.IDX PT, R21, R22, 0x1, 0x1c1f ;  /* 0x003c1f0016157f89 */ /* 0x000ea200000e0000 */
[----:B------:R-:W-:Y:S01]  /*91f0*/  IMAD.MOV.U32 R14, RZ, RZ, R68 ;  /* 0x000000ffff0e7224 */ /* 0x000fe200078e0044 */
[----:B------:R-:W-:Y:S01]  /*9200*/  ISETP.GE.AND P0, PT, R9, R8, PT ;  /* 0x000000080900720c */ /* 0x000fe20003f06270 */
        /* <DEDUP_REMOVED lines=9> */
[----:B------:R-:W-:Y:S01]  /*92a0*/  MOV R11, R100 ;  /* 0x00000064000b7202 */ /* 0x000fe20000000f00 */
[----:B------:R-:W-:Y:S01]  /*92b0*/  IMAD.MOV.U32 R13, RZ, RZ, R89 ;  /* 0x000000ffff0d7224 */ /* 0x000fe200078e0059 */
[----:B-1----:R-:W1:Y:S01]  /*92c0*/  SHFL.IDX PT, R20, R20, 0x1, 0x1c1f ;  /* 0x003c1f0014147f89 */ /* 0x002e6200000e0000 */
[----:B------:R-:W-:Y:S01]  /*92d0*/  BSSY B0, `(.L_x_1117) ;  /* 0x0000063000007945 */ /* 0x000fe20003800000 */
[----:B------:R-:W-:Y:S01]  /*92e0*/  PRMT R71, R10, 0x5410, R11 ;  /* 0x000054100a477816 */ /* 0x000fe2000000000b */
[----:B------:R-:W-:Y:S01]  /*92f0*/  IMAD.MOV.U32 R10, RZ, RZ, R59 ;  /* 0x000000ffff0a7224 */ /* 0x000fe200078e003b */
[----:B------:R-:W-:Y:S01]  /*9300*/  MOV R11, R58 ;  /* 0x0000003a000b7202 */ /* 0x000fe20000000f00 */
[----:B------:R-:W3:Y:S01]  /*9310*/  SHFL.IDX PT, R12, R12, 0x1, 0x1c1f ;  /* 0x003c1f000c0c7f89 */ /* 0x000ee200000e0000 */
[----:B------:R-:W-:Y:S01]  /*9320*/  PRMT R67, R13, 0x5410, R14 ;  /* 0x000054100d437816 */ /* 0x000fe2000000000e */
[----:B------:R-:W-:Y:S01]  /*9330*/  IMAD.MOV.U32 R14, RZ, RZ, R84 ;  /* 0x000000ffff0e7224 */ /* 0x000fe200078e0054 */
[----:B------:R-:W-:Y:S01]  /*9340*/  PRMT R48, R10, 0x5410, R11 ;  /* 0x000054100a307816 */ /* 0x000fe2000000000b */
[----:B------:R-:W-:Y:S01]  /*9350*/  IMAD.MOV.U32 R13, RZ, RZ, R85 ;  /* 0x000000ffff0d7224 */ /* 0x000fe200078e0055 */
[----:B------:R-:W-:Y:S01]  /*9360*/  MOV R11, R72 ;  /* 0x00000048000b7202 */ /* 0x000fe20000000f00 */
        /* <DEDUP_REMOVED lines=16> */
[----:B------:R4:W1:Y:S01]  /*9470*/  SHFL.IDX PT, R13, R17, 0x1, 0x1c1f ;  /* 0x003c1f00110d7f89 */ /* 0x00086200000e0000 */
[----:B------:R-:W-:Y:S01]  /*9480*/  PRMT R70, R14, 0x5410, R16 ;  /* 0x000054100e467816 */ /* 0x000fe20000000010 */
[----:B------:R-:W-:Y:S01]  /*9490*/  CS2R R56, SRZ ;  /* 0x0000000000387805 */ /* 0x000fe2000001ff00 */
[----:B------:R-:W-:Y:S01]  /*94a0*/  PRMT R76, R10, 0x5410, R11 ;  /* 0x000054100a4c7816 */ /* 0x000fe2000000000b */
[----:B----4-:R-:W-:Y:S01]  /*94b0*/  CS2R R24, SRZ ;  /* 0x0000000000187805 */ /* 0x010fe2000001ff00 */
[----:B------:R-:W-:Y:S01]  /*94c0*/  CS2R R30, SRZ ;  /* 0x00000000001e7805 */ /* 0x000fe2000001ff00 */
[----:B------:R-:W-:Y:S01]  /*94d0*/  CS2R R36, SRZ ;  /* 0x0000000000247805 */ /* 0x000fe2000001ff00 */
[----:B------:R-:W-:Y:S01]  /*94e0*/  CS2R R42, SRZ ;  /* 0x00000000002a7805 */ /* 0x000fe2000001ff00 */
[----:B------:R-:W-:Y:S01]  /*94f0*/  CS2R R54, SRZ ;  /* 0x0000000000367805 */ /* 0x000fe2000001ff00 */
[----:B------:R-:W-:Y:S01]  /*9500*/  CS2R R16, SRZ ;  /* 0x0000000000107805 */ /* 0x000fe2000001ff00 */
[----:B------:R-:W-:Y:S05]  /*9510*/  @P0 BRA `(.L_x_1118) ;  /* 0x000003e000000947 */ /* 0x000fea0003800000 */
[C---:B-123--:R-:W-:Y:S01]  /*9520*/  ISETP.GE.AND P0, PT, R15.reuse, c[0x0][0x27c], PT ;  /* 0x00009f000f007a0c */ /* 0x04efe20003f06270 */
        /* <DEDUP_REMOVED lines=52> */
[----:B----4-:R-:W-:Y:S01]  /*9870*/  CS2R R18, SRZ ;  /* 0x0000000000127805 */ /* 0x010fe2000001ff00 */
[----:B---3--:R-:W-:-:S11]  /*9880*/  CS2R R16, SRZ ;  /* 0x0000000000107805 */ /* 0x008fd6000001ff00 */
[----:B------:R-:W-:-:S04]  /*9890*/  @!P0 SHF.R.S32.HI R9, RZ, 0x1f, R10 ;  /* 0x0000001fff098819 */ /* 0x000fc8000001140a */
[----:B------:R-:W-:-:S04]  /*98a0*/  @!P0 LEA.HI R9, R9, R10, RZ, 0x2 ;  /* 0x0000000a09098211 */ /* 0x000fc800078f10ff */
[----:B------:R-:W-:-:S05]  /*98b0*/  @!P0 LOP3.LUT R9, R9, 0xfffffffc, RZ, 0xc0, !PT ;  /* 0xfffffffc09098812 */ /* 0x000fca00078ec0ff */
[----:B------:R-:W-:-:S04]  /*98c0*/  @!P0 IMAD.WIDE R20, R9, 0x2, R20 ;  /* 0x0000000209148825 */ /* 0x000fc800078e0214 */
[----:B------:R-:W-:Y:S01]  /*98d0*/  @!P0 IMAD.WIDE R12, R9, 0x2, R12 ;  /* 0x00000002090c8825 */ /* 0x000fe200078e020c */
[----:B------:R1:W5:Y:S04]  /*98e0*/  @!P0 LD.E.64 R18, [R20.64] ;  /* 0x0000000a14128980 */ /* 0x000368000c101b00 */
[----:B------:R1:W5:Y:S02]  /*98f0*/  @!P0 LD.E.64 R16, [R12.64] ;  /* 0x0000000a0c108980 */ /* 0x000364000c101b00 */
.L_x_1118:
[----:B-123--:R-:W-:Y:S05]  /*9900*/  BSYNC B0 ;  /* 0x0000000000007941 */ /* 0x00efea0003800000 */
.L_x_1117:
[----:B------:R-:W-:Y:S01]  /*9910*/  SHF.R.S32.HI R9, RZ, 0x1f, R78 ;  /* 0x0000001fff097819 */ /* 0x000fe2000001144e */
[----:B-----5:R-:W-:Y:S01]  /*9920*/  IMAD.MOV.U32 R13, RZ, RZ, R19 ;  /* 0x000000ffff0d7224 */ /* 0x020fe200078e0013 */
[----:B------:R-:W-:Y:S01]  /*9930*/  IADD3 R49, R8, -UR15, RZ ;  /* 0x8000000f08317c10 */ /* 0x000fe2000fffe0ff */
[----:B------:R-:W-:Y:S01]  /*9940*/  IMAD.MOV.U32 R11, RZ, RZ, R26 ;  /* 0x000000ffff0b7224 */ /* 0x000fe200078e001a */
[----:B------:R-:W-:Y:S01]  /*9950*/  LEA.HI R9, R9, R78, RZ, 0x3 ;  /* 0x0000004e09097211 */ /* 0x000fe200078f18ff */
[----:B------:R-:W-:Y:S01]  /*9960*/  IMAD.MOV.U32 R21, RZ, RZ, R17 ;  /* 0x000000ffff157224 */ /* 0x000fe200078e0011 */
[----:B------:R-:W-:Y:S01]  /*9970*/  IMNMX R49, R49, 0x80, PT ;  /* 0x0000008031317817 */ /* 0x000fe20003800200 */
[----:B------:R-:W-:Y:S01]  /*9980*/  IMAD.MOV.U32 R29, RZ, RZ, R31 ;  /* 0x000000ffff1d7224 */ /* 0x000fe200078e001f */
[----:B------:R-:W-:Y:S01]  /*9990*/  LOP3.LUT R9, R9, 0xfffffff8, RZ, 0xc0, !PT ;  /* 0xfffffff809097812 */ /* 0x000fe200078ec0ff */
[----:B------:R-:W-:Y:S01]  /*99a0*/  IMAD.MOV.U32 R8, RZ, RZ, R55 ;  /* 0x000000ffff087224 */ /* 0x000fe200078e0037 */
[----:B------:R-:W-:-:S04]  /*99b0*/  DEPBAR.LE SB0, 0x3 ;  /* 0x000080c00000791a */ /* 0x000fc80000000000 */
[----:B------:R-:W-:Y:S01]  /*99c0*/  IMAD.IADD R9, R78, 0x1, -R9 ;  /* 0x000000014e097824 */ /* 0x000fe200078e0a09 */
[----:B------:R-:W-:Y:S03]  /*99d0*/  BSSY B1, `(.L_x_1119) ;  /* 0x000014a000017945 */ /* 0x000fe60003800000 */
[C---:B------:R-:W-:Y:S01]  /*99e0*/  IMAD.SHL.U32 R10, R9.reuse, 0x40, RZ ;  /* 0x00000040090a7824 */ /* 0x040fe200078e00ff */
[----:B------:R-:W-:Y:S01]  /*99f0*/  BAR.SYNC.DEFER_BLOCKING 0x0 ;  /* 0x0000000000007b1d */ /* 0x000fe20000010000 */
[----:B------:R-:W-:Y:S01]  /*9a00*/  LOP3.LUT P0, RZ, R9, 0x4, RZ, 0xc0, !PT ;  /* 0x0000000409ff7812 */ /* 0x000fe2000780c0ff */
[----:B------:R-:W-:Y:S02]  /*9a10*/  IMAD.MOV.U32 R9, RZ, RZ, R18 ;  /* 0x000000ffff097224 */ /* 0x000fe400078e0012 */
[----:B------:R-:W-:-:S03]  /*9a20*/  LOP3.LUT R10, R10, 0x1c0, RZ, 0xc0, !PT ;  /* 0x000001c00a0a7812 */ /* 0x000fc600078ec0ff */
[----:B------:R-:W-:Y:S01]  /*9a30*/  PRMT R14, R13, 0x5410, R9 ;  /* 0x000054100d0e7816 */ /* 0x000fe20000000009 */
[----:B------:R-:W-:Y:S01]  /*9a40*/  IMAD.MOV.U32 R9, RZ, RZ, R32 ;  /* 0x000000ffff097224 */ /* 0x000fe200078e0020 */
[----:B------:R-:W-:Y:S01]  /*9a50*/  LOP3.LUT R53, R10, 0x18, R53, 0xf8, !PT ;  /* 0x000000180a357812 */ /* 0x000fe200078ef835 */
[----:B------:R-:W-:Y:S01]  /*9a60*/  IMAD.MOV.U32 R13, RZ, RZ, R33 ;  /* 0x000000ffff0d7224 */ /* 0x000fe200078e0021 */
[----:B------:R-:W-:Y:S02]  /*9a70*/  SHF.R.U32.HI R10, RZ, 0x3, R10 ;  /* 0x00000003ff0a7819 */ /* 0x000fe4000001160a */
[----:B------:R-:W-:Y:S01]  /*9a80*/  PRMT R28, R28, 0x5410, R9 ;  /* 0x000054101c1c7816 */ /* 0x000fe20000000009 */
[----:B------:R-:W-:Y:S01]  /*9a90*/  IMAD.MOV.U32 R9, RZ, RZ, R46 ;  /* 0x000000ffff097224 */ /* 0x000fe200078e002e */
[----:B------:R-:W-:Y:S01]  /*9aa0*/  LOP3.LUT R53, R53, R10, RZ, 0x3c, !PT ;  /* 0x0000000a35357212 */ /* 0x000fe200078e3cff */
        /* <DEDUP_REMOVED lines=10> */
[----:B------:R-:W-:-:S02]  /*9b50*/  IMAD R20, R6, 0x200, R53 ;  /* 0x0000020006147824 */ /* 0x000fc400078e0235 */
[----:B------:R-:W-:Y:S01]  /*9b60*/  IMAD.MOV.U32 R9, RZ, RZ, R30 ;  /* 0x000000ffff097224 */ /* 0x000fe200078e001e */
[----:B------:R-:W-:Y:S01]  /*9b70*/  PRMT R34, R10, 0x5410, R11 ;  /* 0x000054100a227816 */ /* 0x000fe2000000000b */
[----:B------:R-:W-:Y:S01]  /*9b80*/  IMAD.MOV.U32 R11, RZ, RZ, R56 ;  /* 0x000000ffff0b7224 */ /* 0x000fe200078e0038 */
[C---:B------:R-:W-:Y:S01]  /*9b90*/  IADD3 R12, R20.reuse, 0x20, RZ ;  /* 0x00000020140c7810 */ /* 0x040fe20007ffe0ff */
[----:B------:R-:W-:Y:S01]  /*9ba0*/  IMAD.MOV.U32 R10, RZ, RZ, R57 ;  /* 0x000000ffff0a7224 */ /* 0x000fe200078e0039 */
[----:B------:R-:W-:Y:S02]  /*9bb0*/  @P0 IADD3 R12, R20, -0x20, RZ ;  /* 0xffffffe0140c0810 */ /* 0x000fe40007ffe0ff */
[----:B------:R-:W-:Y:S02]  /*9bc0*/  ISETP.GE.AND P0, PT, R78, R49, PT ;  /* 0x000000314e00720c */ /* 0x000fe40003f06270 */
[----:B------:R-:W-:Y:S01]  /*9bd0*/  PRMT R41, R10, 0x5410, R11 ;  /* 0x000054100a297816 */ /* 0x000fe2000000000b */
[----:B------:R-:W-:Y:S01]  /*9be0*/  IMAD.MOV.U32 R11, RZ, RZ, R24 ;  /* 0x000000ffff0b7224 */ /* 0x000fe200078e0018 */
[----:B------:R-:W-:Y:S01]  /*9bf0*/  PRMT R13, R21, 0x7610, R13 ;  /* 0x00007610150d7816 */ /* 0x000fe2000000000d */
[----:B------:R-:W-:Y:S01]  /*9c00*/  IMAD.MOV.U32 R10, RZ, RZ, R25 ;  /* 0x000000ffff0a7224 */ /* 0x000fe200078e0019 */
[----:B------:R-:W-:Y:S01]  /*9c10*/  PRMT R23, R23, 0x5410, R9 ;  /* 0x0000541017177816 */ /* 0x000fe20000000009 */
[----:B------:R-:W-:Y:S01]  /*9c20*/  IMAD.MOV.U32 R9, RZ, RZ, R42 ;  /* 0x000000ffff097224 */ /* 0x000fe200078e002a */
[----:B------:R-:W-:-:S02]  /*9c30*/  LEA R20, R20, 0x18100, 0x1 ;  /* 0x0001810014147811 */ /* 0x000fc400078e08ff */
[----:B------:R-:W-:Y:S01]  /*9c40*/  PRMT R21, R10, 0x5410, R11 ;  /* 0x000054100a157816 */ /* 0x000fe2000000000b */
[----:B------:R-:W-:Y:S01]  /*9c50*/  IMAD.MOV.U32 R11, RZ, RZ, R36 ;  /* 0x000000ffff0b7224 */ /* 0x000fe200078e0024 */
[----:B------:R-:W-:Y:S01]  /*9c60*/  PRMT R23, R29, 0x7610, R23 ;  /* 0x000076101d177816 */ /* 0x000fe20000000017 */
[----:B------:R-:W-:Y:S01]  /*9c70*/  IMAD.MOV.U32 R10, RZ, RZ, R37 ;  /* 0x000000ffff0a7224 */ /* 0x000fe200078e0025 */
[----:B------:R-:W-:Y:S01]  /*9c80*/  PRMT R35, R9, 0x7610, R35 ;  /* 0x0000761009237816 */ /* 0x000fe20000000023 */
[----:B------:R-:W-:Y:S01]  /*9c90*/  IMAD.MOV.U32 R9, RZ, RZ, R54 ;  /* 0x000000ffff097224 */ /* 0x000fe200078e0036 */
[----:B------:R-:W-:Y:S02]  /*9ca0*/  LEA R12, R12, 0x18100, 0x1 ;  /* 0x000181000c0c7811 */ /* 0x000fe400078e08ff */
[----:B------:R-:W-:Y:S01]  /*9cb0*/  PRMT R29, R10, 0x5410, R11 ;  /* 0x000054100a1d7816 */ /* 0x000fe2000000000b */
[----:B------:R-:W-:Y:S01]  /*9cc0*/  IMAD.MOV.U32 R10, RZ, RZ, R43 ;  /* 0x000000ffff0a7224 */ /* 0x000fe200078e002b */
[----:B------:R-:W-:-:S04]  /*9cd0*/  PRMT R44, R8, 0x5410, R9 ;  /* 0x00005410082c7816 */ /* 0x000fc80000000009 */
[----:B------:R-:W-:Y:S01]  /*9ce0*/  PRMT R40, R40, 0x5410, R10 ;  /* 0x0000541028287816 */ /* 0x000fe2000000000a */
[----:B------:R-:W-:Y:S05]  /*9cf0*/  @P0 BRA `(.L_x_1120) ;  /* 0x0000117000000947 */ /* 0x000fea0003800000 */
[----:B------:R-:W-:Y:S01]  /*9d00*/  ISETP.GE.AND P0, PT, R15, c[0x0][0x27c], PT ;  /* 0x00009f000f007a0c */ /* 0x000fe20003f06270 */
[----:B------:R-:W-:-:S12]  /*9d10*/  BSSY B0, `(.L_x_1121) ;  /* 0x000002c000007945 */ /* 0x000fd80003800000 */
[----:B------:R-:W-:Y:S05]  /*9d20*/  @P0 BRA `(.L_x_1122) ;  /* 0x000002a000000947 */ /* 0x000fea0003800000 */
[----:B------:R-:W1:Y:S01]  /*9d30*/  LDS.128 R8, [R20] ;  /* 0x0000000014087984 */ /* 0x000e620000000c00 */
[--C-:B------:R-:W-:Y:S01]  /*9d40*/  SHF.R.U64 R80, R80, 0x10, R81.reuse ;  /* 0x0000001050507819 */ /* 0x100fe20000001251 */
[----:B------:R-:W-:Y:S01]  /*9d50*/  HADD2.F32 R91, -RZ, R76.H1_H1 ;  /* 0x3000004cff5b7230 */ /* 0x000fe20000004100 */
[----:B------:R-:W-:Y:S02]  /*9d60*/  SHF.R.U32.HI R81, RZ, 0x10, R81 ;  /* 0x00000010ff517819 */ /* 0x000fe40000011651 */
[--C-:B------:R-:W-:Y:S01]  /*9d70*/  SHF.R.U32.HI R79, RZ, 0x10, R85.reuse ;  /* 0x00000010ff4f7819 */ /* 0x100fe20000011655 */
[----:B------:R-:W-:Y:S01]  /*9d80*/  HADD2.F32 R80, -RZ, R80.H0_H0 ;  /* 0x20000050ff507230 */ /* 0x000fe20000004100 */
[----:B------:R-:W-:Y:S01]  /*9d90*/  SHF.R.U64 R53, R84, 0x10, R85 ;  /* 0x0000001054357819 */ /* 0x000fe20000001255 */
[----:B------:R-:W-:Y:S02]  /*9da0*/  HADD2.F32 R90, -RZ, R81.H0_H0 ;  /* 0x20000051ff5a7230 */ /* 0x000fe40000004100 */
[----:B------:R-:W-:-:S02]  /*9db0*/  HADD2.F32 R94, -RZ, R79.H0_H0 ;  /* 0x2000004fff5e7230 */ /* 0x000fc40000004100 */
[--C-:B------:R-:W-:Y:S02]  /*9dc0*/  HADD2.F32 R79, -RZ, R77.reuse.H1_H1 ;  /* 0x3000004dff4f7230 */ /* 0x100fe40000004100 */
        /* <DEDUP_REMOVED lines=9> */
[----:B------:R-:W-:Y:S01]  /*9e60*/  FFMA.FTZ R92, R83, R94, -R92 ;  /* 0x0000005e535c7223 */ /* 0x000fe2000001085c */
[----:B------:R-:W-:Y:S01]  /*9e70*/  HADD2.F32 R10, -RZ, R10.H1_H1 ;  /* 0x3000000aff0a7230 */ /* 0x000fe20000004100 */
[CC--:B------:R-:W-:Y:S01]  /*9e80*/  FMUL.FTZ R93, R85.reuse, R91.reuse ;  /* 0x0000005b555d7220 */ /* 0x0c0fe20000410000 */
[----:B------:R-:W-:Y:S01]  /*9e90*/  HADD2.F32 R9, -RZ, R9.H1_H1 ;  /* 0x30000009ff097230 */ /* 0x000fe20000004100 */
[C---:B------:R-:W-:Y:S01]  /*9ea0*/  FMUL.FTZ R98, R84.reuse, R91 ;  /* 0x0000005b54627220 */ /* 0x040fe20000410000 */
        /* <DEDUP_REMOVED lines=8> */
[----:B------:R-:W-:Y:S02]  /*9f30*/  FFMA.FTZ R11, R11, R94, R90 ;  /* 0x0000005e0b0b7223 */ /* 0x000fe4000001005a */
[----:B------:R-:W-:Y:S01]  /*9f40*/  FFMA.FTZ R53, R8, R77, -R53 ;  /* 0x0000004d08357223 */ /* 0x000fe20000010835 */
[----:B------:R-:W-:Y:S01]  /*9f50*/  F2FP.PACK_AB R8, R98, R93 ;  /* 0x0000005d6208723e */ /* 0x000fe200000000ff */
[----:B------:R-:W-:Y:S01]  /*9f60*/  FFMA.FTZ R10, R10, R77, R83 ;  /* 0x0000004d0a0a7223 */ /* 0x000fe20000010053 */
[----:B------:R-:W-:Y:S01]  /*9f70*/  F2FP.PACK_AB R11, R11, R92 ;  /* 0x0000005c0b0b723e */ /* 0x000fe200000000ff */
[----:B------:R-:W-:-:S02]  /*9f80*/  FFMA.FTZ R79, R81, R76, -R79 ;  /* 0x0000004c514f7223 */ /* 0x000fc4000001084f */
[----:B------:R-:W-:Y:S01]  /*9f90*/  FFMA.FTZ R80, R9, R76, R80 ;  /* 0x0000004c09507223 */ /* 0x000fe20000010050 */
[----:B------:R-:W-:-:S04]  /*9fa0*/  F2FP.PACK_AB R10, R10, R53 ;  /* 0x000000350a0a723e */ /* 0x000fc800000000ff */
[----:B------:R-:W-:-:S05]  /*9fb0*/  F2FP.PACK_AB R9, R80, R79 ;  /* 0x0000004f5009723e */ /* 0x000fca00000000ff */
[----:B------:R1:W-:Y:S02]  /*9fc0*/  STS.128 [R20], R8 ;  /* 0x0000000814007388 */ /* 0x0003e40000000c00 */
.L_x_1122:
[----:B------:R-:W-:Y:S05]  /*9fd0*/  BSYNC B0 ;  /* 0x0000000000007941 */ /* 0x000fea0003800000 */
.L_x_1121:
[----:B-1----:R-:W-:Y:S01]  /*9fe0*/  IADD3 R8, R15, 0x10, RZ ;  /* 0x000000100f087810 */ /* 0x002fe20007ffe0ff */
[----:B------:R-:W-:Y:S03]  /*9ff0*/  BSSY B0, `(.L_x_1123) ;  /* 0x000002d000007945 */ /* 0x000fe60003800000 */
[----:B------:R-:W-:-:S13]  /*a000*/  ISETP.GE.AND P0, PT, R8, c[0x0][0x27c], PT ;  /* 0x00009f0008007a0c */ /* 0x000fda0003f06270 */
[----:B------:R-:W-:Y:S05]  /*a010*/  @P0 BRA `(.L_x_1124) ;  /* 0x000002a000000947 */ /* 0x000fea0003800000 */
[----:B------:R-:W1:Y:S01]  /*a020*/  LDS.128 R8, [R12] ;  /* 0x000000000c087984 */ /* 0x000e620000000c00 */
[--C-:B------:R-:W-:Y:S01]  /*a030*/  SHF.R.U64 R76, R96, 0x10, R97.reuse ;  /* 0x00000010604c7819 */ /* 0x100fe20000001261 */
[----:B------:R-:W-:Y:S01]  /*a040*/  HADD2.F32 R83, -RZ, R70.H1_H1 ;  /* 0x30000046ff537230 */ /* 0x000fe20000004100 */
[----:B------:R-:W-:Y:S01]  /*a050*/  SHF.R.U32.HI R96, RZ, 0x10, R97 ;  /* 0x00000010ff607819 */ /* 0x000fe20000011661 */
[--C-:B------:R-:W-:Y:S01]  /*a060*/  HADD2.F32 R85, -RZ, R71.reuse.H1_H1 ;  /* 0x30000047ff557230 */ /* 0x100fe20000004100 */
        /* <DEDUP_REMOVED lines=13> */
[--C-:B------:R-:W-:Y:S01]  /*a140*/  HADD2.F32 R81, -RZ, R9.reuse.H0_H0 ;  /* 0x20000009ff517230 */ /* 0x100fe20000004100 */
[----:B------:R-:W-:Y:S01]  /*a150*/  FFMA.FTZ R84, R77, R100, -R84 ;  /* 0x000000644d547223 */ /* 0x000fe20000010854 */
[----:B------:R-:W-:Y:S01]  /*a160*/  HADD2.F32 R10, -RZ, R10.H1_H1 ;  /* 0x3000000aff0a7230 */ /* 0x000fe20000004100 */
        /* <DEDUP_REMOVED lines=8> */
[----:B------:R-:W-:Y:S02]  /*a1f0*/  FMUL.FTZ R77, R8, R77 ;  /* 0x0000004d084d7220 */ /* 0x000fe40000410000 */
        /* <DEDUP_REMOVED lines=12> */
.L_x_1124:
[----:B------:R-:W-:Y:S05]  /*a2c0*/  BSYNC B0 ;  /* 0x0000000000007941 */ /* 0x000fea0003800000 */
.L_x_1123:
        /* <DEDUP_REMOVED lines=45> */
[----:B------:R1:W-:Y:S02]  /*a5a0*/  STS.128 [R20+0x4000], R8 ;  /* 0x0040000814007388 */ /* 0x0003e40000000c00 */
.L_x_1126:
[----:B------:R-:W-:Y:S05]  /*a5b0*/  BSYNC B0 ;  /* 0x0000000000007941 */ /* 0x000fea0003800000 */
.L_x_1125:
        /* <DEDUP_REMOVED lines=10> */
[----:B------:R-:W-:Y:S01]  /*a660*/  HADD2.F32 R66, -RZ, R66.H0_H0 ;  /* 0x20000042ff427230 */ /* 0x000fe20000004100 */
[----:B------:R-:W-:Y:S01]  /*a670*/  SHF.R.U32.HI R74, RZ, 0x10, R75 ;  /* 0x00000010ff4a7819 */ /* 0x000fe2000001164b */
[----:B------:R-:W-:Y:S02]  /*a680*/  HADD2.F32 R72, -RZ, R72.H0_H0 ;  /* 0x20000048ff487230 */ /* 0x000fe40000004100 */
[----:B------:R-:W-:-:S02]  /*a690*/  HADD2.F32 R75, -RZ, R62.H1_H1 ;  /* 0x3000003eff4b7230 */ /* 0x000fc40000004100 */
        /* <DEDUP_REMOVED lines=32> */
.L_x_1128:
[----:B------:R-:W-:Y:S05]  /*a8a0*/  BSYNC B0 ;  /* 0x0000000000007941 */ /* 0x000fea0003800000 */
.L_x_1127:
[----:B-1----:R-:W-:Y:S01]  /*a8b0*/  IADD3 R8, R15, 0x40, RZ ;  /* 0x000000400f087810 */ /* 0x002fe20007ffe0ff */
[----:B------:R-:W-:Y:S03]  /*a8c0*/  BSSY B0, `(.L_x_1129) ;  /* 0x000002d000007945 */ /* 0x000fe60003800000 */
[----:B------:R-:W-:-:S13]  /*a8d0*/  ISETP.GE.AND P0, PT, R8, c[0x0][0x27c], PT ;  /* 0x00009f0008007a0c */ /* 0x000fda0003f06270 */
[----:B------:R-:W-:Y:S05]  /*a8e0*/  @P0 BRA `(.L_x_1130) ;  /* 0x000002a000000947 */ /* 0x000fea0003800000 */
[----:B------:R-:W1:Y:S01]  /*a8f0*/  LDS.128 R8, [R20+0x8000] ;  /* 0x0080000014087984 */ /* 0x000e620000000c00 */
[--C-:B------:R-:W-:Y:S01]  /*a900*/  SHF.R.U64 R62, R64, 0x10, R65.reuse ;  /* 0x00000010403e7819 */ /* 0x100fe20000001241 */
[----:B------:R-:W-:Y:S01]  /*a910*/  HADD2.F32 R71, -RZ, R52.H1_H1 ;  /* 0x30000034ff477230 */ /* 0x000fe20000004100 */
[----:B------:R-:W-:Y:S02]  /*a920*/  SHF.R.U32.HI R64, RZ, 0x10, R65 ;  /* 0x00000010ff407819 */ /* 0x000fe40000011641 */
[--C-:B------:R-:W-:Y:S01]  /*a930*/  SHF.R.U64 R53, R68, 0x10, R69.reuse ;  /* 0x0000001044357819 */ /* 0x100fe20000001245 */
[----:B------:R-:W-:Y:S01]  /*a940*/  HADD2.F32 R62, -RZ, R62.H0_H0 ;  /* 0x2000003eff3e7230 */ /* 0x000fe20000004100 */
[----:B------:R-:W-:Y:S01]  /*a950*/  SHF.R.U32.HI R68, RZ, 0x10, R69 ;  /* 0x00000010ff447819 */ /* 0x000fe20000011645 */
[----:B------:R-:W-:Y:S02]  /*a960*/  HADD2.F32 R64, -RZ, R64.H0_H0 ;  /* 0x20000040ff407230 */ /* 0x000fe40000004100 */
[----:B------:R-:W-:-:S02]  /*a970*/  HADD2.F32 R69, -RZ, R51.H1_H1 ;  /* 0x30000033ff457230 */ /* 0x000fc40000004100 */
[----:B------:R-:W-:Y:S02]  /*a980*/  HADD2.F32 R70, -RZ, R68.H0_H0 ;  /* 0x20000044ff467230 */ /* 0x000fe40000004100 */
        /* <DEDUP_REMOVED lines=13> */
[----:B------:R-:W-:Y:S01]  /*aa60*/  FMUL.FTZ R72, R66, R69 ;  /* 0x0000004542487220 */ /* 0x000fe20000410000 */
        /* <DEDUP_REMOVED lines=18> */
.L_x_1130:
[----:B------:R-:W-:Y:S05]  /*ab90*/  BSYNC B0 ;  /* 0x0000000000007941 */ /* 0x000fea0003800000 */
.L_x_1129:
[----:B-1----:R-:W-:-:S04]  /*aba0*/  IADD3 R8, R15, 0x50, RZ ;  /* 0x000000500f087810 */ /* 0x002fc80007ffe0ff */
        /* <DEDUP_REMOVED lines=44> */
.L_x_1120:
[----:B------:R-:W-:Y:S05]  /*ae70*/  BSYNC B1 ;  /* 0x0000000000017941 */ /* 0x000fea0003800000 */
.L_x_1119:
        /* <DEDUP_REMOVED lines=37> */
[C---:B------:R-:W-:Y:S02]  /*b0d0*/  FMUL.FTZ R44, R53.reuse, R44 ;  /* 0x0000002c352c7220 */ /* 0x040fe40000410000 */
        /* <DEDUP_REMOVED lines=10> */
.L_x_1133:
[----:B------:R-:W-:Y:S05]  /*b180*/  BSYNC B0 ;  /* 0x0000000000007941 */ /* 0x000fea0003800000 */
.L_x_1132:
        /* <DEDUP_REMOVED lines=28> */
[----:B------:R-:W-:Y:S01]  /*b350*/  HADD2.F32 R11, -RZ, R40.H1_H1 ;  /* 0x30000028ff0b7230 */ /* 0x000fe20000004100 */
[----:B------:R-:W-:Y:S01]  /*b360*/  FMUL.FTZ R55, R47, R50 ;  /* 0x000000322f377220 */ /* 0x000fe20000410000 */
[----:B------:R-:W-:Y:S01]  /*b370*/  HADD2.F32 R44, -RZ, R41.H0_H0 ;  /* 0x20000029ff2c7230 */ /* 0x000fe20000004100 */
[----:B------:R-:W-:-:S02]  /*b380*/  FMUL.FTZ R41, R9, R42 ;  /* 0x0000002a09297220 */ /* 0x000fc40000410000 */
[-C--:B------:R-:W-:Y:S02]  /*b390*/  FMUL.FTZ R40, R10, R11.reuse ;  /* 0x0000000b0a287220 */ /* 0x080fe40000410000 */
[C---:B------:R-:W-:Y:S02]  /*b3a0*/  FMUL.FTZ R11, R8.reuse, R11 ;  /* 0x0000000b080b7220 */ /* 0x040fe40000410000 */
[----:B------:R-:W-:Y:S02]  /*b3b0*/  FMUL.FTZ R42, R49, R42 ;  /* 0x0000002a312a7220 */ /* 0x000fe40000410000 */
[----:B------:R-:W-:Y:S02]  /*b3c0*/  FFMA.FTZ R40, R8, R35, -R40 ;  /* 0x0000002308287223 */ /* 0x000fe40000010828 */
[-C--:B------:R-:W-:Y:S02]  /*b3d0*/  FFMA.FTZ R53, R47, R52.reuse, -R53 ;  /* 0x000000342f357223 */ /* 0x080fe40000010835 */
[----:B------:R-:W-:-:S02]  /*b3e0*/  FFMA.FTZ R48, R48, R52, R55 ;  /* 0x0000003430307223 */ /* 0x000fc40000010037 */
        /* <DEDUP_REMOVED lines=8> */
.L_x_1135:
[----:B------:R-:W-:Y:S05]  /*b470*/  BSYNC B0 ;  /* 0x0000000000007941 */ /* 0x000fea0003800000 */
.L_x_1134:
        /* <DEDUP_REMOVED lines=46> */
.L_x_1137:
[----:B------:R-:W-:Y:S05]  /*b760*/  BSYNC B0 ;  /* 0x0000000000007941 */ /* 0x000fea0003800000 */
.L_x_1136:
        /* <DEDUP_REMOVED lines=46> */
.L_x_1139:
[----:B------:R-:W-:Y:S05]  /*ba50*/  BSYNC B0 ;  /* 0x0000000000007941 */ /* 0x000fea0003800000 */
.L_x_1138:
        /* <DEDUP_REMOVED lines=46> */
.L_x_1141:
[----:B------:R-:W-:Y:S05]  /*bd40*/  BSYNC B0 ;  /* 0x0000000000007941 */ /* 0x000fea0003800000 */
.L_x_1140:
        /* <DEDUP_REMOVED lines=46> */
.L_x_1114:
[----:B------:R-:W-:Y:S01]  /*c030*/  PLOP3.LUT P0, PT, PT, PT, UP2, 0x80, 0x0 ;  /* 0x000000000000781c */ /* 0x000fe20003f0f028 */
        /* <DEDUP_REMOVED lines=24> */
[----:B------:R-:W-:Y:S01]  /*c1c0*/  IMAD R11, R10, c[0x0][0x294], R11 ;  /* 0x0000a5000a0b7a24 */ /* 0x000fe200078e020b */
[----:B------:R1:W2:Y:S02]  /*c1d0*/  SHFL.IDX PT, R20, R14, RZ, 0x1c1f ;  /* 0x001c1fff0e147589 */ /* 0x0002a400000e0000 */
[----:B------:R-:W-:Y:S02]  /*c1e0*/  IADD3 R19, R17, R13, RZ ;  /* 0x0000000d11137210 */ /* 0x000fe40007ffe0ff */
[----:B------:R-:W-:-:S02]  /*c1f0*/  MOV R17, R15 ;  /* 0x0000000f00117202 */ /* 0x000fc40000000f00 */
[----:B------:R-:W-:Y:S01]  /*c200*/  LEA.HI.X R19, R16, c[0x0][0x274], R19, 0x1, P0 ;  /* 0x00009d0010137a11 */ /* 0x000fe200000f0c13 */
[----:B------:R-:W-:-:S04]  /*c210*/  IMAD.MOV.U32 R16, RZ, RZ, R12 ;  /* 0x000000ffff107224 */ /* 0x000fc800078e000c */
[----:B------:R-:W-:Y:S01]  /*c220*/  IMAD.WIDE.U32 R16, R10, c[0x0][0x290], R16 ;  /* 0x0000a4000a107a25 */ /* 0x000fe200078e0010 */
[----:B------:R1:W3:Y:S03]  /*c230*/  SHFL.IDX PT, R21, R19, RZ, 0x1c1f ;  /* 0x001c1fff13157589 */ /* 0x0002e600000e0000 */
[----:B------:R-:W-:Y:S01]  /*c240*/  IMAD.IADD R11, R17, 0x1, R11 ;  /* 0x00000001110b7824 */ /* 0x000fe200078e020b */
[----:B------:R-:W-:-:S04]  /*c250*/  LEA R12, P0, R16, c[0x0][0x288], 0x1 ;  /* 0x0000a200100c7a11 */ /* 0x000fc800078008ff */
[----:B------:R-:W-:Y:S02]  /*c260*/  LEA.HI.X R18, R16, c[0x0][0x28c], R11, 0x1, P0 ;  /* 0x0000a30010127a11 */ /* 0x000fe400000f0c0b */
[----:B------:R-:W-:Y:S01]  /*c270*/  ISETP.GE.AND P0, PT, R9, R8, PT ;  /* 0x000000080900720c */ /* 0x000fe20003f06270 */
[----:B------:R1:W4:Y:S04]  /*c280*/  SHFL.IDX PT, R16, R12, RZ, 0x1c1f ;  /* 0x001c1fff0c107589 */ /* 0x00032800000e0000 */
[----:B------:R1:W1:Y:S08]  /*c290*/  SHFL.IDX PT, R17, R18, RZ, 0x1c1f ;  /* 0x001c1fff12117589 */ /* 0x00027000000e0000 */
[----:B------:R-:W-:Y:S05]  /*c2a0*/  @P0 BRA `(.L_x_1143) ;  /* 0x0000023000000947 */ /* 0x000fea0003800000 */
[C---:B--2---:R-:W-:Y:S01]  /*c2b0*/  ISETP.GE.AND P0, PT, R53.reuse, c[0x0][0x27c], PT ;  /* 0x00009f0035007a0c */ /* 0x044fe20003f06270 */
[----:B------:R-:W-:Y:S01]  /*c2c0*/  CS2R R74, SRZ ;  /* 0x00000000004a7805 */ /* 0x000fe2000001ff00 */
[----:B------:R-:W-:Y:S01]  /*c2d0*/  CS2R R72, SRZ ;  /* 0x0000000000487805 */ /* 0x000fe2000001ff00 */
[----:B------:R-:W-:Y:S01]  /*c2e0*/  CS2R R70, SRZ ;  /* 0x0000000000467805 */ /* 0x000fe2000001ff00 */
[----:B------:R-:W-:Y:S01]  /*c2f0*/  CS2R R68, SRZ ;  /* 0x0000000000447805 */ /* 0x000fe2000001ff00 */
[----:B------:R-:W-:-:S08]  /*c300*/  IADD3 R11, R53, 0x20, RZ ;  /* 0x00000020350b7810 */ /* 0x000fd00007ffe0ff */
[----:B---3--:R-:W-:-:S04]  /*c310*/  @!P0 IMAD.WIDE R22, R53, 0x2, R20 ;  /* 0x0000000235168825 */ /* 0x008fc800078e0214 */
[----:B-1--4-:R-:W-:Y:S01]  /*c320*/  @!P0 IMAD.WIDE R24, R53, 0x2, R16 ;  /* 0x0000000235188825 */ /* 0x012fe200078e0210 */
[----:B------:R1:W5:Y:S04]  /*c330*/  @!P0 LD.E.128 R72, [R22.64] ;  /* 0x0000000a16488980 */ /* 0x000368000c101d00 */
[----:B------:R2:W5:Y:S01]  /*c340*/  @!P0 LD.E.128 R68, [R24.64] ;  /* 0x0000000a18448980 */ /* 0x000562000c101d00 */
[----:B------:R-:W-:Y:S01]  /*c350*/  ISETP.GE.AND P0, PT, R11, c[0x0][0x27c], PT ;  /* 0x00009f000b007a0c */ /* 0x000fe20003f06270 */
[----:B------:R-:W-:Y:S01]  /*c360*/  CS2R R62, SRZ ;  /* 0x00000000003e7805 */ /* 0x000fe2000001ff00 */
[----:B------:R-:W-:Y:S01]  /*c370*/  CS2R R60, SRZ ;  /* 0x00000000003c7805 */ /* 0x000fe2000001ff00 */
[----:B------:R-:W-:Y:S01]  /*c380*/  CS2R R58, SRZ ;  /* 0x00000000003a7805 */ /* 0x000fe2000001ff00 */
[----:B------:R-:W-:-:S09]  /*c390*/  CS2R R56, SRZ ;  /* 0x0000000000387805 */ /* 0x000fd2000001ff00 */
[----:B------:R-:W-:-:S04]  /*c3a0*/  @!P0 SHF.R.S32.HI R10, RZ, 0x1f, R11 ;  /* 0x0000001fff0a8819 */ /* 0x000fc8000001140b */
[----:B------:R-:W-:-:S04]  /*c3b0*/  @!P0 LEA.HI R10, R10, R11, RZ, 0x3 ;  /* 0x0000000b0a0a8211 */ /* 0x000fc800078f18ff */
[----:B------:R-:W-:Y:S02]  /*c3c0*/  @!P0 LOP3.LUT R10, R10, 0xfffffff8, RZ, 0xc0, !PT ;  /* 0xfffffff80a0a8812 */ /* 0x000fe400078ec0ff */
[----:B------:R-:W-:-:S03]  /*c3d0*/  IADD3 R11, R53, 0x40, RZ ;  /* 0x00000040350b7810 */ /* 0x000fc60007ffe0ff */
[----:B-1----:R-:W-:-:S04]  /*c3e0*/  @!P0 IMAD.WIDE R22, R10, 0x2, R20 ;  /* 0x000000020a168825 */ /* 0x002fc800078e0214 */
[----:B--2---:R-:W-:Y:S01]  /*c3f0*/  @!P0 IMAD.WIDE R24, R10, 0x2, R16 ;  /* 0x000000020a188825 */ /* 0x004fe200078e0210 */
        /* <DEDUP_REMOVED lines=9> */
[----:B------:R-:W-:-:S05]  /*c490*/  @!P0 LOP3.LUT R10, R10, 0xfffffff8, RZ, 0xc0, !PT ;  /* 0xfffffff80a0a8812 */ /* 0x000fca00078ec0ff */
[----:B------:R-:W-:-:S04]  /*c4a0*/  @!P0 IMAD.WIDE R20, R10, 0x2, R20 ;  /* 0x000000020a148825 */ /* 0x000fc800078e0214 */
[----:B------:R-:W-:Y:S01]  /*c4b0*/  @!P0 IMAD.WIDE R10, R10, 0x2, R16 ;  /* 0x000000020a0a8825 */ /* 0x000fe200078e0210 */
[----:B------:R1:W5:Y:S04]  /*c4c0*/  @!P0 LD.E.128 R48, [R20.64] ;  /* 0x0000000a14308980 */ /* 0x000368000c101d00 */
[----:B------:R1:W5:Y:S02]  /*c4d0*/  @!P0 LD.E.128 R40, [R10.64] ;  /* 0x0000000a0a288980 */ /* 0x000364000c101d00 */
.L_x_1143:
[----:B--2---:R-:W-:Y:S05]  /*c4e0*/  BSYNC B0 ;  /* 0x0000000000007941 */ /* 0x004fea0003800000 */
.L_x_1142:
[----:B-1---5:R-:W-:Y:S01]  /*c4f0*/  IMAD.MOV.U32 R11, RZ, RZ, R50 ;  /* 0x000000ffff0b7224 */ /* 0x022fe200078e0032 */
[----:B------:R-:W-:Y:S01]  /*c500*/  IADD3 R9, R9, 0x40, RZ ;  /* 0x0000004009097810 */ /* 0x000fe20007ffe0ff */
[----:B------:R-:W-:Y:S01]  /*c510*/  IMAD.MOV.U32 R10, RZ, RZ, R51 ;  /* 0x000000ffff0a7224 */ /* 0x000fe200078e0033 */
[----:B------:R-:W1:Y:S01]  /*c520*/  SHFL.IDX PT, R14, R14, 0x1, 0x1c1f ;  /* 0x003c1f000e0e7f89 */ /* 0x000e6200000e0000 */
        /* <DEDUP_REMOVED lines=13> */
[----:B------:R-:W2:Y:S01]  /*c600*/  SHFL.IDX PT, R12, R12, 0x1, 0x1c1f ;  /* 0x003c1f000c0c7f89 */ /* 0x000ea200000e0000 */
[----:B----4-:R-:W-:Y:S01]  /*c610*/  IMAD.MOV.U32 R16, RZ, RZ, R71 ;  /* 0x000000ffff107224 */ /* 0x010fe200078e0047 */
        /* <DEDUP_REMOVED lines=8> */
[----:B------:R-:W-:Y:S01]  /*c6a0*/  MOV R11, R58 ;  /* 0x0000003a000b7202 */ /* 0x000fe20000000f00 */
[----:B------:R-:W-:Y:S01]  /*c6b0*/  IMAD.MOV.U32 R13, RZ, RZ, R73 ;  /* 0x000000ffff0d7224 */ /* 0x000fe200078e0049 */
[----:B------:R-:W-:Y:S01]  /*c6c0*/  PRMT R93, R16, 0x5410, R17 ;  /* 0x00005410105d7816 */ /* 0x000fe20000000011 */
        /* <DEDUP_REMOVED lines=12> */
[----:B------:R-:W-:Y:S01]  /*c790*/  CS2R R38, SRZ ;  /* 0x0000000000267805 */ /* 0x000fe2000001ff00 */
[----:B------:R-:W-:Y:S01]  /*c7a0*/  MOV R11, R68 ;  /* 0x00000044000b7202 */ /* 0x000fe20000000f00 */
[----:B------:R-:W4:Y:S01]  /*c7b0*/  SHFL.IDX PT, R15, R19, 0x1, 0x1c1f ;  /* 0x003c1f00130f7f89 */ /* 0x000f2200000e0000 */
[----:B------:R-:W-:Y:S01]  /*c7c0*/  CS2R R36, SRZ ;  /* 0x0000000000247805 */ /* 0x000fe2000001ff00 */
[----:B------:R-:W-:Y:S01]  /*c7d0*/  CS2R R22, SRZ ;  /* 0x0000000000167805 */ /* 0x000fe2000001ff00 */
[----:B------:R-:W-:Y:S01]  /*c7e0*/  PRMT R92, R10, 0x5410, R11 ;  /* 0x000054100a5c7816 */ /* 0x000fe2000000000b */
[----:B------:R3:W1:Y:S02]  /*c7f0*/  SHFL.IDX PT, R13, R18, 0x1, 0x1c1f ;  /* 0x003c1f00120d7f89 */ /* 0x00066400000e0000 */
[----:B---3--:R-:W-:Y:S01]  /*c800*/  CS2R R20, SRZ ;  /* 0x0000000000147805 */ /* 0x008fe2000001ff00 */
[----:B------:R-:W-:Y:S01]  /*c810*/  CS2R R16, SRZ ;  /* 0x0000000000107805 */ /* 0x000fe2000001ff00 */
[----:B------:R-:W-:Y:S01]  /*c820*/  CS2R R34, SRZ ;  /* 0x0000000000227805 */ /* 0x000fe2000001ff00 */
[----:B------:R-:W-:Y:S01]  /*c830*/  CS2R R32, SRZ ;  /* 0x0000000000207805 */ /* 0x000fe2000001ff00 */
[----:B------:R-:W-:Y:S01]  /*c840*/  CS2R R18, SRZ ;  /* 0x0000000000127805 */ /* 0x000fe2000001ff00 */
[----:B------:R-:W-:Y:S05]  /*c850*/  @P0 BRA `(.L_x_1145) ;  /* 0x0000023000000947 */ /* 0x000fea0003800000 */
[C---:B-12-4-:R-:W-:Y:S01]  /*c860*/  ISETP.GE.AND P0, PT, R53.reuse, c[0x0][0x27c], PT ;  /* 0x00009f0035007a0c */ /* 0x056fe20003f06270 */
        /* <DEDUP_REMOVED lines=19> */
[----:B------:R-:W-:Y:S01]  /*c9a0*/  @!P0 IMAD.WIDE R46, R9, 0x2, R12 ;  /* 0x00000002092e8825 */ /* 0x000fe200078e020c */
[----:B------:R1:W5:Y:S04]  /*c9b0*/  @!P0 LD.E.128 R24, [R20.64] ;  /* 0x0000000a14188980 */ /* 0x000368000c101d00 */
[----:B------:R3:W5:Y:S01]  /*c9c0*/  @!P0 LD.E.128 R16, [R46.64] ;  /* 0x0000000a2e108980 */ /* 0x000762000c101d00 */
[----:B------:R-:W-:Y:S01]  /*c9d0*/  ISETP.GE.AND P0, PT, R10, c[0x0][0x27c], PT ;  /* 0x00009f000a007a0c */ /* 0x000fe20003f06270 */
[----:B------:R-:W-:Y:S01]  /*c9e0*/  CS2R R30, SRZ ;  /* 0x00000000001e7805 */ /* 0x000fe2000001ff00 */
[----:B------:R-:W-:Y:S01]  /*c9f0*/  CS2R R28, SRZ ;  /* 0x00000000001c7805 */ /* 0x000fe2000001ff00 */
[----:B--2---:R-:W-:-:S10]  /*ca00*/  CS2R R22, SRZ ;  /* 0x0000000000167805 */ /* 0x004fd4000001ff00 */
[----:B------:R-:W-:-:S04]  /*ca10*/  @!P0 SHF.R.S32.HI R9, RZ, 0x1f, R10 ;  /* 0x0000001fff098819 */ /* 0x000fc8000001140a */
[----:B------:R-:W-:Y:S01]  /*ca20*/  @!P0 LEA.HI R9, R9, R10, RZ, 0x3 ;  /* 0x0000000a09098211 */ /* 0x000fe200078f18ff */
[----:B-1----:R-:W-:-:S03]  /*ca30*/  CS2R R20, SRZ ;  /* 0x0000000000147805 */ /* 0x002fc6000001ff00 */
[----:B------:R-:W-:-:S05]  /*ca40*/  @!P0 LOP3.LUT R9, R9, 0xfffffff8, RZ, 0xc0, !PT ;  /* 0xfffffff809098812 */ /* 0x000fca00078ec0ff */
[----:B------:R-:W-:-:S04]  /*ca50*/  @!P0 IMAD.WIDE R14, R9, 0x2, R14 ;  /* 0x00000002090e8825 */ /* 0x000fc800078e020e */
[----:B------:R-:W-:Y:S01]  /*ca60*/  @!P0 IMAD.WIDE R12, R9, 0x2, R12 ;  /* 0x00000002090c8825 */ /* 0x000fe200078e020c */
[----:B------:R3:W5:Y:S04]  /*ca70*/  @!P0 LD.E.128 R28, [R14.64] ;  /* 0x0000000a0e1c8980 */ /* 0x000768000c101d00 */
[----:B------:R3:W5:Y:S02]  /*ca80*/  @!P0 LD.E.128 R20, [R12.64] ;  /* 0x0000000a0c148980 */ /* 0x000764000c101d00 */
.L_x_1145:
[----:B-12-4-:R-:W-:Y:S05]  /*ca90*/  BSYNC B0 ;  /* 0x0000000000007941 */ /* 0x016fea0003800000 */
.L_x_1144:
[----:B-----5:R-:W-:Y:S01]  /*caa0*/  IMAD.MOV.U32 R11, RZ, RZ, R30 ;  /* 0x000000ffff0b7224 */ /* 0x020fe200078e001e */
[----:B------:R-:W-:Y:S01]  /*cab0*/  IADD3 R79, R8, -UR15, RZ ;  /* 0x8000000f084f7c10 */ /* 0x000fe2000fffe0ff */
[----:B------:R-:W-:Y:S01]  /*cac0*/  IMAD.MOV.U32 R10, RZ, RZ, R31 ;  /* 0x000000ffff0a7224 */ /* 0x000fe200078e001f */
[----:B------:R-:W-:-:S04]  /*cad0*/  DEPBAR.LE SB0, 0x3 ;  /* 0x000080c00000791a */ /* 0x000fc80000000000 */
[----:B------:R-:W-:Y:S01]  /*cae0*/  IMAD.MOV.U32 R9, RZ, RZ, R28 ;  /* 0x000000ffff097224 */ /* 0x000fe200078e001c */
[----:B------:R-:W-:Y:S01]  /*caf0*/  PRMT R52, R10, 0x5410, R11 ;  /* 0x000054100a347816 */ /* 0x000fe2000000000b */
[----:B------:R-:W-:Y:S01]  /*cb00*/  IMAD.MOV.U32 R11, RZ, RZ, R26 ;  /* 0x000000ffff0b7224 */ /* 0x000fe200078e001a */
[----:B------:R-:W-:Y:S01]  /*cb10*/  IMNMX R79, R79, 0x80, PT ;  /* 0x000000804f4f7817 */ /* 0x000fe20003800200 */
[----:B------:R-:W-:Y:S01]  /*cb20*/  IMAD.MOV.U32 R10, RZ, RZ, R27 ;  /* 0x000000ffff0a7224 */ /* 0x000fe200078e001b */
[----:B---3--:R-:W-:Y:S01]  /*cb30*/  PRMT R47, R47, 0x5410, R9 ;  /* 0x000054102f2f7816 */ /* 0x008fe20000000009 */
        /* <DEDUP_REMOVED lines=17> */
[----:B------:R-:W-:-:S02]  /*cc50*/  ISETP.GE.AND P0, PT, R78, R79, PT ;  /* 0x0000004f4e00720c */ /* 0x000fc40003f06270 */
[----:B------:R-:W-:Y:S01]  /*cc60*/  PRMT R46, R10, 0x5410, R11 ;  /* 0x000054100a2e7816 */ /* 0x000fe2000000000b */
[----:B------:R-:W-:Y:S01]  /*cc70*/  IMAD.MOV.U32 R11, RZ, RZ, R18 ;  /* 0x000000ffff0b7224 */ /* 0x000fe200078e0012 */
[----:B------:R-:W-:Y:S01]  /*cc80*/  PRMT R44, R44, 0x5410, R9 ;  /* 0x000054102c2c7816 */ /* 0x000fe20000000009 */
[----:B------:R-:W-:Y:S01]  /*cc90*/  IMAD.MOV.U32 R10, RZ, RZ, R19 ;  /* 0x000000ffff0a7224 */ /* 0x000fe200078e0013 */
[----:B------:R-:W-:Y:S01]  /*cca0*/  PRMT R64, R12, 0x7610, R64 ;  /* 0x000076100c407816 */ /* 0x000fe20000000040 */
[----:B------:R-:W-:Y:S02]  /*ccb0*/  IMAD.MOV.U32 R9, RZ, RZ, R16 ;  /* 0x000000ffff097224 */ /* 0x000fe400078e0010 */
[----:B------:R-:W-:Y:S01]  /*ccc0*/  IMAD.MOV.U32 R12, RZ, RZ, R37 ;  /* 0x000000ffff0c7224 */ /* 0x000fe200078e0025 */
[----:B------:R-:W-:Y:S01]  /*ccd0*/  PRMT R55, R10, 0x5410, R11 ;  /* 0x000054100a377816 */ /* 0x000fe2000000000b */
[----:B------:R-:W-:Y:S01]  /*cce0*/  IMAD.MOV.U32 R10, RZ, RZ, R17 ;  /* 0x000000ffff0a7224 */ /* 0x000fe200078e0011 */
[----:B------:R-:W-:-:S02]  /*ccf0*/  PRMT R54, R54, 0x5410, R9 ;  /* 0x0000541036367816 */ /* 0x000fc40000000009 */
[----:B------:R-:W-:Y:S02]  /*cd00*/  MOV R9, R34 ;  /* 0x0000002200097202 */ /* 0x000fe40000000f00 */
[----:B------:R-:W-:Y:S01]  /*cd10*/  PRMT R76, R12, 0x7610, R76 ;  /* 0x000076100c4c7816 */ /* 0x000fe2000000004c */
[----:B------:R-:W-:Y:S01]  /*cd20*/  IMAD.MOV.U32 R12, RZ, RZ, R21 ;  /* 0x000000ffff0c7224 */ /* 0x000fe200078e0015 */
[----:B------:R-:W-:Y:S01]  /*cd30*/  PRMT R54, R10, 0x7610, R54 ;  /* 0x000076100a367816 */ /* 0x000fe20000000036 */
[----:B------:R-:W-:Y:S01]  /*cd40*/  IMAD.MOV.U32 R10, RZ, RZ, R35 ;  /* 0x000000ffff0a7224 */ /* 0x000fe200078e0023 */
[----:B------:R-:W-:Y:S01]  /*cd50*/  PRMT R67, R67, 0x5410, R9 ;  /* 0x0000541043437816 */ /* 0x000fe20000000009 */
[----:B------:R-:W-:Y:S01]  /*cd60*/  IMAD.MOV.U32 R9, RZ, RZ, R32 ;  /* 0x000000ffff097224 */ /* 0x000fe200078e0020 */
[----:B------:R-:W-:Y:S02]  /*cd70*/  PRMT R44, R12, 0x7610, R44 ;  /* 0x000076100c2c7816 */ /* 0x000fe4000000002c */
[----:B------:R-:W-:-:S02]  /*cd80*/  PRMT R67, R10, 0x7610, R67 ;  /* 0x000076100a437816 */ /* 0x000fc40000000043 */
        /* <DEDUP_REMOVED lines=107> */
.L_x_1149:
[----:B------:R-:W-:Y:S05]  /*d440*/  BSYNC B0 ;  /* 0x0000000000007941 */ /* 0x000fea0003800000 */
.L_x_1148:
        /* <DEDUP_REMOVED lines=114> */
.L_x_1151:
[----:B------:R-:W-:Y:S05]  /*db70*/  BSYNC B0 ;  /* 0x0000000000007941 */ /* 0x000fea0003800000 */
.L_x_1150:
        /* <DEDUP_REMOVED lines=33> */
[----:B------:R-:W-:Y:S01]  /*dd90*/  SHF.R.U64 R40, R40, 0x10, R41 ;  /* 0x0000001028287819 */ /* 0x000fe20000001229 */
[----:B------:R-:W-:Y:S01]  /*dda0*/  IMAD.IADD R12, R12, 0x1, R15 ;  /* 0x000000010c0c7824 */ /* 0x000fe200078e020f */
[----:B------:R-:W-:Y:S02]  /*ddb0*/  SHF.R.U32.HI R58, RZ, 0x10, R41 ;  /* 0x00000010ff3a7819 */ /* 0x000fe40000011629 */
[----:B------:R-:W-:-:S02]  /*ddc0*/  IADD3 R8, R9, R8, RZ ;  /* 0x0000000809087210 */ /* 0x000fc40007ffe0ff */
[----:B------:R-:W-:Y:S01]  /*ddd0*/  SHF.L.U32 R57, R12, 0x1, RZ ;  /* 0x000000010c397819 */ /* 0x000fe200000006ff */
[----:B------:R-:W-:Y:S01]  /*dde0*/  HADD2.F32 R58, -RZ, R58.H0_H0 ;  /* 0x2000003aff3a7230 */ /* 0x000fe20000004100 */
[--C-:B------:R-:W-:Y:S01]  /*ddf0*/  SHF.R.U64 R41, R50, 0x10, R51.reuse ;  /* 0x0000001032297819 */ /* 0x100fe20000001233 */
[----:B------:R-:W-:Y:S01]  /*de00*/  IMAD.SHL.U32 R56, R8, 0x2, RZ ;  /* 0x0000000208387824 */ /* 0x000fe200078e00ff */
[----:B------:R-:W-:Y:S01]  /*de10*/  SHF.R.U32.HI R50, RZ, 0x10, R51 ;  /* 0x00000010ff327819 */ /* 0x000fe20000011633 */
[----:B------:R-:W1:Y:S01]  /*de20*/  LDS.128 R12, [R57+0x18100] ;  /* 0x01810000390c7984 */ /* 0x000e620000000c00 */
[--C-:B------:R-:W-:Y:S02]  /*de30*/  SHF.R.U64 R48, R48, 0x10, R49.reuse ;  /* 0x0000001030307819 */ /* 0x100fe40000001231 */
[----:B------:R-:W-:Y:S01]  /*de40*/  SHF.R.U32.HI R49, RZ, 0x10, R49 ;  /* 0x00000010ff317819 */ /* 0x000fe20000011631 */
[----:B------:R-:W2:Y:S01]  /*de50*/  LDS.128 R8, [R56+0x18100] ;  /* 0x0181000038087984 */ /* 0x000ea20000000c00 */
[--C-:B------:R-:W-:Y:S01]  /*de60*/  SHF.R.U64 R42, R42, 0x10, R43.reuse ;  /* 0x000000102a2a7819 */ /* 0x100fe2000000122b */
[----:B------:R-:W-:Y:S01]  /*de70*/  HADD2.F32 R94, -RZ, R50.H0_H0 ;  /* 0x20000032ff5e7230 */ /* 0x000fe20000004100 */
[----:B------:R-:W-:Y:S01]  /*de80*/  SHF.R.U32.HI R43, RZ, 0x10, R43 ;  /* 0x00000010ff2b7819 */ /* 0x000fe2000001162b */
[----:B------:R-:W-:-:S02]  /*de90*/  HADD2.F32 R88, -RZ, R49.H0_H0 ;  /* 0x20000031ff587230 */ /* 0x000fc40000004100 */
        /* <DEDUP_REMOVED lines=21> */
[----:B------:R-:W-:Y:S01]  /*dff0*/  HADD2.F32 R8, -RZ, R10.H0_H0 ;  /* 0x2000000aff087230 */ /* 0x000fe20000004100 */
[----:B------:R-:W-:Y:S01]  /*e000*/  FFMA.FTZ R49, R68, R88, R49 ;  /* 0x0000005844317223 */ /* 0x000fe20000010031 */
[----:B------:R-:W-:Y:S01]  /*e010*/  HADD2.F32 R68, -RZ, R43.H0_H0 ;  /* 0x2000002bff447230 */ /* 0x000fe20000004100 */
[----:B------:R-:W-:Y:S01]  /*e020*/  FFMA.FTZ R69, R69, R84, R9 ;  /* 0x0000005445457223 */ /* 0x000fe20000010009 */
[----:B------:R-:W-:Y:S01]  /*e030*/  HADD2.F32 R15, -RZ, R15.H1_H1 ;  /* 0x3000000fff0f7230 */ /* 0x000fe20000004100 */
[----:B------:R-:W-:Y:S01]  /*e040*/  FFMA.FTZ R72, R63, R74, R72 ;  /* 0x0000004a3f487223 */ /* 0x000fe20000010048 */
[----:B------:R-:W-:Y:S01]  /*e050*/  HADD2.F32 R14, -RZ, R14.H1_H1 ;  /* 0x3000000eff0e7230 */ /* 0x000fe20000004100 */
[----:B------:R-:W-:Y:S01]  /*e060*/  FMUL.FTZ R9, R12, R83 ;  /* 0x000000530c097220 */ /* 0x000fe20000410000 */
[----:B------:R-:W-:Y:S01]  /*e070*/  HADD2.F32 R43, -RZ, R40.H0_H0 ;  /* 0x20000028ff2b7230 */ /* 0x000fe20000004100 */
[----:B------:R-:W-:Y:S01]  /*e080*/  FMUL.FTZ R50, R15, R68 ;  /* 0x000000440f327220 */ /* 0x000fe20000410000 */
[----:B------:R-:W-:Y:S01]  /*e090*/  HADD2.F32 R63, -RZ, R42.H0_H0 ;  /* 0x2000002aff3f7230 */ /* 0x000fe20000004100 */
[C---:B------:R-:W-:Y:S01]  /*e0a0*/  FFMA.FTZ R40, R8.reuse, R85, R9 ;  /* 0x0000005508287223 */ /* 0x040fe20000010009 */
[----:B------:R-:W-:Y:S01]  /*e0b0*/  HADD2.F32 R11, -RZ, R11.H1_H1 ;  /* 0x3000000bff0b7230 */ /* 0x000fe20000004100 */
[----:B------:R-:W-:Y:S01]  /*e0c0*/  FMUL.FTZ R83, R8, R83 ;  /* 0x0000005308537220 */ /* 0x000fe20000410000 */
[----:B------:R-:W-:Y:S01]  /*e0d0*/  HADD2.F32 R10, -RZ, R10.H1_H1 ;  /* 0x3000000aff0a7230 */ /* 0x000fe20000004100 */
        /* <DEDUP_REMOVED lines=19> */
[----:B------:R-:W-:Y:S01]  /*e210*/  F2FP.PACK_AB R14, R14, R83 ;  /* 0x000000530e0e723e */ /* 0x000fe200000000ff */
[----:B------:R-:W-:Y:S01]  /*e220*/  FFMA.FTZ R41, R10, R9, R41 ;  /* 0x000000090a297223 */ /* 0x000fe20000010029 */
[----:B------:R-:W-:-:S02]  /*e230*/  F2FP.PACK_AB R11, R11, R90 ;  /* 0x0000005a0b0b723e */ /* 0x000fc400000000ff */
[----:B------:R-:W-:Y:S01]  /*e240*/  F2FP.PACK_AB R9, R49, R72 ;  /* 0x000000483109723e */ /* 0x000fe200000000ff */
[----:B------:R1:W-:Y:S01]  /*e250*/  STS.128 [R57+0x18100], R12 ;  /* 0x0181000c39007388 */ /* 0x0003e20000000c00 */
[----:B------:R-:W-:Y:S02]  /*e260*/  F2FP.PACK_AB R8, R8, R69 ;  /* 0x000000450808723e */ /* 0x000fe400000000ff */
[----:B------:R-:W-:-:S05]  /*e270*/  F2FP.PACK_AB R10, R41, R40 ;  /* 0x00000028290a723e */ /* 0x000fca00000000ff */
[----:B------:R1:W-:Y:S02]  /*e280*/  STS.128 [R56+0x18100], R8 ;  /* 0x0181000838007388 */ /* 0x0003e40000000c00 */
.L_x_1147:
[----:B------:R-:W-:Y:S05]  /*e290*/  BSYNC B1 ;  /* 0x0000000000017941 */ /* 0x000fea0003800000 */
.L_x_1146:
        /* <DEDUP_REMOVED lines=111> */
.L_x_1153:
[----:B------:R-:W-:Y:S05]  /*e990*/  BSYNC B0 ;  /* 0x0000000000007941 */ /* 0x000fea0003800000 */
.L_x_1152:
        /* <DEDUP_REMOVED lines=116> */
.L_x_1155:
[----:B------:R-:W-:Y:S05]  /*f0e0*/  BSYNC B0 ;  /* 0x0000000000007941 */ /* 0x000fea0003800000 */
.L_x_1154:
        /* <DEDUP_REMOVED lines=12> */
[--C-:B------:R-:W-:Y:S01]  /*f1b0*/  HADD2.F32 R42, -RZ, R47.reuse.H0_H0 ;  /* 0x2000002fff2a7230 */ /* 0x100fe20000004100 */
        /* <DEDUP_REMOVED lines=102> */
.L_x_1131:
[----:B------:R-:W-:Y:S05]  /*f820*/  BSYNC B2 ;  /* 0x0000000000027941 */ /* 0x000fea0003800000 */
.L_x_1113:
[----:B------:R-:W-:-:S04]  /*f830*/  DEPBAR.LE SB0, 0x2 ;  /* 0x000080800000791a */ /* 0x000fc80000000000 */
[----:B------:R-:W-:Y:S01]  /*f840*/  IMAD.MOV.U32 R186, RZ, RZ, 0x20 ;  /* 0x00000020ffba7424 */ /* 0x000fe200078e00ff */
[----:B------:R-:W-:Y:S01]  /*f850*/  BAR.SYNC.DEFER_BLOCKING 0x0 ;  /* 0x0000000000007b1d */ /* 0x000fe20000010000 */
[----:B------:R-:W-:Y:S01]  /*f860*/  LOP3.LUT P0, RZ, R132, 0x2, RZ, 0xc0, !PT ;  /* 0x0000000284ff7812 */ /* 0x000fe2000780c0ff */
[----:B------:R-:W-:Y:S01]  /*f870*/  IMAD.SHL.U32 R189, R5, 0x2, RZ ;  /* 0x0000000205bd7824 */ /* 0x000fe200078e00ff */
[----:B------:R-:W-:Y:S01]  /*f880*/  SHF.L.U32 R188, R2, 0x1, RZ ;  /* 0x0000000102bc7819 */ /* 0x000fe200000006ff */
[----:B-12---:R-:W-:Y:S01]  /*f890*/  IMAD.SHL.U32 R28, R0, 0x2, RZ ;  /* 0x00000002001c7824 */ /* 0x006fe200078e00ff */
[----:B------:R-:W-:Y:S02]  /*f8a0*/  SEL R186, R186, 0xffffffe0, !P0 ;  /* 0xffffffe0baba7807 */ /* 0x000fe40004000000 */
[----:B------:R-:W-:-:S03]  /*f8b0*/  LEA R191, R0, 0x18100, 0x1 ;  /* 0x0001810000bf7811 */ /* 0x000fc600078e08ff */
[----:B------:R-:W-:Y:S01]  /*f8c0*/  IMAD.IADD R88, R189, 0x1, R186 ;  /* 0x00000001bd587824 */ /* 0x000fe200078e02ba */
[----:B------:R-:W-:Y:S01]  /*f8d0*/  IADD3 R187, R191, R188, RZ ;  /* 0x000000bcbfbb7210 */ /* 0x000fe20007ffe0ff */
[----:B------:R-:W1:Y:S04]  /*f8e0*/  LDSM.16.M88.4 R28, [R28+0x18100] ;  /* 0x018100001c1c783b */ /* 0x000e680000000200 */
[----:B------:R2:W3:Y:S04]  /*f8f0*/  LDSM.16.M88.4 R48, [R189+0xc100] ;  /* 0x00c10000bd30783b */ /* 0x0004e80000000200 */
        /* <DEDUP_REMOVED lines=18> */
[----:B------:R-:W-:Y:S01]  /*fa20*/  SEL R5, RZ, 0x10, P4 ;  /* 0x00000010ff057807 */ /* 0x000fe20002000000 */
[----:B------:R-:W-:Y:S01]  /*fa30*/  IMAD R0, R201, c[0x0][0x21c], R0 ;  /* 0x00008700c9007a24 */ /* 0x000fe200078e0200 */
[----:B------:R-:W-:Y:S01]  /*fa40*/  LOP3.LUT R36, R36, 0xf, RZ, 0xc0, !PT ;  /* 0x0000000f24247812 */ /* 0x000fe200078ec0ff */
[----:B------:R-:W-:Y:S01]  /*fa50*/  IMAD.IADD R9, R9, 0x1, R2 ;  /* 0x0000000109097824 */ /* 0x000fe200078e0202 */
[----:B------:R-:W-:Y:S01]  /*fa60*/  IADD3 R19, -R5, 0x10, RZ ;  /* 0x0000001005137810 */ /* 0x000fe20007ffe1ff */
[----:B------:R-:W-:Y:S01]  /*fa70*/  IMAD.SHL.U32 R11, R214, 0x2, RZ ;  /* 0x00000002d60b7824 */ /* 0x000fe200078e00ff */
[----:B------:R-:W-:Y:S01]  /*fa80*/  IADD3 R15, -R212, 0x10, RZ ;  /* 0x00000010d40f7810 */ /* 0x000fe20007ffe1ff */
[----:B------:R-:W-:Y:S01]  /*fa90*/  IMAD.WIDE.U32 R8, R201, c[0x0][0x218], R8 ;  /* 0x00008600c9087a25 */ /* 0x000fe200078e0008 */
[----:B------:R-:W-:-:S02]  /*faa0*/  LOP3.LUT R19, R19, 0xf, RZ, 0xc0, !PT ;  /* 0x0000000f13137812 */ /* 0x000fc400078ec0ff */
[----:B------:R-:W-:Y:S02]  /*fab0*/  LOP3.LUT R15, R15, 0xf, RZ, 0xc0, !PT ;  /* 0x0000000f0f0f7812 */ /* 0x000fe400078ec0ff */
[----:B------:R-:W-:Y:S01]  /*fac0*/  IADD3 R13, P0, R8, UR18, RZ ;  /* 0x00000012080d7c10 */ /* 0x000fe2000ff1e0ff */
[----:B------:R-:W-:Y:S01]  /*fad0*/  IMAD.SHL.U32 R8, R210, 0x2, RZ ;  /* 0x00000002d2087824 */ /* 0x000fe200078e00ff */
[----:B------:R-:W-:Y:S02]  /*fae0*/  SHF.L.U64.HI R2, R192, 0x1, R213 ;  /* 0x00000001c0027819 */ /* 0x000fe400000102d5 */
[----:B------:R-:W-:Y:S02]  /*faf0*/  IADD3.X R0, R9, UR7, R0, P0, !PT ;  /* 0x0000000709007c10 */ /* 0x000fe400087fe400 */
[----:B------:R-:W-:Y:S02]  /*fb00*/  LEA R14, P0, R13, c[0x0][0x1f8], 0x1 ;  /* 0x00007e000d0e7a11 */ /* 0x000fe400078008ff */
[----:B------:R-:W-:-:S02]  /*fb10*/  SHF.L.U64.HI R9, R210, 0x1, R215 ;  /* 0x00000001d2097819 */ /* 0x000fc400000102d7 */
[----:B------:R-:W-:Y:S01]  /*fb20*/  LEA.HI.X R13, R13, c[0x0][0x1fc], R0, 0x1, P0 ;  /* 0x00007f000d0d7a11 */ /* 0x000fe200000f0c00 */
[----:B------:R-:W2:Y:S01]  /*fb30*/  SHFL.IDX PT, R16, R14, 0x1, 0x181f ;  /* 0x00381f000e107f89 */ /* 0x000ea200000e0000 */
[----:B------:R-:W-:Y:S01]  /*fb40*/  IMAD.SHL.U32 R0, R192, 0x2, RZ ;  /* 0x00000002c0007824 */ /* 0x000fe200078e00ff */
[----:B------:R-:W-:Y:S02]  /*fb50*/  ISETP.GE.AND P6, PT, R204, c[0x0][0x1d4], PT ;  /* 0x00007500cc007a0c */ /* 0x000fe40003fc6270 */
[----:B------:R-:W4:Y:S04]  /*fb60*/  SHFL.IDX PT, R17, R13, 0x1, 0x181f ;  /* 0x00381f000d117f89 */ /* 0x000f2800000e0000 */
[----:B------:R-:W-:Y:S01]  /*fb70*/  SHFL.IDX PT, R13, R13, RZ, 0x181f ;  /* 0x00181fff0d0d7589 */ /* 0x000fe200000e0000 */
[----:B--2---:R-:W-:-:S04]  /*fb80*/  IADD3 R36, P2, P0, R36, R16, R11 ;  /* 0x0000001024247210 */ /* 0x004fc8000785e00b */
[----:B----4-:R-:W-:Y:S02]  /*fb90*/  IADD3.X R37, RZ, R17, R12, P2, P0 ;  /* 0x00000011ff257210 */ /* 0x010fe400017e040c */
[----:B------:R-:W-:-:S04]  /*fba0*/  IADD3 R18, P2, P0, R19, R16, R8 ;  /* 0x0000001013127210 */ /* 0x000fc8000785e008 */
[-C--:B------:R-:W-:Y:S02]  /*fbb0*/  IADD3.X R19, RZ, R17.reuse, R9, P2, P0 ;  /* 0x00000011ff137210 */ /* 0x080fe400017e0409 */
[----:B------:R-:W-:Y:S02]  /*fbc0*/  IADD3 R16, P2, P0, R15, R16, R0 ;  /* 0x000000100f107210 */ /* 0x000fe4000785e000 */
[----:B------:R-:W2:Y:S02]  /*fbd0*/  SHFL.IDX PT, R15, R14, RZ, 0x181f ;  /* 0x00181fff0e0f7589 */ /* 0x000ea400000e0000 */
[----:B------:R-:W-:Y:S02]  /*fbe0*/  IADD3.X R17, RZ, R17, R2, P2, P0 ;  /* 0x00000011ff117210 */ /* 0x000fe400017e0402 */
[----:B--2---:R-:W-:-:S05]  /*fbf0*/  IADD3 R38, P0, R15, R11, RZ ;  /* 0x0000000b0f267210 */ /* 0x004fca0007f1e0ff */
        /* <DEDUP_REMOVED lines=14> */
.L_x_1156:
[----:B--2---:R-:W-:Y:S01]  /*fce0*/  LOP3.LUT R9, R7, 0xffffffe0, RZ, 0xc0, !PT ;  /* 0xffffffe007097812 */ /* 0x004fe200078ec0ff */
[----:B------:R-:W-:Y:S01]  /*fcf0*/  IMAD.MOV.U32 R0, RZ, RZ, 0x40 ;  /* 0x00000040ff007424 */ /* 0x000fe200078e00ff */
[----:B------:R-:W-:Y:S01]  /*fd00*/  LEA.HI R5, R45, R82, RZ, 0x2 ;  /* 0x000000522d057211 */ /* 0x000fe200078f10ff */
[C---:B-1-3--:R-:W-:Y:S01]  /*fd10*/  HMMA.16816.F32 R16, R28.reuse, R48, RZ ;  /* 0x000000301c10723c */ /* 0x04afe200000018ff */
[----:B------:R-:W-:Y:S01]  /*fd20*/  SHF.R.S32.HI R7, RZ, 0x1f, R6 ;  /* 0x0000001fff077819 */ /* 0x000fe20000011406 */
[----:B------:R-:W-:Y:S01]  /*fd30*/  IMAD.IADD R2, R82, 0x1, -R9 ;  /* 0x0000000152027824 */ /* 0x000fe200078e0a09 */
[----:B------:R-:W-:Y:S01]  /*fd40*/  SEL R193, R0, 0xffffffc0, !P1 ;  /* 0xffffffc000c17807 */ /* 0x000fe20004800000 */
[C---:B------:R-:W-:Y:S01]  /*fd50*/  IMAD R185, R4.reuse, 0x2, R191 ;  /* 0x0000000204b97824 */ /* 0x040fe200078e02bf */
[----:B------:R-:W-:Y:S01]  /*fd60*/  LOP3.LUT R5, R5, 0xfffffffc, RZ, 0xc0, !PT ;  /* 0xfffffffc05057812 */ /* 0x000fe200078ec0ff */
[----:B------:R-:W-:Y:S01]  /*fd70*/  IMAD R184, R4, 0x2, R187 ;  /* 0x0000000204b87824 */ /* 0x000fe200078e02bb */
[----:B------:R-:W-:Y:S01]  /*fd80*/  LEA.HI R0, R7, R6, RZ, 0x3 ;  /* 0x0000000607007211 */ /* 0x000fe200078f18ff */
[C---:B------:R-:W-:Y:S01]  /*fd90*/  HMMA.16816.F32 R48, R28.reuse, R50, RZ ;  /* 0x000000321c30723c */ /* 0x040fe200000018ff */
[----:B------:R-:W-:Y:S01]  /*fda0*/  SHF.R.S32.HI R7, RZ, 0x1f, R2 ;  /* 0x0000001fff077819 */ /* 0x000fe20000011402 */
[----:B------:R-:W-:Y:S01]  /*fdb0*/  LDSM.16.M88.4 R12, [R185] ;  /* 0x00000000b90c783b */ /* 0x000fe20000000200 */
[----:B------:R-:W-:Y:S01]  /*fdc0*/  IADD3 R82, -R5, R82, RZ ;  /* 0x0000005205527210 */ /* 0x000fe20007ffe1ff */
[----:B------:R-:W-:Y:S01]  /*fdd0*/  ULDC UR4, c[0x0][0x324] ;  /* 0x0000c90000047ab9 */ /* 0x000fe20000000800 */
[----:B------:R-:W-:Y:S01]  /*fde0*/  LOP3.LUT R5, R0, 0xffffff8, RZ, 0xc0, !PT ;  /* 0x0ffffff800057812 */ /* 0x000fe200078ec0ff */
[----:B------:R-:W-:Y:S01]  /*fdf0*/  LDSM.16.M88.4 R84, [R88+0x10100] ;  /* 0x010100005854783b */ /* 0x000fe20000000200 */
[----:B------:R-:W-:Y:S01]  /*fe00*/  LEA.HI R7, R7, R2, RZ, 0x2 ;  /* 0x0000000207077211 */ /* 0x000fe200078f10ff */
[C---:B----4-:R-:W-:Y:S01]  /*fe10*/  HMMA.16816.F32 R44, R28.reuse, R40, RZ ;  /* 0x000000281c2c723c */ /* 0x050fe200000018ff */
[----:B------:R-:W-:Y:S01]  /*fe20*/  LEA.HI R0, R82, R82, RZ, 0x1 ;  /* 0x0000005252007211 */ /* 0x000fe200078f08ff */
[----:B------:R-:W-:Y:S01]  /*fe30*/  IMAD.IADD R6, R6, 0x1, -R5 ;  /* 0x0000000106067824 */ /* 0x000fe200078e0a05 */
[----:B------:R-:W-:Y:S01]  /*fe40*/  LEA.HI.SX32 R5, R7, UR15, 0x1e ;  /* 0x0000000f07057c11 */ /* 0x000fe2000f8ff2ff */
[----:B------:R-:W-:Y:S01]  /*fe50*/  ULOP3.LUT UR4, URZ, UR4, URZ, 0x33, !UPT ;  /* 0x000000043f047292 */ /* 0x000fe2000f8e333f */
[----:B------:R-:W-:Y:S01]  /*fe60*/  LOP3.LUT R9, R0, 0x1ffffffe, RZ, 0xc0, !PT ;  /* 0x1ffffffe00097812 */ /* 0x000fe200078ec0ff */
[----:B------:R-:W0:Y:S01]  /*fe70*/  LDGDEPBAR ;  /* 0x00000000000079af */ /* 0x000e220000000000 */
[----:B------:R-:W-:Y:S01]  /*fe80*/  PLOP3.LUT P0, PT, PT, PT, UP2, 0x80, 0x0 ;  /* 0x000000000000781c */ /* 0x000fe20003f0f028 */
[----:B------:R-:W-:Y:S01]  /*fe90*/  IMAD R5, R6, 0x10, R5 ;  /* 0x0000001006057824 */ /* 0x000fe200078e0205 */
[----:B------:R-:W-:Y:S01]  /*fea0*/  IADD3 R6, R189, R193, RZ ;  /* 0x000000c1bd067210 */ /* 0x000fe20007ffe0ff */
[----:B------:R-:W-:Y:S01]  /*feb0*/  HMMA.16816.F32 R40, R28, R42, RZ ;  /* 0x0000002a1c28723c */ /* 0x000fe200000018ff */
[----:B------:R-:W-:-:S02]  /*fec0*/  IADD3 R206, R82, -R9, RZ ;  /* 0x8000000952ce7210 */ /* 0x000fc40007ffe0ff */
[----:B-----5:R-:W-:Y:S01]  /*fed0*/  LDSM.16.M88.4 R80, [R88+0xf100] ;  /* 0x00f100005850783b */ /* 0x020fe20000000200 */
[----:B------:R-:W-:Y:S02]  /*fee0*/  LOP3.LUT R207, R7, 0x7ffffffc, RZ, 0xc0, !PT ;  /* 0x7ffffffc07cf7812 */ /* 0x000fe400078ec0ff */
[----:B------:R-:W-:Y:S01]  /*fef0*/  IMAD R206, R206, 0x8, R5 ;  /* 0x00000008cece7824 */ /* 0x000fe200078e0205 */
[----:B------:R-:W1:Y:S01]  /*ff00*/  LDSM.16.M88.4 R8, [R6+0xc100] ;  /* 0x00c100000608783b */ /* 0x000e620000000200 */
[----:B------:R-:W-:Y:S01]  /*ff10*/  HMMA.16816.F32 R36, R28, R32, RZ ;  /* 0x000000201c24723c */ /* 0x000fe200000018ff */
[----:B------:R-:W-:Y:S01]  /*ff20*/  IMAD.IADD R207, R2, 0x1, -R207 ;  /* 0x0000000102cf7824 */ /* 0x000fe200078e0acf */
[----:B------:R-:W-:Y:S01]  /*ff30*/  IADD3 R2, R194, 0x1, -R145 ;  /* 0x00000001c2027810 */ /* 0x000fe20007ffe891 */
[----:B------:R-:W-:Y:S01]  /*ff40*/  @P0 IMAD.HI.U32 R5, R206, c[0x0][0x2c8], RZ ;  /* 0x0000b200ce050a27 */ /* 0x000fe200078e00ff */
[----:B------:R-:W-:Y:S01]  /*ff50*/  PLOP3.LUT P0, PT, PT, PT, UP2, 0x80, 0x0 ;  /* 0x000000000000781c */ /* 0x000fe20003f0f028 */
[----:B------:R-:W-:Y:S01]  /*ff60*/  LDSM.16.M88.4 R64, [R6+0xd900] ;  /* 0x00d900000640783b */ /* 0x000fe20000000200 */
[----:B------:R-:W-:-:S02]  /*ff70*/  MOV R0, R206 ;  /* 0x000000ce00007202 */ /* 0x000fc40000000f00 */
[C---:B------:R-:W-:Y:S01]  /*ff80*/  HMMA.16816.F32 R32, R28.reuse, R34, RZ ;  /* 0x000000221c20723c */ /* 0x040fe200000018ff */
[----:B------:R-:W-:Y:S01]  /*ff90*/  LDSM.16.M88.4 R76, [R6+0xe900] ;  /* 0x00e90000064c783b */ /* 0x000fe20000000200 */
[----:B------:R-:W-:Y:S02]  /*ffa0*/  SHF.L.U32 R207, R207, 0x1, RZ ;  /* 0x00000001cfcf7819 */ /* 0x000fe400000006ff */
[----:B------:R-:W-:Y:S02]  /*ffb0*/  ISETP.GE.AND P2, PT, R195, 0x1, PT ;  /* 0x00000001c300780c */ /* 0x000fe40003f46270 */
[----:B------:R-:W-:Y:S02]  /*ffc0*/  IADD3 R7, -R197, R2, -R207 ;  /* 0x00000002c5077210 */ /* 0x000fe40007ffe9cf */
[----:B------:R-:W-:Y:S01]  /*ffd0*/  HMMA.16816.F32 R72, R28, R24, RZ ;  /* 0x000000181c48723c */ /* 0x000fe200000018ff */
[----:B------:R-:W-:Y:S02]  /*ffe0*/  @P0 SHF.R.U32.HI R0, RZ, c[0x0][0x2cc], R5 ;  /* 0x0000b300ff000a19 */ /* 0x000fe40000011605 */
[----:B------:R-:W-:-:S02]  /*fff0*/  IADD3 R5, R193, R88, RZ ;  /* 0x00000058c1057210 */ /* 0x000fc40007ffe0ff */
[----:B------:R-:W-:-:S03]  /*10000*/  IADD3 R2, -R207, R194, -R145 ;  /* 0x000000c2cf027210 */ /* 0x000fc60007ffe991 */
[----:B------:R-:W-:Y:S01]  /*10010*/  HMMA.16816.F32 R28, R28, R26, RZ ;  /* 0x0000001a1c1c723c */ /* 0x000fe200000018ff */
[----:B------:R-:W2:Y:S07]  /*10020*/  LDSM.16.M88.4 R24, [R6+0xc900] ;  /* 0x00c900000618783b */ /* 0x000eae0000000200 */
[C---:B------:R-:W-:Y:S08]  /*10030*/  HMMA.16816.F32 R16, R68.reuse, R20, R16 ;  /* 0x000000144410723c */ /* 0x040ff00000001810 */
[C---:B------:R-:W-:Y:S01]  /*10040*/  HMMA.16816.F32 R48, R68.reuse, R22, R48 ;  /* 0x000000164430723c */ /* 0x040fe20000001830 */
[----:B------:R-:W3:Y:S07]  /*10050*/  LDSM.16.M88.4 R20, [R6+0xd100] ;  /* 0x00d100000614783b */ /* 0x000eee0000000200 */
        /* <DEDUP_REMOVED lines=9> */
[----:B------:R-:W-:Y:S03]  /*100f0*/  LDSM.16.M88.4 R28, [R5+0xd100] ;  /* 0x00d10000051c783b */ /* 0x000fe60000000200 */
[C---:B-1----:R-:W-:Y:S08]  /*10100*/  HMMA.16816.F32 R16, R12.reuse, R8, R16 ;  /* 0x000000080c10723c */ /* 0x042ff00000001810 */
[C---:B------:R-:W-:Y:S01]  /*10110*/  HMMA.16816.F32 R48, R12.reuse, R10, R48 ;  /* 0x0000000a0c30723c */ /* 0x040fe20000001830 */
[----:B------:R-:W1:Y:S07]  /*10120*/  LDSM.16.M88.4 R8, [R184] ;  /* 0x00000000b808783b */ /* 0x000e6e0000000200 */
        /* <DEDUP_REMOVED lines=8> */
[----:B------:R-:W4:Y:S04]  /*101b0*/  LDSM.16.M88.4 R12, [R189+0xe900] ;  /* 0x00e90000bd0c783b */ /* 0x000f280000000200 */
[----:B------:R-:W2:Y:S03]  /*101c0*/  LDSM.16.M88.4 R64, [R189+0xf100] ;  /* 0x00f10000bd40783b */ /* 0x000ea60000000200 */
[C---:B-1----:R-:W-:Y:S08]  /*101d0*/  HMMA.16816.F32 R16, R8.reuse, R60, R16 ;  /* 0x0000003c0810723c */ /* 0x042ff00000001810 */
        /* <DEDUP_REMOVED lines=8> */
[C---:B--2---:R-:W-:Y:S08]  /*10260*/  HMMA.16816.F32 R72, R8.reuse, R24, R72 ;  /* 0x000000180848723c */ /* 0x044ff00000001848 */
[----:B------:R-:W-:Y:S01]  /*10270*/  HMMA.16816.F32 R68, R8, R26, R68 ;  /* 0x0000001a0844723c */ /* 0x000fe20000001844 */
[----:B------:R-:W1:Y:S04]  /*10280*/  LDSM.16.M88.4 R24, [R88+0xe100] ;  /* 0x00e100005818783b */ /* 0x000e680000000200 */
[----:B------:R-:W2:Y:S03]  /*10290*/  LDSM.16.M88.4 R8, [R88+0xe900] ;  /* 0x00e900005808783b */ /* 0x000ea60000000200 */
[C---:B---3--:R-:W-:Y:S08]  /*102a0*/  HMMA.16816.F32 R16, R56.reuse, R20, R16 ;  /* 0x000000143810723c */ /* 0x048ff00000001810 */
[C---:B------:R-:W-:Y:S01]  /*102b0*/  HMMA.16816.F32 R48, R56.reuse, R22, R48 ;  /* 0x000000163830723c */ /* 0x040fe20000001830 */
[----:B------:R-:W-:Y:S07]  /*102c0*/  LDSM.16.M88.4 R20, [R6+0xe100] ;  /* 0x00e100000614783b */ /* 0x000fee0000000200 */
[C---:B----4-:R-:W-:Y:S08]  /*102d0*/  HMMA.16816.F32 R44, R56.reuse, R12, R44 ;  /* 0x0000000c382c723c */ /* 0x050ff0000000182c */
[C---:B------:R-:W-:Y:S01]  /*102e0*/  HMMA.16816.F32 R40, R56.reuse, R14, R40 ;  /* 0x0000000e3828723c */ /* 0x040fe20000001828 */
[----:B------:R-:W3:Y:S07]  /*102f0*/  LDSM.16.M88.4 R12, [R185+0x4000] ;  /* 0x00400000b90c783b */ /* 0x000eee0000000200 */
[C---:B------:R-:W-:Y:S08]  /*10300*/  HMMA.16816.F32 R36, R56.reuse, R64, R36 ;  /* 0x000000403824723c */ /* 0x040ff00000001824 */
[----:B------:R-:W-:Y:S01]  /*10310*/  HMMA.16816.F32 R32, R56, R66, R32 ;  /* 0x000000423820723c */ /* 0x000fe20000001820 */
[----:B------:R-:W4:Y:S07]  /*10320*/  LDSM.16.M88.4 R64, [R6+0xf100] ;  /* 0x00f100000640783b */ /* 0x000f2e0000000200 */
[C---:B-1----:R-:W-:Y:S08]  /*10330*/  HMMA.16816.F32 R16, R28.reuse, R24, R16 ;  /* 0x000000181c10723c */ /* 0x042ff00000001810 */
[----:B------:R-:W-:Y:S01]  /*10340*/  HMMA.16816.F32 R48, R28, R26, R48 ;  /* 0x0000001a1c30723c */ /* 0x000fe20000001830 */
[----:B------:R-:W-:Y:S07]  /*10350*/  LDSM.16.M88.4 R24, [R184+0x4000] ;  /* 0x00400000b818783b */ /* 0x000fee0000000200 */
[C---:B------:R-:W-:Y:S08]  /*10360*/  HMMA.16816.F32 R72, R56.reuse, R60, R72 ;  /* 0x0000003c3848723c */ /* 0x040ff00000001848 */
[----:B------:R-:W-:Y:S01]  /*10370*/  HMMA.16816.F32 R68, R56, R62, R68 ;  /* 0x0000003e3844723c */ /* 0x000fe20000001844 */
[----:B------:R-:W-:Y:S04]  /*10380*/  LDSM.16.M88.4 R60, [R6+0xf900] ;  /* 0x00f90000063c783b */ /* 0x000fe80000000200 */
[----:B------:R-:W-:Y:S03]  /*10390*/  LDSM.16.M88.4 R56, [R5+0xe900] ;  /* 0x00e900000538783b */ /* 0x000fe60000000200 */
[C---:B--2---:R-:W-:Y:S08]  /*103a0*/  HMMA.16816.F32 R44, R28.reuse, R8, R44 ;  /* 0x000000081c2c723c */ /* 0x044ff0000000182c */
[C---:B------:R-:W-:Y:S01]  /*103b0*/  HMMA.16816.F32 R40, R28.reuse, R10, R40 ;  /* 0x0000000a1c28723c */ /* 0x040fe20000001828 */
[----:B------:R-:W1:Y:S07]  /*103c0*/  LDSM.16.M88.4 R8, [R5+0xe100] ;  /* 0x00e100000508783b */ /* 0x000e6e0000000200 */
[C---:B------:R-:W-:Y:S08]  /*103d0*/  HMMA.16816.F32 R36, R28.reuse, R80, R36 ;  /* 0x000000501c24723c */ /* 0x040ff00000001824 */
[----:B------:R-:W-:Y:S01]  /*103e0*/  HMMA.16816.F32 R32, R28, R82, R32 ;  /* 0x000000521c20723c */ /* 0x000fe20000001820 */
[----:B------:R-:W-:Y:S07]  /*103f0*/  LDSM.16.M88.4 R80, [R191+0x8000] ;  /* 0x00800000bf50783b */ /* 0x000fee0000000200 */
[C---:B---3--:R-:W-:Y:S08]  /*10400*/  HMMA.16816.F32 R16, R12.reuse, R20, R16 ;  /* 0x000000140c10723c */ /* 0x048ff00000001810 */
[----:B------:R-:W-:Y:S01]  /*10410*/  HMMA.16816.F32 R48, R12, R22, R48 ;  /* 0x000000160c30723c */ /* 0x000fe20000001830 */
[----:B------:R-:W-:Y:S07]  /*10420*/  LDSM.16.M88.4 R20, [R189+0x10100] ;  /* 0x01010000bd14783b */ /* 0x000fee0000000200 */
[C---:B------:R-:W-:Y:S08]  /*10430*/  HMMA.16816.F32 R72, R28.reuse, R52, R72 ;  /* 0x000000341c48723c */ /* 0x040ff00000001848 */
[----:B------:R-:W-:Y:S01]  /*10440*/  HMMA.16816.F32 R68, R28, R54, R68 ;  /* 0x000000361c44723c */ /* 0x000fe20000001844 */
[----:B------:R-:W2:Y:S04]  /*10450*/  LDSM.16.M88.4 R52, [R5+0xf100] ;  /* 0x00f100000534783b */ /* 0x000ea80000000200 */
[----:B------:R-:W3:Y:S03]  /*10460*/  LDSM.16.M88.4 R28, [R5+0xf900] ;  /* 0x00f90000051c783b */ /* 0x000ee60000000200 */
[C---:B------:R-:W-:Y:S08]  /*10470*/  HMMA.16816.F32 R44, R12.reuse, R76, R44 ;  /* 0x0000004c0c2c723c */ /* 0x040ff0000000182c */
[C---:B------:R-:W-:Y:S01]  /*10480*/  HMMA.16816.F32 R40, R12.reuse, R78, R40 ;  /* 0x0000004e0c28723c */ /* 0x040fe20000001828 */
[----:B------:R-:W-:Y:S07]  /*10490*/  LDSM.16.M88.4 R76, [R189+0x11900] ;  /* 0x01190000bd4c783b */ /* 0x000fee0000000200 */
[C---:B----4-:R-:W-:Y:S08]  /*104a0*/  HMMA.16816.F32 R36, R12.reuse, R64, R36 ;  /* 0x000000400c24723c */ /* 0x050ff00000001824 */
        /* <DEDUP_REMOVED lines=8> */
[----:B------:R-:W4:Y:S03]  /*10530*/  LDSM.16.M88.4 R60, [R88+0x10900] ;  /* 0x01090000583c783b */ /* 0x000f260000000200 */
[C---:B------:R-:W-:Y:S08]  /*10540*/  HMMA.16816.F32 R44, R24.reuse, R56, R44 ;  /* 0x00000038182c723c */ /* 0x040ff0000000182c */
[C---:B------:R-:W-:Y:S01]  /*10550*/  HMMA.16816.F32 R40, R24.reuse, R58, R40 ;  /* 0x0000003a1828723c */ /* 0x040fe20000001828 */
[----:B------:R-:W1:Y:S07]  /*10560*/  LDSM.16.M88.4 R56, [R88+0x11100] ;  /* 0x011100005838783b */ /* 0x000e6e0000000200 */
[C---:B--2---:R-:W-:Y:S08]  /*10570*/  HMMA.16816.F32 R36, R24.reuse, R52, R36 ;  /* 0x000000341824723c */ /* 0x044ff00000001824 */
[----:B------:R-:W-:Y:S01]  /*10580*/  HMMA.16816.F32 R32, R24, R54, R32 ;  /* 0x000000361820723c */ /* 0x000fe20000001820 */
[----:B------:R-:W-:Y:S07]  /*10590*/  LDSM.16.M88.4 R52, [R88+0x11900] ;  /* 0x011900005834783b */ /* 0x000fee0000000200 */
[C---:B------:R-:W-:Y:S08]  /*105a0*/  HMMA.16816.F32 R16, R80.reuse, R20, R16 ;  /* 0x000000145010723c */ /* 0x040ff00000001810 */
[----:B------:R-:W-:Y:S01]  /*105b0*/  HMMA.16816.F32 R48, R80, R22, R48 ;  /* 0x000000165030723c */ /* 0x000fe20000001830 */
[----:B------:R-:W-:Y:S07]  /*105c0*/  LDSM.16.M88.4 R20, [R6+0x10900] ;  /* 0x010900000614783b */ /* 0x000fee0000000200 */
[C---:B---3--:R-:W-:Y:S08]  /*105d0*/  HMMA.16816.F32 R72, R24.reuse, R28, R72 ;  /* 0x0000001c1848723c */ /* 0x048ff00000001848 */
[----:B------:R-:W-:Y:S01]  /*105e0*/  HMMA.16816.F32 R68, R24, R30, R68 ;  /* 0x0000001e1844723c */ /* 0x000fe20000001844 */
[----:B------:R-:W-:Y:S04]  /*105f0*/  LDSM.16.M88.4 R28, [R185+0x8000] ;  /* 0x00800000b91c783b */ /* 0x000fe80000000200 */
[----:B------:R-:W2:Y:S03]  /*10600*/  LDSM.16.M88.4 R24, [R6+0x10100] ;  /* 0x010100000618783b */ /* 0x000ea60000000200 */
[C---:B-1----:R-:W-:Y:S08]  /*10610*/  HMMA.16816.F32 R44, R80.reuse, R12, R44 ;  /* 0x0000000c502c723c */ /* 0x042ff0000000182c */
[C---:B------:R-:W-:Y:S01]  /*10620*/  HMMA.16816.F32 R40, R80.reuse, R14, R40 ;  /* 0x0000000e5028723c */ /* 0x040fe20000001828 */
[----:B------:R-:W-:Y:S07]  /*10630*/  LDSM.16.M88.4 R12, [R184+0x8000] ;  /* 0x00800000b80c783b */ /* 0x000fee0000000200 */
[----:B------:R-:W-:Y:S08]  /*10640*/  HMMA.16816.F32 R36, R80, R8, R36 ;  /* 0x000000085024723c */ /* 0x000ff00000001824 */
[----:B------:R-:W-:Y:S08]  /*10650*/  HMMA.16816.F32 R16, R64, R84, R16 ;  /* 0x000000544010723c */ /* 0x000ff00000001810 */
[----:B------:R-:W-:Y:S01]  /*10660*/  HMMA.16816.F32 R32, R80, R10, R32 ;  /* 0x0000000a5020723c */ /* 0x000fe20000001820 */
[----:B------:R-:W1:Y:S07]  /*10670*/  LDSM.16.M88.4 R8, [R5+0x10100] ;  /* 0x010100000508783b */ /* 0x000e6e0000000200 */
[----:B------:R-:W-:Y:S08]  /*10680*/  HMMA.16816.F32 R48, R64, R86, R48 ;  /* 0x000000564030723c */ /* 0x000ff00000001830 */
[C---:B------:R-:W-:Y:S08]  /*10690*/  HMMA.16816.F32 R72, R80.reuse, R76, R72 ;  /* 0x0000004c5048723c */ /* 0x040ff00000001848 */
[----:B------:R-:W-:Y:S08]  /*106a0*/  HMMA.16816.F32 R68, R80, R78, R68 ;  /* 0x0000004e5044723c */ /* 0x000ff00000001844 */
[C---:B----4-:R-:W-:Y:S08]  /*106b0*/  HMMA.16816.F32 R44, R64.reuse, R60, R44 ;  /* 0x0000003c402c723c */ /* 0x050ff0000000182c */
[C---:B------:R-:W-:Y:S01]  /*106c0*/  HMMA.16816.F32 R40, R64.reuse, R62, R40 ;  /* 0x0000003e4028723c */ /* 0x040fe20000001828 */
[----:B------:R-:W3:Y:S07]  /*106d0*/  LDSM.16.M88.4 R60, [R6+0x11100] ;  /* 0x01110000063c783b */ /* 0x000eee0000000200 */
[----:B------:R-:W-:Y:S08]  /*106e0*/  HMMA.16816.F32 R36, R64, R56, R36 ;  /* 0x000000384024723c */ /* 0x000ff00000001824 */
[----:B--2---:R-:W-:Y:S08]  /*106f0*/  HMMA.16816.F32 R16, R28, R24, R16 ;  /* 0x000000181c10723c */ /* 0x004ff00000001810 */
[----:B------:R-:W-:Y:S01]  /*10700*/  HMMA.16816.F32 R32, R64, R58, R32 ;  /* 0x0000003a4020723c */ /* 0x000fe20000001820 */
[----:B------:R2:W4:Y:S07]  /*10710*/  LDSM.16.M88.4 R56, [R6+0x11900] ;  /* 0x011900000638783b */ /* 0x00052e0000000200 */
[----:B------:R-:W-:Y:S01]  /*10720*/  HMMA.16816.F32 R48, R28, R26, R48 ;  /* 0x0000001a1c30723c */ /* 0x000fe20000001830 */
[----:B------:R-:W-:Y:S07]  /*10730*/  LDSM.16.M88.4 R24, [R5+0x11100] ;  /* 0x011100000518783b */ /* 0x000fee0000000200 */
[C---:B------:R-:W-:Y:S01]  /*10740*/  HMMA.16816.F32 R76, R64.reuse, R52, R72 ;  /* 0x00000034404c723c */ /* 0x040fe20000001848 */
[----:B------:R-:W2:Y:S07]  /*10750*/  LDSM.16.M88.4 R72, [R5+0x10900] ;  /* 0x010900000548783b */ /* 0x000eae0000000200 */
[----:B------:R-:W-:Y:S08]  /*10760*/  HMMA.16816.F32 R68, R64, R54, R68 ;  /* 0x000000364044723c */ /* 0x000ff00000001844 */
[C---:B-1----:R-:W-:Y:S08]  /*10770*/  HMMA.16816.F32 R16, R12.reuse, R8, R16 ;  /* 0x000000080c10723c */ /* 0x042ff00000001810 */
[----:B------:R-:W-:Y:S01]  /*10780*/  HMMA.16816.F32 R48, R12, R10, R48 ;  /* 0x0000000a0c30723c */ /* 0x000fe20000001830 */
[----:B------:R1:W4:Y:S07]  /*10790*/  LDSM.16.M88.4 R8, [R5+0x11900] ;  /* 0x011900000508783b */ /* 0x00032e0000000200 */
[C---:B------:R-:W-:Y:S08]  /*107a0*/  HMMA.16816.F32 R44, R28.reuse, R20, R44 ;  /* 0x000000141c2c723c */ /* 0x040ff0000000182c */
[----:B------:R-:W-:Y:S01]  /*107b0*/  HMMA.16816.F32 R40, R28, R22, R40 ;  /* 0x000000161c28723c */ /* 0x000fe20000001828 */
[----:B--2---:R-:W-:-:S02]  /*107c0*/  FMUL.FTZ R6, R16, c[0x0][0x320] ;  /* 0x0000c80010067a20 */ /* 0x004fc40000410000 */
[----:B------:R-:W-:Y:S02]  /*107d0*/  FMUL.FTZ R16, R18, c[0x0][0x320] ;  /* 0x0000c80012107a20 */ /* 0x000fe40000410000 */
[----:B------:R-:W-:Y:S02]  /*107e0*/  FMUL.FTZ R17, R17, c[0x0][0x320] ;  /* 0x0000c80011117a20 */ /* 0x000fe40000410000 */
[----:B------:R-:W2:Y:S01]  /*107f0*/  MUFU.TANH R6, R6 ;  /* 0x0000000600067308 */ /* 0x000ea20000002400 */
[----:B---3--:R-:W-:Y:S01]  /*10800*/  HMMA.16816.F32 R36, R28, R60, R36 ;  /* 0x0000003c1c24723c */ /* 0x008fe20000001824 */
[----:B------:R-:W-:Y:S02]  /*10810*/  FMUL.FTZ R18, R48, c[0x0][0x320] ;  /* 0x0000c80030127a20 */ /* 0x000fe40000410000 */
[----:B-1----:R-:W-:-:S04]  /*10820*/  FMUL.FTZ R5, R49, c[0x0][0x320] ;  /* 0x0000c80031057a20 */ /* 0x002fc80000410000 */
[----:B------:R-:W1:Y:S01]  /*10830*/  MUFU.TANH R17, R17 ;  /* 0x0000001100117308 */ /* 0x000e620000002400 */
[C---:B------:R-:W-:Y:S07]  /*10840*/  HMMA.16816.F32 R32, R28.reuse, R62, R32 ;  /* 0x0000003e1c20723c */ /* 0x040fee0000001820 */
[----:B------:R-:W3:Y:S01]  /*10850*/  MUFU.TANH R16, R16 ;  /* 0x0000001000107308 */ /* 0x000ee20000002400 */
[C---:B----4-:R-:W-:Y:S07]  /*10860*/  HMMA.16816.F32 R76, R28.reuse, R56, R76 ;  /* 0x000000381c4c723c */ /* 0x050fee000000184c */
[----:B------:R-:W4:Y:S01]  /*10870*/  MUFU.TANH R18, R18 ;  /* 0x0000001200127308 */ /* 0x000f220000002400 */
[----:B------:R-:W-:Y:S07]  /*10880*/  HMMA.16816.F32 R68, R28, R58, R68 ;  /* 0x0000003a1c44723c */ /* 0x000fee0000001844 */
[----:B------:R-:W1:Y:S01]  /*10890*/  MUFU.TANH R5, R5 ;  /* 0x0000000500057308 */ /* 0x000e620000002400 */
[C---:B------:R-:W-:Y:S08]  /*108a0*/  HMMA.16816.F32 R44, R12.reuse, R72, R44 ;  /* 0x000000480c2c723c */ /* 0x040ff0000000182c */
[C---:B------:R-:W-:Y:S08]  /*108b0*/  HMMA.16816.F32 R40, R12.reuse, R74, R40 ;  /* 0x0000004a0c28723c */ /* 0x040ff00000001828 */
[C---:B------:R-:W-:Y:S08]  /*108c0*/  HMMA.16816.F32 R36, R12.reuse, R24, R36 ;  /* 0x000000180c24723c */ /* 0x040ff00000001824 */
[----:B------:R-:W-:Y:S01]  /*108d0*/  HMMA.16816.F32 R32, R12, R26, R32 ;  /* 0x0000001a0c20723c */ /* 0x000fe20000001820 */
[----:B------:R-:W-:-:S02]  /*108e0*/  FMUL.FTZ R23, R44, c[0x0][0x320] ;  /* 0x0000c8002c177a20 */ /* 0x000fc40000410000 */
[----:B------:R-:W-:-:S04]  /*108f0*/  FMUL.FTZ R22, R45, c[0x0][0x320] ;  /* 0x0000c8002d167a20 */ /* 0x000fc80000410000 */
[----:B------:R-:W1:Y:S01]  /*10900*/  MUFU.TANH R23, R23 ;  /* 0x0000001700177308 */ /* 0x000e620000002400 */
[----:B------:R-:W-:Y:S01]  /*10910*/  HMMA.16816.F32 R76, R12, R8, R76 ;  /* 0x000000080c4c723c */ /* 0x000fe2000000184c */
[----:B------:R-:W-:-:S06]  /*10920*/  FMUL.FTZ R40, R40, c[0x0][0x320] ;  /* 0x0000c80028287a20 */ /* 0x000fcc0000410000 */
[----:B------:R-:W-:Y:S01]  /*10930*/  FMUL.FTZ R9, R41, c[0x0][0x320] ;  /* 0x0000c80029097a20 */ /* 0x000fe20000410000 */
[----:B------:R-:W-:Y:S01]  /*10940*/  HMMA.16816.F32 R68, R12, R10, R68 ;  /* 0x0000000a0c44723c */ /* 0x000fe20000001844 */
[----:B------:R-:W1:Y:S01]  /*10950*/  SHFL.IDX PT, R10, R0, RZ, 0x1c1f ;  /* 0x001c1fff000a7589 */ /* 0x000e6200000e0000 */
[----:B------:R-:W-:Y:S01]  /*10960*/  FMUL.FTZ R36, R36, c[0x0][0x320] ;  /* 0x0000c80024247a20 */ /* 0x000fe20000410000 */
[----:B------:R-:W1:Y:S01]  /*10970*/  MUFU.TANH R22, R22 ;  /* 0x0000001600167308 */ /* 0x000e620000002400 */
[----:B------:R-:W-:-:S03]  /*10980*/  FMUL.FTZ R37, R37, c[0x0][0x320] ;  /* 0x0000c80025257a20 */ /* 0x000fc60000410000 */
[C---:B------:R-:W-:Y:S01]  /*10990*/  IADD3 R11, R7.reuse, c[0x0][0x328], RZ ;  /* 0x0000ca00070b7a10 */ /* 0x040fe20007ffe0ff */
[----:B------:R-:W-:Y:S01]  /*109a0*/  FMUL.FTZ R32, R32, c[0x0][0x320] ;  /* 0x0000c80020207a20 */ /* 0x000fe20000410000 */
[----:B------:R-:W-:Y:S01]  /*109b0*/  IADD3 R7, R7, UR4, RZ ;  /* 0x0000000407077c10 */ /* 0x000fe2000fffe0ff */
[----:B------:R-:W-:Y:S01]  /*109c0*/  FMUL.FTZ R33, R33, c[0x0][0x320] ;  /* 0x0000c80021217a20 */ /* 0x000fe20000410000 */
[----:B------:R2:W2:Y:S05]  /*109d0*/  MUFU.TANH R8, R40 ;  /* 0x0000002800087308 */ /* 0x0004aa0000002400 */
[----:B------:R-:W-:Y:S02]  /*109e0*/  FMUL.FTZ R76, R76, c[0x0][0x320] ;  /* 0x0000c8004c4c7a20 */ /* 0x000fe40000410000 */
[----:B------:R-:W-:Y:S01]  /*109f0*/  FMUL.FTZ R77, R77, c[0x0][0x320] ;  /* 0x0000c8004d4d7a20 */ /* 0x000fe20000410000 */
[----:B------:R-:W2:Y:S05]  /*10a00*/  MUFU.TANH R9, R9 ;  /* 0x0000000900097308 */ /* 0x000eaa0000002400 */
[----:B------:R-:W-:Y:S01]  /*10a10*/  FMUL.FTZ R68, R68, c[0x0][0x320] ;  /* 0x0000c80044447a20 */ /* 0x000fe20000410000 */
[----:B-1----:R-:W-:Y:S01]  /*10a20*/  IADD3 R13, R7, R10, RZ ;  /* 0x0000000a070d7210 */ /* 0x002fe20007ffe0ff */
[----:B------:R-:W-:Y:S01]  /*10a30*/  FMUL.FTZ R69, R69, c[0x0][0x320] ;  /* 0x0000c80045457a20 */ /* 0x000fe20000410000 */
[----:B------:R1:W1:Y:S01]  /*10a40*/  MUFU.TANH R162, R36 ;  /* 0x0000002400a27308 */ /* 0x0002620000002400 */
[----:B------:R-:W-:-:S05]  /*10a50*/  IMAD.IADD R15, R11, 0x1, R10 ;  /* 0x000000010b0f7824 */ /* 0x000fca00078e020a */
[----:B------:R-:W-:Y:S02]  /*10a60*/  IMNMX R15, R15, R2, PT ;  /* 0x000000020f0f7217 */ /* 0x000fe40003800200 */
[----:B------:R1:W1:Y:S08]  /*10a70*/  MUFU.TANH R168, R32 ;  /* 0x0000002000a87308 */ /* 0x0002700000002400 */
[----:B------:R1:W1:Y:S08]  /*10a80*/  MUFU.TANH R164, R33 ;  /* 0x0000002100a47308 */ /* 0x0002700000002400 */
[----:B------:R1:W1:Y:S08]  /*10a90*/  MUFU.TANH R174, R76 ;  /* 0x0000004c00ae7308 */ /* 0x0002700000002400 */
[----:B------:R1:W1:Y:S08]  /*10aa0*/  MUFU.TANH R172, R77 ;  /* 0x0000004d00ac7308 */ /* 0x0002700000002400 */
[----:B------:R1:W1:Y:S08]  /*10ab0*/  MUFU.TANH R142, R68 ;  /* 0x00000044008e7308 */ /* 0x0002700000002400 */
[----:B------:R1:W1:Y:S08]  /*10ac0*/  MUFU.TANH R140, R69 ;  /* 0x00000045008c7308 */ /* 0x0002700000002400 */
[----:B------:R1:W1:Y:S01]  /*10ad0*/  MUFU.TANH R170, R37 ;  /* 0x0000002500aa7308 */ /* 0x0002620000002400 */
        /* <DEDUP_REMOVED lines=12> */
.L_x_1159:
[----:B------:R-:W-:-:S04]  /*10ba0*/  MOV R10, 0x1 ;  /* 0x00000001000a7802 */ /* 0x000fc80000000f00 */
[----:B------:R-:W-:-:S13]  /*10bb0*/  ISETP.NE.AND P0, PT, R10, c[0x0][0x32c], PT ;  /* 0x0000cb000a007a0c */ /* 0x000fda0003f05270 */
[----:B------:R-:W-:-:S05]  /*10bc0*/  @P0 IMAD.HI.U32 R10, R12, c[0x0][0x330], RZ ;  /* 0x0000cc000c0a0a27 */ /* 0x000fca00078e00ff */
[----:B------:R-:W-:Y:S02]  /*10bd0*/  @P0 SHF.R.U32.HI R12, RZ, c[0x0][0x334], R10 ;  /* 0x0000cd00ff0c0a19 */ /* 0x000fe4000001160a */
.L_x_1160:
[----:B------:R-:W-:Y:S05]  /*10be0*/  BSYNC B0 ;  /* 0x0000000000007941 */ /* 0x000fea0003800000 */
.L_x_1158:
[----:B------:R-:W-:-:S04]  /*10bf0*/  IMAD R12, R12, c[0x0][0x32c], -R145 ;  /* 0x0000cb000c0c7a24 */ /* 0x000fc800078e0a91 */
[----:B------:R-:W-:-:S05]  /*10c00*/  IMAD.IADD R12, R12, 0x1, -R207 ;  /* 0x000000010c0c7824 */ /* 0x000fca00078e0acf */
[----:B------:R-:W-:Y:S02]  /*10c10*/  IADD3 R10, R12, c[0x0][0x32c], RZ ;  /* 0x0000cb000c0a7a10 */ /* 0x000fe40007ffe0ff */
[----:B------:R-:W-:Y:S02]  /*10c20*/  IMNMX R13, R13, R12, !PT ;  /* 0x0000000c0d0d7217 */ /* 0x000fe40007800200 */
[----:B------:R-:W-:Y:S02]  /*10c30*/  IMNMX R15, R15, R10, PT ;  /* 0x0000000a0f0f7217 */ /* 0x000fe40003800200 */
.L_x_1157:
[----:B--234-:R-:W-:Y:S01]  /*10c40*/  ISETP.GT.AND P1, PT, R147, RZ, PT ;  /* 0x000000ff9300720c */ /* 0x01cfe20003f24270 */
[----:B------:R-:W-:Y:S02]  /*10c50*/  FMUL.FTZ R39, R39, c[0x0][0x320] ;  /* 0x0000c80027277a20 */ /* 0x000fe40000410000 */
[----:B------:R-:W-:Y:S01]  /*10c60*/  FMUL.FTZ R34, R34, c[0x0][0x320] ;  /* 0x0000c80022227a20 */ /* 0x000fe20000410000 */
        /* <DEDUP_REMOVED lines=10> */
[----:B------:R-:W-:Y:S01]  /*10d10*/  FMUL.FTZ R38, R38, c[0x0][0x320] ;  /* 0x0000c80026267a20 */ /* 0x000fe20000410000 */
[----:B------:R2:W4:Y:S02]  /*10d20*/  MUFU.TANH R179, R34 ;  /* 0x0000002200b37308 */ /* 0x0005240000002400 */
        /* <DEDUP_REMOVED lines=12> */
[----:B------:R-:W-:Y:S01]  /*10df0*/  FMUL.FTZ R5, R51, c[0x0][0x320] ;  /* 0x0000c80033057a20 */ /* 0x000fe20000410000 */
[----:B------:R-:W-:Y:S01]  /*10e00*/  ISETP.GT.AND P0, PT, R13, 0x10, P1 ;  /* 0x000000100d00780c */ /* 0x000fe20000f04270 */
[----:B------:R2:W1:Y:S03]  /*10e10*/  MUFU.TANH R173, R78 ;  /* 0x0000004e00ad7308 */ /* 0x0004660000002400 */
[----:B------:R-:W-:-:S04]  /*10e20*/  ISETP.LT.OR P0, PT, R15, 0x11, P0 ;  /* 0x000000110f00780c */ /* 0x000fc80000701670 */
[----:B------:R-:W-:Y:S01]  /*10e30*/  FSEL R12, R23, -INF , !P0 ;  /* 0xff800000170c7808 */ /* 0x000fe20004000000 */
[----:B------:R-:W-:Y:S01]  /*10e40*/  FMUL.FTZ R23, R50, c[0x0][0x320] ;  /* 0x0000c80032177a20 */ /* 0x000fe20000410000 */
[----:B------:R-:W-:Y:S01]  /*10e50*/  ISETP.GT.AND P0, PT, R13, 0x11, P1 ;  /* 0x000000110d00780c */ /* 0x000fe20000f04270 */
[----:B------:R-:W1:Y:S03]  /*10e60*/  MUFU.TANH R5, R5 ;  /* 0x0000000500057308 */ /* 0x000e660000002400 */
[----:B------:R-:W-:-:S04]  /*10e70*/  ISETP.LT.OR P0, PT, R15, 0x12, P0 ;  /* 0x000000120f00780c */ /* 0x000fc80000701670 */
[----:B------:R-:W-:Y:S01]  /*10e80*/  FSEL R10, R22, -INF , !P0 ;  /* 0xff800000160a7808 */ /* 0x000fe20004000000 */
[----:B------:R2:W1:Y:S01]  /*10e90*/  MUFU.TANH R143, R79 ;  /* 0x0000004f008f7308 */ /* 0x0004620000002400 */
[----:B------:R-:W-:Y:S01]  /*10ea0*/  ISETP.GT.AND P0, PT, R13, 0x18, P1 ;  /* 0x000000180d00780c */ /* 0x000fe20000f04270 */
[----:B------:R-:W5:Y:S03]  /*10eb0*/  SHFL.IDX PT, R22, R0, 0x1, 0x1c1f ;  /* 0x003c1f0000167f89 */ /* 0x000f6600000e0000 */
[----:B------:R-:W-:-:S03]  /*10ec0*/  ISETP.LT.OR P0, PT, R15, 0x19, P0 ;  /* 0x000000190f00780c */ /* 0x000fc60000701670 */
[----:B------:R-:W1:Y:S01]  /*10ed0*/  MUFU.TANH R19, R19 ;  /* 0x0000001300137308 */ /* 0x000e620000002400 */
        /* <DEDUP_REMOVED lines=8> */
[----:B------:R-:W-:Y:S01]  /*10f60*/  ISETP.LT.OR P0, PT, R15, 0x21, P0 ;  /* 0x000000210f00780c */ /* 0x000fe20000701670 */
[--C-:B-----5:R-:W-:Y:S02]  /*10f70*/  IMAD.IADD R11, R11, 0x1, R22.reuse ;  /* 0x000000010b0b7824 */ /* 0x120fe400078e0216 */
[----:B------:R-:W-:Y:S01]  /*10f80*/  IMAD.IADD R0, R7, 0x1, R22 ;  /* 0x0000000107007824 */ /* 0x000fe200078e0216 */
[----:B-1----:R-:W-:Y:S02]  /*10f90*/  FSEL R162, R162, -INF , !P0 ;  /* 0xff800000a2a27808 */ /* 0x002fe40004000000 */
[----:B------:R-:W-:Y:S01]  /*10fa0*/  ISETP.GT.AND P0, PT, R13, 0x21, P1 ;  /* 0x000000210d00780c */ /* 0x000fe20000f04270 */
[----:B------:R-:W1:Y:S01]  /*10fb0*/  MUFU.TANH R9, R9 ;  /* 0x0000000900097308 */ /* 0x000e620000002400 */
[----:B------:R-:W-:Y:S02]  /*10fc0*/  IMNMX R2, R11, R2, PT ;  /* 0x000000020b027217 */ /* 0x000fe40003800200 */
        /* <DEDUP_REMOVED lines=20> */
[----:B------:R-:W-:-:S03]  /*11110*/  FMUL.FTZ R13, R47, c[0x0][0x320] ;  /* 0x0000c8002f0d7a20 */ /* 0x000fc60000410000 */
[----:B------:R-:W-:Y:S01]  /*11120*/  ISETP.LT.OR P0, PT, R15, 0x3a, P0 ;  /* 0x0000003a0f00780c */ /* 0x000fe20000701670 */
[----:B------:R-:W-:Y:S02]  /*11130*/  FMUL.FTZ R15, R46, c[0x0][0x320] ;  /* 0x0000c8002e0f7a20 */ /* 0x000fe40000410000 */
[----:B------:R-:W1:Y:S01]  /*11140*/  MUFU.TANH R13, R13 ;  /* 0x0000000d000d7308 */ /* 0x000e620000002400 */
[----:B------:R-:W-:-:S07]  /*11150*/  FSEL R140, R140, -INF , !P0 ;  /* 0xff8000008c8c7808 */ /* 0x000fce0004000000 */
[----:B------:R-:W1:Y:S01]  /*11160*/  MUFU.TANH R15, R15 ;  /* 0x0000000f000f7308 */ /* 0x000e620000002400 */
        /* <DEDUP_REMOVED lines=12> */
.L_x_1163:
[----:B------:R-:W-:-:S04]  /*11230*/  MOV R7, 0x1 ;  /* 0x0000000100077802 */ /* 0x000fc80000000f00 */
[----:B------:R-:W-:-:S13]  /*11240*/  ISETP.NE.AND P0, PT, R7, c[0x0][0x32c], PT ;  /* 0x0000cb0007007a0c */ /* 0x000fda0003f05270 */
[----:B------:R-:W-:-:S05]  /*11250*/  @P0 IMAD.HI.U32 R7, R22, c[0x0][0x330], RZ ;  /* 0x0000cc0016070a27 */ /* 0x000fca00078e00ff */
[----:B------:R-:W-:Y:S02]  /*11260*/  @P0 SHF.R.U32.HI R22, RZ, c[0x0][0x334], R7 ;  /* 0x0000cd00ff160a19 */ /* 0x000fe40000011607 */
.L_x_1164:
[----:B------:R-:W-:Y:S05]  /*11270*/  BSYNC B0 ;  /* 0x0000000000007941 */ /* 0x000fea0003800000 */
.L_x_1162:
[----:B------:R-:W-:-:S04]  /*11280*/  IMAD R22, R22, c[0x0][0x32c], -R145 ;  /* 0x0000cb0016167a24 */ /* 0x000fc800078e0a91 */
[----:B------:R-:W-:-:S05]  /*11290*/  IMAD.IADD R11, R22, 0x1, -R207 ;  /* 0x00000001160b7824 */ /* 0x000fca00078e0acf */
[----:B------:R-:W-:Y:S02]  /*112a0*/  IADD3 R7, R11, c[0x0][0x32c], RZ ;  /* 0x0000cb000b077a10 */ /* 0x000fe40007ffe0ff */
[----:B------:R-:W-:Y:S02]  /*112b0*/  IMNMX R0, R0, R11, !PT ;  /* 0x0000000b00007217 */ /* 0x000fe40007800200 */
[----:B------:R-:W-:Y:S02]  /*112c0*/  IMNMX R2, R2, R7, PT ;  /* 0x0000000702027217 */ /* 0x000fe40003800200 */
.L_x_1161:
[----:B--234-:R-:W-:Y:S01]  /*112d0*/  ISETP.GT.AND P0, PT, R0, 0x1, P1 ;  /* 0x000000010000780c */ /* 0x01cfe20000f04270 */
        /* <DEDUP_REMOVED lines=11> */
[----:B-1----:R-:W-:Y:S02]  /*11390*/  FSEL R7, R23, -INF , !P0 ;  /* 0xff80000017077808 */ /* 0x002fe40004000000 */
[----:B------:R-:W-:-:S04]  /*113a0*/  ISETP.GT.AND P0, PT, R0, 0x9, P1 ;  /* 0x000000090000780c */ /* 0x000fc80000f04270 */
[----:B------:R-:W-:Y:S01]  /*113b0*/  ISETP.LT.OR P0, PT, R2, 0xa, P0 ;  /* 0x0000000a0200780c */ /* 0x000fe20000701670 */
        /* <DEDUP_REMOVED lines=29> */
[----:B------:R-:W-:Y:S01]  /*11590*/  ISETP.LT.OR P0, PT, R2, 0x21, P0 ;  /* 0x000000210200780c */ /* 0x000fe20000701670 */
[----:B------:R-:W-:Y:S01]  /*115a0*/  LDSM.16.MT88.4 R32, [R134+0x900] ;  /* 0x000900008620783b */ /* 0x000fe20000004200 */
[----:B------:R-:W-:Y:S02]  /*115b0*/  FMNMX.FTZ R19, R12, R19, !PT ;  /* 0x000000130c137209 */ /* 0x000fe40007810000 */
[----:B------:R-:W-:Y:S01]  /*115c0*/  FSEL R181, R181, -INF , !P0 ;  /* 0xff800000b5b57808 */ /* 0x000fe20004000000 */
[----:B------:R-:W-:Y:S01]  /*115d0*/  LDSM.16.MT88.4 R28, [R160+0x900] ;  /* 0x00090000a01c783b */ /* 0x000fe20000004200 */
[----:B------:R-:W-:Y:S02]  /*115e0*/  ISETP.GT.AND P0, PT, R0, 0x21, P1 ;  /* 0x000000210000780c */ /* 0x000fe40000f04270 */
[----:B------:R-:W-:Y:S01]  /*115f0*/  FMNMX.FTZ R19, R10, R19, !PT ;  /* 0x000000130a137209 */ /* 0x000fe20007810000 */
[----:B------:R-:W-:Y:S01]  /*11600*/  LDSM.16.MT88.4 R24, [R169+0x2900] ;  /* 0x00290000a918783b */ /* 0x000fe20000004200 */
[----:B------:R-:W-:-:S02]  /*11610*/  ISETP.LT.OR P0, PT, R2, 0x22, P0 ;  /* 0x000000220200780c */ /* 0x000fc40000701670 */
[----:B------:R-:W-:Y:S02]  /*11620*/  FMNMX.FTZ R19, R8, R19, !PT ;  /* 0x0000001308137209 */ /* 0x000fe40007810000 */
[----:B------:R-:W-:Y:S02]  /*11630*/  FSEL R171, R171, -INF , !P0 ;  /* 0xff800000abab7808 */ /* 0x000fe40004000000 */
[----:B------:R-:W-:Y:S02]  /*11640*/  ISETP.GT.AND P0, PT, R0, 0x28, P1 ;  /* 0x000000280000780c */ /* 0x000fe40000f04270 */
        /* <DEDUP_REMOVED lines=9> */
[----:B------:R-:W-:Y:S02]  /*116e0*/  ISETP.GT.AND P0, PT, R0, 0x30, P1 ;  /* 0x000000300000780c */ /* 0x000fe40000f04270 */
[----:B------:R-:W-:Y:S02]  /*116f0*/  FMNMX.FTZ R19, R164, R19, !PT ;  /* 0x00000013a4137209 */ /* 0x000fe40007810000 */
[----:B------:R-:W-:Y:S02]  /*11700*/  ISETP.LT.OR P0, PT, R2, 0x31, P0 ;  /* 0x000000310200780c */ /* 0x000fe40000701670 */
[----:B------:R-:W-:Y:S02]  /*11710*/  FMNMX.FTZ R19, R174, R19, !PT ;  /* 0x00000013ae137209 */ /* 0x000fe40007810000 */
[----:B------:R-:W-:Y:S02]  /*11720*/  FSEL R173, R173, -INF , !P0 ;  /* 0xff800000adad7808 */ /* 0x000fe40004000000 */
[----:B------:R-:W-:-:S02]  /*11730*/  ISETP.GT.AND P0, PT, R0, 0x31, P1 ;  /* 0x000000310000780c */ /* 0x000fc40000f04270 */
[----:B------:R-:W-:Y:S02]  /*11740*/  FMNMX.FTZ R19, R172, R19, !PT ;  /* 0x00000013ac137209 */ /* 0x000fe40007810000 */
[----:B------:R-:W-:Y:S02]  /*11750*/  ISETP.LT.OR P0, PT, R2, 0x32, P0 ;  /* 0x000000320200780c */ /* 0x000fe40000701670 */
[----:B------:R-:W-:Y:S02]  /*11760*/  FMNMX.FTZ R19, R142, R19, !PT ;  /* 0x000000138e137209 */ /* 0x000fe40007810000 */
        /* <DEDUP_REMOVED lines=11> */
[----:B------:R-:W-:Y:S01]  /*11820*/  ISETP.LT.OR P0, PT, R2, 0x3a, P0 ;  /* 0x0000003a0200780c */ /* 0x000fe20000701670 */
[----:B------:R-:W1:Y:S01]  /*11830*/  SHFL.BFLY PT, R19, R0, 0x2, 0x1f ;  /* 0x0c401f0000137f89 */ /* 0x000e6200000e0000 */
[----:B------:R-:W-:-:S02]  /*11840*/  FMNMX.FTZ R22, R5, R22, !PT ;  /* 0x0000001605167209 */ /* 0x000fc40007810000 */
[----:B------:R-:W-:Y:S02]  /*11850*/  FSEL R167, R167, -INF , !P0 ;  /* 0xff800000a7a77808 */ /* 0x000fe40004000000 */
        /* <DEDUP_REMOVED lines=14> */
[----:B-1----:R-:W-:-:S03]  /*11940*/  FMNMX.FTZ R2, R19, R2, !PT ;  /* 0x0000000213027209 */ /* 0x002fc60007810000 */
[----:B------:R-:W1:Y:S01]  /*11950*/  SHFL.BFLY PT, R19, R22, 0x2, 0x1f ;  /* 0x0c401f0016137f89 */ /* 0x000e6200000e0000 */
        /* <DEDUP_REMOVED lines=21> */
[--C-:B------:R-:W-:Y:S02]  /*11ab0*/  FFMA.FTZ R174, R174, c[0x0][0x2d0], -R177.reuse ;  /* 0x0000b400aeae7a23 */ /* 0x100fe400000108b1 */
[----:B------:R-:W-:-:S05]  /*11ac0*/  FFMA.FTZ R209, R140, c[0x0][0x2d0], -R177 ;  /* 0x0000b4008cd17a23 */ /* 0x000fca00000108b1 */
        /* <DEDUP_REMOVED lines=14> */
[--C-:B------:R-:W-:Y:S02]  /*11bb0*/  FFMA.FTZ R158, R17, c[0x0][0x2d0], -R166.reuse ;  /* 0x0000b400119e7a23 */ /* 0x100fe400000108a6 */
[--C-:B------:R-:W-:Y:S01]  /*11bc0*/  FFMA.FTZ R161, R7, c[0x0][0x2d0], -R166.reuse ;  /* 0x0000b40007a17a23 */ /* 0x100fe200000108a6 */
[----:B------:R-:W-:Y:S01]  /*11bd0*/  LDSM.16.MT88.4 R16, [R134+0x2900] ;  /* 0x002900008610783b */ /* 0x000fe20000004200 */
[--C-:B------:R-:W-:Y:S02]  /*11be0*/  FFMA.FTZ R152, R5, c[0x0][0x2d0], -R166.reuse ;  /* 0x0000b40005987a23 */ /* 0x100fe400000108a6 */
[--C-:B------:R-:W-:Y:S01]  /*11bf0*/  FFMA.FTZ R146, R11, c[0x0][0x2d0], -R166.reuse ;  /* 0x0000b4000b927a23 */ /* 0x100fe200000108a6 */
[----:B------:R-:W1:Y:S01]  /*11c00*/  LDSM.16.MT88.4 R4, [R4+0x4100] ;  /* 0x004100000404783b */ /* 0x000e620000004200 */
[----:B------:R-:W-:Y:S01]  /*11c10*/  MUFU.EX2 R159, R159 ;  /* 0x0000009f009f7308 */ /* 0x000fe20000000800 */
[----:B------:R-:W-:-:S02]  /*11c20*/  FFMA.FTZ R3, R9, c[0x0][0x2d0], -R166 ;  /* 0x0000b40009037a23 */ /* 0x000fc400000108a6 */
[----:B------:R-:W2:Y:S01]  /*11c30*/  LDSM.16.MT88.4 R8, [R135+0x2900] ;  /* 0x002900008708783b */ /* 0x000ea20000004200 */
[--C-:B------:R-:W-:Y:S02]  /*11c40*/  FFMA.FTZ R153, R15, c[0x0][0x2d0], -R166.reuse ;  /* 0x0000b4000f997a23 */ /* 0x100fe400000108a6 */
[--C-:B------:R-:W-:Y:S02]  /*11c50*/  FFMA.FTZ R148, R13, c[0x0][0x2d0], -R166.reuse ;  /* 0x0000b4000d947a23 */ /* 0x100fe400000108a6 */
[----:B------:R-:W3:Y:S01]  /*11c60*/  MUFU.EX2 R158, R158 ;  /* 0x0000009e009e7308 */ /* 0x000ee20000000800 */
[----:B------:R-:W4:Y:S01]  /*11c70*/  LDSM.16.MT88.4 R12, [R160+0x2900] ;  /* 0x00290000a00c783b */ /* 0x000f220000004200 */
[--C-:B------:R-:W-:Y:S02]  /*11c80*/  FFMA.FTZ R168, R181, c[0x0][0x2d0], -R166.reuse ;  /* 0x0000b400b5a87a23 */ /* 0x100fe400000108a6 */
[--C-:B------:R-:W-:Y:S02]  /*11c90*/  FFMA.FTZ R171, R171, c[0x0][0x2d0], -R166.reuse ;  /* 0x0000b400abab7a23 */ /* 0x100fe400000108a6 */
[----:B------:R-:W-:-:S02]  /*11ca0*/  FFMA.FTZ R170, R179, c[0x0][0x2d0], -R166 ;  /* 0x0000b400b3aa7a23 */ /* 0x000fc400000108a6 */
[----:B------:R-:W-:Y:S01]  /*11cb0*/  MUFU.EX2 R161, R161 ;  /* 0x000000a100a17308 */ /* 0x000fe20000000800 */
[--C-:B------:R-:W-:Y:S02]  /*11cc0*/  FFMA.FTZ R175, R175, c[0x0][0x2d0], -R166.reuse ;  /* 0x0000b400afaf7a23 */ /* 0x100fe400000108a6 */
[--C-:B------:R-:W-:Y:S02]  /*11cd0*/  FFMA.FTZ R179, R172, c[0x0][0x2d0], -R177.reuse ;  /* 0x0000b400acb37a23 */ /* 0x100fe400000108b1 */
[----:B------:R-:W-:Y:S02]  /*11ce0*/  FFMA.FTZ R172, R142, c[0x0][0x2d0], -R177 ;  /* 0x0000b4008eac7a23 */ /* 0x000fe400000108b1 */
[--C-:B------:R-:W-:Y:S01]  /*11cf0*/  FFMA.FTZ R173, R173, c[0x0][0x2d0], -R166.reuse ;  /* 0x0000b400adad7a23 */ /* 0x100fe200000108a6 */
[----:B------:R-:W5:Y:S01]  /*11d00*/  MUFU.EX2 R152, R152 ;  /* 0x0000009800987308 */ /* 0x000f620000000800 */
[----:B---3--:R-:W-:Y:S01]  /*11d10*/  F2FP.PACK_AB R97, R158, R159 ;  /* 0x0000009f9e61723e */ /* 0x008fe200000000ff */
[----:B------:R-:W-:-:S02]  /*11d20*/  FFMA.FTZ R176, R143, c[0x0][0x2d0], -R166 ;  /* 0x0000b4008fb07a23 */ /* 0x000fc400000108a6 */
[--C-:B------:R-:W-:Y:S02]  /*11d30*/  FFMA.FTZ R177, R141, c[0x0][0x2d0], -R166.reuse ;  /* 0x0000b4008db17a23 */ /* 0x100fe400000108a6 */
[----:B------:R-:W-:Y:S01]  /*11d40*/  FFMA.FTZ R208, R167, c[0x0][0x2d0], -R166 ;  /* 0x0000b400a7d07a23 */ /* 0x000fe200000108a6 */
[----:B------:R-:W-:Y:S01]  /*11d50*/  LDSM.16.MT88.4 R140, [R169+0x3900] ;  /* 0x00390000a98c783b */ /* 0x000fe20000004200 */
[----:B------:R-:W-:Y:S01]  /*11d60*/  MUFU.EX2 R144, R144 ;  /* 0x0000009000907308 */ /* 0x000fe20000000800 */
[----:B------:R-:W-:Y:S01]  /*11d70*/  FADD.FTZ R158, R159, R158 ;  /* 0x0000009e9f9e7221 */ /* 0x000fe20000010000 */
[----:B-----5:R-:W-:-:S06]  /*11d80*/  F2FP.PACK_AB R99, R152, R161 ;  /* 0x000000a19863723e */ /* 0x020fcc00000000ff */
        /* <DEDUP_REMOVED lines=200> */
[----:B------:R-:W-:Y:S02]  /*12a10*/  LOP3.LUT R14, R14, 0xf, RZ, 0xc0, !PT ;  /* 0x0000000f0e0e7812 */ /* 0x000fe400078ec0ff */
[----:B------:R-:W-:Y:S01]  /*12a20*/  ISETP.GE.AND P6, PT, R204, c[0x0][0x1d4], PT ;  /* 0x00007500cc007a0c */ /* 0x000fe20003fc6270 */
        /* <DEDUP_REMOVED lines=50> */
.L_x_1165:
[----:B------:R-:W-:Y:S01]  /*12d50*/  ULDC.64 UR4, c[0x0][0x2c8] ;  /* 0x0000b20000047ab9 */ /* 0x000fe20000000a00 */
[----:B------:R-:W-:Y:S01]  /*12d60*/  IMAD.IADD R3, R194, 0x1, -R197 ;  /* 0x00000001c2037824 */ /* 0x000fe200078e0ac5 */
[----:B------:R-:W-:Y:S01]  /*12d70*/  UIMAD.WIDE.U32 UR22, UR15, UR4, URZ ;  /* 0x000000040f1672a5 */ /* 0x000fe2000f8e003f */
[----:B------:R-:W0:Y:S01]  /*12d80*/  LDGDEPBAR ;  /* 0x00000000000079af */ /* 0x000e220000000000 */
[----:B------:R-:W-:-:S05]  /*12d90*/  IADD3 R217, R147, -0x2, RZ ;  /* 0xfffffffe93d97810 */ /* 0x000fca0007ffe0ff */
[----:B------:R-:W-:Y:S02]  /*12da0*/  @UP2 UMOV UR13, UR23 ;  /* 0x00000017000d2c82 */ /* 0x000fe40008000000 */
        /* <DEDUP_REMOVED lines=14> */
.L_x_1167:
[----:B------:R-:W-:-:S04]  /*12e90*/  MOV R3, 0x1 ;  /* 0x0000000100037802 */ /* 0x000fc80000000f00 */
[----:B------:R-:W-:-:S13]  /*12ea0*/  ISETP.NE.AND P0, PT, R3, c[0x0][0x32c], PT ;  /* 0x0000cb0003007a0c */ /* 0x000fda0003f05270 */
[----:B------:R-:W-:-:S05]  /*12eb0*/  @P0 IMAD.HI.U32 R3, R4, c[0x0][0x330], RZ ;  /* 0x0000cc0004030a27 */ /* 0x000fca00078e00ff */
[----:B------:R-:W-:Y:S02]  /*12ec0*/  @P0 SHF.R.U32.HI R4, RZ, c[0x0][0x334], R3 ;  /* 0x0000cd00ff040a19 */ /* 0x000fe40000011603 */
.L_x_1168:
[----:B------:R-:W-:-:S05]  /*12ed0*/  MOV R3, c[0x0][0x32c] ;  /* 0x0000cb0000037a02 */ /* 0x000fca0000000f00 */
[----:B------:R-:W-:-:S05]  /*12ee0*/  IMAD R4, R4, R3, c[0x0][0x32c] ;  /* 0x0000cb0004047624 */ /* 0x000fca00078e0203 */
[----:B------:R-:W-:-:S04]  /*12ef0*/  IMNMX R5, R5, R4, PT ;  /* 0x0000000405057217 */ /* 0x000fc80003800200 */
.L_x_1166:
        /* <DEDUP_REMOVED lines=11> */
[----:B------:R-:W-:Y:S01]  /*12fb0*/  MOV R132, R2 ;  /* 0x0000000200847202 */ /* 0x000fe20000000f00 */
[----:B------:R-:W-:Y:S01]  /*12fc0*/  IMAD.SHL.U32 R216, R192, 0x2, RZ ;  /* 0x00000002c0d87824 */ /* 0x000fe200078e00ff */
[----:B------:R-:W-:Y:S01]  /*12fd0*/  SEL R186, R186, 0xffffffe0, !P1 ;  /* 0xffffffe0baba7807 */ /* 0x000fe20004800000 */
[----:B------:R-:W-:Y:S02]  /*12fe0*/  ULDC UR13, c[0x0][0x324] ;  /* 0x0000c900000d7ab9 */ /* 0x000fe40000000800 */
[----:B------:R-:W-:Y:S02]  /*12ff0*/  UMOV UR15, URZ ;  /* 0x0000003f000f7c82 */ /* 0x000fe40008000000 */
[----:B------:R-:W-:-:S02]  /*13000*/  ULOP3.LUT UR13, URZ, UR13, URZ, 0x33, !UPT ;  /* 0x0000000d3f0d7292 */ /* 0x000fc4000f8e333f */
[----:B------:R-:W-:Y:S02]  /*13010*/  UMOV UR5, 0x1 ;  /* 0x0000000100057882 */ /* 0x000fe40000000000 */
.L_x_1180:
[----:B------:R-:W-:Y:S04]  /*13020*/  DEPBAR.LE SB0, 0x2 ;  /* 0x000080800000791a */ /* 0x000fe80000000000 */
[----:B------:R-:W-:Y:S01]  /*13030*/  BAR.SYNC.DEFER_BLOCKING 0x0 ;  /* 0x0000000000007b1d */ /* 0x000fe20000010000 */
[----:B------:R-:W-:Y:S01]  /*13040*/  UIMAD UR4, UR5, 0x6000, URZ ;  /* 0x00006000050478a4 */ /* 0x000fe2000f8e023f */
[----:B------:R-:W-:Y:S05]  /*13050*/  ISETP.GE.AND P0, PT, R198, R217, PT ;  /* 0x000000d9c600720c */ /* 0x000fea0003f06270 */
[----:B-1----:R-:W-:Y:S05]  /*13060*/  IADD3 R133, R189, UR4, RZ ;  /* 0x00000004bd857c10 */ /* 0x002fea000fffe0ff */
[----:B------:R-:W-:Y:S01]  /*13070*/  IMAD.IADD R190, R186, 0x1, R133 ;  /* 0x00000001babe7824 */ /* 0x000fe200078e0285 */
[----:B------:R1:W2:Y:S04]  /*13080*/  LDSM.16.M88.4 R136, [R191] ;  /* 0x00000000bf88783b */ /* 0x0002a80000000200 */
        /* <DEDUP_REMOVED lines=15> */
[----:B------:R-:W-:Y:S01]  /*13180*/  SHF.L.U64.HI R8, R192, 0x1, R213 ;  /* 0x00000001c0087819 */ /* 0x000fe200000102d5 */
[----:B------:R-:W-:Y:S01]  /*13190*/  IMAD R2, R2, c[0x0][0x218], RZ ;  /* 0x0000860002027a24 */ /* 0x000fe200078e02ff */
[----:B------:R-:W-:Y:S01]  /*131a0*/  LOP3.LUT R11, R11, 0xf, RZ, 0xc0, !PT ;  /* 0x0000000f0b0b7812 */ /* 0x000fe200078ec0ff */
[----:B------:R-:W-:Y:S01]  /*131b0*/  IMAD R7, R202, c[0x0][0x20c], R7 ;  /* 0x00008300ca077a24 */ /* 0x000fe200078e0207 */
[----:B------:R-:W-:Y:S01]  /*131c0*/  ISETP.GE.AND P2, PT, R204, c[0x0][0x1d4], PT ;  /* 0x00007500cc007a0c */ /* 0x000fe20003f46270 */
[----:B------:R-:W-:Y:S02]  /*131d0*/  IMAD R2, R201, c[0x0][0x21c], R2 ;  /* 0x00008700c9027a24 */ /* 0x000fe400078e0202 */
[----:B------:R-:W-:Y:S01]  /*131e0*/  IMAD.IADD R5, R5, 0x1, R7 ;  /* 0x0000000105057824 */ /* 0x000fe200078e0207 */
[C---:B------:R-:W-:Y:S01]  /*131f0*/  SHF.L.U64.HI R7, R214.reuse, 0x1, R211 ;  /* 0x00000001d6077819 */ /* 0x040fe200000102d3 */
[----:B------:R-:W-:Y:S02]  /*13200*/  IMAD.SHL.U32 R6, R214, 0x2, RZ ;  /* 0x00000002d6067824 */ /* 0x000fe400078e00ff */
[----:B------:R-:W-:Y:S05]  /*13210*/  IMAD.WIDE.U32 R4, R201, c[0x0][0x218], R4 ;  /* 0x00008600c9047a25 */ /* 0x000fea00078e0004 */
[----:B------:R-:W-:Y:S02]  /*13220*/  IADD3 R0, P0, R4, UR18, RZ ;  /* 0x0000001204007c10 */ /* 0x000fe4000ff1e0ff */
[C---:B------:R-:W-:Y:S02]  /*13230*/  SHF.L.U64.HI R4, R210.reuse, 0x1, R215 ;  /* 0x00000001d2047819 */ /* 0x040fe400000102d7 */
[----:B------:R-:W-:Y:S01]  /*13240*/  IADD3.X R5, R5, UR7, R2, P0, !PT ;  /* 0x0000000705057c10 */ /* 0x000fe200087fe402 */
[----:B------:R-:W-:Y:S01]  /*13250*/  IMAD.SHL.U32 R2, R210, 0x2, RZ ;  /* 0x00000002d2027824 */ /* 0x000fe200078e00ff */
[C---:B------:R-:W-:Y:S04]  /*13260*/  LEA R10, P0, R0.reuse, c[0x0][0x1f8], 0x1 ;  /* 0x00007e00000a7a11 */ /* 0x040fe800078008ff */
[----:B------:R-:W-:Y:S01]  /*13270*/  LEA.HI.X R9, R0, c[0x0][0x1fc], R5, 0x1, P0 ;  /* 0x00007f0000097a11 */ /* 0x000fe200000f0c05 */
[----:B------:R-:W5:Y:S01]  /*13280*/  SHFL.IDX PT, R13, R10, 0x1, 0x181f ;  /* 0x00381f000a0d7f89 */ /* 0x000f6200000e0000 */
[----:B------:R-:W-:Y:S02]  /*13290*/  SEL R5, RZ, 0x10, P5 ;  /* 0x00000010ff057807 */ /* 0x000fe40002800000 */
[----:B------:R-:W-:Y:S01]  /*132a0*/  SEL R0, RZ, 0x10, P4 ;  /* 0x00000010ff007807 */ /* 0x000fe20002000000 */
[----:B------:R-:W4:Y:S01]  /*132b0*/  SHFL.IDX PT, R15, R9, 0x1, 0x181f ;  /* 0x00381f00090f7f89 */ /* 0x000f2200000e0000 */
[----:B------:R-:W-:Y:S02]  /*132c0*/  IADD3 R18, -R5, 0x10, RZ ;  /* 0x0000001005127810 */ /* 0x000fe40007ffe1ff */
[----:B------:R-:W-:Y:S01]  /*132d0*/  IADD3 R16, -R0, 0x10, RZ ;  /* 0x0000001000107810 */ /* 0x000fe20007ffe1ff */
[----:B------:R-:W-:Y:S01]  /*132e0*/  SHFL.IDX PT, R9, R9, RZ, 0x181f ;  /* 0x00181fff09097589 */ /* 0x000fe200000e0000 */
[----:B------:R-:W-:Y:S02]  /*132f0*/  LOP3.LUT R18, R18, 0xf, RZ, 0xc0, !PT ;  /* 0x0000000f12127812 */ /* 0x000fe400078ec0ff */
[----:B------:R-:W-:Y:S02]  /*13300*/  LOP3.LUT R16, R16, 0xf, RZ, 0xc0, !PT ;  /* 0x0000000f10107812 */ /* 0x000fe400078ec0ff */
[----:B-----5:R-:W-:Y:S04]  /*13310*/  IADD3 R18, P1, P0, R18, R13, R6 ;  /* 0x0000000d12127210 */ /* 0x020fe8000783e006 */
[--C-:B----4-:R-:W-:Y:S02]  /*13320*/  IADD3.X R19, RZ, R15, R7.reuse, P1, P0 ;  /* 0x0000000fff137210 */ /* 0x110fe40000fe0407 */
[----:B------:R-:W-:Y:S04]  /*13330*/  IADD3 R16, P1, P0, R16, R13, R2 ;  /* 0x0000000d10107210 */ /* 0x000fe8000783e002 */
[----:B------:R-:W-:Y:S02]  /*13340*/  IADD3.X R17, RZ, R15, R4, P1, P0 ;  /* 0x0000000fff117210 */ /* 0x000fe40000fe0404 */
[----:B------:R-:W-:Y:S02]  /*13350*/  IADD3 R12, P1, P0, R11, R13, R216 ;  /* 0x0000000d0b0c7210 */ /* 0x000fe4000783e0d8 */
[----:B------:R-:W4:Y:S02]  /*13360*/  SHFL.IDX PT, R11, R10, RZ, 0x181f ;  /* 0x00181fff0a0b7589 */ /* 0x000f2400000e0000 */
[----:B------:R-:W-:Y:S02]  /*13370*/  IADD3.X R13, RZ, R15, R8, P1, P0 ;  /* 0x0000000fff0d7210 */ /* 0x000fe40000fe0408 */
[----:B----4-:R-:W-:Y:S05]  /*13380*/  IADD3 R14, P0, R11, R6, RZ ;  /* 0x000000060b0e7210 */ /* 0x010fea0007f1e0ff */
[----:B------:R-:W-:Y:S01]  /*13390*/  IMAD.X R15, R9, 0x1, R7, P0 ;  /* 0x00000001090f7824 */ /* 0x000fe200000e0607 */
[----:B------:R-:W-:Y:S01]  /*133a0*/  IADD3 R20, P0, R11, R2, RZ ;  /* 0x000000020b147210 */ /* 0x000fe20007f1e0ff */
[----:B------:R-:W-:Y:S04]  /*133b0*/  IMAD.U32 R7, RZ, RZ, UR15 ;  /* 0x0000000fff077e24 */ /* 0x000fe8000f8e00ff */
[----:B------:R-:W-:Y:S01]  /*133c0*/  IMAD.X R21, R9, 0x1, R4, P0 ;  /* 0x0000000109157824 */ /* 0x000fe200000e0604 */
[----:B------:R-:W-:Y:S05]  /*133d0*/  IADD3 R22, P0, R11, R216, RZ ;  /* 0x000000d80b167210 */ /* 0x000fea0007f1e0ff */
[----:B------:R-:W-:Y:S01]  /*133e0*/  IMAD.X R23, R9, 0x1, R8, P0 ;  /* 0x0000000109177824 */ /* 0x000fe200000e0608 */
[----:B------:R-:W-:Y:S01]  /*133f0*/  ISETP.NE.U32.AND P0, PT, R5, RZ, PT ;  /* 0x000000ff0500720c */ /* 0x000fe20003f05070 */
[----:B------:R-:W-:Y:S05]  /*13400*/  IMAD R5, R7, 0x6000, R200 ;  /* 0x0000600007057824 */ /* 0x000fea00078e02c8 */
        /* <DEDUP_REMOVED lines=10> */
.L_x_1170:
        /* <DEDUP_REMOVED lines=12> */
[----:B------:R-:W-:Y:S02]  /*13570*/  SHF.L.U32 R220, R217, 0x6, RZ ;  /* 0x00000006d9dc7819 */ /* 0x000fe400000006ff */
        /* <DEDUP_REMOVED lines=135> */
[C---:B------:R-:W-:Y:S07]  /*13df0*/  HMMA.16816.F32 R8, R172.reuse, R182, R8 ;  /* 0x000000b6ac08723c */ /* 0x040fee0000001808 */
[----:B------:R-:W-:Y:S01]  /*13e00*/  MOV R182, R206 ;  /* 0x000000ce00b67202 */ /* 0x000fe20000000f00 */
        /* <DEDUP_REMOVED lines=40> */
[----:B------:R-:W-:Y:S01]  /*14090*/  @P0 IMAD.HI.U32 R32, R206, c[0x0][0x2c8], RZ ;  /* 0x0000b200ce200a27 */ /* 0x000fe200078e00ff */
[----:B------:R-:W-:Y:S03]  /*140a0*/  PLOP3.LUT P0, PT, PT, PT, UP2, 0x80, 0x0 ;  /* 0x000000000000781c */ /* 0x000fe60003f0f028 */
[----:B------:R-:W-:Y:S01]  /*140b0*/  FMUL.FTZ R175, R29, c[0x0][0x320] ;  /* 0x0000c8001daf7a20 */ /* 0x000fe20000410000 */
[----:B------:R-:W1:Y:S01]  /*140c0*/  MUFU.TANH R158, R158 ;  /* 0x0000009e009e7308 */ /* 0x000e620000002400 */
[----:B------:R-:W-:Y:S02]  /*140d0*/  FMUL.FTZ R174, R30, c[0x0][0x320] ;  /* 0x0000c8001eae7a20 */ /* 0x000fe40000410000 */
[----:B------:R-:W-:Y:S02]  /*140e0*/  FMUL.FTZ R172, R31, c[0x0][0x320] ;  /* 0x0000c8001fac7a20 */ /* 0x000fe40000410000 */
[----:B------:R-:W-:Y:S02]  /*140f0*/  FMUL.FTZ R183, R33, c[0x0][0x320] ;  /* 0x0000c80021b77a20 */ /* 0x000fe40000410000 */
[----:B------:R-:W-:Y:S01]  /*14100*/  FMUL.FTZ R33, R34, c[0x0][0x320] ;  /* 0x0000c80022217a20 */ /* 0x000fe20000410000 */
[----:B------:R-:W-:Y:S02]  /*14110*/  IADD3 R34, -R207, 0x1, -R220 ;  /* 0x00000001cf227810 */ /* 0x000fe40007ffe9dc */
[----:B------:R-:W1:Y:S01]  /*14120*/  MUFU.TANH R161, R161 ;  /* 0x000000a100a17308 */ /* 0x000e620000002400 */
[----:B------:R-:W-:Y:S01]  /*14130*/  @P0 SHF.R.U32.HI R182, RZ, c[0x0][0x2cc], R32 ;  /* 0x0000b300ffb60a19 */ /* 0x000fe20000011620 */
[----:B------:R-:W-:Y:S01]  /*14140*/  FMUL.FTZ R32, R35, c[0x0][0x320] ;  /* 0x0000c80023207a20 */ /* 0x000fe20000410000 */
[----:B------:R-:W-:Y:S03]  /*14150*/  IADD3 R34, -R197, R34, R194 ;  /* 0x00000022c5227210 */ /* 0x000fe60007ffe1c2 */
[----:B------:R-:W5:Y:S01]  /*14160*/  SHFL.IDX PT, R173, R182, RZ, 0x1c1f ;  /* 0x001c1fffb6ad7589 */ /* 0x000f6200000e0000 */
[C---:B------:R-:W-:Y:S02]  /*14170*/  IADD3 R35, R34.reuse, c[0x0][0x328], RZ ;  /* 0x0000ca0022237a10 */ /* 0x040fe40007ffe0ff */
[----:B------:R-:W-:Y:S01]  /*14180*/  IADD3 R34, R34, UR13, RZ ;  /* 0x0000000d22227c10 */ /* 0x000fe2000fffe0ff */
[----:B------:R-:W1:Y:S10]  /*14190*/  MUFU.TANH R163, R163 ;  /* 0x000000a300a37308 */ /* 0x000e740000002400 */
        /* <DEDUP_REMOVED lines=38> */
.L_x_1173:
[----:B------:R-:W-:Y:S04]  /*14400*/  MOV R0, 0x1 ;  /* 0x0000000100007802 */ /* 0x000fe80000000f00 */
[----:B------:R-:W-:Y:S11]  /*14410*/  ISETP.NE.AND P0, PT, R0, c[0x0][0x32c], PT ;  /* 0x0000cb0000007a0c */ /* 0x000ff60003f05270 */
[----:B------:R-:W-:Y:S02]  /*14420*/  @!UPT UIADD3 URZ, URZ, URZ, URZ ;  /* 0x0000003f3f3ff290 */ /* 0x000fe4000fffe03f */
[----:B------:R-:W-:Y:S05]  /*14430*/  @P0 IMAD.HI.U32 R0, R5, c[0x0][0x330], RZ ;  /* 0x0000cc0005000a27 */ /* 0x000fea00078e00ff */
[----:B------:R-:W-:Y:S02]  /*14440*/  @P0 SHF.R.U32.HI R5, RZ, c[0x0][0x334], R0 ;  /* 0x0000cd00ff050a19 */ /* 0x000fe40000011600 */
.L_x_1174:
[----:B------:R-:W-:Y:S05]  /*14450*/  BSYNC B0 ;  /* 0x0000000000007941 */ /* 0x000fea0003800000 */
.L_x_1172:
[----:B------:R-:W-:Y:S04]  /*14460*/  IMAD R4, R5, c[0x0][0x32c], -R220 ;  /* 0x0000cb0005047a24 */ /* 0x000fe800078e0adc */
[----:B------:R-:W-:Y:S05]  /*14470*/  IMAD.IADD R4, R4, 0x1, -R207 ;  /* 0x0000000104047824 */ /* 0x000fea00078e0acf */
[----:B------:R-:W-:Y:S02]  /*14480*/  IADD3 R0, R4, c[0x0][0x32c], RZ ;  /* 0x0000cb0004007a10 */ /* 0x000fe40007ffe0ff */
[----:B------:R-:W-:Y:S02]  /*14490*/  IMNMX R219, R219, R4, !PT ;  /* 0x00000004dbdb7217 */ /* 0x000fe40007800200 */
[----:B------:R-:W-:Y:S02]  /*144a0*/  IMNMX R221, R221, R0, PT ;  /* 0x00000000dddd7217 */ /* 0x000fe40003800200 */
.L_x_1171:
[----:B--234-:R-:W-:Y:S01]  /*144b0*/  ISETP.GT.AND P1, PT, R217, -0x1, PT ;  /* 0xffffffffd900780c */ /* 0x01cfe20003f24270 */
        /* <DEDUP_REMOVED lines=65> */
.L_x_1177:
[----:B------:R-:W-:Y:S04]  /*148d0*/  MOV R0, 0x1 ;  /* 0x0000000100007802 */ /* 0x000fe80000000f00 */
[----:B------:R-:W-:Y:S11]  /*148e0*/  ISETP.NE.AND P0, PT, R0, c[0x0][0x32c], PT ;  /* 0x0000cb0000007a0c */ /* 0x000ff60003f05270 */
[----:B------:R-:W-:Y:S02]  /*148f0*/  @!UPT UIADD3 URZ, URZ, URZ, URZ ;  /* 0x0000003f3f3ff290 */ /* 0x000fe4000fffe03f */
[----:B------:R-:W-:Y:S05]  /*14900*/  @P0 IMAD.HI.U32 R0, R13, c[0x0][0x330], RZ ;  /* 0x0000cc000d000a27 */ /* 0x000fea00078e00ff */
[----:B------:R-:W-:Y:S02]  /*14910*/  @P0 SHF.R.U32.HI R13, RZ, c[0x0][0x334], R0 ;  /* 0x0000cd00ff0d0a19 */ /* 0x000fe40000011600 */
.L_x_1178:
[----:B------:R-:W-:Y:S05]  /*14920*/  BSYNC B0 ;  /* 0x0000000000007941 */ /* 0x000fea0003800000 */
.L_x_1176:
[----:B------:R-:W-:Y:S04]  /*14930*/  IMAD R220, R13, c[0x0][0x32c], -R220 ;  /* 0x0000cb000ddc7a24 */ /* 0x000fe800078e0adc */
[----:B------:R-:W-:Y:S05]  /*14940*/  IMAD.IADD R13, R220, 0x1, -R207 ;  /* 0x00000001dc0d7824 */ /* 0x000fea00078e0acf */
[----:B------:R-:W-:Y:S02]  /*14950*/  IADD3 R0, R13, c[0x0][0x32c], RZ ;  /* 0x0000cb000d007a10 */ /* 0x000fe40007ffe0ff */
[----:B------:R-:W-:Y:S02]  /*14960*/  IMNMX R34, R34, R13, !PT ;  /* 0x0000000d22227217 */ /* 0x000fe40007800200 */
[----:B------:R-:W-:Y:S02]  /*14970*/  IMNMX R35, R35, R0, PT ;  /* 0x0000000023237217 */ /* 0x000fe40003800200 */
.L_x_1175:
        /* <DEDUP_REMOVED lines=82> */
[----:B------:R-:W-:Y:S04]  /*14ea0*/  FSEL R144, R32, -INF , !P0 ;  /* 0xff80000020907808 */ /* 0x000fe80004000000 */
[----:B------:R-:W-:Y:S05]  /*14eb0*/  FMNMX.FTZ R15, R144, R19, !PT ;  /* 0x00000013900f7209 */ /* 0x000fea0007810000 */
[----:B------:R-:W2:Y:S01]  /*14ec0*/  SHFL.BFLY PT, R0, R15, 0x2, 0x1f ;  /* 0x0c401f000f007f89 */ /* 0x000ea200000e0000 */
[----:B-1----:R-:W-:Y:S07]  /*14ed0*/  FMNMX.FTZ R4, R13, R4, !PT ;  /* 0x000000040d047209 */ /* 0x002fee0007810000 */
[----:B------:R-:W1:Y:S01]  /*14ee0*/  SHFL.BFLY PT, R17, R4, 0x1, 0x1f ;  /* 0x0c201f0004117f89 */ /* 0x000e6200000e0000 */
[----:B--2---:R-:W-:Y:S07]  /*14ef0*/  FMNMX.FTZ R13, R15, R0, !PT ;  /* 0x000000000f0d7209 */ /* 0x004fee0007810000 */
[----:B------:R-:W2:Y:S01]  /*14f00*/  SHFL.BFLY PT, R0, R13, 0x1, 0x1f ;  /* 0x0c201f000d007f89 */ /* 0x000ea200000e0000 */
[----:B-1----:R-:W-:Y:S02]  /*14f10*/  FMNMX.FTZ R2, R4, R17, !PT ;  /* 0x0000001104027209 */ /* 0x002fe40007810000 */
[----:B------:R-:W-:Y:S02]  /*14f20*/  IADD3 R17, R134, UR4, RZ ;  /* 0x0000000486117c10 */ /* 0x000fe4000fffe0ff */
[C---:B------:R-:W-:Y:S01]  /*14f30*/  FSETP.NEU.FTZ.AND P0, PT, R2.reuse, -INF , PT ;  /* 0xff8000000200780b */ /* 0x040fe20003f1d000 */
[----:B------:R-:W-:Y:S01]  /*14f40*/  FMUL.FTZ R152, R2, c[0x0][0x2d0] ;  /* 0x0000b40002987a20 */ /* 0x000fe20000410000 */
[----:B------:R-:W-:Y:S04]  /*14f50*/  IADD3 R164, R188, R17, RZ ;  /* 0x00000011bca47210 */ /* 0x000fe80007ffe0ff */
[----:B------:R-:W-:Y:S05]  /*14f60*/  FSEL R152, R152, RZ, P0 ;  /* 0x000000ff98987208 */ /* 0x000fea0000000000 */
[--C-:B------:R-:W-:Y:S01]  /*14f70*/  FFMA.FTZ R165, R5, c[0x0][0x2d0], -R152.reuse ;  /* 0x0000b40005a57a23 */ /* 0x100fe20000010898 */
[----:B------:R-:W-:Y:S01]  /*14f80*/  FSEL R5, R2, RZ, P0 ;  /* 0x000000ff02057208 */ /* 0x000fe20000000000 */
[--C-:B------:R-:W-:Y:S02]  /*14f90*/  FFMA.FTZ R167, R11, c[0x0][0x2d0], -R152.reuse ;  /* 0x0000b4000ba77a23 */ /* 0x100fe40000010898 */
[----:B------:R-:W-:Y:S01]  /*14fa0*/  FFMA.FTZ R166, R9, c[0x0][0x2d0], -R152 ;  /* 0x0000b40009a67a23 */ /* 0x000fe20000010898 */
[----:B--2---:R-:W-:Y:S01]  /*14fb0*/  FMNMX.FTZ R0, R13, R0, !PT ;  /* 0x000000000d007209 */ /* 0x004fe20007810000 */
[----:B------:R-:W-:Y:S01]  /*14fc0*/  FADD.FTZ R4, -R5, R132 ;  /* 0x0000008405047221 */ /* 0x000fe20000010100 */
        /* <DEDUP_REMOVED lines=10> */
[----:B------:R-:W-:Y:S01]  /*15070*/  MUFU.EX2 R167, R167 ;  /* 0x000000a700a77308 */ /* 0x000fe20000000800 */
[----:B------:R-:W-:Y:S01]  /*15080*/  FADD.FTZ R4, -R4, R3 ;  /* 0x0000000304047221 */ /* 0x000fe20000010100 */
[----:B------:R-:W-:Y:S01]  /*15090*/  IADD3 R133, R188, R5, RZ ;  /* 0x00000005bc857210 */ /* 0x000fe20007ffe0ff */
[--C-:B------:R-:W-:Y:S02]  /*150a0*/  FFMA.FTZ R171, R12, c[0x0][0x2d0], -R145.reuse ;  /* 0x0000b4000cab7a23 */ /* 0x100fe40000010891 */
[----:B------:R-:W1:Y:S01]  /*150b0*/  LDSM.16.MT88.4 R12, [R135+UR4+0x100] ;  /* 0x00010004870c783b */ /* 0x000e620008004200 */
[--C-:B------:R-:W-:Y:S02]  /*150c0*/  FFMA.FTZ R170, R10, c[0x0][0x2d0], -R145.reuse ;  /* 0x0000b4000aaa7a23 */ /* 0x100fe40000010891 */
[--C-:B------:R-:W-:Y:S02]  /*150d0*/  FFMA.FTZ R169, R8, c[0x0][0x2d0], -R145.reuse ;  /* 0x0000b40008a97a23 */ /* 0x100fe40000010891 */
[--C-:B------:R-:W-:Y:S01]  /*150e0*/  FFMA.FTZ R172, R6, c[0x0][0x2d0], -R145.reuse ;  /* 0x0000b40006ac7a23 */ /* 0x100fe20000010891 */
[----:B------:R-:W2:Y:S01]  /*150f0*/  MUFU.EX2 R132, R132 ;  /* 0x0000008400847308 */ /* 0x000ea20000000800 */
[----:B------:R-:W-:Y:S01]  /*15100*/  FMUL.FTZ R3, R4, c[0x0][0x2d0] ;  /* 0x0000b40004037a20 */ /* 0x000fe20000410000 */
[----:B------:R-:W3:Y:S01]  /*15110*/  LDSM.16.MT88.4 R20, [R133+0x100] ;  /* 0x000100008514783b */ /* 0x000ee20000004200 */
[--C-:B------:R-:W-:Y:S02]  /*15120*/  FFMA.FTZ R176, R141, c[0x0][0x2d0], -R152.reuse ;  /* 0x0000b4008db07a23 */ /* 0x100fe40000010898 */
[--C-:B------:R-:W-:Y:S02]  /*15130*/  FFMA.FTZ R177, R162, c[0x0][0x2d0], -R145.reuse ;  /* 0x0000b400a2b17a23 */ /* 0x100fe40000010891 */
[--C-:B------:R-:W-:Y:S02]  /*15140*/  FFMA.FTZ R179, R142, c[0x0][0x2d0], -R145.reuse ;  /* 0x0000b4008eb37a23 */ /* 0x100fe40000010891 */
[--C-:B------:R-:W-:Y:S01]  /*15150*/  FFMA.FTZ R180, R140, c[0x0][0x2d0], -R145.reuse ;  /* 0x0000b4008cb47a23 */ /* 0x100fe20000010891 */
[----:B------:R-:W4:Y:S01]  /*15160*/  MUFU.EX2 R3, R3 ;  /* 0x0000000300037308 */ /* 0x000f220000000800 */
[----:B------:R-:W-:Y:S01]  /*15170*/  LDSM.16.MT88.4 R140, [R134+UR4+0x2900] ;  /* 0x00290004868c783b */ /* 0x000fe20008004200 */
[--C-:B------:R-:W-:Y:S02]  /*15180*/  FFMA.FTZ R181, R161, c[0x0][0x2d0], -R152.reuse ;  /* 0x0000b400a1b57a23 */ /* 0x100fe40000010898 */
[--C-:B------:R-:W-:Y:S02]  /*15190*/  FFMA.FTZ R182, R159, c[0x0][0x2d0], -R152.reuse ;  /* 0x0000b4009fb67a23 */ /* 0x100fe40000010898 */
[--C-:B------:R-:W-:Y:S02]  /*151a0*/  FFMA.FTZ R183, R157, c[0x0][0x2d0], -R152.reuse ;  /* 0x0000b4009db77a23 */ /* 0x100fe40000010898 */
[--C-:B------:R-:W-:Y:S02]  /*151b0*/  FFMA.FTZ R190, R155, c[0x0][0x2d0], -R152.reuse ;  /* 0x0000b4009bbe7a23 */ /* 0x100fe40000010898 */
[----:B------:R-:W5:Y:S01]  /*151c0*/  MUFU.EX2 R166, R166 ;  /* 0x000000a600a67308 */ /* 0x000f620000000800 */
[--C-:B------:R-:W-:Y:S02]  /*151d0*/  FFMA.FTZ R219, R160, c[0x0][0x2d0], -R145.reuse ;  /* 0x0000b400a0db7a23 */ /* 0x100fe40000010891 */
[----:B------:R-:W-:Y:S01]  /*151e0*/  LDSM.16.MT88.4 R160, [R135+UR4+0x5900] ;  /* 0x0059000487a0783b */ /* 0x000fe20008004200 */
[C---:B--2---:R-:W-:Y:S02]  /*151f0*/  FMUL.FTZ R4, R132.reuse, R128 ;  /* 0x0000008084047220 */ /* 0x044fe40000410000 */
[C---:B------:R-:W-:Y:S02]  /*15200*/  FMUL.FTZ R5, R132.reuse, R129 ;  /* 0x0000008184057220 */ /* 0x040fe40000410000 */
[C---:B------:R-:W-:Y:S02]  /*15210*/  FMUL.FTZ R8, R132.reuse, R124 ;  /* 0x0000007c84087220 */ /* 0x040fe40000410000 */
        /* <DEDUP_REMOVED lines=9> */
[----:B------:R-:W-:Y:S01]  /*152b0*/  FMUL.FTZ R17, R132, R117 ;  /* 0x0000007584117220 */ /* 0x000fe20000410000 */
[----:B-----5:R-:W-:Y:S01]  /*152c0*/  F2FP.PACK_AB R136, R166, R167 ;  /* 0x000000a7a688723e */ /* 0x020fe200000000ff */
[C---:B------:R-:W-:Y:S02]  /*152d0*/  FMUL.FTZ R18, R3.reuse, R118 ;  /* 0x0000007603127220 */ /* 0x040fe40000410000 */
[C---:B------:R-:W-:Y:S02]  /*152e0*/  FMUL.FTZ R19, R3.reuse, R119 ;  /* 0x0000007703137220 */ /* 0x040fe40000410000 */
[C---:B------:R-:W-:Y:S01]  /*152f0*/  FMUL.FTZ R24, R132.reuse, R108 ;  /* 0x0000006c84187220 */ /* 0x040fe20000410000 */
[----:B------:R-:W4:Y:S01]  /*15300*/  MUFU.EX2 R170, R170 ;  /* 0x000000aa00aa7308 */ /* 0x000f220000000800 */
[----:B------:R-:W-:Y:S01]  /*15310*/  LDSM.16.MT88.4 R116, [R134+UR4+0x900] ;  /* 0x000900048674783b */ /* 0x000fe20008004200 */
[----:B------:R-:W-:Y:S01]  /*15320*/  FMUL.FTZ R25, R132, R109 ;  /* 0x0000006d84197220 */ /* 0x000fe20000410000 */
        /* <DEDUP_REMOVED lines=10> */
[----:B------:R-:W2:Y:S01]  /*153d0*/  MUFU.EX2 R172, R172 ;  /* 0x000000ac00ac7308 */ /* 0x000ea20000000800 */
        /* <DEDUP_REMOVED lines=12> */
[--C-:B------:R-:W-:Y:S02]  /*154a0*/  FFMA.FTZ R229, R146, c[0x0][0x2d0], -R145.reuse ;  /* 0x0000b40092e57a23 */ /* 0x100fe40000010891 */
[C---:B------:R-:W-:Y:S01]  /*154b0*/  FMUL.FTZ R36, R132.reuse, R36 ;  /* 0x0000002484247220 */ /* 0x040fe20000410000 */
[----:B------:R-:W-:Y:S01]  /*154c0*/  LDSM.16.MT88.4 R148, [R133+0x3900] ;  /* 0x003900008594783b */ /* 0x000fe20000004200 */
[----:B------:R-:W-:Y:S01]  /*154d0*/  FMUL.FTZ R37, R132, R37 ;  /* 0x0000002584257220 */ /* 0x000fe20000410000 */
[----:B------:R-:W-:Y:S01]  /*154e0*/  MUFU.EX2 R175, R175 ;  /* 0x000000af00af7308 */ /* 0x000fe20000000800 */
[----:B--2---:R-:W-:Y:S01]  /*154f0*/  F2FP.PACK_AB R139, R172, R169 ;  /* 0x000000a9ac8b723e */ /* 0x004fe200000000ff */
[C---:B------:R-:W-:Y:S02]  /*15500*/  FMUL.FTZ R38, R3.reuse, R38 ;  /* 0x0000002603267220 */ /* 0x040fe40000410000 */
[C---:B------:R-:W-:Y:S02]  /*15510*/  FMUL.FTZ R39, R3.reuse, R39 ;  /* 0x0000002703277220 */ /* 0x040fe40000410000 */
[C---:B------:R-:W-:Y:S02]  /*15520*/  FMUL.FTZ R40, R132.reuse, R40 ;  /* 0x0000002884287220 */ /* 0x040fe40000410000 */
[C---:B-1----:R-:W-:Y:S02]  /*15530*/  HMMA.16816.F32 R4, R136.reuse, R12, R4 ;  /* 0x0000000c8804723c */ /* 0x042fe40000001804 */
[----:B------:R-:W-:Y:S03]  /*15540*/  MUFU.EX2 R176, R176 ;  /* 0x000000b000b07308 */ /* 0x000fe60000000800 */
        /* <DEDUP_REMOVED lines=23> */
[----:B------:R-:W2:Y:S01]  /*156c0*/  LDSM.16.MT88.4 R112, [R135+UR4+0x2100] ;  /* 0x002100048770783b */ /* 0x000ea20008004200 */
        /* <DEDUP_REMOVED lines=13> */
[----:B------:R-:W3:Y:S01]  /*157a0*/  LDSM.16.MT88.4 R104, [R133+0x2100] ;  /* 0x002100008568783b */ /* 0x000ee20000004200 */
[C---:B------:R-:W-:Y:S01]  /*157b0*/  FMUL.FTZ R53, R132.reuse, R53 ;  /* 0x0000003584357220 */ /* 0x040fe20000410000 */
[----:B------:R-:W-:Y:S01]  /*157c0*/  MUFU.EX2 R190, R190 ;  /* 0x000000be00be7308 */ /* 0x000fe20000000800 */
[C---:B------:R-:W-:Y:S02]  /*157d0*/  FMUL.FTZ R54, R3.reuse, R54 ;  /* 0x0000003603367220 */ /* 0x040fe40000410000 */
[C---:B-1----:R-:W-:Y:S03]  /*157e0*/  HMMA.16816.F32 R28, R136.reuse, R120, R28 ;  /* 0x00000078881c723c */ /* 0x042fe6000000181c */
        /* <DEDUP_REMOVED lines=8> */
[C---:B--2---:R-:W-:Y:S04]  /*15870*/  HMMA.16816.F32 R36, R136.reuse, R112, R36 ;  /* 0x000000708824723c */ /* 0x044fe80000001824 */
        /* <DEDUP_REMOVED lines=9> */
[C---:B---3--:R-:W-:Y:S03]  /*15910*/  HMMA.16816.F32 R44, R136.reuse, R104, R44 ;  /* 0x00000068882c723c */ /* 0x048fe6000000182c */
[C---:B------:R-:W-:Y:S02]  /*15920*/  FMUL.FTZ R65, R132.reuse, R65 ;  /* 0x0000004184417220 */ /* 0x040fe40000410000 */
[C---:B------:R-:W-:Y:S03]  /*15930*/  FMUL.FTZ R66, R3.reuse, R66 ;  /* 0x0000004203427220 */ /* 0x040fe60000410000 */
[----:B------:R-:W-:Y:S01]  /*15940*/  MUFU.EX2 R222, R222 ;  /* 0x000000de00de7308 */ /* 0x000fe20000000800 */
[C---:B------:R-:W-:Y:S01]  /*15950*/  FMUL.FTZ R67, R3.reuse, R67 ;  /* 0x0000004303437220 */ /* 0x040fe20000410000 */
[C---:B------:R-:W-:Y:S01]  /*15960*/  HMMA.16816.F32 R48, R136.reuse, R106, R48 ;  /* 0x0000006a8830723c */ /* 0x040fe20000001830 */
[----:B------:R-:W1:Y:S02]  /*15970*/  LDSM.16.MT88.4 R104, [R135+UR4+0x4100] ;  /* 0x004100048768783b */ /* 0x000e640008004200 */
[C---:B------:R-:W-:Y:S02]  /*15980*/  FMUL.FTZ R68, R132.reuse, R68 ;  /* 0x0000004484447220 */ /* 0x040fe40000410000 */
[C---:B------:R-:W-:Y:S03]  /*15990*/  FMUL.FTZ R69, R132.reuse, R69 ;  /* 0x0000004584457220 */ /* 0x040fe60000410000 */
[C---:B------:R-:W-:Y:S01]  /*159a0*/  HMMA.16816.F32 R52, R136.reuse, R100, R52 ;  /* 0x000000648834723c */ /* 0x040fe20000001834 */
[----:B------:R-:W-:Y:S03]  /*159b0*/  MUFU.EX2 R223, R223 ;  /* 0x000000df00df7308 */ /* 0x000fe60000000800 */
        /* <DEDUP_REMOVED lines=12> */
[----:B------:R-:W3:Y:S03]  /*15a80*/  LDSM.16.MT88.4 R108, [R134+UR4+0x4100] ;  /* 0x00410004866c783b */ /* 0x000ee60008004200 */
[C---:B------:R-:W-:Y:S02]  /*15a90*/  FMUL.FTZ R84, R132.reuse, R84 ;  /* 0x0000005484547220 */ /* 0x040fe40000410000 */
[C---:B------:R-:W-:Y:S01]  /*15aa0*/  FMUL.FTZ R85, R132.reuse, R85 ;  /* 0x0000005584557220 */ /* 0x040fe20000410000 */
[----:B------:R-:W-:Y:S01]  /*15ab0*/  MUFU.EX2 R227, R227 ;  /* 0x000000e300e37308 */ /* 0x000fe20000000800 */
[C---:B------:R-:W-:Y:S01]  /*15ac0*/  FMUL.FTZ R86, R3.reuse, R86 ;  /* 0x0000005603567220 */ /* 0x040fe20000410000 */
[C---:B-1----:R-:W-:Y:S03]  /*15ad0*/  HMMA.16816.F32 R68, R136.reuse, R104, R68 ;  /* 0x000000688844723c */ /* 0x042fe60000001844 */
[----:B------:R-:W-:Y:S02]  /*15ae0*/  FMUL.FTZ R87, R3, R87 ;  /* 0x0000005703577220 */ /* 0x000fe40000410000 */
[--C-:B------:R-:W-:Y:S02]  /*15af0*/  FFMA.FTZ R173, R173, c[0x0][0x2d0], -R152.reuse ;  /* 0x0000b400adad7a23 */ /* 0x100fe40000010898 */
[----:B------:R-:W-:Y:S01]  /*15b00*/  FFMA.FTZ R152, R147, c[0x0][0x2d0], -R152 ;  /* 0x0000b40093987a23 */ /* 0x000fe20000010898 */
[C---:B------:R-:W-:Y:S01]  /*15b10*/  HMMA.16816.F32 R72, R136.reuse, R106, R72 ;  /* 0x0000006a8848723c */ /* 0x040fe20000001848 */
[----:B------:R-:W1:Y:S01]  /*15b20*/  LDSM.16.MT88.4 R104, [R164+0x4100] ;  /* 0x00410000a468783b */ /* 0x000e620000004200 */
[----:B------:R-:W-:Y:S02]  /*15b30*/  MUFU.EX2 R228, R228 ;  /* 0x000000e400e47308 */ /* 0x000fe40000000800 */
[C---:B------:R-:W-:Y:S02]  /*15b40*/  FMUL.FTZ R76, R132.reuse, R76 ;  /* 0x0000004c844c7220 */ /* 0x040fe40000410000 */
[----:B------:R-:W-:Y:S02]  /*15b50*/  FMUL.FTZ R77, R132, R77 ;  /* 0x0000004d844d7220 */ /* 0x000fe40000410000 */
[C---:B------:R-:W-:Y:S04]  /*15b60*/  FMUL.FTZ R78, R3.reuse, R78 ;  /* 0x0000004e034e7220 */ /* 0x040fe80000410000 */
[C---:B------:R-:W-:Y:S01]  /*15b70*/  FMUL.FTZ R79, R3.reuse, R79 ;  /* 0x0000004f034f7220 */ /* 0x040fe20000410000 */
[----:B------:R4:W-:Y:S01]  /*15b80*/  MUFU.EX2 R226, R152 ;  /* 0x0000009800e27308 */ /* 0x0009e20000000800 */
[--C-:B------:R-:W-:Y:S02]  /*15b90*/  FFMA.FTZ R178, R178, c[0x0][0x2d0], -R145.reuse ;  /* 0x0000b400b2b27a23 */ /* 0x100fe40000010891 */
[----:B------:R-:W-:Y:S02]  /*15ba0*/  FFMA.FTZ R145, R144, c[0x0][0x2d0], -R145 ;  /* 0x0000b40090917a23 */ /* 0x000fe40000010891 */
[C---:B------:R-:W-:Y:S01]  /*15bb0*/  FMUL.FTZ R88, R132.reuse, R88 ;  /* 0x0000005884587220 */ /* 0x040fe20000410000 */
[C---:B--2---:R-:W-:Y:S03]  /*15bc0*/  HMMA.16816.F32 R76, R136.reuse, R100, R76 ;  /* 0x00000064884c723c */ /* 0x044fe6000000184c */
[C---:B------:R-:W-:Y:S01]  /*15bd0*/  FMUL.FTZ R80, R132.reuse, R80 ;  /* 0x0000005084507220 */ /* 0x040fe20000410000 */
[----:B------:R-:W2:Y:S01]  /*15be0*/  MUFU.EX2 R173, R173 ;  /* 0x000000ad00ad7308 */ /* 0x000ea20000000800 */
[C---:B------:R-:W-:Y:S02]  /*15bf0*/  FMUL.FTZ R81, R132.reuse, R81 ;  /* 0x0000005184517220 */ /* 0x040fe40000410000 */
[C---:B------:R-:W-:Y:S02]  /*15c00*/  FMUL.FTZ R82, R3.reuse, R82 ;  /* 0x0000005203527220 */ /* 0x040fe40000410000 */
[C---:B------:R-:W-:Y:S03]  /*15c10*/  FMUL.FTZ R83, R3.reuse, R83 ;  /* 0x0000005303537220 */ /* 0x040fe60000410000 */
[C---:B------:R-:W-:Y:S02]  /*15c20*/  FMUL.FTZ R89, R132.reuse, R89 ;  /* 0x0000005984597220 */ /* 0x040fe40000410000 */
[----:B------:R5:W-:Y:S01]  /*15c30*/  MUFU.EX2 R230, R145 ;  /* 0x0000009100e67308 */ /* 0x000be20000000800 */
[C---:B------:R-:W-:Y:S01]  /*15c40*/  FMUL.FTZ R90, R3.reuse, R90 ;  /* 0x0000005a035a7220 */ /* 0x040fe20000410000 */
[C---:B------:R-:W-:Y:S01]  /*15c50*/  HMMA.16816.F32 R80, R136.reuse, R102, R80 ;  /* 0x000000668850723c */ /* 0x040fe20000001850 */
[----:B----4-:R-:W-:Y:S02]  /*15c60*/  LDSM.16.MT88.4 R152, [R134+UR4+0x3900] ;  /* 0x003900048698783b */ /* 0x010fe40008004200 */
[C---:B------:R-:W-:Y:S02]  /*15c70*/  FMUL.FTZ R91, R3.reuse, R91 ;  /* 0x0000005b035b7220 */ /* 0x040fe40000410000 */
[C---:B------:R-:W-:Y:S02]  /*15c80*/  FMUL.FTZ R92, R132.reuse, R92 ;  /* 0x0000005c845c7220 */ /* 0x040fe40000410000 */
[----:B------:R-:W-:Y:S01]  /*15c90*/  FMUL.FTZ R93, R132, R93 ;  /* 0x0000005d845d7220 */ /* 0x000fe20000410000 */
[C---:B---3--:R-:W-:Y:S01]  /*15ca0*/  HMMA.16816.F32 R84, R136.reuse, R108, R84 ;  /* 0x0000006c8854723c */ /* 0x048fe20000001854 */
[----:B------:R-:W3:Y:S03]  /*15cb0*/  MUFU.EX2 R178, R178 ;  /* 0x000000b200b27308 */ /* 0x000ee60000000800 */
[C---:B------:R-:W-:Y:S01]  /*15cc0*/  FMUL.FTZ R94, R3.reuse, R94 ;  /* 0x0000005e035e7220 */ /* 0x040fe20000410000 */
[----:B--2---:R-:W-:Y:S01]  /*15cd0*/  F2FP.PACK_AB R100, R174, R173 ;  /* 0x000000adae64723e */ /* 0x004fe200000000ff */
[C---:B------:R-:W-:Y:S01]  /*15ce0*/  FMUL.FTZ R95, R3.reuse, R95 ;  /* 0x0000005f035f7220 */ /* 0x040fe20000410000 */
[----:B------:R-:W-:Y:S01]  /*15cf0*/  F2FP.PACK_AB R102, R176, R175 ;  /* 0x000000afb066723e */ /* 0x000fe200000000ff */
[C---:B------:R-:W-:Y:S01]  /*15d00*/  HMMA.16816.F32 R88, R136.reuse, R110, R88 ;  /* 0x0000006e8858723c */ /* 0x040fe20000001858 */
[----:B------:R-:W2:Y:S02]  /*15d10*/  LDSM.16.MT88.4 R108, [R133+0x900] ;  /* 0x00090000856c783b */ /* 0x000ea40000004200 */
[----:B------:R-:W4:Y:S01]  /*15d20*/  MUFU.EX2 R229, R229 ;  /* 0x000000e500e57308 */ /* 0x000f220000000800 */
[----:B------:R-:W-:Y:S01]  /*15d30*/  FMUL.FTZ R96, R132, R96 ;  /* 0x0000006084607220 */ /* 0x000fe20000410000 */
[----:B------:R-:W-:Y:S01]  /*15d40*/  F2FP.PACK_AB R103, R180, R179 ;  /* 0x000000b3b467723e */ /* 0x000fe200000000ff */
[C---:B------:R-:W-:Y:S02]  /*15d50*/  FMUL.FTZ R97, R132.reuse, R97 ;  /* 0x0000006184617220 */ /* 0x040fe40000410000 */
[C---:B-1----:R-:W-:Y:S01]  /*15d60*/  HMMA.16816.F32 R92, R136.reuse, R104, R92 ;  /* 0x00000068885c723c */ /* 0x042fe2000000185c */
[----:B-----5:R-:W-:Y:S03]  /*15d70*/  LDSM.16.MT88.4 R144, [R135+UR4+0x3900] ;  /* 0x003900048790783b */ /* 0x020fe60008004200 */
[C---:B------:R-:W-:Y:S02]  /*15d80*/  FMUL.FTZ R98, R3.reuse, R98 ;  /* 0x0000006203627220 */ /* 0x040fe40000410000 */
[----:B------:R-:W-:Y:S02]  /*15d90*/  FMUL.FTZ R99, R3, R99 ;  /* 0x0000006303637220 */ /* 0x000fe40000410000 */
[----:B------:R-:W-:Y:S01]  /*15da0*/  FFMA.FTZ R167, R132, R209, R167 ;  /* 0x000000d184a77223 */ /* 0x000fe200000100a7 */
[----:B---3--:R-:W-:Y:S03]  /*15db0*/  F2FP.PACK_AB R101, R177, R178 ;  /* 0x000000b2b165723e */ /* 0x008fe600000000ff */
[----:B------:R-:W-:Y:S01]  /*15dc0*/  FFMA.FTZ R171, R3, R208, R171 ;  /* 0x000000d003ab7223 */ /* 0x000fe200000100ab */
[----:B------:R-:W-:Y:S01]  /*15dd0*/  HMMA.16816.F32 R96, R136, R106, R96 ;  /* 0x0000006a8860723c */ /* 0x000fe20000001860 */
[----:B------:R-:W1:Y:S02]  /*15de0*/  LDSM.16.MT88.4 R104, [R164+0x2900] ;  /* 0x00290000a468783b */ /* 0x000e640000004200 */
[----:B------:R-:W-:Y:S01]  /*15df0*/  IADD3 R3, R217, -0x2, RZ ;  /* 0xfffffffed9037810 */ /* 0x000fe20007ffe0ff */
[----:B------:R-:W-:Y:S02]  /*15e00*/  FADD.FTZ R166, R166, R167 ;  /* 0x000000a7a6a67221 */ /* 0x000fe40000010000 */
[----:B------:R-:W-:Y:S01]  /*15e10*/  FADD.FTZ R170, R170, R171 ;  /* 0x000000abaaaa7221 */ /* 0x000fe20000010000 */
[----:B------:R-:W-:Y:S01]  /*15e20*/  F2FP.PACK_AB R136, R224, R223 ;  /* 0x000000dfe088723e */ /* 0x000fe200000000ff */
[C---:B------:R-:W-:Y:S05]  /*15e30*/  HMMA.16816.F32 R4, R100.reuse, R112, R4 ;  /* 0x000000706404723c */ /* 0x040fea0000001804 */
[----:B------:R-:W-:Y:S01]  /*15e40*/  F2FP.PACK_AB R138, R226, R225 ;  /* 0x000000e1e28a723e */ /* 0x000fe200000000ff */
[----:B------:R-:W-:Y:S01]  /*15e50*/  FADD.FTZ R165, R165, R166 ;  /* 0x000000a6a5a57221 */ /* 0x000fe20000010000 */
[----:B------:R-:W-:Y:S01]  /*15e60*/  F2FP.PACK_AB R137, R228, R227 ;  /* 0x000000e3e489723e */ /* 0x000fe200000000ff */
[C---:B------:R-:W-:Y:S01]  /*15e70*/  HMMA.16816.F32 R8, R100.reuse, R114, R8 ;  /* 0x000000726408723c */ /* 0x040fe20000001808 */
[----:B------:R-:W-:Y:S02]  /*15e80*/  LDSM.16.MT88.4 R112, [R133+0x4900] ;  /* 0x004900008570783b */ /* 0x000fe40000004200 */
[----:B------:R-:W-:Y:S01]  /*15e90*/  ISETP.GE.AND P0, PT, R3, R198, PT ;  /* 0x000000c60300720c */ /* 0x000fe20003f06270 */
[----:B------:R-:W-:Y:S01]  /*15ea0*/  FADD.FTZ R169, R169, R170 ;  /* 0x000000aaa9a97221 */ /* 0x000fe20000010000 */
[----:B----4-:R-:W-:Y:S01]  /*15eb0*/  F2FP.PACK_AB R139, R230, R229 ;  /* 0x000000e5e68b723e */ /* 0x010fe200000000ff */
        /* <DEDUP_REMOVED lines=124> */
[----:B------:R-:W-:Y:S01]  /*16680*/  IMAD.SHL.U32 R3, R217, 0x40, RZ ;  /* 0x00000040d9037824 */ /* 0x000fe200078e00ff */
[----:B------:R-:W-:Y:S01]  /*16690*/  IADD3 R13, -R212, 0x10, RZ ;  /* 0x00000010d40d7810 */ /* 0x000fe20007ffe1ff */
[----:B------:R-:W-:Y:S01]  /*166a0*/  IMAD.MOV.U32 R201, RZ, RZ, RZ ;  /* 0x000000ffffc97224 */ /* 0x000fe200078e00ff */
[C---:B------:R-:W-:Y:S01]  /*166b0*/  SHF.L.U64.HI R9, R210.reuse, 0x1, R215 ;  /* 0x00000001d2097819 */ /* 0x040fe200000102d7 */
[----:B------:R-:W-:Y:S01]  /*166c0*/  IMAD.SHL.U32 R8, R210, 0x2, RZ ;  /* 0x00000002d2087824 */ /* 0x000fe200078e00ff */
[----:B------:R-:W-:Y:S02]  /*166d0*/  IADD3 R3, R205, R3, R196 ;  /* 0x00000003cd037210 */ /* 0x000fe40007ffe0c4 */
[----:B------:R-:W-:Y:S02]  /*166e0*/  LOP3.LUT R13, R13, 0xf, RZ, 0xc0, !PT ;  /* 0x0000000f0d0d7812 */ /* 0x000fe400078ec0ff */
[----:B------:R-:W-:Y:S05]  /*166f0*/  IADD3 R202, R3, -0x80, RZ ;  /* 0xffffff8003ca7810 */ /* 0x000fea0007ffe0ff */
[----:B------:R-:W-:Y:S04]  /*16700*/  @P2 IMAD.HI.U32 R6, R202, c[0x0][0x2bc], RZ ;  /* 0x0000af00ca062a27 */ /* 0x000fe800078e00ff */
[----:B------:R-:W-:Y:S01]  /*16710*/  IMAD.MOV.U32 R3, RZ, RZ, R202 ;  /* 0x000000ffff037224 */ /* 0x000fe200078e00ca */
[----:B------:R-:W-:Y:S02]  /*16720*/  @P2 SHF.R.U32.HI R3, RZ, c[0x0][0x2c0], R6 ;  /* 0x0000b000ff032a19 */ /* 0x000fe40000011606 */
[----:B------:R-:W-:Y:S02]  /*16730*/  ISETP.GE.AND P2, PT, R204, c[0x0][0x1d4], PT ;  /* 0x00007500cc007a0c */ /* 0x000fe40003f46270 */
[C---:B------:R-:W-:Y:S04]  /*16740*/  @!P3 IADD3 R7, P0, R3.reuse, UR16, RZ ;  /* 0x000000100307bc10 */ /* 0x040fe8000ff1e0ff */
[----:B------:R-:W-:Y:S01]  /*16750*/  @!P3 LEA.HI.X.SX32 R6, R3, UR6, 0x1, P0 ;  /* 0x000000060306bc11 */ /* 0x000fe200080f0eff */
[----:B------:R-:W-:Y:S01]  /*16760*/  IMAD.MOV R3, RZ, RZ, -R3 ;  /* 0x000000ffff037224 */ /* 0x000fe200078e0a03 */
[----:B------:R-:W-:Y:S03]  /*16770*/  @!P3 LEA R4, P0, R7, c[0x0][0x2a0], 0x2 ;  /* 0x0000a8000704ba11 */ /* 0x000fe600078010ff */
[----:B------:R-:W-:Y:S01]  /*16780*/  IMAD R202, R3, c[0x0][0x2b8], R202 ;  /* 0x0000ae0003ca7a24 */ /* 0x000fe200078e02ca */
[----:B------:R-:W-:Y:S02]  /*16790*/  @!P3 LEA.HI.X R5, R7, c[0x0][0x2a4], R6, 0x2, P0 ;  /* 0x0000a9000705ba11 */ /* 0x000fe400000f1406 */
[----:B------:R-:W-:Y:S02]  /*167a0*/  SEL R6, RZ, 0x10, P4 ;  /* 0x00000010ff067807 */ /* 0x000fe40002000000 */
[----:B------:R-:W-:Y:S01]  /*167b0*/  SHF.R.S32.HI R3, RZ, 0x1f, R202 ;  /* 0x0000001fff037819 */ /* 0x000fe200000114ca */
[----:B------:R1:W2:Y:S01]  /*167c0*/  @!P3 LDG.E R201, [R4.64] ;  /* 0x0000000a04c9b981 */ /* 0x0002a2000c1e1900 */
[----:B------:R-:W-:Y:S02]  /*167d0*/  IADD3 R17, -R6, 0x10, RZ ;  /* 0x0000001006117810 */ /* 0x000fe40007ffe1ff */
[----:B------:R-:W-:Y:S01]  /*167e0*/  SHF.L.U64.HI R7, R214, 0x1, R211 ;  /* 0x00000001d6077819 */ /* 0x000fe200000102d3 */
[----:B------:R-:W-:Y:S01]  /*167f0*/  IMAD R3, R3, c[0x0][0x1e0], RZ ;  /* 0x0000780003037a24 */ /* 0x000fe200078e02ff */
[----:B------:R-:W-:Y:S03]  /*16800*/  LOP3.LUT R17, R17, 0xf, RZ, 0xc0, !PT ;  /* 0x0000000f11117812 */ /* 0x000fe600078ec0ff */
        /* <DEDUP_REMOVED lines=9> */
[C---:B------:R-:W-:Y:S02]  /*168a0*/  LEA R11, P0, R4.reuse, c[0x0][0x1c8], 0x1 ;  /* 0x00007200040b7a11 */ /* 0x040fe400078008ff */
[----:B------:R-:W-:Y:S02]  /*168b0*/  SEL R5, RZ, 0x10, P5 ;  /* 0x00000010ff057807 */ /* 0x000fe40002800000 */
[----:B------:R-:W-:Y:S01]  /*168c0*/  LEA.HI.X R10, R4, c[0x0][0x1cc], R3, 0x1, P0 ;  /* 0x00007300040a7a11 */ /* 0x000fe200000f0c03 */
[----:B------:R-:W1:Y:S01]  /*168d0*/  SHFL.IDX PT, R12, R11, 0x1, 0x181f ;  /* 0x00381f000b0c7f89 */ /* 0x000e6200000e0000 */
[----:B------:R-:W-:Y:S01]  /*168e0*/  IMAD.SHL.U32 R3, R214, 0x2, RZ ;  /* 0x00000002d6037824 */ /* 0x000fe200078e00ff */
[----:B------:R-:W-:Y:S02]  /*168f0*/  SHF.L.U64.HI R4, R192, 0x1, R213 ;  /* 0x00000001c0047819 */ /* 0x000fe400000102d5 */
[----:B------:R-:W2:Y:S01]  /*16900*/  SHFL.IDX PT, R14, R10, 0x1, 0x181f ;  /* 0x00381f000a0e7f89 */ /* 0x000ea200000e0000 */
[----:B------:R-:W-:Y:S03]  /*16910*/  IADD3 R18, -R5, 0x10, RZ ;  /* 0x0000001005127810 */ /* 0x000fe60007ffe1ff */
[----:B------:R-:W3:Y:S01]  /*16920*/  SHFL.IDX PT, R11, R11, RZ, 0x181f ;  /* 0x00181fff0b0b7589 */ /* 0x000ee200000e0000 */
[----:B------:R-:W-:Y:S03]  /*16930*/  LOP3.LUT R18, R18, 0xf, RZ, 0xc0, !PT ;  /* 0x0000000f12127812 */ /* 0x000fe600078ec0ff */
[----:B------:R-:W4:Y:S01]  /*16940*/  SHFL.IDX PT, R10, R10, RZ, 0x181f ;  /* 0x00181fff0a0a7589 */ /* 0x000f2200000e0000 */
[----:B-1----:R-:W-:Y:S04]  /*16950*/  IADD3 R18, P1, P0, R18, R12, R3 ;  /* 0x0000000c12127210 */ /* 0x002fe8000783e003 */
[----:B--2---:R-:W-:Y:S02]  /*16960*/  IADD3.X R19, RZ, R14, R7, P1, P0 ;  /* 0x0000000eff137210 */ /* 0x004fe40000fe0407 */
[----:B------:R-:W-:Y:S04]  /*16970*/  IADD3 R16, P1, P0, R17, R12, R8 ;  /* 0x0000000c11107210 */ /* 0x000fe8000783e008 */
[----:B------:R-:W-:Y:S02]  /*16980*/  IADD3.X R17, RZ, R14, R9, P1, P0 ;  /* 0x0000000eff117210 */ /* 0x000fe40000fe0409 */
[----:B------:R-:W-:Y:S04]  /*16990*/  IADD3 R12, P1, P0, R13, R12, R216 ;  /* 0x0000000c0d0c7210 */ /* 0x000fe8000783e0d8 */
[--C-:B------:R-:W-:Y:S02]  /*169a0*/  IADD3.X R13, RZ, R14, R4.reuse, P1, P0 ;  /* 0x0000000eff0d7210 */ /* 0x100fe40000fe0404 */
[C---:B---3--:R-:W-:Y:S05]  /*169b0*/  IADD3 R14, P0, R11.reuse, R3, RZ ;  /* 0x000000030b0e7210 */ /* 0x048fea0007f1e0ff */
[----:B----4-:R-:W-:Y:S01]  /*169c0*/  IMAD.X R15, R10, 0x1, R7, P0 ;  /* 0x000000010a0f7824 */ /* 0x010fe200000e0607 */
[C---:B------:R-:W-:Y:S01]  /*169d0*/  IADD3 R20, P0, R11.reuse, R8, RZ ;  /* 0x000000080b147210 */ /* 0x040fe20007f1e0ff */
[----:B------:R-:W-:Y:S04]  /*169e0*/  IMAD.U32 R8, RZ, RZ, UR15 ;  /* 0x0000000fff087e24 */ /* 0x000fe8000f8e00ff */
[----:B------:R-:W-:Y:S02]  /*169f0*/  IMAD R8, R8, 0x3000, R203 ;  /* 0x0000300008087824 */ /* 0x000fe400078e02cb */
        /* <DEDUP_REMOVED lines=15> */
.L_x_1179:
        /* <DEDUP_REMOVED lines=9> */
.L_x_1169:
[----:B------:R-:W-:Y:S01]  /*16b80*/  ULEA UR4, UR12, 0x7f, 0x7 ;  /* 0x0000007f0c047891 */ /* 0x000fe2000f8e383f */
[----:B------:R-:W-:-:S02]  /*16b90*/  ISETP.GE.AND P0, PT, R195, 0x1, PT ;  /* 0x00000001c300780c */ /* 0x000fc40003f06270 */
[----:B------:R-:W-:Y:S01]  /*16ba0*/  ULDC.64 UR12, c[0x0][0x2c8] ;  /* 0x0000b200000c7ab9 */ /* 0x000fe20000000a00 */
[----:B------:R-:W-:Y:S01]  /*16bb0*/  IADD3 R5, R194, 0x1, -R197 ;  /* 0x00000001c2057810 */ /* 0x000fe20007ffe8c5 */
[----:B------:R-:W-:-:S04]  /*16bc0*/  UIMAD.WIDE.U32 UR22, UR4, UR12, URZ ;  /* 0x0000000c041672a5 */ /* 0x000fc8000f8e003f */
        /* <DEDUP_REMOVED lines=13> */
.L_x_1182:
[----:B------:R-:W-:-:S04]  /*16ca0*/  MOV R3, 0x1 ;  /* 0x0000000100037802 */ /* 0x000fc80000000f00 */
[----:B------:R-:W-:-:S13]  /*16cb0*/  ISETP.NE.AND P0, PT, R3, c[0x0][0x32c], PT ;  /* 0x0000cb0003007a0c */ /* 0x000fda0003f05270 */
[----:B------:R-:W-:-:S05]  /*16cc0*/  @P0 IMAD.HI.U32 R3, R5, c[0x0][0x330], RZ ;  /* 0x0000cc0005030a27 */ /* 0x000fca00078e00ff */
[----:B------:R-:W-:-:S05]  /*16cd0*/  @P0 SHF.R.U32.HI R5, RZ, c[0x0][0x334], R3 ;  /* 0x0000cd00ff050a19 */ /* 0x000fca0000011603 */
.L_x_1183:
[----:B------:R-:W-:-:S05]  /*16ce0*/  IMAD R5, R5, c[0x0][0x32c], RZ ;  /* 0x0000cb0005057a24 */ /* 0x000fca00078e02ff */
[----:B------:R-:W-:-:S04]  /*16cf0*/  IMNMX R4, R4, R5, !PT ;  /* 0x0000000504047217 */ /* 0x000fc80007800200 */
.L_x_1181:
[----:B------:R-:W-:-:S04]  /*16d00*/  IADD3 R4, R4, 0x3f, RZ ;  /* 0x0000003f04047810 */ /* 0x000fc80007ffe0ff */
[----:B------:R-:W-:-:S04]  /*16d10*/  SHF.R.S32.HI R3, RZ, 0x1f, R4 ;  /* 0x0000001fff037819 */ /* 0x000fc80000011404 */
[----:B------:R-:W-:-:S04]  /*16d20*/  LEA.HI R3, R3, R4, RZ, 0x6 ;  /* 0x0000000403037211 */ /* 0x000fc800078f30ff */
[----:B------:R-:W-:-:S04]  /*16d30*/  SHF.R.S32.HI R3, RZ, 0x6, R3 ;  /* 0x00000006ff037819 */ /* 0x000fc80000011403 */
[----:B------:R-:W-:-:S04]  /*16d40*/  IMNMX R226, R198, R3, !PT ;  /* 0x00000003c6e27217 */ /* 0x000fc80007800200 */
[----:B------:R-:W-:-:S13]  /*16d50*/  ISETP.GE.AND P0, PT, R217, R226, PT ;  /* 0x000000e2d900720c */ /* 0x000fda0003f06270 */
[----:B------:R-:W-:Y:S05]  /*16d60*/  @!P0 BRA `(.L_x_1184) ;  /* 0x000030e000008947 */ /* 0x000fea0003800000 */
[----:B------:R-:W2:Y:S01]  /*16d70*/  S2R R3, SR_TID.X ;  /* 0x0000000000037919 */ /* 0x000ea20000002100 */
[----:B------:R-:W-:Y:S01]  /*16d80*/  IMAD.MOV.U32 R186, RZ, RZ, 0x20 ;  /* 0x00000020ffba7424 */ /* 0x000fe200078e00ff */
[C---:B------:R-:W-:Y:S01]  /*16d90*/  SHF.L.U64.HI R224, R214.reuse, 0x1, R211 ;  /* 0x00000001d6e07819 */ /* 0x040fe200000102d3 */
[----:B-1----:R-:W-:Y:S01]  /*16da0*/  IMAD.MOV.U32 R133, RZ, RZ, R2 ;  /* 0x000000ffff857224 */ /* 0x002fe200078e0002 */
[----:B------:R-:W-:Y:S01]  /*16db0*/  SEL R222, RZ, 0x10, P5 ;  /* 0x00000010ffde7807 */ /* 0x000fe20002800000 */
[----:B------:R-:W-:Y:S01]  /*16dc0*/  IMAD.SHL.U32 R223, R214, 0x2, RZ ;  /* 0x00000002d6df7824 */ /* 0x000fe200078e00ff */
[C---:B------:R-:W-:Y:S01]  /*16dd0*/  SHF.L.U64.HI R221, R210.reuse, 0x1, R215 ;  /* 0x00000001d2dd7819 */ /* 0x040fe200000102d7 */
[----:B------:R-:W-:Y:S01]  /*16de0*/  IMAD.SHL.U32 R220, R210, 0x2, RZ ;  /* 0x00000002d2dc7824 */ /* 0x000fe200078e00ff */
[----:B------:R-:W-:Y:S01]  /*16df0*/  SEL R219, RZ, 0x10, P4 ;  /* 0x00000010ffdb7807 */ /* 0x000fe20002000000 */
[C---:B------:R-:W-:Y:S01]  /*16e00*/  IMAD.SHL.U32 R216, R192.reuse, 0x2, RZ ;  /* 0x00000002c0d87824 */ /* 0x040fe200078e00ff */
[----:B------:R-:W-:-:S02]  /*16e10*/  SHF.L.U64.HI R218, R192, 0x1, R213 ;  /* 0x00000001c0da7819 */ /* 0x000fc400000102d5 */
[----:B--2---:R-:W-:-:S04]  /*16e20*/  SHF.R.S32.HI R4, RZ, 0x1f, R3 ;  /* 0x0000001fff047819 */ /* 0x004fc80000011403 */
[----:B------:R-:W-:-:S04]  /*16e30*/  LEA.HI R4, R4, R3, RZ, 0x3 ;  /* 0x0000000304047211 */ /* 0x000fc800078f18ff */
[----:B------:R-:W-:-:S05]  /*16e40*/  LOP3.LUT R4, R4, 0xfffffff8, RZ, 0xc0, !PT ;  /* 0xfffffff804047812 */ /* 0x000fca00078ec0ff */
[----:B------:R-:W-:Y:S02]  /*16e50*/  IMAD.IADD R4, R3, 0x1, -R4 ;  /* 0x0000000103047824 */ /* 0x000fe400078e0a04 */
[----:B------:R-:W-:-:S03]  /*16e60*/  IMAD.MOV.U32 R3, RZ, RZ, R0 ;  /* 0x000000ffff037224 */ /* 0x000fc600078e0000 */
[----:B------:R-:W-:-:S04]  /*16e70*/  LOP3.LUT P0, RZ, R4, 0x2, RZ, 0xc0, !PT ;  /* 0x0000000204ff7812 */ /* 0x000fc8000780c0ff */
[----:B------:R-:W-:Y:S02]  /*16e80*/  SEL R186, R186, 0xffffffe0, !P0 ;  /* 0xffffffe0baba7807 */ /* 0x000fe40004000000 */
.L_x_1187:
[----:B------:R-:W-:Y:S04]  /*16e90*/  DEPBAR.LE SB0, 0x2 ;  /* 0x000080800000791a */ /* 0x000fe80000000000 */
[----:B------:R-:W-:Y:S01]  /*16ea0*/  BAR.SYNC.DEFER_BLOCKING 0x0 ;  /* 0x0000000000007b1d */ /* 0x000fe20000010000 */
[----:B------:R-:W-:Y:S01]  /*16eb0*/  UIMAD UR4, UR5, 0x6000, URZ ;  /* 0x00006000050478a4 */ /* 0x000fe2000f8e023f */
[----:B------:R-:W-:Y:S02]  /*16ec0*/  ISETP.GE.AND P0, PT, R198, R217, PT ;  /* 0x000000d9c600720c */ /* 0x000fe40003f06270 */
[----:B------:R-:W-:Y:S03]  /*16ed0*/  ISETP.GE.AND P2, PT, R204, c[0x0][0x1d4], PT ;  /* 0x00007500cc007a0c */ /* 0x000fe60003f46270 */
[----:B------:R-:W-:Y:S05]  /*16ee0*/  IADD3 R180, R189, UR4, RZ ;  /* 0x00000004bdb47c10 */ /* 0x000fea000fffe0ff */
        /* <DEDUP_REMOVED lines=23> */
[----:B------:R-:W-:Y:S01]  /*17060*/  IMAD.IADD R7, R7, 0x1, R9 ;  /* 0x0000000107077824 */ /* 0x000fe200078e0209 */
[----:B------:R-:W-:Y:S03]  /*17070*/  IADD3 R9, -R212, 0x10, RZ ;  /* 0x00000010d4097810 */ /* 0x000fe60007ffe1ff */
[----:B------:R-:W-:Y:S01]  /*17080*/  IMAD.WIDE.U32 R6, R201, c[0x0][0x218], R6 ;  /* 0x00008600c9067a25 */ /* 0x000fe200078e0006 */
[----:B------:R-:W-:Y:S04]  /*17090*/  LOP3.LUT R9, R9, 0xf, RZ, 0xc0, !PT ;  /* 0x0000000f09097812 */ /* 0x000fe800078ec0ff */
[----:B------:R-:W-:Y:S04]  /*170a0*/  IADD3 R4, P0, R6, UR18, RZ ;  /* 0x0000001206047c10 */ /* 0x000fe8000ff1e0ff */
[----:B------:R-:W-:Y:S02]  /*170b0*/  IADD3.X R5, R7, UR7, R5, P0, !PT ;  /* 0x0000000707057c10 */ /* 0x000fe400087fe405 */
[C---:B------:R-:W-:Y:S04]  /*170c0*/  LEA R2, P0, R4.reuse, c[0x0][0x1f8], 0x1 ;  /* 0x00007e0004027a11 */ /* 0x040fe800078008ff */
[----:B------:R-:W-:Y:S01]  /*170d0*/  LEA.HI.X R0, R4, c[0x0][0x1fc], R5, 0x1, P0 ;  /* 0x00007f0004007a11 */ /* 0x000fe200000f0c05 */
[----:B------:R-:W5:Y:S04]  /*170e0*/  SHFL.IDX PT, R8, R2, 0x1, 0x181f ;  /* 0x00381f0002087f89 */ /* 0x000f6800000e0000 */
[----:B------:R-:W4:Y:S04]  /*170f0*/  SHFL.IDX PT, R5, R0, 0x1, 0x181f ;  /* 0x00381f0000057f89 */ /* 0x000f2800000e0000 */
[----:B------:R-:W-:Y:S01]  /*17100*/  SHFL.IDX PT, R7, R0, RZ, 0x181f ;  /* 0x00181fff00077589 */ /* 0x000fe200000e0000 */
[-C--:B-----5:R-:W-:Y:S04]  /*17110*/  IADD3 R14, P1, P0, R14, R8.reuse, R223 ;  /* 0x000000080e0e7210 */ /* 0x0a0fe8000783e0df */
[-C--:B----4-:R-:W-:Y:S02]  /*17120*/  IADD3.X R15, RZ, R5.reuse, R224, P1, P0 ;  /* 0x00000005ff0f7210 */ /* 0x090fe40000fe04e0 */
[-C--:B------:R-:W-:Y:S04]  /*17130*/  IADD3 R10, P1, P0, R11, R8.reuse, R220 ;  /* 0x000000080b0a7210 */ /* 0x080fe8000783e0dc */
[-CC-:B------:R-:W-:Y:S02]  /*17140*/  IADD3.X R11, RZ, R5.reuse, R221.reuse, P1, P0 ;  /* 0x00000005ff0b7210 */ /* 0x180fe40000fe04dd */
[----:B------:R-:W-:Y:S04]  /*17150*/  IADD3 R8, P1, P0, R9, R8, R216 ;  /* 0x0000000809087210 */ /* 0x000fe8000783e0d8 */
[----:B------:R-:W-:Y:S02]  /*17160*/  IADD3.X R9, RZ, R5, R218, P1, P0 ;  /* 0x00000005ff097210 */ /* 0x000fe40000fe04da */
[----:B------:R-:W4:Y:S02]  /*17170*/  SHFL.IDX PT, R5, R2, RZ, 0x181f ;  /* 0x00181fff02057589 */ /* 0x000f2400000e0000 */
[----:B----4-:R-:W-:Y:S05]  /*17180*/  IADD3 R22, P0, R5, R223, RZ ;  /* 0x000000df05167210 */ /* 0x010fea0007f1e0ff */
[----:B------:R-:W-:Y:S01]  /*17190*/  IMAD.X R23, R7, 0x1, R224, P0 ;  /* 0x0000000107177824 */ /* 0x000fe200000e06e0 */
[----:B------:R-:W-:Y:S05]  /*171a0*/  IADD3 R20, P0, R5, R220, RZ ;  /* 0x000000dc05147210 */ /* 0x000fea0007f1e0ff */
[----:B------:R-:W-:Y:S01]  /*171b0*/  IMAD.X R21, R7, 0x1, R221, P0 ;  /* 0x0000000107157824 */ /* 0x000fe200000e06dd */
        /* <DEDUP_REMOVED lines=15> */
.L_x_1185:
        /* <DEDUP_REMOVED lines=659> */
[----:B------:R-:W-:Y:S01]  /*19be0*/  LOP3.LUT R9, R9, 0xf, RZ, 0xc0, !PT ;  /* 0x0000000f09097812 */ /* 0x000fe200078ec0ff */
[----:B------:R-:W-:Y:S02]  /*19bf0*/  IMAD.U32 R4, RZ, RZ, UR15 ;  /* 0x0000000fff047e24 */ /* 0x000fe4000f8e00ff */
[----:B------:R-:W2:Y:S02]  /*19c00*/  SHFL.IDX PT, R7, R5, 0x1, 0x181f ;  /* 0x00381f0005077f89 */ /* 0x000ea400000e0000 */
[----:B------:R-:W-:Y:S02]  /*19c10*/  IMAD R4, R4, 0x3000, R203 ;  /* 0x0000300004047824 */ /* 0x000fe400078e02cb */
[----:B------:R-:W3:Y:S04]  /*19c20*/  SHFL.IDX PT, R3, R3, RZ, 0x181f ;  /* 0x00181fff03037589 */ /* 0x000ee800000e0000 */
[----:B------:R-:W4:Y:S01]  /*19c30*/  SHFL.IDX PT, R5, R5, RZ, 0x181f ;  /* 0x00181fff05057589 */ /* 0x000f2200000e0000 */
[-C--:B-1----:R-:W-:Y:S04]  /*19c40*/  IADD3 R10, P1, P0, R10, R6.reuse, R223 ;  /* 0x000000060a0a7210 */ /* 0x082fe8000783e0df */
[-C--:B--2---:R-:W-:Y:S02]  /*19c50*/  IADD3.X R11, RZ, R7.reuse, R224, P1, P0 ;  /* 0x00000007ff0b7210 */ /* 0x084fe40000fe04e0 */
[-C--:B------:R-:W-:Y:S04]  /*19c60*/  IADD3 R8, P1, P0, R9, R6.reuse, R220 ;  /* 0x0000000609087210 */ /* 0x080fe8000783e0dc */
[-CC-:B------:R-:W-:Y:S02]  /*19c70*/  IADD3.X R9, RZ, R7.reuse, R221.reuse, P1, P0 ;  /* 0x00000007ff097210 */ /* 0x180fe40000fe04dd */
[----:B------:R-:W-:Y:S04]  /*19c80*/  IADD3 R6, P1, P0, R13, R6, R216 ;  /* 0x000000060d067210 */ /* 0x000fe8000783e0d8 */
[----:B------:R-:W-:Y:S02]  /*19c90*/  IADD3.X R7, RZ, R7, R218, P1, P0 ;  /* 0x00000007ff077210 */ /* 0x000fe40000fe04da */
[----:B---3--:R-:W-:Y:S05]  /*19ca0*/  IADD3 R14, P0, R3, R223, RZ ;  /* 0x000000df030e7210 */ /* 0x008fea0007f1e0ff */
[----:B----4-:R-:W-:Y:S01]  /*19cb0*/  IMAD.X R15, R5, 0x1, R224, P0 ;  /* 0x00000001050f7824 */ /* 0x010fe200000e06e0 */
[----:B------:R-:W-:Y:S05]  /*19cc0*/  IADD3 R12, P0, R3, R220, RZ ;  /* 0x000000dc030c7210 */ /* 0x000fea0007f1e0ff */
        /* <DEDUP_REMOVED lines=15> */
.L_x_1186:
        /* <DEDUP_REMOVED lines=9> */
.L_x_1184:
[----:B------:R-:W-:-:S13]  /*19e50*/  ISETP.GE.AND P0, PT, R217, R198, PT ;  /* 0x000000c6d900720c */ /* 0x000fda0003f06270 */
[----:B------:R-:W-:Y:S05]  /*19e60*/  @!P0 BRA `(.L_x_1188) ;  /* 0x00003a5000008947 */ /* 0x000fea0003800000 */
[----:B------:R-:W2:Y:S01]  /*19e70*/  S2R R4, SR_TID.X ;  /* 0x0000000000047919 */ /* 0x000ea20000002100 */
[----:B------:R-:W-:Y:S01]  /*19e80*/  IMAD.MOV.U32 R190, RZ, RZ, 0x40 ;  /* 0x00000040ffbe7424 */ /* 0x000fe200078e00ff */
[C---:B------:R-:W-:Y:S01]  /*19e90*/  SHF.L.U64.HI R211, R214.reuse, 0x1, R211 ;  /* 0x00000001d6d37819 */ /* 0x040fe200000102d3 */
[----:B------:R-:W-:Y:S01]  /*19ea0*/  IMAD.SHL.U32 R214, R214, 0x2, RZ ;  /* 0x00000002d6d67824 */ /* 0x000fe200078e00ff */
[C---:B------:R-:W-:Y:S01]  /*19eb0*/  SHF.L.U64.HI R215, R210.reuse, 0x1, R215 ;  /* 0x00000001d2d77819 */ /* 0x040fe200000102d7 */
[----:B------:R-:W-:Y:S01]  /*19ec0*/  IMAD.SHL.U32 R210, R210, 0x2, RZ ;  /* 0x00000002d2d27824 */ /* 0x000fe200078e00ff */
[C---:B------:R-:W-:Y:S01]  /*19ed0*/  SHF.L.U64.HI R213, R192.reuse, 0x1, R213 ;  /* 0x00000001c0d57819 */ /* 0x040fe200000102d5 */
[----:B------:R-:W-:Y:S01]  /*19ee0*/  IMAD.SHL.U32 R193, R192, 0x2, RZ ;  /* 0x00000002c0c17824 */ /* 0x000fe200078e00ff */
[----:B------:R-:W-:Y:S01]  /*19ef0*/  ULDC UR12, c[0x0][0x324] ;  /* 0x0000c900000c7ab9 */ /* 0x000fe20000000800 */
[----:B------:R-:W-:Y:S01]  /*19f00*/  IMAD.MOV.U32 R132, RZ, RZ, R2 ;  /* 0x000000ffff847224 */ /* 0x000fe200078e0002 */
[----:B------:R-:W-:Y:S01]  /*19f10*/  ULOP3.LUT UR12, URZ, UR12, URZ, 0x33, !UPT ;  /* 0x0000000c3f0c7292 */ /* 0x000fe2000f8e333f */
[----:B--2---:R-:W-:-:S04]  /*19f20*/  SHF.R.S32.HI R3, RZ, 0x1f, R4 ;  /* 0x0000001fff037819 */ /* 0x004fc80000011404 */
[----:B------:R-:W-:-:S04]  /*19f30*/  LEA.HI R3, R3, R4, RZ, 0x3 ;  /* 0x0000000403037211 */ /* 0x000fc800078f18ff */
[----:B------:R-:W-:-:S05]  /*19f40*/  LOP3.LUT R3, R3, 0xfffffff8, RZ, 0xc0, !PT ;  /* 0xfffffff803037812 */ /* 0x000fca00078ec0ff */
[----:B------:R-:W-:-:S05]  /*19f50*/  IMAD.IADD R3, R4, 0x1, -R3 ;  /* 0x0000000104037824 */ /* 0x000fca00078e0a03 */
[----:B------:R-:W-:Y:S01]  /*19f60*/  LOP3.LUT P0, RZ, R3, 0x4, RZ, 0xc0, !PT ;  /* 0x0000000403ff7812 */ /* 0x000fe2000780c0ff */
[----:B------:R-:W-:-:S03]  /*19f70*/  IMAD.MOV.U32 R3, RZ, RZ, R0 ;  /* 0x000000ffff037224 */ /* 0x000fc600078e0000 */
[----:B------:R-:W-:Y:S02]  /*19f80*/  SEL R190, R190, 0xffffffc0, !P0 ;  /* 0xffffffc0bebe7807 */ /* 0x000fe40004000000 */
.L_x_1199:
[----:B------:R-:W-:Y:S04]  /*19f90*/  DEPBAR.LE SB0, 0x2 ;  /* 0x000080800000791a */ /* 0x000fe80000000000 */
[----:B------:R-:W-:Y:S01]  /*19fa0*/  BAR.SYNC.DEFER_BLOCKING 0x0 ;  /* 0x0000000000007b1d */ /* 0x000fe20000010000 */
[----:B------:R-:W-:Y:S01]  /*19fb0*/  UIMAD UR4, UR5, 0x6000, URZ ;  /* 0x00006000050478a4 */ /* 0x000fe2000f8e023f */
[----:B------:R-:W-:Y:S05]  /*19fc0*/  ISETP.GE.AND P0, PT, R198, R217, PT ;  /* 0x000000d9c600720c */ /* 0x000fea0003f06270 */
[----:B------:R-:W-:Y:S05]  /*19fd0*/  IADD3 R165, R189, UR4, RZ ;  /* 0x00000004bda57c10 */ /* 0x000fea000fffe0ff */
[----:B-1----:R-:W-:Y:S01]  /*19fe0*/  IMAD.IADD R133, R186, 0x1, R165 ;  /* 0x00000001ba857824 */ /* 0x002fe200078e02a5 */
        /* <DEDUP_REMOVED lines=14> */
[----:B------:R-:W-:Y:S01]  /*1a0d0*/  ISETP.GE.AND P1, PT, R204, c[0x0][0x1d4], PT ;  /* 0x00007500cc007a0c */ /* 0x000fe20003f26270 */
[----:B------:R-:W-:Y:S02]  /*1a0e0*/  IMAD R5, R5, c[0x0][0x208], RZ ;  /* 0x0000820005057a24 */ /* 0x000fe400078e02ff */
[----:B------:R-:W-:Y:S02]  /*1a0f0*/  IMAD R2, R2, c[0x0][0x218], RZ ;  /* 0x0000860002027a24 */ /* 0x000fe400078e02ff */
[----:B------:R-:W-:Y:S02]  /*1a100*/  IMAD R5, R202, c[0x0][0x20c], R5 ;  /* 0x00008300ca057a24 */ /* 0x000fe400078e0205 */
[----:B------:R-:W-:Y:S02]  /*1a110*/  IMAD R2, R201, c[0x0][0x21c], R2 ;  /* 0x00008700c9027a24 */ /* 0x000fe400078e0202 */
[----:B------:R-:W-:Y:S01]  /*1a120*/  IMAD.IADD R9, R9, 0x1, R5 ;  /* 0x0000000109097824 */ /* 0x000fe200078e0205 */
[----:B------:R-:W-:Y:S03]  /*1a130*/  MOV R5, UR15 ;  /* 0x0000000f00057c02 */ /* 0x000fe60008000f00 */
[----:B------:R-:W-:Y:S05]  /*1a140*/  IMAD.WIDE.U32 R8, R201, c[0x0][0x218], R8 ;  /* 0x00008600c9087a25 */ /* 0x000fea00078e0008 */
[----:B------:R-:W-:Y:S04]  /*1a150*/  IADD3 R0, P0, R8, UR18, RZ ;  /* 0x0000001208007c10 */ /* 0x000fe8000ff1e0ff */
[----:B------:R-:W-:Y:S02]  /*1a160*/  IADD3.X R9, R9, UR7, R2, P0, !PT ;  /* 0x0000000709097c10 */ /* 0x000fe400087fe402 */
[C---:B------:R-:W-:Y:S04]  /*1a170*/  LEA R4, P0, R0.reuse, c[0x0][0x1f8], 0x1 ;  /* 0x00007e0000047a11 */ /* 0x040fe800078008ff */
[----:B------:R-:W-:Y:S01]  /*1a180*/  LEA.HI.X R6, R0, c[0x0][0x1fc], R9, 0x1, P0 ;  /* 0x00007f0000067a11 */ /* 0x000fe200000f0c09 */
[----:B------:R-:W5:Y:S04]  /*1a190*/  SHFL.IDX PT, R11, R4, RZ, 0x181f ;  /* 0x00181fff040b7589 */ /* 0x000f6800000e0000 */
[----:B------:R-:W4:Y:S04]  /*1a1a0*/  SHFL.IDX PT, R2, R6, RZ, 0x181f ;  /* 0x00181fff06027589 */ /* 0x000f2800000e0000 */
[----:B------:R-:W3:Y:S04]  /*1a1b0*/  SHFL.IDX PT, R7, R4, 0x1, 0x181f ;  /* 0x00381f0004077f89 */ /* 0x000ee800000e0000 */
[----:B------:R-:W2:Y:S01]  /*1a1c0*/  SHFL.IDX PT, R0, R6, 0x1, 0x181f ;  /* 0x00381f0006007f89 */ /* 0x000ea200000e0000 */
[C---:B-----5:R-:W-:Y:S05]  /*1a1d0*/  IADD3 R14, P0, R11.reuse, R214, RZ ;  /* 0x000000d60b0e7210 */ /* 0x060fea0007f1e0ff */
[C---:B----4-:R-:W-:Y:S01]  /*1a1e0*/  IMAD.X R15, R2.reuse, 0x1, R211, P0 ;  /* 0x00000001020f7824 */ /* 0x050fe200000e06d3 */
[C---:B------:R-:W-:Y:S05]  /*1a1f0*/  IADD3 R12, P0, R11.reuse, R210, RZ ;  /* 0x000000d20b0c7210 */ /* 0x040fea0007f1e0ff */
[C---:B------:R-:W-:Y:S01]  /*1a200*/  IMAD.X R13, R2.reuse, 0x1, R215, P0 ;  /* 0x00000001020d7824 */ /* 0x040fe200000e06d7 */
[-C--:B------:R-:W-:Y:S05]  /*1a210*/  IADD3 R10, P0, R11, R193.reuse, RZ ;  /* 0x000000c10b0a7210 */ /* 0x080fea0007f1e0ff */
[----:B------:R-:W-:Y:S01]  /*1a220*/  IMAD.X R11, R2, 0x1, R213, P0 ;  /* 0x00000001020b7824 */ /* 0x000fe200000e06d5 */
[----:B---3--:R-:W-:Y:S01]  /*1a230*/  IADD3 R8, P0, R7, R214, RZ ;  /* 0x000000d607087210 */ /* 0x008fe20007f1e0ff */
[----:B------:R-:W-:Y:S04]  /*1a240*/  IMAD R2, R5, 0x6000, R200 ;  /* 0x0000600005027824 */ /* 0x000fe800078e02c8 */
[C---:B--2---:R-:W-:Y:S01]  /*1a250*/  IMAD.X R9, R0.reuse, 0x1, R211, P0 ;  /* 0x0000000100097824 */ /* 0x044fe200000e06d3 */
        /* <DEDUP_REMOVED lines=10> */
.L_x_1189:
[C---:B--23--:R-:W-:Y:S01]  /*1a300*/  HMMA.16816.F32 R4, R136.reuse, R140, RZ ;  /* 0x0000008c8804723c */ /* 0x04cfe200000018ff */
        /* <DEDUP_REMOVED lines=184> */
[----:B------:R5:W3:Y:S01]  /*1ae90*/  MUFU.TANH R159, R21 ;  /* 0x00000015009f7308 */ /* 0x000ae20000002400 */
[----:B-1----:R-:W-:Y:S09]  /*1aea0*/  SHF.L.U32 R22, R217, 0x6, RZ ;  /* 0x00000006d9167819 */ /* 0x002ff200000006ff */
[----:B------:R-:W1:Y:S01]  /*1aeb0*/  MUFU.TANH R158, R23 ;  /* 0x00000017009e7308 */ /* 0x000e620000002400 */
[----:B--2---:R-:W-:Y:S04]  /*1aec0*/  IADD3 R20, -R207, 0x1, -R22 ;  /* 0x00000001cf147810 */ /* 0x004fe80007ffe916 */
[----:B------:R-:W-:Y:S05]  /*1aed0*/  IADD3 R20, -R197, R20, R194 ;  /* 0x00000014c5147210 */ /* 0x000fea0007ffe1c2 */
[----:B------:R2:W1:Y:S01]  /*1aee0*/  MUFU.TANH R157, R24 ;  /* 0x00000018009d7308 */ /* 0x0004620000002400 */
[C---:B----4-:R-:W-:Y:S03]  /*1aef0*/  HMMA.16816.F32 R28, R176.reuse, R8, R28 ;  /* 0x00000008b01c723c */ /* 0x050fe6000000181c */
[C---:B-----5:R-:W-:Y:S02]  /*1af00*/  IADD3 R21, R20.reuse, c[0x0][0x328], RZ ;  /* 0x0000ca0014157a10 */ /* 0x060fe40007ffe0ff */
[----:B------:R-:W-:Y:S04]  /*1af10*/  IADD3 R20, R20, UR12, RZ ;  /* 0x0000000c14147c10 */ /* 0x000fe8000fffe0ff */
        /* <DEDUP_REMOVED lines=9> */
[----:B------:R-:W2:Y:S01]  /*1afb0*/  SHFL.IDX PT, R9, R10, RZ, 0x1c1f ;  /* 0x001c1fff0a097589 */ /* 0x000ea200000e0000 */
[----:B------:R-:W-:Y:S02]  /*1afc0*/  FMUL.FTZ R28, R28, c[0x0][0x320] ;  /* 0x0000c8001c1c7a20 */ /* 0x000fe40000410000 */
[----:B------:R-:W-:Y:S02]  /*1afd0*/  FMUL.FTZ R29, R29, c[0x0][0x320] ;  /* 0x0000c8001d1d7a20 */ /* 0x000fe40000410000 */
[----:B------:R-:W-:Y:S02]  /*1afe0*/  FMUL.FTZ R19, R33, c[0x0][0x320] ;  /* 0x0000c80021137a20 */ /* 0x000fe40000410000 */
[----:B------:R-:W-:Y:S02]  /*1aff0*/  FMUL.FTZ R18, R34, c[0x0][0x320] ;  /* 0x0000c80022127a20 */ /* 0x000fe40000410000 */
[----:B------:R-:W1:Y:S01]  /*1b000*/  MUFU.TANH R147, R147 ;  /* 0x0000009300937308 */ /* 0x000e620000002400 */
[----:B------:R-:W-:Y:S02]  /*1b010*/  FMUL.FTZ R17, R35, c[0x0][0x320] ;  /* 0x0000c80023117a20 */ /* 0x000fe40000410000 */
[----:B------:R-:W-:Y:S02]  /*1b020*/  FMUL.FTZ R30, R30, c[0x0][0x320] ;  /* 0x0000c8001e1e7a20 */ /* 0x000fe40000410000 */
[----:B------:R-:W-:Y:S05]  /*1b030*/  FMUL.FTZ R32, R32, c[0x0][0x320] ;  /* 0x0000c80020207a20 */ /* 0x000fea0000410000 */
[----:B------:R-:W1:Y:S01]  /*1b040*/  MUFU.TANH R173, R173 ;  /* 0x000000ad00ad7308 */ /* 0x000e620000002400 */
[-C--:B--2---:R-:W-:Y:S02]  /*1b050*/  IADD3 R24, R21, R9.reuse, RZ ;  /* 0x0000000915187210 */ /* 0x084fe40007ffe0ff */
[----:B------:R-:W-:Y:S07]  /*1b060*/  IADD3 R23, R20, R9, RZ ;  /* 0x0000000914177210 */ /* 0x000fee0007ffe0ff */
[----:B------:R-:W2:Y:S10]  /*1b070*/  MUFU.TANH R12, R12 ;  /* 0x0000000c000c7308 */ /* 0x000eb40000002400 */
        /* <DEDUP_REMOVED lines=30> */
.L_x_1192:
[----:B------:R-:W-:Y:S04]  /*1b260*/  MOV R4, 0x1 ;  /* 0x0000000100047802 */ /* 0x000fe80000000f00 */
[----:B------:R-:W-:Y:S11]  /*1b270*/  ISETP.NE.AND P0, PT, R4, c[0x0][0x32c], PT ;  /* 0x0000cb0004007a0c */ /* 0x000ff60003f05270 */
[----:B------:R-:W-:Y:S02]  /*1b280*/  @!UPT UIADD3 URZ, URZ, URZ, URZ ;  /* 0x0000003f3f3ff290 */ /* 0x000fe4000fffe03f */
[----:B------:R-:W-:Y:S05]  /*1b290*/  @P0 IMAD.HI.U32 R4, R5, c[0x0][0x330], RZ ;  /* 0x0000cc0005040a27 */ /* 0x000fea00078e00ff */
[----:B------:R-:W-:Y:S02]  /*1b2a0*/  @P0 SHF.R.U32.HI R5, RZ, c[0x0][0x334], R4 ;  /* 0x0000cd00ff050a19 */ /* 0x000fe40000011604 */
.L_x_1193:
[----:B------:R-:W-:Y:S05]  /*1b2b0*/  BSYNC B0 ;  /* 0x0000000000007941 */ /* 0x000fea0003800000 */
.L_x_1191:
[----:B------:R-:W-:Y:S04]  /*1b2c0*/  IMAD R4, R5, c[0x0][0x32c], -R22 ;  /* 0x0000cb0005047a24 */ /* 0x000fe800078e0a16 */
[----:B------:R-:W-:Y:S05]  /*1b2d0*/  IMAD.IADD R4, R4, 0x1, -R207 ;  /* 0x0000000104047824 */ /* 0x000fea00078e0acf */
[----:B------:R-:W-:Y:S02]  /*1b2e0*/  IADD3 R5, R4, c[0x0][0x32c], RZ ;  /* 0x0000cb0004057a10 */ /* 0x000fe40007ffe0ff */
[----:B------:R-:W-:Y:S02]  /*1b2f0*/  IMNMX R23, R23, R4, !PT ;  /* 0x0000000417177217 */ /* 0x000fe40007800200 */
[----:B------:R-:W-:Y:S02]  /*1b300*/  IMNMX R24, R24, R5, PT ;  /* 0x0000000518187217 */ /* 0x000fe40003800200 */
.L_x_1190:
        /* <DEDUP_REMOVED lines=12> */
[----:B-1----:R-:W-:Y:S02]  /*1b3d0*/  FSEL R5, R147, -INF , !P0 ;  /* 0xff80000093057808 */ /* 0x002fe40004000000 */
        /* <DEDUP_REMOVED lines=53> */
.L_x_1196:
[----:B------:R-:W-:Y:S04]  /*1b730*/  MOV R6, 0x1 ;  /* 0x0000000100067802 */ /* 0x000fe80000000f00 */
[----:B------:R-:W-:Y:S11]  /*1b740*/  ISETP.NE.AND P0, PT, R6, c[0x0][0x32c], PT ;  /* 0x0000cb0006007a0c */ /* 0x000ff60003f05270 */
[----:B------:R-:W-:Y:S02]  /*1b750*/  @!UPT UIADD3 URZ, URZ, URZ, URZ ;  /* 0x0000003f3f3ff290 */ /* 0x000fe4000fffe03f */
[----:B------:R-:W-:Y:S05]  /*1b760*/  @P0 IMAD.HI.U32 R6, R15, c[0x0][0x330], RZ ;  /* 0x0000cc000f060a27 */ /* 0x000fea00078e00ff */
[----:B------:R-:W-:Y:S02]  /*1b770*/  @P0 SHF.R.U32.HI R15, RZ, c[0x0][0x334], R6 ;  /* 0x0000cd00ff0f0a19 */ /* 0x000fe40000011606 */
.L_x_1197:
[----:B------:R-:W-:Y:S05]  /*1b780*/  BSYNC B0 ;  /* 0x0000000000007941 */ /* 0x000fea0003800000 */
.L_x_1195:
[----:B------:R-:W-:Y:S04]  /*1b790*/  IMAD R22, R15, c[0x0][0x32c], -R22 ;  /* 0x0000cb000f167a24 */ /* 0x000fe800078e0a16 */
[----:B------:R-:W-:Y:S05]  /*1b7a0*/  IMAD.IADD R15, R22, 0x1, -R207 ;  /* 0x00000001160f7824 */ /* 0x000fea00078e0acf */
[----:B------:R-:W-:Y:S02]  /*1b7b0*/  IADD3 R6, R15, c[0x0][0x32c], RZ ;  /* 0x0000cb000f067a10 */ /* 0x000fe40007ffe0ff */
[----:B------:R-:W-:Y:S02]  /*1b7c0*/  IMNMX R4, R4, R15, !PT ;  /* 0x0000000f04047217 */ /* 0x000fe40007800200 */
[----:B------:R-:W-:Y:S02]  /*1b7d0*/  IMNMX R21, R21, R6, PT ;  /* 0x0000000615157217 */ /* 0x000fe40003800200 */
.L_x_1194:
        /* <DEDUP_REMOVED lines=140> */
[----:B------:R-:W-:Y:S01]  /*1c0a0*/  FMUL.FTZ R25, R132, R109 ;  /* 0x0000006d84197220 */ /* 0x000fe20000410000 */
        /* <DEDUP_REMOVED lines=26> */
[C---:B------:R-:W-:Y:S01]  /*1c250*/  FMUL.FTZ R34, R3.reuse, R102 ;  /* 0x0000006603227220 */ /* 0x040fe20000410000 */
[----:B--2---:R-:W-:Y:S01]  /*1c260*/  F2FP.PACK_AB R137, R170, R171 ;  /* 0x000000abaa89723e */ /* 0x004fe200000000ff */
[C---:B------:R-:W-:Y:S02]  /*1c270*/  FMUL.FTZ R35, R3.reuse, R103 ;  /* 0x0000006703237220 */ /* 0x040fe40000410000 */
[--C-:B------:R-:W-:Y:S03]  /*1c280*/  FFMA.FTZ R221, R154, c[0x0][0x2d0], -R145.reuse ;  /* 0x0000b4009add7a23 */ /* 0x100fe60000010891 */
[----:B------:R-:W-:Y:S01]  /*1c290*/  LDSM.16.MT88.4 R100, [R134+UR4+0x2100] ;  /* 0x002100048664783b */ /* 0x000fe20008004200 */
[--C-:B------:R-:W-:Y:S01]  /*1c2a0*/  FFMA.FTZ R222, R150, c[0x0][0x2d0], -R145.reuse ;  /* 0x0000b40096de7a23 */ /* 0x100fe20000010891 */
[----:B------:R-:W-:Y:S01]  /*1c2b0*/  MUFU.EX2 R174, R174 ;  /* 0x000000ae00ae7308 */ /* 0x000fe20000000800 */
[--C-:B------:R-:W-:Y:S02]  /*1c2c0*/  FFMA.FTZ R227, R148, c[0x0][0x2d0], -R145.reuse ;  /* 0x0000b40094e37a23 */ /* 0x100fe40000010891 */
[--C-:B------:R-:W-:Y:S02]  /*1c2d0*/  FFMA.FTZ R224, R146, c[0x0][0x2d0], -R145.reuse ;  /* 0x0000b40092e07a23 */ /* 0x100fe40000010891 */
[C---:B------:R-:W-:Y:S01]  /*1c2e0*/  FMUL.FTZ R36, R132.reuse, R36 ;  /* 0x0000002484247220 */ /* 0x040fe20000410000 */
[----:B------:R-:W-:Y:S01]  /*1c2f0*/  LDSM.16.MT88.4 R116, [R134+UR4+0x900] ;  /* 0x000900048674783b */ /* 0x000fe20008004200 */
[----:B------:R-:W-:Y:S02]  /*1c300*/  FMUL.FTZ R37, R132, R37 ;  /* 0x0000002584257220 */ /* 0x000fe40000410000 */
[C---:B------:R-:W-:Y:S01]  /*1c310*/  FMUL.FTZ R38, R3.reuse, R38 ;  /* 0x0000002603267220 */ /* 0x040fe20000410000 */
[----:B------:R-:W-:Y:S01]  /*1c320*/  MUFU.EX2 R175, R175 ;  /* 0x000000af00af7308 */ /* 0x000fe20000000800 */
[C---:B------:R-:W-:Y:S01]  /*1c330*/  FMUL.FTZ R39, R3.reuse, R39 ;  /* 0x0000002703277220 */ /* 0x040fe20000410000 */
[----:B---3--:R-:W-:Y:S02]  /*1c340*/  F2FP.PACK_AB R139, R172, R169 ;  /* 0x000000a9ac8b723e */ /* 0x008fe400000000ff */
[----:B------:R-:W-:Y:S01]  /*1c350*/  LDSM.16.MT88.4 R124, [R135+UR4+0x2900] ;  /* 0x00290004877c783b */ /* 0x000fe20008004200 */
[C---:B------:R-:W-:Y:S02]  /*1c360*/  FMUL.FTZ R40, R132.reuse, R40 ;  /* 0x0000002884287220 */ /* 0x040fe40000410000 */
[C---:B------:R-:W-:Y:S02]  /*1c370*/  FMUL.FTZ R41, R132.reuse, R41 ;  /* 0x0000002984297220 */ /* 0x040fe40000410000 */
[C---:B------:R-:W-:Y:S01]  /*1c380*/  FMUL.FTZ R42, R3.reuse, R42 ;  /* 0x0000002a032a7220 */ /* 0x040fe20000410000 */
[C---:B-1----:R-:W-:Y:S01]  /*1c390*/  HMMA.16816.F32 R4, R136.reuse, R12, R4 ;  /* 0x0000000c8804723c */ /* 0x042fe20000001804 */
[----:B------:R-:W-:Y:S01]  /*1c3a0*/  MUFU.EX2 R176, R176 ;  /* 0x000000b000b07308 */ /* 0x000fe20000000800 */
[----:B------:R-:W-:Y:S03]  /*1c3b0*/  LDSM.16.MT88.4 R148, [R133+0x3900] ;  /* 0x003900008594783b */ /* 0x000fe60000004200 */
[C---:B------:R-:W-:Y:S02]  /*1c3c0*/  FMUL.FTZ R43, R3.reuse, R43 ;  /* 0x0000002b032b7220 */ /* 0x040fe40000410000 */
[C---:B------:R-:W-:Y:S01]  /*1c3d0*/  FMUL.FTZ R12, R132.reuse, R120 ;  /* 0x00000078840c7220 */ /* 0x040fe20000410000 */
[C---:B------:R-:W-:Y:S02]  /*1c3e0*/  HMMA.16816.F32 R8, R136.reuse, R14, R8 ;  /* 0x0000000e8808723c */ /* 0x040fe40000001808 */
[----:B------:R-:W-:Y:S01]  /*1c3f0*/  LDSM.16.MT88.4 R160, [R135+UR4+0x5900] ;  /* 0x0059000487a0783b */ /* 0x000fe20008004200 */
        /* <DEDUP_REMOVED lines=9> */
[C---:B----4-:R-:W-:Y:S03]  /*1c490*/  HMMA.16816.F32 R12, R136.reuse, R20, R12 ;  /* 0x00000014880c723c */ /* 0x050fe6000000180c */
        /* <DEDUP_REMOVED lines=79> */
[----:B------:R-:W-:Y:S01]  /*1c990*/  FFMA.FTZ R145, R144, c[0x0][0x2d0], -R145 ;  /* 0x0000b40090917a23 */ /* 0x000fe20000010891 */
[C---:B------:R-:W-:Y:S01]  /*1c9a0*/  HMMA.16816.F32 R72, R136.reuse, R106, R72 ;  /* 0x0000006a8848723c */ /* 0x040fe20000001848 */
[----:B------:R-:W1:Y:S03]  /*1c9b0*/  LDSM.16.MT88.4 R104, [R164+0x4100] ;  /* 0x00410000a468783b */ /* 0x000e660000004200 */
[C---:B------:R-:W-:Y:S02]  /*1c9c0*/  FMUL.FTZ R76, R132.reuse, R76 ;  /* 0x0000004c844c7220 */ /* 0x040fe40000410000 */
[C---:B------:R-:W-:Y:S01]  /*1c9d0*/  FMUL.FTZ R77, R132.reuse, R77 ;  /* 0x0000004d844d7220 */ /* 0x040fe20000410000 */
[----:B------:R-:W4:Y:S01]  /*1c9e0*/  MUFU.EX2 R173, R173 ;  /* 0x000000ad00ad7308 */ /* 0x000f220000000800 */
[C---:B------:R-:W-:Y:S04]  /*1c9f0*/  FMUL.FTZ R78, R3.reuse, R78 ;  /* 0x0000004e034e7220 */ /* 0x040fe80000410000 */
[C---:B------:R-:W-:Y:S02]  /*1ca00*/  FMUL.FTZ R79, R3.reuse, R79 ;  /* 0x0000004f034f7220 */ /* 0x040fe40000410000 */
[C---:B------:R-:W-:Y:S02]  /*1ca10*/  FMUL.FTZ R88, R132.reuse, R88 ;  /* 0x0000005884587220 */ /* 0x040fe40000410000 */
[C---:B------:R-:W-:Y:S01]  /*1ca20*/  FMUL.FTZ R89, R132.reuse, R89 ;  /* 0x0000005984597220 */ /* 0x040fe20000410000 */
[----:B------:R5:W-:Y:S01]  /*1ca30*/  MUFU.EX2 R225, R152 ;  /* 0x0000009800e17308 */ /* 0x000be20000000800 */
[C---:B------:R-:W-:Y:S01]  /*1ca40*/  FMUL.FTZ R90, R3.reuse, R90 ;  /* 0x0000005a035a7220 */ /* 0x040fe20000410000 */
[C---:B--2---:R-:W-:Y:S03]  /*1ca50*/  HMMA.16816.F32 R76, R136.reuse, R100, R76 ;  /* 0x00000064884c723c */ /* 0x044fe6000000184c */
[C---:B------:R-:W-:Y:S02]  /*1ca60*/  FMUL.FTZ R80, R132.reuse, R80 ;  /* 0x0000005084507220 */ /* 0x040fe40000410000 */
[----:B------:R-:W-:Y:S02]  /*1ca70*/  FMUL.FTZ R81, R132, R81 ;  /* 0x0000005184517220 */ /* 0x000fe40000410000 */
[C---:B------:R-:W-:Y:S01]  /*1ca80*/  FMUL.FTZ R82, R3.reuse, R82 ;  /* 0x0000005203527220 */ /* 0x040fe20000410000 */
[----:B------:R-:W2:Y:S01]  /*1ca90*/  MUFU.EX2 R178, R178 ;  /* 0x000000b200b27308 */ /* 0x000ea20000000800 */
        /* <DEDUP_REMOVED lines=11> */
[----:B------:R-:W-:Y:S01]  /*1cb50*/  FMUL.FTZ R96, R132, R96 ;  /* 0x0000006084607220 */ /* 0x000fe20000410000 */
[----:B------:R-:W-:Y:S01]  /*1cb60*/  F2FP.PACK_AB R102, R176, R175 ;  /* 0x000000afb066723e */ /* 0x000fe200000000ff */
[----:B------:R-:W-:Y:S01]  /*1cb70*/  FMUL.FTZ R97, R132, R97 ;  /* 0x0000006184617220 */ /* 0x000fe20000410000 */
[----:B------:R-:W-:Y:S01]  /*1cb80*/  F2FP.PACK_AB R103, R180, R179 ;  /* 0x000000b3b467723e */ /* 0x000fe200000000ff */
[C---:B------:R-:W-:Y:S01]  /*1cb90*/  HMMA.16816.F32 R88, R136.reuse, R110, R88 ;  /* 0x0000006e8858723c */ /* 0x040fe20000001858 */
[----:B------:R-:W3:Y:S01]  /*1cba0*/  LDSM.16.MT88.4 R108, [R133+0x900] ;  /* 0x00090000856c783b */ /* 0x000ee20000004200 */
[----:B------:R-:W5:Y:S02]  /*1cbb0*/  MUFU.EX2 R224, R224 ;  /* 0x000000e000e07308 */ /* 0x000f640000000800 */
[----:B------:R-:W-:Y:S01]  /*1cbc0*/  FMUL.FTZ R98, R3, R98 ;  /* 0x0000006203627220 */ /* 0x000fe20000410000 */
[----:B--2---:R-:W-:Y:S01]  /*1cbd0*/  F2FP.PACK_AB R101, R177, R178 ;  /* 0x000000b2b165723e */ /* 0x004fe200000000ff */
[C---:B------:R-:W-:Y:S02]  /*1cbe0*/  FMUL.FTZ R99, R3.reuse, R99 ;  /* 0x0000006303637220 */ /* 0x040fe40000410000 */
[C---:B-1----:R-:W-:Y:S01]  /*1cbf0*/  HMMA.16816.F32 R92, R136.reuse, R104, R92 ;  /* 0x00000068885c723c */ /* 0x042fe2000000185c */
[----:B----4-:R-:W-:Y:S03]  /*1cc00*/  LDSM.16.MT88.4 R144, [R135+UR4+0x3900] ;  /* 0x003900048790783b */ /* 0x010fe60008004200 */
[----:B------:R-:W-:Y:S02]  /*1cc10*/  FFMA.FTZ R167, R132, R209, R167 ;  /* 0x000000d184a77223 */ /* 0x000fe400000100a7 */
[----:B------:R-:W-:Y:S02]  /*1cc20*/  FFMA.FTZ R171, R3, R208, R171 ;  /* 0x000000d003ab7223 */ /* 0x000fe400000100ab */
[----:B------:R-:W-:Y:S01]  /*1cc30*/  HMMA.16816.F32 R96, R136, R106, R96 ;  /* 0x0000006a8860723c */ /* 0x000fe20000001860 */
[----:B------:R-:W1:Y:S03]  /*1cc40*/  LDSM.16.MT88.4 R104, [R164+0x2900] ;  /* 0x00290000a468783b */ /* 0x000e660000004200 */
        /* <DEDUP_REMOVED lines=9> */
[----:B-----5:R-:W-:Y:S01]  /*1cce0*/  F2FP.PACK_AB R139, R229, R224 ;  /* 0x000000e0e58b723e */ /* 0x020fe200000000ff */
[----:B------:R-:W-:Y:S02]  /*1ccf0*/  FADD.FTZ R168, R168, R165 ;  /* 0x000000a5a8a87221 */ /* 0x000fe40000010000 */
[----:B------:R-:W-:Y:S01]  /*1cd00*/  FADD.FTZ R169, R169, R170 ;  /* 0x000000aaa9a97221 */ /* 0x000fe20000010000 */
[C---:B---3--:R-:W-:Y:S04]  /*1cd10*/  HMMA.16816.F32 R12, R100.reuse, R108, R12 ;  /* 0x0000006c640c723c */ /* 0x048fe8000000180c */
[----:B------:R-:W-:Y:S02]  /*1cd20*/  FADD.FTZ R173, R173, R168 ;  /* 0x000000a8adad7221 */ /* 0x000fe40000010000 */
[----:B------:R-:W-:Y:S02]  /*1cd30*/  FADD.FTZ R169, R172, R169 ;  /* 0x000000a9aca97221 */ /* 0x000fe40000010000 */
[----:B------:R-:W-:Y:S01]  /*1cd40*/  FADD.FTZ R174, R174, R173 ;  /* 0x000000adaeae7221 */ /* 0x000fe20000010000 */
[C---:B------:R-:W-:Y:S01]  /*1cd50*/  HMMA.16816.F32 R16, R100.reuse, R110, R16 ;  /* 0x0000006e6410723c */ /* 0x040fe20000001810 */
[----:B------:R-:W2:Y:S02]  /*1cd60*/  LDSM.16.MT88.4 R108, [R135+UR4+0x4900] ;  /* 0x00490004876c783b */ /* 0x000ea40008004200 */
[----:B------:R-:W-:Y:S02]  /*1cd70*/  FADD.FTZ R178, R178, R169 ;  /* 0x000000a9b2b27221 */ /* 0x000fe40000010000 */
[----:B------:R-:W-:Y:S03]  /*1cd80*/  FADD.FTZ R175, R175, R174 ;  /* 0x000000aeafaf7221 */ /* 0x000fe60000010000 */
[C---:B------:R-:W-:Y:S04]  /*1cd90*/  HMMA.16816.F32 R20, R100.reuse, R116, R20 ;  /* 0x000000746414723c */ /* 0x040fe80000001814 */
[----:B------:R-:W-:Y:S02]  /*1cda0*/  FADD.FTZ R178, R177, R178 ;  /* 0x000000b2b1b27221 */ /* 0x000fe40000010000 */
[----:B------:R-:W-:Y:S02]  /*1cdb0*/  FADD.FTZ R176, R176, R175 ;  /* 0x000000afb0b07221 */ /* 0x000fe40000010000 */
[C---:B------:R-:W-:Y:S01]  /*1cdc0*/  HMMA.16816.F32 R24, R100.reuse, R118, R24 ;  /* 0x000000766418723c */ /* 0x040fe20000001818 */
[----:B------:R-:W-:Y:S03]  /*1cdd0*/  LDSM.16.MT88.4 R116, [R164+0x4900] ;  /* 0x00490000a474783b */ /* 0x000fe60000004200 */
[----:B------:R-:W-:Y:S04]  /*1cde0*/  FADD.FTZ R179, R179, R178 ;  /* 0x000000b2b3b37221 */ /* 0x000fe80000010000 */
        /* <DEDUP_REMOVED lines=42> */
[----:B------:R-:W-:Y:S01]  /*1d090*/  IADD3 R3, R217, -0x2, RZ ;  /* 0xfffffffed9037810 */ /* 0x000fe20007ffe0ff */
[----:B------:R-:W-:Y:S02]  /*1d0a0*/  FADD.FTZ R221, R221, R216 ;  /* 0x000000d8dddd7221 */ /* 0x000fe40000010000 */
[----:B------:R-:W-:Y:S01]  /*1d0b0*/  FADD.FTZ R223, R223, R218 ;  /* 0x000000dadfdf7221 */ /* 0x000fe20000010000 */
[C---:B------:R-:W-:Y:S03]  /*1d0c0*/  HMMA.16816.F32 R12, R100.reuse, R120, R12 ;  /* 0x00000078640c723c */ /* 0x040fe6000000180c */
[----:B------:R-:W-:Y:S01]  /*1d0d0*/  ISETP.GE.AND P0, PT, R3, R198, PT ;  /* 0x000000c60300720c */ /* 0x000fe20003f06270 */
[----:B------:R-:W-:Y:S02]  /*1d0e0*/  FADD.FTZ R222, R222, R221 ;  /* 0x000000dddede7221 */ /* 0x000fe40000010000 */
[----:B------:R-:W-:Y:S02]  /*1d0f0*/  FADD.FTZ R220, R220, R223 ;  /* 0x000000dfdcdc7221 */ /* 0x000fe40000010000 */
[C---:B------:R-:W-:Y:S04]  /*1d100*/  HMMA.16816.F32 R16, R100.reuse, R122, R16 ;  /* 0x0000007a6410723c */ /* 0x040fe80000001810 */
[----:B------:R-:W-:Y:S02]  /*1d110*/  FADD.FTZ R227, R227, R222 ;  /* 0x000000dee3e37221 */ /* 0x000fe40000010000 */
[----:B------:R-:W-:Y:S02]  /*1d120*/  FADD.FTZ R209, R225, R220 ;  /* 0x000000dce1d17221 */ /* 0x000fe40000010000 */
[C---:B---3--:R-:W-:Y:S04]  /*1d130*/  HMMA.16816.F32 R20, R100.reuse, R112, R20 ;  /* 0x000000706414723c */ /* 0x048fe80000001814 */
[----:B------:R-:W-:Y:S04]  /*1d140*/  FADD.FTZ R208, R224, R227 ;  /* 0x000000e3e0d07221 */ /* 0x000fe80000010000 */
[C---:B------:R-:W-:Y:S01]  /*1d150*/  HMMA.16816.F32 R24, R100.reuse, R114, R24 ;  /* 0x000000726418723c */ /* 0x040fe20000001818 */
[----:B------:R-:W3:Y:S03]  /*1d160*/  LDSM.16.MT88.4 R112, [R164+0x3100] ;  /* 0x00310000a470783b */ /* 0x000ee60000004200 */
[----:B------:R-:W-:Y:S04]  /*1d170*/  FADD.FTZ R208, R229, R208 ;  /* 0x000000d0e5d07221 */ /* 0x000fe80000010000 */
        /* <DEDUP_REMOVED lines=53> */
[----:B------:R-:W-:Y:S01]  /*1d4d0*/  IMAD.SHL.U32 R3, R217, 0x40, RZ ;  /* 0x00000040d9037824 */ /* 0x000fe200078e00ff */
[----:B------:R-:W-:Y:S01]  /*1d4e0*/  ISETP.NE.AND P2, PT, R199, 0x1, PT ;  /* 0x00000001c700780c */ /* 0x000fe20003f45270 */
[----:B------:R-:W-:Y:S03]  /*1d4f0*/  IMAD.MOV.U32 R201, RZ, RZ, RZ ;  /* 0x000000ffffc97224 */ /* 0x000fe600078e00ff */
[----:B------:R-:W-:Y:S04]  /*1d500*/  IADD3 R3, R205, R3, R196 ;  /* 0x00000003cd037210 */ /* 0x000fe80007ffe0c4 */
        /* <DEDUP_REMOVED lines=26> */
[----:B------:R-:W-:Y:S03]  /*1d6b0*/  IMAD.U32 R4, RZ, RZ, UR15 ;  /* 0x0000000fff047e24 */ /* 0x000fe6000f8e00ff */
[----:B------:R-:W2:Y:S01]  /*1d6c0*/  SHFL.IDX PT, R8, R5, RZ, 0x181f ;  /* 0x00181fff05087589 */ /* 0x000ea200000e0000 */
[----:B------:R-:W-:Y:S03]  /*1d6d0*/  IMAD R4, R4, 0x3000, R203 ;  /* 0x0000300004047824 */ /* 0x000fe600078e02cb */
[----:B------:R3:W-:Y:S04]  /*1d6e0*/  SHFL.IDX PT, R6, R5, 0x1, 0x181f ;  /* 0x00381f0005067f89 */ /* 0x0007e800000e0000 */
[----:B------:R-:W4:Y:S01]  /*1d6f0*/  SHFL.IDX PT, R3, R7, 0x1, 0x181f ;  /* 0x00381f0007037f89 */ /* 0x000f2200000e0000 */
[C---:B-1----:R-:W-:Y:S05]  /*1d700*/  IADD3 R14, P0, R11.reuse, R214, RZ ;  /* 0x000000d60b0e7210 */ /* 0x042fea0007f1e0ff */
[----:B--2---:R-:W-:Y:S01]  /*1d710*/  IMAD.X R15, R8, 0x1, R211, P0 ;  /* 0x00000001080f7824 */ /* 0x004fe200000e06d3 */
[C---:B------:R-:W-:Y:S02]  /*1d720*/  IADD3 R12, P0, R11.reuse, R210, RZ ;  /* 0x000000d20b0c7210 */ /* 0x040fe40007f1e0ff */
[----:B---3--:R-:W-:Y:S02]  /*1d730*/  SHF.L.U32 R5, R4, 0x1, RZ ;  /* 0x0000000104057819 */ /* 0x008fe400000006ff */
[C---:B------:R-:W-:Y:S02]  /*1d740*/  IADD3.X R13, R8.reuse, R215, RZ, P0, !PT ;  /* 0x000000d7080d7210 */ /* 0x040fe400007fe4ff */
[-C--:B------:R-:W-:Y:S01]  /*1d750*/  IADD3 R10, P0, R11, R193.reuse, RZ ;  /* 0x000000c10b0a7210 */ /* 0x080fe20007f1e0ff */
[----:B------:R1:W-:Y:S04]  /*1d760*/  LDGSTS.E.BYPASS.LTC128B.128 [R5+0xc100], [R14.64], !P5 ;  /* 0x0c1000000e057fae */ /* 0x0003e8000e901d4a */
[----:B------:R1:W-:Y:S01]  /*1d770*/  LDGSTS.E.BYPASS.LTC128B.128 [R5+0xe100], [R12.64], !P4 ;  /* 0x0e1000000c057fae */ /* 0x0003e2000e101d4a */
[----:B------:R-:W-:Y:S01]  /*1d780*/  IMAD.X R11, R8, 0x1, R213, P0 ;  /* 0x00000001080b7824 */ /* 0x000fe200000e06d5 */
[C---:B----4-:R-:W-:Y:S04]  /*1d790*/  IADD3 R8, P0, R3.reuse, R214, RZ ;  /* 0x000000d603087210 */ /* 0x050fe80007f1e0ff */
[----:B------:R1:W-:Y:S01]  /*1d7a0*/  LDGSTS.E.BYPASS.LTC128B.128 [R5+0x10100], [R10.64], !P2 ;  /* 0x101000000a057fae */ /* 0x0003e2000d101d4a */
[C---:B------:R-:W-:Y:S01]  /*1d7b0*/  IMAD.X R9, R6.reuse, 0x1, R211, P0 ;  /* 0x0000000106097824 */ /* 0x040fe200000e06d3 */
[C---:B------:R-:W-:Y:S04]  /*1d7c0*/  IADD3 R16, P0, R3.reuse, R210, RZ ;  /* 0x000000d203107210 */ /* 0x040fe80007f1e0ff */
[----:B------:R1:W-:Y:S01]  /*1d7d0*/  LDGSTS.E.BYPASS.LTC128B.128 [R5+0xd100], [R8.64], !P5 ;  /* 0x0d10000008057fae */ /* 0x0003e2000e901d4a */
[C---:B------:R-:W-:Y:S01]  /*1d7e0*/  IMAD.X R17, R6.reuse, 0x1, R215, P0 ;  /* 0x0000000106117824 */ /* 0x040fe200000e06d7 */
[----:B------:R-:W-:Y:S04]  /*1d7f0*/  IADD3 R18, P0, R3, R193, RZ ;  /* 0x000000c103127210 */ /* 0x000fe80007f1e0ff */
[----:B------:R1:W-:Y:S01]  /*1d800*/  LDGSTS.E.BYPASS.LTC128B.128 [R5+0xf100], [R16.64], !P4 ;  /* 0x0f10000010057fae */ /* 0x0003e2000e101d4a */
[----:B------:R-:W-:Y:S05]  /*1d810*/  IMAD.X R19, R6, 0x1, R213, P0 ;  /* 0x0000000106137824 */ /* 0x000fea00000e06d5 */
[----:B------:R1:W-:Y:S03]  /*1d820*/  LDGSTS.E.BYPASS.LTC128B.128 [R5+0x11100], [R18.64], !P2 ;  /* 0x1110000012057fae */ /* 0x0003e6000d101d4a */
.L_x_1198:
        /* <DEDUP_REMOVED lines=9> */
.L_x_1188:
[----:B------:R-:W2:Y:S01]  /*1d8c0*/  SHFL.BFLY PT, R4, R209, 0x2, 0x1f ;  /* 0x0c401f00d1047f89 */ /* 0x000ea200000e0000 */
[----:B-1----:R-:W-:-:S02]  /*1d8d0*/  MOV R11, 0xff800000 ;  /* 0xff800000000b7802 */ /* 0x002fc40000000f00 */
[----:B------:R-:W-:Y:S01]  /*1d8e0*/  PLOP3.LUT P2, PT, PT, PT, PT, 0x8, 0x0 ;  /* 0x000000000000781c */ /* 0x000fe20003f4e170 */
[----:B------:R-:W1:Y:S01]  /*1d8f0*/  SHFL.BFLY PT, R3, R208, 0x2, 0x1f ;  /* 0x0c401f00d0037f89 */ /* 0x000e6200000e0000 */
[----:B--2---:R-:W-:Y:S02]  /*1d900*/  FADD.FTZ R7, R4, R209 ;  /* 0x000000d104077221 */ /* 0x004fe40000010000 */
[----:B------:R-:W-:Y:S01]  /*1d910*/  CS2R R4, SRZ ;  /* 0x0000000000047805 */ /* 0x000fe2000001ff00 */
[----:B-1----:R-:W-:Y:S02]  /*1d920*/  FADD.FTZ R8, R3, R208 ;  /* 0x000000d003087221 */ /* 0x002fe40000010000 */
[----:B------:R-:W1:Y:S04]  /*1d930*/  SHFL.BFLY PT, R6, R7, 0x1, 0x1f ;  /* 0x0c201f0007067f89 */ /* 0x000e6800000e0000 */
[----:B------:R-:W2:Y:S01]  /*1d940*/  SHFL.BFLY PT, R3, R8, 0x1, 0x1f ;  /* 0x0c201f0008037f89 */ /* 0x000ea200000e0000 */
[----:B-1----:R-:W-:-:S02]  /*1d950*/  FADD.FTZ R6, R7, R6 ;  /* 0x0000000607067221 */ /* 0x002fc40000010000 */
[----:B--2---:R-:W-:-:S03]  /*1d960*/  FADD.FTZ R3, R3, R8 ;  /* 0x0000000803037221 */ /* 0x004fc60000010000 */
[----:B------:R-:W-:Y:S02]  /*1d970*/  FSETP.NE.FTZ.AND P1, PT, R6, RZ, PT ;  /* 0x000000ff0600720b */ /* 0x000fe40003f35000 */
[----:B------:R-:W-:-:S11]  /*1d980*/  FSETP.NE.FTZ.AND P0, PT, R3, RZ, PT ;  /* 0x000000ff0300720b */ /* 0x000fd60003f15000 */
[----:B------:R-:W1:Y:S01]  /*1d990*/  @P1 MUFU.RCP R5, R6 ;  /* 0x0000000600051308 */ /* 0x000e620000001000 */
[----:B------:R-:W-:Y:S02]  /*1d9a0*/  @P1 MOV R14, 0x3f317218 ;  /* 0x3f317218000e1802 */ /* 0x000fe40000000f00 */
[----:B------:R-:W-:-:S05]  /*1d9b0*/  @P0 MOV R15, 0x3f317218 ;  /* 0x3f317218000f0802 */ /* 0x000fca0000000f00 */
[----:B------:R-:W2:Y:S01]  /*1d9c0*/  @P1 MUFU.LG2 R6, R6 ;  /* 0x0000000600061308 */ /* 0x000ea20000000c00 */
[----:B------:R-:W-:-:S07]  /*1d9d0*/  @P0 FMUL.FTZ R15, R15, c[0x0][0x2d0] ;  /* 0x0000b4000f0f0a20 */ /* 0x000fce0000410000 */
[----:B------:R-:W3:Y:S01]  /*1d9e0*/  @P0 MUFU.LG2 R12, R3 ;  /* 0x00000003000c0308 */ /* 0x000ee20000000c00 */
[C---:B-1----:R-:W-:Y:S02]  /*1d9f0*/  FMUL.FTZ R128, R5.reuse, R128 ;  /* 0x0000008005807220 */ /* 0x042fe40000410000 */
[C---:B------:R-:W-:Y:S02]  /*1da00*/  FMUL.FTZ R129, R5.reuse, R129 ;  /* 0x0000008105817220 */ /* 0x040fe40000410000 */
[C---:B------:R-:W-:Y:S02]  /*1da10*/  FMUL.FTZ R124, R5.reuse, R124 ;  /* 0x0000007c057c7220 */ /* 0x040fe40000410000 */
[----:B------:R-:W-:Y:S01]  /*1da20*/  FMUL.FTZ R125, R5, R125 ;  /* 0x0000007d057d7220 */ /* 0x000fe20000410000 */
[----:B------:R1:W4:Y:S01]  /*1da30*/  @P0 MUFU.RCP R4, R3 ;  /* 0x0000000300040308 */ /* 0x0003220000001000 */
[----:B--2---:R-:W-:Y:S02]  /*1da40*/  @P1 FMUL.FTZ R13, R6, 0.69314718246459960938 ;  /* 0x3f317218060d1820 */ /* 0x004fe40000410000 */
[----:B------:R-:W-:-:S02]  /*1da50*/  @P1 FMUL.FTZ R6, R14, c[0x0][0x2d0] ;  /* 0x0000b4000e061a20 */ /* 0x000fc40000410000 */
        /* <DEDUP_REMOVED lines=96> */
.L_x_1104:
[----:B------:R-:W-:Y:S01]  /*1e060*/  USHF.R.S32.HI UR12, URZ, 0x1f, UR8 ;  /* 0x0000001f3f0c7899 */ /* 0x000fe20008011408 */
[----:B------:R-:W-:Y:S05]  /*1e070*/  @P2 BRA `(.L_x_1200) ;  /* 0x000017e000002947 */ /* 0x000fea0003800000 */
[----:B------:R-:W1:Y:S01]  /*1e080*/  S2R R0, SR_TID.X ;  /* 0x0000000000007919 */ /* 0x000e620000002100 */
[----:B------:R-:W-:Y:S01]  /*1e090*/  F2FP.PACK_AB R7, R8, R7 ;  /* 0x000000070807723e */ /* 0x000fe200000000ff */
[----:B------:R-:W-:Y:S01]  /*1e0a0*/  IMAD.MOV.U32 R8, RZ, RZ, 0x20 ;  /* 0x00000020ff087424 */ /* 0x000fe200078e00ff */
[----:B------:R-:W-:Y:S01]  /*1e0b0*/  F2FP.PACK_AB R96, R5, R96 ;  /* 0x000000600560723e */ /* 0x000fe200000000ff */
[----:B------:R-:W-:Y:S01]  /*1e0c0*/  BAR.SYNC.DEFER_BLOCKING 0x1, 0x100 ;  /* 0x0044000000007b1d */ /* 0x000fe20000010000 */
[----:B------:R-:W-:-:S02]  /*1e0d0*/  F2FP.PACK_AB R128, R129, R128 ;  /* 0x000000808180723e */ /* 0x000fc400000000ff */
[----:B------:R-:W-:Y:S02]  /*1e0e0*/  F2FP.PACK_AB R130, R131, R130 ;  /* 0x000000828382723e */ /* 0x000fe400000000ff */
        /* <DEDUP_REMOVED lines=35> */
[----:B------:R-:W-:Y:S01]  /*1e320*/  ISETP.NE.U32.AND P0, PT, R14, 0x1, PT ;  /* 0x000000010e00780c */ /* 0x000fe20003f05070 */
[----:B------:R-:W-:Y:S01]  /*1e330*/  IMAD.U32 R14, RZ, RZ, UR4 ;  /* 0x00000004ff0e7e24 */ /* 0x000fe2000f8e00ff */
        /* <DEDUP_REMOVED lines=17> */
[--C-:B------:R-:W-:Y:S01]  /*1e450*/  IMAD.IADD R21, R8, 0x1, R5.reuse ;  /* 0x0000000108157824 */ /* 0x100fe200078e0205 */
[----:B------:R-:W-:Y:S01]  /*1e460*/  SEL R6, R6, 0xffffffc0, !P2 ;  /* 0xffffffc006067807 */ /* 0x000fe20005000000 */
[----:B------:R-:W-:Y:S01]  /*1e470*/  STS [R5], R124 ;  /* 0x0000007c05007388 */ /* 0x000fe20000000800 */
[----:B------:R-:W-:Y:S02]  /*1e480*/  F2FP.PACK_AB R46, R47, R46 ;  /* 0x0000002e2f2e723e */ /* 0x000fe400000000ff */
        /* <DEDUP_REMOVED lines=8> */
[----:B------:R-:W-:-:S02]  /*1e510*/  F2FP.PACK_AB R52, R53, R52 ;  /* 0x000000343534723e */ /* 0x000fc400000000ff */
[----:B------:R-:W-:Y:S01]  /*1e520*/  STS [R15+0x480], R122 ;  /* 0x0004807a0f007388 */ /* 0x000fe20000000800 */
[----:B------:R-:W-:Y:S02]  /*1e530*/  F2FP.PACK_AB R54, R55, R54 ;  /* 0x000000363736723e */ /* 0x000fe400000000ff */
        /* <DEDUP_REMOVED lines=30> */
[----:B------:R-:W-:Y:S01]  /*1e720*/  PLOP3.LUT P0, PT, PT, PT, UP1, 0x80, 0x0 ;  /* 0x000000000000781c */ /* 0x000fe20003f0f018 */
        /* <DEDUP_REMOVED lines=34> */
[----:B------:R-:W-:Y:S01]  /*1e950*/  BAR.SYNC.DEFER_BLOCKING 0x1, 0x100 ;  /* 0x0044000000007b1d */ /* 0x000fe20000010000 */
[----:B------:R-:W-:-:S04]  /*1e960*/  UISETP.NE.U32.AND UP0, UPT, URZ, UR4, UPT ;  /* 0x000000043f00728c */ /* 0x000fc8000bf05070 */
[----:B------:R-:W-:Y:S01]  /*1e970*/  UISETP.NE.AND.EX UP0, UPT, URZ, UR5, UPT, UP0 ;  /* 0x000000053f00728c */ /* 0x000fe2000bf05300 */
[----:B--2---:R-:W2:Y:S02]  /*1e980*/  @P0 LDG.E R6, [R14.64] ;  /* 0x0000000a0e060981 */ /* 0x004ea4000c1e1900 */
        /* <DEDUP_REMOVED lines=9> */
[----:B--2---:R-:W1:Y:S02]  /*1ea20*/  @P0 R2UR UR5, R6 ;  /* 0x00000000060503c2 */ /* 0x004e6400000e0000 */
[----:B-1----:R-:W-:Y:S02]  /*1ea30*/  @UP1 USHF.R.S32.HI UR4, URZ, 0x1f, UR5 ;  /* 0x0000001f3f041899 */ /* 0x002fe40008011405 */
[----:B------:R-:W-:-:S05]  /*1ea40*/  @UP1 UMOV UR16, UR5 ;  /* 0x0000000500101c82 */ /* 0x000fca0008000000 */
[----:B------:R-:W-:Y:S01]  /*1ea50*/  @UP1 UMOV UR17, UR4 ;  /* 0x0000000400111c82 */ /* 0x000fe20008000000 */
[----:B------:R-:W-:Y:S05]  /*1ea60*/  @P1 BRA `(.L_x_1201) ;  /* 0x0000004000001947 */ /* 0x000fea0003800000 */
[----:B----4-:R-:W-:Y:S05]  /*1ea70*/  @!P0 BRA `(.L_x_1201) ;  /* 0x0000003000008947 */ /* 0x010fea0003800000 */
[----:B-----5:R-:W2:Y:S04]  /*1ea80*/  LDG.E R5, [R14.64] ;  /* 0x0000000a0e057981 */ /* 0x020ea8000c1e1900 */
[----:B------:R-:W2:Y:S02]  /*1ea90*/  LDG.E R6, [R14.64+0x4] ;  /* 0x0000040a0e067981 */ /* 0x000ea4000c1e1900 */
[----:B--2---:R-:W-:Y:S02]  /*1eaa0*/  IADD3 R5, -R5, R6, RZ ;  /* 0x0000000605057210 */ /* 0x004fe40007ffe1ff */
.L_x_1201:
[----:B----4-:R-:W-:Y:S01]  /*1eab0*/  SHF.R.S32.HI R7, RZ, 0x1f, R2 ;  /* 0x0000001fff077819 */ /* 0x010fe20000011402 */
[----:B------:R-:W1:Y:S01]  /*1eac0*/  S2R R57, SR_CTAID.X ;  /* 0x0000000000397919 */ /* 0x000e620000002500 */
[----:B------:R-:W-:Y:S01]  /*1ead0*/  LOP3.LUT R9, R4, 0xffffffe0, RZ, 0xc0, !PT ;  /* 0xffffffe004097812 */ /* 0x000fe200078ec0ff */
[----:B------:R-:W-:Y:S01]  /*1eae0*/  IMAD.MOV.U32 R4, RZ, RZ, c[0x0][0x4e8] ;  /* 0x00013a00ff047624 */ /* 0x000fe200078e00ff */
[----:B------:R-:W-:Y:S01]  /*1eaf0*/  LEA.HI R7, R7, R2, RZ, 0x3 ;  /* 0x0000000207077211 */ /* 0x000fe200078f18ff */
[----:B------:R-:W-:Y:S01]  /*1eb00*/  ULDC.64 UR4, c[0x0][0x3a0] ;  /* 0x0000e80000047ab9 */ /* 0x000fe20000000a00 */
[----:B------:R-:W-:Y:S01]  /*1eb10*/  LEA.HI R8, R13, R0, RZ, 0x3 ;  /* 0x000000000d087211 */ /* 0x000fe200078f18ff */
        /* <DEDUP_REMOVED lines=17> */
[----:B------:R-:W-:Y:S01]  /*1ec30*/  LOP3.LUT R19, R8, 0xfffffff8, RZ, 0xc0, !PT ;  /* 0xfffffff808137812 */ /* 0x000fe200078ec0ff */
[----:B------:R-:W-:Y:S01]  /*1ec40*/  USHF.R.S32.HI UR16, URZ, 0x1f, UR9 ;  /* 0x0000001f3f107899 */ /* 0x000fe20008011409 */
[----:B------:R-:W-:Y:S01]  /*1ec50*/  LEA.HI R13, R13, R0, RZ, 0x6 ;  /* 0x000000000d0d7211 */ /* 0x000fe200078f30ff */
[----:B------:R-:W-:Y:S01]  /*1ec60*/  IMAD R2, R2, 0x10, R7 ;  /* 0x0000001002027824 */ /* 0x000fe200078e0207 */
[----:B------:R-:W-:Y:S01]  /*1ec70*/  UIMAD UR13, UR12, UR6, URZ ;  /* 0x000000060c0d72a4 */ /* 0x000fe2000f8e023f */
[----:B------:R-:W-:Y:S01]  /*1ec80*/  IMAD.IADD R19, R0, 0x1, -R19 ;  /* 0x0000000100137824 */ /* 0x000fe200078e0a13 */
[----:B------:R-:W-:Y:S01]  /*1ec90*/  USEL UR16, UR16, URZ, !UP1 ;  /* 0x0000003f10107287 */ /* 0x000fe2000c800000 */
[----:B------:R-:W-:Y:S01]  /*1eca0*/  IMAD R4, R17, 0x8, R2 ;  /* 0x0000000811047824 */ /* 0x000fe200078e0202 */
[----:B------:R-:W-:Y:S01]  /*1ecb0*/  UIMAD.WIDE.U32 UR14, UR8, UR6, UR14 ;  /* 0x00000006080e72a5 */ /* 0x000fe2000f8e000e */
[----:B------:R-:W-:Y:S01]  /*1ecc0*/  SHF.R.S32.HI R8, RZ, 0x3, R8 ;  /* 0x00000003ff087819 */ /* 0x000fe20000011408 */
[----:B------:R-:W-:Y:S01]  /*1ecd0*/  UIMAD UR13, UR8, UR7, UR13 ;  /* 0x00000007080d72a4 */ /* 0x000fe2000f8e020d */
[----:B------:R-:W-:Y:S01]  /*1ece0*/  IMAD.SHL.U32 R13, R13, 0x8, RZ ;  /* 0x000000080d0d7824 */ /* 0x000fe200078e00ff */
[----:B-1----:R-:W-:Y:S01]  /*1ecf0*/  LEA R4, R57, R4, 0x7 ;  /* 0x0000000439047211 */ /* 0x002fe200078e38ff */
[----:B------:R-:W-:Y:S01]  /*1ed00*/  ULDC.64 UR6, c[0x0][0x498] ;  /* 0x0001260000067ab9 */ /* 0x000fe20000000a00 */
[----:B------:R-:W-:Y:S01]  /*1ed10*/  BSSY B0, `(.L_x_1202) ;  /* 0x000006c000007945 */ /* 0x000fe20003800000 */
[----:B------:R-:W-:-:S02]  /*1ed20*/  USEL UR9, UR9, URZ, !UP1 ;  /* 0x0000003f09097287 */ /* 0x000fc4000c800000 */
[----:B------:R-:W-:Y:S01]  /*1ed30*/  @P1 IMAD.HI.U32 R6, R4, c[0x0][0x4ec], RZ ;  /* 0x00013b0004061a27 */ /* 0x000fe200078e00ff */
[----:B------:R-:W-:Y:S02]  /*1ed40*/  UIMAD UR20, UR16, UR6, URZ ;  /* 0x00000006101472a4 */ /* 0x000fe4000f8e023f */
[----:B------:R-:W-:Y:S01]  /*1ed50*/  UIADD3 UR15, UR15, UR13, URZ ;  /* 0x0000000d0f0f7290 */ /* 0x000fe2000fffe03f */
[----:B------:R-:W-:Y:S01]  /*1ed60*/  IMAD.MOV.U32 R16, RZ, RZ, R4 ;  /* 0x000000ffff107224 */ /* 0x000fe200078e0004 */
[----:B------:R-:W-:Y:S01]  /*1ed70*/  @P1 SHF.R.U32.HI R16, RZ, c[0x0][0x4f0], R6 ;  /* 0x00013c00ff101a19 */ /* 0x000fe20000011606 */
[----:B------:R-:W-:Y:S02]  /*1ed80*/  UIMAD UR7, UR9, UR7, UR20 ;  /* 0x00000007090772a4 */ /* 0x000fe4000f8e0214 */
[----:B------:R-:W-:Y:S02]  /*1ed90*/  UIMAD.WIDE.U32 UR14, UR9, UR6, UR14 ;  /* 0x00000006090e72a5 */ /* 0x000fe4000f8e000e */
[----:B------:R-:W-:Y:S01]  /*1eda0*/  IMAD.MOV R7, RZ, RZ, -R16 ;  /* 0x000000ffff077224 */ /* 0x000fe200078e0a10 */
[----:B------:R-:W-:Y:S01]  /*1edb0*/  ULDC.64 UR4, c[0x0][0x3e8] ;  /* 0x0000fa0000047ab9 */ /* 0x000fe20000000a00 */
[----:B------:R-:W-:Y:S01]  /*1edc0*/  IMAD.U32 R0, RZ, RZ, UR7 ;  /* 0x00000007ff007e24 */ /* 0x000fe2000f8e00ff */
[----:B------:R-:W-:Y:S01]  /*1edd0*/  UIMAD UR12, UR12, UR4, URZ ;  /* 0x000000040c0c72a4 */ /* 0x000fe2000f8e023f */
[----:B------:R-:W-:Y:S01]  /*1ede0*/  IMAD R4, R7, c[0x0][0x4e8], R4 ;  /* 0x00013a0007047a24 */ /* 0x000fe200078e0204 */
[----:B------:R-:W-:Y:S01]  /*1edf0*/  SHF.R.S32.HI R7, RZ, 0x1f, R16 ;  /* 0x0000001fff077819 */ /* 0x000fe20000011410 */
[----:B------:R-:W-:Y:S01]  /*1ee00*/  UIADD3 UR19, UR19, UR17, URZ ;  /* 0x0000001113137290 */ /* 0x000fe2000fffe03f */
[----:B------:R-:W-:Y:S01]  /*1ee10*/  IADD3 R16, P0, R16, UR14, RZ ;  /* 0x0000000e10107c10 */ /* 0x000fe2000ff1e0ff */
[----:B------:R-:W-:Y:S01]  /*1ee20*/  UIMAD UR5, UR8, UR5, UR12 ;  /* 0x00000005080572a4 */ /* 0x000fe2000f8e020c */
[----:B------:R-:W-:Y:S01]  /*1ee30*/  SHF.R.S32.HI R9, RZ, 0x1f, R4 ;  /* 0x0000001fff097819 */ /* 0x000fe20000011404 */
[----:B------:R-:W-:Y:S01]  /*1ee40*/  UIMAD.WIDE.U32 UR18, UR8, UR4, UR18 ;  /* 0x00000004081272a5 */ /* 0x000fe2000f8e0012 */
[----:B------:R-:W-:Y:S01]  /*1ee50*/  IADD3.X R17, R7, UR15, R0, P0, !PT ;  /* 0x0000000f07117c10 */ /* 0x000fe200087fe400 */
[----:B------:R-:W-:Y:S01]  /*1ee60*/  IMAD.SHL.U32 R7, R8, 0x40, RZ ;  /* 0x0000004008077824 */ /* 0x000fe200078e00ff */
[----:B------:R-:W-:Y:S01]  /*1ee70*/  LEA R0, R19, R8, 0x5 ;  /* 0x0000000813007211 */ /* 0x000fe200078e28ff */
[----:B------:R-:W-:Y:S01]  /*1ee80*/  IMAD R9, R9, c[0x0][0x488], RZ ;  /* 0x0001220009097a24 */ /* 0x000fe200078e02ff */
[----:B------:R-:W-:Y:S01]  /*1ee90*/  ULDC.64 UR6, c[0x0][0x3f0] ;  /* 0x0000fc0000067ab9 */ /* 0x000fe20000000a00 */
[----:B------:R-:W-:Y:S01]  /*1eea0*/  IMAD.WIDE.U32 R16, R4, c[0x0][0x488], R16 ;  /* 0x0001220004107a25 */ /* 0x000fe200078e0010 */
[----:B------:R-:W-:Y:S01]  /*1eeb0*/  LOP3.LUT R7, R7, 0x1c0, RZ, 0xc0, !PT ;  /* 0x000001c007077812 */ /* 0x000fe200078ec0ff */
[----:B------:R-:W-:-:S02]  /*1eec0*/  UIMAD UR16, UR16, UR6, URZ ;  /* 0x00000006101072a4 */ /* 0x000fc4000f8e023f */
        /* <DEDUP_REMOVED lines=10> */
[----:B------:R-:W-:Y:S01]  /*1ef70*/  IMAD.MOV.U32 R6, RZ, RZ, R15 ;  /* 0x000000ffff067224 */ /* 0x000fe200078e000f */
[----:B------:R-:W-:Y:S01]  /*1ef80*/  @P1 SHF.R.U32.HI R6, RZ, c[0x0][0x4f0], R12 ;  /* 0x00013c00ff061a19 */ /* 0x000fe2000001160c */
[----:B------:R-:W-:Y:S01]  /*1ef90*/  IMAD.SHL.U32 R0, R19, 0x8, RZ ;  /* 0x0000000813007824 */ /* 0x000fe200078e00ff */
[----:B------:R-:W-:Y:S01]  /*1efa0*/  LEA.HI.X R9, R16, c[0x0][0x454], R9, 0x2, P0 ;  /* 0x0001150010097a11 */ /* 0x000fe200000f1409 */
[----:B------:R-:W-:Y:S01]  /*1efb0*/  SHFL.IDX PT, R34, R10, 0x1, 0x1c1f ;  /* 0x003c1f000a227f89 */ /* 0x000fe200000e0000 */
[----:B------:R-:W-:Y:S01]  /*1efc0*/  UIADD3 UR7, UR19, UR7, URZ ;  /* 0x0000000713077290 */ /* 0x000fe2000fffe03f */
[----:B------:R-:W-:Y:S01]  /*1efd0*/  IMAD.MOV R32, RZ, RZ, -R6 ;  /* 0x000000ffff207224 */ /* 0x000fe200078e0a06 */
[----:B------:R-:W-:Y:S01]  /*1efe0*/  LOP3.LUT R7, R7, 0x38, R0, 0xf8, !PT ;  /* 0x0000003807077812 */ /* 0x000fe200078ef800 */
[----:B------:R-:W1:Y:S01]  /*1eff0*/  SHFL.IDX PT, R49, R9, RZ, 0x1c1f ;  /* 0x001c1fff09317589 */ /* 0x000e6200000e0000 */
[----:B------:R-:W-:Y:S01]  /*1f000*/  MOV R16, UR18 ;  /* 0x0000001200107c02 */ /* 0x000fe20008000f00 */
[----:B------:R-:W-:Y:S01]  /*1f010*/  IMAD R32, R32, c[0x0][0x4e8], R15 ;  /* 0x00013a0020207a24 */ /* 0x000fe200078e020f */
[----:B------:R-:W-:Y:S01]  /*1f020*/  LOP3.LUT R4, R7, R4, RZ, 0x3c, !PT ;  /* 0x0000000407047212 */ /* 0x000fe200078e3cff */
[----:B------:R2:W3:Y:S01]  /*1f030*/  SHFL.IDX PT, R35, R9, 0x1, 0x1c1f ;  /* 0x003c1f0009237f89 */ /* 0x0004e200000e0000 */
[----:B------:R-:W-:Y:S01]  /*1f040*/  IMAD R15, R57, 0x80, R2 ;  /* 0x00000080390f7824 */ /* 0x000fe200078e0202 */
[----:B------:R-:W-:Y:S01]  /*1f050*/  SHF.R.S32.HI R7, RZ, 0x1f, R6 ;  /* 0x0000001fff077819 */ /* 0x000fe20000011406 */
[----:B-----5:R-:W-:Y:S01]  /*1f060*/  IMAD R2, R5, c[0x0][0x4e8], RZ ;  /* 0x00013a0005027a24 */ /* 0x020fe200078e02ff */
[----:B------:R-:W-:Y:S01]  /*1f070*/  LOP3.LUT R4, R4, 0x7ffffe00, R13, 0xf8, !PT ;  /* 0x7ffffe0004047812 */ /* 0x000fe200078ef80d */
        /* <DEDUP_REMOVED lines=9> */
[----:B------:R-:W-:Y:S02]  /*1f110*/  IMAD.SHL.U32 R58, R4, 0x2, RZ ;  /* 0x00000002043a7824 */ /* 0x000fe400078e00ff */
[----:B------:R-:W-:Y:S01]  /*1f120*/  IMAD R57, R57, 0x80, R8 ;  /* 0x0000008039397824 */ /* 0x000fe200078e0208 */
[----:B------:R-:W-:Y:S01]  /*1f130*/  IADD3 R17, R17, R7, RZ ;  /* 0x0000000711117210 */ /* 0x000fe20007ffe0ff */
[----:B-1----:R1:W-:Y:S01]  /*1f140*/  @!P1 ST.E [R48.64], R3 ;  /* 0x0000000330009985 */ /* 0x0023e2000c10190a */
[----:B--2---:R-:W-:-:S03]  /*1f150*/  IMAD R9, R6, c[0x0][0x3d8], RZ ;  /* 0x0000f60006097a24 */ /* 0x004fc600078e02ff */
[----:B---3--:R1:W-:Y:S01]  /*1f160*/  @!P0 ST.E [R34.64], R11 ;  /* 0x0000000b22008985 */ /* 0x0083e2000c10190a */
[C---:B------:R-:W-:Y:S02]  /*1f170*/  IMAD R9, R32.reuse, c[0x0][0x3dc], R9 ;  /* 0x0000f70020097a24 */ /* 0x040fe400078e0209 */
[----:B------:R-:W-:Y:S01]  /*1f180*/  IMAD.WIDE.U32 R32, R32, c[0x0][0x3d8], R16 ;  /* 0x0000f60020207a25 */ /* 0x000fe200078e0010 */
[----:B------:R1:W2:Y:S03]  /*1f190*/  LDS.128 R44, [R58+0x1080] ;  /* 0x001080003a2c7984 */ /* 0x0002a60000000c00 */
[----:B------:R-:W-:Y:S01]  /*1f1a0*/  IMAD.IADD R9, R33, 0x1, R9 ;  /* 0x0000000121097824 */ /* 0x000fe200078e0209 */
[----:B------:R1:W3:Y:S01]  /*1f1b0*/  LDS.128 R40, [R58+0x2080] ;  /* 0x002080003a287984 */ /* 0x0002e20000000c00 */
[----:B------:R-:W-:-:S03]  /*1f1c0*/  LEA R56, P0, R32, c[0x0][0x380], 0x1 ;  /* 0x0000e00020387a11 */ /* 0x000fc600078008ff */
[----:B------:R1:W4:Y:S01]  /*1f1d0*/  LDS.128 R36, [R58+0x3080] ;  /* 0x003080003a247984 */ /* 0x0003220000000c00 */
[----:B------:R-:W-:Y:S02]  /*1f1e0*/  LEA.HI.X R55, R32, c[0x0][0x384], R9, 0x1, P0 ;  /* 0x0000e10020377a11 */ /* 0x000fe400000f0c09 */
[----:B------:R-:W-:Y:S01]  /*1f1f0*/  ISETP.GE.AND P0, PT, R57, R2, PT ;  /* 0x000000023900720c */ /* 0x000fe20003f06270 */
        /* <DEDUP_REMOVED lines=29> */
.L_x_1203:
[----:B--2---:R-:W-:Y:S05]  /*1f3d0*/  BSYNC B0 ;  /* 0x0000000000007941 */ /* 0x004fea0003800000 */
.L_x_1202:
[----:B-1----:R-:W-:Y:S01]  /*1f3e0*/  IADD3 R3, R57, 0x20, RZ ;  /* 0x0000002039037810 */ /* 0x002fe20007ffe0ff */
[----:B------:R1:W2:Y:S01]  /*1f3f0*/  SHFL.IDX PT, R33, R55, 0x1, 0x181f ;  /* 0x00381f0037217f89 */ /* 0x0002a200000e0000 */
        /* <DEDUP_REMOVED lines=21> */
.L_x_1205:
[----:B------:R-:W-:Y:S05]  /*1f550*/  BSYNC B0 ;  /* 0x0000000000007941 */ /* 0x000fea0003800000 */
.L_x_1204:
        /* <DEDUP_REMOVED lines=23> */
.L_x_1207:
[----:B------:R-:W-:Y:S05]  /*1f6d0*/  BSYNC B0 ;  /* 0x0000000000007941 */ /* 0x000fea0003800000 */
.L_x_1206:
        /* <DEDUP_REMOVED lines=24> */
.L_x_1200:
        /* <DEDUP_REMOVED lines=10> */
[----:B------:R-:W3:Y:S01]  /*1f900*/  @P0 LDG.E R0, [R6.64] ;  /* 0x0000000a06000981 */ /* 0x000ee2000c1e1900 */
        /* <DEDUP_REMOVED lines=11> */
[----:B---3--:R-:W3:Y:S02]  /*1f9c0*/  @P0 R2UR UR5, R0 ;  /* 0x00000000000503c2 */ /* 0x008ee400000e0000 */
[----:B---3--:R-:W-:Y:S02]  /*1f9d0*/  @UP1 USHF.R.S32.HI UR4, URZ, 0x1f, UR5 ;  /* 0x0000001f3f041899 */ /* 0x008fe40008011405 */
[----:B------:R-:W-:-:S05]  /*1f9e0*/  @UP1 UMOV UR14, UR5 ;  /* 0x00000005000e1c82 */ /* 0x000fca0008000000 */
[----:B------:R-:W-:Y:S01]  /*1f9f0*/  @UP1 UMOV UR15, UR4 ;  /* 0x00000004000f1c82 */ /* 0x000fe20008000000 */
[----:B------:R-:W-:Y:S05]  /*1fa00*/  @P1 BRA `(.L_x_1208) ;  /* 0x0000004000001947 */ /* 0x000fea0003800000 */
[----:B-1----:R-:W-:Y:S05]  /*1fa10*/  @!P0 BRA `(.L_x_1208) ;  /* 0x0000003000008947 */ /* 0x002fea0003800000 */
[----:B-----5:R-:W3:Y:S04]  /*1fa20*/  LDG.E R3, [R6.64] ;  /* 0x0000000a06037981 */ /* 0x020ee8000c1e1900 */
[----:B------:R-:W3:Y:S02]  /*1fa30*/  LDG.E R0, [R6.64+0x4] ;  /* 0x0000040a06007981 */ /* 0x000ee4000c1e1900 */
[----:B---3--:R-:W-:Y:S02]  /*1fa40*/  IADD3 R3, -R3, R0, RZ ;  /* 0x0000000003037210 */ /* 0x008fe40007ffe1ff */
.L_x_1208:
        /* <DEDUP_REMOVED lines=17> */
[----:B--2---:R-:W-:Y:S02]  /*1fb60*/  UMOV UR16, UR14 ;  /* 0x0000000e00107c82 */ /* 0x004fe40008000000 */
        /* <DEDUP_REMOVED lines=25> */
.L_x_1210:
[----:B------:R-:W-:Y:S05]  /*1fd00*/  BSYNC B0 ;  /* 0x0000000000007941 */ /* 0x000fea0003800000 */
.L_x_1209:
        /* <DEDUP_REMOVED lines=8> */
[----:B--2---:R-:W-:Y:S01]  /*1fd90*/  UIMAD.WIDE.U32 UR16, UR14, UR4, URZ ;  /* 0x000000040e1072a5 */ /* 0x004fe2000f8e003f */
        /* <DEDUP_REMOVED lines=61> */
.L_x_1212:
[----:B------:R-:W-:Y:S05]  /*20170*/  BSYNC B0 ;  /* 0x0000000000007941 */ /* 0x000fea0003800000 */
.L_x_1211:
        /* <DEDUP_REMOVED lines=21> */
.L_x_1214:
[----:B------:R-:W-:Y:S05]  /*202d0*/  BSYNC B0 ;  /* 0x0000000000007941 */ /* 0x000fea0003800000 */
.L_x_1213:
        /* <DEDUP_REMOVED lines=21> */
.L_x_1216:
[----:B------:R-:W-:Y:S05]  /*20430*/  BSYNC B0 ;  /* 0x0000000000007941 */ /* 0x000fea0003800000 */
.L_x_1215:
        /* <DEDUP_REMOVED lines=22> */
.L_x_1217:
        /* <DEDUP_REMOVED lines=14> */
.L_x_3004:


//--------------------- .text._ZN7cutlass13device_kernelIN5flash19enable_sm80_to_sm89INS1_16FlashAttnFwdSm80INS1_25CollectiveMainloopFwdSm80ILi8ELi2ELb0EN4cute5tupleIJNS5_1CILi128EEENS7_ILi64EEENS7_ILi192EEEEEELi192ENS_6half_tEfNS_4arch4Sm80ELb1ELb0ELb1ELb0ELb1ELb0ELb1ELb0EEENS1_21CollectiveEpilogueFwdINS6_IJS8_SA_S9_EEENS6_IJNS7_ILi1EEESI_SI_EEESC_SE_Li256ELb0ELb1ELb0ELb0EEENS1_30DynamicPersistentTileSchedulerILi256ELi256ELb0ELb1ELb0EEEEEEEEEvNT_6ParamsE --------------------------
	.section	.text._ZN7cutlass13device_kernelIN5flash19enable_sm80_to_sm89INS1_16FlashAttnFwdSm80INS1_25CollectiveMainloopFwdSm80ILi8ELi2ELb0EN4cute5tupleIJNS5_1CILi128EEENS7_ILi64EEENS7_ILi192EEEEEELi192ENS_6half_tEfNS_4arch4Sm80ELb1ELb0ELb1ELb0ELb1ELb0ELb1ELb0EEENS1_21CollectiveEpilogueFwdINS6_IJS8_SA_S9_EEENS6_IJNS7_ILi1EEESI_SI_EEESC_SE_Li256ELb0ELb1ELb0ELb0EEENS1_30DynamicPersistentTileSchedulerILi256ELi256ELb0ELb1ELb0EEEEEEEEEvNT_6ParamsE,"ax",@progbits
	.sectioninfo	@"SHI_REGISTERS=255"
	.align	128
.text._ZN7cutlass13device_kernelIN5flash19enable_sm80_to_sm89INS1_16FlashAttnFwdSm80INS1_25CollectiveMainloopFwdSm80ILi8ELi2ELb0EN4cute5tupleIJNS5_1CILi128EEENS7_ILi64EEENS7_ILi192EEEEEELi192ENS_6half_tEfNS_4arch4Sm80ELb1ELb0ELb1ELb0ELb1ELb0ELb1ELb0EEENS1_21CollectiveEpilogueFwdINS6_IJS8_SA_S9_EEENS6_IJNS7_ILi1EEESI_SI_EEESC_SE_Li256ELb0ELb1ELb0ELb0EEENS1_30DynamicPersistentTileSchedulerILi256ELi256ELb0ELb1ELb0EEEEEEEEEvNT_6ParamsE:
        .type           _ZN7cutlass13device_kernelIN5flash19enable_sm80_to_sm89INS1_16FlashAttnFwdSm80INS1_25CollectiveMainloopFwdSm80ILi8ELi2ELb0EN4cute5tupleIJNS5_1CILi128EEENS7_ILi64EEENS7_ILi192EEEEEELi192ENS_6half_tEfNS_4arch4Sm80ELb1ELb0ELb1ELb0ELb1ELb0ELb1ELb0EEENS1_21CollectiveEpilogueFwdINS6_IJS8_SA_S9_EEENS6_IJNS7_ILi1EEESI_SI_EEESC_SE_Li256ELb0ELb1ELb0ELb0EEENS1_30DynamicPersistentTileSchedulerILi256ELi256ELb0ELb1ELb0EEEEEEEEEvNT_6ParamsE,@function
        .size           _ZN7cutlass13device_kernelIN5flash19enable_sm80_to_sm89INS1_16FlashAttnFwdSm80INS1_25CollectiveMainloopFwdSm80ILi8ELi2ELb0EN4cute5tupleIJNS5_1CILi128EEENS7_ILi64EEENS7_ILi192EEEEEELi192ENS_6half_tEfNS_4arch4Sm80ELb1ELb0ELb1ELb0ELb1ELb0ELb1ELb0EEENS1_21CollectiveEpilogueFwdINS6_IJS8_SA_S9_EEENS6_IJNS7_ILi1EEESI_SI_EEESC_SE_Li256ELb0ELb1ELb0ELb0EEENS1_30DynamicPersistentTileSchedulerILi256ELi256ELb0ELb1ELb0EEEEEEEEEvNT_6ParamsE,(.L_x_3005 - _ZN7cutlass13device_kernelIN5flash19enable_sm80_to_sm89INS1_16FlashAttnFwdSm80INS1_25CollectiveMainloopFwdSm80ILi8ELi2ELb0EN4cute5tupleIJNS5_1CILi128EEENS7_ILi64EEENS7_ILi192EEEEEELi192ENS_6half_tEfNS_4arch4Sm80ELb1ELb0ELb1ELb0ELb1ELb0ELb1ELb0EEENS1_21CollectiveEpilogueFwdINS6_IJS8_SA_S9_EEENS6_IJNS7_ILi1EEESI_SI_EEESC_SE_Li256ELb0ELb1ELb0ELb0EEENS1_30DynamicPersistentTileSchedulerILi256ELi256ELb0ELb1ELb0EEEEEEEEEvNT_6ParamsE)
        .other          _ZN7cutlass13device_kernelIN5flash19enable_sm80_to_sm89INS1_16FlashAttnFwdSm80INS1_25CollectiveMainloopFwdSm80ILi8ELi2ELb0EN4cute5tupleIJNS5_1CILi128EEENS7_ILi64EEENS7_ILi192EEEEEELi192ENS_6half_tEfNS_4arch4Sm80ELb1ELb0ELb1ELb0ELb1ELb0ELb1ELb0EEENS1_21CollectiveEpilogueFwdINS6_IJS8_SA_S9_EEENS6_IJNS7_ILi1EEESI_SI_EEESC_SE_Li256ELb0ELb1ELb0ELb0EEENS1_30DynamicPersistentTileSchedulerILi256ELi256ELb0ELb1ELb0EEEEEEEEEvNT_6ParamsE,@"STO_CUDA_ENTRY STV_DEFAULT"
_ZN7cutlass13device_kernelIN5flash19enable_sm80_to_sm89INS1_16FlashAttnFwdSm80INS1_25CollectiveMainloopFwdSm80ILi8ELi2ELb0EN4cute5tupleIJNS5_1CILi128EEENS7_ILi64EEENS7_ILi192EEEEEELi192ENS_6half_tEfNS_4arch4Sm80ELb1ELb0ELb1ELb0ELb1ELb0ELb1ELb0EEENS1_21CollectiveEpilogueFwdINS6_IJS8_SA_S9_EEENS6_IJNS7_ILi1EEESI_SI_EEESC_SE_Li256ELb0ELb1ELb0ELb0EEENS1_30DynamicPersistentTileSchedulerILi256ELi256ELb0ELb1ELb0EEEEEEEEEvNT_6ParamsE:
        /* <DEDUP_REMOVED lines=13> */
[----:B------:R-:W-:Y:S02]  /*00d0*/  ULDC.64 UR6, c[0x0][0x118] ;  /* 0x0000460000067ab9 */ /* 0x000fe40000000a00 */
[CC--:B------:R-:W-:Y:S02]  /*00e0*/  LEA.HI R2, R16.reuse, R20.reuse, RZ, 0x4 ;  /* 0x0000001410027211 */ /* 0x0c0fe400078f20ff */
[----:B------:R-:W-:Y:S02]  /*00f0*/  LEA.HI R8, R16, R20, RZ, 0x3 ;  /* 0x0000001410087211 */ /* 0x000fe400078f18ff */
[----:B------:R-:W-:Y:S02]  /*0100*/  SHF.R.S32.HI R3, RZ, 0x4, R2 ;  /* 0x00000004ff037819 */ /* 0x000fe40000011402 */
[----:B------:R-:W-:-:S02]  /*0110*/  SHF.R.S32.HI R250, RZ, 0x3, R8 ;  /* 0x00000003fffa7819 */ /* 0x000fc40000011408 */
[----:B------:R-:W-:Y:S02]  /*0120*/  LEA.HI R0, R2, R3, RZ, 0x1 ;  /* 0x0000000302007211 */ /* 0x000fe400078f08ff */
[----:B------:R-:W-:Y:S02]  /*0130*/  LEA.HI R12, R16, R20, RZ, 0x2 ;  /* 0x00000014100c7211 */ /* 0x000fe400078f10ff */
[----:B------:R-:W-:Y:S02]  /*0140*/  LOP3.LUT R0, R0, 0xfffffffe, RZ, 0xc0, !PT ;  /* 0xfffffffe00007812 */ /* 0x000fe400078ec0ff */
[--C-:B------:R-:W-:Y:S02]  /*0150*/  SHF.R.S32.HI R9, RZ, 0x2, R12.reuse ;  /* 0x00000002ff097819 */ /* 0x100fe4000001140c */
[----:B------:R-:W-:Y:S01]  /*0160*/  SHF.R.S32.HI R4, RZ, 0x1f, R12 ;  /* 0x0000001fff047819 */ /* 0x000fe2000001140c */
[----:B------:R-:W-:Y:S01]  /*0170*/  IMAD.IADD R14, R3, 0x1, -R0 ;  /* 0x00000001030e7824 */ /* 0x000fe200078e0a00 */
[----:B------:R-:W-:-:S02]  /*0180*/  LOP3.LUT R3, R8, 0xfffffff8, RZ, 0xc0, !PT ;  /* 0xfffffff808037812 */ /* 0x000fc400078ec0ff */
[----:B------:R-:W-:Y:S01]  /*0190*/  LOP3.LUT R0, R2, 0xfffffff0, RZ, 0xc0, !PT ;  /* 0xfffffff002007812 */ /* 0x000fe200078ec0ff */
[----:B------:R-:W-:Y:S01]  /*01a0*/  IMAD.SHL.U32 R2, R250, 0x40, RZ ;  /* 0x00000040fa027824 */ /* 0x000fe200078e00ff */
[----:B------:R-:W-:Y:S01]  /*01b0*/  LEA.HI R7, R16, R20, RZ, 0x5 ;  /* 0x0000001410077211 */ /* 0x000fe200078f28ff */
[----:B------:R-:W-:Y:S01]  /*01c0*/  IMAD.IADD R218, R20, 0x1, -R3 ;  /* 0x0000000114da7824 */ /* 0x000fe200078e0a03 */
[----:B------:R-:W-:Y:S01]  /*01d0*/  LEA.HI R3, R4, R9, RZ, 0x3 ;  /* 0x0000000904037211 */ /* 0x000fe200078f18ff */
[----:B------:R-:W-:Y:S01]  /*01e0*/  IMAD.IADD R0, R20, 0x1, -R0 ;  /* 0x0000000114007824 */ /* 0x000fe200078e0a00 */
[----:B------:R-:W-:Y:S01]  /*01f0*/  LOP3.LUT R2, R2, 0x1c0, RZ, 0xc0, !PT ;  /* 0x000001c002027812 */ /* 0x000fe200078ec0ff */
[C---:B------:R-:W-:Y:S01]  /*0200*/  IMAD.SHL.U32 R200, R218.reuse, 0x8, RZ ;  /* 0x00000008dac87824 */ /* 0x040fe200078e00ff */
[----:B------:R-:W-:Y:S01]  /*0210*/  LOP3.LUT R3, R3, 0xfffffff8, RZ, 0xc0, !PT ;  /* 0xfffffff803037812 */ /* 0x000fe200078ec0ff */
[C---:B------:R-:W-:Y:S01]  /*0220*/  IMAD.SHL.U32 R5, R218.reuse, 0x40, RZ ;  /* 0x00000040da057824 */ /* 0x040fe200078e00ff */
[----:B------:R-:W-:Y:S01]  /*0230*/  SHF.R.S32.HI R6, RZ, 0x1f, R0 ;  /* 0x0000001fff067819 */ /* 0x000fe20000011400 */
[----:B------:R-:W-:Y:S01]  /*0240*/  IMAD R219, R218, 0x20, R250 ;  /* 0x00000020dadb7824 */ /* 0x000fe200078e02fa */
[----:B------:R-:W-:Y:S01]  /*0250*/  SHF.R.U32.HI R4, RZ, 0x3, R2 ;  /* 0x00000003ff047819 */ /* 0x000fe20000011602 */
[----:B------:R-:W-:Y:S01]  /*0260*/  IMAD.IADD R9, R9, 0x1, -R3 ;  /* 0x0000000109097824 */ /* 0x000fe200078e0a03 */
[----:B------:R-:W-:-:S02]  /*0270*/  LOP3.LUT R2, R2, 0x38, R200, 0xf8, !PT ;  /* 0x0000003802027812 */ /* 0x000fc400078ef8c8 */
[----:B------:R-:W-:Y:S02]  /*0280*/  LEA.HI R11, R6, R0, RZ, 0x3 ;  /* 0x00000000060b7211 */ /* 0x000fe400078f18ff */
[----:B------:R-:W-:Y:S02]  /*0290*/  LOP3.LUT R13, R2, R4, RZ, 0x3c, !PT ;  /* 0x00000004020d7212 */ /* 0x000fe400078e3cff */
[----:B------:R-:W-:Y:S02]  /*02a0*/  LOP3.LUT R4, R11, 0xfffffff8, RZ, 0xc0, !PT ;  /* 0xfffffff80b047812 */ /* 0x000fe400078ec0ff */
[----:B------:R-:W-:Y:S02]  /*02b0*/  LOP3.LUT R2, R5, 0x1c0, RZ, 0xc0, !PT ;  /* 0x000001c005027812 */ /* 0x000fe400078ec0ff */
[----:B------:R-:W-:Y:S01]  /*02c0*/  LOP3.LUT R3, R9, 0x1, RZ, 0xc0, !PT ;  /* 0x0000000109037812 */ /* 0x000fe200078ec0ff */
[----:B------:R-:W-:Y:S01]  /*02d0*/  IMAD.IADD R10, R0, 0x1, -R4 ;  /* 0x00000001000a7824 */ /* 0x000fe200078e0a04 */
[----:B------:R-:W-:-:S02]  /*02e0*/  LOP3.LUT R5, R2, 0x8, R8, 0xf8, !PT ;  /* 0x0000000802057812 */ /* 0x000fc400078ef808 */
[----:B------:R-:W-:Y:S02]  /*02f0*/  LOP3.LUT R0, R7, 0xffffffe0, RZ, 0xc0, !PT ;  /* 0xffffffe007007812 */ /* 0x000fe400078ec0ff */
[----:B------:R-:W-:Y:S02]  /*0300*/  SHF.R.U32.HI R2, RZ, 0x3, R2 ;  /* 0x00000003ff027819 */ /* 0x000fe40000011602 */
[--C-:B------:R-:W-:Y:S01]  /*0310*/  SHF.R.S32.HI R6, RZ, 0x5, R7.reuse ;  /* 0x00000005ff067819 */ /* 0x100fe20000011407 */
[----:B------:R-:W-:Y:S01]  /*0320*/  IMAD.IADD R19, R20, 0x1, -R0 ;  /* 0x0000000114137824 */ /* 0x000fe200078e0a00 */
[----:B------:R-:W-:Y:S02]  /*0330*/  LOP3.LUT R15, R5, R2, RZ, 0x3c, !PT ;  /* 0x00000002050f7212 */ /* 0x000fe400078e3cff */
[----:B------:R-:W-:Y:S01]  /*0340*/  SHF.R.S32.HI R2, RZ, 0x1f, R7 ;  /* 0x0000001fff027819 */ /* 0x000fe20000011407 */
[----:B------:R-:W-:Y:S01]  /*0350*/  IMAD.SHL.U32 R7, R14, 0x8, RZ ;  /* 0x000000080e077824 */ /* 0x000fe200078e00ff */
[----:B------:R-:W-:-:S02]  /*0360*/  ISETP.NE.U32.AND P3, PT, R3, 0x1, PT ;  /* 0x000000010300780c */ /* 0x000fc40003f65070 */
[----:B------:R-:W-:Y:S02]  /*0370*/  LOP3.LUT R3, R12, 0xfffffffc, RZ, 0xc0, !PT ;  /* 0xfffffffc0c037812 */ /* 0x000fe400078ec0ff */
[----:B------:R-:W-:Y:S01]  /*0380*/  LEA.HI R0, R2, R6, RZ, 0x3 ;  /* 0x0000000602007211 */ /* 0x000fe200078f18ff */
[----:B------:R-:W-:Y:S01]  /*0390*/  IMAD.SHL.U32 R2, R10, 0x40, RZ ;  /* 0x000000400a027824 */ /* 0x000fe200078e00ff */
[----:B------:R-:W-:Y:S02]  /*03a0*/  SHF.R.S32.HI R12, RZ, 0x1f, R19 ;  /* 0x0000001fff0c7819 */ /* 0x000fe40000011413 */
[----:B------:R-:W-:Y:S01]  /*03b0*/  LOP3.LUT R4, R0, 0xffffff8, RZ, 0xc0, !PT ;  /* 0x0ffffff800047812 */ /* 0x000fe200078ec0ff */
[----:B------:R-:W-:Y:S01]  /*03c0*/  IMAD.IADD R0, R20, 0x1, -R3 ;  /* 0x0000000114007824 */ /* 0x000fe200078e0a03 */
[----:B------:R-:W-:Y:S02]  /*03d0*/  LEA.HI R12, R12, R19, RZ, 0x2 ;  /* 0x000000130c0c7211 */ /* 0x000fe400078f10ff */
[----:B------:R-:W-:Y:S01]  /*03e0*/  LEA.HI R8, R16, R20, RZ, 0x6 ;  /* 0x0000001410087211 */ /* 0x000fe200078f30ff */
[----:B------:R-:W-:Y:S01]  /*03f0*/  IMAD.IADD R4, R6, 0x1, -R4 ;  /* 0x0000000106047824 */ /* 0x000fe200078e0a04 */
[----:B------:R-:W-:-:S02]  /*0400*/  LOP3.LUT R2, R2, 0x1c0, RZ, 0xc0, !PT ;  /* 0x000001c002027812 */ /* 0x000fc400078ec0ff */
[----:B------:R-:W-:Y:S01]  /*0410*/  SHF.R.S32.HI R3, RZ, 0x2, R12 ;  /* 0x00000002ff037819 */ /* 0x000fe2000001140c */
[----:B------:R-:W-:Y:S01]  /*0420*/  IMAD.SHL.U32 R8, R8, 0x8, RZ ;  /* 0x0000000808087824 */ /* 0x000fe200078e00ff */
[----:B------:R-:W-:Y:S02]  /*0430*/  LOP3.LUT R7, R2, 0x8, R7, 0xf8, !PT ;  /* 0x0000000802077812 */ /* 0x000fe400078ef807 */
[----:B------:R-:W-:Y:S01]  /*0440*/  SHF.R.U32.HI R5, RZ, 0x3, R2 ;  /* 0x00000003ff057819 */ /* 0x000fe20000011602 */
[----:B------:R-:W-:Y:S01]  /*0450*/  IMAD R18, R4, 0x10, R3 ;  /* 0x0000001004127824 */ /* 0x000fe200078e0203 */
[----:B------:R-:W-:Y:S01]  /*0460*/  LEA.HI R2, R0, R0, RZ, 0x1 ;  /* 0x0000000000027211 */ /* 0x000fe200078f08ff */
[----:B------:R-:W-:Y:S01]  /*0470*/  IMAD.SHL.U32 R3, R9, 0x40, RZ ;  /* 0x0000004009037824 */ /* 0x000fe200078e00ff */
[----:B------:R-:W-:Y:S02]  /*0480*/  LOP3.LUT R13, R13, 0x7ffffe00, R8, 0xf8, !PT ;  /* 0x7ffffe000d0d7812 */ /* 0x000fe400078ef808 */
[----:B------:R-:W-:Y:S01]  /*0490*/  LOP3.LUT R8, R7, R5, RZ, 0x3c, !PT ;  /* 0x0000000507087212 */ /* 0x000fe200078e3cff */
[----:B------:R-:W-:Y:S01]  /*04a0*/  IMAD.SHL.U32 R5, R6, 0x400, RZ ;  /* 0x0000040006057824 */ /* 0x000fe200078e00ff */
[----:B------:R-:W-:Y:S01]  /*04b0*/  LOP3.LUT R2, R2, 0x1ffffffe, RZ, 0xc0, !PT ;  /* 0x1ffffffe02027812 */ /* 0x000fe200078ec0ff */
[----:B------:R-:W-:Y:S01]  /*04c0*/  IMAD.SHL.U32 R7, R11, 0x40, RZ ;  /* 0x000000400b077824 */ /* 0x000fe200078e00ff */
[----:B------:R-:W-:Y:S01]  /*04d0*/  LOP3.LUT R6, R3, 0x1c0, RZ, 0xc0, !PT ;  /* 0x000001c003067812 */ /* 0x000fe200078ec0ff */
[C---:B------:R-:W-:Y:S01]  /*04e0*/  IMAD R4, R0.reuse, 0x2, R5 ;  /* 0x0000000200047824 */ /* 0x040fe200078e0205 */
[----:B------:R-:W-:Y:S01]  /*04f0*/  R2P PR, R9, 0x6 ;  /* 0x0000000609007804 */ /* 0x000fe20000000000 */
[----:B------:R-:W-:Y:S01]  /*0500*/  IMAD.IADD R9, R0, 0x1, -R2 ;  /* 0x0000000100097824 */ /* 0x000fe200078e0a02 */
[----:B------:R-:W-:Y:S01]  /*0510*/  LEA.HI R2, R6, R6, RZ, 0x1d ;  /* 0x0000000606027211 */ /* 0x000fe200078fe8ff */
[----:B------:R-:W-:Y:S01]  /*0520*/  STL [R1+0x38], R18 ;  /* 0x0000381201007387 */ /* 0x000fe20000100800 */
[----:B------:R-:W-:Y:S01]  /*0530*/  LOP3.LUT R3, R7, 0xfffffe00, RZ, 0xc0, !PT ;  /* 0xfffffe0007037812 */ /* 0x000fe200078ec0ff */
[----:B------:R-:W-:Y:S01]  /*0540*/  IMAD R0, R14, 0x200, R15 ;  /* 0x000002000e007824 */ /* 0x000fe200078e020f */
[----:B------:R-:W-:Y:S01]  /*0550*/  SHF.R.S32.HI R6, RZ, 0x1f, R200 ;  /* 0x0000001fff067819 */ /* 0x000fe200000114c8 */
[----:B------:R-:W-:Y:S01]  /*0560*/  IMAD.IADD R7, R4, 0x1, R2 ;  /* 0x0000000104077824 */ /* 0x000fe200078e0202 */
[----:B------:R-:W-:Y:S01]  /*0570*/  LEA.HI R4, R16, R20, RZ, 0x7 ;  /* 0x0000001410047211 */ /* 0x000fe200078f38ff */
[----:B------:R-:W-:Y:S01]  /*0580*/  STL [R1+0x8], R17 ;  /* 0x0000081101007387 */ /* 0x000fe20000100800 */
[----:B------:R-:W-:Y:S01]  /*0590*/  IADD3 R213, R200, 0x40, RZ ;  /* 0x00000040c8d57810 */ /* 0x000fe20007ffe0ff */
[----:B------:R-:W-:Y:S01]  /*05a0*/  IMAD.SHL.U32 R221, R13, 0x2, RZ ;  /* 0x000000020ddd7824 */ /* 0x000fe200078e00ff */
[----:B------:R-:W-:-:S02]  /*05b0*/  SHF.R.S32.HI R4, RZ, 0x7, R4 ;  /* 0x00000007ff047819 */ /* 0x000fc40000011404 */
[----:B------:R-:W-:Y:S02]  /*05c0*/  LOP3.LUT R4, R12, 0x7ffffffc, RZ, 0xc0, !PT ;  /* 0x7ffffffc0c047812 */ /* 0x000fe400078ec0ff */
[----:B------:R-:W-:Y:S02]  /*05d0*/  IADD3 R214, R200, 0x80, RZ ;  /* 0x00000080c8d67810 */ /* 0x000fe40007ffe0ff */
[-C--:B------:R-:W-:Y:S01]  /*05e0*/  IADD3 R2, R8, R3.reuse, R5 ;  /* 0x0000000308027210 */ /* 0x080fe20007ffe005 */
[----:B------:R-:W-:Y:S01]  /*05f0*/  IMAD.IADD R6, R19, 0x1, -R4 ;  /* 0x0000000113067824 */ /* 0x000fe200078e0a04 */
[C---:B------:R-:W-:Y:S02]  /*0600*/  LOP3.LUT P0, RZ, R10.reuse, 0x2, RZ, 0xc0, !PT ;  /* 0x000000020aff7812 */ /* 0x040fe4000780c0ff */
[----:B------:R-:W-:Y:S01]  /*0610*/  LOP3.LUT P4, RZ, R10, 0x4, RZ, 0xc0, !PT ;  /* 0x000000040aff7812 */ /* 0x000fe2000788c0ff */
[----:B------:R-:W-:Y:S01]  /*0620*/  IMAD.SHL.U32 R6, R6, 0x2, RZ ;  /* 0x0000000206067824 */ /* 0x000fe200078e00ff */
[----:B------:R-:W-:Y:S01]  /*0630*/  LOP3.LUT R3, R8, R3, RZ, 0xfc, !PT ;  /* 0x0000000308037212 */ /* 0x000fe200078efcff */
[----:B------:R-:W-:Y:S01]  /*0640*/  IMAD.MOV.U32 R8, RZ, RZ, 0x40 ;  /* 0x00000040ff087424 */ /* 0x000fe200078e00ff */
[----:B------:R-:W-:-:S02]  /*0650*/  SHF.R.S32.HI R5, RZ, 0x1f, R213 ;  /* 0x0000001fff057819 */ /* 0x000fc400000114d5 */
[----:B------:R-:W-:Y:S01]  /*0660*/  SHF.R.S32.HI R10, RZ, 0x1f, R214 ;  /* 0x0000001fff0a7819 */ /* 0x000fe200000114d6 */
[----:B------:R1:W-:Y:S01]  /*0670*/  STL [R1], R6 ;  /* 0x0000000601007387 */ /* 0x0003e20000100800 */
[----:B------:R-:W-:Y:S02]  /*0680*/  SEL R5, R193, 0xffffffe0, !P1 ;  /* 0xffffffe0c1057807 */ /* 0x000fe40004800000 */
[----:B------:R-:W-:Y:S02]  /*0690*/  LEA R10, R7, 0x80, 0x1 ;  /* 0x00000080070a7811 */ /* 0x000fe400078e08ff */
[----:B------:R-:W-:Y:S02]  /*06a0*/  SEL R4, R8, 0xffffffc0, !P2 ;  /* 0xffffffc008047807 */ /* 0x000fe40005000000 */
[----:B------:R-:W-:Y:S01]  /*06b0*/  LEA R194, R0, 0xc100, 0x1 ;  /* 0x0000c10000c27811 */ /* 0x000fe200078e08ff */
[----:B------:R-:W-:Y:S01]  /*06c0*/  IMAD.IADD R7, R10, 0x1, R5 ;  /* 0x000000010a077824 */ /* 0x000fe200078e0205 */
[----:B------:R-:W-:Y:S01]  /*06d0*/  SEL R0, R8, 0xffffffc0, !P4 ;  /* 0xffffffc008007807 */ /* 0x000fe20006000000 */
[----:B------:R-:W-:Y:S01]  /*06e0*/  IMAD.IADD R8, R10, 0x1, R4 ;  /* 0x000000010a087824 */ /* 0x000fe200078e0204 */
[----:B------:R-:W-:-:S02]  /*06f0*/  LEA R187, R2, 0x18100, 0x1 ;  /* 0x0001810002bb7811 */ /* 0x000fc400078e08ff */
[----:B------:R-:W-:Y:S02]  /*0700*/  SEL R193, R193, 0xffffffe0, !P0 ;  /* 0xffffffe0c1c17807 */ /* 0x000fe40004000000 */
[----:B------:R-:W-:Y:S01]  /*0710*/  LEA R195, R3, 0x100, 0x1 ;  /* 0x0000010003c37811 */ /* 0x000fe200078e08ff */
[--C-:B------:R-:W-:Y:S01]  /*0720*/  IMAD.IADD R190, R187, 0x1, R0.reuse ;  /* 0x00000001bbbe7824 */ /* 0x100fe200078e0200 */
[----:B------:R-:W-:Y:S01]  /*0730*/  IADD3 R233, R221, 0xc100, RZ ;  /* 0x0000c100dde97810 */ /* 0x000fe20007ffe0ff */
[----:B------:R-:W-:Y:S01]  /*0740*/  IMAD.IADD R188, R187, 0x1, R193 ;  /* 0x00000001bbbc7824 */ /* 0x000fe200078e02c1 */
[----:B------:R-:W-:Y:S01]  /*0750*/  IADD3 R232, R221, 0x100, RZ ;  /* 0x00000100dde87810 */ /* 0x000fe20007ffe0ff */
[----:B------:R-:W-:Y:S02]  /*0760*/  IMAD.IADD R196, R0, 0x1, R195 ;  /* 0x0000000100c47824 */ /* 0x000fe400078e02c3 */
[----:B------:R-:W-:Y:S02]  /*0770*/  IMAD.IADD R189, R188, 0x1, R0 ;  /* 0x00000001bcbd7824 */ /* 0x000fe400078e0200 */
[----:B-1----:R-:W-:-:S05]  /*0780*/  IMAD R6, R9, 0x8, R18 ;  /* 0x0000000809067824 */ /* 0x002fca00078e0212 */
[----:B------:R1:W-:Y:S04]  /*0790*/  STL [R1+0x30], R6 ;  /* 0x0000300601007387 */ /* 0x0003e80000100800 */
[----:B------:R-:W-:Y:S04]  /*07a0*/  STL [R1+0xc], R10 ;  /* 0x00000c0a01007387 */ /* 0x000fe80000100800 */
[----:B------:R2:W-:Y:S04]  /*07b0*/  STL [R1+0x18], R7 ;  /* 0x0000180701007387 */ /* 0x0005e80000100800 */
[----:B------:R-:W-:Y:S01]  /*07c0*/  STL [R1+0x28], R8 ;  /* 0x0000280801007387 */ /* 0x000fe20000100800 */
[----:B-1----:R-:W-:-:S02]  /*07d0*/  IADD3 R6, R10, -0x10, RZ ;  /* 0xfffffff00a067810 */ /* 0x002fc40007ffe0ff */
[----:B------:R-:W-:-:S05]  /*07e0*/  @P3 IADD3 R6, R10, 0x10, RZ ;  /* 0x000000100a063810 */ /* 0x000fca0007ffe0ff */
[----:B------:R-:W-:Y:S01]  /*07f0*/  IMAD.IADD R5, R5, 0x1, R6 ;  /* 0x0000000105057824 */ /* 0x000fe200078e0206 */
[----:B------:R-:W-:Y:S01]  /*0800*/  STL [R1+0x10], R6 ;  /* 0x0000100601007387 */ /* 0x000fe20000100800 */
[----:B--2---:R-:W-:Y:S02]  /*0810*/  IMAD.IADD R7, R7, 0x1, R4 ;  /* 0x0000000107077824 */ /* 0x004fe400078e0204 */
[----:B------:R-:W-:Y:S02]  /*0820*/  IMAD.IADD R2, R4, 0x1, R6 ;  /* 0x0000000104027824 */ /* 0x000fe400078e0206 */
[----:B------:R-:W-:Y:S01]  /*0830*/  IMAD.IADD R3, R5, 0x1, R4 ;  /* 0x0000000105037824 */ /* 0x000fe200078e0204 */
[----:B------:R-:W-:Y:S04]  /*0840*/  STL [R1+0x24], R7 ;  /* 0x0000240701007387 */ /* 0x000fe80000100800 */
[----:B------:R-:W-:Y:S04]  /*0850*/  STL [R1+0x14], R5 ;  /* 0x0000140501007387 */ /* 0x000fe80000100800 */
[----:B------:R1:W-:Y:S04]  /*0860*/  STL [R1+0x20], R2 ;  /* 0x0000200201007387 */ /* 0x0003e80000100800 */
[----:B------:R2:W-:Y:S01]  /*0870*/  STL [R1+0x1c], R3 ;  /* 0x00001c0301007387 */ /* 0x0005e20000100800 */
[----:B-1----:R-:W-:-:S04]  /*0880*/  IMAD.IADD R2, R193, 0x1, R195 ;  /* 0x00000001c1027824 */ /* 0x002fc800078e02c3 */
[----:B------:R-:W-:Y:S02]  /*0890*/  IMAD.IADD R2, R0, 0x1, R2 ;  /* 0x0000000100027824 */ /* 0x000fe400078e0202 */
[----:B------:R-:W-:-:S03]  /*08a0*/  IMAD.IADD R0, R193, 0x1, R196 ;  /* 0x00000001c1007824 */ /* 0x000fc600078e02c4 */
[----:B------:R2:W-:Y:S04]  /*08b0*/  STL [R1+0x2c], R2 ;  /* 0x00002c0201007387 */ /* 0x0005e80000100800 */
.L_x_1298:
[----:B------:R-:W3:Y:S01]  /*08c0*/  LDL R4, [R1+0x8] ;  /* 0x0000080001047983 */ /* 0x000ee20000100800 */
[----:B------:R-:W-:Y:S01]  /*08d0*/  IMAD.MOV.U32 R0, RZ, RZ, c[0x0][0x560] ;  /* 0x00015800ff007624 */ /* 0x000fe200078e00ff */
[----:B------:R-:W-:Y:S01]  /*08e0*/  YIELD ;  /* 0x0000000000007946 */ /* 0x000fe20003800000 */
[----:B------:R-:W-:Y:S03]  /*08f0*/  BSSY B0, `(.L_x_1218) ;  /* 0x0000016000007945 */ /* 0x000fe60003800000 */
[----:B------:R-:W-:-:S13]  /*0900*/  ISETP.NE.AND P0, PT, R0, 0x1, PT ;  /* 0x000000010000780c */ /* 0x000fda0003f05270 */
[----:B---3--:R-:W-:Y:S01]  /*0910*/  @P0 IMAD.HI.U32 R0, R4, c[0x0][0x564], RZ ;  /* 0x0001590004000a27 */ /* 0x008fe200078e00ff */
[----:B--2---:R-:W-:-:S04]  /*0920*/  MOV R3, R4 ;  /* 0x0000000400037202 */ /* 0x004fc80000000f00 */
        /* <DEDUP_REMOVED lines=12> */
.L_x_1219:
[----:B------:R-:W-:-:S04]  /*09f0*/  MOV R0, c[0x0][0x554] ;  /* 0x0001550000007a02 */ /* 0x000fc80000000f00 */
[----:B------:R-:W-:Y:S02]  /*0a00*/  ISETP.NE.AND P0, PT, R0, 0x1, PT ;  /* 0x000000010000780c */ /* 0x000fe40003f05270 */
[----:B------:R-:W-:-:S11]  /*0a10*/  MOV R0, R2 ;  /* 0x0000000200007202 */ /* 0x000fd60000000f00 */
[----:B------:R-:W-:-:S05]  /*0a20*/  @P0 IMAD.HI.U32 R4, R2, c[0x0][0x558], RZ ;  /* 0x0001560002040a27 */ /* 0x000fca00078e00ff */
[----:B------:R-:W-:-:S05]  /*0a30*/  @P0 SHF.R.U32.HI R0, RZ, c[0x0][0x55c], R4 ;  /* 0x00015700ff000a19 */ /* 0x000fca0000011604 */
[----:B------:R-:W-:Y:S02]  /*0a40*/  IMAD R4, R0, c[0x0][0x554], RZ ;  /* 0x0001550000047a24 */ /* 0x000fe400078e02ff */
.L_x_1220:
[----:B------:R-:W-:Y:S05]  /*0a50*/  BSYNC B0 ;  /* 0x0000000000007941 */ /* 0x000fea0003800000 */
.L_x_1218:
        /* <DEDUP_REMOVED lines=25> */
[----:B------:R2:W-:Y:S01]  /*0bf0*/  STL [R1+0x4], R36 ;  /* 0x0000042401007387 */ /* 0x0005e20000100800 */
[----:B------:R-:W-:Y:S01]  /*0c00*/  IMAD.MOV.U32 R86, RZ, RZ, RZ ;  /* 0x000000ffff567224 */ /* 0x000fe200078e00ff */
[----:B------:R-:W-:Y:S01]  /*0c10*/  CS2R R84, SRZ ;  /* 0x0000000000547805 */ /* 0x000fe2000001ff00 */
[----:B------:R-:W-:Y:S01]  /*0c20*/  CS2R R8, SRZ ;  /* 0x0000000000087805 */ /* 0x000fe2000001ff00 */
[----:B------:R-:W-:Y:S01]  /*0c30*/  IMAD.MOV.U32 R82, RZ, RZ, RZ ;  /* 0x000000ffff527224 */ /* 0x000fe200078e00ff */
[----:B------:R-:W-:Y:S01]  /*0c40*/  CS2R R10, SRZ ;  /* 0x00000000000a7805 */ /* 0x000fe2000001ff00 */
[----:B------:R-:W-:Y:S01]  /*0c50*/  MOV R80, RZ ;  /* 0x000000ff00507202 */ /* 0x000fe20000000f00 */
[----:B------:R-:W-:Y:S01]  /*0c60*/  IMAD.MOV.U32 R78, RZ, RZ, RZ ;  /* 0x000000ffff4e7224 */ /* 0x000fe200078e00ff */
[----:B------:R-:W-:Y:S01]  /*0c70*/  CS2R R12, SRZ ;  /* 0x00000000000c7805 */ /* 0x000fe2000001ff00 */
[----:B------:R-:W-:Y:S01]  /*0c80*/  IMAD.MOV.U32 R76, RZ, RZ, RZ ;  /* 0x000000ffff4c7224 */ /* 0x000fe200078e00ff */
[----:B------:R-:W-:Y:S01]  /*0c90*/  MOV R74, RZ ;  /* 0x000000ff004a7202 */ /* 0x000fe20000000f00 */
[----:B------:R-:W-:Y:S01]  /*0ca0*/  CS2R R14, SRZ ;  /* 0x00000000000e7805 */ /* 0x000fe2000001ff00 */
[----:B------:R-:W-:Y:S01]  /*0cb0*/  IMAD.MOV.U32 R72, RZ, RZ, RZ ;  /* 0x000000ffff487224 */ /* 0x000fe200078e00ff */
[----:B-1----:R-:W-:Y:S01]  /*0cc0*/  MOV R2, c[0x0][0x2c4] ;  /* 0x0000b10000027a02 */ /* 0x002fe20000000f00 */
[----:B------:R-:W-:Y:S01]  /*0cd0*/  IMAD.MOV.U32 R70, RZ, RZ, RZ ;  /* 0x000000ffff467224 */ /* 0x000fe200078e00ff */
[----:B------:R-:W-:Y:S01]  /*0ce0*/  CS2R R16, SRZ ;  /* 0x0000000000107805 */ /* 0x000fe2000001ff00 */
        /* <DEDUP_REMOVED lines=30> */
[----:B------:R-:W-:Y:S01]  /*0ed0*/  CS2R R32, SRZ ;  /* 0x0000000000207805 */ /* 0x000fe2000001ff00 */
        /* <DEDUP_REMOVED lines=9> */
[----:B------:R-:W-:Y:S01]  /*0f70*/  IMAD.MOV.U32 R130, RZ, RZ, RZ ;  /* 0x000000ffff827224 */ /* 0x000fe200078e00ff */
[----:B------:R-:W-:Y:S01]  /*0f80*/  CS2R R4, SRZ ;  /* 0x0000000000047805 */ /* 0x000fe2000001ff00 */
[----:B------:R-:W-:Y:S01]  /*0f90*/  CS2R R128, SRZ ;  /* 0x0000000000807805 */ /* 0x000fe2000001ff00 */
[----:B------:R-:W-:Y:S01]  /*0fa0*/  IMNMX R197, R0, R2, PT ;  /* 0x0000000200c57217 */ /* 0x000fe20003800200 */
[----:B------:R-:W-:Y:S01]  /*0fb0*/  IMAD.MOV.U32 R126, RZ, RZ, RZ ;  /* 0x000000ffff7e7224 */ /* 0x000fe200078e00ff */
[----:B------:R-:W-:Y:S01]  /*0fc0*/  PRMT R0, RZ, 0x7610, R0 ;  /* 0x00007610ff007816 */ /* 0x000fe20000000000 */
[----:B------:R-:W-:Y:S01]  /*0fd0*/  CS2R R124, SRZ ;  /* 0x00000000007c7805 */ /* 0x000fe2000001ff00 */
[----:B------:R-:W-:Y:S01]  /*0fe0*/  ISETP.GE.AND P0, PT, R197, 0x1, PT ;  /* 0x00000001c500780c */ /* 0x000fe20003f06270 */
[----:B------:R-:W-:Y:S01]  /*0ff0*/  CS2R R122, SRZ ;  /* 0x00000000007a7805 */ /* 0x000fe2000001ff00 */
[----:B------:R-:W-:Y:S01]  /*1000*/  MOV R37, RZ ;  /* 0x000000ff00257202 */ /* 0x000fe20000000f00 */
[----:B------:R-:W-:Y:S01]  /*1010*/  CS2R R120, SRZ ;  /* 0x0000000000787805 */ /* 0x000fe2000001ff00 */
[----:B------:R-:W-:Y:S01]  /*1020*/  MOV R41, RZ ;  /* 0x000000ff00297202 */ /* 0x000fe20000000f00 */
[----:B------:R-:W-:Y:S01]  /*1030*/  IMAD.MOV.U32 R118, RZ, RZ, RZ ;  /* 0x000000ffff767224 */ /* 0x000fe200078e00ff */
[----:B------:R-:W-:Y:S01]  /*1040*/  CS2R R116, SRZ ;  /* 0x0000000000747805 */ /* 0x000fe2000001ff00 */
[----:B------:R-:W-:Y:S01]  /*1050*/  CS2R R114, SRZ ;  /* 0x0000000000727805 */ /* 0x000fe2000001ff00 */
[----:B------:R-:W-:Y:S01]  /*1060*/  CS2R R112, SRZ ;  /* 0x0000000000707805 */ /* 0x000fe2000001ff00 */
[----:B------:R-:W-:Y:S01]  /*1070*/  MOV R45, RZ ;  /* 0x000000ff002d7202 */ /* 0x000fe20000000f00 */
[----:B------:R-:W-:Y:S01]  /*1080*/  IMAD.MOV.U32 R110, RZ, RZ, RZ ;  /* 0x000000ffff6e7224 */ /* 0x000fe200078e00ff */
[----:B------:R-:W-:Y:S01]  /*1090*/  CS2R R108, SRZ ;  /* 0x00000000006c7805 */ /* 0x000fe2000001ff00 */
[----:B------:R-:W-:Y:S01]  /*10a0*/  CS2R R106, SRZ ;  /* 0x00000000006a7805 */ /* 0x000fe2000001ff00 */
[----:B------:R-:W-:Y:S01]  /*10b0*/  CS2R R104, SRZ ;  /* 0x0000000000687805 */ /* 0x000fe2000001ff00 */
[----:B------:R-:W-:Y:S01]  /*10c0*/  MOV R49, RZ ;  /* 0x000000ff00317202 */ /* 0x000fe20000000f00 */
[----:B------:R-:W-:Y:S05]  /*10d0*/  @!P0 BRA `(.L_x_1221) ;  /* 0x0000b91000008947 */ /* 0x000fea0003800000 */
[----:B--2---:R-:W-:-:S04]  /*10e0*/  ISETP.NE.U32.AND P1, PT, RZ, c[0x0][0x340], PT ;  /* 0x0000d000ff007a0c */ /* 0x004fc80003f25070 */
        /* <DEDUP_REMOVED lines=38> */
.L_x_1299:
[----:B------:R-:W-:Y:S05]  /*1350*/  BRA.DIV ~URZ, `(.L_x_1223) ;  /* 0x0000d5b27f007947 */ /* 0x000fea000b800000 */
[----:B------:R3:W4:Y:S02]  /*1360*/  SHFL.IDX PT, R0, R11, RZ, 0x181f ;  /* 0x00181fff0b007589 */ /* 0x00072400000e0000 */
.L_x_1300:
[----:B---3--:R-:W3:Y:S01]  /*1370*/  LDL R2, [R1+0x4] ;  /* 0x0000040001027983 */ /* 0x008ee20000100800 */
[----:B------:R-:W-:Y:S01]  /*1380*/  MOV R13, c[0x0][0x2c4] ;  /* 0x0000b100000d7a02 */ /* 0x000fe20000000f00 */
[----:B------:R-:W-:Y:S04]  /*1390*/  BSSY B0, `(.L_x_1224) ;  /* 0x0000014000007945 */ /* 0x000fe80003800000 */
[----:B------:R-:W-:Y:S01]  /*13a0*/  IMAD R13, R13, c[0x0][0x168], RZ ;  /* 0x00005a000d0d7a24 */ /* 0x000fe200078e02ff */
[----:B---3--:R-:W-:-:S04]  /*13b0*/  IADD3 R10, R250, R2, RZ ;  /* 0x00000002fa0a7210 */ /* 0x008fc80007ffe0ff */
        /* <DEDUP_REMOVED lines=17> */
.L_x_1225:
[----:B------:R-:W-:Y:S05]  /*14d0*/  BSYNC B0 ;  /* 0x0000000000007941 */ /* 0x000fea0003800000 */
.L_x_1224:
[----:B------:R-:W-:Y:S05]  /*14e0*/  BRA.DIV ~URZ, `(.L_x_1226) ;  /* 0x0000d4927f007947 */ /* 0x000fea000b800000 */
[----:B--2---:R2:W3:Y:S04]  /*14f0*/  SHFL.IDX PT, R8, R9, 0x1, 0x181f ;  /* 0x00381f0009087f89 */ /* 0x0044e800000e0000 */
[----:B----4-:R2:W4:Y:S02]  /*1500*/  SHFL.IDX PT, R0, R11, 0x1, 0x181f ;  /* 0x00381f000b007f89 */ /* 0x01052400000e0000 */
.L_x_1301:
        /* <DEDUP_REMOVED lines=10> */
[-C--:B---3--:R-:W-:Y:S02]  /*15b0*/  LEA.HI.X R7, R200, R8.reuse, R17, 0x1, P2 ;  /* 0x00000008c8077211 */ /* 0x088fe400010f0c11 */
        /* <DEDUP_REMOVED lines=8> */
.L_x_1228:
[----:B------:R-:W-:Y:S05]  /*1640*/  BSYNC B0 ;  /* 0x0000000000007941 */ /* 0x000fea0003800000 */
.L_x_1227:
[----:B------:R-:W-:Y:S05]  /*1650*/  BRA.DIV ~URZ, `(.L_x_1229) ;  /* 0x0000d3f27f007947 */ /* 0x000fea000b800000 */
[----:B---3--:R3:W1:Y:S02]  /*1660*/  SHFL.IDX PT, R8, R9, 0x2, 0x181f ;  /* 0x00581f0009087f89 */ /* 0x00866400000e0000 */
.L_x_1302:
[----:B------:R-:W-:Y:S05]  /*1670*/  BRA.DIV ~URZ, `(.L_x_1230) ;  /* 0x0000d4427f007947 */ /* 0x000fea000b800000 */
[----:B----4-:R4:W2:Y:S02]  /*1680*/  SHFL.IDX PT, R0, R11, 0x2, 0x181f ;  /* 0x00581f000b007f89 */ /* 0x0108a400000e0000 */
.L_x_1303:
[----:B------:R-:W-:Y:S01]  /*1690*/  IADD3 R2, R10, 0x40, RZ ;  /* 0x000000400a027810 */ /* 0x000fe20007ffe0ff */
[----:B------:R-:W-:Y:S03]  /*16a0*/  BSSY B0, `(.L_x_1231) ;  /* 0x0000012000007945 */ /* 0x000fe60003800000 */
[----:B------:R-:W-:-:S13]  /*16b0*/  ISETP.GE.AND P0, PT, R2, R13, PT ;  /* 0x0000000d0200720c */ /* 0x000fda0003f06270 */
[----:B------:R-:W-:Y:S05]  /*16c0*/  @P0 BRA `(.L_x_1232) ;  /* 0x000000f000000947 */ /* 0x000fea0003800000 */
[-C--:B--2---:R-:W-:Y:S02]  /*16d0*/  LEA R6, P2, R200, R0.reuse, 0x1 ;  /* 0x00000000c8067211 */ /* 0x084fe400078408ff */
        /* <DEDUP_REMOVED lines=14> */
.L_x_1232:
[----:B------:R-:W-:Y:S05]  /*17c0*/  BSYNC B0 ;  /* 0x0000000000007941 */ /* 0x000fea0003800000 */
.L_x_1231:
[----:B------:R-:W-:Y:S05]  /*17d0*/  BRA.DIV ~URZ, `(.L_x_1233) ;  /* 0x0000d3527f007947 */ /* 0x000fea000b800000 */
[----:B-1----:R1:W3:Y:S04]  /*17e0*/  SHFL.IDX PT, R8, R9, 0x3, 0x181f ;  /* 0x00781f0009087f89 */ /* 0x0022e800000e0000 */
[----:B--2---:R1:W2:Y:S02]  /*17f0*/  SHFL.IDX PT, R0, R11, 0x3, 0x181f ;  /* 0x00781f000b007f89 */ /* 0x0042a400000e0000 */
.L_x_1304:
[----:B------:R-:W-:Y:S01]  /*1800*/  IADD3 R2, R10, 0x60, RZ ;  /* 0x000000600a027810 */ /* 0x000fe20007ffe0ff */
[----:B-----5:R-:W-:Y:S01]  /*1810*/  IMAD.WIDE.U32 R224, R12, c[0x0][0x2b0], RZ ;  /* 0x0000ac000ce07a25 */ /* 0x020fe200078e00ff */
[----:B------:R-:W-:-:S02]  /*1820*/  SHF.R.S32.HI R18, RZ, 0x1f, R200 ;  /* 0x0000001fff127819 */ /* 0x000fc400000114c8 */
[----:B------:R-:W-:Y:S02]  /*1830*/  ISETP.GE.AND P2, PT, R2, R13, PT ;  /* 0x0000000d0200720c */ /* 0x000fe40003f46270 */
[----:B------:R-:W-:Y:S02]  /*1840*/  SHF.R.S32.HI R16, RZ, 0x1f, R213 ;  /* 0x0000001fff107819 */ /* 0x000fe400000114d5 */
[----:B------:R-:W-:-:S09]  /*1850*/  SHF.R.S32.HI R20, RZ, 0x1f, R214 ;  /* 0x0000001fff147819 */ /* 0x000fd200000114d6 */
[CC--:B--2---:R-:W-:Y:S02]  /*1860*/  @!P2 LEA R6, P0, R200.reuse, R0.reuse, 0x1 ;  /* 0x00000000c806a211 */ /* 0x0c4fe400078008ff */
[C---:B------:R-:W-:Y:S02]  /*1870*/  @!P2 LEA R4, P1, R213.reuse, R0, 0x1 ;  /* 0x00000000d504a211 */ /* 0x040fe400078208ff */
[----:B---3--:R-:W-:Y:S02]  /*1880*/  @!P2 LEA.HI.X R7, R200, R8, R18, 0x1, P0 ;  /* 0x00000008c807a211 */ /* 0x008fe400000f0c12 */
        /* <DEDUP_REMOVED lines=18> */
[----:B--2---:R-:W-:Y:S01]  /*19b0*/  IMAD R2, R197, 0x40, R219 ;  /* 0x00000040c5027824 */ /* 0x004fe200078e02db */
[----:B------:R-:W-:Y:S01]  /*19c0*/  ISETP.NE.AND P3, PT, R0, 0x1, PT ;  /* 0x000000010000780c */ /* 0x000fe20003f65270 */
[----:B------:R-:W-:Y:S02]  /*19d0*/  IMAD R15, R15, c[0x0][0x1d0], RZ ;  /* 0x000074000f0f7a24 */ /* 0x000fe400078e02ff */
[----:B------:R-:W-:Y:S01]  /*19e0*/  IMAD.MOV.U32 R198, RZ, RZ, RZ ;  /* 0x000000ffffc67224 */ /* 0x000fe200078e00ff */
[----:B------:R-:W-:-:S04]  /*19f0*/  IADD3 R2, R2, -0x40, RZ ;  /* 0xffffffc002027810 */ /* 0x000fc80007ffe0ff */
[C---:B------:R-:W-:Y:S01]  /*1a00*/  ISETP.GE.AND P1, PT, R2.reuse, R15, PT ;  /* 0x0000000f0200720c */ /* 0x040fe20003f26270 */
[----:B------:R-:W-:-:S03]  /*1a10*/  IMAD.IADD R2, R2, 0x1, R228 ;  /* 0x0000000102027824 */ /* 0x000fc600078e02e4 */
[----:B------:R-:W-:Y:S01]  /*1a20*/  ISETP.GT.OR P1, PT, R219, 0x3f, P1 ;  /* 0x0000003fdb00780c */ /* 0x000fe20000f24670 */
[----:B------:R-:W-:-:S04]  /*1a30*/  @P3 IMAD.HI.U32 R3, R2, c[0x0][0x2bc], RZ ;  /* 0x0000af0002033a27 */ /* 0x000fc800078e00ff */
[----:B------:R-:W-:Y:S01]  /*1a40*/  IMAD.MOV.U32 R0, RZ, RZ, R2 ;  /* 0x000000ffff007224 */ /* 0x000fe200078e0002 */
[----:B------:R-:W-:-:S07]  /*1a50*/  @P3 SHF.R.U32.HI R0, RZ, c[0x0][0x2c0], R3 ;  /* 0x0000b000ff003a19 */ /* 0x000fce0000011603 */
[----:B------:R-:W-:-:S04]  /*1a60*/  @!P1 IADD3 R3, P0, R0, R224, RZ ;  /* 0x000000e000039210 */ /* 0x000fc80007f1e0ff */
[----:B------:R-:W-:Y:S02]  /*1a70*/  @!P1 LEA.HI.X.SX32 R5, R0, R230, 0x1, P0 ;  /* 0x000000e600059211 */ /* 0x000fe400000f0eff */
[----:B------:R-:W-:-:S04]  /*1a80*/  @!P1 LEA R4, P0, R3, c[0x0][0x2a0], 0x2 ;  /* 0x0000a80003049a11 */ /* 0x000fc800078010ff */
[----:B------:R-:W-:-:S05]  /*1a90*/  @!P1 LEA.HI.X R5, R3, c[0x0][0x2a4], R5, 0x2, P0 ;  /* 0x0000a90003059a11 */ /* 0x000fca00000f1405 */
[----:B------:R2:W3:Y:S01]  /*1aa0*/  @!P1 LDG.E R198, [R4.64] ;  /* 0x0000000604c69981 */ /* 0x0004e2000c1e1900 */
[----:B------:R-:W-:Y:S01]  /*1ab0*/  IMAD.MOV R0, RZ, RZ, -R0 ;  /* 0x000000ffff007224 */ /* 0x000fe200078e0a00 */
[----:B------:R-:W-:Y:S01]  /*1ac0*/  BSSY B0, `(.L_x_1234) ;  /* 0x00000b2000007945 */ /* 0x000fe20003800000 */
[----:B------:R-:W-:-:S04]  /*1ad0*/  IMAD.WIDE.U32 R222, R252, c[0x0][0x1e8], RZ ;  /* 0x00007a00fcde7a25 */ /* 0x000fc800078e00ff */
[----:B------:R-:W-:Y:S02]  /*1ae0*/  IMAD R199, R0, c[0x0][0x2b8], R2 ;  /* 0x0000ae0000c77a24 */ /* 0x000fe400078e0202 */
[----:B------:R-:W-:-:S03]  /*1af0*/  IMAD.WIDE.U32 R226, R252, c[0x0][0x210], RZ ;  /* 0x00008400fce27a25 */ /* 0x000fc600078e00ff */
[----:B------:R-:W-:Y:S01]  /*1b00*/  SHF.R.S32.HI R6, RZ, 0x1f, R199 ;  /* 0x0000001fff067819 */ /* 0x000fe200000114c7 */
[----:B------:R-:W-:-:S04]  /*1b10*/  IMAD.WIDE.U32 R2, R199, c[0x0][0x1e0], RZ ;  /* 0x00007800c7027a25 */ /* 0x000fc800078e00ff */
[----:B------:R-:W-:Y:S02]  /*1b20*/  IMAD R0, R6, c[0x0][0x1e0], RZ ;  /* 0x0000780006007a24 */ /* 0x000fe400078e02ff */
[----:B------:R-:W-:Y:S02]  /*1b30*/  IMAD.SHL.U32 R17, R200, 0x2, RZ ;  /* 0x00000002c8117824 */ /* 0x000fe400078e00ff */
[----:B------:R-:W-:Y:S02]  /*1b40*/  IMAD R0, R199, c[0x0][0x1e4], R0 ;  /* 0x00007900c7007a24 */ /* 0x000fe400078e0200 */
[----:B------:R-:W-:Y:S02]  /*1b50*/  IMAD.SHL.U32 R19, R214, 0x2, RZ ;  /* 0x00000002d6137824 */ /* 0x000fe400078e00ff */
[----:B------:R-:W-:Y:S01]  /*1b60*/  IMAD.IADD R3, R3, 0x1, R0 ;  /* 0x0000000103037824 */ /* 0x000fe200078e0200 */
[----:B--2---:R-:W-:Y:S01]  /*1b70*/  LEA R5, R197, 0xffffffc0, 0x6 ;  /* 0xffffffc0c5057811 */ /* 0x004fe200078e30ff */
[----:B------:R-:W-:-:S04]  /*1b80*/  IMAD R0, R14, c[0x0][0x1e8], RZ ;  /* 0x00007a000e007a24 */ /* 0x000fc800078e02ff */
[----:B------:R-:W-:Y:S02]  /*1b90*/  IMAD R0, R252, c[0x0][0x1ec], R0 ;  /* 0x00007b00fc007a24 */ /* 0x000fe400078e0200 */
[----:B------:R-:W-:Y:S02]  /*1ba0*/  IMAD.IADD R104, R15, 0x1, -R5 ;  /* 0x000000010f687824 */ /* 0x000fe400078e0a05 */
[----:B------:R-:W-:Y:S02]  /*1bb0*/  IMAD.IADD R229, R223, 0x1, R0 ;  /* 0x00000001dfe57824 */ /* 0x000fe400078e0200 */
[----:B------:R-:W-:-:S05]  /*1bc0*/  IMAD.IADD R13, R104, 0x1, -R250 ;  /* 0x00000001680d7824 */ /* 0x000fca00078e0afa */
[----:B------:R-:W-:-:S13]  /*1bd0*/  ISETP.GE.AND P6, PT, R13, 0x1, PT ;  /* 0x000000010d00780c */ /* 0x000fda0003fc6270 */
[----:B------:R-:W-:Y:S02]  /*1be0*/  @P6 ISETP.GE.AND P1, PT, R200, c[0x0][0x1d4], PT ;  /* 0x00007500c8006a0c */ /* 0x000fe40003f26270 */
[----:B------:R-:W-:Y:S02]  /*1bf0*/  @P6 ISETP.GE.AND P5, PT, R213, c[0x0][0x1d4], PT ;  /* 0x00007500d5006a0c */ /* 0x000fe40003fa6270 */
[----:B------:R-:W-:Y:S02]  /*1c00*/  @P6 ISETP.GE.AND P2, PT, R214, c[0x0][0x1d4], PT ;  /* 0x00007500d6006a0c */ /* 0x000fe40003f46270 */
[----:B-1-34-:R-:W-:Y:S01]  /*1c10*/  SHF.R.S32.HI R11, RZ, 0x1f, R198 ;  /* 0x0000001fff0b7819 */ /* 0x01afe200000114c6 */
[----:B------:R-:W-:-:S04]  /*1c20*/  IMAD.WIDE.U32 R2, R198, c[0x0][0x1f0], R2 ;  /* 0x00007c00c6027a25 */ /* 0x000fc800078e0002 */
[C---:B------:R-:W-:Y:S01]  /*1c30*/  IMAD R4, R11.reuse, c[0x0][0x1f0], RZ ;  /* 0x00007c000b047a24 */ /* 0x040fe200078e02ff */
[----:B------:R-:W-:Y:S01]  /*1c40*/  IADD3 R0, P0, R2, R222, RZ ;  /* 0x000000de02007210 */ /* 0x000fe20007f1e0ff */
[----:B------:R-:W-:Y:S02]  /*1c50*/  IMAD R11, R11, c[0x0][0x218], RZ ;  /* 0x000086000b0b7a24 */ /* 0x000fe400078e02ff */
[C---:B------:R-:W-:Y:S02]  /*1c60*/  IMAD R4, R198.reuse, c[0x0][0x1f4], R4 ;  /* 0x00007d00c6047a24 */ /* 0x040fe400078e0204 */
[----:B------:R-:W-:-:S03]  /*1c70*/  IMAD R11, R198, c[0x0][0x21c], R11 ;  /* 0x00008700c60b7a24 */ /* 0x000fc600078e020b */
[----:B------:R-:W-:Y:S01]  /*1c80*/  IADD3.X R2, R229, R3, R4, P0, !PT ;  /* 0x00000003e5027210 */ /* 0x000fe200007fe404 */
[----:B------:R-:W-:Y:S01]  /*1c90*/  IMAD R4, R6, c[0x0][0x208], RZ ;  /* 0x0000820006047a24 */ /* 0x000fe200078e02ff */
[----:B------:R-:W-:Y:S01]  /*1ca0*/  LEA R9, P0, R0, c[0x0][0x1c8], 0x1 ;  /* 0x0000720000097a11 */ /* 0x000fe200078008ff */
[----:B------:R-:W-:Y:S01]  /*1cb0*/  IMAD R6, R14, c[0x0][0x210], RZ ;  /* 0x000084000e067a24 */ /* 0x000fe200078e02ff */
[----:B------:R-:W-:Y:S01]  /*1cc0*/  SHF.L.U64.HI R14, R200, 0x1, R18 ;  /* 0x00000001c80e7819 */ /* 0x000fe20000010212 */
[C---:B------:R-:W-:Y:S01]  /*1cd0*/  IMAD R5, R199.reuse, c[0x0][0x20c], R4 ;  /* 0x00008300c7057a24 */ /* 0x040fe200078e0204 */
[----:B------:R-:W-:Y:S01]  /*1ce0*/  LEA.HI.X R10, R0, c[0x0][0x1cc], R2, 0x1, P0 ;  /* 0x00007300000a7a11 */ /* 0x000fe200000f0c02 */
[----:B------:R-:W-:Y:S01]  /*1cf0*/  IMAD.WIDE.U32 R2, R199, c[0x0][0x208], RZ ;  /* 0x00008200c7027a25 */ /* 0x000fe200078e00ff */
[----:B------:R-:W1:Y:S03]  /*1d00*/  SHFL.IDX PT, R0, R9, RZ, 0x181f ;  /* 0x00181fff09007589 */ /* 0x000e6600000e0000 */
[----:B------:R-:W-:Y:S01]  /*1d10*/  IMAD.IADD R3, R3, 0x1, R5 ;  /* 0x0000000103037824 */ /* 0x000fe200078e0205 */
[----:B------:R-:W2:Y:S01]  /*1d20*/  SHFL.IDX PT, R8, R10, RZ, 0x181f ;  /* 0x00181fff0a087589 */ /* 0x000ea200000e0000 */
[----:B------:R-:W-:-:S02]  /*1d30*/  IMAD R6, R252, c[0x0][0x214], R6 ;  /* 0x00008500fc067a24 */ /* 0x000fc400078e0206 */
[----:B------:R-:W-:Y:S01]  /*1d40*/  IMAD.WIDE.U32 R2, R198, c[0x0][0x218], R2 ;  /* 0x00008600c6027a25 */ /* 0x000fe200078e0002 */
[----:B------:R-:W3:Y:S03]  /*1d50*/  SHFL.IDX PT, R9, R9, 0x1, 0x181f ;  /* 0x00381f0009097f89 */ /* 0x000ee600000e0000 */
[----:B------:R-:W-:Y:S01]  /*1d60*/  IMAD.IADD R231, R227, 0x1, R6 ;  /* 0x00000001e3e77824 */ /* 0x000fe200078e0206 */
[----:B------:R-:W4:Y:S01]  /*1d70*/  SHFL.IDX PT, R10, R10, 0x1, 0x181f ;  /* 0x00381f000a0a7f89 */ /* 0x000f2200000e0000 */
[----:B-1----:R-:W-:-:S04]  /*1d80*/  @P6 LEA R4, P0, R200, R0, 0x1 ;  /* 0x00000000c8046211 */ /* 0x002fc800078008ff */
[----:B--2---:R-:W-:Y:S02]  /*1d90*/  @P6 LEA.HI.X R5, R200, R8, R18, 0x1, P0 ;  /* 0x00000008c8056211 */ /* 0x004fe400000f0c12 */
[----:B------:R-:W-:-:S03]  /*1da0*/  @P6 LEA R6, P0, R213, R0, 0x1 ;  /* 0x00000000d5066211 */ /* 0x000fc600078008ff */
[----:B------:R1:W-:Y:S01]  /*1db0*/  @P6 LDGSTS.E.BYPASS.LTC128B.128 [R221+0xc100], [R4.64], !P1 ;  /* 0x0c10000004dd6fae */ /* 0x0003e2000c901d46 */
[----:B------:R-:W-:-:S05]  /*1dc0*/  @P6 LEA.HI.X R7, R213, R8, R16, 0x1, P0 ;  /* 0x00000008d5076211 */ /* 0x000fca00000f0c10 */
[----:B------:R3:W-:Y:S01]  /*1dd0*/  @P6 LDGSTS.E.BYPASS.LTC128B.128 [R221+0xe100], [R6.64], !P5 ;  /* 0x0e10000006dd6fae */ /* 0x0007e2000e901d46 */
[----:B-1----:R-:W-:Y:S02]  /*1de0*/  @P6 LEA R4, P1, R214, R0, 0x1 ;  /* 0x00000000d6046211 */ /* 0x002fe400078208ff */
[----:B------:R-:W-:Y:S02]  /*1df0*/  IADD3 R0, P0, R2, R226, RZ ;  /* 0x000000e202007210 */ /* 0x000fe40007f1e0ff */
[----:B------:R-:W-:Y:S02]  /*1e00*/  @P6 LEA.HI.X R5, R214, R8, R20, 0x1, P1 ;  /* 0x00000008d6056211 */ /* 0x000fe400008f0c14 */
[----:B------:R-:W-:Y:S02]  /*1e10*/  ISETP.GE.AND P1, PT, R13, 0x21, PT ;  /* 0x000000210d00780c */ /* 0x000fe40003f26270 */
[----:B------:R-:W-:Y:S01]  /*1e20*/  IADD3.X R2, R231, R3, R11, P0, !PT ;  /* 0x00000003e7027210 */ /* 0x000fe200007fe40b */
[----:B------:R1:W-:Y:S01]  /*1e30*/  @P6 LDGSTS.E.BYPASS.LTC128B.128 [R221+0x10100], [R4.64], !P2 ;  /* 0x1010000004dd6fae */ /* 0x0003e2000d101d46 */
[----:B------:R-:W-:-:S04]  /*1e40*/  LEA R12, P0, R0, c[0x0][0x1f8], 0x1 ;  /* 0x00007e00000c7a11 */ /* 0x000fc800078008ff */
[----:B------:R-:W-:Y:S01]  /*1e50*/  LEA.HI.X R15, R0, c[0x0][0x1fc], R2, 0x1, P0 ;  /* 0x00007f00000f7a11 */ /* 0x000fe200000f0c02 */
[----:B------:R-:W2:Y:S04]  /*1e60*/  SHFL.IDX PT, R8, R12, RZ, 0x181f ;  /* 0x00181fff0c087589 */ /* 0x000ea800000e0000 */
[C---:B---3--:R-:W-:Y:S01]  /*1e70*/  @P1 LEA R6, P0, R200.reuse, R9, 0x1 ;  /* 0x00000009c8061211 */ /* 0x048fe200078008ff */
[----:B------:R-:W3:Y:S01]  /*1e80*/  SHFL.IDX PT, R11, R15, RZ, 0x181f ;  /* 0x00181fff0f0b7589 */ /* 0x000ee200000e0000 */
[C---:B------:R-:W-:Y:S02]  /*1e90*/  @P1 ISETP.GE.AND P5, PT, R200.reuse, c[0x0][0x1d4], PT ;  /* 0x00007500c8001a0c */ /* 0x040fe40003fa6270 */
[C---:B------:R-:W-:Y:S01]  /*1ea0*/  @P1 ISETP.GE.AND P2, PT, R213.reuse, c[0x0][0x1d4], PT ;  /* 0x00007500d5001a0c */ /* 0x040fe20003f46270 */
[----:B------:R-:W5:Y:S01]  /*1eb0*/  SHFL.IDX PT, R0, R12, 0x1, 0x181f ;  /* 0x00381f000c007f89 */ /* 0x000f6200000e0000 */
[----:B----4-:R-:W-:Y:S01]  /*1ec0*/  @P1 LEA.HI.X R7, R200, R10, R18, 0x1, P0 ;  /* 0x0000000ac8071211 */ /* 0x010fe200000f0c12 */
[----:B------:R-:W-:Y:S01]  /*1ed0*/  IMAD.SHL.U32 R18, R213, 0x2, RZ ;  /* 0x00000002d5127824 */ /* 0x000fe200078e00ff */
[----:B------:R-:W-:-:S07]  /*1ee0*/  @P1 ISETP.GE.AND P0, PT, R214, c[0x0][0x1d4], PT ;  /* 0x00007500d6001a0c */ /* 0x000fce0003f06270 */
[----:B------:R5:W-:Y:S01]  /*1ef0*/  @P1 LDGSTS.E.BYPASS.LTC128B.128 [R221+0xd100], [R6.64], !P5 ;  /* 0x0d10000006dd1fae */ /* 0x000be2000e901d46 */
[----:B------:R-:W-:Y:S02]  /*1f00*/  ISETP.GE.AND P5, PT, R200, c[0x0][0x1d4], PT ;  /* 0x00007500c8007a0c */ /* 0x000fe40003fa6270 */
[----:B-1----:R-:W-:-:S04]  /*1f10*/  @P1 LEA R4, P6, R213, R9, 0x1 ;  /* 0x00000009d5041211 */ /* 0x002fc800078c08ff */
[CCC-:B------:R-:W-:Y:S02]  /*1f20*/  @P1 LEA.HI.X R5, R213.reuse, R10.reuse, R16.reuse, 0x1, P6 ;  /* 0x0000000ad5051211 */ /* 0x1c0fe400030f0c10 */
[C---:B------:R-:W-:Y:S02]  /*1f30*/  @P1 LEA R2, P6, R214.reuse, R9, 0x1 ;  /* 0x00000009d6021211 */ /* 0x040fe400078c08ff */
[C---:B------:R-:W-:Y:S01]  /*1f40*/  SHF.L.U64.HI R16, R213.reuse, 0x1, R16 ;  /* 0x00000001d5107819 */ /* 0x040fe20000010210 */
[----:B------:R2:W-:Y:S01]  /*1f50*/  @P1 LDGSTS.E.BYPASS.LTC128B.128 [R221+0xf100], [R4.64], !P2 ;  /* 0x0f10000004dd1fae */ /* 0x0005e2000d101d46 */
[----:B------:R-:W-:Y:S02]  /*1f60*/  @P1 LEA.HI.X R3, R214, R10, R20, 0x1, P6 ;  /* 0x0000000ad6031211 */ /* 0x000fe400030f0c14 */
[----:B------:R-:W-:Y:S01]  /*1f70*/  ISETP.GE.AND P2, PT, R213, c[0x0][0x1d4], PT ;  /* 0x00007500d5007a0c */ /* 0x000fe20003f46270 */
[----:B------:R1:W4:Y:S01]  /*1f80*/  SHFL.IDX PT, R10, R15, 0x1, 0x181f ;  /* 0x00381f000f0a7f89 */ /* 0x00032200000e0000 */
[----:B------:R-:W-:-:S02]  /*1f90*/  ISETP.LT.OR P6, PT, R13, 0x1, P5 ;  /* 0x000000010d00780c */ /* 0x000fc40002fc1670 */
[C---:B------:R-:W-:Y:S01]  /*1fa0*/  ISETP.LT.OR P5, PT, R13.reuse, 0x21, P5 ;  /* 0x000000210d00780c */ /* 0x040fe20002fa1670 */
[----:B------:R4:W-:Y:S01]  /*1fb0*/  @P1 LDGSTS.E.BYPASS.LTC128B.128 [R221+0x11100], [R2.64], !P0 ;  /* 0x1110000002dd1fae */ /* 0x0009e2000c101d46 */
[C---:B------:R-:W-:Y:S02]  /*1fc0*/  ISETP.LT.OR P1, PT, R13.reuse, 0x1, P2 ;  /* 0x000000010d00780c */ /* 0x040fe40001721670 */
[----:B------:R-:W-:Y:S01]  /*1fd0*/  ISETP.LT.OR P2, PT, R13, 0x21, P2 ;  /* 0x000000210d00780c */ /* 0x000fe20001741670 */
[----:B------:R-:W0:Y:S01]  /*1fe0*/  LDGDEPBAR ;  /* 0x00000000000079af */ /* 0x000e220000000000 */
[----:B--2---:R-:W-:Y:S02]  /*1ff0*/  IADD3 R4, P0, R8, R17, RZ ;  /* 0x0000001108047210 */ /* 0x004fe40007f1e0ff */
[----:B-1----:R-:W-:-:S03]  /*2000*/  SHF.L.U64.HI R15, R214, 0x1, R20 ;  /* 0x00000001d60f7819 */ /* 0x002fc60000010214 */
[----:B---3--:R-:W-:Y:S01]  /*2010*/  IMAD.X R5, R11, 0x1, R14, P0 ;  /* 0x000000010b057824 */ /* 0x008fe200000e060e */
[----:B----4-:R-:W-:-:S04]  /*2020*/  IADD3 R2, P0, R8, R18, RZ ;  /* 0x0000001208027210 */ /* 0x010fc80007f1e0ff */
[----:B------:R1:W-:Y:S01]  /*2030*/  LDGSTS.E.BYPASS.LTC128B.128 [R221+0x100], [R4.64], !P6 ;  /* 0x0010000004dd7fae */ /* 0x0003e2000f101d46 */
[----:B------:R-:W-:Y:S01]  /*2040*/  IADD3 R8, P6, R8, R19, RZ ;  /* 0x0000001308087210 */ /* 0x000fe20007fde0ff */
[----:B------:R-:W-:Y:S01]  /*2050*/  IMAD.X R3, R11, 0x1, R16, P0 ;  /* 0x000000010b037824 */ /* 0x000fe200000e0610 */
[----:B-----5:R-:W-:-:S03]  /*2060*/  IADD3 R6, P0, R0, R17, RZ ;  /* 0x0000001100067210 */ /* 0x020fc60007f1e0ff */
[----:B------:R-:W-:Y:S01]  /*2070*/  IMAD.X R9, R11, 0x1, R15, P6 ;  /* 0x000000010b097824 */ /* 0x000fe200030e060f */
[----:B------:R2:W-:Y:S01]  /*2080*/  LDGSTS.E.BYPASS.LTC128B.128 [R221+0x2100], [R2.64], !P1 ;  /* 0x0210000002dd7fae */ /* 0x0005e2000c901d46 */
[----:B------:R-:W-:Y:S01]  /*2090*/  ISETP.GE.AND P1, PT, R214, c[0x0][0x1d4], PT ;  /* 0x00007500d6007a0c */ /* 0x000fe20003f26270 */
[----:B------:R-:W-:-:S03]  /*20a0*/  IMAD.X R7, R10, 0x1, R14, P0 ;  /* 0x000000010a077824 */ /* 0x000fc600000e060e */
[C---:B------:R-:W-:Y:S02]  /*20b0*/  ISETP.LT.OR P6, PT, R13.reuse, 0x1, P1 ;  /* 0x000000010d00780c */ /* 0x040fe40000fc1670 */
[----:B------:R-:W-:-:S11]  /*20c0*/  ISETP.LT.OR P1, PT, R13, 0x21, P1 ;  /* 0x000000210d00780c */ /* 0x000fd60000f21670 */
[----:B------:R3:W-:Y:S01]  /*20d0*/  LDGSTS.E.BYPASS.LTC128B.128 [R221+0x4100], [R8.64], !P6 ;  /* 0x0410000008dd7fae */ /* 0x0007e2000f101d46 */
[----:B-1----:R-:W-:-:S03]  /*20e0*/  IADD3 R4, P0, R0, R18, RZ ;  /* 0x0000001200047210 */ /* 0x002fc60007f1e0ff */
[----:B------:R3:W-:Y:S02]  /*20f0*/  LDGSTS.E.BYPASS.LTC128B.128 [R221+0x1100], [R6.64], !P5 ;  /* 0x0110000006dd7fae */ /* 0x0007e4000e901d46 */
[----:B------:R-:W-:Y:S01]  /*2100*/  IMAD.X R5, R10, 0x1, R16, P0 ;  /* 0x000000010a057824 */ /* 0x000fe200000e0610 */
[----:B--2---:R-:W-:-:S04]  /*2110*/  IADD3 R2, P0, R0, R19, RZ ;  /* 0x0000001300027210 */ /* 0x004fc80007f1e0ff */
[----:B------:R3:W-:Y:S01]  /*2120*/  LDGSTS.E.BYPASS.LTC128B.128 [R221+0x3100], [R4.64], !P2 ;  /* 0x0310000004dd7fae */ /* 0x0007e2000d101d46 */
[----:B------:R-:W-:Y:S01]  /*2130*/  ISETP.GT.AND P2, PT, R219, 0x3f, PT ;  /* 0x0000003fdb00780c */ /* 0x000fe20003f44270 */
[----:B------:R-:W-:-:S05]  /*2140*/  IMAD.X R3, R10, 0x1, R15, P0 ;  /* 0x000000010a037824 */ /* 0x000fca00000e060f */
[----:B------:R3:W-:Y:S01]  /*2150*/  LDGSTS.E.BYPASS.LTC128B.128 [R221+0x5100], [R2.64], !P1 ;  /* 0x0510000002dd7fae */ /* 0x0007e2000c901d46 */
[----:B------:R-:W-:-:S03]  /*2160*/  ISETP.GE.AND P1, PT, R197, 0x2, PT ;  /* 0x00000002c500780c */ /* 0x000fc60003f26270 */
[----:B------:R-:W0:Y:S10]  /*2170*/  LDGDEPBAR ;  /* 0x00000000000079af */ /* 0x000e340000000000 */
[----:B------:R-:W-:Y:S05]  /*2180*/  @!P1 BRA `(.L_x_1235) ;  /* 0x0000045000009947 */ /* 0x000fea0003800000 */
[----:B---3--:R-:W-:Y:S01]  /*2190*/  IMAD R2, R197, 0x40, R228 ;  /* 0x00000040c5027824 */ /* 0x008fe200078e02e4 */
[----:B------:R-:W-:-:S04]  /*21a0*/  MOV R198, RZ ;  /* 0x000000ff00c67202 */ /* 0x000fc80000000f00 */
        /* <DEDUP_REMOVED lines=26> */
.L_x_1305:
[----:B------:R-:W-:Y:S05]  /*2350*/  BRA.DIV ~URZ, `(.L_x_1237) ;  /* 0x0000c9127f007947 */ /* 0x000fea000b800000 */
[----:B------:R-:W3:Y:S01]  /*2360*/  SHFL.IDX PT, R0, R12, RZ, 0x181f ;  /* 0x00181fff0c007589 */ /* 0x000ee200000e0000 */
[----:B------:R-:W-:-:S04]  /*2370*/  ISETP.GE.AND P6, PT, R200, c[0x0][0x1d4], PT ;  /* 0x00007500c8007a0c */ /* 0x000fc80003fc6270 */
[----:B------:R-:W-:Y:S02]  /*2380*/  SEL R11, RZ, 0x10, P6 ;  /* 0x00000010ff0b7807 */ /* 0x000fe40003000000 */
[C---:B---3--:R-:W-:Y:S02]  /*2390*/  IADD3 R6, P0, R0.reuse, R17, RZ ;  /* 0x0000001100067210 */ /* 0x048fe40007f1e0ff */
[----:B------:R-:W-:-:S03]  /*23a0*/  IADD3 R4, P5, R0, R18, RZ ;  /* 0x0000001200047210 */ /* 0x000fc60007fbe0ff */
[----:B--2---:R-:W-:Y:S01]  /*23b0*/  IMAD.X R7, R8, 0x1, R14, P0 ;  /* 0x0000000108077824 */ /* 0x004fe200000e060e */
[----:B------:R-:W-:Y:S01]  /*23c0*/  IADD3 R2, P0, R0, R19, RZ ;  /* 0x0000001300027210 */ /* 0x000fe20007f1e0ff */
[C---:B------:R-:W-:Y:S01]  /*23d0*/  IMAD.X R5, R8.reuse, 0x1, R16, P5 ;  /* 0x0000000108057824 */ /* 0x040fe200028e0610 */
[----:B------:R-:W-:Y:S01]  /*23e0*/  ISETP.GE.AND P5, PT, R213, c[0x0][0x1d4], PT ;  /* 0x00007500d5007a0c */ /* 0x000fe20003fa6270 */
[----:B------:R-:W2:Y:S02]  /*23f0*/  SHFL.IDX PT, R0, R12, 0x1, 0x181f ;  /* 0x00381f000c007f89 */ /* 0x000ea400000e0000 */
[----:B------:R-:W-:Y:S01]  /*2400*/  IMAD.X R3, R8, 0x1, R15, P0 ;  /* 0x0000000108037824 */ /* 0x000fe200000e060f */
[----:B------:R-:W-:Y:S01]  /*2410*/  ISETP.GE.AND P0, PT, R214, c[0x0][0x1d4], PT ;  /* 0x00007500d6007a0c */ /* 0x000fe20003f06270 */
[----:B------:R-:W-:Y:S01]  /*2420*/  @!PT LDS RZ, [RZ] ;  /* 0x00000000fffff984 */ /* 0x000fe20000000800 */
[----:B------:R3:W-:Y:S01]  /*2430*/  LDGSTS.E.BYPASS.LTC128B.128 [R221+0x12100], [R6.64], !P6 ;  /* 0x1210000006dd7fae */ /* 0x0007e2000f101d46 */
[----:B------:R-:W-:-:S03]  /*2440*/  SEL R10, RZ, 0x10, P5 ;  /* 0x00000010ff0a7807 */ /* 0x000fc60002800000 */
[----:B------:R4:W1:Y:S04]  /*2450*/  SHFL.IDX PT, R8, R9, 0x1, 0x181f ;  /* 0x00381f0009087f89 */ /* 0x00086800000e0000 */
[----:B------:R3:W-:Y:S04]  /*2460*/  LDGSTS.E.BYPASS.LTC128B.128 [R221+0x14100], [R4.64], !P5 ;  /* 0x1410000004dd7fae */ /* 0x0007e8000e901d46 */
[----:B------:R3:W-:Y:S01]  /*2470*/  LDGSTS.E.BYPASS.LTC128B.128 [R221+0x16100], [R2.64], !P0 ;  /* 0x1610000002dd7fae */ /* 0x0007e2000c101d46 */
[----:B-1--4-:R-:W-:-:S03]  /*2480*/  SEL R9, RZ, 0x10, P0 ;  /* 0x00000010ff097807 */ /* 0x012fc60000000000 */
.L_x_1306:
[----:B--23--:R-:W-:Y:S02]  /*2490*/  IADD3 R6, -R11, 0x10, RZ ;  /* 0x000000100b067810 */ /* 0x00cfe40007ffe1ff */
[----:B------:R-:W-:-:S02]  /*24a0*/  IADD3 R4, -R10, 0x10, RZ ;  /* 0x000000100a047810 */ /* 0x000fc40007ffe1ff */
[----:B------:R-:W-:Y:S02]  /*24b0*/  LOP3.LUT R6, R6, 0xf, RZ, 0xc0, !PT ;  /* 0x0000000f06067812 */ /* 0x000fe400078ec0ff */
[----:B------:R-:W-:Y:S02]  /*24c0*/  LOP3.LUT R4, R4, 0xf, RZ, 0xc0, !PT ;  /* 0x0000000f04047812 */ /* 0x000fe400078ec0ff */
[----:B------:R-:W-:Y:S02]  /*24d0*/  IADD3 R6, P5, P0, R6, R0, R17 ;  /* 0x0000000006067210 */ /* 0x000fe400078be011 */
[----:B------:R-:W-:Y:S02]  /*24e0*/  IADD3 R2, -R9, 0x10, RZ ;  /* 0x0000001009027810 */ /* 0x000fe40007ffe1ff */
[----:B------:R-:W-:Y:S02]  /*24f0*/  IADD3.X R7, RZ, R8, R14, P5, P0 ;  /* 0x00000008ff077210 */ /* 0x000fe40002fe040e */
[----:B------:R-:W-:-:S02]  /*2500*/  IADD3 R4, P5, P0, R4, R0, R18 ;  /* 0x0000000004047210 */ /* 0x000fc400078be012 */
[----:B------:R-:W-:Y:S02]  /*2510*/  LOP3.LUT R2, R2, 0xf, RZ, 0xc0, !PT ;  /* 0x0000000f02027812 */ /* 0x000fe400078ec0ff */
[----:B------:R-:W-:Y:S02]  /*2520*/  IADD3.X R5, RZ, R8, R16, P5, P0 ;  /* 0x00000008ff057210 */ /* 0x000fe40002fe0410 */
[----:B------:R-:W-:Y:S02]  /*2530*/  IADD3 R2, P5, P0, R2, R0, R19 ;  /* 0x0000000002027210 */ /* 0x000fe400078be013 */
[----:B------:R-:W-:Y:S02]  /*2540*/  ISETP.NE.U32.AND P6, PT, R11, RZ, PT ;  /* 0x000000ff0b00720c */ /* 0x000fe40003fc5070 */
[----:B------:R-:W-:Y:S02]  /*2550*/  IADD3.X R3, RZ, R8, R15, P5, P0 ;  /* 0x00000008ff037210 */ /* 0x000fe40002fe040f */
[----:B------:R-:W-:-:S02]  /*2560*/  ISETP.NE.U32.AND P5, PT, R10, RZ, PT ;  /* 0x000000ff0a00720c */ /* 0x000fc40003fa5070 */
[----:B------:R-:W-:-:S07]  /*2570*/  ISETP.NE.U32.AND P0, PT, R9, RZ, PT ;  /* 0x000000ff0900720c */ /* 0x000fce0003f05070 */
[----:B------:R-:W-:Y:S01]  /*2580*/  @!PT LDS RZ, [RZ] ;  /* 0x00000000fffff984 */ /* 0x000fe20000000800 */
[----:B------:R-:W-:Y:S01]  /*2590*/  @!PT LDS RZ, [RZ] ;  /* 0x00000000fffff984 */ /* 0x000fe20000000800 */
[----:B------:R-:W-:Y:S01]  /*25a0*/  @!PT LDS RZ, [RZ] ;  /* 0x00000000fffff984 */ /* 0x000fe20000000800 */
[----:B------:R1:W-:Y:S04]  /*25b0*/  LDGSTS.E.BYPASS.LTC128B.128.ZFILL [R221+0x13100], [R6.64], P6 ;  /* 0x1310000006dd7fae */ /* 0x0003e8000b141d46 */
[----:B------:R1:W-:Y:S04]  /*25c0*/  LDGSTS.E.BYPASS.LTC128B.128.ZFILL [R221+0x15100], [R4.64], P5 ;  /* 0x1510000004dd7fae */ /* 0x0003e8000a941d46 */
[----:B------:R1:W-:Y:S02]  /*25d0*/  LDGSTS.E.BYPASS.LTC128B.128.ZFILL [R221+0x17100], [R2.64], P0 ;  /* 0x1710000002dd7fae */ /* 0x0003e40008141d46 */
.L_x_1235:
[----:B------:R-:W-:Y:S05]  /*25e0*/  BSYNC B0 ;  /* 0x0000000000007941 */ /* 0x000fea0003800000 */
.L_x_1234:
[----:B------:R-:W0:Y:S01]  /*25f0*/  LDGDEPBAR ;  /* 0x00000000000079af */ /* 0x000e220000000000 */
[----:B------:R-:W-:Y:S01]  /*2600*/  IMAD.MOV.U32 R192, RZ, RZ, 0x20 ;  /* 0x00000020ffc07424 */ /* 0x000fe200078e00ff */
[----:B------:R-:W-:-:S04]  /*2610*/  LOP3.LUT P0, RZ, R218, 0x2, RZ, 0xc0, !PT ;  /* 0x00000002daff7812 */ /* 0x000fc8000780c0ff */
[----:B------:R-:W-:-:S05]  /*2620*/  SEL R192, R192, 0xffffffe0, !P0 ;  /* 0xffffffe0c0c07807 */ /* 0x000fca0004000000 */
[----:B------:R-:W-:Y:S01]  /*2630*/  IMAD.IADD R28, R194, 0x1, R192 ;  /* 0x00000001c21c7824 */ /* 0x000fe200078e02c0 */
[----:B------:R-:W-:-:S04]  /*2640*/  DEPBAR.LE SB0, 0x3 ;  /* 0x000080c00000791a */ /* 0x000fc80000000000 */
[----:B------:R-:W-:-:S04]  /*2650*/  DEPBAR.LE SB0, 0x2 ;  /* 0x000080800000791a */ /* 0x000fc80000000000 */
[----:B------:R-:W-:Y:S01]  /*2660*/  WARPSYNC 0xffffffff ;  /* 0xffffffff00007948 */ /* 0x000fe20003800000 */
[----:B------:R-:W-:Y:S06]  /*2670*/  BAR.SYNC.DEFER_BLOCKING 0x0 ;  /* 0x0000000000007b1d */ /* 0x000fec0000010000 */
[----:B------:R-:W-:Y:S01]  /*2680*/  BSSY B0, `(.L_x_1238) ;  /* 0x000004e000007945 */ /* 0x000fe20003800000 */
[----:B-1-3--:R1:W2:Y:S04]  /*2690*/  LDSM.16.M88.4 R4, [R187] ;  /* 0x00000000bb04783b */ /* 0x00a2a80000000200 */
        /* <DEDUP_REMOVED lines=10> */
[----:B------:R-:W-:Y:S01]  /*2740*/  SHF.R.S32.HI R0, RZ, 0x1f, R199 ;  /* 0x0000001fff007819 */ /* 0x000fe200000114c7 */
[----:B------:R-:W-:Y:S01]  /*2750*/  IMAD.WIDE.U32 R2, R199, c[0x0][0x208], RZ ;  /* 0x00008200c7027a25 */ /* 0x000fe200078e00ff */
[----:B------:R-:W-:-:S02]  /*2760*/  SHF.R.S32.HI R12, RZ, 0x1f, R198 ;  /* 0x0000001fff0c7819 */ /* 0x000fc400000114c6 */
[----:B------:R-:W-:Y:S01]  /*2770*/  SHF.R.S32.HI R13, RZ, 0x1f, R214 ;  /* 0x0000001fff0d7819 */ /* 0x000fe200000114d6 */
[----:B------:R-:W-:Y:S01]  /*2780*/  IMAD R0, R0, c[0x0][0x208], RZ ;  /* 0x0000820000007a24 */ /* 0x000fe200078e02ff */
[----:B------:R-:W-:Y:S01]  /*2790*/  SHF.R.S32.HI R15, RZ, 0x1f, R213 ;  /* 0x0000001fff0f7819 */ /* 0x000fe200000114d5 */
[C---:B------:R-:W-:Y:S01]  /*27a0*/  IMAD.SHL.U32 R31, R214.reuse, 0x2, RZ ;  /* 0x00000002d61f7824 */ /* 0x040fe200078e00ff */
[----:B------:R-:W-:Y:S01]  /*27b0*/  SHF.R.S32.HI R14, RZ, 0x1f, R200 ;  /* 0x0000001fff0e7819 */ /* 0x000fe200000114c8 */
[----:B------:R-:W-:Y:S01]  /*27c0*/  IMAD R0, R199, c[0x0][0x20c], R0 ;  /* 0x00008300c7007a24 */ /* 0x000fe200078e0200 */
[----:B------:R-:W-:Y:S01]  /*27d0*/  SHF.L.U64.HI R23, R214, 0x1, R13 ;  /* 0x00000001d6177819 */ /* 0x000fe2000001020d */
[C---:B------:R-:W-:Y:S01]  /*27e0*/  IMAD.SHL.U32 R30, R213.reuse, 0x2, RZ ;  /* 0x00000002d51e7824 */ /* 0x040fe200078e00ff */
[----:B------:R-:W-:Y:S01]  /*27f0*/  SHF.L.U64.HI R22, R213, 0x1, R15 ;  /* 0x00000001d5167819 */ /* 0x000fe2000001020f */
[----:B------:R-:W-:Y:S01]  /*2800*/  IMAD.IADD R3, R3, 0x1, R0 ;  /* 0x0000000103037824 */ /* 0x000fe200078e0200 */
[----:B------:R-:W-:Y:S01]  /*2810*/  SHF.L.U64.HI R21, R200, 0x1, R14 ;  /* 0x00000001c8157819 */ /* 0x000fe2000001020e */
[----:B------:R-:W-:-:S02]  /*2820*/  IMAD R0, R12, c[0x0][0x218], RZ ;  /* 0x000086000c007a24 */ /* 0x000fc400078e02ff */
[----:B------:R-:W-:-:S04]  /*2830*/  IMAD.WIDE.U32 R2, R198, c[0x0][0x218], R2 ;  /* 0x00008600c6027a25 */ /* 0x000fc800078e0002 */
[----:B------:R-:W-:Y:S01]  /*2840*/  IMAD R12, R198, c[0x0][0x21c], R0 ;  /* 0x00008700c60c7a24 */ /* 0x000fe200078e0200 */
[----:B------:R-:W-:Y:S01]  /*2850*/  IADD3 R0, P0, R226, R2, RZ ;  /* 0x00000002e2007210 */ /* 0x000fe20007f1e0ff */
[----:B------:R-:W-:-:S03]  /*2860*/  IMAD.SHL.U32 R29, R200, 0x2, RZ ;  /* 0x00000002c81d7824 */ /* 0x000fc600078e00ff */
[----:B------:R-:W-:Y:S02]  /*2870*/  IADD3.X R2, R231, R3, R12, P0, !PT ;  /* 0x00000003e7027210 */ /* 0x000fe400007fe40c */
[----:B------:R-:W-:-:S04]  /*2880*/  LEA R20, P0, R0, c[0x0][0x1f8], 0x1 ;  /* 0x00007e0000147a11 */ /* 0x000fc800078008ff */
[----:B------:R-:W-:Y:S01]  /*2890*/  LEA.HI.X R13, R0, c[0x0][0x1fc], R2, 0x1, P0 ;  /* 0x00007f00000d7a11 */ /* 0x000fe200000f0c02 */
[----:B------:R-:W-:Y:S06]  /*28a0*/  BRA.DIV ~URZ, `(.L_x_1240) ;  /* 0x0000c6027f007947 */ /* 0x000fec000b800000 */
[----:B------:R4:W3:Y:S02]  /*28b0*/  SHFL.IDX PT, R12, R13, RZ, 0x181f ;  /* 0x00181fff0d0c7589 */ /* 0x0008e400000e0000 */
.L_x_1307:
[----:B------:R-:W-:Y:S05]  /*28c0*/  BRA.DIV ~URZ, `(.L_x_1241) ;  /* 0x0000c6527f007947 */ /* 0x000fea000b800000 */
[----:B------:R-:W5:Y:S01]  /*28d0*/  SHFL.IDX PT, R0, R20, RZ, 0x181f ;  /* 0x00181fff14007589 */ /* 0x000f6200000e0000 */
[----:B------:R-:W-:Y:S02]  /*28e0*/  ISETP.GE.AND P5, PT, R200, c[0x0][0x1d4], PT ;  /* 0x00007500c8007a0c */ /* 0x000fe40003fa6270 */
[----:B------:R-:W-:Y:S02]  /*28f0*/  ISETP.GE.AND P1, PT, R213, c[0x0][0x1d4], PT ;  /* 0x00007500d5007a0c */ /* 0x000fe40003f26270 */
[----:B------:R-:W-:Y:S02]  /*2900*/  SEL R19, RZ, 0x10, P5 ;  /* 0x00000010ff137807 */ /* 0x000fe40002800000 */
[----:B------:R-:W-:Y:S02]  /*2910*/  SEL R18, RZ, 0x10, P1 ;  /* 0x00000010ff127807 */ /* 0x000fe40000800000 */
[----:B-----5:R-:W-:-:S02]  /*2920*/  IADD3 R14, P0, R0, R29, RZ ;  /* 0x0000001d000e7210 */ /* 0x020fc40007f1e0ff */
[----:B------:R-:W-:-:S03]  /*2930*/  IADD3 R2, P6, R0, R30, RZ ;  /* 0x0000001e00027210 */ /* 0x000fc60007fde0ff */
        /* <DEDUP_REMOVED lines=9> */
[----:B------:R-:W4:Y:S04]  /*29d0*/  SHFL.IDX PT, R0, R20, 0x1, 0x181f ;  /* 0x00381f0014007f89 */ /* 0x000f2800000e0000 */
[----:B------:R3:W-:Y:S04]  /*29e0*/  LDGSTS.E.BYPASS.LTC128B.128 [R221+0xa100], [R16.64], !P0 ;  /* 0x0a10000010dd7fae */ /* 0x0007e8000c101d46 */
[----:B------:R5:W2:Y:S02]  /*29f0*/  SHFL.IDX PT, R12, R13, 0x1, 0x181f ;  /* 0x00381f000d0c7f89 */ /* 0x000aa400000e0000 */
[----:B----45:R-:W-:-:S02]  /*2a00*/  SEL R13, RZ, 0x10, P0 ;  /* 0x00000010ff0d7807 */ /* 0x030fc40000000000 */
.L_x_1308:
[----:B---3--:R-:W-:Y:S02]  /*2a10*/  IADD3 R2, -R19, 0x10, RZ ;  /* 0x0000001013027810 */ /* 0x008fe40007ffe1ff */
[----:B------:R-:W-:-:S02]  /*2a20*/  IADD3 R3, -R18, 0x10, RZ ;  /* 0x0000001012037810 */ /* 0x000fc40007ffe1ff */
[----:B------:R-:W-:Y:S02]  /*2a30*/  LOP3.LUT R2, R2, 0xf, RZ, 0xc0, !PT ;  /* 0x0000000f02027812 */ /* 0x000fe400078ec0ff */
[----:B------:R-:W-:Y:S02]  /*2a40*/  IADD3 R14, -R13, 0x10, RZ ;  /* 0x000000100d0e7810 */ /* 0x000fe40007ffe1ff */
[----:B------:R-:W-:Y:S02]  /*2a50*/  LOP3.LUT R3, R3, 0xf, RZ, 0xc0, !PT ;  /* 0x0000000f03037812 */ /* 0x000fe400078ec0ff */
[-C--:B------:R-:W-:Y:S02]  /*2a60*/  IADD3 R16, P1, P0, R2, R0.reuse, R29 ;  /* 0x0000000002107210 */ /* 0x080fe4000783e01d */
[----:B------:R-:W-:Y:S02]  /*2a70*/  LOP3.LUT R2, R14, 0xf, RZ, 0xc0, !PT ;  /* 0x0000000f0e027812 */ /* 0x000fe400078ec0ff */
[----:B------:R-:W-:-:S02]  /*2a80*/  IADD3 R14, P6, P5, R3, R0, R30 ;  /* 0x00000000030e7210 */ /* 0x000fc40007dde01e */
[----:B--2---:R-:W-:Y:S02]  /*2a90*/  IADD3.X R17, RZ, R12, R21, P1, P0 ;  /* 0x0000000cff117210 */ /* 0x004fe40000fe0415 */
        /* <DEDUP_REMOVED lines=12> */
.L_x_1239:
[----:B------:R-:W-:Y:S05]  /*2b60*/  BSYNC B0 ;  /* 0x0000000000007941 */ /* 0x000fea0003800000 */
.L_x_1238:
[----:B------:R-:W-:Y:S01]  /*2b70*/  IMAD.MOV.U32 R0, RZ, RZ, 0x40 ;  /* 0x00000040ff007424 */ /* 0x000fe200078e00ff */
[----:B------:R-:W-:Y:S01]  /*2b80*/  LOP3.LUT P0, RZ, R218, 0x4, RZ, 0xc0, !PT ;  /* 0x00000004daff7812 */ /* 0x000fe2000780c0ff */
[----:B------:R-:W0:Y:S01]  /*2b90*/  LDGDEPBAR ;  /* 0x00000000000079af */ /* 0x000e220000000000 */
[----:B------:R-:W-:Y:S02]  /*2ba0*/  WARPSYNC 0xffffffff ;  /* 0xffffffff00007948 */ /* 0x000fe40003800000 */
[----:B------:R-:W-:Y:S01]  /*2bb0*/  SEL R191, R0, 0xffffffc0, !P0 ;  /* 0xffffffc000bf7807 */ /* 0x000fe20004000000 */
[C---:B--23--:R-:W-:Y:S01]  /*2bc0*/  HMMA.16816.F32 R12, R4.reuse, R24, RZ ;  /* 0x00000018040c723c */ /* 0x04cfe200000018ff */
[----:B------:R-:W2:Y:S03]  /*2bd0*/  LDL R107, [R1+0x4] ;  /* 0x00000400016b7983 */ /* 0x000ea60000100800 */
[----:B------:R-:W-:Y:S01]  /*2be0*/  IMAD.IADD R2, R194, 0x1, R191 ;  /* 0x00000001c2027824 */ /* 0x000fe200078e02bf */
[----:B------:R-:W2:Y:S03]  /*2bf0*/  LDL R106, [R1+0x30] ;  /* 0x00003000016a7983 */ /* 0x000ea60000100800 */
[C---:B------:R-:W-:Y:S01]  /*2c00*/  HMMA.16816.F32 R16, R4.reuse, R26, RZ ;  /* 0x0000001a0410723c */ /* 0x040fe200000018ff */
[----:B------:R-:W-:Y:S04]  /*2c10*/  LDSM.16.M88.4 R32, [R2] ;  /* 0x000000000220783b */ /* 0x000fe80000000200 */
[----:B------:R-:W-:Y:S03]  /*2c20*/  LDSM.16.M88.4 R88, [R194+0x3800] ;  /* 0x00380000c258783b */ /* 0x000fe60000000200 */
[----:B----4-:R-:W-:Y:S01]  /*2c30*/  HMMA.16816.F32 R20, R4, R36, RZ ;  /* 0x000000240414723c */ /* 0x010fe200000018ff */
[----:B------:R-:W3:Y:S01]  /*2c40*/  LDL R105, [R1] ;  /* 0x0000000001697983 */ /* 0x000ee20000100800 */
[----:B------:R-:W-:-:S03]  /*2c50*/  IADD3 R0, R191, R194, R192 ;  /* 0x000000c2bf007210 */ /* 0x000fc60007ffe0c0 */
[----:B------:R-:W-:Y:S03]  /*2c60*/  LDSM.16.M88.4 R24, [R2+0x800] ;  /* 0x000800000218783b */ /* 0x000fe60000000200 */
[C---:B------:R-:W-:Y:S01]  /*2c70*/  HMMA.16816.F32 R36, R4.reuse, R38, RZ ;  /* 0x000000260424723c */ /* 0x040fe200000018ff */
[----:B------:R-:W-:Y:S04]  /*2c80*/  LDSM.16.M88.4 R72, [R2+0x1800] ;  /* 0x001800000248783b */ /* 0x000fe80000000200 */
[----:B------:R-:W-:Y:S03]  /*2c90*/  LDSM.16.M88.4 R76, [R0] ;  /* 0x00000000004c783b */ /* 0x000fe60000000200 */
[C---:B-1----:R-:W-:Y:S01]  /*2ca0*/  HMMA.16816.F32 R40, R4.reuse, R52, RZ ;  /* 0x000000340428723c */ /* 0x042fe200000018ff */
[----:B------:R-:W-:Y:S04]  /*2cb0*/  LDSM.16.M88.4 R80, [R0+0x800] ;  /* 0x000800000050783b */ /* 0x000fe80000000200 */
[----:B------:R-:W-:Y:S03]  /*2cc0*/  LDSM.16.M88.4 R92, [R0+0x2000] ;  /* 0x00200000005c783b */ /* 0x000fe60000000200 */
[C---:B------:R-:W-:Y:S01]  /*2cd0*/  HMMA.16816.F32 R60, R4.reuse, R56, RZ ;  /* 0x00000038043c723c */ /* 0x040fe200000018ff */
[----:B------:R-:W-:Y:S04]  /*2ce0*/  LDSM.16.M88.4 R100, [R194+0x4000] ;  /* 0x00400000c264783b */ /* 0x000fe80000000200 */
[----:B------:R-:W-:Y:S03]  /*2cf0*/  LDSM.16.M88.4 R96, [R28+0x4000] ;  /* 0x004000001c60783b */ /* 0x000fe60000000200 */
[C---:B------:R-:W-:Y:S01]  /*2d00*/  HMMA.16816.F32 R52, R4.reuse, R54, RZ ;  /* 0x000000360434723c */ /* 0x040fe200000018ff */
[----:B------:R-:W4:Y:S07]  /*2d10*/  LDL R116, [R1+0x2c] ;  /* 0x00002c0001747983 */ /* 0x000f2e0000100800 */
[----:B------:R-:W-:Y:S01]  /*2d20*/  HMMA.16816.F32 R56, R4, R58, RZ ;  /* 0x0000003a0438723c */ /* 0x000fe200000018ff */
[----:B------:R-:W1:Y:S07]  /*2d30*/  LDSM.16.M88.4 R4, [R190] ;  /* 0x00000000be04783b */ /* 0x000e6e0000000200 */
[C---:B------:R-:W-:Y:S01]  /*2d40*/  HMMA.16816.F32 R48, R8.reuse, R44, R12 ;  /* 0x0000002c0830723c */ /* 0x040fe2000000180c */
[----:B------:R-:W-:Y:S07]  /*2d50*/  LDSM.16.M88.4 R12, [R189] ;  /* 0x00000000bd0c783b */ /* 0x000fee0000000200 */
[C---:B------:R-:W-:Y:S08]  /*2d60*/  HMMA.16816.F32 R44, R8.reuse, R46, R16 ;  /* 0x0000002e082c723c */ /* 0x040ff00000001810 */
        /* <DEDUP_REMOVED lines=8> */
[----:B------:R-:W-:Y:S07]  /*2df0*/  LDSM.16.M88.4 R84, [R28+0x2000] ;  /* 0x002000001c54783b */ /* 0x000fee0000000200 */
[C---:B-1----:R-:W-:Y:S08]  /*2e00*/  HMMA.16816.F32 R48, R4.reuse, R32, R48 ;  /* 0x000000200430723c */ /* 0x042ff00000001830 */
[C---:B------:R-:W-:Y:S01]  /*2e10*/  HMMA.16816.F32 R8, R4.reuse, R34, R44 ;  /* 0x000000220408723c */ /* 0x040fe2000000182c */
[----:B------:R-:W1:Y:S04]  /*2e20*/  LDSM.16.M88.4 R32, [R0+0x1000] ;  /* 0x001000000020783b */ /* 0x000e680000000200 */
[----:B------:R-:W-:Y:S03]  /*2e30*/  LDSM.16.M88.4 R44, [R194+0x2000] ;  /* 0x00200000c22c783b */ /* 0x000fe60000000200 */
[C---:B------:R-:W-:Y:S08]  /*2e40*/  HMMA.16816.F32 R60, R4.reuse, R24, R20 ;  /* 0x00000018043c723c */ /* 0x040ff00000001814 */
[C---:B-----5:R-:W-:Y:S08]  /*2e50*/  HMMA.16816.F32 R20, R4.reuse, R64, R36 ;  /* 0x000000400414723c */ /* 0x060ff00000001824 */
[----:B------:R-:W-:Y:S08]  /*2e60*/  HMMA.16816.F32 R36, R4, R72, R52 ;  /* 0x000000480424723c */ /* 0x000ff00000001834 */
[----:B------:R-:W-:Y:S08]  /*2e70*/  HMMA.16816.F32 R52, R12, R76, R48 ;  /* 0x0000004c0c34723c */ /* 0x000ff00000001830 */
[----:B------:R-:W-:Y:S08]  /*2e80*/  HMMA.16816.F32 R24, R4, R26, R16 ;  /* 0x0000001a0418723c */ /* 0x000ff00000001810 */
[----:B------:R-:W-:Y:S01]  /*2e90*/  HMMA.16816.F32 R48, R12, R78, R8 ;  /* 0x0000004e0c30723c */ /* 0x000fe20000001808 */
[----:B------:R-:W5:Y:S04]  /*2ea0*/  LDSM.16.M88.4 R8, [R187+0x4000] ;  /* 0x00400000bb08783b */ /* 0x000f680000000200 */
[----:B------:R-:W-:Y:S03]  /*2eb0*/  LDSM.16.M88.4 R76, [R194+0x3000] ;  /* 0x00300000c24c783b */ /* 0x000fe60000000200 */
[C---:B------:R-:W-:Y:S08]  /*2ec0*/  HMMA.16816.F32 R16, R4.reuse, R66, R40 ;  /* 0x000000420410723c */ /* 0x040ff00000001828 */
[----:B------:R-:W-:Y:S01]  /*2ed0*/  HMMA.16816.F32 R56, R4, R74, R56 ;  /* 0x0000004a0438723c */ /* 0x000fe20000001838 */
[----:B------:R-:W5:Y:S04]  /*2ee0*/  LDSM.16.M88.4 R72, [R194+0x2800] ;  /* 0x00280000c248783b */ /* 0x000f680000000200 */
[----:B------:R-:W2:Y:S03]  /*2ef0*/  LDSM.16.M88.4 R4, [R188+0x4000] ;  /* 0x00400000bc04783b */ /* 0x000ea60000000200 */
[C---:B------:R-:W-:Y:S08]  /*2f00*/  HMMA.16816.F32 R64, R12.reuse, R80, R60 ;  /* 0x000000500c40723c */ /* 0x040ff0000000183c */
[C---:B------:R-:W-:Y:S08]  /*2f10*/  HMMA.16816.F32 R60, R12.reuse, R82, R24 ;  /* 0x000000520c3c723c */ /* 0x040ff00000001818 */
[C---:B-1----:R-:W-:Y:S08]  /*2f20*/  HMMA.16816.F32 R24, R12.reuse, R34, R16 ;  /* 0x000000220c18723c */ /* 0x042ff00000001810 */
[C---:B------:R-:W-:Y:S08]  /*2f30*/  HMMA.16816.F32 R16, R12.reuse, R68, R36 ;  /* 0x000000440c10723c */ /* 0x040ff00000001824 */
[C---:B------:R-:W-:Y:S08]  /*2f40*/  HMMA.16816.F32 R40, R12.reuse, R32, R20 ;  /* 0x000000200c28723c */ /* 0x040ff00000001814 */
[----:B------:R-:W-:Y:S01]  /*2f50*/  HMMA.16816.F32 R20, R12, R70, R56 ;  /* 0x000000460c14723c */ /* 0x000fe20000001838 */
[----:B------:R-:W-:Y:S07]  /*2f60*/  LDSM.16.M88.4 R68, [R2+0x2800] ;  /* 0x002800000244783b */ /* 0x000fee0000000200 */
[C---:B-----5:R-:W-:Y:S01]  /*2f70*/  HMMA.16816.F32 R12, R8.reuse, R44, R52 ;  /* 0x0000002c080c723c */ /* 0x060fe20000001834 */
[----:B------:R-:W1:Y:S07]  /*2f80*/  LDSM.16.M88.4 R52, [R28+0x2800] ;  /* 0x002800001c34783b */ /* 0x000e6e0000000200 */
[C---:B------:R-:W-:Y:S01]  /*2f90*/  HMMA.16816.F32 R32, R8.reuse, R46, R48 ;  /* 0x0000002e0820723c */ /* 0x040fe20000001830 */
[----:B------:R-:W-:Y:S07]  /*2fa0*/  LDSM.16.M88.4 R48, [R28+0x3000] ;  /* 0x003000001c30783b */ /* 0x000fee0000000200 */
[C---:B------:R-:W-:Y:S08]  /*2fb0*/  HMMA.16816.F32 R44, R8.reuse, R72, R64 ;  /* 0x00000048082c723c */ /* 0x040ff00000001840 */
[C---:B------:R-:W-:Y:S01]  /*2fc0*/  HMMA.16816.F32 R56, R8.reuse, R74, R60 ;  /* 0x0000004a0838723c */ /* 0x040fe2000000183c */
[----:B------:R-:W-:Y:S07]  /*2fd0*/  LDSM.16.M88.4 R60, [R2+0x2000] ;  /* 0x00200000023c783b */ /* 0x000fee0000000200 */
[C---:B------:R-:W-:Y:S01]  /*2fe0*/  HMMA.16816.F32 R64, R8.reuse, R88, R16 ;  /* 0x000000580840723c */ /* 0x040fe20000001810 */
[----:B------:R-:W5:Y:S07]  /*2ff0*/  LDSM.16.M88.4 R16, [R190+0x4000] ;  /* 0x00400000be10783b */ /* 0x000f6e0000000200 */
[C---:B------:R-:W-:Y:S08]  /*3000*/  HMMA.16816.F32 R80, R8.reuse, R76, R40 ;  /* 0x0000004c0850723c */ /* 0x040ff00000001828 */
[----:B------:R-:W-:Y:S01]  /*3010*/  HMMA.16816.F32 R72, R8, R78, R24 ;  /* 0x0000004e0848723c */ /* 0x000fe20000001818 */
[----:B------:R-:W-:Y:S01]  /*3020*/  LDSM.16.M88.4 R24, [R189+0x4000] ;  /* 0x00400000bd18783b */ /* 0x000fe20000000200 */
[----:B--2---:R-:W-:-:S03]  /*3030*/  IMAD.IADD R215, R106, 0x1, R107 ;  /* 0x000000016ad77824 */ /* 0x004fc600078e026b */
[----:B------:R-:W-:Y:S03]  /*3040*/  LDSM.16.M88.4 R76, [R2+0x3800] ;  /* 0x00380000024c783b */ /* 0x000fe60000000200 */
[----:B------:R-:W-:Y:S01]  /*3050*/  HMMA.16816.F32 R36, R8, R90, R20 ;  /* 0x0000005a0824723c */ /* 0x000fe20000001814 */
[----:B------:R-:W-:Y:S04]  /*3060*/  LDSM.16.M88.4 R20, [R187+0x8000] ;  /* 0x00800000bb14783b */ /* 0x000fe80000000200 */
[----:B------:R-:W-:Y:S03]  /*3070*/  LDSM.16.M88.4 R88, [R0+0x3800] ;  /* 0x003800000058783b */ /* 0x000fe60000000200 */
[C---:B------:R-:W-:Y:S01]  /*3080*/  HMMA.16816.F32 R8, R4.reuse, R84, R12 ;  /* 0x000000540408723c */ /* 0x040fe2000000180c */
[----:B------:R-:W2:Y:S07]  /*3090*/  LDSM.16.M88.4 R12, [R28+0x3800] ;  /* 0x003800001c0c783b */ /* 0x000eae0000000200 */
[C---:B------:R-:W-:Y:S01]  /*30a0*/  HMMA.16816.F32 R32, R4.reuse, R86, R32 ;  /* 0x000000560420723c */ /* 0x040fe20000001820 */
[----:B------:R-:W3:Y:S07]  /*30b0*/  LDSM.16.M88.4 R84, [R2+0x3000] ;  /* 0x003000000254783b */ /* 0x000eee0000000200 */
[----:B-1----:R-:W-:Y:S08]  /*30c0*/  HMMA.16816.F32 R44, R4, R52, R44 ;  /* 0x00000034042c723c */ /* 0x002ff0000000182c */
[----:B-----5:R-:W-:Y:S08]  /*30d0*/  HMMA.16816.F32 R40, R16, R60, R8 ;  /* 0x0000003c1028723c */ /* 0x020ff00000001808 */
[C---:B------:R-:W-:Y:S08]  /*30e0*/  HMMA.16816.F32 R52, R4.reuse, R54, R56 ;  /* 0x000000360434723c */ /* 0x040ff00000001838 */
[C---:B------:R-:W-:Y:S01]  /*30f0*/  HMMA.16816.F32 R56, R4.reuse, R48, R80 ;  /* 0x000000300438723c */ /* 0x040fe20000001850 */
[----:B------:R-:W1:Y:S07]  /*3100*/  LDSM.16.M88.4 R80, [R0+0x2800] ;  /* 0x002800000050783b */ /* 0x000e6e0000000200 */
[C---:B--2---:R-:W-:Y:S08]  /*3110*/  HMMA.16816.F32 R64, R4.reuse, R12, R64 ;  /* 0x0000000c0440723c */ /* 0x044ff00000001840 */
[C---:B------:R-:W-:Y:S08]  /*3120*/  HMMA.16816.F32 R48, R4.reuse, R50, R72 ;  /* 0x000000320430723c */ /* 0x040ff00000001848 */
[----:B------:R-:W-:Y:S01]  /*3130*/  HMMA.16816.F32 R8, R4, R14, R36 ;  /* 0x0000000e0408723c */ /* 0x000fe20000001824 */
[----:B------:R-:W-:Y:S07]  /*3140*/  LDSM.16.M88.4 R12, [R188+0x8000] ;  /* 0x00800000bc0c783b */ /* 0x000fee0000000200 */
[----:B------:R-:W-:Y:S01]  /*3150*/  HMMA.16816.F32 R4, R16, R62, R32 ;  /* 0x0000003e1004723c */ /* 0x000fe20000001820 */
[----:B------:R-:W-:Y:S07]  /*3160*/  LDSM.16.M88.4 R60, [R194+0x4800] ;  /* 0x00480000c23c783b */ /* 0x000fee0000000200 */
[----:B------:R-:W-:Y:S08]  /*3170*/  HMMA.16816.F32 R32, R24, R92, R40 ;  /* 0x0000005c1820723c */ /* 0x000ff00000001828 */
[C---:B------:R-:W-:Y:S08]  /*3180*/  HMMA.16816.F32 R36, R16.reuse, R68, R44 ;  /* 0x000000441024723c */ /* 0x040ff0000000182c */
[C---:B------:R-:W-:Y:S01]  /*3190*/  HMMA.16816.F32 R40, R16.reuse, R70, R52 ;  /* 0x000000461028723c */ /* 0x040fe20000001834 */
[----:B------:R-:W2:Y:S07]  /*31a0*/  LDSM.16.M88.4 R68, [R0+0x3000] ;  /* 0x003000000044783b */ /* 0x000eae0000000200 */
[C---:B---3--:R-:W-:Y:S08]  /*31b0*/  HMMA.16816.F32 R52, R16.reuse, R84, R56 ;  /* 0x000000541034723c */ /* 0x048ff00000001838 */
[C---:B------:R-:W-:Y:S08]  /*31c0*/  HMMA.16816.F32 R56, R16.reuse, R76, R64 ;  /* 0x0000004c1038723c */ /* 0x040ff00000001840 */
[C---:B------:R-:W-:Y:S01]  /*31d0*/  HMMA.16816.F32 R48, R16.reuse, R86, R48 ;  /* 0x000000561030723c */ /* 0x040fe20000001830 */
[----:B------:R-:W-:Y:S07]  /*31e0*/  LDSM.16.M88.4 R84, [R0+0x4000] ;  /* 0x004000000054783b */ /* 0x000fee0000000200 */
[----:B------:R-:W-:Y:S01]  /*31f0*/  HMMA.16816.F32 R64, R16, R78, R8 ;  /* 0x0000004e1040723c */ /* 0x000fe20000001808 */
[----:B------:R-:W-:Y:S07]  /*3200*/  LDSM.16.M88.4 R8, [R190+0x8000] ;  /* 0x00800000be08783b */ /* 0x000fee0000000200 */
[----:B------:R-:W-:Y:S01]  /*3210*/  HMMA.16816.F32 R16, R24, R94, R4 ;  /* 0x0000005e1810723c */ /* 0x000fe20000001804 */
[----:B------:R-:W3:Y:S07]  /*3220*/  LDSM.16.M88.4 R92, [R2+0x4000] ;  /* 0x00400000025c783b */ /* 0x000eee0000000200 */
[----:B------:R-:W-:Y:S08]  /*3230*/  HMMA.16816.F32 R4, R20, R100, R32 ;  /* 0x000000641404723c */ /* 0x000ff00000001820 */
[C---:B-1----:R-:W-:Y:S08]  /*3240*/  HMMA.16816.F32 R44, R24.reuse, R80, R36 ;  /* 0x00000050182c723c */ /* 0x042ff00000001824 */
[----:B------:R-:W-:Y:S01]  /*3250*/  HMMA.16816.F32 R40, R24, R82, R40 ;  /* 0x000000521828723c */ /* 0x000fe20000001828 */
[----:B------:R-:W1:Y:S07]  /*3260*/  LDSM.16.M88.4 R80, [R194+0x5000] ;  /* 0x00500000c250783b */ /* 0x000e6e0000000200 */
[----:B------:R-:W-:Y:S08]  /*3270*/  HMMA.16816.F32 R16, R20, R102, R16 ;  /* 0x000000661410723c */ /* 0x000ff00000001810 */
[C---:B--2---:R-:W-:Y:S08]  /*3280*/  HMMA.16816.F32 R72, R24.reuse, R68, R52 ;  /* 0x000000441848723c */ /* 0x044ff00000001834 */
[C---:B------:R-:W-:Y:S01]  /*3290*/  HMMA.16816.F32 R52, R24.reuse, R88, R56 ;  /* 0x000000581834723c */ /* 0x040fe20000001838 */
[----:B------:R-:W2:Y:S07]  /*32a0*/  LDSM.16.M88.4 R56, [R194+0x5800] ;  /* 0x00580000c238783b */ /* 0x000eae0000000200 */
[----:B------:R-:W-:Y:S01]  /*32b0*/  HMMA.16816.F32 R76, R24, R70, R48 ;  /* 0x00000046184c723c */ /* 0x000fe20000001830 */
[----:B------:R-:W5:Y:S07]  /*32c0*/  LDSM.16.M88.4 R68, [R28+0x4800] ;  /* 0x004800001c44783b */ /* 0x000f6e0000000200 */
[----:B------:R-:W-:Y:S01]  /*32d0*/  HMMA.16816.F32 R32, R12, R96, R4 ;  /* 0x000000600c20723c */ /* 0x000fe20000001804 */
[----:B------:R-:W1:Y:S07]  /*32e0*/  LDSM.16.M88.4 R4, [R189+0x8000] ;  /* 0x00800000bd04783b */ /* 0x000e6e0000000200 */
[----:B------:R-:W-:Y:S01]  /*32f0*/  HMMA.16816.F32 R36, R24, R90, R64 ;  /* 0x0000005a1824723c */ /* 0x000fe20000001840 */
[----:B------:R-:W2:Y:S07]  /*3300*/  LDSM.16.M88.4 R64, [R28+0x5000] ;  /* 0x005000001c40783b */ /* 0x000eae0000000200 */
[----:B------:R-:W-:Y:S08]  /*3310*/  HMMA.16816.F32 R48, R20, R60, R44 ;  /* 0x0000003c1430723c */ /* 0x000ff0000000182c */
[----:B------:R-:W-:Y:S08]  /*3320*/  HMMA.16816.F32 R16, R12, R98, R16 ;  /* 0x000000620c10723c */ /* 0x000ff00000001810 */
[----:B------:R-:W-:Y:S08]  /*3330*/  HMMA.16816.F32 R44, R20, R62, R40 ;  /* 0x0000003e142c723c */ /* 0x000ff00000001828 */
[----:B---3--:R-:W-:Y:S08]  /*3340*/  HMMA.16816.F32 R24, R8, R92, R32 ;  /* 0x0000005c0818723c */ /* 0x008ff00000001820 */
[C---:B-1----:R-:W-:Y:S01]  /*3350*/  HMMA.16816.F32 R40, R20.reuse, R80, R72 ;  /* 0x000000501428723c */ /* 0x042fe20000001848 */
[----:B------:R-:W1:Y:S07]  /*3360*/  LDSM.16.M88.4 R72, [R2+0x4800] ;  /* 0x004800000248783b */ /* 0x000e6e0000000200 */
[C---:B------:R-:W-:Y:S08]  /*3370*/  HMMA.16816.F32 R76, R20.reuse, R82, R76 ;  /* 0x00000052144c723c */ /* 0x040ff0000000184c */
[C---:B--2---:R-:W-:Y:S08]  /*3380*/  HMMA.16816.F32 R52, R20.reuse, R56, R52 ;  /* 0x000000381434723c */ /* 0x044ff00000001834 */
[----:B------:R-:W-:Y:S01]  /*3390*/  HMMA.16816.F32 R80, R20, R58, R36 ;  /* 0x0000003a1450723c */ /* 0x000fe20000001824 */
[----:B------:R-:W2:Y:S07]  /*33a0*/  LDSM.16.M88.4 R56, [R0+0x4800] ;  /* 0x004800000038783b */ /* 0x000eae0000000200 */
[----:B------:R-:W-:Y:S08]  /*33b0*/  HMMA.16816.F32 R16, R8, R94, R16 ;  /* 0x0000005e0810723c */ /* 0x000ff00000001810 */
[----:B-----5:R-:W-:Y:S01]  /*33c0*/  HMMA.16816.F32 R20, R12, R68, R48 ;  /* 0x000000440c14723c */ /* 0x020fe20000001830 */
[----:B------:R-:W-:Y:S07]  /*33d0*/  LDSM.16.M88.4 R48, [R28+0x5800] ;  /* 0x005800001c30783b */ /* 0x000fee0000000200 */
[----:B------:R-:W-:Y:S08]  /*33e0*/  HMMA.16816.F32 R24, R4, R84, R24 ;  /* 0x000000540418723c */ /* 0x000ff00000001818 */
[----:B------:R-:W-:Y:S01]  /*33f0*/  HMMA.16816.F32 R60, R12, R64, R40 ;  /* 0x000000400c3c723c */ /* 0x000fe20000001828 */
[----:B------:R-:W3:Y:S07]  /*3400*/  LDSM.16.M88.4 R40, [R2+0x5000] ;  /* 0x005000000228783b */ /* 0x000eee0000000200 */
[----:B------:R-:W-:Y:S08]  /*3410*/  HMMA.16816.F32 R36, R4, R86, R16 ;  /* 0x000000560424723c */ /* 0x000ff00000001810 */
[----:B-1----:R-:W-:Y:S01]  /*3420*/  HMMA.16816.F32 R20, R8, R72, R20 ;  /* 0x000000480814723c */ /* 0x002fe20000001814 */
[----:B------:R-:W-:-:S04]  /*3430*/  FMUL.FTZ R3, R24, c[0x0][0x320] ;  /* 0x0000c80018037a20 */ /* 0x000fc80000410000 */
[----:B------:R1:W-:Y:S03]  /*3440*/  MUFU.TANH R69, R3 ;  /* 0x0000000300457308 */ /* 0x0003e60000002400 */
[C---:B------:R-:W-:Y:S08]  /*3450*/  HMMA.16816.F32 R32, R12.reuse, R70, R44 ;  /* 0x000000460c20723c */ /* 0x040ff0000000182c */
[----:B------:R-:W-:Y:S01]  /*3460*/  HMMA.16816.F32 R44, R12, R66, R76 ;  /* 0x000000420c2c723c */ /* 0x000fe2000000184c */
[----:B------:R5:W4:Y:S01]  /*3470*/  LDSM.16.M88.4 R64, [R2+0x5800] ;  /* 0x005800000240783b */ /* 0x000b220000000200 */
[----:B-1----:R-:W-:-:S06]  /*3480*/  FMUL.FTZ R3, R25, c[0x0][0x320] ;  /* 0x0000c80019037a20 */ /* 0x002fcc0000410000 */
[----:B--2---:R-:W-:Y:S01]  /*3490*/  HMMA.16816.F32 R20, R4, R56, R20 ;  /* 0x000000380414723c */ /* 0x004fe20000001814 */
[----:B------:R1:W2:Y:S07]  /*34a0*/  MUFU.TANH R68, R3 ;  /* 0x0000000300447308 */ /* 0x0002ae0000002400 */
[----:B------:R-:W-:Y:S01]  /*34b0*/  HMMA.16816.F32 R16, R8, R74, R32 ;  /* 0x0000004a0810723c */ /* 0x000fe20000001820 */
[----:B-----5:R-:W-:-:S07]  /*34c0*/  FMUL.FTZ R2, R37, c[0x0][0x320] ;  /* 0x0000c80025027a20 */ /* 0x020fce0000410000 */
[----:B---3--:R-:W-:Y:S01]  /*34d0*/  HMMA.16816.F32 R32, R8, R40, R60 ;  /* 0x000000280820723c */ /* 0x008fe2000000183c */
[----:B-1----:R-:W-:Y:S01]  /*34e0*/  FMUL.FTZ R3, R26, c[0x0][0x320] ;  /* 0x0000c8001a037a20 */ /* 0x002fe20000410000 */
[----:B------:R1:W-:Y:S06]  /*34f0*/  MUFU.TANH R56, R2 ;  /* 0x0000000200387308 */ /* 0x0003ec0000002400 */
[----:B------:R-:W-:Y:S02]  /*3500*/  FMUL.FTZ R22, R22, c[0x0][0x320] ;  /* 0x0000c80016167a20 */ /* 0x000fe40000410000 */
[----:B------:R-:W-:Y:S01]  /*3510*/  FMUL.FTZ R23, R23, c[0x0][0x320] ;  /* 0x0000c80017177a20 */ /* 0x000fe20000410000 */
[----:B------:R3:W-:Y:S05]  /*3520*/  MUFU.TANH R71, R3 ;  /* 0x0000000300477308 */ /* 0x0007ea0000002400 */
[----:B------:R-:W-:Y:S01]  /*3530*/  HMMA.16816.F32 R28, R4, R58, R16 ;  /* 0x0000003a041c723c */ /* 0x000fe20000001810 */
[----:B-1----:R-:W-:-:S02]  /*3540*/  FMUL.FTZ R2, R38, c[0x0][0x320] ;  /* 0x0000c80026027a20 */ /* 0x002fc40000410000 */
[----:B------:R-:W-:Y:S05]  /*3550*/  MUFU.TANH R41, R22 ;  /* 0x0000001600297308 */ /* 0x000fea0000002400 */
[----:B------:R-:W-:Y:S01]  /*3560*/  HMMA.16816.F32 R16, R8, R42, R44 ;  /* 0x0000002a0810723c */ /* 0x000fe2000000182c */
[----:B---3--:R-:W-:Y:S02]  /*3570*/  FMUL.FTZ R3, R27, c[0x0][0x320] ;  /* 0x0000c8001b037a20 */ /* 0x008fe40000410000 */
[----:B------:R-:W-:Y:S05]  /*3580*/  MUFU.TANH R44, R23 ;  /* 0x00000017002c7308 */ /* 0x000fea0000002400 */
[C---:B------:R-:W-:Y:S01]  /*3590*/  HMMA.16816.F32 R24, R12.reuse, R48, R52 ;  /* 0x000000300c18723c */ /* 0x040fe20000001834 */
[----:B------:R-:W1:Y:S02]  /*35a0*/  LDSM.16.M88.4 R52, [R0+0x5000] ;  /* 0x005000000034783b */ /* 0x000e640000000200 */
[----:B------:R3:W-:Y:S05]  /*35b0*/  MUFU.TANH R70, R3 ;  /* 0x0000000300467308 */ /* 0x0007ea0000002400 */
[----:B------:R-:W-:Y:S01]  /*35c0*/  HMMA.16816.F32 R12, R12, R50, R80 ;  /* 0x000000320c0c723c */ /* 0x000fe20000001850 */
[----:B------:R-:W-:-:S02]  /*35d0*/  FMUL.FTZ R28, R28, c[0x0][0x320] ;  /* 0x0000c8001c1c7a20 */ /* 0x000fc40000410000 */
[----:B------:R-:W-:Y:S01]  /*35e0*/  FMUL.FTZ R29, R29, c[0x0][0x320] ;  /* 0x0000c8001d1d7a20 */ /* 0x000fe20000410000 */
[----:B------:R5:W-:Y:S01]  /*35f0*/  MUFU.TANH R49, R2 ;  /* 0x0000000200317308 */ /* 0x000be20000002400 */
[----:B------:R-:W-:Y:S02]  /*3600*/  FMUL.FTZ R30, R30, c[0x0][0x320] ;  /* 0x0000c8001e1e7a20 */ /* 0x000fe40000410000 */
[----:B---3--:R-:W-:-:S05]  /*3610*/  FMUL.FTZ R3, R36, c[0x0][0x320] ;  /* 0x0000c80024037a20 */ /* 0x008fca0000410000 */
[----:B------:R-:W-:Y:S04]  /*3620*/  MUFU.TANH R28, R28 ;  /* 0x0000001c001c7308 */ /* 0x000fe80000002400 */
[----:B----4-:R-:W-:Y:S01]  /*3630*/  HMMA.16816.F32 R24, R8, R64, R24 ;  /* 0x000000400818723c */ /* 0x010fe20000001818 */
[----:B-----5:R-:W-:-:S03]  /*3640*/  FMUL.FTZ R2, R39, c[0x0][0x320] ;  /* 0x0000c80027027a20 */ /* 0x020fc60000410000 */
[----:B------:R3:W4:Y:S01]  /*3650*/  MUFU.TANH R57, R3 ;  /* 0x0000000300397308 */ /* 0x0007220000002400 */
[----:B------:R5:W2:Y:S03]  /*3660*/  LDSM.16.M88.4 R36, [R0+0x5800] ;  /* 0x005800000024783b */ /* 0x000aa60000000200 */
[----:B------:R-:W-:Y:S01]  /*3670*/  HMMA.16816.F32 R12, R8, R66, R12 ;  /* 0x00000042080c723c */ /* 0x000fe2000000180c */
[----:B------:R-:W-:-:S04]  /*3680*/  DEPBAR.LE SB0, 0x2 ;  /* 0x000080800000791a */ /* 0x000fc80000000000 */
[----:B------:R4:W-:Y:S02]  /*3690*/  MUFU.TANH R48, R2 ;  /* 0x0000000200307308 */ /* 0x0009e40000002400 */
[----:B------:R-:W-:Y:S01]  /*36a0*/  IMAD.MOV.U32 R9, RZ, RZ, c[0x0][0x2ac] ;  /* 0x0000ab00ff097624 */ /* 0x000fe200078e00ff */
[----:B-1----:R-:W-:Y:S01]  /*36b0*/  HMMA.16816.F32 R32, R4, R52, R32 ;  /* 0x000000340420723c */ /* 0x002fe20000001820 */
[----:B---3--:R-:W-:-:S04]  /*36c0*/  FMUL.FTZ R3, R31, c[0x0][0x320] ;  /* 0x0000c8001f037a20 */ /* 0x008fc80000410000 */
[----:B------:R-:W-:Y:S01]  /*36d0*/  MUFU.TANH R29, R29 ;  /* 0x0000001d001d7308 */ /* 0x000fe20000002400 */
[----:B----4-:R-:W-:-:S07]  /*36e0*/  FMUL.FTZ R2, R20, c[0x0][0x320] ;  /* 0x0000c80014027a20 */ /* 0x010fce0000410000 */
[----:B------:R1:W-:Y:S01]  /*36f0*/  MUFU.TANH R45, R3 ;  /* 0x00000003002d7308 */ /* 0x0003e20000002400 */
[----:B-----5:R-:W-:-:S07]  /*3700*/  IMAD.MOV.U32 R0, RZ, RZ, R215 ;  /* 0x000000ffff007224 */ /* 0x020fce00078e00d7 */
[----:B------:R3:W4:Y:S03]  /*3710*/  MUFU.TANH R40, R2 ;  /* 0x0000000200287308 */ /* 0x0007260000002400 */
[----:B------:R-:W-:Y:S02]  /*3720*/  FMUL.FTZ R32, R32, c[0x0][0x320] ;  /* 0x0000c80020207a20 */ /* 0x000fe40000410000 */
[----:B-1----:R-:W-:-:S04]  /*3730*/  FMUL.FTZ R3, R33, c[0x0][0x320] ;  /* 0x0000c80021037a20 */ /* 0x002fc80000410000 */
[----:B------:R-:W-:Y:S01]  /*3740*/  MUFU.TANH R32, R32 ;  /* 0x0000002000207308 */ /* 0x000fe20000002400 */
[----:B---3--:R-:W-:-:S07]  /*3750*/  FMUL.FTZ R2, R21, c[0x0][0x320] ;  /* 0x0000c80015027a20 */ /* 0x008fce0000410000 */
[----:B------:R-:W-:Y:S01]  /*3760*/  MUFU.TANH R30, R30 ;  /* 0x0000001e001e7308 */ /* 0x000fe20000002400 */
[C---:B------:R-:W-:Y:S07]  /*3770*/  HMMA.16816.F32 R20, R4.reuse, R54, R16 ;  /* 0x000000360414723c */ /* 0x040fee0000001810 */
[----:B------:R1:W3:Y:S01]  /*3780*/  MUFU.TANH R42, R2 ;  /* 0x00000002002a7308 */ /* 0x0002e20000002400 */
[----:B--2---:R-:W-:Y:S07]  /*3790*/  HMMA.16816.F32 R16, R4, R36, R24 ;  /* 0x000000240410723c */ /* 0x004fee0000001818 */
[----:B------:R2:W5:Y:S01]  /*37a0*/  MUFU.TANH R24, R3 ;  /* 0x0000000300187308 */ /* 0x0005620000002400 */
[----:B-1----:R-:W-:-:S05]  /*37b0*/  @P4 IMAD.HI.U32 R2, R215, c[0x0][0x2c8], RZ ;  /* 0x0000b200d7024a27 */ /* 0x002fca00078e00ff */
[----:B------:R-:W-:Y:S01]  /*37c0*/  @P4 SHF.R.U32.HI R0, RZ, c[0x0][0x2cc], R2 ;  /* 0x0000b300ff004a19 */ /* 0x000fe20000011602 */
[----:B------:R-:W-:Y:S01]  /*37d0*/  HMMA.16816.F32 R4, R4, R38, R12 ;  /* 0x000000260404723c */ /* 0x000fe2000000180c */
[----:B--2---:R-:W-:-:S03]  /*37e0*/  IMAD.IADD R3, R104, 0x1, -R105 ;  /* 0x0000000168037824 */ /* 0x004fc600078e0a69 */
[----:B------:R-:W1:Y:S04]  /*37f0*/  SHFL.IDX PT, R8, R0, RZ, 0x1c1f ;  /* 0x001c1fff00087589 */ /* 0x000e6800000e0000 */
[----:B------:R2:W1:Y:S02]  /*3800*/  SHFL.IDX PT, R2, R0, 0x1, 0x1c1f ;  /* 0x003c1f0000027f89 */ /* 0x00046400000e0000 */
[----:B--2---:R-:W-:-:S04]  /*3810*/  IMAD.MOV.U32 R0, RZ, RZ, -0x40 ;  /* 0xffffffc0ff007424 */ /* 0x004fc800078e00ff */
[----:B------:R-:W-:-:S04]  /*3820*/  IMAD R0, R197, R0, 0x41 ;  /* 0x00000041c5007424 */ /* 0x000fc800078e0200 */
[----:B------:R-:W-:Y:S02]  /*3830*/  IMAD R0, R9, c[0x0][0x1d0], R0 ;  /* 0x0000740009007a24 */ /* 0x000fe400078e0200 */
[----:B------:R-:W-:-:S03]  /*3840*/  FMUL.FTZ R9, R20, c[0x0][0x320] ;  /* 0x0000c80014097a20 */ /* 0x000fc60000410000 */
[----:B------:R-:W-:-:S05]  /*3850*/  IADD3 R0, R0, -c[0x0][0x168], -R105 ;  /* 0x80005a0000007a10 */ /* 0x000fca0007ffe869 */
[C---:B-1----:R-:W-:Y:S02]  /*3860*/  IMAD.IADD R8, R0.reuse, 0x1, R8 ;  /* 0x0000000100087824 */ /* 0x042fe400078e0208 */
[----:B------:R-:W-:-:S03]  /*3870*/  IMAD.IADD R0, R0, 0x1, R2 ;  /* 0x0000000100007824 */ /* 0x000fc600078e0202 */
[C---:B------:R-:W-:Y:S02]  /*3880*/  IMNMX R2, R3.reuse, R8, PT ;  /* 0x0000000803027217 */ /* 0x040fe40003800200 */
[----:B------:R-:W-:Y:S01]  /*3890*/  IMNMX R0, R3, R0, PT ;  /* 0x0000000003007217 */ /* 0x000fe20003800200 */
[----:B------:R-:W-:Y:S01]  /*38a0*/  FMUL.FTZ R3, R16, c[0x0][0x320] ;  /* 0x0000c80010037a20 */ /* 0x000fe20000410000 */
[----:B------:R1:W2:Y:S01]  /*38b0*/  MUFU.TANH R20, R9 ;  /* 0x0000000900147308 */ /* 0x0002a20000002400 */
[C---:B------:R-:W-:Y:S01]  /*38c0*/  ISETP.GT.AND P6, PT, R2.reuse, RZ, PT ;  /* 0x000000ff0200720c */ /* 0x040fe20003fc4270 */
[----:B------:R-:W-:Y:S01]  /*38d0*/  FMUL.FTZ R5, R5, c[0x0][0x320] ;  /* 0x0000c80005057a20 */ /* 0x000fe20000410000 */
[----:B------:R-:W-:-:S05]  /*38e0*/  ISETP.GT.AND P5, PT, R2, 0x1, PT ;  /* 0x000000010200780c */ /* 0x000fca0003fa4270 */
[----:B------:R2:W-:Y:S01]  /*38f0*/  MUFU.TANH R14, R3 ;  /* 0x00000003000e7308 */ /* 0x0005e20000002400 */
[----:B------:R-:W-:Y:S01]  /*3900*/  FMUL.FTZ R4, R4, c[0x0][0x320] ;  /* 0x0000c80004047a20 */ /* 0x000fe20000410000 */
[C---:B------:R-:W-:Y:S01]  /*3910*/  ISETP.GT.AND P1, PT, R2.reuse, 0x8, PT ;  /* 0x000000080200780c */ /* 0x040fe20003f24270 */
[----:B-1----:R-:W-:Y:S01]  /*3920*/  FMUL.FTZ R9, R21, c[0x0][0x320] ;  /* 0x0000c80015097a20 */ /* 0x002fe20000410000 */
[----:B------:R-:W-:-:S04]  /*3930*/  ISETP.GT.AND P0, PT, R2, 0x9, PT ;  /* 0x000000090200780c */ /* 0x000fc80003f04270 */
[----:B------:R1:W1:Y:S01]  /*3940*/  MUFU.TANH R15, R9 ;  /* 0x00000009000f7308 */ /* 0x0002620000002400 */
[----:B--2---:R-:W-:Y:S01]  /*3950*/  FMUL.FTZ R3, R17, c[0x0][0x320] ;  /* 0x0000c80011037a20 */ /* 0x004fe20000410000 */
[----:B------:R-:W-:-:S06]  /*3960*/  FSEL R10, R68, -INF , P5 ;  /* 0xff800000440a7808 */ /* 0x000fcc0002800000 */
[----:B------:R-:W2:Y:S01]  /*3970*/  MUFU.TANH R12, R3 ;  /* 0x00000003000c7308 */ /* 0x000ea20000002400 */
[C---:B------:R-:W-:Y:S02]  /*3980*/  ISETP.GT.AND P5, PT, R2.reuse, 0x11, PT ;  /* 0x000000110200780c */ /* 0x040fe40003fa4270 */
[----:B------:R-:W-:Y:S02]  /*3990*/  FSEL R11, R57, -INF , P1 ;  /* 0xff800000390b7808 */ /* 0x000fe40000800000 */
[----:B-1----:R-:W-:Y:S02]  /*39a0*/  FSEL R9, R69, -INF , P6 ;  /* 0xff80000045097808 */ /* 0x002fe40003000000 */
[----:B------:R-:W-:Y:S01]  /*39b0*/  ISETP.GT.AND P6, PT, R2, 0x10, PT ;  /* 0x000000100200780c */ /* 0x000fe20003fc4270 */
[----:B------:R1:W1:Y:S01]  /*39c0*/  MUFU.TANH R8, R4 ;  /* 0x0000000400087308 */ /* 0x0002620000002400 */
[----:B------:R-:W-:Y:S02]  /*39d0*/  FSEL R13, R56, -INF , P0 ;  /* 0xff800000380d7808 */ /* 0x000fe40000000000 */
[----:B------:R-:W-:-:S02]  /*39e0*/  ISETP.GT.AND P1, PT, R2, 0x18, PT ;  /* 0x000000180200780c */ /* 0x000fc40003f24270 */
[----:B------:R-:W-:-:S03]  /*39f0*/  ISETP.GT.AND P0, PT, R2, 0x19, PT ;  /* 0x000000190200780c */ /* 0x000fc60003f04270 */
[----:B------:R-:W1:Y:S01]  /*3a00*/  MUFU.TANH R5, R5 ;  /* 0x0000000500057308 */ /* 0x000e620000002400 */
[----:B----4-:R-:W-:Y:S02]  /*3a10*/  FSEL R43, R40, -INF , P6 ;  /* 0xff800000282b7808 */ /* 0x010fe40003000000 */
[----:B---3--:R-:W-:Y:S02]  /*3a20*/  FSEL R42, R42, -INF , P5 ;  /* 0xff8000002a2a7808 */ /* 0x008fe40002800000 */
[C---:B------:R-:W-:Y:S02]  /*3a30*/  ISETP.GT.AND P6, PT, R2.reuse, 0x20, PT ;  /* 0x000000200200780c */ /* 0x040fe40003fc4270 */
[----:B------:R-:W-:Y:S02]  /*3a40*/  ISETP.GT.AND P5, PT, R2, 0x21, PT ;  /* 0x000000210200780c */ /* 0x000fe40003fa4270 */
[----:B------:R-:W-:Y:S02]  /*3a50*/  FSEL R46, R28, -INF , P1 ;  /* 0xff8000001c2e7808 */ /* 0x000fe40000800000 */
[----:B------:R-:W-:-:S02]  /*3a60*/  FSEL R47, R29, -INF , P0 ;  /* 0xff8000001d2f7808 */ /* 0x000fc40000000000 */
[C---:B------:R-:W-:Y:S02]  /*3a70*/  ISETP.GT.AND P1, PT, R2.reuse, 0x28, PT ;  /* 0x000000280200780c */ /* 0x040fe40003f24270 */
[----:B------:R-:W-:Y:S02]  /*3a80*/  ISETP.GT.AND P0, PT, R2, 0x29, PT ;  /* 0x000000290200780c */ /* 0x000fe40003f04270 */
[----:B------:R-:W-:Y:S02]  /*3a90*/  FSEL R131, R32, -INF , P6 ;  /* 0xff80000020837808 */ /* 0x000fe40003000000 */
[----:B-----5:R-:W-:Y:S01]  /*3aa0*/  FSEL R130, R24, -INF , P5 ;  /* 0xff80000018827808 */ /* 0x020fe20002800000 */
[----:B------:R-:W-:Y:S01]  /*3ab0*/  BAR.SYNC.DEFER_BLOCKING 0x0 ;  /* 0x0000000000007b1d */ /* 0x000fe20000010000 */
[----:B------:R-:W-:Y:S02]  /*3ac0*/  FMNMX.FTZ R101, R9, R10, !PT ;  /* 0x0000000a09657209 */ /* 0x000fe40007810000 */
[----:B------:R-:W-:-:S02]  /*3ad0*/  ISETP.GT.AND P6, PT, R2, 0x30, PT ;  /* 0x000000300200780c */ /* 0x000fc40003fc4270 */
[----:B------:R-:W-:Y:S01]  /*3ae0*/  ISETP.GT.AND P5, PT, R2, 0x31, PT ;  /* 0x000000310200780c */ /* 0x000fe20003fa4270 */
[----:B-1----:R-:W-:Y:S01]  /*3af0*/  FMUL.FTZ R4, R22, c[0x0][0x320] ;  /* 0x0000c80016047a20 */ /* 0x002fe20000410000 */
[----:B------:R-:W-:Y:S02]  /*3b00*/  FSEL R136, R20, -INF , P1 ;  /* 0xff80000014887808 */ /* 0x000fe40000800000 */
[----:B------:R-:W-:Y:S02]  /*3b10*/  FSEL R137, R15, -INF , P0 ;  /* 0xff8000000f897808 */ /* 0x000fe40000000000 */
[----:B------:R-:W-:Y:S02]  /*3b20*/  FMNMX.FTZ R101, R11, R101, !PT ;  /* 0x000000650b657209 */ /* 0x000fe40007810000 */
[C---:B------:R-:W-:Y:S02]  /*3b30*/  ISETP.GT.AND P1, PT, R2.reuse, 0x38, PT ;  /* 0x000000380200780c */ /* 0x040fe40003f24270 */
[----:B------:R-:W-:-:S02]  /*3b40*/  ISETP.GT.AND P0, PT, R2, 0x39, PT ;  /* 0x000000390200780c */ /* 0x000fc40003f04270 */
[----:B------:R-:W-:Y:S02]  /*3b50*/  FSEL R202, R14, -INF , P6 ;  /* 0xff8000000eca7808 */ /* 0x000fe40003000000 */
[----:B--2---:R-:W-:Y:S02]  /*3b60*/  FSEL R212, R12, -INF , P5 ;  /* 0xff8000000cd47808 */ /* 0x004fe40002800000 */
[C---:B------:R-:W-:Y:S02]  /*3b70*/  ISETP.GT.AND P6, PT, R0.reuse, RZ, PT ;  /* 0x000000ff0000720c */ /* 0x040fe40003fc4270 */
[----:B------:R-:W-:Y:S01]  /*3b80*/  ISETP.GT.AND P5, PT, R0, 0x1, PT ;  /* 0x000000010000780c */ /* 0x000fe20003fa4270 */
[----:B------:R-:W-:Y:S01]  /*3b90*/  FMUL.FTZ R20, R6, c[0x0][0x320] ;  /* 0x0000c80006147a20 */ /* 0x000fe20000410000 */
[----:B------:R-:W-:Y:S01]  /*3ba0*/  FMNMX.FTZ R101, R13, R101, !PT ;  /* 0x000000650d657209 */ /* 0x000fe20007810000 */
[----:B------:R-:W-:Y:S01]  /*3bb0*/  FMUL.FTZ R2, R35, c[0x0][0x320] ;  /* 0x0000c80023027a20 */ /* 0x000fe20000410000 */
[----:B------:R-:W-:Y:S01]  /*3bc0*/  FSEL R217, R8, -INF , P1 ;  /* 0xff80000008d97808 */ /* 0x000fe20000800000 */
[----:B------:R1:W-:Y:S01]  /*3bd0*/  MUFU.TANH R6, R4 ;  /* 0x0000000400067308 */ /* 0x0003e20000002400 */
[----:B------:R-:W-:Y:S01]  /*3be0*/  FSEL R220, R5, -INF , P0 ;  /* 0xff80000005dc7808 */ /* 0x000fe20000000000 */
[----:B------:R-:W-:Y:S01]  /*3bf0*/  FMUL.FTZ R21, R7, c[0x0][0x320] ;  /* 0x0000c80007157a20 */ /* 0x000fe20000410000 */
[----:B------:R-:W-:Y:S01]  /*3c00*/  ISETP.GT.AND P1, PT, R0, 0x8, PT ;  /* 0x000000080000780c */ /* 0x000fe20003f24270 */
[----:B------:R-:W-:Y:S01]  /*3c10*/  FMUL.FTZ R3, R34, c[0x0][0x320] ;  /* 0x0000c80022037a20 */ /* 0x000fe20000410000 */
[----:B------:R-:W-:Y:S01]  /*3c20*/  FSEL R5, R70, -INF , P5 ;  /* 0xff80000046057808 */ /* 0x000fe20002800000 */
[----:B------:R-:W-:Y:S01]  /*3c30*/  FMUL.FTZ R18, R18, c[0x0][0x320] ;  /* 0x0000c80012127a20 */ /* 0x000fe20000410000 */
[----:B------:R-:W-:Y:S01]  /*3c40*/  FMNMX.FTZ R101, R43, R101, !PT ;  /* 0x000000652b657209 */ /* 0x000fe20007810000 */
[----:B------:R2:W-:Y:S01]  /*3c50*/  MUFU.TANH R16, R2 ;  /* 0x0000000200107308 */ /* 0x0005e20000002400 */
[----:B------:R-:W-:Y:S01]  /*3c60*/  ISETP.GT.AND P0, PT, R0, 0x9, PT ;  /* 0x000000090000780c */ /* 0x000fe20003f04270 */
[----:B------:R-:W-:Y:S01]  /*3c70*/  FMUL.FTZ R19, R19, c[0x0][0x320] ;  /* 0x0000c80013137a20 */ /* 0x000fe20000410000 */
[----:B------:R-:W-:Y:S01]  /*3c80*/  FSEL R7, R49, -INF , P1 ;  /* 0xff80000031077808 */ /* 0x000fe20000800000 */
[----:B------:R-:W-:Y:S01]  /*3c90*/  IMAD.IADD R139, R193, 0x1, R195 ;  /* 0x00000001c18b7824 */ /* 0x000fe200078e02c3 */
[----:B------:R-:W-:Y:S01]  /*3ca0*/  LDSM.16.MT88.4 R24, [R196+0x2000] ;  /* 0x00200000c418783b */ /* 0x000fe20000004200 */
[----:B-1----:R-:W-:-:S02]  /*3cb0*/  FSEL R4, R71, -INF , P6 ;  /* 0xff80000047047808 */ /* 0x002fc40003000000 */
[----:B------:R-:W-:Y:S01]  /*3cc0*/  MUFU.TANH R12, R20 ;  /* 0x00000014000c7308 */ /* 0x000fe20000002400 */
[----:B------:R-:W-:Y:S01]  /*3cd0*/  FMNMX.FTZ R101, R42, R101, !PT ;  /* 0x000000652a657209 */ /* 0x000fe20007810000 */
[----:B------:R-:W-:Y:S01]  /*3ce0*/  IMAD.IADD R138, R193, 0x1, R196 ;  /* 0x00000001c18a7824 */ /* 0x000fe200078e02c4 */
[----:B------:R-:W-:Y:S01]  /*3cf0*/  ISETP.GT.AND P6, PT, R0, 0x10, PT ;  /* 0x000000100000780c */ /* 0x000fe20003fc4270 */
[----:B------:R-:W-:Y:S01]  /*3d00*/  LDSM.16.MT88.4 R32, [R195] ;  /* 0x00000000c320783b */ /* 0x000fe20000004200 */
[----:B--2---:R-:W-:Y:S02]  /*3d10*/  FMNMX.FTZ R2, R4, R5, !PT ;  /* 0x0000000504027209 */ /* 0x004fe40007810000 */
[----:B------:R-:W-:Y:S01]  /*3d20*/  FSEL R8, R48, -INF , P0 ;  /* 0xff80000030087808 */ /* 0x000fe20000000000 */
[----:B------:R1:W2:Y:S01]  /*3d30*/  MUFU.TANH R17, R3 ;  /* 0x0000000300117308 */ /* 0x0002a20000002400 */
[----:B------:R-:W-:Y:S01]  /*3d40*/  FMNMX.FTZ R2, R7, R2, !PT ;  /* 0x0000000207027209 */ /* 0x000fe20007810000 */
[----:B------:R-:W-:Y:S01]  /*3d50*/  LDSM.16.MT88.4 R36, [R138+0x2000] ;  /* 0x002000008a24783b */ /* 0x000fe20000004200 */
        /* <DEDUP_REMOVED lines=8> */
[----:B------:R-:W-:Y:S01]  /*3de0*/  FMNMX.FTZ R101, R131, R101, !PT ;  /* 0x0000006583657209 */ /* 0x000fe20007810000 */
[----:B-1----:R-:W-:Y:S01]  /*3df0*/  FMUL.FTZ R3, R23, c[0x0][0x320] ;  /* 0x0000c80017037a20 */ /* 0x002fe20000410000 */
[----:B------:R-:W-:Y:S02]  /*3e00*/  ISETP.GT.AND P0, PT, R0, 0x19, PT ;  /* 0x000000190000780c */ /* 0x000fe40003f04270 */
[----:B------:R-:W-:Y:S02]  /*3e10*/  FSEL R44, R30, -INF , P1 ;  /* 0xff8000001e2c7808 */ /* 0x000fe40000800000 */
[----:B------:R-:W-:Y:S02]  /*3e20*/  FMNMX.FTZ R2, R40, R2, !PT ;  /* 0x0000000228027209 */ /* 0x000fe40007810000 */
[----:B------:R-:W-:Y:S01]  /*3e30*/  FMNMX.FTZ R101, R130, R101, !PT ;  /* 0x0000006582657209 */ /* 0x000fe20007810000 */
[----:B------:R-:W1:Y:S01]  /*3e40*/  MUFU.TANH R15, R3 ;  /* 0x00000003000f7308 */ /* 0x000e620000002400 */
[----:B------:R-:W-:Y:S01]  /*3e50*/  ISETP.GT.AND P6, PT, R0, 0x20, PT ;  /* 0x000000200000780c */ /* 0x000fe20003fc4270 */
[----:B------:R-:W-:Y:S01]  /*3e60*/  LDSM.16.MT88.4 R28, [R139] ;  /* 0x000000008b1c783b */ /* 0x000fe20000004200 */
[----:B------:R-:W-:-:S02]  /*3e70*/  FSEL R45, R45, -INF , P0 ;  /* 0xff8000002d2d7808 */ /* 0x000fc40000000000 */
[----:B------:R-:W-:Y:S02]  /*3e80*/  FMNMX.FTZ R2, R44, R2, !PT ;  /* 0x000000022c027209 */ /* 0x000fe40007810000 */
[----:B------:R-:W-:Y:S01]  /*3e90*/  FMNMX.FTZ R101, R136, R101, !PT ;  /* 0x0000006588657209 */ /* 0x000fe20007810000 */
[----:B------:R-:W3:Y:S01]  /*3ea0*/  MUFU.TANH R3, R18 ;  /* 0x0000001200037308 */ /* 0x000ee20000002400 */
[C---:B------:R-:W-:Y:S02]  /*3eb0*/  ISETP.GT.AND P5, PT, R0.reuse, 0x21, PT ;  /* 0x000000210000780c */ /* 0x040fe40003fa4270 */
[----:B--2---:R-:W-:Y:S02]  /*3ec0*/  FSEL R102, R17, -INF , P6 ;  /* 0xff80000011667808 */ /* 0x004fe40003000000 */
[----:B------:R-:W-:Y:S02]  /*3ed0*/  FMNMX.FTZ R2, R45, R2, !PT ;  /* 0x000000022d027209 */ /* 0x000fe40007810000 */
[----:B------:R-:W-:Y:S01]  /*3ee0*/  FMNMX.FTZ R101, R137, R101, !PT ;  /* 0x0000006589657209 */ /* 0x000fe20007810000 */
[----:B------:R2:W4:Y:S01]  /*3ef0*/  MUFU.TANH R14, R19 ;  /* 0x00000013000e7308 */ /* 0x0005220000002400 */
[----:B------:R-:W-:-:S02]  /*3f00*/  ISETP.GT.AND P1, PT, R0, 0x28, PT ;  /* 0x000000280000780c */ /* 0x000fc40003f24270 */
[----:B------:R-:W-:Y:S02]  /*3f10*/  FSEL R103, R16, -INF , P5 ;  /* 0xff80000010677808 */ /* 0x000fe40002800000 */
[----:B------:R-:W-:Y:S02]  /*3f20*/  FMNMX.FTZ R2, R102, R2, !PT ;  /* 0x0000000266027209 */ /* 0x000fe40007810000 */
[----:B------:R-:W-:Y:S02]  /*3f30*/  FMNMX.FTZ R101, R202, R101, !PT ;  /* 0x00000065ca657209 */ /* 0x000fe40007810000 */
[----:B------:R-:W-:Y:S02]  /*3f40*/  ISETP.GT.AND P0, PT, R0, 0x29, PT ;  /* 0x000000290000780c */ /* 0x000fe40003f04270 */
[----:B------:R-:W-:Y:S02]  /*3f50*/  FSEL R128, R6, -INF , P1 ;  /* 0xff80000006807808 */ /* 0x000fe40000800000 */
[----:B------:R-:W-:-:S02]  /*3f60*/  FMNMX.FTZ R2, R103, R2, !PT ;  /* 0x0000000267027209 */ /* 0x000fc40007810000 */
[----:B------:R-:W-:Y:S01]  /*3f70*/  FMNMX.FTZ R101, R212, R101, !PT ;  /* 0x00000065d4657209 */ /* 0x000fe20007810000 */
[----:B------:R5:W4:Y:S01]  /*3f80*/  MUFU.TANH R6, R21 ;  /* 0x0000001500067308 */ /* 0x000b220000002400 */
[----:B------:R-:W-:Y:S01]  /*3f90*/  ISETP.GT.AND P5, PT, R0, 0x30, PT ;  /* 0x000000300000780c */ /* 0x000fe20003fa4270 */
[----:B--2---:R-:W-:Y:S01]  /*3fa0*/  LDSM.16.MT88.4 R16, [R116] ;  /* 0x000000007410783b */ /* 0x004fe20000004200 */
[----:B-1----:R-:W-:Y:S02]  /*3fb0*/  FSEL R129, R15, -INF , P0 ;  /* 0xff8000000f817808 */ /* 0x002fe40000000000 */
[----:B------:R-:W-:Y:S02]  /*3fc0*/  FMNMX.FTZ R2, R128, R2, !PT ;  /* 0x0000000280027209 */ /* 0x000fe40007810000 */
[----:B------:R-:W-:Y:S02]  /*3fd0*/  FMNMX.FTZ R101, R217, R101, !PT ;  /* 0x00000065d9657209 */ /* 0x000fe40007810000 */
[----:B------:R-:W-:-:S02]  /*3fe0*/  ISETP.GT.AND P0, PT, R0, 0x31, PT ;  /* 0x000000310000780c */ /* 0x000fc40003f04270 */
[----:B---3--:R-:W-:Y:S02]  /*3ff0*/  FSEL R185, R3, -INF , P5 ;  /* 0xff80000003b97808 */ /* 0x008fe40002800000 */
[----:B------:R-:W-:Y:S02]  /*4000*/  FMNMX.FTZ R2, R129, R2, !PT ;  /* 0x0000000281027209 */ /* 0x000fe40007810000 */
[----:B------:R-:W-:Y:S01]  /*4010*/  FMNMX.FTZ R101, R220, R101, !PT ;  /* 0x00000065dc657209 */ /* 0x000fe20007810000 */
[----:B-----5:R-:W-:Y:S01]  /*4020*/  LDSM.16.MT88.4 R20, [R196] ;  /* 0x00000000c414783b */ /* 0x020fe20000004200 */
[----:B------:R-:W-:Y:S02]  /*4030*/  ISETP.GT.AND P1, PT, R0, 0x38, PT ;  /* 0x000000380000780c */ /* 0x000fe40003f24270 */
[----:B----4-:R-:W-:Y:S02]  /*4040*/  FSEL R201, R14, -INF , P0 ;  /* 0xff8000000ec97808 */ /* 0x010fe40000000000 */
[----:B------:R-:W-:Y:S01]  /*4050*/  FMNMX.FTZ R2, R185, R2, !PT ;  /* 0x00000002b9027209 */ /* 0x000fe20007810000 */
[----:B------:R-:W1:Y:S01]  /*4060*/  SHFL.BFLY PT, R3, R101, 0x2, 0x1f ;  /* 0x0c401f0065037f89 */ /* 0x000e6200000e0000 */
[----:B------:R-:W-:-:S02]  /*4070*/  ISETP.GT.AND P0, PT, R0, 0x39, PT ;  /* 0x000000390000780c */ /* 0x000fc40003f04270 */
[----:B------:R-:W-:Y:S02]  /*4080*/  FSEL R186, R12, -INF , P1 ;  /* 0xff8000000cba7808 */ /* 0x000fe40000800000 */
[----:B------:R-:W-:Y:S02]  /*4090*/  FMNMX.FTZ R0, R201, R2, !PT ;  /* 0x00000002c9007209 */ /* 0x000fe40007810000 */
[----:B------:R-:W-:Y:S02]  /*40a0*/  FSEL R203, R6, -INF , P0 ;  /* 0xff80000006cb7808 */ /* 0x000fe40000000000 */
        /* <DEDUP_REMOVED lines=11> */
[--C-:B------:R-:W-:Y:S01]  /*4160*/  FFMA.FTZ R3, R9, c[0x0][0x2d0], -R2.reuse ;  /* 0x0000b40009037a23 */ /* 0x100fe20000010802 */
[----:B--2---:R-:W-:Y:S01]  /*4170*/  FMNMX.FTZ R100, R0, R100, !PT ;  /* 0x0000006400647209 */ /* 0x004fe20007810000 */
[----:B------:R-:W-:Y:S02]  /*4180*/  FFMA.FTZ R0, R10, c[0x0][0x2d0], -R2 ;  /* 0x0000b4000a007a23 */ /* 0x000fe40000010802 */
[----:B------:R1:W-:Y:S01]  /*4190*/  MUFU.EX2 R249, R3 ;  /* 0x0000000300f97308 */ /* 0x0003e20000000800 */
[----:B------:R-:W-:-:S07]  /*41a0*/  FSETP.NEU.FTZ.AND P0, PT, R100, -INF , PT ;  /* 0xff8000006400780b */ /* 0x000fce0003f1d000 */
[----:B------:R2:W3:Y:S01]  /*41b0*/  MUFU.EX2 R247, R0 ;  /* 0x0000000000f77308 */ /* 0x0004e20000000800 */
[----:B-1----:R-:W-:-:S07]  /*41c0*/  FFMA.FTZ R3, R11, c[0x0][0x2d0], -R2 ;  /* 0x0000b4000b037a23 */ /* 0x002fce0000010802 */
[----:B------:R1:W-:Y:S01]  /*41d0*/  MUFU.EX2 R246, R3 ;  /* 0x0000000300f67308 */ /* 0x0003e20000000800 */
[----:B--2---:R-:W-:-:S05]  /*41e0*/  FMUL.FTZ R0, R100, c[0x0][0x2d0] ;  /* 0x0000b40064007a20 */ /* 0x004fca0000410000 */
[----:B------:R-:W-:Y:S01]  /*41f0*/  FSEL R0, R0, RZ, P0 ;  /* 0x000000ff00007208 */ /* 0x000fe20000000000 */
[----:B-1----:R-:W-:Y:S02]  /*4200*/  FFMA.FTZ R3, R13, c[0x0][0x2d0], -R2 ;  /* 0x0000b4000d037a23 */ /* 0x002fe40000010802 */
[----:B------:R-:W1:Y:S02]  /*4210*/  LDSM.16.MT88.4 R12, [R195+0x2000] ;  /* 0x00200000c30c783b */ /* 0x000e640000004200 */
[----:B------:R2:W4:Y:S02]  /*4220*/  MUFU.EX2 R248, R3 ;  /* 0x0000000300f87308 */ /* 0x0005240000000800 */
[----:B--2---:R-:W-:-:S06]  /*4230*/  FFMA.FTZ R3, R4, c[0x0][0x2d0], -R0 ;  /* 0x0000b40004037a23 */ /* 0x004fcc0000010800 */
[----:B------:R2:W-:Y:S02]  /*4240*/  MUFU.EX2 R244, R3 ;  /* 0x0000000300f47308 */ /* 0x0005e40000000800 */
[----:B--2---:R-:W-:-:S06]  /*4250*/  FFMA.FTZ R3, R5, c[0x0][0x2d0], -R0 ;  /* 0x0000b40005037a23 */ /* 0x004fcc0000010800 */
[----:B------:R2:W5:Y:S02]  /*4260*/  MUFU.EX2 R243, R3 ;  /* 0x0000000300f37308 */ /* 0x0005640000000800 */
[----:B--2---:R-:W-:-:S06]  /*4270*/  FFMA.FTZ R3, R7, c[0x0][0x2d0], -R0 ;  /* 0x0000b40007037a23 */ /* 0x004fcc0000010800 */
[----:B------:R2:W-:Y:S02]  /*4280*/  MUFU.EX2 R242, R3 ;  /* 0x0000000300f27308 */ /* 0x0005e40000000800 */
[----:B--2---:R-:W-:Y:S02]  /*4290*/  FFMA.FTZ R3, R8, c[0x0][0x2d0], -R0 ;  /* 0x0000b40008037a23 */ /* 0x004fe40000010800 */
[----:B------:R-:W2:Y:S04]  /*42a0*/  LDSM.16.MT88.4 R8, [R139+0x2000] ;  /* 0x002000008b08783b */ /* 0x000ea80000004200 */
[----:B------:R-:W1:Y:S01]  /*42b0*/  MUFU.EX2 R245, R3 ;  /* 0x0000000300f57308 */ /* 0x000e620000000800 */
[----:B---3--:R-:W-:Y:S02]  /*42c0*/  F2FP.PACK_AB R4, R247, R249 ;  /* 0x000000f9f704723e */ /* 0x008fe400000000ff */
[----:B----4-:R-:W-:-:S02]  /*42d0*/  F2FP.PACK_AB R6, R248, R246 ;  /* 0x000000f6f806723e */ /* 0x010fc400000000ff */
[----:B-----5:R-:W-:Y:S02]  /*42e0*/  F2FP.PACK_AB R5, R243, R244 ;  /* 0x000000f4f305723e */ /* 0x020fe400000000ff */
[----:B-1----:R-:W-:Y:S01]  /*42f0*/  F2FP.PACK_AB R7, R245, R242 ;  /* 0x000000f2f507723e */ /* 0x002fe200000000ff */
[----:B------:R-:W-:-:S06]  /*4300*/  FFMA.FTZ R3, R43, c[0x0][0x2d0], -R2 ;  /* 0x0000b4002b037a23 */ /* 0x000fcc0000010802 */
[C---:B------:R-:W-:Y:S08]  /*4310*/  HMMA.16816.F32 R92, R4.reuse, R20, RZ ;  /* 0x00000014045c723c */ /* 0x040ff000000018ff */
[C---:B------:R-:W-:Y:S01]  /*4320*/  HMMA.16816.F32 R88, R4.reuse, R22, RZ ;  /* 0x000000160458723c */ /* 0x040fe200000018ff */
[----:B------:R-:W1:Y:S07]  /*4330*/  LDSM.16.MT88.4 R20, [R195+0x4000] ;  /* 0x00400000c314783b */ /* 0x000e6e0000004200 */
[C---:B------:R-:W-:Y:S08]  /*4340*/  HMMA.16816.F32 R76, R4.reuse, R12, RZ ;  /* 0x0000000c044c723c */ /* 0x040ff000000018ff */
[C---:B------:R-:W-:Y:S01]  /*4350*/  HMMA.16816.F32 R72, R4.reuse, R14, RZ ;  /* 0x0000000e0448723c */ /* 0x040fe200000018ff */
[----:B------:R-:W3:Y:S07]  /*4360*/  LDSM.16.MT88.4 R12, [R196+0x4000] ;  /* 0x00400000c40c783b */ /* 0x000eee0000004200 */
[C---:B--2---:R-:W-:Y:S08]  /*4370*/  HMMA.16816.F32 R64, R4.reuse, R8, RZ ;  /* 0x000000080440723c */ /* 0x044ff000000018ff */
[----:B------:R-:W-:Y:S01]  /*4380*/  HMMA.16816.F32 R68, R4, R10, RZ ;  /* 0x0000000a0444723c */ /* 0x000fe200000018ff */
[----:B------:R1:W2:Y:S01]  /*4390*/  LDSM.16.MT88.4 R8, [R116+0x4000] ;  /* 0x004000007408783b */ /* 0x0002a20000004200 */
[----:B------:R4:W-:Y:S02]  /*43a0*/  MUFU.EX2 R239, R3 ;  /* 0x0000000300ef7308 */ /* 0x0009e40000000800 */
[----:B----4-:R-:W-:-:S06]  /*43b0*/  FFMA.FTZ R3, R42, c[0x0][0x2d0], -R2 ;  /* 0x0000b4002a037a23 */ /* 0x010fcc0000010802 */
[----:B------:R4:W5:Y:S01]  /*43c0*/  MUFU.EX2 R241, R3 ;  /* 0x0000000300f17308 */ /* 0x0009620000000800 */
[----:B------:R-:W-:Y:S01]  /*43d0*/  HMMA.16816.F32 R84, R4, R16, RZ ;  /* 0x000000100454723c */ /* 0x000fe200000018ff */
[----:B----4-:R-:W-:-:S06]  /*43e0*/  FFMA.FTZ R3, R46, c[0x0][0x2d0], -R2 ;  /* 0x0000b4002e037a23 */ /* 0x010fcc0000010802 */
[----:B------:R4:W-:Y:S01]  /*43f0*/  MUFU.EX2 R238, R3 ;  /* 0x0000000300ee7308 */ /* 0x0009e20000000800 */
[----:B------:R-:W-:Y:S01]  /*4400*/  HMMA.16816.F32 R80, R4, R18, RZ ;  /* 0x000000120450723c */ /* 0x000fe200000018ff */
[----:B------:R-:W1:Y:S01]  /*4410*/  LDSM.16.MT88.4 R16, [R139+0x4000] ;  /* 0x004000008b10783b */ /* 0x000e620000004200 */
[----:B----4-:R-:W-:-:S05]  /*4420*/  FFMA.FTZ R3, R47, c[0x0][0x2d0], -R2 ;  /* 0x0000b4002f037a23 */ /* 0x010fca0000010802 */
[----:B------:R4:W-:Y:S01]  /*4430*/  MUFU.EX2 R240, R3 ;  /* 0x0000000300f07308 */ /* 0x0009e20000000800 */
[----:B------:R-:W-:Y:S01]  /*4440*/  HMMA.16816.F32 R48, R4, R36, RZ ;  /* 0x000000240430723c */ /* 0x000fe200000018ff */
[----:B----4-:R-:W-:-:S06]  /*4450*/  FFMA.FTZ R3, R41, c[0x0][0x2d0], -R0 ;  /* 0x0000b40029037a23 */ /* 0x010fcc0000010800 */
[----:B------:R4:W-:Y:S01]  /*4460*/  MUFU.EX2 R235, R3 ;  /* 0x0000000300eb7308 */ /* 0x0009e20000000800 */
[----:B------:R-:W-:Y:S01]  /*4470*/  HMMA.16816.F32 R52, R4, R38, RZ ;  /* 0x000000260434723c */ /* 0x000fe200000018ff */
[----:B------:R-:W1:Y:S01]  /*4480*/  LDSM.16.MT88.4 R36, [R195+0x800] ;  /* 0x00080000c324783b */ /* 0x000e620000004200 */
[----:B----4-:R-:W-:-:S06]  /*4490*/  FFMA.FTZ R3, R40, c[0x0][0x2d0], -R0 ;  /* 0x0000b40028037a23 */ /* 0x010fcc0000010800 */
[C---:B------:R-:W-:Y:S01]  /*44a0*/  HMMA.16816.F32 R112, R4.reuse, R32, RZ ;  /* 0x000000200470723c */ /* 0x040fe200000018ff */
[----:B------:R-:W4:Y:S01]  /*44b0*/  LDSM.16.MT88.4 R40, [R139+0x800] ;  /* 0x000800008b28783b */ /* 0x000f220000004200 */
[----:B------:R2:W1:Y:S06]  /*44c0*/  MUFU.EX2 R237, R3 ;  /* 0x0000000300ed7308 */ /* 0x00046c0000000800 */
[----:B------:R-:W-:Y:S01]  /*44d0*/  HMMA.16816.F32 R108, R4, R34, RZ ;  /* 0x00000022046c723c */ /* 0x000fe200000018ff */
[----:B------:R-:W1:Y:S01]  /*44e0*/  LDSM.16.MT88.4 R32, [R196+0x800] ;  /* 0x00080000c420783b */ /* 0x000e620000004200 */
[----:B--2---:R-:W-:-:S06]  /*44f0*/  FFMA.FTZ R3, R44, c[0x0][0x2d0], -R0 ;  /* 0x0000b4002c037a23 */ /* 0x004fcc0000010800 */
[C---:B------:R-:W-:Y:S01]  /*4500*/  HMMA.16816.F32 R96, R4.reuse, R28, RZ ;  /* 0x0000001c0460723c */ /* 0x040fe200000018ff */
[----:B------:R2:W-:Y:S07]  /*4510*/  MUFU.EX2 R234, R3 ;  /* 0x0000000300ea7308 */ /* 0x0005ee0000000800 */
[C---:B------:R-:W-:Y:S01]  /*4520*/  HMMA.16816.F32 R104, R4.reuse, R30, RZ ;  /* 0x0000001e0468723c */ /* 0x040fe200000018ff */
[----:B------:R-:W4:Y:S07]  /*4530*/  LDSM.16.MT88.4 R28, [R138+0x800] ;  /* 0x000800008a1c783b */ /* 0x000f2e0000004200 */
[----:B------:R-:W-:Y:S01]  /*4540*/  HMMA.16816.F32 R60, R4, R24, RZ ;  /* 0x00000018043c723c */ /* 0x000fe200000018ff */
[----:B--2---:R-:W-:-:S07]  /*4550*/  FFMA.FTZ R3, R45, c[0x0][0x2d0], -R0 ;  /* 0x0000b4002d037a23 */ /* 0x004fce0000010800 */
[C---:B------:R-:W-:Y:S01]  /*4560*/  HMMA.16816.F32 R56, R4.reuse, R26, RZ ;  /* 0x0000001a0438723c */ /* 0x040fe200000018ff */
[----:B------:R-:W2:Y:S07]  /*4570*/  LDSM.16.MT88.4 R24, [R195+0x2800] ;  /* 0x00280000c318783b */ /* 0x000eae0000004200 */
[C---:B-1----:R-:W-:Y:S08]  /*4580*/  HMMA.16816.F32 R116, R4.reuse, R20, RZ ;  /* 0x000000140474723c */ /* 0x042ff000000018ff */
[C---:B------:R-:W-:Y:S01]  /*4590*/  HMMA.16816.F32 R120, R4.reuse, R22, RZ ;  /* 0x000000160478723c */ /* 0x040fe200000018ff */
[----:B------:R-:W1:Y:S07]  /*45a0*/  LDSM.16.MT88.4 R20, [R139+0x2800] ;  /* 0x002800008b14783b */ /* 0x000e6e0000004200 */
[C---:B---3--:R-:W-:Y:S08]  /*45b0*/  HMMA.16816.F32 R44, R4.reuse, R12, RZ ;  /* 0x0000000c042c723c */ /* 0x048ff000000018ff */
[C---:B------:R-:W-:Y:S01]  /*45c0*/  HMMA.16816.F32 R140, R4.reuse, R14, RZ ;  /* 0x0000000e048c723c */ /* 0x040fe200000018ff */
[----:B------:R-:W3:Y:S07]  /*45d0*/  LDSM.16.MT88.4 R12, [R196+0x2800] ;  /* 0x00280000c40c783b */ /* 0x000eee0000004200 */
[C---:B------:R-:W-:Y:S08]  /*45e0*/  HMMA.16816.F32 R148, R4.reuse, R8, RZ ;  /* 0x000000080494723c */ /* 0x040ff000000018ff */
[C---:B------:R-:W-:Y:S01]  /*45f0*/  HMMA.16816.F32 R156, R4.reuse, R10, RZ ;  /* 0x0000000a049c723c */ /* 0x040fe200000018ff */
[----:B------:R-:W1:Y:S01]  /*4600*/  LDSM.16.MT88.4 R8, [R138+0x2800] ;  /* 0x002800008a08783b */ /* 0x000e620000004200 */
[----:B------:R-:W2:Y:S06]  /*4610*/  MUFU.EX2 R236, R3 ;  /* 0x0000000300ec7308 */ /* 0x000eac0000000800 */
[C---:B------:R-:W-:Y:S08]  /*4620*/  HMMA.16816.F32 R124, R4.reuse, R16, RZ ;  /* 0x00000010047c723c */ /* 0x040ff000000018ff */
[----:B------:R-:W-:Y:S01]  /*4630*/  HMMA.16816.F32 R132, R4, R18, RZ ;  /* 0x000000120484723c */ /* 0x000fe200000018ff */
[----:B------:R-:W1:Y:S06]  /*4640*/  LDSM.16.MT88.4 R16, [R195+0x4800] ;  /* 0x00480000c310783b */ /* 0x000e6c0000004200 */
[----:B-----5:R-:W-:-:S02]  /*4650*/  F2FP.PACK_AB R4, R241, R239 ;  /* 0x000000eff104723e */ /* 0x020fc400000000ff */
[----:B------:R-:W-:Y:S02]  /*4660*/  F2FP.PACK_AB R5, R237, R235 ;  /* 0x000000ebed05723e */ /* 0x000fe400000000ff */
[----:B------:R-:W-:Y:S02]  /*4670*/  F2FP.PACK_AB R6, R240, R238 ;  /* 0x000000eef006723e */ /* 0x000fe400000000ff */
[----:B--2---:R-:W-:Y:S01]  /*4680*/  F2FP.PACK_AB R7, R236, R234 ;  /* 0x000000eaec07723e */ /* 0x004fe200000000ff */
[----:B------:R-:W-:-:S06]  /*4690*/  FFMA.FTZ R3, R131, c[0x0][0x2d0], -R2 ;  /* 0x0000b40083037a23 */ /* 0x000fcc0000010802 */
[C---:B------:R-:W-:Y:S08]  /*46a0*/  HMMA.16816.F32 R164, R4.reuse, R38, R108 ;  /* 0x0000002604a4723c */ /* 0x040ff0000000186c */
[C---:B----4-:R-:W-:Y:S01]  /*46b0*/  HMMA.16816.F32 R152, R4.reuse, R42, R104 ;  /* 0x0000002a0498723c */ /* 0x050fe20000001868 */
[----:B------:R2:W-:Y:S07]  /*46c0*/  MUFU.EX2 R184, R3 ;  /* 0x0000000300b87308 */ /* 0x0005ee0000000800 */
[C---:B------:R-:W-:Y:S08]  /*46d0*/  HMMA.16816.F32 R160, R4.reuse, R40, R96 ;  /* 0x0000002804a0723c */ /* 0x040ff00000001860 */
[C---:B------:R-:W-:Y:S08]  /*46e0*/  HMMA.16816.F32 R144, R4.reuse, R32, R92 ;  /* 0x000000200490723c */ /* 0x040ff0000000185c */
[C---:B------:R-:W-:Y:S08]  /*46f0*/  HMMA.16816.F32 R108, R4.reuse, R28, R84 ;  /* 0x0000001c046c723c */ /* 0x040ff00000001854 */
[C---:B------:R-:W-:Y:S01]  /*4700*/  HMMA.16816.F32 R104, R4.reuse, R30, R80 ;  /* 0x0000001e0468723c */ /* 0x040fe20000001850 */
[--C-:B--2---:R-:W-:Y:S01]  /*4710*/  FFMA.FTZ R3, R130, c[0x0][0x2d0], -R2.reuse ;  /* 0x0000b40082037a23 */ /* 0x104fe20000010802 */
[----:B------:R-:W-:Y:S06]  /*4720*/  LDSM.16.MT88.4 R28, [R195+0x5000] ;  /* 0x00500000c31c783b */ /* 0x000fec0000004200 */
[C---:B------:R-:W-:Y:S08]  /*4730*/  HMMA.16816.F32 R96, R4.reuse, R24, R76 ;  /* 0x000000180460723c */ /* 0x040ff0000000184c */
[C---:B------:R-:W-:Y:S01]  /*4740*/  HMMA.16816.F32 R92, R4.reuse, R26, R72 ;  /* 0x0000001a045c723c */ /* 0x040fe20000001848 */
[----:B------:R-:W2:Y:S07]  /*4750*/  LDSM.16.MT88.4 R24, [R139+0x4800] ;  /* 0x004800008b18783b */ /* 0x000eae0000004200 */
[C---:B-1----:R-:W-:Y:S08]  /*4760*/  HMMA.16816.F32 R84, R4.reuse, R22, R68 ;  /* 0x000000160454723c */ /* 0x042ff00000001844 */
[C---:B---3--:R-:W-:Y:S08]  /*4770*/  HMMA.16816.F32 R80, R4.reuse, R12, R60 ;  /* 0x0000000c0450723c */ /* 0x048ff0000000183c */
[C---:B------:R-:W-:Y:S08]  /*4780*/  HMMA.16816.F32 R68, R4.reuse, R8, R48 ;  /* 0x000000080444723c */ /* 0x040ff00000001830 */
[C---:B------:R-:W-:Y:S01]  /*4790*/  HMMA.16816.F32 R60, R4.reuse, R10, R52 ;  /* 0x0000000a043c723c */ /* 0x040fe20000001834 */
[----:B------:R-:W1:Y:S01]  /*47a0*/  LDSM.16.MT88.4 R8, [R138+0x4800] ;  /* 0x004800008a08783b */ /* 0x000e620000004200 */
[----:B------:R3:W4:Y:S06]  /*47b0*/  MUFU.EX2 R183, R3 ;  /* 0x0000000300b77308 */ /* 0x00072c0000000800 */
[----:B------:R-:W-:Y:S01]  /*47c0*/  HMMA.16816.F32 R76, R4, R14, R56 ;  /* 0x0000000e044c723c */ /* 0x000fe20000001838 */
[----:B------:R-:W5:Y:S01]  /*47d0*/  LDSM.16.MT88.4 R12, [R196+0x4800] ;  /* 0x00480000c40c783b */ /* 0x000f620000004200 */
[----:B---3--:R-:W-:-:S04]  /*47e0*/  FFMA.FTZ R3, R136, c[0x0][0x2d0], -R2 ;  /* 0x0000b40088037a23 */ /* 0x008fc80000010802 */
[----:B------:R3:W-:Y:S02]  /*47f0*/  MUFU.EX2 R182, R3 ;  /* 0x0000000300b67308 */ /* 0x0007e40000000800 */
[C---:B------:R-:W-:Y:S08]  /*4800*/  HMMA.16816.F32 R52, R4.reuse, R16, R116 ;  /* 0x000000100434723c */ /* 0x040ff00000001874 */
[----:B------:R-:W-:Y:S01]  /*4810*/  HMMA.16816.F32 R56, R4, R18, R120 ;  /* 0x000000120438723c */ /* 0x000fe20000001878 */
[----:B------:R-:W1:Y:S01]  /*4820*/  LDSM.16.MT88.4 R16, [R195+0x1000] ;  /* 0x00100000c310783b */ /* 0x000e620000004200 */
[----:B---3--:R-:W-:-:S04]  /*4830*/  FFMA.FTZ R3, R137, c[0x0][0x2d0], -R2 ;  /* 0x0000b40089037a23 */ /* 0x008fc80000010802 */
[----:B------:R3:W-:Y:S02]  /*4840*/  MUFU.EX2 R216, R3 ;  /* 0x0000000300d87308 */ /* 0x0007e40000000800 */
[----:B------:R-:W-:Y:S01]  /*4850*/  HMMA.16816.F32 R168, R4, R36, R112 ;  /* 0x0000002404a8723c */ /* 0x000fe20000001870 */
[----:B---3--:R-:W-:-:S05]  /*4860*/  FFMA.FTZ R3, R102, c[0x0][0x2d0], -R0 ;  /* 0x0000b40066037a23 */ /* 0x008fca0000010800 */
[----:B------:R3:W-:Y:S02]  /*4870*/  MUFU.EX2 R181, R3 ;  /* 0x0000000300b57308 */ /* 0x0007e40000000800 */
[----:B------:R-:W-:Y:S01]  /*4880*/  HMMA.16816.F32 R112, R4, R34, R88 ;  /* 0x000000220470723c */ /* 0x000fe20000001858 */
[----:B------:R-:W1:Y:S01]  /*4890*/  LDSM.16.MT88.4 R32, [R196+0x1000] ;  /* 0x00100000c420783b */ /* 0x000e620000004200 */
[----:B---3--:R-:W-:-:S04]  /*48a0*/  FFMA.FTZ R3, R103, c[0x0][0x2d0], -R0 ;  /* 0x0000b40067037a23 */ /* 0x008fc80000010800 */
[----:B------:R3:W1:Y:S02]  /*48b0*/  MUFU.EX2 R180, R3 ;  /* 0x0000000300b47308 */ /* 0x0006640000000800 */
[----:B------:R-:W-:Y:S01]  /*48c0*/  HMMA.16816.F32 R88, R4, R20, R64 ;  /* 0x000000140458723c */ /* 0x000fe20000001840 */
[----:B------:R-:W-:Y:S01]  /*48d0*/  LDSM.16.MT88.4 R20, [R139+0x3000] ;  /* 0x003000008b14783b */ /* 0x000fe20000004200 */
[----:B---3--:R-:W-:-:S04]  /*48e0*/  FFMA.FTZ R3, R128, c[0x0][0x2d0], -R0 ;  /* 0x0000b40080037a23 */ /* 0x008fc80000010800 */
[----:B------:R3:W-:Y:S02]  /*48f0*/  MUFU.EX2 R103, R3 ;  /* 0x0000000300677308 */ /* 0x0007e40000000800 */
[C---:B--2---:R-:W-:Y:S01]  /*4900*/  HMMA.16816.F32 R48, R4.reuse, R24, R124 ;  /* 0x000000180430723c */ /* 0x044fe2000000187c */
[----:B------:R-:W-:Y:S07]  /*4910*/  LDSM.16.MT88.4 R124, [R196+0x1800] ;  /* 0x00180000c47c783b */ /* 0x000fee0000004200 */
[----:B------:R-:W-:Y:S01]  /*4920*/  HMMA.16816.F32 R40, R4, R26, R132 ;  /* 0x0000001a0428723c */ /* 0x000fe20000001884 */
[----:B------:R-:W2:Y:S01]  /*4930*/  LDSM.16.MT88.4 R24, [R139+0x1000] ;  /* 0x001000008b18783b */ /* 0x000ea20000004200 */
[----:B---3--:R-:W-:-:S06]  /*4940*/  FFMA.FTZ R3, R129, c[0x0][0x2d0], -R0 ;  /* 0x0000b40081037a23 */ /* 0x008fcc0000010800 */
[C---:B-1----:R-:W-:Y:S01]  /*4950*/  HMMA.16816.F32 R72, R4.reuse, R8, R148 ;  /* 0x000000080448723c */ /* 0x042fe20000001894 */
[----:B------:R-:W1:Y:S07]  /*4960*/  MUFU.EX2 R102, R3 ;  /* 0x0000000300667308 */ /* 0x000e6e0000000800 */
[C---:B------:R-:W-:Y:S01]  /*4970*/  HMMA.16816.F32 R64, R4.reuse, R10, R156 ;  /* 0x0000000a0440723c */ /* 0x040fe2000000189c */
[----:B------:R-:W3:Y:S07]  /*4980*/  LDSM.16.MT88.4 R8, [R195+0x3000] ;  /* 0x00300000c308783b */ /* 0x000eee0000004200 */
[C---:B-----5:R-:W-:Y:S08]  /*4990*/  HMMA.16816.F32 R36, R4.reuse, R12, R44 ;  /* 0x0000000c0424723c */ /* 0x060ff0000000182c */
[----:B------:R-:W-:Y:S01]  /*49a0*/  HMMA.16816.F32 R44, R4, R14, R140 ;  /* 0x0000000e042c723c */ /* 0x000fe2000000188c */
[----:B------:R-:W-:Y:S06]  /*49b0*/  LDSM.16.MT88.4 R12, [R138+0x1000] ;  /* 0x001000008a0c783b */ /* 0x000fec0000004200 */
[----:B----4-:R-:W-:-:S02]  /*49c0*/  F2FP.PACK_AB R4, R183, R184 ;  /* 0x000000b8b704723e */ /* 0x010fc400000000ff */
[----:B------:R-:W-:Y:S02]  /*49d0*/  F2FP.PACK_AB R5, R180, R181 ;  /* 0x000000b5b405723e */ /* 0x000fe400000000ff */
[----:B------:R-:W-:Y:S02]  /*49e0*/  F2FP.PACK_AB R6, R216, R182 ;  /* 0x000000b6d806723e */ /* 0x000fe400000000ff */
[----:B-1----:R-:W-:-:S07]  /*49f0*/  F2FP.PACK_AB R7, R102, R103 ;  /* 0x000000676607723e */ /* 0x002fce00000000ff */
[C---:B------:R-:W-:Y:S08]  /*4a00*/  HMMA.16816.F32 R208, R4.reuse, R16, R168 ;  /* 0x0000001004d0723c */ /* 0x040ff000000018a8 */
[C---:B------:R-:W-:Y:S01]  /*4a10*/  HMMA.16816.F32 R176, R4.reuse, R18, R164 ;  /* 0x0000001204b0723c */ /* 0x040fe200000018a4 */
[----:B------:R-:W1:Y:S07]  /*4a20*/  LDSM.16.MT88.4 R16, [R196+0x3000] ;  /* 0x00300000c410783b */ /* 0x000e6e0000004200 */
[C---:B------:R-:W-:Y:S07]  /*4a30*/  HMMA.16816.F32 R168, R4.reuse, R34, R112 ;  /* 0x0000002204a8723c */ /* 0x040fee0000001870 */
[----:B------:R-:W-:Y:S01]  /*4a40*/  IMAD.IADD R115, R193, 0x1, R195 ;  /* 0x00000001c1737824 */ /* 0x000fe200078e02c3 */
[----:B--2---:R-:W-:Y:S01]  /*4a50*/  HMMA.16816.F32 R204, R4, R24, R160 ;  /* 0x0000001804cc723c */ /* 0x004fe200000018a0 */
[----:B------:R-:W-:-:S03]  /*4a60*/  FFMA.FTZ R3, R202, c[0x0][0x2d0], -R2 ;  /* 0x0000b400ca037a23 */ /* 0x000fc60000010802 */
[----:B------:R-:W-:Y:S04]  /*4a70*/  LDSM.16.MT88.4 R116, [R115+0x1800] ;  /* 0x001800007374783b */ /* 0x000fe80000004200 */
[C---:B------:R-:W-:Y:S01]  /*4a80*/  HMMA.16816.F32 R172, R4.reuse, R26, R152 ;  /* 0x0000001a04ac723c */ /* 0x040fe20000001898 */
[----:B------:R-:W2:Y:S07]  /*4a90*/  LDSM.16.MT88.4 R24, [R138+0x3000] ;  /* 0x003000008a18783b */ /* 0x000eae0000004200 */
[C---:B---3--:R-:W-:Y:S08]  /*4aa0*/  HMMA.16816.F32 R160, R4.reuse, R8, R96 ;  /* 0x0000000804a0723c */ /* 0x048ff00000001860 */
[----:B------:R-:W-:Y:S01]  /*4ab0*/  HMMA.16816.F32 R152, R4, R10, R92 ;  /* 0x0000000a0498723c */ /* 0x000fe2000000185c */
[----:B------:R-:W3:Y:S01]  /*4ac0*/  LDSM.16.MT88.4 R8, [R115+0x5000] ;  /* 0x005000007308783b */ /* 0x000ee20000004200 */
[----:B------:R-:W-:-:S05]  /*4ad0*/  IMAD.IADD R202, R193, 0x1, R196 ;  /* 0x00000001c1ca7824 */ /* 0x000fca00078e02c4 */
[----:B------:R-:W-:Y:S01]  /*4ae0*/  LDSM.16.MT88.4 R132, [R202+0x1800] ;  /* 0x00180000ca84783b */ /* 0x000fe20000004200 */
[C---:B------:R-:W-:Y:S08]  /*4af0*/  HMMA.16816.F32 R120, R4.reuse, R32, R144 ;  /* 0x000000200478723c */ /* 0x040ff00000001890 */
[C---:B-1----:R-:W-:Y:S01]  /*4b00*/  HMMA.16816.F32 R144, R4.reuse, R16, R80 ;  /* 0x000000100490723c */ /* 0x042fe20000001850 */
[----:B------:R-:W-:Y:S07]  /*4b10*/  LDSM.16.MT88.4 R80, [R115+0x5800] ;  /* 0x005800007350783b */ /* 0x000fee0000004200 */
[C---:B------:R-:W-:Y:S01]  /*4b20*/  HMMA.16816.F32 R140, R4.reuse, R18, R76 ;  /* 0x00000012048c723c */ /* 0x040fe2000000184c */
[----:B------:R-:W1:Y:S07]  /*4b30*/  LDSM.16.MT88.4 R16, [R202+0x5000] ;  /* 0x00500000ca10783b */ /* 0x000e6e0000004200 */
[C---:B------:R-:W-:Y:S01]  /*4b40*/  HMMA.16816.F32 R128, R4.reuse, R12, R108 ;  /* 0x0000000c0480723c */ /* 0x040fe2000000186c */
[----:B------:R-:W-:Y:S07]  /*4b50*/  LDSM.16.MT88.4 R108, [R195+0x1800] ;  /* 0x00180000c36c783b */ /* 0x000fee0000004200 */
[C---:B------:R-:W-:Y:S01]  /*4b60*/  HMMA.16816.F32 R164, R4.reuse, R14, R104 ;  /* 0x0000000e04a4723c */ /* 0x040fe20000001868 */
[----:B------:R-:W4:Y:S07]  /*4b70*/  LDSM.16.MT88.4 R12, [R196+0x5000] ;  /* 0x00500000c40c783b */ /* 0x000f2e0000004200 */
[C---:B------:R-:W-:Y:S01]  /*4b80*/  HMMA.16816.F32 R148, R4.reuse, R22, R84 ;  /* 0x000000160494723c */ /* 0x040fe20000001854 */
[----:B------:R5:W-:Y:S07]  /*4b90*/  MUFU.EX2 R23, R3 ;  /* 0x0000000300177308 */ /* 0x000bee0000000800 */
[----:B------:R-:W-:Y:S01]  /*4ba0*/  HMMA.16816.F32 R156, R4, R20, R88 ;  /* 0x00000014049c723c */ /* 0x000fe20000001858 */
[----:B------:R-:W-:Y:S01]  /*4bb0*/  LDSM.16.MT88.4 R88, [R196+0x5800] ;  /* 0x00580000c458783b */ /* 0x000fe20000004200 */
[----:B-----5:R-:W-:-:S04]  /*4bc0*/  FFMA.FTZ R3, R212, c[0x0][0x2d0], -R2 ;  /* 0x0000b400d4037a23 */ /* 0x020fc80000010802 */
[----:B------:R5:W1:Y:S02]  /*4bd0*/  MUFU.EX2 R22, R3 ;  /* 0x0000000300167308 */ /* 0x000a640000000800 */
[----:B--2---:R-:W-:Y:S01]  /*4be0*/  HMMA.16816.F32 R136, R4, R24, R68 ;  /* 0x000000180488723c */ /* 0x004fe20000001844 */
[--C-:B-----5:R-:W-:Y:S02]  /*4bf0*/  FFMA.FTZ R3, R217, c[0x0][0x2d0], -R2.reuse ;  /* 0x0000b400d9037a23 */ /* 0x120fe40000010802 */
[----:B------:R-:W-:-:S05]  /*4c00*/  FFMA.FTZ R2, R220, c[0x0][0x2d0], -R2 ;  /* 0x0000b400dc027a23 */ /* 0x000fca0000010802 */
[C---:B------:R-:W-:Y:S01]  /*4c10*/  HMMA.16816.F32 R32, R4.reuse, R26, R60 ;  /* 0x0000001a0420723c */ /* 0x040fe2000000183c */
[----:B------:R2:W-:Y:S07]  /*4c20*/  MUFU.EX2 R20, R2 ;  /* 0x0000000200147308 */ /* 0x0005ee0000000800 */
[----:B---3--:R-:W-:Y:S01]  /*4c30*/  HMMA.16816.F32 R24, R4, R10, R40 ;  /* 0x0000000a0418723c */ /* 0x008fe20000001828 */
[----:B------:R-:W3:Y:S01]  /*4c40*/  LDSM.16.MT88.4 R40, [R195+0x3800] ;  /* 0x00380000c328783b */ /* 0x000ee20000004200 */
[----:B--2---:R-:W-:-:S04]  /*4c50*/  FFMA.FTZ R2, R185, c[0x0][0x2d0], -R0 ;  /* 0x0000b400b9027a23 */ /* 0x004fc80000010800 */
[----:B------:R2:W-:Y:S02]  /*4c60*/  MUFU.EX2 R10, R2 ;  /* 0x00000002000a7308 */ /* 0x0005e40000000800 */
[----:B------:R-:W-:Y:S01]  /*4c70*/  HMMA.16816.F32 R76, R4, R8, R48 ;  /* 0x00000008044c723c */ /* 0x000fe20000001830 */
[----:B------:R5:W1:Y:S01]  /*4c80*/  LDSM.16.MT88.4 R48, [R115+0x3800] ;  /* 0x003800007330783b */ /* 0x000a620000004200 */
[----:B--2---:R-:W-:-:S04]  /*4c90*/  FFMA.FTZ R2, R201, c[0x0][0x2d0], -R0 ;  /* 0x0000b400c9027a23 */ /* 0x004fc80000010800 */
[----:B------:R2:W1:Y:S08]  /*4ca0*/  MUFU.EX2 R9, R2 ;  /* 0x0000000200097308 */ /* 0x0004700000000800 */
[----:B------:R-:W1:Y:S01]  /*4cb0*/  MUFU.EX2 R21, R3 ;  /* 0x0000000300157308 */ /* 0x000e620000000800 */
[--C-:B--2---:R-:W-:Y:S02]  /*4cc0*/  FFMA.FTZ R2, R186, c[0x0][0x2d0], -R0.reuse ;  /* 0x0000b400ba027a23 */ /* 0x104fe40000010800 */
[----:B------:R-:W-:-:S05]  /*4cd0*/  FFMA.FTZ R0, R203, c[0x0][0x2d0], -R0 ;  /* 0x0000b400cb007a23 */ /* 0x000fca0000010800 */
[----:B------:R2:W-:Y:S08]  /*4ce0*/  MUFU.EX2 R8, R2 ;  /* 0x0000000200087308 */ /* 0x0005f00000000800 */
[----:B------:R1:W1:Y:S01]  /*4cf0*/  MUFU.EX2 R3, R0 ;  /* 0x0000000000037308 */ /* 0x0002620000000800 */
[----:B--2---:R-:W-:-:S04]  /*4d00*/  FADD.FTZ R2, R249, R247 ;  /* 0x000000f7f9027221 */ /* 0x004fc80000010000 */
[----:B------:R-:W-:Y:S02]  /*4d10*/  FADD.FTZ R2, R246, R2 ;  /* 0x00000002f6027221 */ /* 0x000fe40000010000 */
[----:B-1----:R-:W-:-:S04]  /*4d20*/  FADD.FTZ R0, R244, R243 ;  /* 0x000000f3f4007221 */ /* 0x002fc80000010000 */
[----:B------:R-:W-:Y:S01]  /*4d30*/  FADD.FTZ R0, R242, R0 ;  /* 0x00000000f2007221 */ /* 0x000fe20000010000 */
[----:B------:R-:W-:Y:S01]  /*4d40*/  HMMA.16816.F32 R68, R4, R28, R52 ;  /* 0x0000001c0444723c */ /* 0x000fe20000001834 */
[----:B------:R-:W-:Y:S02]  /*4d50*/  FADD.FTZ R2, R248, R2 ;  /* 0x00000002f8027221 */ /* 0x000fe40000010000 */
[----:B------:R-:W-:Y:S02]  /*4d60*/  FADD.FTZ R0, R245, R0 ;  /* 0x00000000f5007221 */ /* 0x000fe40000010000 */
[----:B------:R-:W-:-:S03]  /*4d70*/  FADD.FTZ R2, R239, R2 ;  /* 0x00000002ef027221 */ /* 0x000fc60000010000 */
[----:B------:R-:W-:Y:S01]  /*4d80*/  HMMA.16816.F32 R92, R4, R16, R72 ;  /* 0x00000010045c723c */ /* 0x000fe20000001848 */
[----:B------:R-:W-:Y:S01]  /*4d90*/  LDSM.16.MT88.4 R72, [R195+0x5800] ;  /* 0x00580000c348783b */ /* 0x000fe20000004200 */
[----:B------:R-:W-:-:S06]  /*4da0*/  FADD.FTZ R0, R235, R0 ;  /* 0x00000000eb007221 */ /* 0x000fcc0000010000 */
[----:B------:R-:W-:Y:S01]  /*4db0*/  HMMA.16816.F32 R28, R4, R30, R56 ;  /* 0x0000001e041c723c */ /* 0x000fe20000001838 */
[----:B------:R-:W1:Y:S01]  /*4dc0*/  LDSM.16.MT88.4 R56, [R196+0x3800] ;  /* 0x00380000c438783b */ /* 0x000e620000004200 */
[----:B------:R-:W-:-:S06]  /*4dd0*/  FADD.FTZ R2, R241, R2 ;  /* 0x00000002f1027221 */ /* 0x000fcc0000010000 */
[----:B----4-:R-:W-:Y:S01]  /*4de0*/  HMMA.16816.F32 R84, R4, R12, R36 ;  /* 0x0000000c0454723c */ /* 0x010fe20000001824 */
[----:B------:R-:W-:-:S07]  /*4df0*/  FADD.FTZ R0, R237, R0 ;  /* 0x00000000ed007221 */ /* 0x000fce0000010000 */
[C---:B------:R-:W-:Y:S01]  /*4e00*/  HMMA.16816.F32 R16, R4.reuse, R18, R64 ;  /* 0x000000120410723c */ /* 0x040fe20000001840 */
[----:B------:R-:W2:Y:S07]  /*4e10*/  LDSM.16.MT88.4 R64, [R202+0x3800] ;  /* 0x00380000ca40783b */ /* 0x000eae0000004200 */
[----:B------:R-:W-:Y:S01]  /*4e20*/  HMMA.16816.F32 R12, R4, R14, R44 ;  /* 0x0000000e040c723c */ /* 0x000fe2000000182c */
[----:B------:R-:W4:Y:S01]  /*4e30*/  LDSM.16.MT88.4 R4, [R202+0x5800] ;  /* 0x00580000ca04783b */ /* 0x000f220000004200 */
[----:B------:R-:W-:-:S02]  /*4e40*/  FADD.FTZ R2, R238, R2 ;  /* 0x00000002ee027221 */ /* 0x000fc40000010000 */
[----:B------:R-:W-:Y:S02]  /*4e50*/  FADD.FTZ R0, R234, R0 ;  /* 0x00000000ea007221 */ /* 0x000fe40000010000 */
[----:B------:R-:W-:Y:S02]  /*4e60*/  FADD.FTZ R2, R240, R2 ;  /* 0x00000002f0027221 */ /* 0x000fe40000010000 */
[----:B------:R-:W-:Y:S02]  /*4e70*/  FADD.FTZ R0, R236, R0 ;  /* 0x00000000ec007221 */ /* 0x000fe40000010000 */
[----:B------:R-:W-:Y:S02]  /*4e80*/  FADD.FTZ R2, R184, R2 ;  /* 0x00000002b8027221 */ /* 0x000fe40000010000 */
[----:B------:R-:W-:Y:S02]  /*4e90*/  FADD.FTZ R0, R181, R0 ;  /* 0x00000000b5007221 */ /* 0x000fe40000010000 */
[----:B------:R-:W-:-:S02]  /*4ea0*/  FADD.FTZ R2, R183, R2 ;  /* 0x00000002b7027221 */ /* 0x000fc40000010000 */
[----:B------:R-:W-:Y:S02]  /*4eb0*/  FADD.FTZ R0, R180, R0 ;  /* 0x00000000b4007221 */ /* 0x000fe40000010000 */
[----:B------:R-:W-:Y:S02]  /*4ec0*/  FADD.FTZ R2, R182, R2 ;  /* 0x00000002b6027221 */ /* 0x000fe40000010000 */
[----:B------:R-:W-:Y:S01]  /*4ed0*/  FADD.FTZ R0, R103, R0 ;  /* 0x0000000067007221 */ /* 0x000fe20000010000 */
[----:B------:R-:W-:Y:S01]  /*4ee0*/  ISETP.GE.AND P0, PT, R197, 0x3, PT ;  /* 0x00000003c500780c */ /* 0x000fe20003f06270 */
[----:B------:R-:W-:Y:S02]  /*4ef0*/  FADD.FTZ R216, R216, R2 ;  /* 0x00000002d8d87221 */ /* 0x000fe40000010000 */
[----:B------:R-:W-:Y:S01]  /*4f00*/  FADD.FTZ R217, R102, R0 ;  /* 0x0000000066d97221 */ /* 0x000fe20000010000 */
[----:B------:R-:W-:Y:S01]  /*4f10*/  F2FP.PACK_AB R96, R22, R23 ;  /* 0x000000171660723e */ /* 0x000fe200000000ff */
[----:B------:R-:W-:Y:S01]  /*4f20*/  FADD.FTZ R216, R23, R216 ;  /* 0x000000d817d87221 */ /* 0x000fe20000010000 */
[----:B------:R-:W-:Y:S01]  /*4f30*/  F2FP.PACK_AB R97, R9, R10 ;  /* 0x0000000a0961723e */ /* 0x000fe200000000ff */
[----:B------:R-:W-:Y:S01]  /*4f40*/  FADD.FTZ R217, R10, R217 ;  /* 0x000000d90ad97221 */ /* 0x000fe20000010000 */
[----:B------:R-:W-:-:S02]  /*4f50*/  F2FP.PACK_AB R98, R20, R21 ;  /* 0x000000151462723e */ /* 0x000fc400000000ff */
[----:B------:R-:W-:Y:S01]  /*4f60*/  F2FP.PACK_AB R99, R3, R8 ;  /* 0x000000080363723e */ /* 0x000fe200000000ff */
[----:B------:R-:W-:Y:S02]  /*4f70*/  FADD.FTZ R216, R22, R216 ;  /* 0x000000d816d87221 */ /* 0x000fe40000010000 */
[----:B------:R-:W-:Y:S01]  /*4f80*/  FADD.FTZ R217, R9, R217 ;  /* 0x000000d909d97221 */ /* 0x000fe20000010000 */
[----:B------:R-:W-:Y:S01]  /*4f90*/  BSSY B0, `(.L_x_1242) ;  /* 0x000006e000007945 */ /* 0x000fe20003800000 */
[----:B------:R-:W-:Y:S02]  /*4fa0*/  FADD.FTZ R216, R21, R216 ;  /* 0x000000d815d87221 */ /* 0x000fe40000010000 */
[----:B------:R-:W-:Y:S01]  /*4fb0*/  HMMA.16816.F32 R104, R96, R108, R208 ;  /* 0x0000006c6068723c */ /* 0x000fe200000018d0 */
[----:B------:R-:W-:Y:S02]  /*4fc0*/  FADD.FTZ R217, R8, R217 ;  /* 0x000000d908d97221 */ /* 0x000fe40000010000 */
[----:B------:R-:W-:-:S05]  /*4fd0*/  FADD.FTZ R216, R20, R216 ;  /* 0x000000d814d87221 */ /* 0x000fca0000010000 */
[----:B-----5:R-:W-:Y:S01]  /*4fe0*/  HMMA.16816.F32 R112, R96, R116, R204 ;  /* 0x000000746070723c */ /* 0x020fe200000018cc */
[----:B------:R-:W-:-:S07]  /*4ff0*/  FADD.FTZ R217, R3, R217 ;  /* 0x000000d903d97221 */ /* 0x000fce0000010000 */
[C---:B------:R-:W-:Y:S08]  /*5000*/  HMMA.16816.F32 R120, R96.reuse, R124, R120 ;  /* 0x0000007c6078723c */ /* 0x040ff00000001878 */
[C---:B------:R-:W-:Y:S08]  /*5010*/  HMMA.16816.F32 R128, R96.reuse, R132, R128 ;  /* 0x000000846080723c */ /* 0x040ff00000001880 */
[C---:B---3--:R-:W-:Y:S08]  /*5020*/  HMMA.16816.F32 R36, R96.reuse, R40, R160 ;  /* 0x000000286024723c */ /* 0x048ff000000018a0 */
[C---:B------:R-:W-:Y:S08]  /*5030*/  HMMA.16816.F32 R44, R96.reuse, R48, R156 ;  /* 0x00000030602c723c */ /* 0x040ff0000000189c */
[C---:B-1----:R-:W-:Y:S08]  /*5040*/  HMMA.16816.F32 R52, R96.reuse, R56, R144 ;  /* 0x000000386034723c */ /* 0x042ff00000001890 */
[C---:B--2---:R-:W-:Y:S08]  /*5050*/  HMMA.16816.F32 R60, R96.reuse, R64, R136 ;  /* 0x00000040603c723c */ /* 0x044ff00000001888 */
        /* <DEDUP_REMOVED lines=16> */
[----:B------:R-:W-:Y:S07]  /*5160*/  @!UPT UIADD3 URZ, URZ, URZ, URZ ;  /* 0x0000003f3f3ff290 */ /* 0x000fee000fffe03f */
[----:B------:R-:W-:Y:S11]  /*5170*/  @!P0 BRA `(.L_x_1243) ;  /* 0x000004f000008947 */ /* 0x000ff60003800000 */
[----:B------:R-:W-:Y:S02]  /*5180*/  IMAD R199, R197, 0x40, R228 ;  /* 0x00000040c5c77824 */ /* 0x000fe400078e02e4 */
[----:B------:R-:W-:-:S03]  /*5190*/  IMAD.MOV.U32 R198, RZ, RZ, RZ ;  /* 0x000000ffffc67224 */ /* 0x000fc600078e00ff */
        /* <DEDUP_REMOVED lines=10> */
[----:B------:R-:W-:Y:S01]  /*5240*/  SHF.R.S32.HI R11, RZ, 0x1f, R214 ;  /* 0x0000001fff0b7819 */ /* 0x000fe200000114d6 */
[----:B------:R-:W-:Y:S01]  /*5250*/  IMAD.SHL.U32 R18, R214, 0x2, RZ ;  /* 0x00000002d6127824 */ /* 0x000fe200078e00ff */
[----:B------:R-:W-:Y:S01]  /*5260*/  SHF.R.S32.HI R28, RZ, 0x1f, R213 ;  /* 0x0000001fff1c7819 */ /* 0x000fe200000114d5 */
[----:B------:R-:W-:Y:S01]  /*5270*/  IMAD R199, R0, c[0x0][0x2b8], R199 ;  /* 0x0000ae0000c77a24 */ /* 0x000fe200078e02c7 */
[----:B------:R-:W-:Y:S01]  /*5280*/  SHF.L.U64.HI R15, R214, 0x1, R11 ;  /* 0x00000001d60f7819 */ /* 0x000fe2000001020b */
[----:B------:R-:W-:Y:S01]  /*5290*/  IMAD.SHL.U32 R17, R213, 0x2, RZ ;  /* 0x00000002d5117824 */ /* 0x000fe200078e00ff */
[----:B------:R-:W-:Y:S01]  /*52a0*/  SHF.R.S32.HI R11, RZ, 0x1f, R200 ;  /* 0x0000001fff0b7819 */ /* 0x000fe200000114c8 */
[----:B------:R-:W-:Y:S01]  /*52b0*/  IMAD.SHL.U32 R16, R200, 0x2, RZ ;  /* 0x00000002c8107824 */ /* 0x000fe200078e00ff */
[----:B------:R-:W-:-:S02]  /*52c0*/  SHF.R.S32.HI R0, RZ, 0x1f, R199 ;  /* 0x0000001fff007819 */ /* 0x000fc400000114c7 */
[----:B------:R-:W-:Y:S02]  /*52d0*/  SHF.L.U64.HI R14, R213, 0x1, R28 ;  /* 0x00000001d50e7819 */ /* 0x000fe4000001021c */
[----:B------:R-:W-:Y:S01]  /*52e0*/  SHF.L.U64.HI R13, R200, 0x1, R11 ;  /* 0x00000001c80d7819 */ /* 0x000fe2000001020b */
[----:B------:R-:W-:-:S04]  /*52f0*/  IMAD R0, R0, c[0x0][0x1e0], RZ ;  /* 0x0000780000007a24 */ /* 0x000fc800078e02ff */
[C---:B------:R-:W-:Y:S02]  /*5300*/  IMAD R0, R199.reuse, c[0x0][0x1e4], R0 ;  /* 0x00007900c7007a24 */ /* 0x040fe400078e0200 */
[----:B-1----:R-:W-:-:S04]  /*5310*/  IMAD.WIDE.U32 R2, R199, c[0x0][0x1e0], RZ ;  /* 0x00007800c7027a25 */ /* 0x002fc800078e00ff */
[----:B------:R-:W-:Y:S01]  /*5320*/  IMAD.IADD R3, R3, 0x1, R0 ;  /* 0x0000000103037824 */ /* 0x000fe200078e0200 */
[----:B--2---:R-:W-:-:S03]  /*5330*/  SHF.R.S32.HI R5, RZ, 0x1f, R198 ;  /* 0x0000001fff057819 */ /* 0x004fc600000114c6 */
[----:B------:R-:W-:-:S04]  /*5340*/  IMAD.WIDE.U32 R2, R198, c[0x0][0x1f0], R2 ;  /* 0x00007c00c6027a25 */ /* 0x000fc800078e0002 */
[----:B------:R-:W-:Y:S01]  /*5350*/  IMAD R5, R5, c[0x0][0x1f0], RZ ;  /* 0x00007c0005057a24 */ /* 0x000fe200078e02ff */
[----:B------:R-:W-:-:S03]  /*5360*/  IADD3 R0, P0, R222, R2, RZ ;  /* 0x00000002de007210 */ /* 0x000fc60007f1e0ff */
[----:B------:R-:W-:-:S05]  /*5370*/  IMAD R5, R198, c[0x0][0x1f4], R5 ;  /* 0x00007d00c6057a24 */ /* 0x000fca00078e0205 */
[----:B------:R-:W-:Y:S02]  /*5380*/  IADD3.X R5, R229, R3, R5, P0, !PT ;  /* 0x00000003e5057210 */ /* 0x000fe400007fe405 */
[----:B------:R-:W-:-:S04]  /*5390*/  LEA R12, P0, R0, c[0x0][0x1c8], 0x1 ;  /* 0x00007200000c7a11 */ /* 0x000fc800078008ff */
[----:B------:R-:W-:Y:S01]  /*53a0*/  LEA.HI.X R5, R0, c[0x0][0x1cc], R5, 0x1, P0 ;  /* 0x0000730000057a11 */ /* 0x000fe200000f0c05 */
[----:B------:R-:W-:Y:S06]  /*53b0*/  BRA.DIV ~URZ, `(.L_x_1244) ;  /* 0x00009da27f007947 */ /* 0x000fec000b800000 */
[----:B------:R1:W2:Y:S02]  /*53c0*/  SHFL.IDX PT, R4, R5, RZ, 0x181f ;  /* 0x00181fff05047589 */ /* 0x0002a400000e0000 */
.L_x_1309:
        /* <DEDUP_REMOVED lines=21> */
.L_x_1310:
        /* <DEDUP_REMOVED lines=21> */
.L_x_1243:
[----:B------:R-:W-:Y:S05]  /*5670*/  BSYNC B0 ;  /* 0x0000000000007941 */ /* 0x000fea0003800000 */
.L_x_1242:
[----:B------:R-:W2:Y:S01]  /*5680*/  LDL R0, [R1+0x4] ;  /* 0x0000040001007983 */ /* 0x000ea20000100800 */
[----:B-1----:R-:W-:Y:S01]  /*5690*/  IMAD.MOV.U32 R3, RZ, RZ, c[0x0][0x2ac] ;  /* 0x0000ab00ff037624 */ /* 0x002fe200078e00ff */
[----:B------:R-:W-:Y:S01]  /*56a0*/  IADD3 R197, R197, -0x2, RZ ;  /* 0xfffffffec5c57810 */ /* 0x000fe20007ffe0ff */
[----:B------:R-:W-:Y:S01]  /*56b0*/  IMAD.MOV.U32 R211, RZ, RZ, RZ ;  /* 0x000000ffffd37224 */ /* 0x000fe200078e00ff */
[----:B------:R-:W0:Y:S01]  /*56c0*/  LDGDEPBAR ;  /* 0x00000000000079af */ /* 0x000e220000000000 */
[----:B------:R-:W-:-:S02]  /*56d0*/  IMAD R3, R3, c[0x0][0x1d0], RZ ;  /* 0x0000740003037a24 */ /* 0x000fc400078e02ff */
[----:B------:R-:W-:Y:S02]  /*56e0*/  IMAD.MOV.U32 R186, RZ, RZ, 0x1 ;  /* 0x00000001ffba7424 */ /* 0x000fe400078e00ff */
[----:B--2---:R-:W-:-:S05]  /*56f0*/  @P4 IMAD.HI.U32 R2, R0, c[0x0][0x2c8], RZ ;  /* 0x0000b20000024a27 */ /* 0x004fca00078e00ff */
[----:B------:R-:W-:-:S04]  /*5700*/  @P4 SHF.R.U32.HI R0, RZ, c[0x0][0x2cc], R2 ;  /* 0x0000b300ff004a19 */ /* 0x000fc80000011602 */
[----:B------:R-:W-:-:S04]  /*5710*/  IADD3 R0, R0, -c[0x0][0x168], R3 ;  /* 0x80005a0000007a10 */ /* 0x000fc80007ffe003 */
[----:B------:R-:W-:-:S04]  /*5720*/  SHF.R.S32.HI R2, RZ, 0x1f, R0 ;  /* 0x0000001fff027819 */ /* 0x000fc80000011400 */
[----:B------:R-:W-:-:S04]  /*5730*/  LEA.HI R0, R2, R0, RZ, 0x6 ;  /* 0x0000000002007211 */ /* 0x000fc800078f30ff */
[----:B------:R-:W-:-:S04]  /*5740*/  SHF.R.S32.HI R0, RZ, 0x6, R0 ;  /* 0x00000006ff007819 */ /* 0x000fc80000011400 */
[----:B------:R-:W-:-:S04]  /*5750*/  IMNMX R220, RZ, R0, !PT ;  /* 0x00000000ffdc7217 */ /* 0x000fc80007800200 */
[----:B------:R-:W-:-:S13]  /*5760*/  ISETP.GE.AND P0, PT, R197, R220, PT ;  /* 0x000000dcc500720c */ /* 0x000fda0003f06270 */
[----:B------:R-:W-:Y:S05]  /*5770*/  @!P0 BRA `(.L_x_1246) ;  /* 0x000037d000008947 */ /* 0x000fea0003800000 */
[----:B------:R-:W-:Y:S01]  /*5780*/  IMAD.MOV.U32 R103, RZ, RZ, R100 ;  /* 0x000000ffff677224 */ /* 0x000fe200078e0064 */
[----:B------:R-:W-:Y:S01]  /*5790*/  MOV R211, RZ ;  /* 0x000000ff00d37202 */ /* 0x000fe20000000f00 */
[----:B------:R-:W-:Y:S01]  /*57a0*/  IMAD.MOV.U32 R102, RZ, RZ, R101 ;  /* 0x000000ffff667224 */ /* 0x000fe200078e0065 */
[----:B------:R-:W-:Y:S02]  /*57b0*/  MOV R186, 0x1 ;  /* 0x0000000100ba7802 */ /* 0x000fe40000000f00 */
.L_x_1255:
[----:B------:R-:W-:Y:S04]  /*57c0*/  DEPBAR.LE SB0, 0x2 ;  /* 0x000080800000791a */ /* 0x000fe80000000000 */
[----:B------:R-:W-:Y:S01]  /*57d0*/  WARPSYNC 0xffffffff ;  /* 0xffffffff00007948 */ /* 0x000fe20003800000 */
[----:B------:R-:W-:Y:S01]  /*57e0*/  BAR.SYNC.DEFER_BLOCKING 0x0 ;  /* 0x0000000000007b1d */ /* 0x000fe20000010000 */
[----:B------:R-:W-:Y:S01]  /*57f0*/  IMAD R185, R186, 0x6000, RZ ;  /* 0x00006000bab97824 */ /* 0x000fe200078e02ff */
[----:B------:R-:W-:Y:S04]  /*5800*/  ISETP.GE.AND P0, PT, R197, 0x1, PT ;  /* 0x00000001c500780c */ /* 0x000fe80003f06270 */
[----:B------:R-:W-:Y:S04]  /*5810*/  IADD3 R0, R194, R185, RZ ;  /* 0x000000b9c2007210 */ /* 0x000fe80007ffe0ff */
[----:B------:R-:W-:Y:S01]  /*5820*/  IADD3 R101, R192, R0, RZ ;  /* 0x00000000c0657210 */ /* 0x000fe20007ffe0ff */
        /* <DEDUP_REMOVED lines=12> */
[----:B------:R-:W-:Y:S01]  /*58f0*/  IMAD.SHL.U32 R31, R214, 0x2, RZ ;  /* 0x00000002d61f7824 */ /* 0x000fe200078e00ff */
[----:B------:R-:W-:Y:S01]  /*5900*/  SHF.R.S32.HI R2, RZ, 0x1f, R199 ;  /* 0x0000001fff027819 */ /* 0x000fe200000114c7 */
[----:B------:R-:W-:Y:S01]  /*5910*/  IMAD.SHL.U32 R30, R213, 0x2, RZ ;  /* 0x00000002d51e7824 */ /* 0x000fe200078e00ff */
[----:B------:R-:W-:Y:S01]  /*5920*/  SHF.R.S32.HI R20, RZ, 0x1f, R198 ;  /* 0x0000001fff147819 */ /* 0x000fe200000114c6 */
[----:B------:R-:W-:Y:S01]  /*5930*/  IMAD.SHL.U32 R29, R200, 0x2, RZ ;  /* 0x00000002c81d7824 */ /* 0x000fe200078e00ff */
[----:B------:R-:W-:Y:S01]  /*5940*/  SHF.R.S32.HI R5, RZ, 0x1f, R214 ;  /* 0x0000001fff057819 */ /* 0x000fe200000114d6 */
[----:B------:R-:W-:Y:S01]  /*5950*/  IMAD R4, R2, c[0x0][0x208], RZ ;  /* 0x0000820002047a24 */ /* 0x000fe200078e02ff */
[----:B------:R-:W-:Y:S01]  /*5960*/  SHF.R.S32.HI R6, RZ, 0x1f, R213 ;  /* 0x0000001fff067819 */ /* 0x000fe200000114d5 */
[C---:B------:R-:W-:Y:S01]  /*5970*/  IMAD.WIDE.U32 R2, R199.reuse, c[0x0][0x208], RZ ;  /* 0x00008200c7027a25 */ /* 0x040fe200078e00ff */
[----:B------:R-:W-:Y:S02]  /*5980*/  SHF.L.U64.HI R28, R214, 0x1, R5 ;  /* 0x00000001d61c7819 */ /* 0x000fe40000010205 */
[----:B------:R-:W-:Y:S01]  /*5990*/  SHF.R.S32.HI R5, RZ, 0x1f, R200 ;  /* 0x0000001fff057819 */ /* 0x000fe200000114c8 */
[----:B------:R-:W-:Y:S01]  /*59a0*/  IMAD R4, R199, c[0x0][0x20c], R4 ;  /* 0x00008300c7047a24 */ /* 0x000fe200078e0204 */
[----:B------:R-:W-:Y:S01]  /*59b0*/  SHF.L.U64.HI R23, R213, 0x1, R6 ;  /* 0x00000001d5177819 */ /* 0x000fe20000010206 */
[----:B------:R-:W-:Y:S01]  /*59c0*/  IMAD R20, R20, c[0x0][0x218], RZ ;  /* 0x0000860014147a24 */ /* 0x000fe200078e02ff */
[----:B------:R-:W-:Y:S01]  /*59d0*/  SHF.L.U64.HI R22, R200, 0x1, R5 ;  /* 0x00000001c8167819 */ /* 0x000fe20000010205 */
[----:B------:R-:W-:Y:S02]  /*59e0*/  IMAD.IADD R3, R3, 0x1, R4 ;  /* 0x0000000103037824 */ /* 0x000fe400078e0204 */
[C---:B------:R-:W-:Y:S02]  /*59f0*/  IMAD R20, R198.reuse, c[0x0][0x21c], R20 ;  /* 0x00008700c6147a24 */ /* 0x040fe400078e0214 */
[----:B------:R-:W-:Y:S05]  /*5a00*/  IMAD.WIDE.U32 R2, R198, c[0x0][0x218], R2 ;  /* 0x00008600c6027a25 */ /* 0x000fea00078e0002 */
[----:B------:R-:W-:Y:S04]  /*5a10*/  IADD3 R2, P0, R226, R2, RZ ;  /* 0x00000002e2027210 */ /* 0x000fe80007f1e0ff */
[----:B------:R-:W-:Y:S02]  /*5a20*/  IADD3.X R20, R231, R3, R20, P0, !PT ;  /* 0x00000003e7147210 */ /* 0x000fe400007fe414 */
[C---:B------:R-:W-:Y:S04]  /*5a30*/  LEA R21, P0, R2.reuse, c[0x0][0x1f8], 0x1 ;  /* 0x00007e0002157a11 */ /* 0x040fe800078008ff */
[----:B------:R-:W-:Y:S01]  /*5a40*/  LEA.HI.X R20, R2, c[0x0][0x1fc], R20, 0x1, P0 ;  /* 0x00007f0002147a11 */ /* 0x000fe200000f0c14 */
[----:B------:R-:W-:-:S06]  /*5a50*/  BRA.DIV ~URZ, `(.L_x_1249) ;  /* 0x000099b27f007947 */ /* 0x000fcc000b800000 */
[----:B------:R4:W3:Y:S02]  /*5a60*/  SHFL.IDX PT, R5, R20, RZ, 0x181f ;  /* 0x00181fff14057589 */ /* 0x0008e400000e0000 */
.L_x_1311:
[----:B------:R-:W-:-:S05]  /*5a70*/  BRA.DIV ~URZ, `(.L_x_1250) ;  /* 0x00009a027f007947 */ /* 0x000fca000b800000 */
[----:B------:R-:W5:Y:S01]  /*5a80*/  SHFL.IDX PT, R2, R21, RZ, 0x181f ;  /* 0x00181fff15027589 */ /* 0x000f6200000e0000 */
[----:B------:R-:W-:Y:S01]  /*5a90*/  ISETP.GE.AND P5, PT, R200, c[0x0][0x1d4], PT ;  /* 0x00007500c8007a0c */ /* 0x000fe20003fa6270 */
[----:B------:R-:W-:Y:S01]  /*5aa0*/  IMAD R4, R211, 0x6000, R232 ;  /* 0x00006000d3047824 */ /* 0x000fe200078e02e8 */
[----:B------:R-:W-:Y:S02]  /*5ab0*/  ISETP.GE.AND P1, PT, R213, c[0x0][0x1d4], PT ;  /* 0x00007500d5007a0c */ /* 0x000fe40003f26270 */
[C---:B-----5:R-:W-:Y:S02]  /*5ac0*/  IADD3 R12, P0, R2.reuse, R29, RZ ;  /* 0x0000001d020c7210 */ /* 0x060fe40007f1e0ff */
[----:B------:R-:W-:Y:S03]  /*5ad0*/  IADD3 R6, P6, R2, R30, RZ ;  /* 0x0000001e02067210 */ /* 0x000fe60007fde0ff */
[C---:B---3--:R-:W-:Y:S01]  /*5ae0*/  IMAD.X R13, R5.reuse, 0x1, R22, P0 ;  /* 0x00000001050d7824 */ /* 0x048fe200000e0616 */
[----:B------:R-:W-:Y:S01]  /*5af0*/  ISETP.GE.AND P0, PT, R214, c[0x0][0x1d4], PT ;  /* 0x00007500d6007a0c */ /* 0x000fe20003f06270 */
[C---:B------:R-:W-:Y:S01]  /*5b00*/  IMAD.X R7, R5.reuse, 0x1, R23, P6 ;  /* 0x0000000105077824 */ /* 0x040fe200030e0617 */
[----:B------:R-:W-:Y:S02]  /*5b10*/  IADD3 R14, P6, R2, R31, RZ ;  /* 0x0000001f020e7210 */ /* 0x000fe40007fde0ff */
[----:B------:R-:W-:Y:S01]  /*5b20*/  @!PT LDS RZ, [RZ] ;  /* 0x00000000fffff984 */ /* 0x000fe20000000800 */
[----:B------:R-:W-:Y:S01]  /*5b30*/  @!PT LDS RZ, [RZ] ;  /* 0x00000000fffff984 */ /* 0x000fe20000000800 */
[----:B------:R3:W-:Y:S03]  /*5b40*/  LDGSTS.E.BYPASS.LTC128B.128 [R4], [R12.64], !P5 ;  /* 0x000000000c047fae */ /* 0x0007e6000e901d46 */
[----:B------:R-:W-:Y:S01]  /*5b50*/  IMAD.X R15, R5, 0x1, R28, P6 ;  /* 0x00000001050f7824 */ /* 0x000fe200030e061c */
[----:B------:R3:W-:Y:S04]  /*5b60*/  LDGSTS.E.BYPASS.LTC128B.128 [R4+0x2000], [R6.64], !P1 ;  /* 0x0200000006047fae */ /* 0x0007e8000c901d46 */
[----:B------:R5:W4:Y:S04]  /*5b70*/  SHFL.IDX PT, R5, R20, 0x1, 0x181f ;  /* 0x00381f0014057f89 */ /* 0x000b2800000e0000 */
[----:B------:R2:W-:Y:S04]  /*5b80*/  LDGSTS.E.BYPASS.LTC128B.128 [R4+0x4000], [R14.64], !P0 ;  /* 0x040000000e047fae */ /* 0x0005e8000c101d46 */
[----:B------:R3:W1:Y:S01]  /*5b90*/  SHFL.IDX PT, R2, R21, 0x1, 0x181f ;  /* 0x00381f0015027f89 */ /* 0x00066200000e0000 */
[----:B----45:R-:W-:Y:S02]  /*5ba0*/  SEL R20, RZ, 0x10, P5 ;  /* 0x00000010ff147807 */ /* 0x030fe40002800000 */
[----:B--2---:R-:W-:Y:S02]  /*5bb0*/  SEL R15, RZ, 0x10, P1 ;  /* 0x00000010ff0f7807 */ /* 0x004fe40000800000 */
[----:B------:R-:W-:Y:S02]  /*5bc0*/  SEL R14, RZ, 0x10, P0 ;  /* 0x00000010ff0e7807 */ /* 0x000fe40000000000 */
.L_x_1312:
[----:B-1-3--:R-:W-:Y:S02]  /*5bd0*/  IADD3 R3, -R15, 0x10, RZ ;  /* 0x000000100f037810 */ /* 0x00afe40007ffe1ff */
[----:B------:R-:W-:Y:S02]  /*5be0*/  IADD3 R12, -R20, 0x10, RZ ;  /* 0x00000010140c7810 */ /* 0x000fe40007ffe1ff */
[----:B------:R-:W-:Y:S02]  /*5bf0*/  IADD3 R6, -R14, 0x10, RZ ;  /* 0x000000100e067810 */ /* 0x000fe40007ffe1ff */
[----:B------:R-:W-:Y:S02]  /*5c00*/  LOP3.LUT R7, R3, 0xf, RZ, 0xc0, !PT ;  /* 0x0000000f03077812 */ /* 0x000fe400078ec0ff */
[----:B------:R-:W-:Y:S02]  /*5c10*/  LOP3.LUT R12, R12, 0xf, RZ, 0xc0, !PT ;  /* 0x0000000f0c0c7812 */ /* 0x000fe400078ec0ff */
[----:B------:R-:W-:Y:S02]  /*5c20*/  LOP3.LUT R3, R6, 0xf, RZ, 0xc0, !PT ;  /* 0x0000000f06037812 */ /* 0x000fe400078ec0ff */
[-C--:B------:R-:W-:Y:S02]  /*5c30*/  IADD3 R6, P6, P5, R7, R2.reuse, R30 ;  /* 0x0000000207067210 */ /* 0x080fe40007dde01e */
[-C--:B------:R-:W-:Y:S02]  /*5c40*/  IADD3 R12, P1, P0, R12, R2.reuse, R29 ;  /* 0x000000020c0c7210 */ /* 0x080fe4000783e01d */
[-C--:B------:R-:W-:Y:S02]  /*5c50*/  IADD3.X R7, RZ, R5.reuse, R23, P6, P5 ;  /* 0x00000005ff077210 */ /* 0x080fe400037ea417 */
[----:B------:R-:W-:Y:S02]  /*5c60*/  ISETP.NE.U32.AND P6, PT, R20, RZ, PT ;  /* 0x000000ff1400720c */ /* 0x000fe40003fc5070 */
[-C--:B------:R-:W-:Y:S02]  /*5c70*/  IADD3.X R13, RZ, R5.reuse, R22, P1, P0 ;  /* 0x00000005ff0d7210 */ /* 0x080fe40000fe0416 */
        /* <DEDUP_REMOVED lines=10> */
.L_x_1248:
[----:B------:R-:W-:Y:S05]  /*5d20*/  BSYNC B0 ;  /* 0x0000000000007941 */ /* 0x000fea0003800000 */
.L_x_1247:
[----:B------:R-:W0:Y:S01]  /*5d30*/  LDGDEPBAR ;  /* 0x00000000000079af */ /* 0x000e220000000000 */
[----:B------:R-:W-:Y:S01]  /*5d40*/  WARPSYNC 0xffffffff ;  /* 0xffffffff00007948 */ /* 0x000fe20003800000 */
[C---:B-123--:R-:W-:Y:S01]  /*5d50*/  HMMA.16816.F32 R4, R32.reuse, R8, RZ ;  /* 0x000000082004723c */ /* 0x04efe200000018ff */
[----:B------:R-:W-:Y:S03]  /*5d60*/  BSSY B0, `(.L_x_1251) ;  /* 0x0000315000007945 */ /* 0x000fe60003800000 */
[CC--:B------:R-:W-:Y:S02]  /*5d70*/  IADD3 R2, R191.reuse, R0.reuse, RZ ;  /* 0x00000000bf027210 */ /* 0x0c0fe40007ffe0ff */
[----:B------:R-:W-:Y:S01]  /*5d80*/  LDSM.16.M88.4 R160, [R190] ;  /* 0x00000000bea0783b */ /* 0x000fe20000000200 */
[----:B------:R-:W-:Y:S01]  /*5d90*/  IADD3 R184, R191, R101, RZ ;  /* 0x00000065bfb87210 */ /* 0x000fe20007ffe0ff */
[C---:B------:R-:W-:Y:S01]  /*5da0*/  HMMA.16816.F32 R8, R32.reuse, R10, RZ ;  /* 0x0000000a2008723c */ /* 0x040fe200000018ff */
[CC--:B------:R-:W-:Y:S03]  /*5db0*/  IADD3 R3, R192.reuse, R0.reuse, RZ ;  /* 0x00000000c0037210 */ /* 0x0c0fe60007ffe0ff */
[----:B------:R-:W-:Y:S02]  /*5dc0*/  IADD3 R100, R192, R0, R191 ;  /* 0x00000000c0647210 */ /* 0x000fe40007ffe0bf */
[----:B------:R-:W1:Y:S01]  /*5dd0*/  LDSM.16.M88.4 R164, [R2] ;  /* 0x0000000002a4783b */ /* 0x000e620000000200 */
[----:B------:R-:W-:Y:S01]  /*5de0*/  SHF.L.U32 R212, R197, 0x6, RZ ;  /* 0x00000006c5d47819 */ /* 0x000fe200000006ff */
[C---:B----4-:R-:W-:Y:S06]  /*5df0*/  HMMA.16816.F32 R12, R32.reuse, R16, RZ ;  /* 0x00000010200c723c */ /* 0x050fec00000018ff */
[----:B------:R-:W-:Y:S02]  /*5e00*/  LDSM.16.M88.4 R168, [R184] ;  /* 0x00000000b8a8783b */ /* 0x000fe40000000200 */
[C---:B------:R-:W-:Y:S06]  /*5e10*/  HMMA.16816.F32 R16, R32.reuse, R18, RZ ;  /* 0x000000122010723c */ /* 0x040fec00000018ff */
[----:B------:R-:W-:Y:S02]  /*5e20*/  LDSM.16.M88.4 R172, [R3+0x2800] ;  /* 0x0028000003ac783b */ /* 0x000fe40000000200 */
[C---:B------:R-:W-:Y:S06]  /*5e30*/  HMMA.16816.F32 R20, R32.reuse, R24, RZ ;  /* 0x000000182014723c */ /* 0x040fec00000018ff */
[----:B------:R-:W-:Y:S02]  /*5e40*/  LDSM.16.M88.4 R176, [R2+0x2000] ;  /* 0x0020000002b0783b */ /* 0x000fe40000000200 */
[C---:B------:R-:W-:Y:S06]  /*5e50*/  HMMA.16816.F32 R24, R32.reuse, R26, RZ ;  /* 0x0000001a2018723c */ /* 0x040fec00000018ff */
[----:B------:R-:W-:Y:S02]  /*5e60*/  LDSM.16.M88.4 R180, [R0+0x4000] ;  /* 0x0040000000b4783b */ /* 0x000fe40000000200 */
[C---:B------:R-:W-:Y:S06]  /*5e70*/  HMMA.16816.F32 R28, R32.reuse, R136, RZ ;  /* 0x00000088201c723c */ /* 0x040fec00000018ff */
[----:B------:R-:W2:Y:S02]  /*5e80*/  LDL R201, [R1] ;  /* 0x0000000001c97983 */ /* 0x000ea40000100800 */
[----:B------:R-:W-:Y:S02]  /*5e90*/  HMMA.16816.F32 R32, R32, R138, RZ ;  /* 0x0000008a2020723c */ /* 0x000fe400000018ff */
[----:B------:R-:W3:Y:S06]  /*5ea0*/  LDSM.16.M88.4 R136, [R2+0x800] ;  /* 0x000800000288783b */ /* 0x000eec0000000200 */
        /* <DEDUP_REMOVED lines=8> */
[----:B------:R-:W4:Y:S07]  /*5f30*/  LDSM.16.M88.4 R152, [R189] ;  /* 0x00000000bd98783b */ /* 0x000f2e0000000200 */
        /* <DEDUP_REMOVED lines=15> */
[----:B------:R-:W4:Y:S07]  /*6030*/  LDSM.16.M88.4 R148, [R0+0x2000] ;  /* 0x002000000094783b */ /* 0x000f2e0000000200 */
[C---:B------:R-:W-:Y:S01]  /*6040*/  HMMA.16816.F32 R4, R152.reuse, R168, R4 ;  /* 0x000000a89804723c */ /* 0x040fe20000001804 */
[----:B------:R-:W5:Y:S07]  /*6050*/  LDSM.16.M88.4 R160, [R0+0x2800] ;  /* 0x0028000000a0783b */ /* 0x000f6e0000000200 */
[C---:B------:R-:W-:Y:S01]  /*6060*/  HMMA.16816.F32 R8, R152.reuse, R170, R8 ;  /* 0x000000aa9808723c */ /* 0x040fe20000001808 */
[----:B------:R-:W-:Y:S07]  /*6070*/  LDSM.16.M88.4 R168, [R101+0x2000] ;  /* 0x0020000065a8783b */ /* 0x000fee0000000200 */
[C---:B------:R-:W-:Y:S08]  /*6080*/  HMMA.16816.F32 R12, R152.reuse, R140, R12 ;  /* 0x0000008c980c723c */ /* 0x040ff0000000180c */
[C---:B------:R-:W-:Y:S01]  /*6090*/  HMMA.16816.F32 R16, R152.reuse, R142, R16 ;  /* 0x0000008e9810723c */ /* 0x040fe20000001810 */
[----:B------:R-:W5:Y:S07]  /*60a0*/  LDSM.16.M88.4 R140, [R0+0x3000] ;  /* 0x00300000008c783b */ /* 0x000f6e0000000200 */
        /* <DEDUP_REMOVED lines=13> */
[C---:B------:R-:W-:Y:S08]  /*6180*/  HMMA.16816.F32 R20, R144.reuse, R140, R20 ;  /* 0x0000008c9014723c */ /* 0x040ff00000001814 */
[C---:B------:R-:W-:Y:S01]  /*6190*/  HMMA.16816.F32 R24, R144.reuse, R142, R24 ;  /* 0x0000008e9018723c */ /* 0x040fe20000001818 */
[----:B------:R-:W5:Y:S07]  /*61a0*/  LDSM.16.M88.4 R140, [R2+0x2800] ;  /* 0x00280000028c783b */ /* 0x000f6e0000000200 */
        /* <DEDUP_REMOVED lines=17> */
[----:B------:R-:W1:Y:S07]  /*62c0*/  LDSM.16.M88.4 R156, [R100+0x3800] ;  /* 0x00380000649c783b */ /* 0x000e6e0000000200 */
[C---:B------:R-:W-:Y:S01]  /*62d0*/  HMMA.16816.F32 R8, R152.reuse, R178, R8 ;  /* 0x000000b29808723c */ /* 0x040fe20000001808 */
[----:B------:R-:W-:Y:S07]  /*62e0*/  LDSM.16.M88.4 R176, [R101+0x4000] ;  /* 0x0040000065b0783b */ /* 0x000fee0000000200 */
[C---:B-----5:R-:W-:Y:S08]  /*62f0*/  HMMA.16816.F32 R12, R152.reuse, R140, R12 ;  /* 0x0000008c980c723c */ /* 0x060ff0000000180c */
[C---:B------:R-:W-:Y:S01]  /*6300*/  HMMA.16816.F32 R16, R152.reuse, R142, R16 ;  /* 0x0000008e9810723c */ /* 0x040fe20000001810 */
[----:B------:R-:W5:Y:S07]  /*6310*/  LDSM.16.M88.4 R140, [R0+0x4800] ;  /* 0x00480000008c783b */ /* 0x000f6e0000000200 */
[C---:B--2---:R-:W-:Y:S08]  /*6320*/  HMMA.16816.F32 R20, R152.reuse, R144, R20 ;  /* 0x000000909814723c */ /* 0x044ff00000001814 */
[C---:B------:R-:W-:Y:S01]  /*6330*/  HMMA.16816.F32 R24, R152.reuse, R146, R24 ;  /* 0x000000929818723c */ /* 0x040fe20000001818 */
[----:B------:R-:W2:Y:S07]  /*6340*/  LDSM.16.M88.4 R144, [R0+0x5000] ;  /* 0x005000000090783b */ /* 0x000eae0000000200 */
[C---:B------:R-:W-:Y:S08]  /*6350*/  HMMA.16816.F32 R28, R152.reuse, R160, R28 ;  /* 0x000000a0981c723c */ /* 0x040ff0000000181c */
[----:B------:R-:W-:Y:S01]  /*6360*/  HMMA.16816.F32 R32, R152, R162, R32 ;  /* 0x000000a29820723c */ /* 0x000fe20000001820 */
[----:B------:R2:W5:Y:S07]  /*6370*/  LDSM.16.M88.4 R152, [R0+0x5800] ;  /* 0x005800000098783b */ /* 0x00056e0000000200 */
[C---:B-1----:R-:W-:Y:S01]  /*6380*/  HMMA.16816.F32 R4, R164.reuse, R168, R4 ;  /* 0x000000a8a404723c */ /* 0x042fe20000001804 */
[----:B------:R-:W1:Y:S07]  /*6390*/  LDSM.16.M88.4 R160, [R188+0x8000] ;  /* 0x00800000bca0783b */ /* 0x000e6e0000000200 */
[C---:B------:R-:W-:Y:S01]  /*63a0*/  HMMA.16816.F32 R8, R164.reuse, R170, R8 ;  /* 0x000000aaa408723c */ /* 0x040fe20000001808 */
[----:B------:R-:W-:Y:S07]  /*63b0*/  LDSM.16.M88.4 R168, [R2+0x4000] ;  /* 0x0040000002a8783b */ /* 0x000fee0000000200 */
[C---:B---3--:R-:W-:Y:S04]  /*63c0*/  HMMA.16816.F32 R12, R164.reuse, R136, R12 ;  /* 0x00000088a40c723c */ /* 0x048fe8000000180c */
[----:B--2---:R-:W-:Y:S04]  /*63d0*/  MOV R0, R215 ;  /* 0x000000d700007202 */ /* 0x004fe80000000f00 */
[C---:B------:R-:W-:Y:S01]  /*63e0*/  HMMA.16816.F32 R16, R164.reuse, R138, R16 ;  /* 0x0000008aa410723c */ /* 0x040fe20000001810 */
[----:B------:R-:W2:Y:S07]  /*63f0*/  LDSM.16.M88.4 R136, [R3+0x4800] ;  /* 0x004800000388783b */ /* 0x000eae0000000200 */
[C---:B----4-:R-:W-:Y:S08]  /*6400*/  HMMA.16816.F32 R20, R164.reuse, R148, R20 ;  /* 0x00000094a414723c */ /* 0x050ff00000001814 */
[C---:B------:R-:W-:Y:S01]  /*6410*/  HMMA.16816.F32 R24, R164.reuse, R150, R24 ;  /* 0x00000096a418723c */ /* 0x040fe20000001818 */
[----:B------:R-:W3:Y:S07]  /*6420*/  LDSM.16.M88.4 R148, [R3+0x5000] ;  /* 0x005000000394783b */ /* 0x000eee0000000200 */
[C---:B------:R-:W-:Y:S08]  /*6430*/  HMMA.16816.F32 R28, R164.reuse, R156, R28 ;  /* 0x0000009ca41c723c */ /* 0x040ff0000000181c */
        /* <DEDUP_REMOVED lines=14> */
[----:B------:R2:W4:Y:S07]  /*6520*/  LDSM.16.M88.4 R152, [R2+0x5800] ;  /* 0x005800000298783b */ /* 0x00052e0000000200 */
[C---:B-1----:R-:W-:Y:S01]  /*6530*/  HMMA.16816.F32 R4, R160.reuse, R176, R4 ;  /* 0x000000b0a004723c */ /* 0x042fe20000001804 */
[----:B------:R-:W1:Y:S07]  /*6540*/  LDSM.16.M88.4 R172, [R189+0x8000] ;  /* 0x00800000bdac783b */ /* 0x000e6e0000000200 */
[C---:B------:R-:W-:Y:S08]  /*6550*/  HMMA.16816.F32 R8, R160.reuse, R178, R8 ;  /* 0x000000b2a008723c */ /* 0x040ff00000001808 */
[C---:B--2---:R-:W-:Y:S04]  /*6560*/  HMMA.16816.F32 R12, R160.reuse, R136, R12 ;  /* 0x00000088a00c723c */ /* 0x044fe8000000180c */
[----:B------:R-:W-:Y:S04]  /*6570*/  @P4 IMAD.HI.U32 R2, R215, c[0x0][0x2c8], RZ ;  /* 0x0000b200d7024a27 */ /* 0x000fe800078e00ff */
[C---:B------:R-:W-:Y:S01]  /*6580*/  HMMA.16816.F32 R16, R160.reuse, R138, R16 ;  /* 0x0000008aa010723c */ /* 0x040fe20000001810 */
[----:B------:R-:W2:Y:S03]  /*6590*/  LDSM.16.M88.4 R136, [R100+0x4800] ;  /* 0x004800006488783b */ /* 0x000ea60000000200 */
[----:B------:R-:W-:Y:S04]  /*65a0*/  @P4 SHF.R.U32.HI R0, RZ, c[0x0][0x2cc], R2 ;  /* 0x0000b300ff004a19 */ /* 0x000fe80000011602 */
[C---:B---3--:R-:W-:Y:S01]  /*65b0*/  HMMA.16816.F32 R20, R160.reuse, R148, R20 ;  /* 0x00000094a014723c */ /* 0x048fe20000001814 */
[----:B------:R-:W-:Y:S07]  /*65c0*/  SHFL.IDX PT, R2, R0, RZ, 0x1c1f ;  /* 0x001c1fff00027589 */ /* 0x000fee00000e0000 */
[C---:B------:R-:W-:Y:S01]  /*65d0*/  HMMA.16816.F32 R24, R160.reuse, R150, R24 ;  /* 0x00000096a018723c */ /* 0x040fe20000001818 */
[----:B------:R3:W-:Y:S07]  /*65e0*/  SHFL.IDX PT, R3, R0, 0x1, 0x1c1f ;  /* 0x003c1f0000037f89 */ /* 0x0007ee00000e0000 */
[C---:B----4-:R-:W-:Y:S07]  /*65f0*/  HMMA.16816.F32 R28, R160.reuse, R156, R28 ;  /* 0x0000009ca01c723c */ /* 0x050fee000000181c */
[----:B------:R-:W-:Y:S01]  /*6600*/  IADD3 R156, R195, R185, RZ ;  /* 0x000000b9c39c7210 */ /* 0x000fe20007ffe0ff */
[----:B------:R-:W-:Y:S08]  /*6610*/  HMMA.16816.F32 R32, R160, R158, R32 ;  /* 0x0000009ea020723c */ /* 0x000ff00000001820 */
[C---:B------:R-:W-:Y:S05]  /*6620*/  HMMA.16816.F32 R4, R164.reuse, R168, R4 ;  /* 0x000000a8a404723c */ /* 0x040fea0000001804 */
[----:B---3--:R-:W-:Y:S03]  /*6630*/  IADD3 R0, -R201, 0x1, -R212 ;  /* 0x00000001c9007810 */ /* 0x008fe60007ffe9d4 */
        /* <DEDUP_REMOVED lines=13> */
[----:B------:R-:W-:Y:S01]  /*6710*/  FMUL.FTZ R6, R6, c[0x0][0x320] ;  /* 0x0000c80006067a20 */ /* 0x000fe20000410000 */
[----:B------:R-:W1:Y:S03]  /*6720*/  MUFU.TANH R145, R4 ;  /* 0x0000000400917308 */ /* 0x000e660000002400 */
        /* <DEDUP_REMOVED lines=14> */
[----:B------:R-:W-:Y:S03]  /*6810*/  FMUL.FTZ R19, R19, c[0x0][0x320] ;  /* 0x0000c80013137a20 */ /* 0x000fe60000410000 */
[----:B------:R4:W5:Y:S10]  /*6820*/  MUFU.TANH R142, R7 ;  /* 0x00000007008e7308 */ /* 0x0009740000002400 */
[----:B------:R-:W1:Y:S10]  /*6830*/  MUFU.TANH R140, R8 ;  /* 0x00000008008c7308 */ /* 0x000e740000002400 */
[----:B------:R-:W-:Y:S01]  /*6840*/  MUFU.TANH R137, R9 ;  /* 0x0000000900897308 */ /* 0x000fe20000002400 */
[----:B----4-:R-:W4:Y:S09]  /*6850*/  LDSM.16.M88.4 R4, [R100+0x5000] ;  /* 0x005000006404783b */ /* 0x010f320000000200 */
[----:B------:R-:W-:Y:S10]  /*6860*/  MUFU.TANH R136, R10 ;  /* 0x0000000a00887308 */ /* 0x000ff40000002400 */
[----:B------:R1:W-:Y:S10]  /*6870*/  MUFU.TANH R101, R11 ;  /* 0x0000000b00657308 */ /* 0x0003f40000002400 */
[----:B------:R-:W-:Y:S10]  /*6880*/  MUFU.TANH R14, R14 ;  /* 0x0000000e000e7308 */ /* 0x000ff40000002400 */
[----:B------:R-:W-:Y:S01]  /*6890*/  MUFU.TANH R15, R15 ;  /* 0x0000000f000f7308 */ /* 0x000fe20000002400 */
[C---:B----4-:R-:W-:Y:S01]  /*68a0*/  HMMA.16816.F32 R20, R172.reuse, R4, R20 ;  /* 0x00000004ac14723c */ /* 0x050fe20000001814 */
[----:B-1----:R-:W1:Y:S01]  /*68b0*/  LDSM.16.M88.4 R8, [R100+0x5800] ;  /* 0x005800006408783b */ /* 0x002e620000000200 */
[----:B------:R-:W-:Y:S07]  /*68c0*/  DEPBAR.LE SB0, 0x2 ;  /* 0x000080800000791a */ /* 0x000fee0000000000 */
[----:B------:R-:W4:Y:S03]  /*68d0*/  MUFU.TANH R12, R12 ;  /* 0x0000000c000c7308 */ /* 0x000f260000002400 */
[----:B------:R-:W-:Y:S01]  /*68e0*/  MOV R4, c[0x0][0x2ac] ;  /* 0x0000ab0000047a02 */ /* 0x000fe20000000f00 */
[C---:B------:R-:W-:Y:S01]  /*68f0*/  HMMA.16816.F32 R24, R172.reuse, R6, R24 ;  /* 0x00000006ac18723c */ /* 0x040fe20000001818 */
[----:B------:R-:W-:Y:S04]  /*6900*/  BAR.SYNC.DEFER_BLOCKING 0x0 ;  /* 0x0000000000007b1d */ /* 0x000fe80000010000 */
[----:B------:R-:W-:Y:S07]  /*6910*/  IMAD R0, R4, c[0x0][0x1d0], R0 ;  /* 0x0000740004007a24 */ /* 0x000fee00078e0200 */
[----:B------:R-:W-:Y:S01]  /*6920*/  IADD3 R0, R0, -c[0x0][0x168], RZ ;  /* 0x80005a0000007a10 */ /* 0x000fe20007ffe0ff */
[----:B------:R-:W-:Y:S03]  /*6930*/  FMUL.FTZ R20, R20, c[0x0][0x320] ;  /* 0x0000c80014147a20 */ /* 0x000fe60000410000 */
[C---:B------:R-:W-:Y:S01]  /*6940*/  IADD3 R2, R0.reuse, R2, RZ ;  /* 0x0000000200027210 */ /* 0x040fe20007ffe0ff */
[----:B------:R-:W-:Y:S01]  /*6950*/  FMUL.FTZ R21, R21, c[0x0][0x320] ;  /* 0x0000c80015157a20 */ /* 0x000fe20000410000 */
[----:B------:R-:W-:Y:S01]  /*6960*/  IADD3 R0, R0, R3, RZ ;  /* 0x0000000300007210 */ /* 0x000fe20007ffe0ff */
[----:B------:R-:W-:Y:S01]  /*6970*/  FMUL.FTZ R22, R22, c[0x0][0x320] ;  /* 0x0000c80016167a20 */ /* 0x000fe20000410000 */
[C---:B------:R-:W-:Y:S01]  /*6980*/  ISETP.GT.AND P5, PT, R2.reuse, RZ, PT ;  /* 0x000000ff0200720c */ /* 0x040fe20003fa4270 */
[----:B------:R-:W-:Y:S01]  /*6990*/  FMUL.FTZ R23, R23, c[0x0][0x320] ;  /* 0x0000c80017177a20 */ /* 0x000fe20000410000 */
[----:B------:R-:W-:Y:S02]  /*69a0*/  ISETP.GT.AND P1, PT, R2, 0x1, PT ;  /* 0x000000010200780c */ /* 0x000fe40003f24270 */
[----:B------:R-:W-:Y:S01]  /*69b0*/  FMUL.FTZ R24, R24, c[0x0][0x320] ;  /* 0x0000c80018187a20 */ /* 0x000fe20000410000 */
[----:B------:R-:W-:Y:S01]  /*69c0*/  MUFU.TANH R20, R20 ;  /* 0x0000001400147308 */ /* 0x000fe20000002400 */
[----:B------:R-:W-:Y:S01]  /*69d0*/  FMUL.FTZ R25, R25, c[0x0][0x320] ;  /* 0x0000c80019197a20 */ /* 0x000fe20000410000 */
[----:B------:R-:W-:Y:S01]  /*69e0*/  ISETP.GT.AND P0, PT, R0, RZ, PT ;  /* 0x000000ff0000720c */ /* 0x000fe20003f04270 */
[----:B------:R-:W-:Y:S01]  /*69f0*/  FMUL.FTZ R26, R26, c[0x0][0x320] ;  /* 0x0000c8001a1a7a20 */ /* 0x000fe20000410000 */
[----:B------:R-:W-:Y:S01]  /*6a00*/  ISETP.GT.AND P6, PT, R0, 0x1, PT ;  /* 0x000000010000780c */ /* 0x000fe20003fc4270 */
[----:B------:R-:W-:Y:S01]  /*6a10*/  FMUL.FTZ R27, R27, c[0x0][0x320] ;  /* 0x0000c8001b1b7a20 */ /* 0x000fe20000410000 */
[----:B------:R-:W-:Y:S01]  /*6a20*/  FSEL R4, R145, -INF , P5 ;  /* 0xff80000091047808 */ /* 0x000fe20002800000 */
[C---:B-1----:R-:W-:Y:S03]  /*6a30*/  HMMA.16816.F32 R28, R172.reuse, R8, R28 ;  /* 0x00000008ac1c723c */ /* 0x042fe6000000181c */
[----:B------:R1:W1:Y:S01]  /*6a40*/  MUFU.TANH R141, R13 ;  /* 0x0000000d008d7308 */ /* 0x0002620000002400 */
[----:B------:R-:W-:Y:S02]  /*6a50*/  ISETP.GT.AND P5, PT, R2, 0x8, PT ;  /* 0x000000080200780c */ /* 0x000fe40003fa4270 */
[----:B--2---:R-:W-:Y:S02]  /*6a60*/  FSEL R3, R144, -INF , P1 ;  /* 0xff80000090037808 */ /* 0x004fe40000800000 */
[----:B---3--:R-:W-:Y:S01]  /*6a70*/  FSEL R9, R143, -INF , P0 ;  /* 0xff8000008f097808 */ /* 0x008fe20000000000 */
[----:B------:R-:W-:Y:S03]  /*6a80*/  HMMA.16816.F32 R32, R172, R10, R32 ;  /* 0x0000000aac20723c */ /* 0x000fe60000001820 */
[----:B------:R-:W-:Y:S01]  /*6a90*/  ISETP.GT.AND P1, PT, R2, 0x9, PT ;  /* 0x000000090200780c */ /* 0x000fe20003f24270 */
[----:B------:R-:W2:Y:S01]  /*6aa0*/  MUFU.TANH R16, R16 ;  /* 0x0000001000107308 */ /* 0x000ea20000002400 */
[----:B-----5:R-:W-:Y:S02]  /*6ab0*/  FSEL R8, R142, -INF , P6 ;  /* 0xff8000008e087808 */ /* 0x020fe40003000000 */
[----:B------:R-:W-:Y:S02]  /*6ac0*/  FSEL R6, R140, -INF , P5 ;  /* 0xff8000008c067808 */ /* 0x000fe40002800000 */
[----:B------:R-:W-:Y:S02]  /*6ad0*/  ISETP.GT.AND P5, PT, R2, 0x10, PT ;  /* 0x000000100200780c */ /* 0x000fe40003fa4270 */
[C---:B------:R-:W-:Y:S02]  /*6ae0*/  ISETP.GT.AND P0, PT, R0.reuse, 0x8, PT ;  /* 0x000000080000780c */ /* 0x040fe40003f04270 */
[----:B------:R-:W-:Y:S01]  /*6af0*/  ISETP.GT.AND P6, PT, R0, 0x9, PT ;  /* 0x000000090000780c */ /* 0x000fe20003fc4270 */
[----:B------:R-:W3:Y:S01]  /*6b00*/  MUFU.TANH R17, R17 ;  /* 0x0000001100117308 */ /* 0x000ee20000002400 */
[----:B----4-:R-:W-:Y:S01]  /*6b10*/  FSEL R140, R12, -INF , P5 ;  /* 0xff8000000c8c7808 */ /* 0x010fe20002800000 */
[----:B------:R-:W-:Y:S01]  /*6b20*/  FMUL.FTZ R28, R28, c[0x0][0x320] ;  /* 0x0000c8001c1c7a20 */ /* 0x000fe20000410000 */
[----:B------:R-:W-:Y:S01]  /*6b30*/  ISETP.GT.AND P5, PT, R2, 0x18, PT ;  /* 0x000000180200780c */ /* 0x000fe20003fa4270 */
[----:B------:R-:W-:Y:S01]  /*6b40*/  FMUL.FTZ R29, R29, c[0x0][0x320] ;  /* 0x0000c8001d1d7a20 */ /* 0x000fe20000410000 */
[----:B------:R-:W-:Y:S01]  /*6b50*/  FMNMX.FTZ R11, R9, R103, !PT ;  /* 0x00000067090b7209 */ /* 0x000fe20007810000 */
[----:B------:R-:W-:Y:S01]  /*6b60*/  FMUL.FTZ R30, R30, c[0x0][0x320] ;  /* 0x0000c8001e1e7a20 */ /* 0x000fe20000410000 */
[----:B------:R-:W-:Y:S01]  /*6b70*/  FSEL R5, R137, -INF , P1 ;  /* 0xff80000089057808 */ /* 0x000fe20000800000 */
[----:B-1----:R-:W-:Y:S01]  /*6b80*/  FMUL.FTZ R13, R31, c[0x0][0x320] ;  /* 0x0000c8001f0d7a20 */ /* 0x002fe20000410000 */
[----:B------:R-:W-:Y:S01]  /*6b90*/  ISETP.GT.AND P1, PT, R2, 0x11, PT ;  /* 0x000000110200780c */ /* 0x000fe20003f24270 */
[----:B------:R-:W1:Y:S01]  /*6ba0*/  MUFU.TANH R18, R18 ;  /* 0x0000001200127308 */ /* 0x000e620000002400 */
[----:B------:R-:W-:Y:S01]  /*6bb0*/  FSEL R7, R136, -INF , P0 ;  /* 0xff80000088077808 */ /* 0x000fe20000000000 */
[----:B------:R-:W-:Y:S01]  /*6bc0*/  FMUL.FTZ R32, R32, c[0x0][0x320] ;  /* 0x0000c80020207a20 */ /* 0x000fe20000410000 */
[----:B------:R-:W-:Y:S01]  /*6bd0*/  ISETP.GT.AND P0, PT, R0, 0x10, PT ;  /* 0x000000100000780c */ /* 0x000fe20003f04270 */
[----:B------:R-:W-:Y:S01]  /*6be0*/  FMUL.FTZ R34, R34, c[0x0][0x320] ;  /* 0x0000c80022227a20 */ /* 0x000fe20000410000 */
[----:B------:R-:W-:Y:S01]  /*6bf0*/  FSEL R10, R101, -INF , P6 ;  /* 0xff800000650a7808 */ /* 0x000fe20003000000 */
[----:B------:R-:W-:Y:S01]  /*6c00*/  FMUL.FTZ R12, R35, c[0x0][0x320] ;  /* 0x0000c800230c7a20 */ /* 0x000fe20000410000 */
[----:B------:R-:W-:Y:S01]  /*6c10*/  ISETP.GT.AND P6, PT, R0, 0x11, PT ;  /* 0x000000110000780c */ /* 0x000fe20003fc4270 */
[----:B------:R-:W-:Y:S01]  /*6c20*/  FMUL.FTZ R33, R33, c[0x0][0x320] ;  /* 0x0000c80021217a20 */ /* 0x000fe20000410000 */
[----:B------:R-:W-:Y:S01]  /*6c30*/  FMNMX.FTZ R101, R4, R102, !PT ;  /* 0x0000006604657209 */ /* 0x000fe20007810000 */
[----:B------:R-:W4:Y:S01]  /*6c40*/  MUFU.TANH R19, R19 ;  /* 0x0000001300137308 */ /* 0x000f220000002400 */
[----:B------:R-:W-:Y:S02]  /*6c50*/  FSEL R141, R141, -INF , P1 ;  /* 0xff8000008d8d7808 */ /* 0x000fe40000800000 */
[----:B------:R-:W-:Y:S02]  /*6c60*/  FSEL R142, R14, -INF , P0 ;  /* 0xff8000000e8e7808 */ /* 0x000fe40000000000 */
[----:B------:R-:W-:Y:S02]  /*6c70*/  FSEL R143, R15, -INF , P6 ;  /* 0xff8000000f8f7808 */ /* 0x000fe40003000000 */
[----:B--2---:R-:W-:Y:S02]  /*6c80*/  FSEL R146, R16, -INF , P5 ;  /* 0xff80000010927808 */ /* 0x004fe40002800000 */
[----:B------:R-:W-:Y:S01]  /*6c90*/  ISETP.GT.AND P1, PT, R2, 0x19, PT ;  /* 0x000000190200780c */ /* 0x000fe20003f24270 */
[----:B------:R-:W2:Y:S01]  /*6ca0*/  MUFU.TANH R21, R21 ;  /* 0x0000001500157308 */ /* 0x000ea20000002400 */
[C---:B------:R-:W-:Y:S02]  /*6cb0*/  ISETP.GT.AND P0, PT, R0.reuse, 0x18, PT ;  /* 0x000000180000780c */ /* 0x040fe40003f04270 */
[----:B------:R-:W-:Y:S02]  /*6cc0*/  ISETP.GT.AND P6, PT, R0, 0x19, PT ;  /* 0x000000190000780c */ /* 0x000fe40003fc4270 */
[----:B------:R-:W-:Y:S02]  /*6cd0*/  ISETP.GT.AND P5, PT, R2, 0x20, PT ;  /* 0x000000200200780c */ /* 0x000fe40003fa4270 */
[----:B------:R-:W-:Y:S02]  /*6ce0*/  FMNMX.FTZ R101, R3, R101, !PT ;  /* 0x0000006503657209 */ /* 0x000fe40007810000 */
[----:B------:R-:W-:Y:S01]  /*6cf0*/  FMNMX.FTZ R11, R8, R11, !PT ;  /* 0x0000000b080b7209 */ /* 0x000fe20007810000 */
[----:B------:R-:W5:Y:S01]  /*6d00*/  MUFU.TANH R22, R22 ;  /* 0x0000001600167308 */ /* 0x000f620000002400 */
[----:B---3--:R-:W-:Y:S02]  /*6d10*/  FSEL R147, R17, -INF , P1 ;  /* 0xff80000011937808 */ /* 0x008fe40000800000 */
[----:B-1----:R-:W-:Y:S02]  /*6d20*/  FSEL R148, R18, -INF , P0 ;  /* 0xff80000012947808 */ /* 0x002fe40000000000 */
[----:B----4-:R-:W-:Y:S02]  /*6d30*/  FSEL R149, R19, -INF , P6 ;  /* 0xff80000013957808 */ /* 0x010fe40003000000 */
[----:B------:R-:W-:Y:S02]  /*6d40*/  FSEL R151, R20, -INF , P5 ;  /* 0xff80000014977808 */ /* 0x000fe40002800000 */
[----:B------:R-:W-:Y:S01]  /*6d50*/  ISETP.GT.AND P1, PT, R2, 0x21, PT ;  /* 0x000000210200780c */ /* 0x000fe20003f24270 */
[----:B------:R-:W1:Y:S01]  /*6d60*/  MUFU.TANH R24, R24 ;  /* 0x0000001800187308 */ /* 0x000e620000002400 */
[----:B------:R-:W-:Y:S02]  /*6d70*/  ISETP.GT.AND P0, PT, R0, 0x20, PT ;  /* 0x000000200000780c */ /* 0x000fe40003f04270 */
[C---:B------:R-:W-:Y:S02]  /*6d80*/  ISETP.GT.AND P6, PT, R2.reuse, 0x28, PT ;  /* 0x000000280200780c */ /* 0x040fe40003fc4270 */
[----:B------:R-:W-:Y:S02]  /*6d90*/  ISETP.GT.AND P5, PT, R2, 0x29, PT ;  /* 0x000000290200780c */ /* 0x000fe40003fa4270 */
[----:B------:R-:W-:Y:S02]  /*6da0*/  FMNMX.FTZ R101, R6, R101, !PT ;  /* 0x0000006506657209 */ /* 0x000fe40007810000 */
[----:B------:R-:W-:Y:S01]  /*6db0*/  FMNMX.FTZ R11, R7, R11, !PT ;  /* 0x0000000b070b7209 */ /* 0x000fe20007810000 */
[----:B------:R-:W3:Y:S01]  /*6dc0*/  MUFU.TANH R25, R25 ;  /* 0x0000001900197308 */ /* 0x000ee20000002400 */
[----:B--2---:R-:W-:Y:S02]  /*6dd0*/  FSEL R152, R21, -INF , P1 ;  /* 0xff80000015987808 */ /* 0x004fe40000800000 */
[----:B------:R-:W-:Y:S02]  /*6de0*/  FMNMX.FTZ R101, R5, R101, !PT ;  /* 0x0000006505657209 */ /* 0x000fe40007810000 */
[----:B-----5:R-:W-:Y:S02]  /*6df0*/  FSEL R154, R22, -INF , P0 ;  /* 0xff800000169a7808 */ /* 0x020fe40000000000 */
[C---:B------:R-:W-:Y:S02]  /*6e00*/  ISETP.GT.AND P1, PT, R2.reuse, 0x30, PT ;  /* 0x000000300200780c */ /* 0x040fe40003f24270 */
[----:B------:R-:W-:Y:S01]  /*6e10*/  ISETP.GT.AND P0, PT, R2, 0x31, PT ;  /* 0x000000310200780c */ /* 0x000fe20003f04270 */
[----:B------:R-:W2:Y:S01]  /*6e20*/  MUFU.TANH R28, R28 ;  /* 0x0000001c001c7308 */ /* 0x000ea20000002400 */
[----:B------:R-:W-:Y:S02]  /*6e30*/  FMNMX.FTZ R101, R140, R101, !PT ;  /* 0x000000658c657209 */ /* 0x000fe40007810000 */
[----:B-1----:R-:W-:Y:S02]  /*6e40*/  FSEL R157, R24, -INF , P6 ;  /* 0xff800000189d7808 */ /* 0x002fe40003000000 */
[----:B------:R-:W-:Y:S02]  /*6e50*/  ISETP.GT.AND P6, PT, R2, 0x38, PT ;  /* 0x000000380200780c */ /* 0x000fe40003fc4270 */
[----:B------:R-:W-:Y:S03]  /*6e60*/  FMNMX.FTZ R101, R141, R101, !PT ;  /* 0x000000658d657209 */ /* 0x000fe60007810000 */
[----:B------:R-:W1:Y:S01]  /*6e70*/  MUFU.TANH R23, R23 ;  /* 0x0000001700177308 */ /* 0x000e620000002400 */
[----:B------:R-:W-:Y:S02]  /*6e80*/  FMNMX.FTZ R101, R146, R101, !PT ;  /* 0x0000006592657209 */ /* 0x000fe40007810000 */
[----:B---3--:R-:W-:Y:S02]  /*6e90*/  FSEL R158, R25, -INF , P5 ;  /* 0xff800000199e7808 */ /* 0x008fe40002800000 */
[----:B------:R-:W-:Y:S02]  /*6ea0*/  ISETP.GT.AND P5, PT, R2, 0x39, PT ;  /* 0x000000390200780c */ /* 0x000fe40003fa4270 */
[----:B------:R-:W-:Y:S03]  /*6eb0*/  FMNMX.FTZ R2, R10, R11, !PT ;  /* 0x0000000b0a027209 */ /* 0x000fe60007810000 */
[----:B------:R-:W3:Y:S01]  /*6ec0*/  MUFU.TANH R29, R29 ;  /* 0x0000001d001d7308 */ /* 0x000ee20000002400 */
[----:B------:R-:W-:Y:S02]  /*6ed0*/  FMNMX.FTZ R101, R147, R101, !PT ;  /* 0x0000006593657209 */ /* 0x000fe40007810000 */
[----:B------:R-:W-:Y:S02]  /*6ee0*/  FMNMX.FTZ R2, R142, R2, !PT ;  /* 0x000000028e027209 */ /* 0x000fe40007810000 */
[----:B--2---:R-:W-:Y:S02]  /*6ef0*/  FSEL R160, R28, -INF , P1 ;  /* 0xff8000001ca07808 */ /* 0x004fe40000800000 */
[----:B------:R-:W-:Y:S02]  /*6f00*/  FMNMX.FTZ R2, R143, R2, !PT ;  /* 0x000000028f027209 */ /* 0x000fe40007810000 */
[----:B------:R-:W-:Y:S01]  /*6f10*/  ISETP.GT.AND P1, PT, R0, 0x21, PT ;  /* 0x000000210000780c */ /* 0x000fe20003f24270 */
[----:B------:R-:W2:Y:S01]  /*6f20*/  MUFU.TANH R26, R26 ;  /* 0x0000001a001a7308 */ /* 0x000ea20000002400 */
[----:B------:R-:W-:Y:S02]  /*6f30*/  FMNMX.FTZ R2, R148, R2, !PT ;  /* 0x0000000294027209 */ /* 0x000fe40007810000 */
[----:B------:R-:W-:Y:S02]  /*6f40*/  FMNMX.FTZ R101, R151, R101, !PT ;  /* 0x0000006597657209 */ /* 0x000fe40007810000 */
[----:B------:R-:W-:Y:S02]  /*6f50*/  FMNMX.FTZ R2, R149, R2, !PT ;  /* 0x0000000295027209 */ /* 0x000fe40007810000 */
[----:B-1----:R-:W-:Y:S02]  /*6f60*/  FSEL R150, R23, -INF , P1 ;  /* 0xff80000017967808 */ /* 0x002fe40000800000 */
[----:B------:R-:W-:Y:S01]  /*6f70*/  FMNMX.FTZ R2, R154, R2, !PT ;  /* 0x000000029a027209 */ /* 0x000fe20007810000 */
[----:B------:R-:W1:Y:S01]  /*6f80*/  MUFU.TANH R27, R27 ;  /* 0x0000001b001b7308 */ /* 0x000e620000002400 */
[----:B------:R-:W-:Y:S02]  /*6f90*/  FMNMX.FTZ R101, R152, R101, !PT ;  /* 0x0000006598657209 */ /* 0x000fe40007810000 */
[----:B------:R-:W-:Y:S02]  /*6fa0*/  FMNMX.FTZ R2, R150, R2, !PT ;  /* 0x0000000296027209 */ /* 0x000fe40007810000 */
[----:B---3--:R-:W-:Y:S02]  /*6fb0*/  FSEL R161, R29, -INF , P0 ;  /* 0xff8000001da17808 */ /* 0x008fe40000000000 */
[C---:B------:R-:W-:Y:S02]  /*6fc0*/  ISETP.GT.AND P0, PT, R0.reuse, 0x28, PT ;  /* 0x000000280000780c */ /* 0x040fe40003f04270 */
[----:B------:R-:W-:Y:S01]  /*6fd0*/  ISETP.GT.AND P1, PT, R0, 0x29, PT ;  /* 0x000000290000780c */ /* 0x000fe20003f24270 */
[----:B------:R-:W3:Y:S01]  /*6fe0*/  MUFU.TANH R30, R30 ;  /* 0x0000001e001e7308 */ /* 0x000ee20000002400 */
[----:B------:R-:W-:Y:S02]  /*6ff0*/  FMNMX.FTZ R101, R157, R101, !PT ;  /* 0x000000659d657209 */ /* 0x000fe40007810000 */
[----:B--2---:R-:W-:Y:S02]  /*7000*/  FSEL R153, R26, -INF , P0 ;  /* 0xff8000001a997808 */ /* 0x004fe40000000000 */
[----:B------:R-:W-:Y:S02]  /*7010*/  ISETP.GT.AND P0, PT, R0, 0x30, PT ;  /* 0x000000300000780c */ /* 0x000fe40003f04270 */
[----:B------:R-:W-:Y:S03]  /*7020*/  FMNMX.FTZ R2, R153, R2, !PT ;  /* 0x0000000299027209 */ /* 0x000fe60007810000 */
        /* <DEDUP_REMOVED lines=8> */
[C---:B------:R-:W-:Y:S02]  /*70b0*/  ISETP.GT.AND P0, PT, R0.reuse, 0x38, PT ;  /* 0x000000380000780c */ /* 0x040fe40003f04270 */
[----:B------:R-:W-:Y:S03]  /*70c0*/  FMNMX.FTZ R2, R159, R2, !PT ;  /* 0x000000029f027209 */ /* 0x000fe60007810000 */
[----:B------:R-:W3:Y:S01]  /*70d0*/  MUFU.TANH R34, R34 ;  /* 0x0000002200227308 */ /* 0x000ee20000002400 */
[----:B------:R-:W-:Y:S02]  /*70e0*/  FMNMX.FTZ R101, R161, R101, !PT ;  /* 0x00000065a1657209 */ /* 0x000fe40007810000 */
[----:B--2---:R-:W-:Y:S02]  /*70f0*/  FSEL R162, R13, -INF , P1 ;  /* 0xff8000000da27808 */ /* 0x004fe40000800000 */
[----:B------:R-:W-:Y:S02]  /*7100*/  ISETP.GT.AND P1, PT, R0, 0x39, PT ;  /* 0x000000390000780c */ /* 0x000fe40003f24270 */
[----:B------:R-:W-:Y:S03]  /*7110*/  FMNMX.FTZ R0, R162, R2, !PT ;  /* 0x00000002a2007209 */ /* 0x000fe60007810000 */
[----:B------:R-:W2:Y:S01]  /*7120*/  MUFU.TANH R12, R12 ;  /* 0x0000000c000c7308 */ /* 0x000ea20000002400 */
[----:B-1----:R-:W-:Y:S04]  /*7130*/  FSEL R163, R32, -INF , P6 ;  /* 0xff80000020a37808 */ /* 0x002fe80003000000 */
[----:B------:R-:W-:Y:S05]  /*7140*/  FMNMX.FTZ R101, R163, R101, !PT ;  /* 0x00000065a3657209 */ /* 0x000fea0007810000 */
[----:B------:R-:W1:Y:S01]  /*7150*/  MUFU.TANH R33, R33 ;  /* 0x0000002100217308 */ /* 0x000e620000002400 */
[----:B---3--:R-:W-:Y:S04]  /*7160*/  FSEL R184, R34, -INF , P0 ;  /* 0xff80000022b87808 */ /* 0x008fe80000000000 */
[----:B------:R-:W-:Y:S02]  /*7170*/  FMNMX.FTZ R0, R184, R0, !PT ;  /* 0x00000000b8007209 */ /* 0x000fe40007810000 */
[----:B--2---:R-:W-:Y:S02]  /*7180*/  FSEL R202, R12, -INF , P1 ;  /* 0xff8000000cca7808 */ /* 0x004fe40000800000 */
[----:B------:R-:W-:Y:S02]  /*7190*/  LDSM.16.MT88.4 R12, [R156] ;  /* 0x000000009c0c783b */ /* 0x000fe40000004200 */
[----:B------:R-:W-:Y:S02]  /*71a0*/  FMNMX.FTZ R0, R202, R0, !PT ;  /* 0x00000000ca007209 */ /* 0x000fe40007810000 */
[----:B-1----:R-:W-:Y:S04]  /*71b0*/  FSEL R201, R33, -INF , P5 ;  /* 0xff80000021c97808 */ /* 0x002fe80002800000 */
[----:B------:R-:W1:Y:S01]  /*71c0*/  SHFL.BFLY PT, R2, R0, 0x2, 0x1f ;  /* 0x0c401f0000027f89 */ /* 0x000e6200000e0000 */
[----:B------:R-:W-:Y:S07]  /*71d0*/  FMNMX.FTZ R101, R201, R101, !PT ;  /* 0x00000065c9657209 */ /* 0x000fee0007810000 */
[----:B------:R-:W2:Y:S01]  /*71e0*/  SHFL.BFLY PT, R11, R101, 0x2, 0x1f ;  /* 0x0c401f00650b7f89 */ /* 0x000ea200000e0000 */
[----:B-1----:R-:W-:Y:S07]  /*71f0*/  FMNMX.FTZ R0, R0, R2, !PT ;  /* 0x0000000200007209 */ /* 0x002fee0007810000 */
[----:B------:R-:W1:Y:S01]  /*7200*/  SHFL.BFLY PT, R100, R0, 0x1, 0x1f ;  /* 0x0c201f0000647f89 */ /* 0x000e6200000e0000 */
[----:B--2---:R-:W-:Y:S07]  /*7210*/  FMNMX.FTZ R101, R101, R11, !PT ;  /* 0x0000000b65657209 */ /* 0x004fee0007810000 */
[----:B------:R-:W2:Y:S01]  /*7220*/  SHFL.BFLY PT, R11, R101, 0x1, 0x1f ;  /* 0x0c201f00650b7f89 */ /* 0x000ea200000e0000 */
[----:B-1----:R-:W-:Y:S04]  /*7230*/  FMNMX.FTZ R100, R0, R100, !PT ;  /* 0x0000006400647209 */ /* 0x002fe80007810000 */
[C---:B------:R-:W-:Y:S01]  /*7240*/  FSETP.NEU.FTZ.AND P0, PT, R100.reuse, -INF , PT ;  /* 0xff8000006400780b */ /* 0x040fe20003f1d000 */
[C---:B------:R-:W-:Y:S01]  /*7250*/  FMUL.FTZ R145, R100.reuse, c[0x0][0x2d0] ;  /* 0x0000b40064917a20 */ /* 0x040fe20000410000 */
[----:B--2---:R-:W-:Y:S02]  /*7260*/  FMNMX.FTZ R101, R101, R11, !PT ;  /* 0x0000000b65657209 */ /* 0x004fe40007810000 */
[----:B------:R-:W-:Y:S02]  /*7270*/  FSEL R0, R100, RZ, P0 ;  /* 0x000000ff64007208 */ /* 0x000fe40000000000 */
[C---:B------:R-:W-:Y:S01]  /*7280*/  FSETP.NEU.FTZ.AND P1, PT, R101.reuse, -INF , PT ;  /* 0xff8000006500780b */ /* 0x040fe20003f3d000 */
[----:B------:R-:W-:Y:S01]  /*7290*/  FMUL.FTZ R144, R101, c[0x0][0x2d0] ;  /* 0x0000b40065907a20 */ /* 0x000fe20000410000 */
[----:B------:R-:W-:Y:S01]  /*72a0*/  FSEL R145, R145, RZ, P0 ;  /* 0x000000ff91917208 */ /* 0x000fe20000000000 */
[----:B------:R-:W-:Y:S01]  /*72b0*/  FADD.FTZ R0, -R0, R103 ;  /* 0x0000006700007221 */ /* 0x000fe20000010100 */
[----:B------:R-:W-:Y:S02]  /*72c0*/  FSEL R2, R101, RZ, P1 ;  /* 0x000000ff65027208 */ /* 0x000fe40000800000 */
[----:B------:R-:W-:Y:S01]  /*72d0*/  FSEL R144, R144, RZ, P1 ;  /* 0x000000ff90907208 */ /* 0x000fe20000800000 */
[----:B------:R-:W-:Y:S01]  /*72e0*/  FMUL.FTZ R0, R0, c[0x0][0x2d0] ;  /* 0x0000b40000007a20 */ /* 0x000fe20000410000 */
[----:B------:R-:W-:Y:S01]  /*72f0*/  IADD3 R103, R193, R156, RZ ;  /* 0x0000009cc1677210 */ /* 0x000fe20007ffe0ff */
[----:B------:R-:W-:Y:S01]  /*7300*/  FADD.FTZ R2, -R2, R102 ;  /* 0x0000006602027221 */ /* 0x000fe20000010100 */
[----:B------:R-:W-:Y:S01]  /*7310*/  ISETP.GE.AND P0, PT, R197, 0x2, PT ;  /* 0x00000002c500780c */ /* 0x000fe20003f06270 */
[--C-:B------:R-:W-:Y:S01]  /*7320*/  FFMA.FTZ R4, R4, c[0x0][0x2d0], -R144.reuse ;  /* 0x0000b40004047a23 */ /* 0x100fe20000010890 */
[----:B------:R-:W-:Y:S01]  /*7330*/  ISETP.GE.AND P1, PT, R211, 0x1, PT ;  /* 0x00000001d300780c */ /* 0x000fe20003f26270 */
[----:B------:R-:W-:Y:S01]  /*7340*/  FMUL.FTZ R2, R2, c[0x0][0x2d0] ;  /* 0x0000b40002027a20 */ /* 0x000fe20000410000 */
[----:B------:R-:W1:Y:S01]  /*7350*/  MUFU.EX2 R0, R0 ;  /* 0x0000000000007308 */ /* 0x000e620000000800 */
[--C-:B------:R-:W-:Y:S01]  /*7360*/  FFMA.FTZ R3, R3, c[0x0][0x2d0], -R144.reuse ;  /* 0x0000b40003037a23 */ /* 0x100fe20000010890 */
[----:B------:R-:W2:Y:S01]  /*7370*/  LDSM.16.MT88.4 R20, [R103] ;  /* 0x000000006714783b */ /* 0x000ea20000004200 */
[--C-:B------:R-:W-:Y:S02]  /*7380*/  FFMA.FTZ R6, R6, c[0x0][0x2d0], -R144.reuse ;  /* 0x0000b40006067a23 */ /* 0x100fe40000010890 */
[--C-:B------:R-:W-:Y:S02]  /*7390*/  FFMA.FTZ R5, R5, c[0x0][0x2d0], -R144.reuse ;  /* 0x0000b40005057a23 */ /* 0x100fe40000010890 */
[--C-:B------:R-:W-:Y:S02]  /*73a0*/  FFMA.FTZ R9, R9, c[0x0][0x2d0], -R145.reuse ;  /* 0x0000b40009097a23 */ /* 0x100fe40000010891 */
[--C-:B------:R-:W-:Y:S01]  /*73b0*/  FFMA.FTZ R8, R8, c[0x0][0x2d0], -R145.reuse ;  /* 0x0000b40008087a23 */ /* 0x100fe20000010891 */
[----:B------:R-:W-:Y:S01]  /*73c0*/  MUFU.EX2 R210, R4 ;  /* 0x0000000400d27308 */ /* 0x000fe20000000800 */
[--C-:B------:R-:W-:Y:S02]  /*73d0*/  FFMA.FTZ R7, R7, c[0x0][0x2d0], -R145.reuse ;  /* 0x0000b40007077a23 */ /* 0x100fe40000010891 */
[--C-:B------:R-:W-:Y:S07]  /*73e0*/  FFMA.FTZ R10, R10, c[0x0][0x2d0], -R145.reuse ;  /* 0x0000b4000a0a7a23 */ /* 0x100fee0000010891 */
[----:B------:R-:W3:Y:S01]  /*73f0*/  MUFU.EX2 R209, R3 ;  /* 0x0000000300d17308 */ /* 0x000ee20000000800 */
[C---:B-1----:R-:W-:Y:S02]  /*7400*/  FMUL.FTZ R11, R0.reuse, R111 ;  /* 0x0000006f000b7220 */ /* 0x042fe40000410000 */
[C---:B------:R-:W-:Y:S02]  /*7410*/  FMUL.FTZ R18, R0.reuse, R118 ;  /* 0x0000007600127220 */ /* 0x040fe40000410000 */
[C---:B------:R-:W-:Y:S05]  /*7420*/  FMUL.FTZ R19, R0.reuse, R119 ;  /* 0x0000007700137220 */ /* 0x040fea0000410000 */
[----:B------:R1:W-:Y:S01]  /*7430*/  MUFU.EX2 R208, R6 ;  /* 0x0000000600d07308 */ /* 0x0003e20000000800 */
[C---:B------:R-:W-:Y:S02]  /*7440*/  FMUL.FTZ R26, R0.reuse, R126 ;  /* 0x0000007e001a7220 */ /* 0x040fe40000410000 */
[C---:B------:R-:W-:Y:S02]  /*7450*/  FMUL.FTZ R27, R0.reuse, R127 ;  /* 0x0000007f001b7220 */ /* 0x040fe40000410000 */
[C---:B------:R-:W-:Y:S02]  /*7460*/  FMUL.FTZ R34, R0.reuse, R134 ;  /* 0x0000008600227220 */ /* 0x040fe40000410000 */
[C---:B------:R-:W-:Y:S02]  /*7470*/  FMUL.FTZ R35, R0.reuse, R135 ;  /* 0x0000008700237220 */ /* 0x040fe40000410000 */
[C---:B------:R-:W-:Y:S01]  /*7480*/  FMUL.FTZ R38, R0.reuse, R38 ;  /* 0x0000002600267220 */ /* 0x040fe20000410000 */
[----:B------:R-:W4:Y:S01]  /*7490*/  MUFU.EX2 R207, R5 ;  /* 0x0000000500cf7308 */ /* 0x000f220000000800 */
[C---:B------:R-:W-:Y:S02]  /*74a0*/  FMUL.FTZ R39, R0.reuse, R39 ;  /* 0x0000002700277220 */ /* 0x040fe40000410000 */
[C---:B------:R-:W-:Y:S01]  /*74b0*/  FMUL.FTZ R42, R0.reuse, R42 ;  /* 0x0000002a002a7220 */ /* 0x040fe20000410000 */
[----:B---3--:R-:W-:Y:S01]  /*74c0*/  F2FP.PACK_AB R136, R209, R210 ;  /* 0x000000d2d188723e */ /* 0x008fe200000000ff */
[----:B------:R-:W-:Y:S01]  /*74d0*/  FMUL.FTZ R43, R0, R43 ;  /* 0x0000002b002b7220 */ /* 0x000fe20000410000 */
[----:B------:R-:W-:Y:S01]  /*74e0*/  IADD3 R3, R196, R185, RZ ;  /* 0x000000b9c4037210 */ /* 0x000fe20007ffe0ff */
[C---:B------:R-:W-:Y:S02]  /*74f0*/  FMUL.FTZ R46, R0.reuse, R46 ;  /* 0x0000002e002e7220 */ /* 0x040fe40000410000 */
[C---:B------:R-:W-:Y:S01]  /*7500*/  FMUL.FTZ R47, R0.reuse, R47 ;  /* 0x0000002f002f7220 */ /* 0x040fe20000410000 */
[----:B------:R-:W-:Y:S01]  /*7510*/  MUFU.EX2 R206, R9 ;  /* 0x0000000900ce7308 */ /* 0x000fe20000000800 */
[----:B------:R-:W3:Y:S01]  /*7520*/  LDSM.16.MT88.4 R28, [R3] ;  /* 0x00000000031c783b */ /* 0x000ee20000004200 */
[----:B------:R-:W-:Y:S01]  /*7530*/  IADD3 R102, R193, R3, RZ ;  /* 0x00000003c1667210 */ /* 0x000fe20007ffe0ff */
[C---:B------:R-:W-:Y:S02]  /*7540*/  FMUL.FTZ R50, R0.reuse, R50 ;  /* 0x0000003200327220 */ /* 0x040fe40000410000 */
[C---:B-1----:R-:W-:Y:S02]  /*7550*/  FMUL.FTZ R6, R0.reuse, R106 ;  /* 0x0000006a00067220 */ /* 0x042fe40000410000 */
[C---:B------:R-:W-:Y:S02]  /*7560*/  FMUL.FTZ R51, R0.reuse, R51 ;  /* 0x0000003300337220 */ /* 0x040fe40000410000 */
[C---:B------:R-:W-:Y:S01]  /*7570*/  FMUL.FTZ R54, R0.reuse, R54 ;  /* 0x0000003600367220 */ /* 0x040fe20000410000 */
[----:B------:R-:W1:Y:S01]  /*7580*/  MUFU.EX2 R205, R8 ;  /* 0x0000000800cd7308 */ /* 0x000e620000000800 */
[C---:B------:R-:W-:Y:S02]  /*7590*/  FMUL.FTZ R55, R0.reuse, R55 ;  /* 0x0000003700377220 */ /* 0x040fe40000410000 */
[C---:B------:R-:W-:Y:S01]  /*75a0*/  FMUL.FTZ R58, R0.reuse, R58 ;  /* 0x0000003a003a7220 */ /* 0x040fe20000410000 */
[----:B----4-:R-:W-:Y:S01]  /*75b0*/  F2FP.PACK_AB R138, R207, R208 ;  /* 0x000000d0cf8a723e */ /* 0x010fe200000000ff */
[C---:B------:R-:W-:Y:S02]  /*75c0*/  FMUL.FTZ R59, R0.reuse, R59 ;  /* 0x0000003b003b7220 */ /* 0x040fe40000410000 */
[C---:B------:R-:W-:Y:S02]  /*75d0*/  FMUL.FTZ R62, R0.reuse, R62 ;  /* 0x0000003e003e7220 */ /* 0x040fe40000410000 */
[C---:B------:R-:W-:Y:S01]  /*75e0*/  FMUL.FTZ R63, R0.reuse, R63 ;  /* 0x0000003f003f7220 */ /* 0x040fe20000410000 */
[----:B------:R4:W-:Y:S01]  /*75f0*/  MUFU.EX2 R204, R7 ;  /* 0x0000000700cc7308 */ /* 0x0009e20000000800 */
        /* <DEDUP_REMOVED lines=8> */
[----:B-1----:R-:W-:Y:S01]  /*7680*/  F2FP.PACK_AB R137, R205, R206 ;  /* 0x000000cecd89723e */ /* 0x002fe200000000ff */
[C---:B------:R-:W-:Y:S02]  /*7690*/  FMUL.FTZ R79, R0.reuse, R79 ;  /* 0x0000004f004f7220 */ /* 0x040fe40000410000 */
[C---:B------:R-:W-:Y:S02]  /*76a0*/  FMUL.FTZ R86, R0.reuse, R86 ;  /* 0x0000005600567220 */ /* 0x040fe40000410000 */
[C---:B------:R-:W-:Y:S01]  /*76b0*/  FMUL.FTZ R87, R0.reuse, R87 ;  /* 0x0000005700577220 */ /* 0x040fe20000410000 */
[----:B------:R-:W1:Y:S01]  /*76c0*/  MUFU.EX2 R2, R2 ;  /* 0x0000000200027308 */ /* 0x000e620000000800 */
[C---:B------:R-:W-:Y:S02]  /*76d0*/  FMUL.FTZ R90, R0.reuse, R90 ;  /* 0x0000005a005a7220 */ /* 0x040fe40000410000 */
[C---:B------:R-:W-:Y:S02]  /*76e0*/  FMUL.FTZ R91, R0.reuse, R91 ;  /* 0x0000005b005b7220 */ /* 0x040fe40000410000 */
[C---:B----4-:R-:W-:Y:S02]  /*76f0*/  FMUL.FTZ R7, R0.reuse, R107 ;  /* 0x0000006b00077220 */ /* 0x050fe40000410000 */
[C---:B------:R-:W-:Y:S02]  /*7700*/  FMUL.FTZ R94, R0.reuse, R94 ;  /* 0x0000005e005e7220 */ /* 0x040fe40000410000 */
[C---:B------:R-:W-:Y:S02]  /*7710*/  FMUL.FTZ R95, R0.reuse, R95 ;  /* 0x0000005f005f7220 */ /* 0x040fe40000410000 */
[C---:B------:R-:W-:Y:S02]  /*7720*/  FMUL.FTZ R98, R0.reuse, R98 ;  /* 0x0000006200627220 */ /* 0x040fe40000410000 */
[C---:B------:R-:W-:Y:S01]  /*7730*/  FMUL.FTZ R99, R0.reuse, R99 ;  /* 0x0000006300637220 */ /* 0x040fe20000410000 */
[----:B-----5:R-:W-:Y:S01]  /*7740*/  F2FP.PACK_AB R139, R203, R204 ;  /* 0x000000cccb8b723e */ /* 0x020fe200000000ff */
[C---:B------:R-:W-:Y:S02]  /*7750*/  FMUL.FTZ R10, R0.reuse, R110 ;  /* 0x0000006e000a7220 */ /* 0x040fe40000410000 */
[C---:B------:R-:W-:Y:S02]  /*7760*/  FMUL.FTZ R82, R0.reuse, R82 ;  /* 0x0000005200527220 */ /* 0x040fe40000410000 */
[----:B------:R-:W-:Y:S02]  /*7770*/  FMUL.FTZ R83, R0, R83 ;  /* 0x0000005300537220 */ /* 0x000fe40000410000 */
[C---:B-1----:R-:W-:Y:S02]  /*7780*/  FMUL.FTZ R4, R2.reuse, R104 ;  /* 0x0000006802047220 */ /* 0x042fe40000410000 */
[C---:B------:R-:W-:Y:S02]  /*7790*/  FMUL.FTZ R5, R2.reuse, R105 ;  /* 0x0000006902057220 */ /* 0x040fe40000410000 */
[----:B------:R-:W1:Y:S01]  /*77a0*/  LDSM.16.MT88.4 R104, [R102] ;  /* 0x000000006668783b */ /* 0x000e620000004200 */
[C---:B------:R-:W-:Y:S02]  /*77b0*/  FMUL.FTZ R8, R2.reuse, R108 ;  /* 0x0000006c02087220 */ /* 0x040fe40000410000 */
[C---:B------:R-:W-:Y:S02]  /*77c0*/  FMUL.FTZ R9, R2.reuse, R109 ;  /* 0x0000006d02097220 */ /* 0x040fe40000410000 */
[C---:B------:R-:W-:Y:S03]  /*77d0*/  HMMA.16816.F32 R4, R136.reuse, R12, R4 ;  /* 0x0000000c8804723c */ /* 0x040fe60000001804 */
[----:B------:R-:W4:Y:S02]  /*77e0*/  LDSM.16.MT88.4 R108, [R156+0x2000] ;  /* 0x002000009c6c783b */ /* 0x000f240000004200 */
[C---:B------:R-:W-:Y:S02]  /*77f0*/  FMUL.FTZ R16, R2.reuse, R116 ;  /* 0x0000007402107220 */ /* 0x040fe40000410000 */
[C---:B------:R-:W-:Y:S01]  /*7800*/  FMUL.FTZ R12, R2.reuse, R112 ;  /* 0x00000070020c7220 */ /* 0x040fe20000410000 */
[C---:B------:R-:W-:Y:S04]  /*7810*/  HMMA.16816.F32 R8, R136.reuse, R14, R8 ;  /* 0x0000000e8808723c */ /* 0x040fe80000001808 */
[C---:B------:R-:W-:Y:S02]  /*7820*/  FMUL.FTZ R13, R2.reuse, R113 ;  /* 0x00000071020d7220 */ /* 0x040fe40000410000 */
[----:B------:R-:W-:Y:S02]  /*7830*/  FMUL.FTZ R17, R2, R117 ;  /* 0x0000007502117220 */ /* 0x000fe40000410000 */
[C---:B------:R-:W-:Y:S01]  /*7840*/  FMUL.FTZ R14, R0.reuse, R114 ;  /* 0x00000072000e7220 */ /* 0x040fe20000410000 */
[----:B------:R-:W-:Y:S03]  /*7850*/  LDSM.16.MT88.4 R116, [R156+0x800] ;  /* 0x000800009c74783b */ /* 0x000fe60000004200 */
[----:B------:R-:W-:Y:S02]  /*7860*/  FMUL.FTZ R15, R0, R115 ;  /* 0x00000073000f7220 */ /* 0x000fe40000410000 */
[C---:B------:R-:W-:Y:S02]  /*7870*/  FMUL.FTZ R24, R2.reuse, R124 ;  /* 0x0000007c02187220 */ /* 0x040fe40000410000 */
[C---:B------:R-:W-:Y:S01]  /*7880*/  FMUL.FTZ R25, R2.reuse, R125 ;  /* 0x0000007d02197220 */ /* 0x040fe20000410000 */
[----:B------:R-:W5:Y:S01]  /*7890*/  LDSM.16.MT88.4 R112, [R103+0x2000] ;  /* 0x002000006770783b */ /* 0x000f620000004200 */
[C---:B------:R-:W-:Y:S01]  /*78a0*/  FMUL.FTZ R32, R2.reuse, R132 ;  /* 0x0000008402207220 */ /* 0x040fe20000410000 */
[C---:B--2---:R-:W-:Y:S03]  /*78b0*/  HMMA.16816.F32 R12, R136.reuse, R20, R12 ;  /* 0x00000014880c723c */ /* 0x044fe6000000180c */
[C---:B------:R-:W-:Y:S02]  /*78c0*/  FMUL.FTZ R33, R2.reuse, R133 ;  /* 0x0000008502217220 */ /* 0x040fe40000410000 */
[C---:B------:R-:W-:Y:S01]  /*78d0*/  FMUL.FTZ R36, R2.reuse, R36 ;  /* 0x0000002402247220 */ /* 0x040fe20000410000 */
[----:B------:R-:W-:Y:S01]  /*78e0*/  LDSM.16.MT88.4 R124, [R102+0x800] ;  /* 0x00080000667c783b */ /* 0x000fe20000004200 */
[C---:B------:R-:W-:Y:S01]  /*78f0*/  FMUL.FTZ R20, R2.reuse, R120 ;  /* 0x0000007802147220 */ /* 0x040fe20000410000 */
[C---:B------:R-:W-:Y:S04]  /*7900*/  HMMA.16816.F32 R16, R136.reuse, R22, R16 ;  /* 0x000000168810723c */ /* 0x040fe80000001810 */
[C---:B------:R-:W-:Y:S02]  /*7910*/  FMUL.FTZ R21, R2.reuse, R121 ;  /* 0x0000007902157220 */ /* 0x040fe40000410000 */
[----:B------:R-:W-:Y:S01]  /*7920*/  FMUL.FTZ R37, R2, R37 ;  /* 0x0000002502257220 */ /* 0x000fe20000410000 */
[----:B------:R-:W-:Y:S01]  /*7930*/  LDSM.16.MT88.4 R132, [R103+0x2800] ;  /* 0x002800006784783b */ /* 0x000fe20000004200 */
[C---:B------:R-:W-:Y:S04]  /*7940*/  FMUL.FTZ R22, R0.reuse, R122 ;  /* 0x0000007a00167220 */ /* 0x040fe80000410000 */
[----:B------:R-:W-:Y:S02]  /*7950*/  FMUL.FTZ R23, R0, R123 ;  /* 0x0000007b00177220 */ /* 0x000fe40000410000 */
[C---:B------:R-:W-:Y:S01]  /*7960*/  FMUL.FTZ R40, R2.reuse, R40 ;  /* 0x0000002802287220 */ /* 0x040fe20000410000 */
[----:B------:R-:W-:Y:S01]  /*7970*/  LDSM.16.MT88.4 R120, [R3+0x800] ;  /* 0x000800000378783b */ /* 0x000fe20000004200 */
[C---:B------:R-:W-:Y:S02]  /*7980*/  FMUL.FTZ R41, R2.reuse, R41 ;  /* 0x0000002902297220 */ /* 0x040fe40000410000 */
[C---:B------:R-:W-:Y:S01]  /*7990*/  FMUL.FTZ R44, R2.reuse, R44 ;  /* 0x0000002c022c7220 */ /* 0x040fe20000410000 */
[C---:B---3--:R-:W-:Y:S03]  /*79a0*/  HMMA.16816.F32 R20, R136.reuse, R28, R20 ;  /* 0x0000001c8814723c */ /* 0x048fe60000001814 */
[C---:B------:R-:W-:Y:S02]  /*79b0*/  FMUL.FTZ R45, R2.reuse, R45 ;  /* 0x0000002d022d7220 */ /* 0x040fe40000410000 */
[C---:B------:R-:W-:Y:S02]  /*79c0*/  FMUL.FTZ R48, R2.reuse, R48 ;  /* 0x0000003002307220 */ /* 0x040fe40000410000 */
[C---:B------:R-:W-:Y:S01]  /*79d0*/  FMUL.FTZ R28, R2.reuse, R128 ;  /* 0x00000080021c7220 */ /* 0x040fe20000410000 */
[C---:B------:R-:W-:Y:S04]  /*79e0*/  HMMA.16816.F32 R24, R136.reuse, R30, R24 ;  /* 0x0000001e8818723c */ /* 0x040fe80000001818 */
[C---:B------:R-:W-:Y:S02]  /*79f0*/  FMUL.FTZ R29, R2.reuse, R129 ;  /* 0x00000081021d7220 */ /* 0x040fe40000410000 */
[----:B------:R-:W-:Y:S02]  /*7a00*/  FMUL.FTZ R49, R2, R49 ;  /* 0x0000003102317220 */ /* 0x000fe40000410000 */
[C---:B------:R-:W-:Y:S04]  /*7a10*/  FMUL.FTZ R30, R0.reuse, R130 ;  /* 0x00000082001e7220 */ /* 0x040fe80000410000 */
[----:B------:R-:W-:Y:S02]  /*7a20*/  FMUL.FTZ R31, R0, R131 ;  /* 0x00000083001f7220 */ /* 0x000fe40000410000 */
[----:B------:R-:W-:Y:S01]  /*7a30*/  LDSM.16.MT88.4 R128, [R156+0x2800] ;  /* 0x002800009c80783b */ /* 0x000fe20000004200 */
[C---:B------:R-:W-:Y:S02]  /*7a40*/  FMUL.FTZ R52, R2.reuse, R52 ;  /* 0x0000003402347220 */ /* 0x040fe40000410000 */
[C---:B------:R-:W-:Y:S02]  /*7a50*/  FMUL.FTZ R53, R2.reuse, R53 ;  /* 0x0000003502357220 */ /* 0x040fe40000410000 */
[C---:B-1----:R-:W-:Y:S03]  /*7a60*/  HMMA.16816.F32 R28, R136.reuse, R104, R28 ;  /* 0x00000068881c723c */ /* 0x042fe6000000181c */
[C---:B------:R-:W-:Y:S02]  /*7a70*/  FMUL.FTZ R56, R2.reuse, R56 ;  /* 0x0000003802387220 */ /* 0x040fe40000410000 */
[C---:B------:R-:W-:Y:S02]  /*7a80*/  FMUL.FTZ R57, R2.reuse, R57 ;  /* 0x0000003902397220 */ /* 0x040fe40000410000 */
[C---:B------:R-:W-:Y:S01]  /*7a90*/  FMUL.FTZ R60, R2.reuse, R60 ;  /* 0x0000003c023c7220 */ /* 0x040fe20000410000 */
[C---:B------:R-:W-:Y:S01]  /*7aa0*/  HMMA.16816.F32 R32, R136.reuse, R106, R32 ;  /* 0x0000006a8820723c */ /* 0x040fe20000001820 */
[----:B------:R-:W1:Y:S03]  /*7ab0*/  LDSM.16.MT88.4 R104, [R3+0x2000] ;  /* 0x002000000368783b */ /* 0x000e660000004200 */
[C---:B------:R-:W-:Y:S02]  /*7ac0*/  FMUL.FTZ R61, R2.reuse, R61 ;  /* 0x0000003d023d7220 */ /* 0x040fe40000410000 */
[C---:B------:R-:W-:Y:S02]  /*7ad0*/  FMUL.FTZ R64, R2.reuse, R64 ;  /* 0x0000004002407220 */ /* 0x040fe40000410000 */
[C---:B----4-:R-:W-:Y:S04]  /*7ae0*/  HMMA.16816.F32 R36, R136.reuse, R108, R36 ;  /* 0x0000006c8824723c */ /* 0x050fe80000001824 */
[C---:B------:R-:W-:Y:S02]  /*7af0*/  FMUL.FTZ R65, R2.reuse, R65 ;  /* 0x0000004102417220 */ /* 0x040fe40000410000 */
[C---:B------:R-:W-:Y:S02]  /*7b00*/  FMUL.FTZ R68, R2.reuse, R68 ;  /* 0x0000004402447220 */ /* 0x040fe40000410000 */
[C---:B------:R-:W-:Y:S01]  /*7b10*/  HMMA.16816.F32 R40, R136.reuse, R110, R40 ;  /* 0x0000006e8828723c */ /* 0x040fe20000001828 */
[----:B------:R-:W2:Y:S03]  /*7b20*/  LDSM.16.MT88.4 R108, [R102+0x2000] ;  /* 0x00200000666c783b */ /* 0x000ea60000004200 */
[C---:B------:R-:W-:Y:S02]  /*7b30*/  FMUL.FTZ R69, R2.reuse, R69 ;  /* 0x0000004502457220 */ /* 0x040fe40000410000 */
[C---:B------:R-:W-:Y:S02]  /*7b40*/  FMUL.FTZ R72, R2.reuse, R72 ;  /* 0x0000004802487220 */ /* 0x040fe40000410000 */
[C---:B-----5:R-:W-:Y:S04]  /*7b50*/  HMMA.16816.F32 R44, R136.reuse, R112, R44 ;  /* 0x00000070882c723c */ /* 0x060fe8000000182c */
[C---:B------:R-:W-:Y:S02]  /*7b60*/  FMUL.FTZ R73, R2.reuse, R73 ;  /* 0x0000004902497220 */ /* 0x040fe40000410000 */
[C---:B------:R-:W-:Y:S02]  /*7b70*/  FMUL.FTZ R84, R2.reuse, R84 ;  /* 0x0000005402547220 */ /* 0x040fe40000410000 */
[C---:B------:R-:W-:Y:S01]  /*7b80*/  HMMA.16816.F32 R48, R136.reuse, R114, R48 ;  /* 0x000000728830723c */ /* 0x040fe20000001830 */
[----:B------:R-:W3:Y:S03]  /*7b90*/  LDSM.16.MT88.4 R112, [R156+0x4000] ;  /* 0x004000009c70783b */ /* 0x000ee60000004200 */
[C---:B------:R-:W-:Y:S02]  /*7ba0*/  FMUL.FTZ R85, R2.reuse, R85 ;  /* 0x0000005502557220 */ /* 0x040fe40000410000 */
[C---:B------:R-:W-:Y:S02]  /*7bb0*/  FMUL.FTZ R88, R2.reuse, R88 ;  /* 0x0000005802587220 */ /* 0x040fe40000410000 */
[C---:B------:R-:W-:Y:S01]  /*7bc0*/  FMUL.FTZ R89, R2.reuse, R89 ;  /* 0x0000005902597220 */ /* 0x040fe20000410000 */
[C---:B-1----:R-:W-:Y:S03]  /*7bd0*/  HMMA.16816.F32 R52, R136.reuse, R104, R52 ;  /* 0x000000688834723c */ /* 0x042fe60000001834 */
[C---:B------:R-:W-:Y:S02]  /*7be0*/  FMUL.FTZ R92, R2.reuse, R92 ;  /* 0x0000005c025c7220 */ /* 0x040fe40000410000 */
[----:B------:R-:W-:Y:S02]  /*7bf0*/  FMUL.FTZ R93, R2, R93 ;  /* 0x0000005d025d7220 */ /* 0x000fe40000410000 */
[--C-:B------:R-:W-:Y:S01]  /*7c00*/  FFMA.FTZ R104, R140, c[0x0][0x2d0], -R144.reuse ;  /* 0x0000b4008c687a23 */ /* 0x100fe20000010890 */
[C---:B------:R-:W-:Y:S03]  /*7c10*/  HMMA.16816.F32 R56, R136.reuse, R106, R56 ;  /* 0x0000006a8838723c */ /* 0x040fe60000001838 */
[----:B------:R1:W4:Y:S01]  /*7c20*/  MUFU.EX2 R183, R104 ;  /* 0x0000006800b77308 */ /* 0x0003220000000800 */
[C---:B------:R-:W-:Y:S02]  /*7c30*/  FMUL.FTZ R96, R2.reuse, R96 ;  /* 0x0000006002607220 */ /* 0x040fe40000410000 */
[C---:B------:R-:W-:Y:S02]  /*7c40*/  FMUL.FTZ R97, R2.reuse, R97 ;  /* 0x0000006102617220 */ /* 0x040fe40000410000 */
[C---:B--2---:R-:W-:Y:S04]  /*7c50*/  HMMA.16816.F32 R60, R136.reuse, R108, R60 ;  /* 0x0000006c883c723c */ /* 0x044fe8000000183c */
[C---:B------:R-:W-:Y:S02]  /*7c60*/  FMUL.FTZ R76, R2.reuse, R76 ;  /* 0x0000004c024c7220 */ /* 0x040fe40000410000 */
[C---:B------:R-:W-:Y:S02]  /*7c70*/  FMUL.FTZ R77, R2.reuse, R77 ;  /* 0x0000004d024d7220 */ /* 0x040fe40000410000 */
[C---:B------:R-:W-:Y:S04]  /*7c80*/  HMMA.16816.F32 R64, R136.reuse, R110, R64 ;  /* 0x0000006e8840723c */ /* 0x040fe80000001840 */
[----:B------:R-:W-:Y:S02]  /*7c90*/  FFMA.FTZ R108, R141, c[0x0][0x2d0], -R144 ;  /* 0x0000b4008d6c7a23 */ /* 0x000fe40000010890 */
[C---:B------:R-:W-:Y:S02]  /*7ca0*/  FMUL.FTZ R80, R2.reuse, R80 ;  /* 0x0000005002507220 */ /* 0x040fe40000410000 */
[C---:B---3--:R-:W-:Y:S01]  /*7cb0*/  HMMA.16816.F32 R68, R136.reuse, R112, R68 ;  /* 0x000000708844723c */ /* 0x048fe20000001844 */
[----:B------:R2:W3:Y:S01]  /*7cc0*/  MUFU.EX2 R182, R108 ;  /* 0x0000006c00b67308 */ /* 0x0004e20000000800 */
[----:B-1----:R-:W1:Y:S02]  /*7cd0*/  LDSM.16.MT88.4 R104, [R103+0x4000] ;  /* 0x004000006768783b */ /* 0x002e640000004200 */
[C---:B------:R-:W-:Y:S02]  /*7ce0*/  FMUL.FTZ R81, R2.reuse, R81 ;  /* 0x0000005102517220 */ /* 0x040fe40000410000 */
[----:B------:R-:W-:Y:S02]  /*7cf0*/  FFMA.FTZ R2, R2, R216, R210 ;  /* 0x000000d802027223 */ /* 0x000fe400000100d2 */
[C---:B------:R-:W-:Y:S04]  /*7d00*/  HMMA.16816.F32 R72, R136.reuse, R114, R72 ;  /* 0x000000728848723c */ /* 0x040fe80000001848 */
[--C-:B------:R-:W-:Y:S02]  /*7d10*/  FFMA.FTZ R112, R143, c[0x0][0x2d0], -R145.reuse ;  /* 0x0000b4008f707a23 */ /* 0x100fe40000010891 */
[----:B------:R-:W-:Y:S02]  /*7d20*/  FFMA.FTZ R0, R0, R217, R206 ;  /* 0x000000d900007223 */ /* 0x000fe400000100ce */
[----:B------:R5:W-:Y:S01]  /*7d30*/  MUFU.EX2 R180, R112 ;  /* 0x0000007000b47308 */ /* 0x000be20000000800 */
[----:B------:R-:W-:Y:S03]  /*7d40*/  FADD.FTZ R2, R209, R2 ;  /* 0x00000002d1027221 */ /* 0x000fe60000010000 */
[----:B------:R-:W-:Y:S02]  /*7d50*/  FADD.FTZ R0, R205, R0 ;  /* 0x00000000cd007221 */ /* 0x000fe40000010000 */
[----:B------:R-:W-:Y:S02]  /*7d60*/  FADD.FTZ R2, R208, R2 ;  /* 0x00000002d0027221 */ /* 0x000fe40000010000 */
[----:B------:R-:W-:Y:S02]  /*7d70*/  FADD.FTZ R0, R204, R0 ;  /* 0x00000000cc007221 */ /* 0x000fe40000010000 */
[--C-:B--2---:R-:W-:Y:S02]  /*7d80*/  FFMA.FTZ R108, R142, c[0x0][0x2d0], -R145.reuse ;  /* 0x0000b4008e6c7a23 */ /* 0x104fe40000010891 */
[----:B------:R-:W-:Y:S01]  /*7d90*/  LDSM.16.MT88.4 R140, [R3+0x2800] ;  /* 0x00280000038c783b */ /* 0x000fe20000004200 */
[----:B------:R-:W-:Y:S01]  /*7da0*/  FADD.FTZ R2, R207, R2 ;  /* 0x00000002cf027221 */ /* 0x000fe20000010000 */
[----:B------:R2:W2:Y:S01]  /*7db0*/  MUFU.EX2 R181, R108 ;  /* 0x0000006c00b57308 */ /* 0x0004a20000000800 */
[----:B------:R-:W-:Y:S02]  /*7dc0*/  FADD.FTZ R0, R203, R0 ;  /* 0x00000000cb007221 */ /* 0x000fe40000010000 */
[----:B----4-:R-:W-:Y:S04]  /*7dd0*/  FADD.FTZ R2, R183, R2 ;  /* 0x00000002b7027221 */ /* 0x010fe80000010000 */
[----:B---3--:R-:W-:Y:S02]  /*7de0*/  FADD.FTZ R2, R182, R2 ;  /* 0x00000002b6027221 */ /* 0x008fe40000010000 */
[--C-:B-----5:R-:W-:Y:S01]  /*7df0*/  FFMA.FTZ R112, R146, c[0x0][0x2d0], -R144.reuse ;  /* 0x0000b40092707a23 */ /* 0x120fe20000010890 */
[C---:B-1----:R-:W-:Y:S03]  /*7e00*/  HMMA.16816.F32 R76, R136.reuse, R104, R76 ;  /* 0x00000068884c723c */ /* 0x042fe6000000184c */
[----:B------:R1:W3:Y:S04]  /*7e10*/  MUFU.EX2 R179, R112 ;  /* 0x0000007000b37308 */ /* 0x0002e80000000800 */
[----:B------:R-:W-:Y:S01]  /*7e20*/  FFMA.FTZ R104, R147, c[0x0][0x2d0], -R144 ;  /* 0x0000b40093687a23 */ /* 0x000fe20000010890 */
[C---:B------:R-:W-:Y:S05]  /*7e30*/  HMMA.16816.F32 R80, R136.reuse, R106, R80 ;  /* 0x0000006a8850723c */ /* 0x040fea0000001850 */
[----:B------:R4:W5:Y:S01]  /*7e40*/  MUFU.EX2 R178, R104 ;  /* 0x0000006800b27308 */ /* 0x0009620000000800 */
[----:B--2---:R-:W2:Y:S01]  /*7e50*/  LDSM.16.MT88.4 R108, [R3+0x4000] ;  /* 0x00400000036c783b */ /* 0x004ea20000004200 */
[C---:B------:R-:W-:Y:S01]  /*7e60*/  F2FP.PACK_AB R105, R180.reuse, R181 ;  /* 0x000000b5b469723e */ /* 0x040fe200000000ff */
[----:B------:R-:W-:Y:S04]  /*7e70*/  FADD.FTZ R0, R181, R0 ;  /* 0x00000000b5007221 */ /* 0x000fe80000010000 */
[----:B------:R-:W-:Y:S02]  /*7e80*/  FADD.FTZ R0, R180, R0 ;  /* 0x00000000b4007221 */ /* 0x000fe40000010000 */
[----:B-1----:R-:W1:Y:S01]  /*7e90*/  LDSM.16.MT88.4 R112, [R102+0x4000] ;  /* 0x004000006670783b */ /* 0x002e620000004200 */
[----:B---3--:R-:W-:Y:S02]  /*7ea0*/  FADD.FTZ R2, R179, R2 ;  /* 0x00000002b3027221 */ /* 0x008fe40000010000 */
[--C-:B----4-:R-:W-:Y:S01]  /*7eb0*/  FFMA.FTZ R104, R148, c[0x0][0x2d0], -R145.reuse ;  /* 0x0000b40094687a23 */ /* 0x110fe20000010891 */
[C---:B-----5:R-:W-:Y:S01]  /*7ec0*/  F2FP.PACK_AB R106, R178.reuse, R179 ;  /* 0x000000b3b26a723e */ /* 0x060fe200000000ff */
[----:B------:R-:W-:Y:S02]  /*7ed0*/  FADD.FTZ R2, R178, R2 ;  /* 0x00000002b2027221 */ /* 0x000fe40000010000 */
[----:B------:R3:W4:Y:S01]  /*7ee0*/  MUFU.EX2 R177, R104 ;  /* 0x0000006800b17308 */ /* 0x0007220000000800 */
[C---:B--2---:R-:W-:Y:S08]  /*7ef0*/  HMMA.16816.F32 R84, R136.reuse, R108, R84 ;  /* 0x0000006c8854723c */ /* 0x044ff00000001854 */
[C---:B------:R-:W-:Y:S01]  /*7f00*/  HMMA.16816.F32 R88, R136.reuse, R110, R88 ;  /* 0x0000006e8858723c */ /* 0x040fe20000001858 */
[----:B------:R-:W2:Y:S03]  /*7f10*/  LDSM.16.MT88.4 R108, [R103+0x800] ;  /* 0x00080000676c783b */ /* 0x000ea60000004200 */
[--C-:B---3--:R-:W-:Y:S02]  /*7f20*/  FFMA.FTZ R104, R149, c[0x0][0x2d0], -R145.reuse ;  /* 0x0000b40095687a23 */ /* 0x108fe40000010891 */
[----:B----4-:R-:W-:Y:S02]  /*7f30*/  FADD.FTZ R0, R177, R0 ;  /* 0x00000000b1007221 */ /* 0x010fe40000010000 */
[C---:B-1----:R-:W-:Y:S01]  /*7f40*/  HMMA.16816.F32 R92, R136.reuse, R112, R92 ;  /* 0x00000070885c723c */ /* 0x042fe2000000185c */
[----:B------:R1:W3:Y:S07]  /*7f50*/  MUFU.EX2 R176, R104 ;  /* 0x0000006800b07308 */ /* 0x0002ee0000000800 */
[----:B------:R-:W-:Y:S01]  /*7f60*/  HMMA.16816.F32 R96, R136, R114, R96 ;  /* 0x000000728860723c */ /* 0x000fe20000001860 */
[----:B------:R-:W4:Y:S03]  /*7f70*/  LDSM.16.MT88.4 R112, [R102+0x2800] ;  /* 0x002800006670783b */ /* 0x000f260000004200 */
[----:B-1----:R-:W-:Y:S01]  /*7f80*/  F2FP.PACK_AB R104, R182, R183 ;  /* 0x000000b7b668723e */ /* 0x002fe200000000ff */
[C---:B---3--:R-:W-:Y:S01]  /*7f90*/  FADD.FTZ R0, R176.reuse, R0 ;  /* 0x00000000b0007221 */ /* 0x048fe20000010000 */
[----:B------:R-:W-:Y:S07]  /*7fa0*/  F2FP.PACK_AB R107, R176, R177 ;  /* 0x000000b1b06b723e */ /* 0x000fee00000000ff */
[C---:B------:R-:W-:Y:S08]  /*7fb0*/  HMMA.16816.F32 R4, R104.reuse, R116, R4 ;  /* 0x000000746804723c */ /* 0x040ff00000001804 */
[C---:B------:R-:W-:Y:S01]  /*7fc0*/  HMMA.16816.F32 R8, R104.reuse, R118, R8 ;  /* 0x000000766808723c */ /* 0x040fe20000001808 */
[----:B------:R-:W-:Y:S07]  /*7fd0*/  LDSM.16.MT88.4 R116, [R103+0x4800] ;  /* 0x004800006774783b */ /* 0x000fee0000004200 */
[C---:B--2---:R-:W-:Y:S08]  /*7fe0*/  HMMA.16816.F32 R12, R104.reuse, R108, R12 ;  /* 0x0000006c680c723c */ /* 0x044ff0000000180c */
[C---:B------:R-:W-:Y:S01]  /*7ff0*/  HMMA.16816.F32 R16, R104.reuse, R110, R16 ;  /* 0x0000006e6810723c */ /* 0x040fe20000001810 */
[----:B------:R-:W1:Y:S07]  /*8000*/  LDSM.16.MT88.4 R108, [R156+0x4800] ;  /* 0x004800009c6c783b */ /* 0x000e6e0000004200 */
[C---:B------:R-:W-:Y:S07]  /*8010*/  HMMA.16816.F32 R20, R104.reuse, R120, R20 ;  /* 0x000000786814723c */ /* 0x040fee0000001814 */
[--C-:B------:R-:W-:Y:S01]  /*8020*/  FFMA.FTZ R120, R151, c[0x0][0x2d0], -R144.reuse ;  /* 0x0000b40097787a23 */ /* 0x100fe20000010890 */
[C---:B------:R-:W-:Y:S03]  /*8030*/  HMMA.16816.F32 R24, R104.reuse, R122, R24 ;  /* 0x0000007a6818723c */ /* 0x040fe60000001818 */
[----:B------:R2:W3:Y:S05]  /*8040*/  MUFU.EX2 R175, R120 ;  /* 0x0000007800af7308 */ /* 0x0004ea0000000800 */
[C---:B------:R-:W-:Y:S08]  /*8050*/  HMMA.16816.F32 R28, R104.reuse, R124, R28 ;  /* 0x0000007c681c723c */ /* 0x040ff0000000181c */
[C---:B------:R-:W-:Y:S01]  /*8060*/  HMMA.16816.F32 R32, R104.reuse, R126, R32 ;  /* 0x0000007e6820723c */ /* 0x040fe20000001820 */
[----:B------:R-:W-:Y:S07]  /*8070*/  LDSM.16.MT88.4 R124, [R103+0x1000] ;  /* 0x00100000677c783b */ /* 0x000fee0000004200 */
[C---:B------:R-:W-:Y:S04]  /*8080*/  HMMA.16816.F32 R36, R104.reuse, R128, R36 ;  /* 0x000000806824723c */ /* 0x040fe80000001824 */
[----:B--2---:R-:W-:Y:S02]  /*8090*/  FFMA.FTZ R120, R152, c[0x0][0x2d0], -R144 ;  /* 0x0000b40098787a23 */ /* 0x004fe40000010890 */
[----:B---3--:R-:W-:Y:S02]  /*80a0*/  FADD.FTZ R2, R175, R2 ;  /* 0x00000002af027221 */ /* 0x008fe40000010000 */
[C---:B------:R-:W-:Y:S01]  /*80b0*/  HMMA.16816.F32 R40, R104.reuse, R130, R40 ;  /* 0x000000826828723c */ /* 0x040fe20000001828 */
[----:B------:R2:W3:Y:S03]  /*80c0*/  MUFU.EX2 R174, R120 ;  /* 0x0000007800ae7308 */ /* 0x0004e60000000800 */
[--C-:B------:R-:W-:Y:S04]  /*80d0*/  FFMA.FTZ R128, R155, c[0x0][0x2d0], -R145.reuse ;  /* 0x0000b4009b807a23 */ /* 0x100fe80000010891 */
[C---:B------:R-:W-:Y:S03]  /*80e0*/  HMMA.16816.F32 R44, R104.reuse, R132, R44 ;  /* 0x00000084682c723c */ /* 0x040fe6000000182c */
[----:B------:R5:W-:Y:S05]  /*80f0*/  MUFU.EX2 R168, R128 ;  /* 0x0000008000a87308 */ /* 0x000bea0000000800 */
[C---:B------:R-:W-:Y:S01]  /*8100*/  HMMA.16816.F32 R48, R104.reuse, R134, R48 ;  /* 0x000000866830723c */ /* 0x040fe20000001830 */
[----:B------:R-:W-:Y:S07]  /*8110*/  LDSM.16.MT88.4 R132, [R102+0x1800] ;  /* 0x001800006684783b */ /* 0x000fee0000004200 */
[C---:B------:R-:W-:Y:S04]  /*8120*/  HMMA.16816.F32 R52, R104.reuse, R140, R52 ;  /* 0x0000008c6834723c */ /* 0x040fe80000001834 */
[--C-:B--2---:R-:W-:Y:S02]  /*8130*/  FFMA.FTZ R120, R150, c[0x0][0x2d0], -R145.reuse ;  /* 0x0000b40096787a23 */ /* 0x104fe40000010891 */
[----:B------:R-:W-:Y:S01]  /*8140*/  LDSM.16.MT88.4 R148, [R3+0x3800] ;  /* 0x003800000394783b */ /* 0x000fe20000004200 */
[----:B---3--:R-:W-:Y:S01]  /*8150*/  FADD.FTZ R2, R174, R2 ;  /* 0x00000002ae027221 */ /* 0x008fe20000010000 */
[C---:B------:R-:W-:Y:S01]  /*8160*/  HMMA.16816.F32 R56, R104.reuse, R142, R56 ;  /* 0x0000008e6838723c */ /* 0x040fe20000001838 */
[----:B------:R2:W-:Y:S05]  /*8170*/  MUFU.EX2 R172, R120 ;  /* 0x0000007800ac7308 */ /* 0x0005ea0000000800 */
[----:B-----5:R-:W-:Y:S02]  /*8180*/  LDSM.16.MT88.4 R128, [R102+0x1000] ;  /* 0x001000006680783b */ /* 0x020fe40000004200 */
[C---:B----4-:R-:W-:Y:S06]  /*8190*/  HMMA.16816.F32 R60, R104.reuse, R112, R60 ;  /* 0x00000070683c723c */ /* 0x050fec000000183c */
[----:B------:R-:W-:Y:S01]  /*81a0*/  LDSM.16.MT88.4 R140, [R156+0x3800] ;  /* 0x003800009c8c783b */ /* 0x000fe20000004200 */
[--C-:B------:R-:W-:Y:S01]  /*81b0*/  FFMA.FTZ R112, R154, c[0x0][0x2d0], -R145.reuse ;  /* 0x0000b4009a707a23 */ /* 0x100fe20000010891 */
[C---:B------:R-:W-:Y:S03]  /*81c0*/  HMMA.16816.F32 R64, R104.reuse, R114, R64 ;  /* 0x000000726840723c */ /* 0x040fe60000001840 */
[----:B------:R3:W4:Y:S05]  /*81d0*/  MUFU.EX2 R173, R112 ;  /* 0x0000007000ad7308 */ /* 0x00072a0000000800 */
[C---:B-1----:R-:W-:Y:S01]  /*81e0*/  HMMA.16816.F32 R68, R104.reuse, R108, R68 ;  /* 0x0000006c6844723c */ /* 0x042fe20000001844 */
[----:B--2---:R-:W-:Y:S06]  /*81f0*/  LDSM.16.MT88.4 R120, [R102+0x4800] ;  /* 0x004800006678783b */ /* 0x004fec0000004200 */
[----:B------:R-:W-:Y:S01]  /*8200*/  FFMA.FTZ R108, R157, c[0x0][0x2d0], -R144 ;  /* 0x0000b4009d6c7a23 */ /* 0x000fe20000010890 */
[C---:B------:R-:W-:Y:S03]  /*8210*/  HMMA.16816.F32 R72, R104.reuse, R110, R72 ;  /* 0x0000006e6848723c */ /* 0x040fe60000001848 */
[----:B------:R1:W2:Y:S05]  /*8220*/  MUFU.EX2 R171, R108 ;  /* 0x0000006c00ab7308 */ /* 0x0002aa0000000800 */
[C---:B------:R-:W-:Y:S01]  /*8230*/  HMMA.16816.F32 R76, R104.reuse, R116, R76 ;  /* 0x00000074684c723c */ /* 0x040fe2000000184c */
[----:B---3--:R-:W3:Y:S03]  /*8240*/  LDSM.16.MT88.4 R112, [R3+0x4800] ;  /* 0x004800000370783b */ /* 0x008ee60000004200 */
[----:B----4-:R-:W-:Y:S04]  /*8250*/  FADD.FTZ R0, R173, R0 ;  /* 0x00000000ad007221 */ /* 0x010fe80000010000 */
[C---:B------:R-:W-:Y:S01]  /*8260*/  HMMA.16816.F32 R80, R104.reuse, R118, R80 ;  /* 0x000000766850723c */ /* 0x040fe20000001850 */
[----:B------:R-:W-:Y:S03]  /*8270*/  LDSM.16.MT88.4 R116, [R3+0x1000] ;  /* 0x001000000374783b */ /* 0x000fe60000004200 */
[----:B------:R-:W-:Y:S02]  /*8280*/  FADD.FTZ R0, R172, R0 ;  /* 0x00000000ac007221 */ /* 0x000fe40000010000 */
[----:B-1----:R-:W-:Y:S02]  /*8290*/  FFMA.FTZ R108, R158, c[0x0][0x2d0], -R144 ;  /* 0x0000b4009e6c7a23 */ /* 0x002fe40000010890 */
[----:B--2---:R-:W-:Y:S02]  /*82a0*/  FADD.FTZ R2, R171, R2 ;  /* 0x00000002ab027221 */ /* 0x004fe40000010000 */
[----:B------:R1:W2:Y:S01]  /*82b0*/  MUFU.EX2 R170, R108 ;  /* 0x0000006c00aa7308 */ /* 0x0002a20000000800 */
[C---:B---3--:R-:W-:Y:S03]  /*82c0*/  HMMA.16816.F32 R84, R104.reuse, R112, R84 ;  /* 0x000000706854723c */ /* 0x048fe60000001854 */
[--C-:B-1----:R-:W-:Y:S02]  /*82d0*/  FFMA.FTZ R108, R153, c[0x0][0x2d0], -R145.reuse ;  /* 0x0000b400996c7a23 */ /* 0x102fe40000010891 */
[----:B------:R-:W-:Y:S03]  /*82e0*/  LDSM.16.MT88.4 R152, [R102+0x3800] ;  /* 0x003800006698783b */ /* 0x000fe60000004200 */
[C---:B------:R-:W-:Y:S01]  /*82f0*/  HMMA.16816.F32 R88, R104.reuse, R114, R88 ;  /* 0x000000726858723c */ /* 0x040fe20000001858 */
[----:B------:R1:W3:Y:S03]  /*8300*/  MUFU.EX2 R169, R108 ;  /* 0x0000006c00a97308 */ /* 0x0002e60000000800 */
[----:B--2---:R-:W-:Y:S01]  /*8310*/  FADD.FTZ R2, R170, R2 ;  /* 0x00000002aa027221 */ /* 0x004fe20000010000 */
[----:B------:R-:W-:Y:S03]  /*8320*/  LDSM.16.MT88.4 R112, [R156+0x3000] ;  /* 0x003000009c70783b */ /* 0x000fe60000004200 */
[C---:B------:R-:W-:Y:S08]  /*8330*/  HMMA.16816.F32 R92, R104.reuse, R120, R92 ;  /* 0x00000078685c723c */ /* 0x040ff0000000185c */
[----:B------:R-:W-:Y:S01]  /*8340*/  HMMA.16816.F32 R96, R104, R122, R96 ;  /* 0x0000007a6860723c */ /* 0x000fe20000001860 */
[----:B------:R-:W-:Y:S06]  /*8350*/  LDSM.16.MT88.4 R120, [R103+0x3000] ;  /* 0x003000006778783b */ /* 0x000fec0000004200 */
[----:B------:R-:W-:Y:S02]  /*8360*/  F2FP.PACK_AB R104, R174, R175 ;  /* 0x000000afae68723e */ /* 0x000fe400000000ff */
[----:B-1----:R-:W1:Y:S03]  /*8370*/  LDSM.16.MT88.4 R108, [R156+0x1000] ;  /* 0x001000009c6c783b */ /* 0x002e660000004200 */
[----:B------:R-:W-:Y:S01]  /*8380*/  F2FP.PACK_AB R105, R172, R173 ;  /* 0x000000adac69723e */ /* 0x000fe200000000ff */
[----:B---3--:R-:W-:Y:S01]  /*8390*/  FADD.FTZ R0, R169, R0 ;  /* 0x00000000a9007221 */ /* 0x008fe20000010000 */
[----:B------:R-:W-:Y:S02]  /*83a0*/  F2FP.PACK_AB R106, R170, R171 ;  /* 0x000000abaa6a723e */ /* 0x000fe400000000ff */
[----:B------:R-:W-:Y:S07]  /*83b0*/  F2FP.PACK_AB R107, R168, R169 ;  /* 0x000000a9a86b723e */ /* 0x000fee00000000ff */
[C---:B-1----:R-:W-:Y:S08]  /*83c0*/  HMMA.16816.F32 R4, R104.reuse, R108, R4 ;  /* 0x0000006c6804723c */ /* 0x042ff00000001804 */
[C---:B------:R-:W-:Y:S01]  /*83d0*/  HMMA.16816.F32 R8, R104.reuse, R110, R8 ;  /* 0x0000006e6808723c */ /* 0x040fe20000001808 */
[----:B------:R-:W1:Y:S07]  /*83e0*/  LDSM.16.MT88.4 R108, [R3+0x3000] ;  /* 0x00300000036c783b */ /* 0x000e6e0000004200 */
[C---:B------:R-:W-:Y:S07]  /*83f0*/  HMMA.16816.F32 R12, R104.reuse, R124, R12 ;  /* 0x0000007c680c723c */ /* 0x040fee000000180c */
[--C-:B------:R-:W-:Y:S01]  /*8400*/  FFMA.FTZ R124, R161, c[0x0][0x2d0], -R144.reuse ;  /* 0x0000b400a17c7a23 */ /* 0x100fe20000010890 */
[C---:B------:R-:W-:Y:S03]  /*8410*/  HMMA.16816.F32 R16, R104.reuse, R126, R16 ;  /* 0x0000007e6810723c */ /* 0x040fe60000001810 */
[----:B------:R2:W-:Y:S05]  /*8420*/  MUFU.EX2 R166, R124 ;  /* 0x0000007c00a67308 */ /* 0x0005ea0000000800 */
[C---:B------:R-:W-:Y:S08]  /*8430*/  HMMA.16816.F32 R20, R104.reuse, R116, R20 ;  /* 0x000000746814723c */ /* 0x040ff00000001814 */
[C---:B------:R-:W-:Y:S01]  /*8440*/  HMMA.16816.F32 R24, R104.reuse, R118, R24 ;  /* 0x000000766818723c */ /* 0x040fe20000001818 */
[----:B------:R-:W3:Y:S07]  /*8450*/  LDSM.16.MT88.4 R116, [R102+0x3000] ;  /* 0x003000006674783b */ /* 0x000eee0000004200 */
[C---:B------:R-:W-:Y:S01]  /*8460*/  HMMA.16816.F32 R28, R104.reuse, R128, R28 ;  /* 0x00000080681c723c */ /* 0x040fe2000000181c */
[----:B--2---:R-:W-:Y:S07]  /*8470*/  LDSM.16.MT88.4 R124, [R3+0x1800] ;  /* 0x00180000037c783b */ /* 0x004fee0000004200 */
[C---:B------:R-:W-:Y:S08]  /*8480*/  HMMA.16816.F32 R32, R104.reuse, R130, R32 ;  /* 0x000000826820723c */ /* 0x040ff00000001820 */
[C---:B------:R-:W-:Y:S08]  /*8490*/  HMMA.16816.F32 R36, R104.reuse, R112, R36 ;  /* 0x000000706824723c */ /* 0x040ff00000001824 */
[C---:B------:R-:W-:Y:S01]  /*84a0*/  HMMA.16816.F32 R40, R104.reuse, R114, R40 ;  /* 0x000000726828723c */ /* 0x040fe20000001828 */
[----:B------:R-:W2:Y:S07]  /*84b0*/  LDSM.16.MT88.4 R112, [R156+0x5000] ;  /* 0x005000009c70783b */ /* 0x000eae0000004200 */
[C---:B------:R-:W-:Y:S07]  /*84c0*/  HMMA.16816.F32 R44, R104.reuse, R120, R44 ;  /* 0x00000078682c723c */ /* 0x040fee000000182c */
[--C-:B------:R-:W-:Y:S01]  /*84d0*/  FFMA.FTZ R120, R160, c[0x0][0x2d0], -R144.reuse ;  /* 0x0000b400a0787a23 */ /* 0x100fe20000010890 */
[C---:B------:R-:W-:Y:S03]  /*84e0*/  HMMA.16816.F32 R48, R104.reuse, R122, R48 ;  /* 0x0000007a6830723c */ /* 0x040fe60000001830 */
[----:B------:R4:W5:Y:S05]  /*84f0*/  MUFU.EX2 R167, R120 ;  /* 0x0000007800a77308 */ /* 0x00096a0000000800 */
[C---:B-1----:R-:W-:Y:S07]  /*8500*/  HMMA.16816.F32 R52, R104.reuse, R108, R52 ;  /* 0x0000006c6834723c */ /* 0x042fee0000001834 */
[--C-:B------:R-:W-:Y:S01]  /*8510*/  FFMA.FTZ R108, R159, c[0x0][0x2d0], -R145.reuse ;  /* 0x0000b4009f6c7a23 */ /* 0x100fe20000010891 */
[C---:B------:R-:W-:Y:S03]  /*8520*/  HMMA.16816.F32 R56, R104.reuse, R110, R56 ;  /* 0x0000006e6838723c */ /* 0x040fe60000001838 */
[----:B------:R1:W-:Y:S05]  /*8530*/  MUFU.EX2 R165, R108 ;  /* 0x0000006c00a57308 */ /* 0x0003ea0000000800 */
[C---:B---3--:R-:W-:Y:S01]  /*8540*/  HMMA.16816.F32 R60, R104.reuse, R116, R60 ;  /* 0x00000074683c723c */ /* 0x048fe2000000183c */
[----:B----4-:R-:W3:Y:S03]  /*8550*/  LDSM.16.MT88.4 R120, [R103+0x5000] ;  /* 0x005000006778783b */ /* 0x010ee60000004200 */
[----:B-----5:R-:W-:Y:S03]  /*8560*/  F2FP.PACK_AB R136, R166, R167 ;  /* 0x000000a7a688723e */ /* 0x020fe600000000ff */
[--C-:B------:R-:W-:Y:S01]  /*8570*/  FFMA.FTZ R116, R162, c[0x0][0x2d0], -R145.reuse ;  /* 0x0000b400a2747a23 */ /* 0x100fe20000010891 */
[C---:B------:R-:W-:Y:S03]  /*8580*/  HMMA.16816.F32 R64, R104.reuse, R118, R64 ;  /* 0x000000766840723c */ /* 0x040fe60000001840 */
[----:B------:R4:W5:Y:S05]  /*8590*/  MUFU.EX2 R164, R116 ;  /* 0x0000007400a47308 */ /* 0x00096a0000000800 */
[C---:B--2---:R-:W-:Y:S01]  /*85a0*/  HMMA.16816.F32 R68, R104.reuse, R112, R68 ;  /* 0x000000706844723c */ /* 0x044fe20000001844 */
[----:B-1----:R-:W1:Y:S06]  /*85b0*/  LDSM.16.MT88.4 R108, [R3+0x5000] ;  /* 0x00500000036c783b */ /* 0x002e6c0000004200 */
[--C-:B------:R-:W-:Y:S01]  /*85c0*/  FFMA.FTZ R112, R184, c[0x0][0x2d0], -R145.reuse ;  /* 0x0000b400b8707a23 */ /* 0x100fe20000010891 */
[C---:B------:R-:W-:Y:S03]  /*85d0*/  HMMA.16816.F32 R72, R104.reuse, R114, R72 ;  /* 0x000000726848723c */ /* 0x040fe60000001848 */
[----:B------:R2:W-:Y:S01]  /*85e0*/  MUFU.EX2 R161, R112 ;  /* 0x0000007000a17308 */ /* 0x0005e20000000800 */
[----:B------:R-:W-:Y:S02]  /*85f0*/  FFMA.FTZ R145, R202, c[0x0][0x2d0], -R145 ;  /* 0x0000b400ca917a23 */ /* 0x000fe40000010891 */
[--C-:B----4-:R-:W-:Y:S07]  /*8600*/  FFMA.FTZ R116, R163, c[0x0][0x2d0], -R144.reuse ;  /* 0x0000b400a3747a23 */ /* 0x110fee0000010890 */
[----:B------:R-:W4:Y:S01]  /*8610*/  MUFU.EX2 R160, R145 ;  /* 0x0000009100a07308 */ /* 0x000f220000000800 */
[----:B------:R-:W-:Y:S01]  /*8620*/  FFMA.FTZ R144, R201, c[0x0][0x2d0], -R144 ;  /* 0x0000b400c9907a23 */ /* 0x000fe20000010890 */
[----:B-----5:R-:W-:Y:S01]  /*8630*/  F2FP.PACK_AB R137, R164, R165 ;  /* 0x000000a5a489723e */ /* 0x020fe200000000ff */
[C---:B---3--:R-:W-:Y:S07]  /*8640*/  HMMA.16816.F32 R76, R104.reuse, R120, R76 ;  /* 0x00000078684c723c */ /* 0x048fee000000184c */
[----:B------:R3:W-:Y:S01]  /*8650*/  MUFU.EX2 R163, R116 ;  /* 0x0000007400a37308 */ /* 0x0007e20000000800 */
[C---:B------:R-:W-:Y:S01]  /*8660*/  HMMA.16816.F32 R80, R104.reuse, R122, R80 ;  /* 0x0000007a6850723c */ /* 0x040fe20000001850 */
[----:B--2---:R-:W-:Y:S08]  /*8670*/  LDSM.16.MT88.4 R112, [R156+0x1800] ;  /* 0x001800009c70783b */ /* 0x004ff00000004200 */
[----:B------:R-:W2:Y:S01]  /*8680*/  MUFU.EX2 R162, R144 ;  /* 0x0000009000a27308 */ /* 0x000ea20000000800 */
[C---:B-1----:R-:W-:Y:S01]  /*8690*/  HMMA.16816.F32 R84, R104.reuse, R108, R84 ;  /* 0x0000006c6854723c */ /* 0x042fe20000001854 */
[----:B------:R-:W-:Y:S02]  /*86a0*/  LDSM.16.MT88.4 R120, [R103+0x1800] ;  /* 0x001800006778783b */ /* 0x000fe40000004200 */
[----:B----4-:R-:W-:Y:S05]  /*86b0*/  F2FP.PACK_AB R139, R160, R161 ;  /* 0x000000a1a08b723e */ /* 0x010fea00000000ff */
[C---:B------:R-:W-:Y:S01]  /*86c0*/  HMMA.16816.F32 R88, R104.reuse, R110, R88 ;  /* 0x0000006e6858723c */ /* 0x040fe20000001858 */
[----:B------:R-:W-:Y:S08]  /*86d0*/  LDSM.16.MT88.4 R156, [R156+0x5800] ;  /* 0x005800009c9c783b */ /* 0x000ff00000004200 */
[----:B---3--:R-:W1:Y:S03]  /*86e0*/  LDSM.16.MT88.4 R116, [R102+0x5000] ;  /* 0x005000006674783b */ /* 0x008e660000004200 */
[----:B--2---:R-:W-:Y:S05]  /*86f0*/  F2FP.PACK_AB R138, R162, R163 ;  /* 0x000000a3a28a723e */ /* 0x004fea00000000ff */
[----:B------:R-:W2:Y:S01]  /*8700*/  LDSM.16.MT88.4 R144, [R103+0x3800] ;  /* 0x003800006790783b */ /* 0x000ea20000004200 */
[C---:B-1----:R-:W-:Y:S08]  /*8710*/  HMMA.16816.F32 R92, R104.reuse, R116, R92 ;  /* 0x00000074685c723c */ /* 0x042ff0000000185c */
[----:B------:R-:W-:Y:S08]  /*8720*/  HMMA.16816.F32 R96, R104, R118, R96 ;  /* 0x000000766860723c */ /* 0x000ff00000001860 */
[C---:B------:R-:W-:Y:S01]  /*8730*/  HMMA.16816.F32 R104, R136.reuse, R112, R4 ;  /* 0x000000708868723c */ /* 0x040fe20000001804 */
[----:B------:R-:W1:Y:S07]  /*8740*/  LDSM.16.MT88.4 R4, [R103+0x5800] ;  /* 0x005800006704783b */ /* 0x000e6e0000004200 */
[C---:B------:R-:W-:Y:S01]  /*8750*/  HMMA.16816.F32 R108, R136.reuse, R114, R8 ;  /* 0x00000072886c723c */ /* 0x040fe20000001808 */
[----:B------:R3:W4:Y:S07]  /*8760*/  LDSM.16.MT88.4 R8, [R3+0x5800] ;  /* 0x005800000308783b */ /* 0x00072e0000004200 */
[C---:B------:R-:W-:Y:S01]  /*8770*/  HMMA.16816.F32 R112, R136.reuse, R120, R12 ;  /* 0x000000788870723c */ /* 0x040fe2000000180c */
[----:B------:R-:W5:Y:S07]  /*8780*/  LDSM.16.MT88.4 R12, [R102+0x5800] ;  /* 0x00580000660c783b */ /* 0x000f6e0000004200 */
[C---:B------:R-:W-:Y:S08]  /*8790*/  HMMA.16816.F32 R116, R136.reuse, R122, R16 ;  /* 0x0000007a8874723c */ /* 0x040ff00000001810 */
[C---:B------:R-:W-:Y:S04]  /*87a0*/  HMMA.16816.F32 R120, R136.reuse, R124, R20 ;  /* 0x0000007c8878723c */ /* 0x040fe80000001814 */
[----:B---3--:R-:W-:Y:S02]  /*87b0*/  FADD.FTZ R3, R168, R0 ;  /* 0x00000000a8037221 */ /* 0x008fe40000010000 */
[----:B------:R-:W-:Y:S02]  /*87c0*/  FADD.FTZ R0, R167, R2 ;  /* 0x00000002a7007221 */ /* 0x000fe40000010000 */
[C---:B------:R-:W-:Y:S04]  /*87d0*/  HMMA.16816.F32 R124, R136.reuse, R126, R24 ;  /* 0x0000007e887c723c */ /* 0x040fe80000001818 */
[----:B------:R-:W-:Y:S02]  /*87e0*/  FADD.FTZ R3, R165, R3 ;  /* 0x00000003a5037221 */ /* 0x000fe40000010000 */
[----:B------:R-:W-:Y:S02]  /*87f0*/  FADD.FTZ R2, R166, R0 ;  /* 0x00000000a6027221 */ /* 0x000fe40000010000 */
[C---:B------:R-:W-:Y:S04]  /*8800*/  HMMA.16816.F32 R128, R136.reuse, R132, R28 ;  /* 0x000000848880723c */ /* 0x040fe8000000181c */
[----:B------:R-:W-:Y:S02]  /*8810*/  FADD.FTZ R0, R164, R3 ;  /* 0x00000003a4007221 */ /* 0x000fe40000010000 */
[----:B------:R-:W-:Y:S01]  /*8820*/  FADD.FTZ R3, R163, R2 ;  /* 0x00000002a3037221 */ /* 0x000fe20000010000 */
[----:B------:R-:W-:Y:S01]  /*8830*/  IADD3 R2, R211, 0x1, RZ ;  /* 0x00000001d3027810 */ /* 0x000fe20007ffe0ff */
[C---:B------:R-:W-:Y:S04]  /*8840*/  HMMA.16816.F32 R132, R136.reuse, R134, R32 ;  /* 0x000000868884723c */ /* 0x040fe80000001820 */
[----:B------:R-:W-:Y:S01]  /*8850*/  FADD.FTZ R0, R161, R0 ;  /* 0x00000000a1007221 */ /* 0x000fe20000010000 */
[----:B------:R-:W-:Y:S01]  /*8860*/  SEL R211, R2, RZ, !P1 ;  /* 0x000000ff02d37207 */ /* 0x000fe20004800000 */
[----:B------:R-:W-:Y:S02]  /*8870*/  FADD.FTZ R216, R162, R3 ;  /* 0x00000003a2d87221 */ /* 0x000fe40000010000 */
[C---:B------:R-:W-:Y:S04]  /*8880*/  HMMA.16816.F32 R36, R136.reuse, R140, R36 ;  /* 0x0000008c8824723c */ /* 0x040fe80000001824 */
[----:B------:R-:W-:Y:S04]  /*8890*/  FADD.FTZ R217, R160, R0 ;  /* 0x00000000a0d97221 */ /* 0x000fe80000010000 */
[C---:B------:R-:W-:Y:S08]  /*88a0*/  HMMA.16816.F32 R40, R136.reuse, R142, R40 ;  /* 0x0000008e8828723c */ /* 0x040ff00000001828 */
        /* <DEDUP_REMOVED lines=10> */
[C---:B----4-:R-:W-:Y:S08]  /*8950*/  HMMA.16816.F32 R84, R136.reuse, R8, R84 ;  /* 0x000000088854723c */ /* 0x050ff00000001854 */
[C---:B------:R-:W-:Y:S08]  /*8960*/  HMMA.16816.F32 R88, R136.reuse, R10, R88 ;  /* 0x0000000a8858723c */ /* 0x040ff00000001858 */
[C---:B-----5:R-:W-:Y:S08]  /*8970*/  HMMA.16816.F32 R92, R136.reuse, R12, R92 ;  /* 0x0000000c885c723c */ /* 0x060ff0000000185c */
[----:B------:R-:W-:Y:S01]  /*8980*/  HMMA.16816.F32 R96, R136, R14, R96 ;  /* 0x0000000e8860723c */ /* 0x000fe20000001860 */
[----:B------:R-:W-:Y:S07]  /*8990*/  @!UPT UIADD3 URZ, URZ, URZ, URZ ;  /* 0x0000003f3f3ff290 */ /* 0x000fee000fffe03f */
[----:B------:R-:W-:-:S11]  /*89a0*/  @!P0 BRA `(.L_x_1252) ;  /* 0x0000050000008947 */ /* 0x000fd60003800000 */
[----:B------:R-:W-:Y:S01]  /*89b0*/  IADD3 R2, R219, R212, R228 ;  /* 0x000000d4db027210 */ /* 0x000fe20007ffe0e4 */
[----:B------:R-:W-:Y:S01]  /*89c0*/  IMAD.MOV.U32 R198, RZ, RZ, RZ ;  /* 0x000000ffffc67224 */ /* 0x000fe200078e00ff */
[----:B------:R-:W-:Y:S01]  /*89d0*/  SHF.R.S32.HI R234, RZ, 0x1f, R214 ;  /* 0x0000001fffea7819 */ /* 0x000fe200000114d6 */
[----:B------:R-:W-:Y:S01]  /*89e0*/  IMAD.SHL.U32 R18, R214, 0x2, RZ ;  /* 0x00000002d6127824 */ /* 0x000fe200078e00ff */
[----:B------:R-:W-:Y:S01]  /*89f0*/  IADD3 R2, R2, -0x80, RZ ;  /* 0xffffff8002027810 */ /* 0x000fe20007ffe0ff */
[C---:B------:R-:W-:Y:S01]  /*8a00*/  IMAD.SHL.U32 R17, R213.reuse, 0x2, RZ ;  /* 0x00000002d5117824 */ /* 0x040fe200078e00ff */
[----:B------:R-:W-:Y:S01]  /*8a10*/  SHF.L.U64.HI R15, R214, 0x1, R234 ;  /* 0x00000001d60f7819 */ /* 0x000fe200000102ea */
[----:B------:R-:W-:Y:S01]  /*8a20*/  IMAD.SHL.U32 R16, R200, 0x2, RZ ;  /* 0x00000002c8107824 */ /* 0x000fe200078e00ff */
[----:B------:R-:W-:Y:S01]  /*8a30*/  SHF.R.S32.HI R235, RZ, 0x1f, R213 ;  /* 0x0000001fffeb7819 */ /* 0x000fe200000114d5 */
[----:B------:R-:W-:Y:S01]  /*8a40*/  @P3 IMAD.HI.U32 R3, R2, c[0x0][0x2bc], RZ ;  /* 0x0000af0002033a27 */ /* 0x000fe200078e00ff */
[----:B------:R-:W-:Y:S02]  /*8a50*/  SHF.R.S32.HI R234, RZ, 0x1f, R200 ;  /* 0x0000001fffea7819 */ /* 0x000fe400000114c8 */
[----:B------:R-:W-:Y:S01]  /*8a60*/  SHF.L.U64.HI R14, R213, 0x1, R235 ;  /* 0x00000001d50e7819 */ /* 0x000fe200000102eb */
[----:B------:R-:W-:Y:S01]  /*8a70*/  IMAD.MOV.U32 R0, RZ, RZ, R2 ;  /* 0x000000ffff007224 */ /* 0x000fe200078e0002 */
[----:B------:R-:W-:Y:S02]  /*8a80*/  @P3 SHF.R.U32.HI R0, RZ, c[0x0][0x2c0], R3 ;  /* 0x0000b000ff003a19 */ /* 0x000fe40000011603 */
[----:B------:R-:W-:Y:S02]  /*8a90*/  SHF.L.U64.HI R13, R200, 0x1, R234 ;  /* 0x00000001c80d7819 */ /* 0x000fe400000102ea */
        /* <DEDUP_REMOVED lines=22> */
.L_x_1313:
[----:B------:R-:W-:-:S05]  /*8c00*/  BRA.DIV ~URZ, `(.L_x_1254) ;  /* 0x00006b327f007947 */ /* 0x000fca000b800000 */
[----:B------:R-:W3:Y:S01]  /*8c10*/  SHFL.IDX PT, R2, R12, RZ, 0x181f ;  /* 0x00181fff0c027589 */ /* 0x000ee200000e0000 */
[----:B------:R-:W-:Y:S01]  /*8c20*/  ISETP.GE.AND P5, PT, R200, c[0x0][0x1d4], PT ;  /* 0x00007500c8007a0c */ /* 0x000fe20003fa6270 */
[----:B------:R-:W-:Y:S01]  /*8c30*/  IMAD R0, R211, 0x6000, R233 ;  /* 0x00006000d3007824 */ /* 0x000fe200078e02e9 */
[----:B------:R-:W-:Y:S02]  /*8c40*/  ISETP.GE.AND P1, PT, R213, c[0x0][0x1d4], PT ;  /* 0x00007500d5007a0c */ /* 0x000fe40003f26270 */
        /* <DEDUP_REMOVED lines=13> */
[----:B------:R2:W1:Y:S02]  /*8d20*/  SHFL.IDX PT, R2, R12, 0x1, 0x181f ;  /* 0x00381f000c027f89 */ /* 0x00046400000e0000 */
[----:B-1-3--:R-:W-:Y:S02]  /*8d30*/  SEL R5, RZ, 0x10, P0 ;  /* 0x00000010ff057807 */ /* 0x00afe40000000000 */
[----:B-----5:R-:W-:Y:S02]  /*8d40*/  SEL R11, RZ, 0x10, P5 ;  /* 0x00000010ff0b7807 */ /* 0x020fe40002800000 */
[----:B------:R-:W-:Y:S04]  /*8d50*/  SEL R10, RZ, 0x10, P1 ;  /* 0x00000010ff0a7807 */ /* 0x000fe80000800000 */
.L_x_1314:
[----:B--2-4-:R-:W-:Y:S02]  /*8d60*/  IADD3 R3, -R10, 0x10, RZ ;  /* 0x000000100a037810 */ /* 0x014fe40007ffe1ff */
[----:B------:R-:W-:Y:S02]  /*8d70*/  IADD3 R8, -R11, 0x10, RZ ;  /* 0x000000100b087810 */ /* 0x000fe40007ffe1ff */
[----:B------:R-:W-:Y:S02]  /*8d80*/  IADD3 R6, -R5, 0x10, RZ ;  /* 0x0000001005067810 */ /* 0x000fe40007ffe1ff */
[----:B------:R-:W-:Y:S02]  /*8d90*/  LOP3.LUT R7, R3, 0xf, RZ, 0xc0, !PT ;  /* 0x0000000f03077812 */ /* 0x000fe400078ec0ff */
[----:B------:R-:W-:Y:S02]  /*8da0*/  LOP3.LUT R8, R8, 0xf, RZ, 0xc0, !PT ;  /* 0x0000000f08087812 */ /* 0x000fe400078ec0ff */
[----:B------:R-:W-:Y:S02]  /*8db0*/  LOP3.LUT R3, R6, 0xf, RZ, 0xc0, !PT ;  /* 0x0000000f06037812 */ /* 0x000fe400078ec0ff */
[-C--:B------:R-:W-:Y:S02]  /*8dc0*/  IADD3 R6, P6, P5, R7, R2.reuse, R17 ;  /* 0x0000000207067210 */ /* 0x080fe40007dde011 */
[----:B------:R-:W-:Y:S02]  /*8dd0*/  IADD3 R8, P1, P0, R8, R2, R16 ;  /* 0x0000000208087210 */ /* 0x000fe4000783e010 */
        /* <DEDUP_REMOVED lines=13> */
.L_x_1252:
[----:B------:R-:W-:Y:S05]  /*8eb0*/  BSYNC B0 ;  /* 0x0000000000007941 */ /* 0x000fea0003800000 */
.L_x_1251:
[C---:B------:R-:W-:Y:S01]  /*8ec0*/  ISETP.GT.AND P0, PT, R197.reuse, R220, PT ;  /* 0x000000dcc500720c */ /* 0x040fe20003f04270 */
[----:B------:R-:W0:Y:S01]  /*8ed0*/  LDGDEPBAR ;  /* 0x00000000000079af */ /* 0x000e220000000000 */
[C---:B------:R-:W-:Y:S01]  /*8ee0*/  ISETP.GE.AND P1, PT, R186.reuse, 0x1, PT ;  /* 0x00000001ba00780c */ /* 0x040fe20003f26270 */
[----:B------:R-:W-:Y:S01]  /*8ef0*/  IMAD.MOV.U32 R103, RZ, RZ, R100 ;  /* 0x000000ffff677224 */ /* 0x000fe200078e0064 */
[----:B------:R-:W-:Y:S01]  /*8f00*/  IADD3 R186, R186, 0x1, RZ ;  /* 0x00000001baba7810 */ /* 0x000fe20007ffe0ff */
[----:B------:R-:W-:Y:S01]  /*8f10*/  IMAD.MOV.U32 R102, RZ, RZ, R101 ;  /* 0x000000ffff667224 */ /* 0x000fe200078e0065 */
[----:B------:R-:W-:Y:S02]  /*8f20*/  IADD3 R197, R197, -0x1, RZ ;  /* 0xffffffffc5c57810 */ /* 0x000fe40007ffe0ff */
[----:B------:R-:W-:Y:S05]  /*8f30*/  SEL R186, R186, RZ, !P1 ;  /* 0x000000ffbaba7207 */ /* 0x000fea0004800000 */
[----:B-1----:R-:W-:-:S05]  /*8f40*/  @P0 BRA `(.L_x_1255) ;  /* 0xffffc87000000947 */ /* 0x002fca000383ffff */
.L_x_1246:
[----:B------:R-:W-:Y:S01]  /*8f50*/  ISETP.GE.AND P0, PT, R197, RZ, PT ;  /* 0x000000ffc500720c */ /* 0x000fe20003f06270 */
[----:B------:R-:W-:Y:S01]  /*8f60*/  IMAD.MOV.U32 R234, RZ, RZ, 0x1f ;  /* 0x0000001fffea7424 */ /* 0x000fe200078e00ff */
[----:B------:R-:W-:-:S11]  /*8f70*/  MOV R220, 0xffffffff ;  /* 0xffffffff00dc7802 */ /* 0x000fd60000000f00 */
[----:B------:R-:W-:Y:S05]  /*8f80*/  @!P0 BRA `(.L_x_1256) ;  /* 0x0000328000008947 */ /* 0x000fea0003800000 */
[----:B------:R-:W-:Y:S02]  /*8f90*/  MOV R102, R100 ;  /* 0x0000006400667202 */ /* 0x000fe40000000f00 */
[----:B------:R-:W-:Y:S02]  /*8fa0*/  MOV R0, R101 ;  /* 0x0000006500007202 */ /* 0x000fe40000000f00 */
.L_x_1266:
[----:B------:R-:W-:Y:S04]  /*8fb0*/  DEPBAR.LE SB0, 0x2 ;  /* 0x000080800000791a */ /* 0x000fe80000000000 */
[----:B------:R-:W-:Y:S01]  /*8fc0*/  WARPSYNC 0xffffffff ;  /* 0xffffffff00007948 */ /* 0x000fe20003800000 */
[----:B------:R-:W-:Y:S01]  /*8fd0*/  BAR.SYNC.DEFER_BLOCKING 0x0 ;  /* 0x0000000000007b1d */ /* 0x000fe20000010000 */
[----:B------:R-:W-:Y:S01]  /*8fe0*/  IMAD R185, R186, 0x6000, RZ ;  /* 0x00006000bab97824 */ /* 0x000fe200078e02ff */
[----:B------:R-:W-:Y:S04]  /*8ff0*/  ISETP.NE.AND P0, PT, R197, RZ, PT ;  /* 0x000000ffc500720c */ /* 0x000fe80003f05270 */
        /* <DEDUP_REMOVED lines=38> */
.L_x_1315:
[----:B------:R-:W-:-:S05]  /*9260*/  BRA.DIV ~URZ, `(.L_x_1260) ;  /* 0x000067927f007947 */ /* 0x000fca000b800000 */
[----:B------:R-:W5:Y:S01]  /*9270*/  SHFL.IDX PT, R2, R21, RZ, 0x181f ;  /* 0x00181fff15027589 */ /* 0x000f6200000e0000 */
[----:B------:R-:W-:Y:S01]  /*9280*/  ISETP.GE.AND P4, PT, R200, c[0x0][0x1d4], PT ;  /* 0x00007500c8007a0c */ /* 0x000fe20003f86270 */
[----:B------:R-:W-:Y:S01]  /*9290*/  IMAD R4, R211, 0x6000, R232 ;  /* 0x00006000d3047824 */ /* 0x000fe200078e02e8 */
[----:B------:R-:W-:Y:S02]  /*92a0*/  ISETP.GE.AND P1, PT, R213, c[0x0][0x1d4], PT ;  /* 0x00007500d5007a0c */ /* 0x000fe40003f26270 */
[----:B------:R-:W-:Y:S02]  /*92b0*/  ISETP.GE.AND P0, PT, R214, c[0x0][0x1d4], PT ;  /* 0x00007500d6007a0c */ /* 0x000fe40003f06270 */
[C---:B-----5:R-:W-:Y:S02]  /*92c0*/  IADD3 R12, P5, R2.reuse, R29, RZ ;  /* 0x0000001d020c7210 */ /* 0x060fe40007fbe0ff */
[C---:B------:R-:W-:Y:S03]  /*92d0*/  IADD3 R6, P6, R2.reuse, R30, RZ ;  /* 0x0000001e02067210 */ /* 0x040fe60007fde0ff */
[C---:B---3--:R-:W-:Y:S01]  /*92e0*/  IMAD.X R13, R5.reuse, 0x1, R22, P5 ;  /* 0x00000001050d7824 */ /* 0x048fe200028e0616 */
[----:B------:R-:W-:Y:S01]  /*92f0*/  IADD3 R14, P5, R2, R31, RZ ;  /* 0x0000001f020e7210 */ /* 0x000fe20007fbe0ff */
[C---:B------:R-:W-:Y:S01]  /*9300*/  IMAD.X R7, R5.reuse, 0x1, R23, P6 ;  /* 0x0000000105077824 */ /* 0x040fe200030e0617 */
[----:B------:R3:W4:Y:S03]  /*9310*/  SHFL.IDX PT, R2, R21, 0x1, 0x181f ;  /* 0x00381f0015027f89 */ /* 0x00072600000e0000 */
[----:B------:R-:W-:Y:S01]  /*9320*/  IMAD.X R15, R5, 0x1, R28, P5 ;  /* 0x00000001050f7824 */ /* 0x000fe200028e061c */
[----:B------:R-:W-:Y:S01]  /*9330*/  @!PT LDS RZ, [RZ] ;  /* 0x00000000fffff984 */ /* 0x000fe20000000800 */
[----:B------:R5:W-:Y:S04]  /*9340*/  LDGSTS.E.BYPASS.LTC128B.128 [R4], [R12.64], !P4 ;  /* 0x000000000c047fae */ /* 0x000be8000e101d46 */
[----:B------:R2:W-:Y:S04]  /*9350*/  LDGSTS.E.BYPASS.LTC128B.128 [R4+0x2000], [R6.64], !P1 ;  /* 0x0200000006047fae */ /* 0x0005e8000c901d46 */
[----:B------:R3:W1:Y:S04]  /*9360*/  SHFL.IDX PT, R5, R20, 0x1, 0x181f ;  /* 0x00381f0014057f89 */ /* 0x00066800000e0000 */
[----:B------:R3:W-:Y:S01]  /*9370*/  LDGSTS.E.BYPASS.LTC128B.128 [R4+0x4000], [R14.64], !P0 ;  /* 0x040000000e047fae */ /* 0x0007e2000c101d46 */
[----:B-----5:R-:W-:Y:S02]  /*9380*/  SEL R12, RZ, 0x10, P4 ;  /* 0x00000010ff0c7807 */ /* 0x020fe40002000000 */
[----:B--2---:R-:W-:Y:S02]  /*9390*/  SEL R7, RZ, 0x10, P1 ;  /* 0x00000010ff077807 */ /* 0x004fe40000800000 */
[----:B------:R-:W-:Y:S02]  /*93a0*/  SEL R6, RZ, 0x10, P0 ;  /* 0x00000010ff067807 */ /* 0x000fe40000000000 */
.L_x_1316:
[----:B-1-34-:R-:W-:Y:S02]  /*93b0*/  IADD3 R14, -R12, 0x10, RZ ;  /* 0x000000100c0e7810 */ /* 0x01afe40007ffe1ff */
[----:B------:R-:W-:Y:S02]  /*93c0*/  IADD3 R3, -R7, 0x10, RZ ;  /* 0x0000001007037810 */ /* 0x000fe40007ffe1ff */
[----:B------:R-:W-:Y:S02]  /*93d0*/  LOP3.LUT R14, R14, 0xf, RZ, 0xc0, !PT ;  /* 0x0000000f0e0e7812 */ /* 0x000fe400078ec0ff */
[----:B------:R-:W-:Y:S02]  /*93e0*/  ISETP.NE.U32.AND P6, PT, R12, RZ, PT ;  /* 0x000000ff0c00720c */ /* 0x000fe40003fc5070 */
[-C--:B------:R-:W-:Y:S02]  /*93f0*/  IADD3 R14, P5, P4, R14, R2.reuse, R29 ;  /* 0x000000020e0e7210 */ /* 0x080fe40007cbe01d */
[----:B------:R-:W-:Y:S02]  /*9400*/  LOP3.LUT R3, R3, 0xf, RZ, 0xc0, !PT ;  /* 0x0000000f03037812 */ /* 0x000fe400078ec0ff */
[C---:B------:R-:W-:Y:S02]  /*9410*/  IADD3 R13, -R6.reuse, 0x10, RZ ;  /* 0x00000010060d7810 */ /* 0x040fe40007ffe1ff */
[-C--:B------:R-:W-:Y:S02]  /*9420*/  IADD3.X R15, RZ, R5.reuse, R22, P5, P4 ;  /* 0x00000005ff0f7210 */ /* 0x080fe40002fe8416 */
[----:B------:R-:W-:Y:S02]  /*9430*/  ISETP.NE.U32.AND P5, PT, R7, RZ, PT ;  /* 0x000000ff0700720c */ /* 0x000fe40003fa5070 */
[-C--:B------:R-:W-:Y:S01]  /*9440*/  IADD3 R12, P1, P0, R3, R2.reuse, R30 ;  /* 0x00000002030c7210 */ /* 0x080fe2000783e01e */
[----:B------:R-:W-:Y:S01]  /*9450*/  @!PT LDS RZ, [RZ] ;  /* 0x00000000fffff984 */ /* 0x000fe20000000800 */
[----:B------:R-:W-:Y:S01]  /*9460*/  @!PT LDS RZ, [RZ] ;  /* 0x00000000fffff984 */ /* 0x000fe20000000800 */
[----:B------:R-:W-:Y:S01]  /*9470*/  @!PT LDS RZ, [RZ] ;  /* 0x00000000fffff984 */ /* 0x000fe20000000800 */
[----:B------:R1:W-:Y:S01]  /*9480*/  LDGSTS.E.BYPASS.LTC128B.128.ZFILL [R4+0x1000], [R14.64], P6 ;  /* 0x010000000e047fae */ /* 0x0003e2000b141d46 */
[----:B------:R-:W-:Y:S02]  /*9490*/  LOP3.LUT R3, R13, 0xf, RZ, 0xc0, !PT ;  /* 0x0000000f0d037812 */ /* 0x000fe400078ec0ff */
[----:B------:R-:W-:Y:S02]  /*94a0*/  ISETP.NE.U32.AND P4, PT, R6, RZ, PT ;  /* 0x000000ff0600720c */ /* 0x000fe40003f85070 */
[-C--:B------:R-:W-:Y:S02]  /*94b0*/  IADD3.X R13, RZ, R5.reuse, R23, P1, P0 ;  /* 0x00000005ff0d7210 */ /* 0x080fe40000fe0417 */
[----:B------:R-:W-:Y:S03]  /*94c0*/  IADD3 R2, P1, P0, R3, R2, R31 ;  /* 0x0000000203027210 */ /* 0x000fe6000783e01f */
[----:B------:R1:W-:Y:S01]  /*94d0*/  LDGSTS.E.BYPASS.LTC128B.128.ZFILL [R4+0x3000], [R12.64], P5 ;  /* 0x030000000c047fae */ /* 0x0003e2000a941d46 */
[----:B------:R-:W-:Y:S05]  /*94e0*/  IADD3.X R3, RZ, R5, R28, P1, P0 ;  /* 0x00000005ff037210 */ /* 0x000fea0000fe041c */
[----:B------:R1:W-:Y:S04]  /*94f0*/  LDGSTS.E.BYPASS.LTC128B.128.ZFILL [R4+0x5000], [R2.64], P4 ;  /* 0x0500000002047fae */ /* 0x0003e8000a141d46 */
.L_x_1258:
[----:B------:R-:W-:Y:S05]  /*9500*/  BSYNC B0 ;  /* 0x0000000000007941 */ /* 0x000fea0003800000 */
.L_x_1257:
[----:B------:R-:W0:Y:S01]  /*9510*/  LDGDEPBAR ;  /* 0x00000000000079af */ /* 0x000e220000000000 */
[----:B------:R-:W-:Y:S01]  /*9520*/  WARPSYNC 0xffffffff ;  /* 0xffffffff00007948 */ /* 0x000fe20003800000 */
[C---:B-123--:R-:W-:Y:S03]  /*9530*/  HMMA.16816.F32 R4, R32.reuse, R8, RZ ;  /* 0x000000082004723c */ /* 0x04efe600000018ff */
[----:B------:R-:W-:Y:S01]  /*9540*/  ISETP.GE.AND P0, PT, R211, 0x1, PT ;  /* 0x00000001d300780c */ /* 0x000fe20003f06270 */
[C-C-:B------:R-:W-:Y:S01]  /*9550*/  IMAD.IADD R2, R191.reuse, 0x1, R100.reuse ;  /* 0x00000001bf027824 */ /* 0x140fe200078e0264 */
[C---:B------:R-:W-:Y:S01]  /*9560*/  IADD3 R101, R192.reuse, R100, R191 ;  /* 0x00000064c0657210 */ /* 0x040fe20007ffe0bf */
[----:B------:R-:W-:Y:S01]  /*9570*/  LDSM.16.M88.4 R160, [R190] ;  /* 0x00000000bea0783b */ /* 0x000fe20000000200 */
[----:B------:R-:W-:Y:S01]  /*9580*/  IMAD.IADD R184, R191, 0x1, R103 ;  /* 0x00000001bfb87824 */ /* 0x000fe200078e0267 */
[C---:B------:R-:W-:Y:S01]  /*9590*/  HMMA.16816.F32 R8, R32.reuse, R10, RZ ;  /* 0x0000000a2008723c */ /* 0x040fe200000018ff */
[----:B------:R-:W-:Y:S05]  /*95a0*/  IMAD.IADD R3, R192, 0x1, R100 ;  /* 0x00000001c0037824 */ /* 0x000fea00078e0264 */
[----:B------:R-:W1:Y:S02]  /*95b0*/  LDSM.16.M88.4 R164, [R2] ;  /* 0x0000000002a4783b */ /* 0x000e640000000200 */
        /* <DEDUP_REMOVED lines=8> */
[C---:B------:R-:W-:Y:S08]  /*9640*/  HMMA.16816.F32 R28, R32.reuse, R136, RZ ;  /* 0x00000088201c723c */ /* 0x040ff000000018ff */
        /* <DEDUP_REMOVED lines=24> */
[C---:B----4-:R-:W-:Y:S08]  /*97d0*/  HMMA.16816.F32 R28, R160.reuse, R148, R28 ;  /* 0x00000094a01c723c */ /* 0x050ff0000000181c */
[----:B------:R-:W-:Y:S01]  /*97e0*/  HMMA.16816.F32 R32, R160, R150, R32 ;  /* 0x00000096a020723c */ /* 0x000fe20000001820 */
[----:B------:R-:W3:Y:S07]  /*97f0*/  LDSM.16.M88.4 R148, [R100+0x2000] ;  /* 0x002000006494783b */ /* 0x000eee0000000200 */
[C---:B-----5:R-:W-:Y:S01]  /*9800*/  HMMA.16816.F32 R4, R152.reuse, R168, R4 ;  /* 0x000000a89804723c */ /* 0x060fe20000001804 */
[----:B------:R-:W4:Y:S07]  /*9810*/  LDSM.16.M88.4 R160, [R100+0x2800] ;  /* 0x0028000064a0783b */ /* 0x000f2e0000000200 */
        /* <DEDUP_REMOVED lines=20> */
[----:B------:R-:W4:Y:S07]  /*9960*/  LDSM.16.M88.4 R140, [R2+0x2800] ;  /* 0x00280000028c783b */ /* 0x000f2e0000000200 */
[C---:B------:R-:W-:Y:S08]  /*9970*/  HMMA.16816.F32 R28, R144.reuse, R164, R28 ;  /* 0x000000a4901c723c */ /* 0x040ff0000000181c */
[----:B------:R-:W-:Y:S01]  /*9980*/  HMMA.16816.F32 R32, R144, R166, R32 ;  /* 0x000000a69020723c */ /* 0x000fe20000001820 */
[----:B------:R-:W5:Y:S07]  /*9990*/  LDSM.16.M88.4 R144, [R2+0x3000] ;  /* 0x003000000290783b */ /* 0x000f6e0000000200 */
        /* <DEDUP_REMOVED lines=14> */
[----:B------:R-:W1:Y:S07]  /*9a80*/  LDSM.16.M88.4 R156, [R101+0x3800] ;  /* 0x00380000659c783b */ /* 0x000e6e0000000200 */
[C---:B------:R-:W-:Y:S01]  /*9a90*/  HMMA.16816.F32 R8, R152.reuse, R178, R8 ;  /* 0x000000b29808723c */ /* 0x040fe20000001808 */
[----:B------:R-:W-:Y:S07]  /*9aa0*/  LDSM.16.M88.4 R176, [R103+0x4000] ;  /* 0x0040000067b0783b */ /* 0x000fee0000000200 */
[C---:B----4-:R-:W-:Y:S08]  /*9ab0*/  HMMA.16816.F32 R12, R152.reuse, R140, R12 ;  /* 0x0000008c980c723c */ /* 0x050ff0000000180c */
[C---:B------:R-:W-:Y:S01]  /*9ac0*/  HMMA.16816.F32 R16, R152.reuse, R142, R16 ;  /* 0x0000008e9810723c */ /* 0x040fe20000001810 */
[----:B------:R-:W4:Y:S07]  /*9ad0*/  LDSM.16.M88.4 R140, [R100+0x4800] ;  /* 0x00480000648c783b */ /* 0x000f2e0000000200 */
[C---:B-----5:R-:W-:Y:S08]  /*9ae0*/  HMMA.16816.F32 R20, R152.reuse, R144, R20 ;  /* 0x000000909814723c */ /* 0x060ff00000001814 */
[C---:B------:R-:W-:Y:S01]  /*9af0*/  HMMA.16816.F32 R24, R152.reuse, R146, R24 ;  /* 0x000000929818723c */ /* 0x040fe20000001818 */
[----:B------:R-:W5:Y:S07]  /*9b00*/  LDSM.16.M88.4 R144, [R100+0x5000] ;  /* 0x005000006490783b */ /* 0x000f6e0000000200 */
        /* <DEDUP_REMOVED lines=28> */
[----:B------:R2:W4:Y:S07]  /*9cd0*/  LDSM.16.M88.4 R152, [R2+0x5800] ;  /* 0x005800000298783b */ /* 0x00052e0000000200 */
[C---:B-1----:R-:W-:Y:S01]  /*9ce0*/  HMMA.16816.F32 R4, R160.reuse, R176, R4 ;  /* 0x000000b0a004723c */ /* 0x042fe20000001804 */
[----:B------:R-:W1:Y:S07]  /*9cf0*/  LDSM.16.M88.4 R172, [R189+0x8000] ;  /* 0x00800000bdac783b */ /* 0x000e6e0000000200 */
[C---:B------:R-:W-:Y:S08]  /*9d00*/  HMMA.16816.F32 R8, R160.reuse, R178, R8 ;  /* 0x000000b2a008723c */ /* 0x040ff00000001808 */
[C---:B--2---:R-:W-:Y:S04]  /*9d10*/  HMMA.16816.F32 R12, R160.reuse, R136, R12 ;  /* 0x00000088a00c723c */ /* 0x044fe8000000180c */
[----:B------:R-:W-:Y:S04]  /*9d20*/  IADD3 R2, R211, 0x1, RZ ;  /* 0x00000001d3027810 */ /* 0x000fe80007ffe0ff */
[C---:B------:R-:W-:Y:S01]  /*9d30*/  HMMA.16816.F32 R16, R160.reuse, R138, R16 ;  /* 0x0000008aa010723c */ /* 0x040fe20000001810 */
[----:B------:R-:W2:Y:S03]  /*9d40*/  LDSM.16.M88.4 R136, [R101+0x4800] ;  /* 0x004800006588783b */ /* 0x000ea60000000200 */
[----:B------:R-:W-:Y:S04]  /*9d50*/  SEL R211, R2, RZ, !P0 ;  /* 0x000000ff02d37207 */ /* 0x000fe80004000000 */
[C---:B---3--:R-:W-:Y:S08]  /*9d60*/  HMMA.16816.F32 R20, R160.reuse, R148, R20 ;  /* 0x00000094a014723c */ /* 0x048ff00000001814 */
[C---:B------:R-:W-:Y:S08]  /*9d70*/  HMMA.16816.F32 R24, R160.reuse, R150, R24 ;  /* 0x00000096a018723c */ /* 0x040ff00000001818 */
[C---:B------:R-:W-:Y:S08]  /*9d80*/  HMMA.16816.F32 R28, R160.reuse, R156, R28 ;  /* 0x0000009ca01c723c */ /* 0x040ff0000000181c */
[----:B------:R-:W-:Y:S08]  /*9d90*/  HMMA.16816.F32 R32, R160, R158, R32 ;  /* 0x0000009ea020723c */ /* 0x000ff00000001820 */
[C---:B------:R-:W-:Y:S08]  /*9da0*/  HMMA.16816.F32 R4, R164.reuse, R168, R4 ;  /* 0x000000a8a404723c */ /* 0x040ff00000001804 */
[C---:B------:R-:W-:Y:S08]  /*9db0*/  HMMA.16816.F32 R8, R164.reuse, R170, R8 ;  /* 0x000000aaa408723c */ /* 0x040ff00000001808 */
[C---:B----4-:R-:W-:Y:S08]  /*9dc0*/  HMMA.16816.F32 R12, R164.reuse, R140, R12 ;  /* 0x0000008ca40c723c */ /* 0x050ff0000000180c */
[C---:B------:R-:W-:Y:S08]  /*9dd0*/  HMMA.16816.F32 R16, R164.reuse, R142, R16 ;  /* 0x0000008ea410723c */ /* 0x040ff00000001810 */
[C---:B-----5:R-:W-:Y:S08]  /*9de0*/  HMMA.16816.F32 R20, R164.reuse, R144, R20 ;  /* 0x00000090a414723c */ /* 0x060ff00000001814 */
[C---:B------:R-:W-:Y:S08]  /*9df0*/  HMMA.16816.F32 R24, R164.reuse, R146, R24 ;  /* 0x00000092a418723c */ /* 0x040ff00000001818 */
[C---:B------:R-:W-:Y:S08]  /*9e00*/  HMMA.16816.F32 R28, R164.reuse, R152, R28 ;  /* 0x00000098a41c723c */ /* 0x040ff0000000181c */
[----:B------:R-:W-:Y:S08]  /*9e10*/  HMMA.16816.F32 R32, R164, R154, R32 ;  /* 0x0000009aa420723c */ /* 0x000ff00000001820 */
[C---:B-1----:R-:W-:Y:S08]  /*9e20*/  HMMA.16816.F32 R4, R172.reuse, R180, R4 ;  /* 0x000000b4ac04723c */ /* 0x042ff00000001804 */
[C---:B------:R-:W-:Y:S08]  /*9e30*/  HMMA.16816.F32 R8, R172.reuse, R182, R8 ;  /* 0x000000b6ac08723c */ /* 0x040ff00000001808 */
[C---:B--2---:R-:W-:Y:S08]  /*9e40*/  HMMA.16816.F32 R12, R172.reuse, R136, R12 ;  /* 0x00000088ac0c723c */ /* 0x044ff0000000180c */
[----:B------:R-:W-:Y:S01]  /*9e50*/  FMUL.FTZ R4, R4, c[0x0][0x320] ;  /* 0x0000c80004047a20 */ /* 0x000fe20000410000 */
[C---:B------:R-:W-:Y:S03]  /*9e60*/  HMMA.16816.F32 R16, R172.reuse, R138, R16 ;  /* 0x0000008aac10723c */ /* 0x040fe60000001810 */
[----:B------:R-:W-:Y:S01]  /*9e70*/  MUFU.TANH R140, R4 ;  /* 0x00000004008c7308 */ /* 0x000fe20000002400 */
[----:B------:R-:W-:Y:S02]  /*9e80*/  FMUL.FTZ R6, R6, c[0x0][0x320] ;  /* 0x0000c80006067a20 */ /* 0x000fe40000410000 */
[----:B------:R-:W-:Y:S02]  /*9e90*/  FMUL.FTZ R5, R5, c[0x0][0x320] ;  /* 0x0000c80005057a20 */ /* 0x000fe40000410000 */
[----:B------:R-:W-:Y:S04]  /*9ea0*/  FMUL.FTZ R7, R7, c[0x0][0x320] ;  /* 0x0000c80007077a20 */ /* 0x000fe80000410000 */
[----:B------:R-:W-:Y:S01]  /*9eb0*/  FMUL.FTZ R8, R8, c[0x0][0x320] ;  /* 0x0000c80008087a20 */ /* 0x000fe20000410000 */
[----:B------:R-:W1:Y:S01]  /*9ec0*/  MUFU.TANH R143, R6 ;  /* 0x00000006008f7308 */ /* 0x000e620000002400 */
        /* <DEDUP_REMOVED lines=11> */
[----:B------:R2:W3:Y:S01]  /*9f80*/  MUFU.TANH R144, R7 ;  /* 0x0000000700907308 */ /* 0x0004e20000002400 */
[----:B------:R-:W-:Y:S01]  /*9f90*/  FMUL.FTZ R19, R19, c[0x0][0x320] ;  /* 0x0000c80013137a20 */ /* 0x000fe20000410000 */
[----:B-1----:R-:W-:Y:S08]  /*9fa0*/  FMNMX.FTZ R100, R143, R102, !PT ;  /* 0x000000668f647209 */ /* 0x002ff00007810000 */
[----:B------:R-:W-:Y:S10]  /*9fb0*/  MUFU.TANH R141, R8 ;  /* 0x00000008008d7308 */ /* 0x000ff40000002400 */
[----:B------:R-:W1:Y:S01]  /*9fc0*/  MUFU.TANH R136, R10 ;  /* 0x0000000a00887308 */ /* 0x000e620000002400 */
[----:B--2---:R-:W2:Y:S01]  /*9fd0*/  LDSM.16.M88.4 R4, [R101+0x5000] ;  /* 0x005000006504783b */ /* 0x004ea20000000200 */
[----:B---3--:R-:W-:Y:S08]  /*9fe0*/  FMNMX.FTZ R100, R144, R100, !PT ;  /* 0x0000006490647209 */ /* 0x008ff00007810000 */
[----:B------:R-:W-:Y:S10]  /*9ff0*/  MUFU.TANH R103, R9 ;  /* 0x0000000900677308 */ /* 0x000ff40000002400 */
[----:B------:R3:W4:Y:S01]  /*a000*/  MUFU.TANH R137, R11 ;  /* 0x0000000b00897308 */ /* 0x0007220000002400 */
[----:B-1----:R-:W-:Y:S09]  /*a010*/  FMNMX.FTZ R100, R136, R100, !PT ;  /* 0x0000006488647209 */ /* 0x002ff20007810000 */
[----:B------:R-:W-:Y:S10]  /*a020*/  MUFU.TANH R145, R12 ;  /* 0x0000000c00917308 */ /* 0x000ff40000002400 */
[----:B------:R-:W1:Y:S01]  /*a030*/  MUFU.TANH R149, R14 ;  /* 0x0000000e00957308 */ /* 0x000e620000002400 */
[----:B---3--:R3:W5:Y:S01]  /*a040*/  LDSM.16.M88.4 R8, [R101+0x5800] ;  /* 0x005800006508783b */ /* 0x0087620000000200 */
[C---:B--2---:R-:W-:Y:S03]  /*a050*/  HMMA.16816.F32 R20, R172.reuse, R4, R20 ;  /* 0x00000004ac14723c */ /* 0x044fe60000001814 */
[----:B----4-:R-:W-:Y:S05]  /*a060*/  FMNMX.FTZ R100, R137, R100, !PT ;  /* 0x0000006489647209 */ /* 0x010fea0007810000 */
[----:B------:R-:W-:Y:S01]  /*a070*/  MUFU.TANH R146, R13 ;  /* 0x0000000d00927308 */ /* 0x000fe20000002400 */
[C---:B------:R-:W-:Y:S09]  /*a080*/  HMMA.16816.F32 R24, R172.reuse, R6, R24 ;  /* 0x00000006ac18723c */ /* 0x040ff20000001818 */
[----:B------:R-:W2:Y:S03]  /*a090*/  MUFU.TANH R151, R15 ;  /* 0x0000000f00977308 */ /* 0x000ea60000002400 */
[----:B-1----:R-:W-:Y:S02]  /*a0a0*/  FMNMX.FTZ R100, R149, R100, !PT ;  /* 0x0000006495647209 */ /* 0x002fe40007810000 */
[----:B---3--:R-:W-:Y:S01]  /*a0b0*/  FMNMX.FTZ R101, R140, R0, !PT ;  /* 0x000000008c657209 */ /* 0x008fe20007810000 */
[----:B------:R-:W-:Y:S04]  /*a0c0*/  FMUL.FTZ R20, R20, c[0x0][0x320] ;  /* 0x0000c80014147a20 */ /* 0x000fe80000410000 */
[----:B------:R-:W1:Y:S01]  /*a0d0*/  MUFU.TANH R147, R16 ;  /* 0x0000001000937308 */ /* 0x000e620000002400 */
[----:B------:R-:W-:Y:S01]  /*a0e0*/  FMUL.FTZ R22, R22, c[0x0][0x320] ;  /* 0x0000c80016167a20 */ /* 0x000fe20000410000 */
[----:B------:R-:W-:Y:S01]  /*a0f0*/  FMNMX.FTZ R101, R142, R101, !PT ;  /* 0x000000658e657209 */ /* 0x000fe20007810000 */
[----:B------:R-:W-:Y:S02]  /*a100*/  FMUL.FTZ R21, R21, c[0x0][0x320] ;  /* 0x0000c80015157a20 */ /* 0x000fe40000410000 */
[----:B------:R-:W-:Y:S01]  /*a110*/  FMUL.FTZ R23, R23, c[0x0][0x320] ;  /* 0x0000c80017177a20 */ /* 0x000fe20000410000 */
[----:B------:R-:W-:Y:S01]  /*a120*/  FMNMX.FTZ R101, R141, R101, !PT ;  /* 0x000000658d657209 */ /* 0x000fe20007810000 */
[----:B------:R-:W-:Y:S02]  /*a130*/  FMUL.FTZ R24, R24, c[0x0][0x320] ;  /* 0x0000c80018187a20 */ /* 0x000fe40000410000 */
[----:B------:R-:W-:Y:S01]  /*a140*/  FMUL.FTZ R26, R26, c[0x0][0x320] ;  /* 0x0000c8001a1a7a20 */ /* 0x000fe20000410000 */
[----:B------:R-:W3:Y:S01]  /*a150*/  MUFU.TANH R150, R18 ;  /* 0x0000001200967308 */ /* 0x000ee20000002400 */
[----:B------:R-:W-:Y:S01]  /*a160*/  FMNMX.FTZ R101, R103, R101, !PT ;  /* 0x0000006567657209 */ /* 0x000fe20007810000 */
[----:B------:R-:W-:Y:S01]  /*a170*/  FMUL.FTZ R25, R25, c[0x0][0x320] ;  /* 0x0000c80019197a20 */ /* 0x000fe20000410000 */
[C---:B-----5:R-:W-:Y:S03]  /*a180*/  HMMA.16816.F32 R28, R172.reuse, R8, R28 ;  /* 0x00000008ac1c723c */ /* 0x060fe6000000181c */
[----:B------:R-:W-:Y:S01]  /*a190*/  FMUL.FTZ R27, R27, c[0x0][0x320] ;  /* 0x0000c8001b1b7a20 */ /* 0x000fe20000410000 */
[----:B------:R-:W-:Y:S03]  /*a1a0*/  FMNMX.FTZ R101, R145, R101, !PT ;  /* 0x0000006591657209 */ /* 0x000fe60007810000 */
[----:B------:R-:W4:Y:S01]  /*a1b0*/  MUFU.TANH R148, R17 ;  /* 0x0000001100947308 */ /* 0x000f220000002400 */
[----:B--2---:R-:W-:Y:S01]  /*a1c0*/  FMNMX.FTZ R100, R151, R100, !PT ;  /* 0x0000006497647209 */ /* 0x004fe20007810000 */
[----:B------:R-:W-:Y:S03]  /*a1d0*/  HMMA.16816.F32 R32, R172, R10, R32 ;  /* 0x0000000aac20723c */ /* 0x000fe60000001820 */
[----:B------:R-:W-:Y:S05]  /*a1e0*/  FMNMX.FTZ R101, R146, R101, !PT ;  /* 0x0000006592657209 */ /* 0x000fea0007810000 */
[----:B------:R-:W2:Y:S01]  /*a1f0*/  MUFU.TANH R152, R19 ;  /* 0x0000001300987308 */ /* 0x000ea20000002400 */
[----:B-1----:R-:W-:Y:S03]  /*a200*/  FMNMX.FTZ R101, R147, R101, !PT ;  /* 0x0000006593657209 */ /* 0x002fe60007810000 */
[----:B---3--:R-:W-:Y:S03]  /*a210*/  FMNMX.FTZ R100, R150, R100, !PT ;  /* 0x0000006496647209 */ /* 0x008fe60007810000 */
[----:B------:R-:W-:Y:S03]  /*a220*/  FMUL.FTZ R28, R28, c[0x0][0x320] ;  /* 0x0000c8001c1c7a20 */ /* 0x000fe60000410000 */
[----:B------:R-:W1:Y:S01]  /*a230*/  MUFU.TANH R154, R20 ;  /* 0x00000014009a7308 */ /* 0x000e620000002400 */
[----:B------:R-:W-:Y:S02]  /*a240*/  FMUL.FTZ R30, R30, c[0x0][0x320] ;  /* 0x0000c8001e1e7a20 */ /* 0x000fe40000410000 */
[----:B------:R-:W-:Y:S01]  /*a250*/  FMUL.FTZ R29, R29, c[0x0][0x320] ;  /* 0x0000c8001d1d7a20 */ /* 0x000fe20000410000 */
[----:B----4-:R-:W-:Y:S01]  /*a260*/  FMNMX.FTZ R101, R148, R101, !PT ;  /* 0x0000006594657209 */ /* 0x010fe20007810000 */
[----:B------:R-:W-:Y:S02]  /*a270*/  FMUL.FTZ R31, R31, c[0x0][0x320] ;  /* 0x0000c8001f1f7a20 */ /* 0x000fe40000410000 */
[----:B------:R-:W-:Y:S02]  /*a280*/  FMUL.FTZ R32, R32, c[0x0][0x320] ;  /* 0x0000c80020207a20 */ /* 0x000fe40000410000 */
[----:B------:R-:W-:Y:S01]  /*a290*/  FMUL.FTZ R34, R34, c[0x0][0x320] ;  /* 0x0000c80022227a20 */ /* 0x000fe20000410000 */
[----:B------:R-:W3:Y:S01]  /*a2a0*/  MUFU.TANH R159, R22 ;  /* 0x00000016009f7308 */ /* 0x000ee20000002400 */
[----:B------:R-:W-:Y:S02]  /*a2b0*/  FMUL.FTZ R33, R33, c[0x0][0x320] ;  /* 0x0000c80021217a20 */ /* 0x000fe40000410000 */
[----:B------:R-:W-:Y:S01]  /*a2c0*/  FMUL.FTZ R35, R35, c[0x0][0x320] ;  /* 0x0000c80023237a20 */ /* 0x000fe20000410000 */
[----:B--2---:R-:W-:Y:S06]  /*a2d0*/  FMNMX.FTZ R100, R152, R100, !PT ;  /* 0x0000006498647209 */ /* 0x004fec0007810000 */
        /* <DEDUP_REMOVED lines=27> */
[----:B---3--:R-:W-:Y:S02]  /*a490*/  FMNMX.FTZ R100, R170, R100, !PT ;  /* 0x00000064aa647209 */ /* 0x008fe40007810000 */
[----:B--2---:R-:W-:Y:S02]  /*a4a0*/  FMNMX.FTZ R101, R166, R101, !PT ;  /* 0x00000065a6657209 */ /* 0x004fe40007810000 */
[----:B-1----:R-:W-:Y:S01]  /*a4b0*/  FMNMX.FTZ R100, R168, R100, !PT ;  /* 0x00000064a8647209 */ /* 0x002fe20007810000 */
[----:B------:R-:W-:-:S05]  /*a4c0*/  BRA.DIV ~URZ, `(.L_x_1261) ;  /* 0x000057827f007947 */ /* 0x000fca000b800000 */
[----:B------:R1:W2:Y:S02]  /*a4d0*/  SHFL.BFLY PT, R2, R101, 0x2, 0x1f ;  /* 0x0c401f0065027f89 */ /* 0x0002a400000e0000 */
.L_x_1317:
[----:B-12---:R-:W-:Y:S01]  /*a4e0*/  FMNMX.FTZ R101, R101, R2, !PT ;  /* 0x0000000265657209 */ /* 0x006fe20007810000 */
[----:B------:R-:W1:Y:S01]  /*a4f0*/  SHFL.BFLY PT, R3, R100, 0x2, 0x1f ;  /* 0x0c401f0064037f89 */ /* 0x000e6200000e0000 */
[----:B------:R-:W-:Y:S04]  /*a500*/  DEPBAR.LE SB0, 0x2 ;  /* 0x000080800000791a */ /* 0x000fe80000000000 */
[----:B------:R-:W-:Y:S01]  /*a510*/  IADD3 R156, R195, R185, RZ ;  /* 0x000000b9c39c7210 */ /* 0x000fe20007ffe0ff */
[----:B------:R-:W-:Y:S02]  /*a520*/  BSSY B0, `(.L_x_1262) ;  /* 0x00001c4000007945 */ /* 0x000fe40003800000 */
[----:B------:R-:W-:Y:S01]  /*a530*/  BAR.SYNC.DEFER_BLOCKING 0x0 ;  /* 0x0000000000007b1d */ /* 0x000fe20000010000 */
[----:B------:R-:W-:Y:S02]  /*a540*/  ISETP.GE.AND P0, PT, R197, 0x2, PT ;  /* 0x00000002c500780c */ /* 0x000fe40003f06270 */
[----:B-1----:R-:W-:Y:S05]  /*a550*/  FMNMX.FTZ R100, R100, R3, !PT ;  /* 0x0000000364647209 */ /* 0x002fea0007810000 */
[----:B------:R-:W-:Y:S08]  /*a560*/  LDSM.16.MT88.4 R12, [R156] ;  /* 0x000000009c0c783b */ /* 0x000ff00000004200 */
[----:B------:R-:W1:Y:S08]  /*a570*/  SHFL.BFLY PT, R2, R101, 0x1, 0x1f ;  /* 0x0c201f0065027f89 */ /* 0x000e7000000e0000 */
[----:B------:R-:W2:Y:S01]  /*a580*/  SHFL.BFLY PT, R5, R100, 0x1, 0x1f ;  /* 0x0c201f0064057f89 */ /* 0x000ea200000e0000 */
[----:B-1----:R-:W-:Y:S05]  /*a590*/  FMNMX.FTZ R101, R101, R2, !PT ;  /* 0x0000000265657209 */ /* 0x002fea0007810000 */
[C---:B------:R-:W-:Y:S02]  /*a5a0*/  FMUL.FTZ R162, R101.reuse, c[0x0][0x2d0] ;  /* 0x0000b40065a27a20 */ /* 0x040fe40000410000 */
[----:B------:R-:W-:Y:S01]  /*a5b0*/  FADD.FTZ R0, -R101, R0 ;  /* 0x0000000065007221 */ /* 0x000fe20000010100 */
[----:B--2---:R-:W-:Y:S01]  /*a5c0*/  FMNMX.FTZ R100, R100, R5, !PT ;  /* 0x0000000564647209 */ /* 0x004fe20007810000 */
[--C-:B------:R-:W-:Y:S02]  /*a5d0*/  FFMA.FTZ R3, R140, c[0x0][0x2d0], -R162.reuse ;  /* 0x0000b4008c037a23 */ /* 0x100fe400000108a2 */
[----:B------:R-:W-:Y:S02]  /*a5e0*/  FMUL.FTZ R0, R0, c[0x0][0x2d0] ;  /* 0x0000b40000007a20 */ /* 0x000fe40000410000 */
[----:B------:R1:W-:Y:S01]  /*a5f0*/  MUFU.EX2 R215, R3 ;  /* 0x0000000300d77308 */ /* 0x0003e20000000800 */
[----:B------:R-:W-:Y:S02]  /*a600*/  FMUL.FTZ R163, R100, c[0x0][0x2d0] ;  /* 0x0000b40064a37a20 */ /* 0x000fe40000410000 */
[--C-:B------:R-:W-:Y:S07]  /*a610*/  FFMA.FTZ R4, R142, c[0x0][0x2d0], -R162.reuse ;  /* 0x0000b4008e047a23 */ /* 0x100fee00000108a2 */
[----:B------:R2:W3:Y:S10]  /*a620*/  MUFU.EX2 R2, R0 ;  /* 0x0000000000027308 */ /* 0x0004f40000000800 */
[----:B------:R4:W5:Y:S01]  /*a630*/  MUFU.EX2 R212, R4 ;  /* 0x0000000400d47308 */ /* 0x0009620000000800 */
[--C-:B-1----:R-:W-:Y:S09]  /*a640*/  FFMA.FTZ R3, R143, c[0x0][0x2d0], -R163.reuse ;  /* 0x0000b4008f037a23 */ /* 0x102ff200000108a3 */
[----:B------:R1:W-:Y:S01]  /*a650*/  MUFU.EX2 R208, R3 ;  /* 0x0000000300d07308 */ /* 0x0003e20000000800 */
[--C-:B--2---:R-:W-:Y:S02]  /*a660*/  FFMA.FTZ R0, R141, c[0x0][0x2d0], -R162.reuse ;  /* 0x0000b4008d007a23 */ /* 0x104fe400000108a2 */
[C---:B---3--:R-:W-:Y:S02]  /*a670*/  FMUL.FTZ R5, R2.reuse, R105 ;  /* 0x0000006902057220 */ /* 0x048fe40000410000 */
[C---:B------:R-:W-:Y:S05]  /*a680*/  FMUL.FTZ R8, R2.reuse, R108 ;  /* 0x0000006c02087220 */ /* 0x040fea0000410000 */
[----:B------:R2:W-:Y:S01]  /*a690*/  MUFU.EX2 R210, R0 ;  /* 0x0000000000d27308 */ /* 0x0005e20000000800 */
[C---:B------:R-:W-:Y:S02]  /*a6a0*/  FMUL.FTZ R9, R2.reuse, R109 ;  /* 0x0000006d02097220 */ /* 0x040fe40000410000 */
[C---:B------:R-:W-:Y:S02]  /*a6b0*/  FMUL.FTZ R16, R2.reuse, R116 ;  /* 0x0000007402107220 */ /* 0x040fe40000410000 */
[C---:B----4-:R-:W-:Y:S02]  /*a6c0*/  FMUL.FTZ R4, R2.reuse, R104 ;  /* 0x0000006802047220 */ /* 0x050fe40000410000 */
[C---:B------:R-:W-:Y:S02]  /*a6d0*/  FMUL.FTZ R17, R2.reuse, R117 ;  /* 0x0000007502117220 */ /* 0x040fe40000410000 */
[C---:B------:R-:W-:Y:S02]  /*a6e0*/  FMUL.FTZ R24, R2.reuse, R124 ;  /* 0x0000007c02187220 */ /* 0x040fe40000410000 */
[C---:B------:R-:W-:Y:S02]  /*a6f0*/  FMUL.FTZ R25, R2.reuse, R125 ;  /* 0x0000007d02197220 */ /* 0x040fe40000410000 */
[----:B------:R-:W-:Y:S02]  /*a700*/  FMUL.FTZ R32, R2, R132 ;  /* 0x0000008402207220 */ /* 0x000fe40000410000 */
[--C-:B-1----:R-:W-:Y:S02]  /*a710*/  FFMA.FTZ R3, R144, c[0x0][0x2d0], -R163.reuse ;  /* 0x0000b40090037a23 */ /* 0x102fe400000108a3 */
[C---:B------:R-:W-:Y:S02]  /*a720*/  FMUL.FTZ R33, R2.reuse, R133 ;  /* 0x0000008502217220 */ /* 0x040fe40000410000 */
[----:B------:R1:W-:Y:S01]  /*a730*/  MUFU.EX2 R207, R3 ;  /* 0x0000000300cf7308 */ /* 0x0003e20000000800 */
[C---:B------:R-:W-:Y:S02]  /*a740*/  FMUL.FTZ R36, R2.reuse, R36 ;  /* 0x0000002402247220 */ /* 0x040fe40000410000 */
[C---:B------:R-:W-:Y:S02]  /*a750*/  FMUL.FTZ R37, R2.reuse, R37 ;  /* 0x0000002502257220 */ /* 0x040fe40000410000 */
[----:B--2---:R-:W-:Y:S01]  /*a760*/  FFMA.FTZ R0, R103, c[0x0][0x2d0], -R162 ;  /* 0x0000b40067007a23 */ /* 0x004fe200000108a2 */
[----:B------:R-:W-:Y:S01]  /*a770*/  IADD3 R103, R193, R156, RZ ;  /* 0x0000009cc1677210 */ /* 0x000fe20007ffe0ff */
[C---:B------:R-:W-:Y:S02]  /*a780*/  FMUL.FTZ R40, R2.reuse, R40 ;  /* 0x0000002802287220 */ /* 0x040fe40000410000 */
[C---:B------:R-:W-:Y:S01]  /*a790*/  FMUL.FTZ R41, R2.reuse, R41 ;  /* 0x0000002902297220 */ /* 0x040fe20000410000 */
[----:B------:R-:W2:Y:S01]  /*a7a0*/  MUFU.EX2 R209, R0 ;  /* 0x0000000000d17308 */ /* 0x000ea20000000800 */
[----:B------:R-:W3:Y:S01]  /*a7b0*/  LDSM.16.MT88.4 R20, [R103] ;  /* 0x000000006714783b */ /* 0x000ee20000004200 */
[C---:B------:R-:W-:Y:S02]  /*a7c0*/  FMUL.FTZ R44, R2.reuse, R44 ;  /* 0x0000002c022c7220 */ /* 0x040fe40000410000 */
[C---:B------:R-:W-:Y:S02]  /*a7d0*/  FMUL.FTZ R45, R2.reuse, R45 ;  /* 0x0000002d022d7220 */ /* 0x040fe40000410000 */
[C---:B------:R-:W-:Y:S02]  /*a7e0*/  FMUL.FTZ R48, R2.reuse, R48 ;  /* 0x0000003002307220 */ /* 0x040fe40000410000 */
[C---:B------:R-:W-:Y:S02]  /*a7f0*/  FMUL.FTZ R49, R2.reuse, R49 ;  /* 0x0000003102317220 */ /* 0x040fe40000410000 */
[C---:B------:R-:W-:Y:S02]  /*a800*/  FMUL.FTZ R52, R2.reuse, R52 ;  /* 0x0000003402347220 */ /* 0x040fe40000410000 */
[----:B------:R-:W-:Y:S02]  /*a810*/  FMUL.FTZ R53, R2, R53 ;  /* 0x0000003502357220 */ /* 0x000fe40000410000 */
[--C-:B-1----:R-:W-:Y:S01]  /*a820*/  FFMA.FTZ R3, R136, c[0x0][0x2d0], -R163.reuse ;  /* 0x0000b40088037a23 */ /* 0x102fe200000108a3 */
[----:B-----5:R-:W-:Y:S01]  /*a830*/  F2FP.PACK_AB R136, R212, R215 ;  /* 0x000000d7d488723e */ /* 0x020fe200000000ff */
[C---:B------:R-:W-:Y:S02]  /*a840*/  FMUL.FTZ R56, R2.reuse, R56 ;  /* 0x0000003802387220 */ /* 0x040fe40000410000 */
[----:B------:R1:W-:Y:S01]  /*a850*/  MUFU.EX2 R206, R3 ;  /* 0x0000000300ce7308 */ /* 0x0003e20000000800 */
[C---:B------:R-:W-:Y:S02]  /*a860*/  FMUL.FTZ R57, R2.reuse, R57 ;  /* 0x0000003902397220 */ /* 0x040fe40000410000 */
[C---:B------:R-:W-:Y:S02]  /*a870*/  FMUL.FTZ R60, R2.reuse, R60 ;  /* 0x0000003c023c7220 */ /* 0x040fe40000410000 */
[----:B------:R-:W-:Y:S01]  /*a880*/  FMUL.FTZ R61, R2, R61 ;  /* 0x0000003d023d7220 */ /* 0x000fe20000410000 */
[----:B--2---:R-:W-:Y:S01]  /*a890*/  F2FP.PACK_AB R138, R209, R210 ;  /* 0x000000d2d18a723e */ /* 0x004fe200000000ff */
[----:B------:R-:W-:Y:S02]  /*a8a0*/  FADD.FTZ R0, -R100, R102 ;  /* 0x0000006664007221 */ /* 0x000fe40000010100 */
[----:B------:R-:W-:Y:S02]  /*a8b0*/  FMUL.FTZ R64, R2, R64 ;  /* 0x0000004002407220 */ /* 0x000fe40000410000 */
[----:B------:R-:W-:Y:S02]  /*a8c0*/  FMUL.FTZ R0, R0, c[0x0][0x2d0] ;  /* 0x0000b40000007a20 */ /* 0x000fe40000410000 */
[C---:B------:R-:W-:Y:S02]  /*a8d0*/  FMUL.FTZ R65, R2.reuse, R65 ;  /* 0x0000004102417220 */ /* 0x040fe40000410000 */
[C---:B------:R-:W-:Y:S02]  /*a8e0*/  FMUL.FTZ R68, R2.reuse, R68 ;  /* 0x0000004402447220 */ /* 0x040fe40000410000 */
[----:B------:R-:W2:Y:S01]  /*a8f0*/  MUFU.EX2 R0, R0 ;  /* 0x0000000000007308 */ /* 0x000ea20000000800 */
[C---:B------:R-:W-:Y:S02]  /*a900*/  FMUL.FTZ R69, R2.reuse, R69 ;  /* 0x0000004502457220 */ /* 0x040fe40000410000 */
[C---:B------:R-:W-:Y:S02]  /*a910*/  FMUL.FTZ R72, R2.reuse, R72 ;  /* 0x0000004802487220 */ /* 0x040fe40000410000 */
[C---:B------:R-:W-:Y:S02]  /*a920*/  FMUL.FTZ R73, R2.reuse, R73 ;  /* 0x0000004902497220 */ /* 0x040fe40000410000 */
[----:B-1----:R-:W-:Y:S01]  /*a930*/  FFMA.FTZ R3, R137, c[0x0][0x2d0], -R163 ;  /* 0x0000b40089037a23 */ /* 0x002fe200000108a3 */
[----:B------:R-:W-:Y:S01]  /*a940*/  F2FP.PACK_AB R137, R207, R208 ;  /* 0x000000d0cf89723e */ /* 0x000fe200000000ff */
[C---:B------:R-:W-:Y:S02]  /*a950*/  FMUL.FTZ R76, R2.reuse, R76 ;  /* 0x0000004c024c7220 */ /* 0x040fe40000410000 */
[----:B------:R-:W1:Y:S01]  /*a960*/  MUFU.EX2 R205, R3 ;  /* 0x0000000300cd7308 */ /* 0x000e620000000800 */
[C---:B------:R-:W-:Y:S02]  /*a970*/  FMUL.FTZ R77, R2.reuse, R77 ;  /* 0x0000004d024d7220 */ /* 0x040fe40000410000 */
[C---:B------:R-:W-:Y:S02]  /*a980*/  FMUL.FTZ R84, R2.reuse, R84 ;  /* 0x0000005402547220 */ /* 0x040fe40000410000 */
[C---:B------:R-:W-:Y:S02]  /*a990*/  FMUL.FTZ R85, R2.reuse, R85 ;  /* 0x0000005502557220 */ /* 0x040fe40000410000 */
[C---:B------:R-:W-:Y:S02]  /*a9a0*/  FMUL.FTZ R88, R2.reuse, R88 ;  /* 0x0000005802587220 */ /* 0x040fe40000410000 */
[C---:B------:R-:W-:Y:S02]  /*a9b0*/  FMUL.FTZ R89, R2.reuse, R89 ;  /* 0x0000005902597220 */ /* 0x040fe40000410000 */
[----:B------:R-:W-:Y:S02]  /*a9c0*/  FMUL.FTZ R92, R2, R92 ;  /* 0x0000005c025c7220 */ /* 0x000fe40000410000 */
[C---:B--2---:R-:W-:Y:S02]  /*a9d0*/  FMUL.FTZ R6, R0.reuse, R106 ;  /* 0x0000006a00067220 */ /* 0x044fe40000410000 */
[C---:B------:R-:W-:Y:S02]  /*a9e0*/  FMUL.FTZ R7, R0.reuse, R107 ;  /* 0x0000006b00077220 */ /* 0x040fe40000410000 */
[C---:B------:R-:W-:Y:S02]  /*a9f0*/  FMUL.FTZ R10, R0.reuse, R110 ;  /* 0x0000006e000a7220 */ /* 0x040fe40000410000 */
[C---:B------:R-:W-:Y:S02]  /*aa00*/  FMUL.FTZ R11, R0.reuse, R111 ;  /* 0x0000006f000b7220 */ /* 0x040fe40000410000 */
[C---:B------:R-:W-:Y:S01]  /*aa10*/  FMUL.FTZ R18, R0.reuse, R118 ;  /* 0x0000007600127220 */ /* 0x040fe20000410000 */
[----:B------:R-:W-:Y:S01]  /*aa20*/  LDSM.16.MT88.4 R108, [R156+0x2000] ;  /* 0x002000009c6c783b */ /* 0x000fe20000004200 */
[C---:B------:R-:W-:Y:S01]  /*aa30*/  FMUL.FTZ R19, R0.reuse, R119 ;  /* 0x0000007700137220 */ /* 0x040fe20000410000 */
[----:B-1----:R-:W-:Y:S01]  /*aa40*/  F2FP.PACK_AB R139, R205, R206 ;  /* 0x000000cecd8b723e */ /* 0x002fe200000000ff */
[----:B------:R-:W-:Y:S01]  /*aa50*/  FMUL.FTZ R26, R0, R126 ;  /* 0x0000007e001a7220 */ /* 0x000fe20000410000 */
[----:B------:R-:W-:Y:S01]  /*aa60*/  IADD3 R3, R196, R185, RZ ;  /* 0x000000b9c4037210 */ /* 0x000fe20007ffe0ff */
[C---:B------:R-:W-:Y:S02]  /*aa70*/  FMUL.FTZ R27, R0.reuse, R127 ;  /* 0x0000007f001b7220 */ /* 0x040fe40000410000 */
[C---:B------:R-:W-:Y:S01]  /*aa80*/  FMUL.FTZ R34, R0.reuse, R134 ;  /* 0x0000008600227220 */ /* 0x040fe20000410000 */
[----:B------:R-:W-:Y:S01]  /*aa90*/  LDSM.16.MT88.4 R116, [R156+0x800] ;  /* 0x000800009c74783b */ /* 0x000fe20000004200 */
[C---:B------:R-:W-:Y:S05]  /*aaa0*/  HMMA.16816.F32 R4, R136.reuse, R12, R4 ;  /* 0x0000000c8804723c */ /* 0x040fea0000001804 */
[----:B------:R-:W-:Y:S01]  /*aab0*/  IADD3 R102, R193, R3, RZ ;  /* 0x00000003c1667210 */ /* 0x000fe20007ffe0ff */
[----:B------:R-:W-:Y:S01]  /*aac0*/  FMUL.FTZ R35, R0, R135 ;  /* 0x0000008700237220 */ /* 0x000fe20000410000 */
[----:B------:R-:W1:Y:S01]  /*aad0*/  LDSM.16.MT88.4 R28, [R3] ;  /* 0x00000000031c783b */ /* 0x000e620000004200 */
[C---:B------:R-:W-:Y:S04]  /*aae0*/  HMMA.16816.F32 R8, R136.reuse, R14, R8 ;  /* 0x0000000e8808723c */ /* 0x040fe80000001808 */
[C---:B------:R-:W-:Y:S02]  /*aaf0*/  FMUL.FTZ R12, R2.reuse, R112 ;  /* 0x00000070020c7220 */ /* 0x040fe40000410000 */
[----:B------:R-:W-:Y:S01]  /*ab00*/  FMUL.FTZ R13, R2, R113 ;  /* 0x00000071020d7220 */ /* 0x000fe20000410000 */
[----:B------:R-:W2:Y:S01]  /*ab10*/  LDSM.16.MT88.4 R104, [R102] ;  /* 0x000000006668783b */ /* 0x000ea20000004200 */
[C---:B------:R-:W-:Y:S04]  /*ab20*/  FMUL.FTZ R14, R0.reuse, R114 ;  /* 0x00000072000e7220 */ /* 0x040fe80000410000 */
[C---:B------:R-:W-:Y:S02]  /*ab30*/  FMUL.FTZ R15, R0.reuse, R115 ;  /* 0x00000073000f7220 */ /* 0x040fe40000410000 */
[C---:B------:R-:W-:Y:S01]  /*ab40*/  FMUL.FTZ R38, R0.reuse, R38 ;  /* 0x0000002600267220 */ /* 0x040fe20000410000 */
[----:B------:R-:W4:Y:S01]  /*ab50*/  LDSM.16.MT88.4 R112, [R103+0x2000] ;  /* 0x002000006770783b */ /* 0x000f220000004200 */
[C---:B------:R-:W-:Y:S02]  /*ab60*/  FMUL.FTZ R39, R0.reuse, R39 ;  /* 0x0000002700277220 */ /* 0x040fe40000410000 */
[C---:B------:R-:W-:Y:S01]  /*ab70*/  FMUL.FTZ R42, R0.reuse, R42 ;  /* 0x0000002a002a7220 */ /* 0x040fe20000410000 */
[C---:B---3--:R-:W-:Y:S03]  /*ab80*/  HMMA.16816.F32 R12, R136.reuse, R20, R12 ;  /* 0x00000014880c723c */ /* 0x048fe6000000180c */
[C---:B------:R-:W-:Y:S01]  /*ab90*/  FMUL.FTZ R43, R0.reuse, R43 ;  /* 0x0000002b002b7220 */ /* 0x040fe20000410000 */
[----:B------:R-:W-:Y:S01]  /*aba0*/  LDSM.16.MT88.4 R124, [R102+0x800] ;  /* 0x00080000667c783b */ /* 0x000fe20000004200 */
[----:B------:R-:W-:Y:S02]  /*abb0*/  FMUL.FTZ R46, R0, R46 ;  /* 0x0000002e002e7220 */ /* 0x000fe40000410000 */
[C---:B------:R-:W-:Y:S01]  /*abc0*/  FMUL.FTZ R20, R2.reuse, R120 ;  /* 0x0000007802147220 */ /* 0x040fe20000410000 */
[C---:B------:R-:W-:Y:S04]  /*abd0*/  HMMA.16816.F32 R16, R136.reuse, R22, R16 ;  /* 0x000000168810723c */ /* 0x040fe80000001810 */
[----:B------:R-:W-:Y:S01]  /*abe0*/  FMUL.FTZ R21, R2, R121 ;  /* 0x0000007902157220 */ /* 0x000fe20000410000 */
[----:B------:R-:W-:Y:S01]  /*abf0*/  LDSM.16.MT88.4 R132, [R103+0x2800] ;  /* 0x002800006784783b */ /* 0x000fe20000004200 */
[C---:B------:R-:W-:Y:S02]  /*ac00*/  FMUL.FTZ R47, R0.reuse, R47 ;  /* 0x0000002f002f7220 */ /* 0x040fe40000410000 */
[C---:B------:R-:W-:Y:S04]  /*ac10*/  FMUL.FTZ R22, R0.reuse, R122 ;  /* 0x0000007a00167220 */ /* 0x040fe80000410000 */
[C---:B------:R-:W-:Y:S01]  /*ac20*/  FMUL.FTZ R23, R0.reuse, R123 ;  /* 0x0000007b00177220 */ /* 0x040fe20000410000 */
[----:B------:R-:W-:Y:S01]  /*ac30*/  LDSM.16.MT88.4 R140, [R3+0x2800] ;  /* 0x00280000038c783b */ /* 0x000fe20000004200 */
[C---:B------:R-:W-:Y:S02]  /*ac40*/  FMUL.FTZ R50, R0.reuse, R50 ;  /* 0x0000003200327220 */ /* 0x040fe40000410000 */
[C---:B------:R-:W-:Y:S02]  /*ac50*/  FMUL.FTZ R51, R0.reuse, R51 ;  /* 0x0000003300337220 */ /* 0x040fe40000410000 */
[C---:B------:R-:W-:Y:S01]  /*ac60*/  FMUL.FTZ R54, R0.reuse, R54 ;  /* 0x0000003600367220 */ /* 0x040fe20000410000 */
[C---:B-1----:R-:W-:Y:S02]  /*ac70*/  HMMA.16816.F32 R20, R136.reuse, R28, R20 ;  /* 0x0000001c8814723c */ /* 0x042fe40000001814 */
[----:B------:R-:W-:Y:S01]  /*ac80*/  LDSM.16.MT88.4 R120, [R3+0x800] ;  /* 0x000800000378783b */ /* 0x000fe20000004200 */
[C---:B------:R-:W-:Y:S02]  /*ac90*/  FMUL.FTZ R55, R0.reuse, R55 ;  /* 0x0000003700377220 */ /* 0x040fe40000410000 */
[----:B------:R-:W-:Y:S02]  /*aca0*/  FMUL.FTZ R58, R0, R58 ;  /* 0x0000003a003a7220 */ /* 0x000fe40000410000 */
[C---:B------:R-:W-:Y:S01]  /*acb0*/  FMUL.FTZ R28, R2.reuse, R128 ;  /* 0x00000080021c7220 */ /* 0x040fe20000410000 */
[C---:B------:R-:W-:Y:S04]  /*acc0*/  HMMA.16816.F32 R24, R136.reuse, R30, R24 ;  /* 0x0000001e8818723c */ /* 0x040fe80000001818 */
[----:B------:R-:W-:Y:S02]  /*acd0*/  FMUL.FTZ R29, R2, R129 ;  /* 0x00000081021d7220 */ /* 0x000fe40000410000 */
[C---:B------:R-:W-:Y:S02]  /*ace0*/  FMUL.FTZ R59, R0.reuse, R59 ;  /* 0x0000003b003b7220 */ /* 0x040fe40000410000 */
[C---:B------:R-:W-:Y:S04]  /*acf0*/  FMUL.FTZ R30, R0.reuse, R130 ;  /* 0x00000082001e7220 */ /* 0x040fe80000410000 */
[C---:B------:R-:W-:Y:S02]  /*ad00*/  FMUL.FTZ R31, R0.reuse, R131 ;  /* 0x00000083001f7220 */ /* 0x040fe40000410000 */
[----:B------:R-:W-:Y:S01]  /*ad10*/  LDSM.16.MT88.4 R128, [R156+0x2800] ;  /* 0x002800009c80783b */ /* 0x000fe20000004200 */
[C---:B------:R-:W-:Y:S02]  /*ad20*/  FMUL.FTZ R62, R0.reuse, R62 ;  /* 0x0000003e003e7220 */ /* 0x040fe40000410000 */
[C---:B------:R-:W-:Y:S02]  /*ad30*/  FMUL.FTZ R63, R0.reuse, R63 ;  /* 0x0000003f003f7220 */ /* 0x040fe40000410000 */
[C---:B--2---:R-:W-:Y:S03]  /*ad40*/  HMMA.16816.F32 R28, R136.reuse, R104, R28 ;  /* 0x00000068881c723c */ /* 0x044fe6000000181c */
[C---:B------:R-:W-:Y:S02]  /*ad50*/  FMUL.FTZ R66, R0.reuse, R66 ;  /* 0x0000004200427220 */ /* 0x040fe40000410000 */
[C---:B------:R-:W-:Y:S02]  /*ad60*/  FMUL.FTZ R67, R0.reuse, R67 ;  /* 0x0000004300437220 */ /* 0x040fe40000410000 */
[C---:B------:R-:W-:Y:S01]  /*ad70*/  FMUL.FTZ R70, R0.reuse, R70 ;  /* 0x0000004600467220 */ /* 0x040fe20000410000 */
[C---:B------:R-:W-:Y:S01]  /*ad80*/  HMMA.16816.F32 R32, R136.reuse, R106, R32 ;  /* 0x0000006a8820723c */ /* 0x040fe20000001820 */
[----:B------:R-:W1:Y:S03]  /*ad90*/  LDSM.16.MT88.4 R104, [R3+0x2000] ;  /* 0x002000000368783b */ /* 0x000e660000004200 */
[C---:B------:R-:W-:Y:S02]  /*ada0*/  FMUL.FTZ R71, R0.reuse, R71 ;  /* 0x0000004700477220 */ /* 0x040fe40000410000 */
[C---:B------:R-:W-:Y:S02]  /*adb0*/  FMUL.FTZ R74, R0.reuse, R74 ;  /* 0x0000004a004a7220 */ /* 0x040fe40000410000 */
[C---:B------:R-:W-:Y:S04]  /*adc0*/  HMMA.16816.F32 R36, R136.reuse, R108, R36 ;  /* 0x0000006c8824723c */ /* 0x040fe80000001824 */
[C---:B------:R-:W-:Y:S02]  /*add0*/  FMUL.FTZ R75, R0.reuse, R75 ;  /* 0x0000004b004b7220 */ /* 0x040fe40000410000 */
[C---:B------:R-:W-:Y:S02]  /*ade0*/  FMUL.FTZ R86, R0.reuse, R86 ;  /* 0x0000005600567220 */ /* 0x040fe40000410000 */
[C---:B------:R-:W-:Y:S01]  /*adf0*/  HMMA.16816.F32 R40, R136.reuse, R110, R40 ;  /* 0x0000006e8828723c */ /* 0x040fe20000001828 */
[----:B------:R-:W2:Y:S03]  /*ae00*/  LDSM.16.MT88.4 R108, [R102+0x2000] ;  /* 0x00200000666c783b */ /* 0x000ea60000004200 */
[C---:B------:R-:W-:Y:S02]  /*ae10*/  FMUL.FTZ R87, R0.reuse, R87 ;  /* 0x0000005700577220 */ /* 0x040fe40000410000 */
[C---:B------:R-:W-:Y:S02]  /*ae20*/  FMUL.FTZ R90, R0.reuse, R90 ;  /* 0x0000005a005a7220 */ /* 0x040fe40000410000 */
[C---:B----4-:R-:W-:Y:S04]  /*ae30*/  HMMA.16816.F32 R44, R136.reuse, R112, R44 ;  /* 0x00000070882c723c */ /* 0x050fe8000000182c */
[----:B------:R-:W-:Y:S02]  /*ae40*/  FMUL.FTZ R91, R0, R91 ;  /* 0x0000005b005b7220 */ /* 0x000fe40000410000 */
        /* <DEDUP_REMOVED lines=9> */
[C---:B------:R-:W-:Y:S01]  /*aee0*/  FMUL.FTZ R99, R0.reuse, R99 ;  /* 0x0000006300637220 */ /* 0x040fe20000410000 */
[C---:B------:R-:W-:Y:S01]  /*aef0*/  HMMA.16816.F32 R56, R136.reuse, R106, R56 ;  /* 0x0000006a8838723c */ /* 0x040fe20000001838 */
[----:B------:R-:W1:Y:S03]  /*af00*/  LDSM.16.MT88.4 R104, [R103+0x4000] ;  /* 0x004000006768783b */ /* 0x000e660000004200 */
[C---:B------:R-:W-:Y:S02]  /*af10*/  FMUL.FTZ R78, R0.reuse, R78 ;  /* 0x0000004e004e7220 */ /* 0x040fe40000410000 */
[----:B------:R-:W-:Y:S02]  /*af20*/  FMUL.FTZ R79, R0, R79 ;  /* 0x0000004f004f7220 */ /* 0x000fe40000410000 */
[C---:B--2---:R-:W-:Y:S04]  /*af30*/  HMMA.16816.F32 R60, R136.reuse, R108, R60 ;  /* 0x0000006c883c723c */ /* 0x044fe8000000183c */
[C---:B------:R-:W-:Y:S02]  /*af40*/  FMUL.FTZ R80, R2.reuse, R80 ;  /* 0x0000005002507220 */ /* 0x040fe40000410000 */
[----:B------:R-:W-:Y:S02]  /*af50*/  FMUL.FTZ R81, R2, R81 ;  /* 0x0000005102517220 */ /* 0x000fe40000410000 */
[C---:B------:R-:W-:Y:S04]  /*af60*/  HMMA.16816.F32 R64, R136.reuse, R110, R64 ;  /* 0x0000006e8840723c */ /* 0x040fe80000001840 */
[--C-:B------:R-:W-:Y:S02]  /*af70*/  FFMA.FTZ R108, R145, c[0x0][0x2d0], -R162.reuse ;  /* 0x0000b400916c7a23 */ /* 0x100fe400000108a2 */
[C---:B------:R-:W-:Y:S02]  /*af80*/  FMUL.FTZ R82, R0.reuse, R82 ;  /* 0x0000005200527220 */ /* 0x040fe40000410000 */
[C---:B---3--:R-:W-:Y:S01]  /*af90*/  HMMA.16816.F32 R68, R136.reuse, R112, R68 ;  /* 0x000000708844723c */ /* 0x048fe20000001844 */
[----:B------:R2:W-:Y:S03]  /*afa0*/  MUFU.EX2 R204, R108 ;  /* 0x0000006c00cc7308 */ /* 0x0005e60000000800 */
[----:B------:R-:W-:Y:S02]  /*afb0*/  FMUL.FTZ R83, R0, R83 ;  /* 0x0000005300537220 */ /* 0x000fe40000410000 */
[----:B------:R-:W-:Y:S02]  /*afc0*/  FFMA.FTZ R2, R2, R216, R215 ;  /* 0x000000d802027223 */ /* 0x000fe400000100d7 */
[C---:B------:R-:W-:Y:S04]  /*afd0*/  HMMA.16816.F32 R72, R136.reuse, R114, R72 ;  /* 0x000000728848723c */ /* 0x040fe80000001848 */
[----:B------:R-:W-:Y:S02]  /*afe0*/  FFMA.FTZ R112, R147, c[0x0][0x2d0], -R162 ;  /* 0x0000b40093707a23 */ /* 0x000fe400000108a2 */
[----:B------:R-:W-:Y:S02]  /*aff0*/  FFMA.FTZ R0, R0, R217, R208 ;  /* 0x000000d900007223 */ /* 0x000fe400000100d0 */
[----:B------:R3:W-:Y:S01]  /*b000*/  MUFU.EX2 R202, R112 ;  /* 0x0000007000ca7308 */ /* 0x0007e20000000800 */
[C---:B-1----:R-:W-:Y:S07]  /*b010*/  HMMA.16816.F32 R76, R136.reuse, R104, R76 ;  /* 0x00000068884c723c */ /* 0x042fee000000184c */
[--C-:B------:R-:W-:Y:S01]  /*b020*/  FFMA.FTZ R104, R149, c[0x0][0x2d0], -R163.reuse ;  /* 0x0000b40095687a23 */ /* 0x100fe200000108a3 */
[C---:B------:R-:W-:Y:S03]  /*b030*/  HMMA.16816.F32 R80, R136.reuse, R106, R80 ;  /* 0x0000006a8850723c */ /* 0x040fe60000001850 */
[----:B------:R1:W-:Y:S01]  /*b040*/  MUFU.EX2 R185, R104 ;  /* 0x0000006800b97308 */ /* 0x0003e20000000800 */
[--C-:B--2---:R-:W-:Y:S02]  /*b050*/  FFMA.FTZ R108, R146, c[0x0][0x2d0], -R162.reuse ;  /* 0x0000b400926c7a23 */ /* 0x104fe400000108a2 */
[----:B------:R-:W-:Y:S07]  /*b060*/  LDSM.16.MT88.4 R144, [R103+0x3800] ;  /* 0x003800006790783b */ /* 0x000fee0000004200 */
[----:B------:R2:W-:Y:S01]  /*b070*/  MUFU.EX2 R203, R108 ;  /* 0x0000006c00cb7308 */ /* 0x0005e20000000800 */
[--C-:B---3--:R-:W-:Y:S09]  /*b080*/  FFMA.FTZ R112, R148, c[0x0][0x2d0], -R162.reuse ;  /* 0x0000b40094707a23 */ /* 0x108ff200000108a2 */
[----:B------:R3:W4:Y:S01]  /*b090*/  MUFU.EX2 R201, R112 ;  /* 0x0000007000c97308 */ /* 0x0007220000000800 */
[--C-:B-1----:R-:W-:Y:S09]  /*b0a0*/  FFMA.FTZ R104, R151, c[0x0][0x2d0], -R163.reuse ;  /* 0x0000b40097687a23 */ /* 0x102ff200000108a3 */
[----:B------:R1:W5:Y:S01]  /*b0b0*/  MUFU.EX2 R184, R104 ;  /* 0x0000006800b87308 */ /* 0x0003620000000800 */
[----:B--2---:R-:W2:Y:S08]  /*b0c0*/  LDSM.16.MT88.4 R108, [R3+0x4000] ;  /* 0x00400000036c783b */ /* 0x004eb00000004200 */
[----:B---3--:R-:W3:Y:S01]  /*b0d0*/  LDSM.16.MT88.4 R112, [R102+0x4000] ;  /* 0x004000006670783b */ /* 0x008ee20000004200 */
[----:B----4-:R-:W-:Y:S01]  /*b0e0*/  F2FP.PACK_AB R106, R201, R202 ;  /* 0x000000cac96a723e */ /* 0x010fe200000000ff */
[--C-:B-1----:R-:W-:Y:S01]  /*b0f0*/  FFMA.FTZ R104, R150, c[0x0][0x2d0], -R163.reuse ;  /* 0x0000b40096687a23 */ /* 0x102fe200000108a3 */
[----:B-----5:R-:W-:Y:S05]  /*b100*/  F2FP.PACK_AB R105, R184, R185 ;  /* 0x000000b9b869723e */ /* 0x020fea00000000ff */
[----:B------:R-:W-:Y:S01]  /*b110*/  LDSM.16.MT88.4 R148, [R3+0x3800] ;  /* 0x003800000394783b */ /* 0x000fe20000004200 */
[----:B------:R1:W-:Y:S01]  /*b120*/  MUFU.EX2 R183, R104 ;  /* 0x0000006800b77308 */ /* 0x0003e20000000800 */
[C---:B--2---:R-:W-:Y:S08]  /*b130*/  HMMA.16816.F32 R84, R136.reuse, R108, R84 ;  /* 0x0000006c8854723c */ /* 0x044ff00000001854 */
[C---:B------:R-:W-:Y:S01]  /*b140*/  HMMA.16816.F32 R88, R136.reuse, R110, R88 ;  /* 0x0000006e8858723c */ /* 0x040fe20000001858 */
[----:B------:R-:W2:Y:S03]  /*b150*/  LDSM.16.MT88.4 R108, [R103+0x800] ;  /* 0x00080000676c783b */ /* 0x000ea60000004200 */
[--C-:B-1----:R-:W-:Y:S04]  /*b160*/  FFMA.FTZ R104, R152, c[0x0][0x2d0], -R163.reuse ;  /* 0x0000b40098687a23 */ /* 0x102fe800000108a3 */
[C---:B---3--:R-:W-:Y:S01]  /*b170*/  HMMA.16816.F32 R92, R136.reuse, R112, R92 ;  /* 0x00000070885c723c */ /* 0x048fe2000000185c */
[----:B------:R1:W3:Y:S07]  /*b180*/  MUFU.EX2 R182, R104 ;  /* 0x0000006800b67308 */ /* 0x0002ee0000000800 */
[----:B------:R-:W-:Y:S01]  /*b190*/  HMMA.16816.F32 R96, R136, R114, R96 ;  /* 0x000000728860723c */ /* 0x000fe20000001860 */
[----:B------:R-:W4:Y:S03]  /*b1a0*/  LDSM.16.MT88.4 R112, [R102+0x2800] ;  /* 0x002800006670783b */ /* 0x000f260000004200 */
[----:B-1----:R-:W-:Y:S02]  /*b1b0*/  F2FP.PACK_AB R104, R203, R204 ;  /* 0x000000cccb68723e */ /* 0x002fe400000000ff */
[----:B---3--:R-:W-:Y:S07]  /*b1c0*/  F2FP.PACK_AB R107, R182, R183 ;  /* 0x000000b7b66b723e */ /* 0x008fee00000000ff */
        /* <DEDUP_REMOVED lines=12> */
[----:B------:R-:W-:Y:S07]  /*b290*/  LDSM.16.MT88.4 R124, [R103+0x1000] ;  /* 0x00100000677c783b */ /* 0x000fee0000004200 */
[C---:B------:R-:W-:Y:S04]  /*b2a0*/  HMMA.16816.F32 R36, R104.reuse, R128, R36 ;  /* 0x000000806824723c */ /* 0x040fe80000001824 */
[--C-:B--2---:R-:W-:Y:S03]  /*b2b0*/  FFMA.FTZ R120, R157, c[0x0][0x2d0], -R162.reuse ;  /* 0x0000b4009d787a23 */ /* 0x104fe600000108a2 */
[--C-:B------:R-:W-:Y:S01]  /*b2c0*/  FFMA.FTZ R128, R161, c[0x0][0x2d0], -R163.reuse ;  /* 0x0000b400a1807a23 */ /* 0x100fe200000108a3 */
[C---:B------:R-:W-:Y:S01]  /*b2d0*/  HMMA.16816.F32 R40, R104.reuse, R130, R40 ;  /* 0x000000826828723c */ /* 0x040fe20000001828 */
[----:B------:R2:W3:Y:S07]  /*b2e0*/  MUFU.EX2 R180, R120 ;  /* 0x0000007800b47308 */ /* 0x0004ee0000000800 */
[C---:B------:R-:W-:Y:S03]  /*b2f0*/  HMMA.16816.F32 R44, R104.reuse, R132, R44 ;  /* 0x00000084682c723c */ /* 0x040fe6000000182c */
[----:B------:R5:W-:Y:S05]  /*b300*/  MUFU.EX2 R174, R128 ;  /* 0x0000008000ae7308 */ /* 0x000bea0000000800 */
[C---:B------:R-:W-:Y:S01]  /*b310*/  HMMA.16816.F32 R48, R104.reuse, R134, R48 ;  /* 0x000000866830723c */ /* 0x040fe20000001830 */
[----:B------:R-:W-:Y:S07]  /*b320*/  LDSM.16.MT88.4 R132, [R102+0x1800] ;  /* 0x001800006684783b */ /* 0x000fee0000004200 */
[C---:B------:R-:W-:Y:S04]  /*b330*/  HMMA.16816.F32 R52, R104.reuse, R140, R52 ;  /* 0x0000008c6834723c */ /* 0x040fe80000001834 */
[--C-:B--2---:R-:W-:Y:S04]  /*b340*/  FFMA.FTZ R120, R155, c[0x0][0x2d0], -R162.reuse ;  /* 0x0000b4009b787a23 */ /* 0x104fe800000108a2 */
[C---:B------:R-:W-:Y:S01]  /*b350*/  HMMA.16816.F32 R56, R104.reuse, R142, R56 ;  /* 0x0000008e6838723c */ /* 0x040fe20000001838 */
[----:B------:R-:W-:Y:S01]  /*b360*/  LDSM.16.MT88.4 R140, [R156+0x3800] ;  /* 0x003800009c8c783b */ /* 0x000fe20000004200 */
[----:B------:R2:W-:Y:S06]  /*b370*/  MUFU.EX2 R178, R120 ;  /* 0x0000007800b27308 */ /* 0x0005ec0000000800 */
[C---:B----4-:R-:W-:Y:S01]  /*b380*/  HMMA.16816.F32 R60, R104.reuse, R112, R60 ;  /* 0x00000070683c723c */ /* 0x050fe2000000183c */
[----:B-----5:R-:W-:Y:S06]  /*b390*/  LDSM.16.MT88.4 R128, [R102+0x1000] ;  /* 0x001000006680783b */ /* 0x020fec0000004200 */
[--C-:B------:R-:W-:Y:S01]  /*b3a0*/  FFMA.FTZ R112, R153, c[0x0][0x2d0], -R162.reuse ;  /* 0x0000b40099707a23 */ /* 0x100fe200000108a2 */
[C---:B------:R-:W-:Y:S01]  /*b3b0*/  HMMA.16816.F32 R64, R104.reuse, R114, R64 ;  /* 0x000000726840723c */ /* 0x040fe20000001840 */
[----:B------:R-:W-:Y:S02]  /*b3c0*/  LDSM.16.MT88.4 R152, [R102+0x3800] ;  /* 0x003800006698783b */ /* 0x000fe40000004200 */
[----:B------:R4:W5:Y:S05]  /*b3d0*/  MUFU.EX2 R179, R112 ;  /* 0x0000007000b37308 */ /* 0x00096a0000000800 */
[C---:B-1----:R-:W-:Y:S01]  /*b3e0*/  HMMA.16816.F32 R68, R104.reuse, R108, R68 ;  /* 0x0000006c6844723c */ /* 0x042fe20000001844 */
[----:B--2---:R-:W-:Y:S06]  /*b3f0*/  LDSM.16.MT88.4 R120, [R102+0x4800] ;  /* 0x004800006678783b */ /* 0x004fec0000004200 */
[--C-:B------:R-:W-:Y:S01]  /*b400*/  FFMA.FTZ R108, R159, c[0x0][0x2d0], -R163.reuse ;  /* 0x0000b4009f6c7a23 */ /* 0x100fe200000108a3 */
[C---:B------:R-:W-:Y:S03]  /*b410*/  HMMA.16816.F32 R72, R104.reuse, R110, R72 ;  /* 0x0000006e6848723c */ /* 0x040fe60000001848 */
[----:B------:R1:W-:Y:S05]  /*b420*/  MUFU.EX2 R177, R108 ;  /* 0x0000006c00b17308 */ /* 0x0003ea0000000800 */
[C---:B------:R-:W-:Y:S01]  /*b430*/  HMMA.16816.F32 R76, R104.reuse, R116, R76 ;  /* 0x00000074684c723c */ /* 0x040fe2000000184c */
[----:B----4-:R-:W2:Y:S07]  /*b440*/  LDSM.16.MT88.4 R112, [R3+0x4800] ;  /* 0x004800000370783b */ /* 0x010eae0000004200 */
[C---:B------:R-:W-:Y:S01]  /*b450*/  HMMA.16816.F32 R80, R104.reuse, R118, R80 ;  /* 0x000000766850723c */ /* 0x040fe20000001850 */
[----:B------:R-:W-:Y:S03]  /*b460*/  LDSM.16.MT88.4 R116, [R3+0x1000] ;  /* 0x001000000374783b */ /* 0x000fe60000004200 */
[--C-:B-1----:R-:W-:Y:S04]  /*b470*/  FFMA.FTZ R108, R160, c[0x0][0x2d0], -R163.reuse ;  /* 0x0000b400a06c7a23 */ /* 0x102fe800000108a3 */
[----:B------:R1:W4:Y:S01]  /*b480*/  MUFU.EX2 R176, R108 ;  /* 0x0000006c00b07308 */ /* 0x0003220000000800 */
[C---:B--2---:R-:W-:Y:S03]  /*b490*/  HMMA.16816.F32 R84, R104.reuse, R112, R84 ;  /* 0x000000706854723c */ /* 0x044fe60000001854 */
[--C-:B-1----:R-:W-:Y:S05]  /*b4a0*/  FFMA.FTZ R108, R158, c[0x0][0x2d0], -R163.reuse ;  /* 0x0000b4009e6c7a23 */ /* 0x102fea00000108a3 */
[C---:B------:R-:W-:Y:S01]  /*b4b0*/  HMMA.16816.F32 R88, R104.reuse, R114, R88 ;  /* 0x000000726858723c */ /* 0x040fe20000001858 */
[----:B------:R1:W2:Y:S01]  /*b4c0*/  MUFU.EX2 R175, R108 ;  /* 0x0000006c00af7308 */ /* 0x0002a20000000800 */
[----:B------:R-:W-:Y:S06]  /*b4d0*/  LDSM.16.MT88.4 R112, [R156+0x3000] ;  /* 0x003000009c70783b */ /* 0x000fec0000004200 */
[C---:B------:R-:W-:Y:S08]  /*b4e0*/  HMMA.16816.F32 R92, R104.reuse, R120, R92 ;  /* 0x00000078685c723c */ /* 0x040ff0000000185c */
[----:B------:R-:W-:Y:S01]  /*b4f0*/  HMMA.16816.F32 R96, R104, R122, R96 ;  /* 0x0000007a6860723c */ /* 0x000fe20000001860 */
[----:B------:R-:W-:Y:S06]  /*b500*/  LDSM.16.MT88.4 R120, [R103+0x3000] ;  /* 0x003000006778783b */ /* 0x000fec0000004200 */
[----:B---3--:R-:W-:Y:S02]  /*b510*/  F2FP.PACK_AB R104, R180, R181 ;  /* 0x000000b5b468723e */ /* 0x008fe400000000ff */
[----:B-1----:R-:W1:Y:S03]  /*b520*/  LDSM.16.MT88.4 R108, [R156+0x1000] ;  /* 0x001000009c6c783b */ /* 0x002e660000004200 */
[----:B-----5:R-:W-:Y:S02]  /*b530*/  F2FP.PACK_AB R106, R178, R179 ;  /* 0x000000b3b26a723e */ /* 0x020fe400000000ff */
[----:B----4-:R-:W-:Y:S02]  /*b540*/  F2FP.PACK_AB R105, R176, R177 ;  /* 0x000000b1b069723e */ /* 0x010fe400000000ff */
[----:B--2---:R-:W-:Y:S07]  /*b550*/  F2FP.PACK_AB R107, R174, R175 ;  /* 0x000000afae6b723e */ /* 0x004fee00000000ff */
        /* <DEDUP_REMOVED lines=27> */
[----:B------:R-:W-:Y:S01]  /*b710*/  FFMA.FTZ R116, R166, c[0x0][0x2d0], -R162 ;  /* 0x0000b400a6747a23 */ /* 0x000fe200000108a2 */
[C---:B------:R-:W-:Y:S03]  /*b720*/  HMMA.16816.F32 R64, R104.reuse, R118, R64 ;  /* 0x000000766840723c */ /* 0x040fe60000001840 */
[----:B------:R4:W5:Y:S05]  /*b730*/  MUFU.EX2 R165, R116 ;  /* 0x0000007400a57308 */ /* 0x00096a0000000800 */
[C---:B--2---:R-:W-:Y:S01]  /*b740*/  HMMA.16816.F32 R68, R104.reuse, R112, R68 ;  /* 0x000000706844723c */ /* 0x044fe20000001844 */
[----:B-1----:R-:W1:Y:S06]  /*b750*/  LDSM.16.MT88.4 R108, [R3+0x5000] ;  /* 0x00500000036c783b */ /* 0x002e6c0000004200 */
[--C-:B------:R-:W-:Y:S01]  /*b760*/  FFMA.FTZ R112, R171, c[0x0][0x2d0], -R163.reuse ;  /* 0x0000b400ab707a23 */ /* 0x100fe200000108a3 */
[C---:B------:R-:W-:Y:S03]  /*b770*/  HMMA.16816.F32 R72, R104.reuse, R114, R72 ;  /* 0x000000726848723c */ /* 0x040fe60000001848 */
[----:B------:R2:W-:Y:S01]  /*b780*/  MUFU.EX2 R162, R112 ;  /* 0x0000007000a27308 */ /* 0x0005e20000000800 */
[--C-:B----4-:R-:W-:Y:S01]  /*b790*/  FFMA.FTZ R116, R169, c[0x0][0x2d0], -R163.reuse ;  /* 0x0000b400a9747a23 */ /* 0x110fe200000108a3 */
[----:B-----5:R-:W-:Y:S08]  /*b7a0*/  F2FP.PACK_AB R138, R165, R167 ;  /* 0x000000a7a58a723e */ /* 0x020ff000000000ff */
[----:B------:R4:W5:Y:S01]  /*b7b0*/  MUFU.EX2 R164, R116 ;  /* 0x0000007400a47308 */ /* 0x0009620000000800 */
[C---:B---3--:R-:W-:Y:S07]  /*b7c0*/  HMMA.16816.F32 R76, R104.reuse, R120, R76 ;  /* 0x00000078684c723c */ /* 0x048fee000000184c */
[--C-:B------:R-:W-:Y:S01]  /*b7d0*/  FFMA.FTZ R120, R168, c[0x0][0x2d0], -R163.reuse ;  /* 0x0000b400a8787a23 */ /* 0x100fe200000108a3 */
[C---:B------:R-:W-:Y:S03]  /*b7e0*/  HMMA.16816.F32 R80, R104.reuse, R122, R80 ;  /* 0x0000007a6850723c */ /* 0x040fe60000001850 */
[----:B------:R3:W-:Y:S01]  /*b7f0*/  MUFU.EX2 R160, R120 ;  /* 0x0000007800a07308 */ /* 0x0007e20000000800 */
[----:B--2---:R-:W-:Y:S04]  /*b800*/  FFMA.FTZ R112, R170, c[0x0][0x2d0], -R163 ;  /* 0x0000b400aa707a23 */ /* 0x004fe800000108a3 */
[C---:B-1----:R-:W-:Y:S05]  /*b810*/  HMMA.16816.F32 R84, R104.reuse, R108, R84 ;  /* 0x0000006c6854723c */ /* 0x042fea0000001854 */
[----:B------:R1:W2:Y:S01]  /*b820*/  MUFU.EX2 R161, R112 ;  /* 0x0000007000a17308 */ /* 0x0002a20000000800 */
[----:B----4-:R-:W4:Y:S01]  /*b830*/  LDSM.16.MT88.4 R116, [R102+0x5000] ;  /* 0x005000006674783b */ /* 0x010f220000004200 */
[----:B-----5:R-:W-:Y:S01]  /*b840*/  F2FP.PACK_AB R137, R162, R164 ;  /* 0x000000a4a289723e */ /* 0x020fe200000000ff */
[C---:B------:R-:W-:Y:S06]  /*b850*/  HMMA.16816.F32 R88, R104.reuse, R110, R88 ;  /* 0x0000006e6858723c */ /* 0x040fec0000001858 */
[----:B---3--:R-:W-:Y:S08]  /*b860*/  LDSM.16.MT88.4 R120, [R103+0x1800] ;  /* 0x001800006778783b */ /* 0x008ff00000004200 */
[----:B-1----:R-:W1:Y:S01]  /*b870*/  LDSM.16.MT88.4 R112, [R156+0x1800] ;  /* 0x001800009c70783b */ /* 0x002e620000004200 */
[----:B--2---:R-:W-:Y:S07]  /*b880*/  F2FP.PACK_AB R139, R160, R161 ;  /* 0x000000a1a08b723e */ /* 0x004fee00000000ff */
[----:B------:R-:W2:Y:S01]  /*b890*/  LDSM.16.MT88.4 R156, [R156+0x5800] ;  /* 0x005800009c9c783b */ /* 0x000ea20000004200 */
[C---:B----4-:R-:W-:Y:S08]  /*b8a0*/  HMMA.16816.F32 R92, R104.reuse, R116, R92 ;  /* 0x00000074685c723c */ /* 0x050ff0000000185c */
[----:B------:R-:W-:Y:S08]  /*b8b0*/  HMMA.16816.F32 R96, R104, R118, R96 ;  /* 0x000000766860723c */ /* 0x000ff00000001860 */
[C---:B-1----:R-:W-:Y:S01]  /*b8c0*/  HMMA.16816.F32 R104, R136.reuse, R112, R4 ;  /* 0x000000708868723c */ /* 0x042fe20000001804 */
        /* <DEDUP_REMOVED lines=42> */
[C---:B--2---:R-:W-:Y:S04]  /*bb70*/  HMMA.16816.F32 R68, R136.reuse, R156, R68 ;  /* 0x0000009c8844723c */ /* 0x044fe80000001844 */
[----:B------:R-:W-:Y:S02]  /*bb80*/  FADD.FTZ R2, R172, R2 ;  /* 0x00000002ac027221 */ /* 0x000fe40000010000 */
[----:B------:R-:W-:Y:S02]  /*bb90*/  FADD.FTZ R0, R162, R0 ;  /* 0x00000000a2007221 */ /* 0x000fe40000010000 */
[C---:B------:R-:W-:Y:S04]  /*bba0*/  HMMA.16816.F32 R72, R136.reuse, R158, R72 ;  /* 0x0000009e8848723c */ /* 0x040fe80000001848 */
[----:B------:R-:W-:Y:S02]  /*bbb0*/  FADD.FTZ R2, R167, R2 ;  /* 0x00000002a7027221 */ /* 0x000fe40000010000 */
[----:B------:R-:W-:Y:S02]  /*bbc0*/  FADD.FTZ R0, R161, R0 ;  /* 0x00000000a1007221 */ /* 0x000fe40000010000 */
[C---:B-1----:R-:W-:Y:S04]  /*bbd0*/  HMMA.16816.F32 R76, R136.reuse, R4, R76 ;  /* 0x00000004884c723c */ /* 0x042fe8000000184c */
[----:B------:R-:W-:Y:S02]  /*bbe0*/  FADD.FTZ R216, R165, R2 ;  /* 0x00000002a5d87221 */ /* 0x000fe40000010000 */
[----:B------:R-:W-:Y:S02]  /*bbf0*/  FADD.FTZ R217, R160, R0 ;  /* 0x00000000a0d97221 */ /* 0x000fe40000010000 */
[C---:B------:R-:W-:Y:S08]  /*bc00*/  HMMA.16816.F32 R80, R136.reuse, R6, R80 ;  /* 0x000000068850723c */ /* 0x040ff00000001850 */
[C---:B----4-:R-:W-:Y:S08]  /*bc10*/  HMMA.16816.F32 R84, R136.reuse, R8, R84 ;  /* 0x000000088854723c */ /* 0x050ff00000001854 */
[C---:B------:R-:W-:Y:S08]  /*bc20*/  HMMA.16816.F32 R88, R136.reuse, R10, R88 ;  /* 0x0000000a8858723c */ /* 0x040ff00000001858 */
[C---:B-----5:R-:W-:Y:S08]  /*bc30*/  HMMA.16816.F32 R92, R136.reuse, R12, R92 ;  /* 0x0000000c885c723c */ /* 0x060ff0000000185c */
[----:B------:R-:W-:Y:S01]  /*bc40*/  HMMA.16816.F32 R96, R136, R14, R96 ;  /* 0x0000000e8860723c */ /* 0x000fe20000001860 */
[----:B------:R-:W-:Y:S07]  /*bc50*/  @!UPT UIADD3 URZ, URZ, URZ, URZ ;  /* 0x0000003f3f3ff290 */ /* 0x000fee000fffe03f */
[----:B------:R-:W-:-:S11]  /*bc60*/  @!P0 BRA `(.L_x_1263) ;  /* 0x000004f000008947 */ /* 0x000fd60003800000 */
[----:B------:R-:W-:Y:S01]  /*bc70*/  IMAD R2, R197, 0x40, R228 ;  /* 0x00000040c5027824 */ /* 0x000fe200078e02e4 */
[----:B------:R-:W-:Y:S01]  /*bc80*/  SHF.R.S32.HI R235, RZ, 0x1f, R214 ;  /* 0x0000001fffeb7819 */ /* 0x000fe200000114d6 */
[----:B------:R-:W-:Y:S01]  /*bc90*/  IMAD.MOV.U32 R198, RZ, RZ, RZ ;  /* 0x000000ffffc67224 */ /* 0x000fe200078e00ff */
[----:B------:R-:W-:Y:S01]  /*bca0*/  SHF.R.S32.HI R236, RZ, 0x1f, R213 ;  /* 0x0000001fffec7819 */ /* 0x000fe200000114d5 */
[----:B------:R-:W-:Y:S01]  /*bcb0*/  IMAD.SHL.U32 R18, R214, 0x2, RZ ;  /* 0x00000002d6127824 */ /* 0x000fe200078e00ff */
[----:B------:R-:W-:Y:S01]  /*bcc0*/  IADD3 R2, R2, -0x80, R219 ;  /* 0xffffff8002027810 */ /* 0x000fe20007ffe0db */
[C---:B------:R-:W-:Y:S01]  /*bcd0*/  IMAD.SHL.U32 R17, R213.reuse, 0x2, RZ ;  /* 0x00000002d5117824 */ /* 0x040fe200078e00ff */
[----:B------:R-:W-:Y:S01]  /*bce0*/  SHF.L.U64.HI R15, R214, 0x1, R235 ;  /* 0x00000001d60f7819 */ /* 0x000fe200000102eb */
        /* <DEDUP_REMOVED lines=29> */
.L_x_1318:
[----:B------:R-:W-:-:S05]  /*bec0*/  BRA.DIV ~URZ, `(.L_x_1265) ;  /* 0x00003e527f007947 */ /* 0x000fca000b800000 */
[----:B------:R-:W3:Y:S01]  /*bed0*/  SHFL.IDX PT, R2, R12, RZ, 0x181f ;  /* 0x00181fff0c027589 */ /* 0x000ee200000e0000 */
[----:B------:R-:W-:Y:S01]  /*bee0*/  ISETP.GE.AND P4, PT, R200, c[0x0][0x1d4], PT ;  /* 0x00007500c8007a0c */ /* 0x000fe20003f86270 */
[----:B------:R-:W-:Y:S01]  /*bef0*/  IMAD R0, R211, 0x6000, R233 ;  /* 0x00006000d3007824 */ /* 0x000fe200078e02e9 */
[----:B------:R-:W-:Y:S02]  /*bf00*/  ISETP.GE.AND P1, PT, R213, c[0x0][0x1d4], PT ;  /* 0x00007500d5007a0c */ /* 0x000fe40003f26270 */
[----:B------:R-:W-:Y:S02]  /*bf10*/  ISETP.GE.AND P0, PT, R214, c[0x0][0x1d4], PT ;  /* 0x00007500d6007a0c */ /* 0x000fe40003f06270 */
[C---:B---3--:R-:W-:Y:S02]  /*bf20*/  IADD3 R8, P5, R2.reuse, R16, RZ ;  /* 0x0000001002087210 */ /* 0x048fe40007fbe0ff */
[----:B------:R-:W-:Y:S03]  /*bf30*/  IADD3 R6, P6, R2, R17, RZ ;  /* 0x0000001102067210 */ /* 0x000fe60007fde0ff */
[----:B--2---:R-:W-:Y:S01]  /*bf40*/  IMAD.X R9, R4, 0x1, R13, P5 ;  /* 0x0000000104097824 */ /* 0x004fe200028e060d */
[----:B------:R-:W-:Y:S01]  /*bf50*/  IADD3 R10, P5, R2, R18, RZ ;  /* 0x00000012020a7210 */ /* 0x000fe20007fbe0ff */
[C---:B------:R-:W-:Y:S01]  /*bf60*/  IMAD.X R7, R4.reuse, 0x1, R14, P6 ;  /* 0x0000000104077824 */ /* 0x040fe200030e060e */
[----:B------:R-:W2:Y:S03]  /*bf70*/  SHFL.IDX PT, R2, R12, 0x1, 0x181f ;  /* 0x00381f000c027f89 */ /* 0x000ea600000e0000 */
[----:B------:R-:W-:Y:S01]  /*bf80*/  IMAD.X R11, R4, 0x1, R15, P5 ;  /* 0x00000001040b7824 */ /* 0x000fe200028e060f */
[----:B------:R-:W-:Y:S01]  /*bf90*/  @!PT LDS RZ, [RZ] ;  /* 0x00000000fffff984 */ /* 0x000fe20000000800 */
[----:B------:R3:W-:Y:S04]  /*bfa0*/  LDGSTS.E.BYPASS.LTC128B.128 [R0], [R8.64], !P4 ;  /* 0x0000000008007fae */ /* 0x0007e8000e101d46 */
[----:B------:R4:W-:Y:S04]  /*bfb0*/  LDGSTS.E.BYPASS.LTC128B.128 [R0+0x2000], [R6.64], !P1 ;  /* 0x0200000006007fae */ /* 0x0009e8000c901d46 */
[----:B------:R5:W-:Y:S04]  /*bfc0*/  LDGSTS.E.BYPASS.LTC128B.128 [R0+0x4000], [R10.64], !P0 ;  /* 0x040000000a007fae */ /* 0x000be8000c101d46 */
[----:B------:R1:W2:Y:S01]  /*bfd0*/  SHFL.IDX PT, R4, R5, 0x1, 0x181f ;  /* 0x00381f0005047f89 */ /* 0x0002a200000e0000 */
[----:B----4-:R-:W-:Y:S02]  /*bfe0*/  SEL R7, RZ, 0x10, P0 ;  /* 0x00000010ff077807 */ /* 0x010fe40000000000 */
[----:B-1----:R-:W-:Y:S02]  /*bff0*/  SEL R5, RZ, 0x10, P4 ;  /* 0x00000010ff057807 */ /* 0x002fe40002000000 */
[----:B-----5:R-:W-:Y:S02]  /*c000*/  SEL R10, RZ, 0x10, P1 ;  /* 0x00000010ff0a7807 */ /* 0x020fe40000800000 */
.L_x_1319:
[----:B--23--:R-:W-:Y:S02]  /*c010*/  IADD3 R8, -R5, 0x10, RZ ;  /* 0x0000001005087810 */ /* 0x00cfe40007ffe1ff */
[----:B------:R-:W-:Y:S02]  /*c020*/  IADD3 R3, -R10, 0x10, RZ ;  /* 0x000000100a037810 */ /* 0x000fe40007ffe1ff */
[----:B------:R-:W-:Y:S02]  /*c030*/  LOP3.LUT R8, R8, 0xf, RZ, 0xc0, !PT ;  /* 0x0000000f08087812 */ /* 0x000fe400078ec0ff */
[----:B------:R-:W-:Y:S02]  /*c040*/  LOP3.LUT R3, R3, 0xf, RZ, 0xc0, !PT ;  /* 0x0000000f03037812 */ /* 0x000fe400078ec0ff */
[----:B------:R-:W-:Y:S02]  /*c050*/  IADD3 R9, -R7, 0x10, RZ ;  /* 0x0000001007097810 */ /* 0x000fe40007ffe1ff */
[-C--:B------:R-:W-:Y:S02]  /*c060*/  IADD3 R8, P5, P4, R8, R2.reuse, R16 ;  /* 0x0000000208087210 */ /* 0x080fe40007cbe010 */
[----:B------:R-:W-:Y:S02]  /*c070*/  ISETP.NE.U32.AND P6, PT, R5, RZ, PT ;  /* 0x000000ff0500720c */ /* 0x000fe40003fc5070 */
[----:B------:R-:W-:Y:S02]  /*c080*/  IADD3 R6, P1, P0, R3, R2, R17 ;  /* 0x0000000203067210 */ /* 0x000fe4000783e011 */
[----:B------:R-:W-:Y:S02]  /*c090*/  LOP3.LUT R3, R9, 0xf, RZ, 0xc0, !PT ;  /* 0x0000000f09037812 */ /* 0x000fe400078ec0ff */
[-C--:B------:R-:W-:Y:S02]  /*c0a0*/  IADD3.X R9, RZ, R4.reuse, R13, P5, P4 ;  /* 0x00000004ff097210 */ /* 0x080fe40002fe840d */
[----:B------:R-:W-:Y:S02]  /*c0b0*/  ISETP.NE.U32.AND P5, PT, R10, RZ, PT ;  /* 0x000000ff0a00720c */ /* 0x000fe40003fa5070 */
[----:B------:R-:W-:Y:S02]  /*c0c0*/  ISETP.NE.U32.AND P4, PT, R7, RZ, PT ;  /* 0x000000ff0700720c */ /* 0x000fe40003f85070 */
[----:B------:R-:W-:Y:S01]  /*c0d0*/  IADD3.X R7, RZ, R4, R14, P1, P0 ;  /* 0x00000004ff077210 */ /* 0x000fe20000fe040e */
[----:B------:R-:W-:Y:S01]  /*c0e0*/  @!PT LDS RZ, [RZ] ;  /* 0x00000000fffff984 */ /* 0x000fe20000000800 */
[----:B------:R-:W-:Y:S01]  /*c0f0*/  @!PT LDS RZ, [RZ] ;  /* 0x00000000fffff984 */ /* 0x000fe20000000800 */
[----:B------:R-:W-:Y:S01]  /*c100*/  @!PT LDS RZ, [RZ] ;  /* 0x00000000fffff984 */ /* 0x000fe20000000800 */
[----:B------:R1:W-:Y:S01]  /*c110*/  LDGSTS.E.BYPASS.LTC128B.128.ZFILL [R0+0x1000], [R8.64], P6 ;  /* 0x0100000008007fae */ /* 0x0003e2000b141d46 */
[----:B------:R-:W-:Y:S04]  /*c120*/  IADD3 R2, P1, P0, R3, R2, R18 ;  /* 0x0000000203027210 */ /* 0x000fe8000783e012 */
[----:B------:R-:W-:Y:S03]  /*c130*/  IADD3.X R3, RZ, R4, R15, P1, P0 ;  /* 0x00000004ff037210 */ /* 0x000fe60000fe040f */
[----:B------:R1:W-:Y:S04]  /*c140*/  LDGSTS.E.BYPASS.LTC128B.128.ZFILL [R0+0x3000], [R6.64], P5 ;  /* 0x0300000006007fae */ /* 0x0003e8000a941d46 */
[----:B------:R1:W-:Y:S02]  /*c150*/  LDGSTS.E.BYPASS.LTC128B.128.ZFILL [R0+0x5000], [R2.64], P4 ;  /* 0x0500000002007fae */ /* 0x0003e4000a141d46 */
.L_x_1263:
[----:B------:R-:W-:Y:S05]  /*c160*/  BSYNC B0 ;  /* 0x0000000000007941 */ /* 0x000fea0003800000 */
.L_x_1262:
[C---:B------:R-:W-:Y:S01]  /*c170*/  ISETP.GT.AND P0, PT, R197.reuse, RZ, PT ;  /* 0x000000ffc500720c */ /* 0x040fe20003f04270 */
[----:B------:R-:W0:Y:S01]  /*c180*/  LDGDEPBAR ;  /* 0x00000000000079af */ /* 0x000e220000000000 */
[----:B-1----:R-:W-:Y:S01]  /*c190*/  IADD3 R2, R197, -0x1, RZ ;  /* 0xffffffffc5027810 */ /* 0x002fe20007ffe0ff */
[----:B------:R-:W-:Y:S01]  /*c1a0*/  IMAD.MOV.U32 R102, RZ, RZ, R100 ;  /* 0x000000ffff667224 */ /* 0x000fe200078e0064 */
[C---:B------:R-:W-:Y:S01]  /*c1b0*/  ISETP.GE.AND P1, PT, R186.reuse, 0x1, PT ;  /* 0x00000001ba00780c */ /* 0x040fe20003f26270 */
[----:B------:R-:W-:Y:S01]  /*c1c0*/  IMAD.MOV.U32 R0, RZ, RZ, R101 ;  /* 0x000000ffff007224 */ /* 0x000fe200078e0065 */
[----:B------:R-:W-:Y:S01]  /*c1d0*/  IADD3 R186, R186, 0x1, RZ ;  /* 0x00000001baba7810 */ /* 0x000fe20007ffe0ff */
[----:B------:R-:W-:Y:S03]  /*c1e0*/  IMAD.MOV.U32 R197, RZ, RZ, R2 ;  /* 0x000000ffffc57224 */ /* 0x000fe600078e0002 */
[----:B------:R-:W-:Y:S03]  /*c1f0*/  SEL R186, R186, RZ, !P1 ;  /* 0x000000ffbaba7207 */ /* 0x000fe60004800000 */
[----:B------:R-:W-:-:S05]  /*c200*/  @P0 BRA `(.L_x_1266) ;  /* 0xffffcda000000947 */ /* 0x000fca000383ffff */
.L_x_1256:
[----:B------:R-:W-:Y:S05]  /*c210*/  BRA.DIV ~URZ, `(.L_x_1267) ;  /* 0x00003d527f007947 */ /* 0x000fea000b800000 */
[----:B------:R1:W2:Y:S02]  /*c220*/  SHFL.BFLY PT, R5, R216, 0x2, 0x1f ;  /* 0x0c401f00d8057f89 */ /* 0x0002a400000e0000 */
.L_x_1320:
[----:B--2---:R-:W-:Y:S01]  /*c230*/  FADD.FTZ R5, R5, R216 ;  /* 0x000000d805057221 */ /* 0x004fe20000010000 */
[----:B------:R-:W-:Y:S05]  /*c240*/  BRA.DIV ~URZ, `(.L_x_1268) ;  /* 0x00003d827f007947 */ /* 0x000fea000b800000 */
[----:B------:R-:W2:Y:S04]  /*c250*/  SHFL.BFLY PT, R0, R217, 0x2, 0x1f ;  /* 0x0c401f00d9007f89 */ /* 0x000ea800000e0000 */
[----:B------:R-:W3:Y:S01]  /*c260*/  SHFL.BFLY PT, R2, R5, 0x1, 0x1f ;  /* 0x0c201f0005027f89 */ /* 0x000ee200000e0000 */
[----:B--2---:R-:W-:-:S02]  /*c270*/  FADD.FTZ R0, R0, R217 ;  /* 0x000000d900007221 */ /* 0x004fc40000010000 */
[----:B---3--:R-:W-:-:S03]  /*c280*/  FADD.FTZ R5, R5, R2 ;  /* 0x0000000205057221 */ /* 0x008fc60000010000 */
[----:B------:R2:W3:Y:S04]  /*c290*/  SHFL.BFLY PT, R3, R0, 0x1, 0x1f ;  /* 0x0c201f0000037f89 */ /* 0x0004e800000e0000 */
.L_x_1321:
[----:B------:R-:W-:Y:S01]  /*c2a0*/  FSETP.NE.FTZ.AND P1, PT, R5, RZ, PT ;  /* 0x000000ff0500720b */ /* 0x000fe20003f35000 */
[----:B---3--:R-:W-:Y:S01]  /*c2b0*/  FADD.FTZ R3, R3, R0 ;  /* 0x0000000003037221 */ /* 0x008fe20000010000 */
[----:B------:R-:W-:Y:S02]  /*c2c0*/  MOV R2, RZ ;  /* 0x000000ff00027202 */ /* 0x000fe40000000f00 */
[----:B--2---:R-:W-:Y:S02]  /*c2d0*/  MOV R0, RZ ;  /* 0x000000ff00007202 */ /* 0x004fe40000000f00 */
[----:B------:R-:W-:Y:S02]  /*c2e0*/  FSETP.NE.FTZ.AND P0, PT, R3, RZ, PT ;  /* 0x000000ff0300720b */ /* 0x000fe40003f15000 */
[----:B------:R-:W-:-:S05]  /*c2f0*/  MOV R137, 0xff800000 ;  /* 0xff80000000897802 */ /* 0x000fca0000000f00 */
[----:B------:R-:W2:Y:S01]  /*c300*/  @P1 MUFU.RCP R2, R5 ;  /* 0x0000000500021308 */ /* 0x000ea20000001000 */
[----:B------:R-:W-:-:S05]  /*c310*/  @P1 MOV R4, 0x3f317218 ;  /* 0x3f31721800041802 */ /* 0x000fca0000000f00 */
[----:B------:R-:W-:Y:S02]  /*c320*/  @P1 FMUL.FTZ R4, R4, c[0x0][0x2d0] ;  /* 0x0000b40004041a20 */ /* 0x000fe40000410000 */
[----:B------:R-:W3:Y:S01]  /*c330*/  @P1 MUFU.LG2 R5, R5 ;  /* 0x0000000500051308 */ /* 0x000ee20000000c00 */
[----:B--2---:R-:W-:-:S07]  /*c340*/  FMUL.FTZ R34, R2, R133 ;  /* 0x0000008502227220 */ /* 0x004fce0000410000 */
[----:B------:R-:W2:Y:S01]  /*c350*/  @P0 MUFU.RCP R0, R3 ;  /* 0x0000000300000308 */ /* 0x000ea20000001000 */
        /* <DEDUP_REMOVED lines=50> */
[----:B---3--:R-:W-:-:S02]  /*c680*/  @P1 FMUL.FTZ R5, R5, 0.69314718246459960938 ;  /* 0x3f31721805051820 */ /* 0x008fc40000410000 */
[----:B--2---:R-:W-:Y:S02]  /*c690*/  FMUL.FTZ R106, R0, R106 ;  /* 0x0000006a006a7220 */ /* 0x004fe40000410000 */
        /* <DEDUP_REMOVED lines=53> */
.L_x_1221:
[----:B--2---:R2:W5:Y:S01]  /*c9f0*/  LDL R40, [R1+0x8] ;  /* 0x0000080001287983 */ /* 0x0045620000100800 */
        /* <DEDUP_REMOVED lines=17> */
[----:B------:R2:W-:Y:S02]  /*cb10*/  STL [R1+0x8], R40 ;  /* 0x0000082801007387 */ /* 0x0005e40000100800 */
.L_x_1270:
[----:B--2---:R-:W-:Y:S05]  /*cb20*/  BSYNC B0 ;  /* 0x0000000000007941 */ /* 0x004fea0003800000 */
.L_x_1269:
        /* <DEDUP_REMOVED lines=120> */
[----:B-1----:R-:W-:Y:S05]  /*d2b0*/  CALL.REL.NOINC `($__internal_3_$__cuda_sm70_shflsync_idx_p) ;  /* 0x0000323000007944 */ /* 0x002fea0003c00000 */
.L_x_1273:
[----:B--2---:R-:W2:Y:S04]  /*d2c0*/  LDL R2, [R1+0x30] ;  /* 0x0000300001027983 */ /* 0x004ea80000100800 */
[----:B------:R-:W2:Y:S01]  /*d2d0*/  LDL.LU R13, [R1+0x4] ;  /* 0x00000400010d7983 */ /* 0x000ea20000300800 */
[----:B------:R-:W-:Y:S01]  /*d2e0*/  IMAD.MOV.U32 R0, RZ, RZ, 0x1 ;  /* 0x00000001ff007424 */ /* 0x000fe200078e00ff */
[----:B------:R-:W-:Y:S02]  /*d2f0*/  SHF.R.S32.HI R8, RZ, 0x1f, R252 ;  /* 0x0000001fff087819 */ /* 0x000fe400000114fc */
[----:B------:R-:W3:Y:S02]  /*d300*/  LDL R14, [R1+0x38] ;  /* 0x00003800010e7983 */ /* 0x000ee40000100800 */
[----:B------:R-:W-:Y:S01]  /*d310*/  ISETP.NE.AND P1, PT, R0, c[0x0][0x4e8], PT ;  /* 0x00013a0000007a0c */ /* 0x000fe20003f25270 */
[----:B------:R-:W-:-:S04]  /*d320*/  IMAD R5, R8, c[0x0][0x490], RZ ;  /* 0x0001240008057a24 */ /* 0x000fc800078e02ff */
[----:B------:R-:W-:Y:S01]  /*d330*/  IMAD R5, R252, c[0x0][0x494], R5 ;  /* 0x00012500fc057a24 */ /* 0x000fe200078e0205 */
[----:B------:R-:W-:Y:S01]  /*d340*/  SHF.R.S32.HI R11, RZ, 0x1f, R251 ;  /* 0x0000001fff0b7819 */ /* 0x000fe200000114fb */
[----:B------:R-:W4:Y:S04]  /*d350*/  S2R R16, SR_TID.X ;  /* 0x0000000000107919 */ /* 0x000f280000002100 */
[----:B------:R-:W-:Y:S01]  /*d360*/  IMAD R9, R11, c[0x0][0x498], RZ ;  /* 0x000126000b097a24 */ /* 0x000fe200078e02ff */
[----:B------:R-:W-:Y:S02]  /*d370*/  ULDC UR5, c[0x0][0x4e8] ;  /* 0x00013a0000057ab9 */ /* 0x000fe40000000800 */
[----:B------:R-:W-:Y:S02]  /*d380*/  ULDC UR4, c[0x0][0x388] ;  /* 0x0000e20000047ab9 */ /* 0x000fe40000000800 */
[----:B------:R-:W-:Y:S01]  /*d390*/  UIMAD UR4, UR5, UR4, URZ ;  /* 0x00000004050472a4 */ /* 0x000fe2000f8e023f */
[----:B----4-:R-:W-:-:S04]  /*d3a0*/  SHF.R.S32.HI R15, RZ, 0x1f, R16 ;  /* 0x0000001fff0f7819 */ /* 0x010fc80000011410 */
[----:B------:R-:W-:-:S04]  /*d3b0*/  LEA.HI R15, R15, R16, RZ, 0x5 ;  /* 0x000000100f0f7211 */ /* 0x000fc800078f28ff */
[----:B------:R-:W-:-:S04]  /*d3c0*/  LOP3.LUT R15, R15, 0xffffffe0, RZ, 0xc0, !PT ;  /* 0xffffffe00f0f7812 */ /* 0x000fc800078ec0ff */
[----:B------:R-:W-:Y:S01]  /*d3d0*/  IADD3 R15, -R15, R16, RZ ;  /* 0x000000100f0f7210 */ /* 0x000fe20007ffe1ff */
[----:B------:R-:W-:Y:S01]  /*d3e0*/  BSSY B0, `(.L_x_1274) ;  /* 0x000005b000007945 */ /* 0x000fe20003800000 */
[----:B--2---:R-:W-:Y:S01]  /*d3f0*/  IADD3 R4, R2, R13, RZ ;  /* 0x0000000d02047210 */ /* 0x004fe20007ffe0ff */
[----:B------:R-:W-:-:S04]  /*d400*/  IMAD.WIDE.U32 R2, R252, c[0x0][0x490], RZ ;  /* 0x00012400fc027a25 */ /* 0x000fc800078e00ff */
[----:B------:R-:W-:-:S04]  /*d410*/  @P1 IMAD.HI.U32 R6, R4, c[0x0][0x4ec], RZ ;  /* 0x00013b0004061a27 */ /* 0x000fc800078e00ff */
[----:B------:R-:W-:Y:S01]  /*d420*/  IMAD.MOV.U32 R0, RZ, RZ, R4 ;  /* 0x000000ffff007224 */ /* 0x000fe200078e0004 */
[----:B------:R-:W-:Y:S02]  /*d430*/  @P1 SHF.R.U32.HI R0, RZ, c[0x0][0x4f0], R6 ;  /* 0x00013c00ff001a19 */ /* 0x000fe40000011606 */
[----:B------:R-:W-:-:S03]  /*d440*/  IADD3 R3, R3, R5, RZ ;  /* 0x0000000503037210 */ /* 0x000fc60007ffe0ff */
[----:B------:R-:W-:Y:S02]  /*d450*/  IMAD.MOV R5, RZ, RZ, -R0 ;  /* 0x000000ffff057224 */ /* 0x000fe400078e0a00 */
[----:B------:R-:W-:-:S04]  /*d460*/  IMAD.WIDE.U32 R6, R251, c[0x0][0x498], R2 ;  /* 0x00012600fb067a25 */ /* 0x000fc800078e0002 */
[----:B------:R-:W-:Y:S01]  /*d470*/  IMAD R2, R5, c[0x0][0x4e8], R4 ;  /* 0x00013a0005027a24 */ /* 0x000fe200078e0204 */
[----:B------:R-:W-:Y:S01]  /*d480*/  IADD3 R4, P0, R0, R6, RZ ;  /* 0x0000000600047210 */ /* 0x000fe20007f1e0ff */
[----:B------:R-:W-:Y:S01]  /*d490*/  IMAD R3, R251, c[0x0][0x49c], R9 ;  /* 0x00012700fb037a24 */ /* 0x000fe200078e0209 */
[----:B------:R-:W-:Y:S02]  /*d4a0*/  SHF.R.S32.HI R5, RZ, 0x1f, R0 ;  /* 0x0000001fff057819 */ /* 0x000fe40000011400 */
[----:B------:R-:W-:Y:S01]  /*d4b0*/  SHF.R.S32.HI R6, RZ, 0x1f, R2 ;  /* 0x0000001fff067819 */ /* 0x000fe20000011402 */
[----:B------:R-:W-:Y:S01]  /*d4c0*/  IMAD R0, R8, c[0x0][0x3e8], RZ ;  /* 0x0000fa0008007a24 */ /* 0x000fe200078e02ff */
[----:B------:R-:W-:Y:S02]  /*d4d0*/  IADD3.X R5, R5, R7, R3, P0, !PT ;  /* 0x0000000705057210 */ /* 0x000fe400007fe403 */
[----:B------:R-:W-:Y:S01]  /*d4e0*/  IADD3 R10, R219, R13, RZ ;  /* 0x0000000ddb0a7210 */ /* 0x000fe20007ffe0ff */
[----:B------:R-:W-:-:S02]  /*d4f0*/  IMAD R3, R6, c[0x0][0x488], RZ ;  /* 0x0001220006037a24 */ /* 0x000fc400078e02ff */
[C---:B------:R-:W-:Y:S02]  /*d500*/  IMAD R8, R252.reuse, c[0x0][0x3ec], R0 ;  /* 0x0000fb00fc087a24 */ /* 0x040fe400078e0200 */
[----:B------:R-:W-:-:S04]  /*d510*/  IMAD.WIDE.U32 R6, R252, c[0x0][0x3e8], RZ ;  /* 0x0000fa00fc067a25 */ /* 0x000fc800078e00ff */
[C---:B------:R-:W-:Y:S02]  /*d520*/  IMAD R9, R2.reuse, c[0x0][0x48c], R3 ;  /* 0x0001230002097a24 */ /* 0x040fe400078e0203 */
[----:B------:R-:W-:Y:S01]  /*d530*/  IMAD.WIDE.U32 R4, R2, c[0x0][0x488], R4 ;  /* 0x0001220002047a25 */ /* 0x000fe200078e0004 */
[----:B------:R-:W-:-:S03]  /*d540*/  IADD3 R3, R7, R8, RZ ;  /* 0x0000000807037210 */ /* 0x000fc60007ffe0ff */
[----:B------:R-:W-:Y:S01]  /*d550*/  @P1 IMAD.HI.U32 R2, R10, c[0x0][0x4ec], RZ ;  /* 0x00013b000a021a27 */ /* 0x000fe200078e00ff */
[----:B------:R-:W-:-:S03]  /*d560*/  LEA R8, P0, R4, c[0x0][0x450], 0x2 ;  /* 0x0001140004087a11 */ /* 0x000fc600078010ff */
[----:B------:R-:W-:Y:S02]  /*d570*/  IMAD.IADD R5, R5, 0x1, R9 ;  /* 0x0000000105057824 */ /* 0x000fe400078e0209 */
[----:B------:R-:W-:Y:S01]  /*d580*/  IMAD.MOV.U32 R0, RZ, RZ, R10 ;  /* 0x000000ffff007224 */ /* 0x000fe200078e000a */
[----:B------:R-:W-:Y:S02]  /*d590*/  @P1 SHF.R.U32.HI R0, RZ, c[0x0][0x4f0], R2 ;  /* 0x00013c00ff001a19 */ /* 0x000fe40000011602 */
[----:B------:R-:W-:Y:S01]  /*d5a0*/  MOV R2, R6 ;  /* 0x0000000600027202 */ /* 0x000fe20000000f00 */
[----:B------:R-:W-:Y:S01]  /*d5b0*/  IMAD R6, R11, c[0x0][0x3f0], RZ ;  /* 0x0000fc000b067a24 */ /* 0x000fe200078e02ff */
[----:B------:R-:W-:-:S03]  /*d5c0*/  LEA.HI.X R5, R4, c[0x0][0x454], R5, 0x2, P0 ;  /* 0x0001150004057a11 */ /* 0x000fc600000f1405 */
[C---:B------:R-:W-:Y:S02]  /*d5d0*/  IMAD R9, R251.reuse, c[0x0][0x3f4], R6 ;  /* 0x0000fd00fb097a24 */ /* 0x040fe400078e0206 */
[----:B------:R-:W-:Y:S01]  /*d5e0*/  IMAD.WIDE.U32 R2, R251, c[0x0][0x3f0], R2 ;  /* 0x0000fc00fb027a25 */ /* 0x000fe200078e0002 */
[----:B------:R-:W-:Y:S04]  /*d5f0*/  SHFL.IDX PT, R6, R8, RZ, 0x1c1f ;  /* 0x001c1fff08067589 */ /* 0x000fe800000e0000 */
[----:B------:R-:W2:Y:S01]  /*d600*/  SHFL.IDX PT, R7, R5, RZ, 0x1c1f ;  /* 0x001c1fff05077589 */ /* 0x000ea200000e0000 */
[----:B------:R-:W-:-:S03]  /*d610*/  IMAD.MOV R11, RZ, RZ, -R0 ;  /* 0x000000ffff0b7224 */ /* 0x000fc600078e0a00 */
[----:B------:R4:W-:Y:S01]  /*d620*/  SHFL.IDX PT, R4, R8, 0x1, 0x1c1f ;  /* 0x003c1f0008047f89 */ /* 0x0009e200000e0000 */
[----:B------:R-:W-:-:S03]  /*d630*/  IMAD.IADD R3, R3, 0x1, R9 ;  /* 0x0000000103037824 */ /* 0x000fc600078e0209 */
[----:B------:R-:W5:Y:S01]  /*d640*/  SHFL.IDX PT, R5, R5, 0x1, 0x1c1f ;  /* 0x003c1f0005057f89 */ /* 0x000f6200000e0000 */
[----:B---3--:R-:W-:Y:S02]  /*d650*/  IADD3 R9, R14, R13, RZ ;  /* 0x0000000d0e097210 */ /* 0x008fe40007ffe0ff */
[----:B------:R-:W-:-:S04]  /*d660*/  LOP3.LUT P0, RZ, R15, 0x3, RZ, 0xc0, !PT ;  /* 0x000000030fff7812 */ /* 0x000fc8000780c0ff */
[----:B------:R-:W-:Y:S01]  /*d670*/  ISETP.GE.OR P1, PT, R9, UR4, P0 ;  /* 0x0000000409007c0c */ /* 0x000fe20008726670 */
[----:B----4-:R-:W-:Y:S01]  /*d680*/  IMAD R8, R11, c[0x0][0x4e8], R10 ;  /* 0x00013a000b087a24 */ /* 0x010fe200078e020a */
[----:B------:R-:W-:-:S04]  /*d690*/  IADD3 R11, R9, 0x8, RZ ;  /* 0x00000008090b7810 */ /* 0x000fc80007ffe0ff */
[----:B------:R-:W-:Y:S02]  /*d6a0*/  ISETP.GE.OR P0, PT, R11, UR4, P0 ;  /* 0x000000040b007c0c */ /* 0x000fe40008706670 */
[----:B------:R-:W-:-:S05]  /*d6b0*/  SHF.R.S32.HI R12, RZ, 0x1f, R0 ;  /* 0x0000001fff0c7819 */ /* 0x000fca0000011400 */
[----:B--2---:R2:W-:Y:S01]  /*d6c0*/  @!P1 ST.E [R6.64], R137 ;  /* 0x0000008906009985 */ /* 0x0045e2000c101906 */
[----:B------:R-:W-:Y:S02]  /*d6d0*/  IMAD R10, R12, c[0x0][0x3e0], RZ ;  /* 0x0000f8000c0a7a24 */ /* 0x000fe400078e02ff */
[----:B------:R-:W-:-:S03]  /*d6e0*/  IMAD.WIDE.U32 R2, R0, c[0x0][0x3e0], R2 ;  /* 0x0000f80000027a25 */ /* 0x000fc600078e0002 */
[----:B-----5:R2:W-:Y:S01]  /*d6f0*/  @!P0 ST.E [R4.64], R49 ;  /* 0x0000003104008985 */ /* 0x0205e2000c101906 */
[----:B------:R-:W-:Y:S01]  /*d700*/  IMAD R9, R0, c[0x0][0x3e4], R10 ;  /* 0x0000f90000097a24 */ /* 0x000fe200078e020a */
[----:B------:R-:W-:Y:S02]  /*d710*/  SHF.R.S32.HI R0, RZ, 0x1f, R8 ;  /* 0x0000001fff007819 */ /* 0x000fe40000011408 */
        /* <DEDUP_REMOVED lines=8> */
[----:B------:R2:W1:Y:S01]  /*d7a0*/  LDS.128 R60, [R221+0xb080] ;  /* 0x00b08000dd3c7984 */ /* 0x0004620000000c00 */
[----:B------:R-:W-:-:S02]  /*d7b0*/  IMAD.IADD R3, R3, 0x1, R9 ;  /* 0x0000000103037824 */ /* 0x000fc400078e0209 */
[----:B------:R-:W-:Y:S02]  /*d7c0*/  IMAD R0, R0, c[0x0][0x3d8], RZ ;  /* 0x0000f60000007a24 */ /* 0x000fe400078e02ff */
[----:B------:R-:W-:-:S04]  /*d7d0*/  IMAD.WIDE.U32 R2, R8, c[0x0][0x3d8], R2 ;  /* 0x0000f60008027a25 */ /* 0x000fc800078e0002 */
[----:B------:R-:W-:Y:S01]  /*d7e0*/  IMAD R0, R8, c[0x0][0x3dc], R0 ;  /* 0x0000f70008007a24 */ /* 0x000fe200078e0200 */
[----:B------:R-:W-:Y:S01]  /*d7f0*/  LEA R12, P0, R2, c[0x0][0x380], 0x1 ;  /* 0x0000e000020c7a11 */ /* 0x000fe200078008ff */
[----:B------:R-:W-:-:S03]  /*d800*/  IMAD.IADD R11, R250, 0x1, R13 ;  /* 0x00000001fa0b7824 */ /* 0x000fc600078e020d */
[----:B------:R-:W-:-:S04]  /*d810*/  IADD3 R0, R3, R0, RZ ;  /* 0x0000000003007210 */ /* 0x000fc80007ffe0ff */
[----:B------:R-:W-:Y:S02]  /*d820*/  LEA.HI.X R10, R2, c[0x0][0x384], R0, 0x1, P0 ;  /* 0x0000e100020a7a11 */ /* 0x000fe400000f0c00 */
[----:B------:R-:W-:Y:S01]  /*d830*/  ISETP.GE.AND P0, PT, R11, UR4, PT ;  /* 0x000000040b007c0c */ /* 0x000fe2000bf06270 */
[----:B------:R2:W1:Y:S01]  /*d840*/  SHFL.IDX PT, R0, R12, RZ, 0x181f ;  /* 0x00181fff0c007589 */ /* 0x00046200000e0000 */
[----:B------:R-:W-:-:S03]  /*d850*/  SHF.R.S32.HI R13, RZ, 0x1f, R214 ;  /* 0x0000001fff0d7819 */ /* 0x000fc600000114d6 */
[----:B------:R2:W1:Y:S01]  /*d860*/  SHFL.IDX PT, R2, R10, RZ, 0x181f ;  /* 0x00181fff0a027589 */ /* 0x00046200000e0000 */
[----:B------:R-:W-:Y:S02]  /*d870*/  SHF.R.S32.HI R14, RZ, 0x1f, R213 ;  /* 0x0000001fff0e7819 */ /* 0x000fe400000114d5 */
[----:B------:R-:W-:-:S05]  /*d880*/  SHF.R.S32.HI R15, RZ, 0x1f, R200 ;  /* 0x0000001fff0f7819 */ /* 0x000fca00000114c8 */
[----:B------:R-:W-:Y:S05]  /*d890*/  @P0 BRA `(.L_x_1275) ;  /* 0x000000f000000947 */ /* 0x000fea0003800000 */
[----:B---34-:R-:W3:Y:S01]  /*d8a0*/  LDS.128 R24, [R221+0x80] ;  /* 0x00008000dd187984 */ /* 0x018ee20000000c00 */
[----:B------:R-:W-:Y:S02]  /*d8b0*/  ISETP.GE.AND P5, PT, R200, c[0x0][0x3c8], PT ;  /* 0x0000f200c8007a0c */ /* 0x000fe40003fa6270 */
[----:B------:R-:W-:Y:S01]  /*d8c0*/  ISETP.GE.AND P4, PT, R213, c[0x0][0x3c8], PT ;  /* 0x0000f200d5007a0c */ /* 0x000fe20003f86270 */
[----:B------:R-:W4:Y:S01]  /*d8d0*/  LDS.128 R20, [R221+0x4080] ;  /* 0x00408000dd147984 */ /* 0x000f220000000c00 */
[----:B------:R-:W-:-:S03]  /*d8e0*/  ISETP.GE.AND P3, PT, R214, c[0x0][0x3c8], PT ;  /* 0x0000f200d6007a0c */ /* 0x000fc60003f66270 */
[----:B------:R-:W5:Y:S06]  /*d8f0*/  LDS.128 R16, [R221+0x8080] ;  /* 0x00808000dd107984 */ /* 0x000f6c0000000c00 */
[-C--:B-1----:R-:W-:Y:S02]  /*d900*/  @!P5 LEA R8, P2, R200, R0.reuse, 0x1 ;  /* 0x00000000c808d211 */ /* 0x082fe400078408ff */
[-C--:B--2---:R-:W-:Y:S02]  /*d910*/  @!P4 LEA R6, P1, R213, R0.reuse, 0x1 ;  /* 0x00000000d506c211 */ /* 0x084fe400078208ff */
[----:B------:R-:W-:-:S02]  /*d920*/  @!P3 LEA R4, P0, R214, R0, 0x1 ;  /* 0x00000000d604b211 */ /* 0x000fc400078008ff */
[-C--:B------:R-:W-:Y:S02]  /*d930*/  @!P5 LEA.HI.X R9, R200, R2.reuse, R15, 0x1, P2 ;  /* 0x00000002c809d211 */ /* 0x080fe400010f0c0f */
[-C--:B------:R-:W-:Y:S02]  /*d940*/  @!P4 LEA.HI.X R7, R213, R2.reuse, R14, 0x1, P1 ;  /* 0x00000002d507c211 */ /* 0x080fe400008f0c0e */
[----:B------:R-:W-:Y:S01]  /*d950*/  @!P3 LEA.HI.X R5, R214, R2, R13, 0x1, P0 ;  /* 0x00000002d605b211 */ /* 0x000fe200000f0c0d */
[----:B---3--:R1:W-:Y:S04]  /*d960*/  @!P5 ST.E.128 [R8.64], R24 ;  /* 0x000000180800d985 */ /* 0x0083e8000c101d06 */
[----:B----4-:R1:W-:Y:S04]  /*d970*/  @!P4 ST.E.128 [R6.64], R20 ;  /* 0x000000140600c985 */ /* 0x0103e8000c101d06 */
[----:B-----5:R1:W-:Y:S02]  /*d980*/  @!P3 ST.E.128 [R4.64], R16 ;  /* 0x000000100400b985 */ /* 0x0203e4000c101d06 */
.L_x_1275:
[----:B---34-:R-:W-:Y:S05]  /*d990*/  BSYNC B0 ;  /* 0x0000000000007941 */ /* 0x018fea0003800000 */
.L_x_1274:
[----:B------:R-:W-:Y:S01]  /*d9a0*/  IADD3 R3, R11, 0x20, RZ ;  /* 0x000000200b037810 */ /* 0x000fe20007ffe0ff */
[----:B-1----:R1:W3:Y:S01]  /*d9b0*/  SHFL.IDX PT, R2, R10, 0x1, 0x181f ;  /* 0x00381f000a027f89 */ /* 0x0022e200000e0000 */
[----:B------:R-:W-:Y:S02]  /*d9c0*/  BSSY B0, `(.L_x_1276) ;  /* 0x0000010000007945 */ /* 0x000fe40003800000 */
[----:B------:R-:W-:Y:S01]  /*d9d0*/  ISETP.GE.AND P0, PT, R3, UR4, PT ;  /* 0x0000000403007c0c */ /* 0x000fe2000bf06270 */
[----:B------:R1:W4:-:S12]  /*d9e0*/  SHFL.IDX PT, R0, R12, 0x1, 0x181f ;  /* 0x00381f000c007f89 */ /* 0x00031800000e0000 */
[----:B------:R-:W-:Y:S05]  /*d9f0*/  @P0 BRA `(.L_x_1277) ;  /* 0x000000c000000947 */ /* 0x000fea0003800000 */
[----:B------:R-:W-:Y:S02]  /*da00*/  ISETP.GE.AND P2, PT, R200, c[0x0][0x3c8], PT ;  /* 0x0000f200c8007a0c */ /* 0x000fe40003f46270 */
[----:B------:R-:W-:Y:S02]  /*da10*/  ISETP.GE.AND P1, PT, R213, c[0x0][0x3c8], PT ;  /* 0x0000f200d5007a0c */ /* 0x000fe40003f26270 */
[----:B------:R-:W-:-:S09]  /*da20*/  ISETP.GE.AND P0, PT, R214, c[0x0][0x3c8], PT ;  /* 0x0000f200d6007a0c */ /* 0x000fd20003f06270 */
[-C--:B----4-:R-:W-:Y:S02]  /*da30*/  @!P2 LEA R8, P5, R200, R0.reuse, 0x1 ;  /* 0x00000000c808a211 */ /* 0x090fe400078a08ff */
[CC--:B--2---:R-:W-:Y:S02]  /*da40*/  @!P1 LEA R6, P4, R213.reuse, R0.reuse, 0x1 ;  /* 0x00000000d5069211 */ /* 0x0c4fe400078808ff */
[----:B------:R-:W-:Y:S02]  /*da50*/  @!P0 LEA R4, P3, R214, R0, 0x1 ;  /* 0x00000000d6048211 */ /* 0x000fe400078608ff */
[-C--:B---3--:R-:W-:Y:S02]  /*da60*/  @!P2 LEA.HI.X R9, R200, R2.reuse, R15, 0x1, P5 ;  /* 0x00000002c809a211 */ /* 0x088fe400028f0c0f */
[-C--:B------:R-:W-:Y:S02]  /*da70*/  @!P1 LEA.HI.X R7, R213, R2.reuse, R14, 0x1, P4 ;  /* 0x00000002d5079211 */ /* 0x080fe400020f0c0e */
[----:B------:R-:W-:Y:S01]  /*da80*/  @!P0 LEA.HI.X R5, R214, R2, R13, 0x1, P3 ;  /* 0x00000002d6058211 */ /* 0x000fe200018f0c0d */
[----:B------:R2:W-:Y:S04]  /*da90*/  @!P2 ST.E.128 [R8.64], R36 ;  /* 0x000000240800a985 */ /* 0x0005e8000c101d06 */
[----:B------:R2:W-:Y:S04]  /*daa0*/  @!P1 ST.E.128 [R6.64], R32 ;  /* 0x0000002006009985 */ /* 0x0005e8000c101d06 */
[----:B------:R2:W-:Y:S02]  /*dab0*/  @!P0 ST.E.128 [R4.64], R28 ;  /* 0x0000001c04008985 */ /* 0x0005e4000c101d06 */
.L_x_1277:
[----:B------:R-:W-:Y:S05]  /*dac0*/  BSYNC B0 ;  /* 0x0000000000007941 */ /* 0x000fea0003800000 */
.L_x_1276:
[----:B------:R-:W-:Y:S01]  /*dad0*/  IADD3 R3, R11, 0x40, RZ ;  /* 0x000000400b037810 */ /* 0x000fe20007ffe0ff */
[----:B---3--:R3:W1:Y:S01]  /*dae0*/  SHFL.IDX PT, R2, R10, 0x2, 0x181f ;  /* 0x00581f000a027f89 */ /* 0x00866200000e0000 */
[----:B------:R-:W-:Y:S02]  /*daf0*/  BSSY B0, `(.L_x_1278) ;  /* 0x0000010000007945 */ /* 0x000fe40003800000 */
[----:B------:R-:W-:Y:S01]  /*db00*/  ISETP.GE.AND P0, PT, R3, UR4, PT ;  /* 0x0000000403007c0c */ /* 0x000fe2000bf06270 */
[----:B----4-:R3:W4:-:S12]  /*db10*/  SHFL.IDX PT, R0, R12, 0x2, 0x181f ;  /* 0x00581f000c007f89 */ /* 0x01071800000e0000 */
[----:B------:R-:W-:Y:S05]  /*db20*/  @P0 BRA `(.L_x_1279) ;  /* 0x000000c000000947 */ /* 0x000fea0003800000 */
[----:B------:R-:W-:Y:S02]  /*db30*/  ISETP.GE.AND P2, PT, R200, c[0x0][0x3c8], PT ;  /* 0x0000f200c8007a0c */ /* 0x000fe40003f46270 */
[----:B------:R-:W-:Y:S02]  /*db40*/  ISETP.GE.AND P1, PT, R213, c[0x0][0x3c8], PT ;  /* 0x0000f200d5007a0c */ /* 0x000fe40003f26270 */
[----:B------:R-:W-:-:S09]  /*db50*/  ISETP.GE.AND P0, PT, R214, c[0x0][0x3c8], PT ;  /* 0x0000f200d6007a0c */ /* 0x000fd20003f06270 */
[-C--:B--2-4-:R-:W-:Y:S02]  /*db60*/  @!P2 LEA R8, P5, R200, R0.reuse, 0x1 ;  /* 0x00000000c808a211 */ /* 0x094fe400078a08ff */
[CC--:B------:R-:W-:Y:S02]  /*db70*/  @!P1 LEA R6, P4, R213.reuse, R0.reuse, 0x1 ;  /* 0x00000000d5069211 */ /* 0x0c0fe400078808ff */
[----:B------:R-:W-:Y:S02]  /*db80*/  @!P0 LEA R4, P3, R214, R0, 0x1 ;  /* 0x00000000d6048211 */ /* 0x000fe400078608ff */
[-C--:B-1----:R-:W-:Y:S02]  /*db90*/  @!P2 LEA.HI.X R9, R200, R2.reuse, R15, 0x1, P5 ;  /* 0x00000002c809a211 */ /* 0x082fe400028f0c0f */
[-C--:B------:R-:W-:Y:S02]  /*dba0*/  @!P1 LEA.HI.X R7, R213, R2.reuse, R14, 0x1, P4 ;  /* 0x00000002d5079211 */ /* 0x080fe400020f0c0e */
[----:B------:R-:W-:Y:S01]  /*dbb0*/  @!P0 LEA.HI.X R5, R214, R2, R13, 0x1, P3 ;  /* 0x00000002d6058211 */ /* 0x000fe200018f0c0d */
[----:B------:R1:W-:Y:S04]  /*dbc0*/  @!P2 ST.E.128 [R8.64], R48 ;  /* 0x000000300800a985 */ /* 0x0003e8000c101d06 */
[----:B------:R1:W-:Y:S04]  /*dbd0*/  @!P1 ST.E.128 [R6.64], R44 ;  /* 0x0000002c06009985 */ /* 0x0003e8000c101d06 */
[----:B------:R1:W-:Y:S02]  /*dbe0*/  @!P0 ST.E.128 [R4.64], R40 ;  /* 0x0000002804008985 */ /* 0x0003e4000c101d06 */
.L_x_1279:
[----:B------:R-:W-:Y:S05]  /*dbf0*/  BSYNC B0 ;  /* 0x0000000000007941 */ /* 0x000fea0003800000 */
.L_x_1278:
[----:B------:R-:W-:Y:S01]  /*dc00*/  IADD3 R3, R11, 0x60, RZ ;  /* 0x000000600b037810 */ /* 0x000fe20007ffe0ff */
[----:B-1----:R1:W2:Y:S03]  /*dc10*/  SHFL.IDX PT, R2, R10, 0x3, 0x181f ;  /* 0x00781f000a027f89 */ /* 0x0022a600000e0000 */
[----:B------:R-:W-:Y:S01]  /*dc20*/  ISETP.GE.AND P0, PT, R3, UR4, PT ;  /* 0x0000000403007c0c */ /* 0x000fe2000bf06270 */
[----:B----4-:R1:W4:-:S12]  /*dc30*/  SHFL.IDX PT, R0, R12, 0x3, 0x181f ;  /* 0x00781f000c007f89 */ /* 0x01031800000e0000 */
[----:B------:R-:W-:Y:S05]  /*dc40*/  @P0 BRA `(.L_x_1280) ;  /* 0x00000b0000000947 */ /* 0x000fea0003800000 */
[----:B------:R-:W-:Y:S02]  /*dc50*/  ISETP.GE.AND P1, PT, R200, c[0x0][0x3c8], PT ;  /* 0x0000f200c8007a0c */ /* 0x000fe40003f26270 */
[----:B------:R-:W-:-:S11]  /*dc60*/  ISETP.GE.AND P0, PT, R213, c[0x0][0x3c8], PT ;  /* 0x0000f200d5007a0c */ /* 0x000fd60003f06270 */
[CC--:B--2-4-:R-:W-:Y:S02]  /*dc70*/  @!P1 LEA R6, P3, R200.reuse, R0.reuse, 0x1 ;  /* 0x00000000c8069211 */ /* 0x0d4fe400078608ff */
[C---:B------:R-:W-:Y:S02]  /*dc80*/  @!P0 LEA R4, P2, R213.reuse, R0, 0x1 ;  /* 0x00000000d5048211 */ /* 0x040fe400078408ff */
[-C--:B------:R-:W-:Y:S02]  /*dc90*/  @!P1 LEA.HI.X R7, R200, R2.reuse, R15, 0x1, P3 ;  /* 0x00000002c8079211 */ /* 0x080fe400018f0c0f */
        /* <DEDUP_REMOVED lines=9> */
.L_x_1272:
[----:B------:R-:W2:Y:S01]  /*dd30*/  LDL R0, [R1+0x4] ;  /* 0x0000040001007983 */ /* 0x000ea20000100800 */
[----:B------:R-:W-:Y:S01]  /*dd40*/  BSSY B0, `(.L_x_1281) ;  /* 0x0000025000007945 */ /* 0x000fe20003800000 */
[----:B------:R-:W-:Y:S02]  /*dd50*/  SHF.R.S32.HI R9, RZ, 0x1f, R252 ;  /* 0x0000001fff097819 */ /* 0x000fe400000114fc */
[----:B------:R-:W3:Y:S01]  /*dd60*/  S2R R3, SR_TID.X ;  /* 0x0000000000037919 */ /* 0x000ee20000002100 */
[----:B------:R-:W-:Y:S02]  /*dd70*/  SHF.R.S32.HI R10, RZ, 0x1f, R251 ;  /* 0x0000001fff0a7819 */ /* 0x000fe400000114fb */
[----:B---3--:R-:W-:Y:S01]  /*dd80*/  ISETP.GE.AND P0, PT, R3, 0x80, PT ;  /* 0x000000800300780c */ /* 0x008fe20003f06270 */
[----:B--2---:R-:W-:-:S12]  /*dd90*/  IMAD.MOV.U32 R11, RZ, RZ, R0 ;  /* 0x000000ffff0b7224 */ /* 0x004fd800078e0000 */
        /* <DEDUP_REMOVED lines=16> */
[C---:B------:R-:W-:Y:S01]  /*dea0*/  IADD3 R7, -R0.reuse, RZ, RZ ;  /* 0x000000ff00077210 */ /* 0x040fe20007ffe1ff */
        /* <DEDUP_REMOVED lines=14> */
.L_x_1282:
[----:B------:R-:W-:Y:S05]  /*df90*/  BSYNC B0 ;  /* 0x0000000000007941 */ /* 0x000fea0003800000 */
.L_x_1281:
        /* <DEDUP_REMOVED lines=30> */
.L_x_1322:
[----:B------:R-:W-:Y:S05]  /*e180*/  BRA.DIV ~URZ, `(.L_x_1284) ;  /* 0x00001fb27f007947 */ /* 0x000fea000b800000 */
[----:B------:R4:W1:Y:S02]  /*e190*/  SHFL.IDX PT, R0, R11, RZ, 0x181f ;  /* 0x00181fff0b007589 */ /* 0x00086400000e0000 */
.L_x_1323:
[----:B------:R-:W5:Y:S01]  /*e1a0*/  LDL.LU R2, [R1+0x4] ;  /* 0x0000040001027983 */ /* 0x000f620000300800 */
[----:B------:R-:W-:Y:S01]  /*e1b0*/  MOV R12, c[0x0][0x4e8] ;  /* 0x00013a00000c7a02 */ /* 0x000fe20000000f00 */
[----:B------:R-:W-:Y:S04]  /*e1c0*/  BSSY B0, `(.L_x_1285) ;  /* 0x0000014000007945 */ /* 0x000fe80003800000 */
[----:B------:R-:W-:Y:S01]  /*e1d0*/  IMAD R12, R12, c[0x0][0x388], RZ ;  /* 0x0000e2000c0c7a24 */ /* 0x000fe200078e02ff */
[----:B-----5:R-:W-:-:S04]  /*e1e0*/  IADD3 R10, R250, R2, RZ ;  /* 0x00000002fa0a7210 */ /* 0x020fc80007ffe0ff */
        /* <DEDUP_REMOVED lines=17> */
.L_x_1286:
[----:B------:R-:W-:Y:S05]  /*e300*/  BSYNC B0 ;  /* 0x0000000000007941 */ /* 0x000fea0003800000 */
.L_x_1285:
[----:B------:R-:W-:Y:S05]  /*e310*/  BRA.DIV ~URZ, `(.L_x_1287) ;  /* 0x00001e927f007947 */ /* 0x000fea000b800000 */
[----:B---3--:R3:W2:Y:S04]  /*e320*/  SHFL.IDX PT, R8, R9, 0x1, 0x181f ;  /* 0x00381f0009087f89 */ /* 0x0086a800000e0000 */
[----:B-1----:R3:W1:Y:S02]  /*e330*/  SHFL.IDX PT, R0, R11, 0x1, 0x181f ;  /* 0x00381f000b007f89 */ /* 0x00266400000e0000 */
.L_x_1324:
        /* <DEDUP_REMOVED lines=19> */
.L_x_1289:
[----:B------:R-:W-:Y:S05]  /*e470*/  BSYNC B0 ;  /* 0x0000000000007941 */ /* 0x000fea0003800000 */
.L_x_1288:
[----:B------:R-:W-:Y:S05]  /*e480*/  BRA.DIV ~URZ, `(.L_x_1290) ;  /* 0x00001df27f007947 */ /* 0x000fea000b800000 */
[----:B--2---:R2:W3:Y:S02]  /*e490*/  SHFL.IDX PT, R8, R9, 0x2, 0x181f ;  /* 0x00581f0009087f89 */ /* 0x0044e400000e0000 */
.L_x_1325:
[----:B------:R-:W-:Y:S05]  /*e4a0*/  BRA.DIV ~URZ, `(.L_x_1291) ;  /* 0x00001e427f007947 */ /* 0x000fea000b800000 */
[----:B-1----:R1:W2:Y:S02]  /*e4b0*/  SHFL.IDX PT, R0, R11, 0x2, 0x181f ;  /* 0x00581f000b007f89 */ /* 0x0022a400000e0000 */
.L_x_1326:
        /* <DEDUP_REMOVED lines=19> */
.L_x_1293:
[----:B------:R-:W-:Y:S05]  /*e5f0*/  BSYNC B0 ;  /* 0x0000000000007941 */ /* 0x000fea0003800000 */
.L_x_1292:
[----:B------:R-:W-:Y:S05]  /*e600*/  BRA.DIV ~URZ, `(.L_x_1294) ;  /* 0x00001d527f007947 */ /* 0x000fea000b800000 */
[----:B---3--:R3:W1:Y:S04]  /*e610*/  SHFL.IDX PT, R8, R9, 0x3, 0x181f ;  /* 0x00781f0009087f89 */ /* 0x00866800000e0000 */
[----:B--2---:R3:W2:Y:S02]  /*e620*/  SHFL.IDX PT, R0, R11, 0x3, 0x181f ;  /* 0x00781f000b007f89 */ /* 0x0046a400000e0000 */
.L_x_1327:
        /* <DEDUP_REMOVED lines=18> */
.L_x_1280:
[----:B------:R-:W-:Y:S05]  /*e750*/  BSYNC B1 ;  /* 0x0000000000017941 */ /* 0x000fea0003800000 */
.L_x_1271:
[----:B--2-4-:R-:W2:Y:S02]  /*e760*/  LDL R0, [R1+0x34] ;  /* 0x0000340001007983 */ /* 0x014ea40000100800 */
[----:B--2---:R-:W-:-:S13]  /*e770*/  ISETP.NE.AND P0, PT, R0, RZ, PT ;  /* 0x000000ff0000720c */ /* 0x004fda0003f05270 */
[----:B------:R-:W-:Y:S01]  /*e780*/  @P0 WARPSYNC 0xffffffff ;  /* 0xffffffff00000948 */ /* 0x000fe20003800000 */
[----:B------:R-:W-:Y:S06]  /*e790*/  @P0 BAR.SYNC.DEFER_BLOCKING 0x5, 0x100 ;  /* 0x0144000000000b1d */ /* 0x000fec0000010000 */
[----:B------:R-:W2:Y:S04]  /*e7a0*/  @P0 LDS R0, [0x24100] ;  /* 0x02410000ff000984 */ /* 0x000ea80000000800 */
[----:B--2---:R2:W-:Y:S04]  /*e7b0*/  @P0 STL [R1+0x8], R0 ;  /* 0x0000080001000387 */ /* 0x0045e80000100800 */
[----:B------:R-:W-:Y:S06]  /*e7c0*/  @P0 BAR.ARV 0x4, 0x100 ;  /* 0x0104000000000b1d */ /* 0x000fec0000002000 */
[----:B------:R-:W-:Y:S05]  /*e7d0*/  @P0 BRA `(.L_x_1295) ;  /* 0x0000007000000947 */ /* 0x000fea0003800000 */
[----:B------:R-:W-:Y:S05]  /*e7e0*/  BRA.DIV ~URZ, `(.L_x_1296) ;  /* 0x00001c427f007947 */ /* 0x000fea000b800000 */
[----:B--2---:R2:W4:Y:S02]  /*e7f0*/  SHFL.IDX PT, R0, R65, RZ, 0x1f ;  /* 0x00001fff41007589 */ /* 0x00452400000e0000 */
.L_x_1328:
[----:B------:R-:W-:Y:S01]  /*e800*/  WARPSYNC 0xffffffff ;  /* 0xffffffff00007948 */ /* 0x000fe20003800000 */
[----:B------:R-:W-:Y:S06]  /*e810*/  BAR.SYNC.DEFER_BLOCKING 0x4, 0x100 ;  /* 0x0104000000007b1d */ /* 0x000fec0000010000 */
[----:B----4-:R4:W-:Y:S04]  /*e820*/  STL [R1+0x8], R0 ;  /* 0x0000080001007387 */ /* 0x0109e80000100800 */
[----:B------:R4:W-:Y:S04]  /*e830*/  @!P6 STS [0x24100], R65 ;  /* 0x02410041ff00e388 */ /* 0x0009e80000000800 */
[----:B------:R-:W-:Y:S06]  /*e840*/  BAR.ARV 0x5, 0x100 ;  /* 0x0144000000007b1d */ /* 0x000fec0000002000 */
.L_x_1295:
[----:B--2-4-:R-:W2:Y:S02]  /*e850*/  LDL R0, [R1+0x8] ;  /* 0x0000080001007983 */ /* 0x014ea40000100800 */
[----:B--2---:R-:W-:-:S13]  /*e860*/  ISETP.GE.AND P0, PT, R0, c[0x0][0x538], PT ;  /* 0x00014e0000007a0c */ /* 0x004fda0003f06270 */
[----:B-1-3--:R-:W-:Y:S01]  /*e870*/  @P0 CALL.REL.NOINC `(.L_x_1297) ;  /* 0x0000001000000944 */ /* 0x00afe20003c00000 */
[----:B------:R-:W-:Y:S05]  /*e880*/  BRA `(.L_x_1298) ;  /* 0xffff203000007947 */ /* 0x000fea000383ffff */
.L_x_1297:
[----:B------:R-:W-:Y:S05]  /*e890*/  EXIT ;  /* 0x000000000000794d */ /* 0x000fea0003800000 */
.L_x_1222:
[----:B------:R-:W-:Y:S01]  /*e8a0*/  IMAD.MOV.U32 R161, RZ, RZ, R9 ;  /* 0x000000ffffa17224 */ /* 0x000fe200078e0009 */
[----:B------:R-:W-:Y:S01]  /*e8b0*/  MOV R160, RZ ;  /* 0x000000ff00a07202 */ /* 0x000fe20000000f00 */
[----:B------:R-:W-:Y:S01]  /*e8c0*/  IMAD.MOV.U32 R3, RZ, RZ, 0x181f ;  /* 0x0000181fff037424 */ /* 0x000fe200078e00ff */
[----:B------:R-:W-:Y:S02]  /*e8d0*/  MOV R2, 0xe8f0 ;  /* 0x0000e8f000027802 */ /* 0x000fe40000000f00 */
[----:B-----5:R-:W-:Y:S05]  /*e8e0*/  CALL.REL.NOINC `($__internal_3_$__cuda_sm70_shflsync_idx_p) ;  /* 0x00001c0000007944 */ /* 0x020fea0003c00000 */
[----:B------:R-:W-:Y:S01]  /*e8f0*/  MOV R8, R160 ;  /* 0x000000a000087202 */ /* 0x000fe20000000f00 */
[----:B------:R-:W-:Y:S05]  /*e900*/  BRA `(.L_x_1299) ;  /* 0xffff2a4000007947 */ /* 0x000fea000383ffff */
.L_x_1223:
[----:B------:R-:W-:Y:S01]  /*e910*/  IMAD.MOV.U32 R161, RZ, RZ, R11 ;  /* 0x000000ffffa17224 */ /* 0x000fe200078e000b */
[----:B------:R-:W-:Y:S01]  /*e920*/  MOV R160, RZ ;  /* 0x000000ff00a07202 */ /* 0x000fe20000000f00 */
[----:B------:R-:W-:Y:S01]  /*e930*/  IMAD.MOV.U32 R3, RZ, RZ, 0x181f ;  /* 0x0000181fff037424 */ /* 0x000fe200078e00ff */
[----:B------:R-:W-:Y:S02]  /*e940*/  MOV R2, 0xe960 ;  /* 0x0000e96000027802 */ /* 0x000fe40000000f00 */
[----:B-12--5:R-:W-:Y:S05]  /*e950*/  CALL.REL.NOINC `($__internal_3_$__cuda_sm70_shflsync_idx_p) ;  /* 0x00001b9000007944 */ /* 0x026fea0003c00000 */
[----:B------:R-:W-:Y:S01]  /*e960*/  MOV R0, R160 ;  /* 0x000000a000007202 */ /* 0x000fe20000000f00 */
[----:B------:R-:W-:Y:S05]  /*e970*/  BRA `(.L_x_1300) ;  /* 0xffff29f000007947 */ /* 0x000fea000383ffff */
.L_x_1226:
[----:B------:R-:W-:Y:S01]  /*e980*/  IMAD.MOV.U32 R161, RZ, RZ, R9 ;  /* 0x000000ffffa17224 */ /* 0x000fe200078e0009 */
[----:B------:R-:W-:Y:S01]  /*e990*/  MOV R160, 0x1 ;  /* 0x0000000100a07802 */ /* 0x000fe20000000f00 */
[----:B--2---:R-:W-:Y:S01]  /*e9a0*/  IMAD.MOV.U32 R3, RZ, RZ, 0x181f ;  /* 0x0000181fff037424 */ /* 0x004fe200078e00ff */
[----:B------:R-:W-:-:S02]  /*e9b0*/  MOV R2, 0xe9d0 ;  /* 0x0000e9d000027802 */ /* 0x000fc40000000f00 */
[----:B-1--45:R-:W-:Y:S05]  /*e9c0*/  CALL.REL.NOINC `($__internal_3_$__cuda_sm70_shflsync_idx_p) ;  /* 0x00001b2000007944 */ /* 0x032fea0003c00000 */
[----:B------:R-:W-:Y:S01]  /*e9d0*/  IMAD.MOV.U32 R8, RZ, RZ, R160 ;  /* 0x000000ffff087224 */ /* 0x000fe200078e00a0 */
[----:B------:R-:W-:Y:S01]  /*e9e0*/  MOV R160, 0x1 ;  /* 0x0000000100a07802 */ /* 0x000fe20000000f00 */
[----:B------:R-:W-:Y:S01]  /*e9f0*/  IMAD.MOV.U32 R161, RZ, RZ, R11 ;  /* 0x000000ffffa17224 */ /* 0x000fe200078e000b */
[----:B------:R-:W-:-:S02]  /*ea00*/  MOV R3, 0x181f ;  /* 0x0000181f00037802 */ /* 0x000fc40000000f00 */
[----:B------:R-:W-:Y:S02]  /*ea10*/  MOV R2, 0xea30 ;  /* 0x0000ea3000027802 */ /* 0x000fe40000000f00 */
[----:B------:R-:W-:Y:S05]  /*ea20*/  CALL.REL.NOINC `($__internal_3_$__cuda_sm70_shflsync_idx_p) ;  /* 0x00001ac000007944 */ /* 0x000fea0003c00000 */
[----:B------:R-:W-:Y:S01]  /*ea30*/  MOV R0, R160 ;  /* 0x000000a000007202 */ /* 0x000fe20000000f00 */
[----:B------:R-:W-:Y:S05]  /*ea40*/  BRA `(.L_x_1301) ;  /* 0xffff2ac000007947 */ /* 0x000fea000383ffff */
.L_x_1229:
[----:B------:R-:W-:Y:S01]  /*ea50*/  IMAD.MOV.U32 R161, RZ, RZ, R9 ;  /* 0x000000ffffa17224 */ /* 0x000fe200078e0009 */
[----:B------:R-:W-:Y:S01]  /*ea60*/  MOV R160, 0x2 ;  /* 0x0000000200a07802 */ /* 0x000fe20000000f00 */
[----:B---3--:R-:W-:Y:S01]  /*ea70*/  IMAD.MOV.U32 R3, RZ, RZ, 0x181f ;  /* 0x0000181fff037424 */ /* 0x008fe200078e00ff */
[----:B------:R-:W-:Y:S02]  /*ea80*/  MOV R2, 0xeaa0 ;  /* 0x0000eaa000027802 */ /* 0x000fe40000000f00 */
[----:B-12-45:R-:W-:Y:S05]  /*ea90*/  CALL.REL.NOINC `($__internal_3_$__cuda_sm70_shflsync_idx_p) ;  /* 0x00001a5000007944 */ /* 0x036fea0003c00000 */
[----:B------:R-:W-:Y:S01]  /*eaa0*/  MOV R8, R160 ;  /* 0x000000a000087202 */ /* 0x000fe20000000f00 */
[----:B------:R-:W-:Y:S05]  /*eab0*/  BRA `(.L_x_1302) ;  /* 0xffff2bb000007947 */ /* 0x000fea000383ffff */
.L_x_1230:
[----:B------:R-:W-:Y:S01]  /*eac0*/  IMAD.MOV.U32 R161, RZ, RZ, R11 ;  /* 0x000000ffffa17224 */ /* 0x000fe200078e000b */
[----:B------:R-:W-:Y:S01]  /*ead0*/  MOV R160, 0x2 ;  /* 0x0000000200a07802 */ /* 0x000fe20000000f00 */
[----:B------:R-:W-:Y:S01]  /*eae0*/  IMAD.MOV.U32 R3, RZ, RZ, 0x181f ;  /* 0x0000181fff037424 */ /* 0x000fe200078e00ff */
[----:B------:R-:W-:Y:S02]  /*eaf0*/  MOV R2, 0xeb10 ;  /* 0x0000eb1000027802 */ /* 0x000fe40000000f00 */
[----:B-12345:R-:W-:Y:S05]  /*eb00*/  CALL.REL.NOINC `($__internal_3_$__cuda_sm70_shflsync_idx_p) ;  /* 0x000019e000007944 */ /* 0x03efea0003c00000 */
[----:B------:R-:W-:Y:S01]  /*eb10*/  MOV R0, R160 ;  /* 0x000000a000007202 */ /* 0x000fe20000000f00 */
[----:B------:R-:W-:Y:S05]  /*eb20*/  BRA `(.L_x_1303) ;  /* 0xffff2b6000007947 */ /* 0x000fea000383ffff */
.L_x_1233:
[----:B------:R-:W-:Y:S01]  /*eb30*/  IMAD.MOV.U32 R161, RZ, RZ, R9 ;  /* 0x000000ffffa17224 */ /* 0x000fe200078e0009 */
[----:B------:R-:W-:Y:S01]  /*eb40*/  MOV R160, 0x3 ;  /* 0x0000000300a07802 */ /* 0x000fe20000000f00 */
[----:B-1----:R-:W-:Y:S01]  /*eb50*/  IMAD.MOV.U32 R3, RZ, RZ, 0x181f ;  /* 0x0000181fff037424 */ /* 0x002fe200078e00ff */
[----:B------:R-:W-:-:S02]  /*eb60*/  MOV R2, 0xeb80 ;  /* 0x0000eb8000027802 */ /* 0x000fc40000000f00 */
[----:B--2345:R-:W-:Y:S05]  /*eb70*/  CALL.REL.NOINC `($__internal_3_$__cuda_sm70_shflsync_idx_p) ;  /* 0x0000197000007944 */ /* 0x03cfea0003c00000 */
        /* <DEDUP_REMOVED lines=8> */
.L_x_1236:
[----:B------:R-:W-:Y:S01]  /*ec00*/  IMAD.MOV.U32 R161, RZ, RZ, R9 ;  /* 0x000000ffffa17224 */ /* 0x000fe200078e0009 */
[----:B------:R-:W-:Y:S01]  /*ec10*/  MOV R160, RZ ;  /* 0x000000ff00a07202 */ /* 0x000fe20000000f00 */
[----:B------:R-:W-:Y:S01]  /*ec20*/  IMAD.MOV.U32 R3, RZ, RZ, 0x181f ;  /* 0x0000181fff037424 */ /* 0x000fe200078e00ff */
[----:B------:R-:W-:Y:S02]  /*ec30*/  MOV R2, 0xec50 ;  /* 0x0000ec5000027802 */ /* 0x000fe40000000f00 */
[----:B------:R-:W-:Y:S05]  /*ec40*/  CALL.REL.NOINC `($__internal_3_$__cuda_sm70_shflsync_idx_p) ;  /* 0x000018a000007944 */ /* 0x000fea0003c00000 */
[----:B------:R-:W-:Y:S01]  /*ec50*/  MOV R8, R160 ;  /* 0x000000a000087202 */ /* 0x000fe20000000f00 */
[----:B------:R-:W-:Y:S05]  /*ec60*/  BRA `(.L_x_1305) ;  /* 0xffff36e000007947 */ /* 0x000fea000383ffff */
.L_x_1237:
[----:B------:R-:W-:Y:S01]  /*ec70*/  IMAD.MOV.U32 R161, RZ, RZ, R12 ;  /* 0x000000ffffa17224 */ /* 0x000fe200078e000c */
[----:B------:R-:W-:Y:S01]  /*ec80*/  MOV R160, RZ ;  /* 0x000000ff00a07202 */ /* 0x000fe20000000f00 */
[----:B------:R-:W-:Y:S01]  /*ec90*/  IMAD.MOV.U32 R3, RZ, RZ, 0x181f ;  /* 0x0000181fff037424 */ /* 0x000fe200078e00ff */
[----:B------:R-:W-:Y:S02]  /*eca0*/  MOV R2, 0xecc0 ;  /* 0x0000ecc000027802 */ /* 0x000fe40000000f00 */
[----:B-12---:R-:W-:Y:S05]  /*ecb0*/  CALL.REL.NOINC `($__internal_3_$__cuda_sm70_shflsync_idx_p) ;  /* 0x0000183000007944 */ /* 0x006fea0003c00000 */
[C---:B------:R-:W-:Y:S01]  /*ecc0*/  IADD3 R6, P6, R160.reuse, R17, RZ ;  /* 0x00000011a0067210 */ /* 0x040fe20007fde0ff */
[----:B------:R-:W-:Y:S01]  /*ecd0*/  IMAD.MOV.U32 R161, RZ, RZ, R9 ;  /* 0x000000ffffa17224 */ /* 0x000fe200078e0009 */
[----:B------:R-:W-:-:S02]  /*ece0*/  IADD3 R4, P5, R160, R18, RZ ;  /* 0x00000012a0047210 */ /* 0x000fc40007fbe0ff */
[----:B------:R-:W-:Y:S01]  /*ecf0*/  IADD3 R2, P0, R160, R19, RZ ;  /* 0x00000013a0027210 */ /* 0x000fe20007f1e0ff */
[----:B------:R-:W-:Y:S01]  /*ed00*/  IMAD.X R7, R8, 0x1, R14, P6 ;  /* 0x0000000108077824 */ /* 0x000fe200030e060e */
[----:B------:R-:W-:Y:S01]  /*ed10*/  ISETP.GE.AND P6, PT, R200, c[0x0][0x1d4], PT ;  /* 0x00007500c8007a0c */ /* 0x000fe20003fc6270 */
[C---:B------:R-:W-:Y:S01]  /*ed20*/  IMAD.X R5, R8.reuse, 0x1, R16, P5 ;  /* 0x0000000108057824 */ /* 0x040fe200028e0610 */
[----:B------:R-:W-:Y:S01]  /*ed30*/  ISETP.GE.AND P5, PT, R213, c[0x0][0x1d4], PT ;  /* 0x00007500d5007a0c */ /* 0x000fe20003fa6270 */
[----:B------:R-:W-:Y:S01]  /*ed40*/  IMAD.X R3, R8, 0x1, R15, P0 ;  /* 0x0000000108037824 */ /* 0x000fe200000e060f */
[----:B------:R-:W-:Y:S01]  /*ed50*/  ISETP.GE.AND P0, PT, R214, c[0x0][0x1d4], PT ;  /* 0x00007500d6007a0c */ /* 0x000fe20003f06270 */
[----:B------:R-:W-:Y:S01]  /*ed60*/  IMAD.MOV.U32 R160, RZ, RZ, 0x1 ;  /* 0x00000001ffa07424 */ /* 0x000fe200078e00ff */
[----:B------:R-:W-:Y:S02]  /*ed70*/  SEL R11, RZ, 0x10, P6 ;  /* 0x00000010ff0b7807 */ /* 0x000fe40003000000 */
[----:B------:R-:W-:-:S02]  /*ed80*/  SEL R10, RZ, 0x10, P5 ;  /* 0x00000010ff0a7807 */ /* 0x000fc40002800000 */
[----:B------:R-:W-:-:S03]  /*ed90*/  SEL R9, RZ, 0x10, P0 ;  /* 0x00000010ff097807 */ /* 0x000fc60000000000 */
[----:B------:R-:W-:Y:S01]  /*eda0*/  @!PT LDS RZ, [RZ] ;  /* 0x00000000fffff984 */ /* 0x000fe20000000800 */
[----:B------:R-:W-:Y:S01]  /*edb0*/  @!PT LDS RZ, [RZ] ;  /* 0x00000000fffff984 */ /* 0x000fe20000000800 */
[----:B------:R-:W-:Y:S01]  /*edc0*/  @!PT LDS RZ, [RZ] ;  /* 0x00000000fffff984 */ /* 0x000fe20000000800 */
[----:B------:R1:W-:Y:S04]  /*edd0*/  LDGSTS.E.BYPASS.LTC128B.128 [R221+0x12100], [R6.64], !P6 ;  /* 0x1210000006dd7fae */ /* 0x0003e8000f101d46 */
[----:B------:R1:W-:Y:S04]  /*ede0*/  LDGSTS.E.BYPASS.LTC128B.128 [R221+0x14100], [R4.64], !P5 ;  /* 0x1410000004dd7fae */ /* 0x0003e8000e901d46 */
[----:B------:R2:W-:Y:S02]  /*edf0*/  LDGSTS.E.BYPASS.LTC128B.128 [R221+0x16100], [R2.64], !P0 ;  /* 0x1610000002dd7fae */ /* 0x0005e4000c101d46 */
[----:B--2---:R-:W-:Y:S01]  /*ee00*/  IMAD.MOV.U32 R3, RZ, RZ, 0x181f ;  /* 0x0000181fff037424 */ /* 0x004fe200078e00ff */
[----:B------:R-:W-:-:S02]  /*ee10*/  MOV R2, 0xee30 ;  /* 0x0000ee3000027802 */ /* 0x000fc40000000f00 */
[----:B-1----:R-:W-:Y:S05]  /*ee20*/  CALL.REL.NOINC `($__internal_3_$__cuda_sm70_shflsync_idx_p) ;  /* 0x000016c000007944 */ /* 0x002fea0003c00000 */
        /* <DEDUP_REMOVED lines=8> */
.L_x_1240:
[----:B------:R-:W-:Y:S01]  /*eeb0*/  IMAD.MOV.U32 R161, RZ, RZ, R13 ;  /* 0x000000ffffa17224 */ /* 0x000fe200078e000d */
[----:B------:R-:W-:Y:S01]  /*eec0*/  MOV R160, RZ ;  /* 0x000000ff00a07202 */ /* 0x000fe20000000f00 */
[----:B------:R-:W-:Y:S01]  /*eed0*/  IMAD.MOV.U32 R3, RZ, RZ, 0x181f ;  /* 0x0000181fff037424 */ /* 0x000fe200078e00ff */
[----:B------:R-:W-:Y:S02]  /*eee0*/  MOV R2, 0xef00 ;  /* 0x0000ef0000027802 */ /* 0x000fe40000000f00 */
[----:B-1234-:R-:W-:Y:S05]  /*eef0*/  CALL.REL.NOINC `($__internal_3_$__cuda_sm70_shflsync_idx_p) ;  /* 0x000015f000007944 */ /* 0x01efea0003c00000 */
[----:B------:R-:W-:Y:S01]  /*ef00*/  MOV R12, R160 ;  /* 0x000000a0000c7202 */ /* 0x000fe20000000f00 */
[----:B------:R-:W-:Y:S05]  /*ef10*/  BRA `(.L_x_1307) ;  /* 0xffff39a000007947 */ /* 0x000fea000383ffff */
.L_x_1241:
[----:B------:R-:W-:Y:S01]  /*ef20*/  IMAD.MOV.U32 R161, RZ, RZ, R20 ;  /* 0x000000ffffa17224 */ /* 0x000fe200078e0014 */
[----:B------:R-:W-:Y:S01]  /*ef30*/  MOV R160, RZ ;  /* 0x000000ff00a07202 */ /* 0x000fe20000000f00 */
[----:B------:R-:W-:Y:S01]  /*ef40*/  IMAD.MOV.U32 R3, RZ, RZ, 0x181f ;  /* 0x0000181fff037424 */ /* 0x000fe200078e00ff */
[----:B------:R-:W-:Y:S02]  /*ef50*/  MOV R2, 0xef70 ;  /* 0x0000ef7000027802 */ /* 0x000fe40000000f00 */
[----:B-1234-:R-:W-:Y:S05]  /*ef60*/  CALL.REL.NOINC `($__internal_3_$__cuda_sm70_shflsync_idx_p) ;  /* 0x0000158000007944 */ /* 0x01efea0003c00000 */
[C---:B------:R-:W-:Y:S01]  /*ef70*/  IADD3 R16, P0, R160.reuse, R29, RZ ;  /* 0x0000001da0107210 */ /* 0x040fe20007f1e0ff */
[----:B------:R-:W-:Y:S01]  /*ef80*/  IMAD.MOV.U32 R161, RZ, RZ, R13 ;  /* 0x000000ffffa17224 */ /* 0x000fe200078e000d */
        /* <DEDUP_REMOVED lines=10> */
[----:B------:R-:W-:Y:S01]  /*f030*/  IMAD.X R3, R12, 0x1, R23, P1 ;  /* 0x000000010c037824 */ /* 0x000fe200008e0617 */
[----:B------:R-:W-:Y:S01]  /*f040*/  SEL R13, RZ, 0x10, P0 ;  /* 0x00000010ff0d7807 */ /* 0x000fe20000000000 */
        /* <DEDUP_REMOVED lines=17> */
.L_x_1244:
[----:B------:R-:W-:Y:S01]  /*f160*/  IMAD.MOV.U32 R161, RZ, RZ, R5 ;  /* 0x000000ffffa17224 */ /* 0x000fe200078e0005 */
[----:B------:R-:W-:Y:S01]  /*f170*/  MOV R160, RZ ;  /* 0x000000ff00a07202 */ /* 0x000fe20000000f00 */
[----:B------:R-:W-:Y:S01]  /*f180*/  IMAD.MOV.U32 R3, RZ, RZ, 0x181f ;  /* 0x0000181fff037424 */ /* 0x000fe200078e00ff */
[----:B------:R-:W-:Y:S02]  /*f190*/  MOV R2, 0xf1b0 ;  /* 0x0000f1b000027802 */ /* 0x000fe40000000f00 */
[----:B------:R-:W-:Y:S05]  /*f1a0*/  CALL.REL.NOINC `($__internal_3_$__cuda_sm70_shflsync_idx_p) ;  /* 0x0000134000007944 */ /* 0x000fea0003c00000 */
[----:B------:R-:W-:Y:S01]  /*f1b0*/  MOV R4, R160 ;  /* 0x000000a000047202 */ /* 0x000fe20000000f00 */
[----:B------:R-:W-:Y:S05]  /*f1c0*/  BRA `(.L_x_1309) ;  /* 0xffff620000007947 */ /* 0x000fea000383ffff */
.L_x_1245:
        /* <DEDUP_REMOVED lines=36> */
.L_x_1249:
[----:B------:R-:W-:Y:S01]  /*f410*/  MOV R160, RZ ;  /* 0x000000ff00a07202 */ /* 0x000fe20000000f00 */
[----:B------:R-:W-:Y:S01]  /*f420*/  IMAD.MOV.U32 R161, RZ, RZ, R20 ;  /* 0x000000ffffa17224 */ /* 0x000fe200078e0014 */
[----:B------:R-:W-:Y:S01]  /*f430*/  MOV R2, 0xf460 ;  /* 0x0000f46000027802 */ /* 0x000fe20000000f00 */
[----:B------:R-:W-:Y:S02]  /*f440*/  IMAD.MOV.U32 R3, RZ, RZ, 0x181f ;  /* 0x0000181fff037424 */ /* 0x000fe400078e00ff */
[----:B-1234-:R-:W-:Y:S05]  /*f450*/  CALL.REL.NOINC `($__internal_3_$__cuda_sm70_shflsync_idx_p) ;  /* 0x0000109000007944 */ /* 0x01efea0003c00000 */
[----:B------:R-:W-:Y:S01]  /*f460*/  MOV R5, R160 ;  /* 0x000000a000057202 */ /* 0x000fe20000000f00 */
[----:B------:R-:W-:-:S05]  /*f470*/  BRA `(.L_x_1311) ;  /* 0xffff65f000007947 */ /* 0x000fca000383ffff */
.L_x_1250:
[----:B------:R-:W-:Y:S01]  /*f480*/  MOV R160, RZ ;  /* 0x000000ff00a07202 */ /* 0x000fe20000000f00 */
[----:B------:R-:W-:Y:S01]  /*f490*/  IMAD.MOV.U32 R161, RZ, RZ, R21 ;  /* 0x000000ffffa17224 */ /* 0x000fe200078e0015 */
[----:B------:R-:W-:Y:S01]  /*f4a0*/  MOV R2, 0xf4d0 ;  /* 0x0000f4d000027802 */ /* 0x000fe20000000f00 */
[----:B------:R-:W-:Y:S02]  /*f4b0*/  IMAD.MOV.U32 R3, RZ, RZ, 0x181f ;  /* 0x0000181fff037424 */ /* 0x000fe400078e00ff */
[----:B-1234-:R-:W-:Y:S05]  /*f4c0*/  CALL.REL.NOINC `($__internal_3_$__cuda_sm70_shflsync_idx_p) ;  /* 0x0000102000007944 */ /* 0x01efea0003c00000 */
[----:B------:R-:W-:Y:S01]  /*f4d0*/  ISETP.GE.AND P6, PT, R200, c[0x0][0x1d4], PT ;  /* 0x00007500c8007a0c */ /* 0x000fe20003fc6270 */
[----:B------:R-:W-:Y:S01]  /*f4e0*/  IMAD R4, R211, 0x6000, R232 ;  /* 0x00006000d3047824 */ /* 0x000fe200078e02e8 */
[C---:B------:R-:W-:Y:S01]  /*f4f0*/  IADD3 R2, P0, R160.reuse, R29, RZ ;  /* 0x0000001da0027210 */ /* 0x040fe20007f1e0ff */
[----:B------:R-:W-:Y:S01]  /*f500*/  IMAD.MOV.U32 R161, RZ, RZ, R20 ;  /* 0x000000ffffa17224 */ /* 0x000fe200078e0014 */
[----:B------:R-:W-:Y:S02]  /*f510*/  ISETP.GE.AND P5, PT, R213, c[0x0][0x1d4], PT ;  /* 0x00007500d5007a0c */ /* 0x000fe40003fa6270 */
[----:B------:R-:W-:Y:S01]  /*f520*/  IADD3 R6, P1, R160, R30, RZ ;  /* 0x0000001ea0067210 */ /* 0x000fe20007f3e0ff */
[C---:B------:R-:W-:Y:S01]  /*f530*/  IMAD.X R3, R5.reuse, 0x1, R22, P0 ;  /* 0x0000000105037824 */ /* 0x040fe200000e0616 */
[----:B------:R-:W-:Y:S02]  /*f540*/  ISETP.GE.AND P0, PT, R214, c[0x0][0x1d4], PT ;  /* 0x00007500d6007a0c */ /* 0x000fe40003f06270 */
[----:B------:R-:W-:Y:S01]  /*f550*/  SEL R20, RZ, 0x10, P6 ;  /* 0x00000010ff147807 */ /* 0x000fe20003000000 */
[C---:B------:R-:W-:Y:S01]  /*f560*/  IMAD.X R7, R5.reuse, 0x1, R23, P1 ;  /* 0x0000000105077824 */ /* 0x040fe200008e0617 */
[----:B------:R-:W-:Y:S01]  /*f570*/  SEL R15, RZ, 0x10, P5 ;  /* 0x00000010ff0f7807 */ /* 0x000fe20002800000 */
[----:B------:R-:W-:Y:S01]  /*f580*/  @!PT LDS RZ, [RZ] ;  /* 0x00000000fffff984 */ /* 0x000fe20000000800 */
[----:B------:R-:W-:Y:S01]  /*f590*/  @!PT LDS RZ, [RZ] ;  /* 0x00000000fffff984 */ /* 0x000fe20000000800 */
[----:B------:R-:W-:Y:S01]  /*f5a0*/  @!PT LDS RZ, [RZ] ;  /* 0x00000000fffff984 */ /* 0x000fe20000000800 */
[----:B------:R1:W-:Y:S01]  /*f5b0*/  LDGSTS.E.BYPASS.LTC128B.128 [R4], [R2.64], !P6 ;  /* 0x0000000002047fae */ /* 0x0003e2000f101d46 */
[----:B------:R-:W-:Y:S03]  /*f5c0*/  SEL R14, RZ, 0x10, P0 ;  /* 0x00000010ff0e7807 */ /* 0x000fe60000000000 */
[----:B------:R2:W-:Y:S01]  /*f5d0*/  LDGSTS.E.BYPASS.LTC128B.128 [R4+0x2000], [R6.64], !P5 ;  /* 0x0200000006047fae */ /* 0x0005e2000e901d46 */
[----:B-1----:R-:W-:Y:S01]  /*f5e0*/  IADD3 R2, P1, R160, R31, RZ ;  /* 0x0000001fa0027210 */ /* 0x002fe20007f3e0ff */
[----:B------:R-:W-:Y:S04]  /*f5f0*/  IMAD.MOV.U32 R160, RZ, RZ, 0x1 ;  /* 0x00000001ffa07424 */ /* 0x000fe800078e00ff */
[----:B------:R-:W-:Y:S05]  /*f600*/  IMAD.X R3, R5, 0x1, R28, P1 ;  /* 0x0000000105037824 */ /* 0x000fea00008e061c */
[----:B------:R1:W-:Y:S02]  /*f610*/  LDGSTS.E.BYPASS.LTC128B.128 [R4+0x4000], [R2.64], !P0 ;  /* 0x0400000002047fae */ /* 0x0003e4000c101d46 */
[----:B-1----:R-:W-:Y:S01]  /*f620*/  MOV R2, 0xf650 ;  /* 0x0000f65000027802 */ /* 0x002fe20000000f00 */
[----:B------:R-:W-:Y:S02]  /*f630*/  IMAD.MOV.U32 R3, RZ, RZ, 0x181f ;  /* 0x0000181fff037424 */ /* 0x000fe400078e00ff */
[----:B--2---:R-:W-:Y:S05]  /*f640*/  CALL.REL.NOINC `($__internal_3_$__cuda_sm70_shflsync_idx_p) ;  /* 0x00000ea000007944 */ /* 0x004fea0003c00000 */
[----:B------:R-:W-:Y:S01]  /*f650*/  MOV R3, 0x181f ;  /* 0x0000181f00037802 */ /* 0x000fe20000000f00 */
[----:B------:R-:W-:Y:S01]  /*f660*/  IMAD.MOV.U32 R5, RZ, RZ, R160 ;  /* 0x000000ffff057224 */ /* 0x000fe200078e00a0 */
[----:B------:R-:W-:Y:S01]  /*f670*/  MOV R160, 0x1 ;  /* 0x0000000100a07802 */ /* 0x000fe20000000f00 */
[----:B------:R-:W-:Y:S01]  /*f680*/  IMAD.MOV.U32 R161, RZ, RZ, R21 ;  /* 0x000000ffffa17224 */ /* 0x000fe200078e0015 */
[----:B------:R-:W-:Y:S02]  /*f690*/  MOV R2, 0xf6b0 ;  /* 0x0000f6b000027802 */ /* 0x000fe40000000f00 */
[----:B------:R-:W-:Y:S05]  /*f6a0*/  CALL.REL.NOINC `($__internal_3_$__cuda_sm70_shflsync_idx_p) ;  /* 0x00000e4000007944 */ /* 0x000fea0003c00000 */
[----:B------:R-:W-:Y:S01]  /*f6b0*/  MOV R2, R160 ;  /* 0x000000a000027202 */ /* 0x000fe20000000f00 */
[----:B------:R-:W-:-:S05]  /*f6c0*/  BRA `(.L_x_1312) ;  /* 0xffff650000007947 */ /* 0x000fca000383ffff */
.L_x_1253:
[----:B------:R-:W-:Y:S01]  /*f6d0*/  MOV R160, RZ ;  /* 0x000000ff00a07202 */ /* 0x000fe20000000f00 */
[----:B------:R-:W-:Y:S01]  /*f6e0*/  IMAD.MOV.U32 R161, RZ, RZ, R5 ;  /* 0x000000ffffa17224 */ /* 0x000fe200078e0005 */
[----:B------:R-:W-:Y:S01]  /*f6f0*/  MOV R2, 0xf720 ;  /* 0x0000f72000027802 */ /* 0x000fe20000000f00 */
[----:B------:R-:W-:Y:S02]  /*f700*/  IMAD.MOV.U32 R3, RZ, RZ, 0x181f ;  /* 0x0000181fff037424 */ /* 0x000fe400078e00ff */
[----:B------:R-:W-:Y:S05]  /*f710*/  CALL.REL.NOINC `($__internal_3_$__cuda_sm70_shflsync_idx_p) ;  /* 0x00000dd000007944 */ /* 0x000fea0003c00000 */
[----:B------:R-:W-:Y:S01]  /*f720*/  MOV R4, R160 ;  /* 0x000000a000047202 */ /* 0x000fe20000000f00 */
[----:B------:R-:W-:-:S05]  /*f730*/  BRA `(.L_x_1313) ;  /* 0xffff94c000007947 */ /* 0x000fca000383ffff */
.L_x_1254:
[----:B------:R-:W-:Y:S01]  /*f740*/  MOV R160, RZ ;  /* 0x000000ff00a07202 */ /* 0x000fe20000000f00 */
[----:B------:R-:W-:Y:S01]  /*f750*/  IMAD.MOV.U32 R161, RZ, RZ, R12 ;  /* 0x000000ffffa17224 */ /* 0x000fe200078e000c */
[----:B------:R-:W-:Y:S01]  /*f760*/  MOV R2, 0xf790 ;  /* 0x0000f79000027802 */ /* 0x000fe20000000f00 */
[----:B------:R-:W-:Y:S02]  /*f770*/  IMAD.MOV.U32 R3, RZ, RZ, 0x181f ;  /* 0x0000181fff037424 */ /* 0x000fe400078e00ff */
[----:B-12---:R-:W-:Y:S05]  /*f780*/  CALL.REL.NOINC `($__internal_3_$__cuda_sm70_shflsync_idx_p) ;  /* 0x00000d6000007944 */ /* 0x006fea0003c00000 */
[----:B------:R-:W-:Y:S01]  /*f790*/  ISETP.GE.AND P6, PT, R200, c[0x0][0x1d4], PT ;  /* 0x00007500c8007a0c */ /* 0x000fe20003fc6270 */
[----:B------:R-:W-:Y:S01]  /*f7a0*/  IMAD R0, R211, 0x6000, R233 ;  /* 0x00006000d3007824 */ /* 0x000fe200078e02e9 */
[C---:B------:R-:W-:Y:S01]  /*f7b0*/  IADD3 R8, P0, R160.reuse, R16, RZ ;  /* 0x00000010a0087210 */ /* 0x040fe20007f1e0ff */
[----:B------:R-:W-:Y:S01]  /*f7c0*/  IMAD.MOV.U32 R161, RZ, RZ, R5 ;  /* 0x000000ffffa17224 */ /* 0x000fe200078e0005 */
[----:B------:R-:W-:Y:S02]  /*f7d0*/  ISETP.GE.AND P5, PT, R213, c[0x0][0x1d4], PT ;  /* 0x00007500d5007a0c */ /* 0x000fe40003fa6270 */
[----:B------:R-:W-:Y:S01]  /*f7e0*/  IADD3 R6, P1, R160, R17, RZ ;  /* 0x00000011a0067210 */ /* 0x000fe20007f3e0ff */
[----:B------:R-:W-:Y:S01]  /*f7f0*/  IMAD.X R9, R4, 0x1, R13, P0 ;  /* 0x0000000104097824 */ /* 0x000fe200000e060d */
[----:B------:R-:W-:Y:S02]  /*f800*/  ISETP.GE.AND P0, PT, R214, c[0x0][0x1d4], PT ;  /* 0x00007500d6007a0c */ /* 0x000fe40003f06270 */
[----:B------:R-:W-:Y:S01]  /*f810*/  SEL R11, RZ, 0x10, P6 ;  /* 0x00000010ff0b7807 */ /* 0x000fe20003000000 */
[----:B------:R-:W-:Y:S01]  /*f820*/  IMAD.X R7, R4, 0x1, R14, P1 ;  /* 0x0000000104077824 */ /* 0x000fe200008e060e */
[----:B------:R-:W-:Y:S01]  /*f830*/  IADD3 R2, P1, R160, R18, RZ ;  /* 0x00000012a0027210 */ /* 0x000fe20007f3e0ff */
[----:B------:R-:W-:Y:S01]  /*f840*/  @!PT LDS RZ, [RZ] ;  /* 0x00000000fffff984 */ /* 0x000fe20000000800 */
[----:B------:R-:W-:Y:S01]  /*f850*/  @!PT LDS RZ, [RZ] ;  /* 0x00000000fffff984 */ /* 0x000fe20000000800 */
[----:B------:R-:W-:Y:S01]  /*f860*/  @!PT LDS RZ, [RZ] ;  /* 0x00000000fffff984 */ /* 0x000fe20000000800 */
[----:B------:R1:W-:Y:S01]  /*f870*/  LDGSTS.E.BYPASS.LTC128B.128 [R0], [R8.64], !P6 ;  /* 0x0000000008007fae */ /* 0x0003e2000f101d46 */
[----:B------:R-:W-:Y:S01]  /*f880*/  IMAD.MOV.U32 R160, RZ, RZ, 0x1 ;  /* 0x00000001ffa07424 */ /* 0x000fe200078e00ff */
[----:B------:R-:W-:Y:S02]  /*f890*/  SEL R10, RZ, 0x10, P5 ;  /* 0x00000010ff0a7807 */ /* 0x000fe40002800000 */
[----:B------:R1:W-:Y:S01]  /*f8a0*/  LDGSTS.E.BYPASS.LTC128B.128 [R0+0x2000], [R6.64], !P5 ;  /* 0x0200000006007fae */ /* 0x0003e2000e901d46 */
[----:B------:R-:W-:Y:S01]  /*f8b0*/  IMAD.X R3, R4, 0x1, R15, P1 ;  /* 0x0000000104037824 */ /* 0x000fe200008e060f */
[----:B------:R-:W-:Y:S04]  /*f8c0*/  SEL R5, RZ, 0x10, P0 ;  /* 0x00000010ff057807 */ /* 0x000fe80000000000 */
[----:B------:R2:W-:Y:S02]  /*f8d0*/  LDGSTS.E.BYPASS.LTC128B.128 [R0+0x4000], [R2.64], !P0 ;  /* 0x0400000002007fae */ /* 0x0005e4000c101d46 */
[----:B--2---:R-:W-:Y:S01]  /*f8e0*/  MOV R2, 0xf910 ;  /* 0x0000f91000027802 */ /* 0x004fe20000000f00 */
[----:B------:R-:W-:Y:S02]  /*f8f0*/  IMAD.MOV.U32 R3, RZ, RZ, 0x181f ;  /* 0x0000181fff037424 */ /* 0x000fe400078e00ff */
[----:B-1----:R-:W-:Y:S05]  /*f900*/  CALL.REL.NOINC `($__internal_3_$__cuda_sm70_shflsync_idx_p) ;  /* 0x00000be000007944 */ /* 0x002fea0003c00000 */
        /* <DEDUP_REMOVED lines=8> */
.L_x_1259:
[----:B------:R-:W-:Y:S01]  /*f990*/  MOV R160, RZ ;  /* 0x000000ff00a07202 */ /* 0x000fe20000000f00 */
[----:B------:R-:W-:Y:S01]  /*f9a0*/  IMAD.MOV.U32 R161, RZ, RZ, R20 ;  /* 0x000000ffffa17224 */ /* 0x000fe200078e0014 */
[----:B------:R-:W-:Y:S01]  /*f9b0*/  MOV R2, 0xf9e0 ;  /* 0x0000f9e000027802 */ /* 0x000fe20000000f00 */
[----:B------:R-:W-:Y:S02]  /*f9c0*/  IMAD.MOV.U32 R3, RZ, RZ, 0x181f ;  /* 0x0000181fff037424 */ /* 0x000fe400078e00ff */
[----:B-1234-:R-:W-:Y:S05]  /*f9d0*/  CALL.REL.NOINC `($__internal_3_$__cuda_sm70_shflsync_idx_p) ;  /* 0x00000b1000007944 */ /* 0x01efea0003c00000 */
[----:B------:R-:W-:Y:S01]  /*f9e0*/  MOV R5, R160 ;  /* 0x000000a000057202 */ /* 0x000fe20000000f00 */
[----:B------:R-:W-:-:S05]  /*f9f0*/  BRA `(.L_x_1315) ;  /* 0xffff986000007947 */ /* 0x000fca000383ffff */
.L_x_1260:
        /* <DEDUP_REMOVED lines=14> */
[C---:B------:R-:W-:Y:S02]  /*fae0*/  IMAD.X R7, R5.reuse, 0x1, R23, P1 ;  /* 0x0000000105077824 */ /* 0x040fe400008e0617 */
[----:B------:R-:W-:Y:S01]  /*faf0*/  @!PT LDS RZ, [RZ] ;  /* 0x00000000fffff984 */ /* 0x000fe20000000800 */
[----:B------:R-:W-:Y:S01]  /*fb00*/  @!PT LDS RZ, [RZ] ;  /* 0x00000000fffff984 */ /* 0x000fe20000000800 */
[----:B------:R-:W-:Y:S01]  /*fb10*/  @!PT LDS RZ, [RZ] ;  /* 0x00000000fffff984 */ /* 0x000fe20000000800 */
[----:B------:R1:W-:Y:S04]  /*fb20*/  LDGSTS.E.BYPASS.LTC128B.128 [R4], [R2.64], !P5 ;  /* 0x0000000002047fae */ /* 0x0003e8000e901d46 */
[----:B------:R2:W-:Y:S01]  /*fb30*/  LDGSTS.E.BYPASS.LTC128B.128 [R4+0x2000], [R6.64], !P4 ;  /* 0x0200000006047fae */ /* 0x0005e2000e101d46 */
[----:B-1----:R-:W-:Y:S01]  /*fb40*/  IADD3 R2, P1, R160, R31, RZ ;  /* 0x0000001fa0027210 */ /* 0x002fe20007f3e0ff */
[----:B------:R-:W-:Y:S01]  /*fb50*/  IMAD.MOV.U32 R160, RZ, RZ, 0x1 ;  /* 0x00000001ffa07424 */ /* 0x000fe200078e00ff */
[----:B--2---:R-:W-:Y:S03]  /*fb60*/  SEL R7, RZ, 0x10, P4 ;  /* 0x00000010ff077807 */ /* 0x004fe60002000000 */
[----:B------:R-:W-:Y:S01]  /*fb70*/  IMAD.X R3, R5, 0x1, R28, P1 ;  /* 0x0000000105037824 */ /* 0x000fe200008e061c */
[----:B------:R-:W-:Y:S04]  /*fb80*/  SEL R6, RZ, 0x10, P0 ;  /* 0x00000010ff067807 */ /* 0x000fe80000000000 */
[----:B------:R1:W-:Y:S02]  /*fb90*/  LDGSTS.E.BYPASS.LTC128B.128 [R4+0x4000], [R2.64], !P0 ;  /* 0x0400000002047fae */ /* 0x0003e4000c101d46 */
[----:B-1----:R-:W-:Y:S01]  /*fba0*/  MOV R2, 0xfbd0 ;  /* 0x0000fbd000027802 */ /* 0x002fe20000000f00 */
[----:B------:R-:W-:Y:S02]  /*fbb0*/  IMAD.MOV.U32 R3, RZ, RZ, 0x181f ;  /* 0x0000181fff037424 */ /* 0x000fe400078e00ff */
[----:B------:R-:W-:Y:S05]  /*fbc0*/  CALL.REL.NOINC `($__internal_3_$__cuda_sm70_shflsync_idx_p) ;  /* 0x0000092000007944 */ /* 0x000fea0003c00000 */
        /* <DEDUP_REMOVED lines=8> */
.L_x_1261:
[----:B------:R-:W-:Y:S01]  /*fc50*/  MOV R4, 0x2 ;  /* 0x0000000200047802 */ /* 0x000fe20000000f00 */
[----:B------:R-:W-:Y:S01]  /*fc60*/  IMAD.MOV.U32 R2, RZ, RZ, R101 ;  /* 0x000000ffff027224 */ /* 0x000fe200078e0065 */
[----:B------:R-:W-:Y:S02]  /*fc70*/  MOV R3, 0xfc90 ;  /* 0x0000fc9000037802 */ /* 0x000fe40000000f00 */
[----:B------:R-:W-:Y:S05]  /*fc80*/  CALL.REL.NOINC `($__internal_2_$__cuda_sm70_shflsync_bfly_p) ;  /* 0x0000081000007944 */ /* 0x000fea0003c00000 */
[----:B------:R-:W-:Y:S01]  /*fc90*/  MOV R2, R4 ;  /* 0x0000000400027202 */ /* 0x000fe20000000f00 */
[----:B------:R-:W-:-:S05]  /*fca0*/  BRA `(.L_x_1317) ;  /* 0xffffa83000007947 */ /* 0x000fca000383ffff */
.L_x_1264:
[----:B------:R-:W-:Y:S01]  /*fcb0*/  MOV R160, RZ ;  /* 0x000000ff00a07202 */ /* 0x000fe20000000f00 */
[----:B------:R-:W-:Y:S01]  /*fcc0*/  IMAD.MOV.U32 R161, RZ, RZ, R5 ;  /* 0x000000ffffa17224 */ /* 0x000fe200078e0005 */
[----:B------:R-:W-:Y:S01]  /*fcd0*/  MOV R2, 0xfd00 ;  /* 0x0000fd0000027802 */ /* 0x000fe20000000f00 */
[----:B------:R-:W-:Y:S02]  /*fce0*/  IMAD.MOV.U32 R3, RZ, RZ, 0x181f ;  /* 0x0000181fff037424 */ /* 0x000fe400078e00ff */
[----:B------:R-:W-:Y:S05]  /*fcf0*/  CALL.REL.NOINC `($__internal_3_$__cuda_sm70_shflsync_idx_p) ;  /* 0x000007f000007944 */ /* 0x000fea0003c00000 */
[----:B------:R-:W-:Y:S01]  /*fd00*/  MOV R4, R160 ;  /* 0x000000a000047202 */ /* 0x000fe20000000f00 */
[----:B------:R-:W-:-:S05]  /*fd10*/  BRA `(.L_x_1318) ;  /* 0xffffc1a000007947 */ /* 0x000fca000383ffff */
.L_x_1265:
        /* <DEDUP_REMOVED lines=13> */
[----:B------:R-:W-:Y:S01]  /*fdf0*/  IADD3 R2, P1, R160, R18, RZ ;  /* 0x00000012a0027210 */ /* 0x000fe20007f3e0ff */
[C---:B------:R-:W-:Y:S01]  /*fe00*/  IMAD.X R7, R4.reuse, 0x1, R14, P5 ;  /* 0x0000000104077824 */ /* 0x040fe200028e060e */
[----:B------:R-:W-:Y:S01]  /*fe10*/  SEL R5, RZ, 0x10, P6 ;  /* 0x00000010ff057807 */ /* 0x000fe20003000000 */
[----:B------:R-:W-:Y:S01]  /*fe20*/  @!PT LDS RZ, [RZ] ;  /* 0x00000000fffff984 */ /* 0x000fe20000000800 */
[----:B------:R-:W-:Y:S01]  /*fe30*/  @!PT LDS RZ, [RZ] ;  /* 0x00000000fffff984 */ /* 0x000fe20000000800 */
[----:B------:R-:W-:Y:S01]  /*fe40*/  @!PT LDS RZ, [RZ] ;  /* 0x00000000fffff984 */ /* 0x000fe20000000800 */
[----:B------:R1:W-:Y:S01]  /*fe50*/  LDGSTS.E.BYPASS.LTC128B.128 [R0], [R8.64], !P6 ;  /* 0x0000000008007fae */ /* 0x0003e2000f101d46 */
[----:B------:R-:W-:Y:S01]  /*fe60*/  IMAD.MOV.U32 R160, RZ, RZ, 0x1 ;  /* 0x00000001ffa07424 */ /* 0x000fe200078e00ff */
[----:B------:R-:W-:Y:S01]  /*fe70*/  SEL R10, RZ, 0x10, P4 ;  /* 0x00000010ff0a7807 */ /* 0x000fe20002000000 */
[----:B------:R-:W-:Y:S01]  /*fe80*/  IMAD.X R3, R4, 0x1, R15, P1 ;  /* 0x0000000104037824 */ /* 0x000fe200008e060f */
[----:B------:R2:W-:Y:S04]  /*fe90*/  LDGSTS.E.BYPASS.LTC128B.128 [R0+0x2000], [R6.64], !P4 ;  /* 0x0200000006007fae */ /* 0x0005e8000e101d46 */
[----:B------:R3:W-:Y:S01]  /*fea0*/  LDGSTS.E.BYPASS.LTC128B.128 [R0+0x4000], [R2.64], !P0 ;  /* 0x0400000002007fae */ /* 0x0007e2000c101d46 */
[----:B--2---:R-:W-:Y:S02]  /*feb0*/  SEL R7, RZ, 0x10, P0 ;  /* 0x00000010ff077807 */ /* 0x004fe40000000000 */
[----:B---3--:R-:W-:Y:S01]  /*fec0*/  MOV R2, 0xfef0 ;  /* 0x0000fef000027802 */ /* 0x008fe20000000f00 */
        /* <DEDUP_REMOVED lines=10> */
.L_x_1267:
[----:B------:R-:W-:Y:S01]  /*ff70*/  IMAD.MOV.U32 R2, RZ, RZ, R216 ;  /* 0x000000ffff027224 */ /* 0x000fe200078e00d8 */
[----:B------:R-:W-:-:S02]  /*ff80*/  MOV R4, 0x2 ;  /* 0x0000000200047802 */ /* 0x000fc40000000f00 */
[----:B------:R-:W-:Y:S02]  /*ff90*/  MOV R3, 0xffb0 ;  /* 0x0000ffb000037802 */ /* 0x000fe40000000f00 */
[----:B------:R-:W-:Y:S05]  /*ffa0*/  CALL.REL.NOINC `($__internal_2_$__cuda_sm70_shflsync_bfly_p) ;  /* 0x000004f000007944 */ /* 0x000fea0003c00000 */
[----:B------:R-:W-:Y:S01]  /*ffb0*/  MOV R5, R4 ;  /* 0x0000000400057202 */ /* 0x000fe20000000f00 */
[----:B------:R-:W-:Y:S05]  /*ffc0*/  BRA `(.L_x_1320) ;  /* 0xffffc26000007947 */ /* 0x000fea000383ffff */
.L_x_1268:
[----:B------:R-:W-:Y:S01]  /*ffd0*/  IMAD.MOV.U32 R2, RZ, RZ, R5 ;  /* 0x000000ffff027224 */ /* 0x000fe200078e0005 */
[----:B------:R-:W-:Y:S02]  /*ffe0*/  MOV R4, 0x1 ;  /* 0x0000000100047802 */ /* 0x000fe40000000f00 */
[----:B------:R-:W-:Y:S02]  /*fff0*/  MOV R3, 0x10010 ;  /* 0x0001001000037802 */ /* 0x000fe40000000f00 */
[----:B-1----:R-:W-:Y:S05]  /*10000*/  CALL.REL.NOINC `($__internal_2_$__cuda_sm70_shflsync_bfly_p) ;  /* 0x0000049000007944 */ /* 0x002fea0003c00000 */
[----:B------:R-:W-:Y:S01]  /*10010*/  FADD.FTZ R5, R5, R4 ;  /* 0x0000000405057221 */ /* 0x000fe20000010000 */
[----:B------:R-:W-:Y:S02]  /*10020*/  MOV R2, R217 ;  /* 0x000000d900027202 */ /* 0x000fe40000000f00 */
[----:B------:R-:W-:Y:S02]  /*10030*/  MOV R4, 0x2 ;  /* 0x0000000200047802 */ /* 0x000fe40000000f00 */
[----:B------:R-:W-:Y:S02]  /*10040*/  MOV R3, 0x10060 ;  /* 0x0001006000037802 */ /* 0x000fe40000000f00 */
[----:B------:R-:W-:Y:S05]  /*10050*/  CALL.REL.NOINC `($__internal_2_$__cuda_sm70_shflsync_bfly_p) ;  /* 0x0000044000007944 */ /* 0x000fea0003c00000 */
[----:B------:R-:W-:Y:S01]  /*10060*/  FADD.FTZ R0, R217, R4 ;  /* 0x00000004d9007221 */ /* 0x000fe20000010000 */
[----:B------:R-:W-:-:S02]  /*10070*/  MOV R4, 0x1 ;  /* 0x0000000100047802 */ /* 0x000fc40000000f00 */
[----:B------:R-:W-:Y:S02]  /*10080*/  MOV R3, 0x100b0 ;  /* 0x000100b000037802 */ /* 0x000fe40000000f00 */
[----:B------:R-:W-:Y:S02]  /*10090*/  MOV R2, R0 ;  /* 0x0000000000027202 */ /* 0x000fe40000000f00 */
[----:B------:R-:W-:Y:S05]  /*100a0*/  CALL.REL.NOINC `($__internal_2_$__cuda_sm70_shflsync_bfly_p) ;  /* 0x000003f000007944 */ /* 0x000fea0003c00000 */
[----:B------:R-:W-:Y:S01]  /*100b0*/  MOV R3, R4 ;  /* 0x0000000400037202 */ /* 0x000fe20000000f00 */
[----:B------:R-:W-:Y:S05]  /*100c0*/  BRA `(.L_x_1321) ;  /* 0xffffc1d000007947 */ /* 0x000fea000383ffff */
.L_x_1283:
[----:B------:R-:W-:Y:S01]  /*100d0*/  IMAD.MOV.U32 R161, RZ, RZ, R9 ;  /* 0x000000ffffa17224 */ /* 0x000fe200078e0009 */
[----:B------:R-:W-:Y:S01]  /*100e0*/  MOV R160, RZ ;  /* 0x000000ff00a07202 */ /* 0x000fe20000000f00 */
[----:B------:R-:W-:Y:S01]  /*100f0*/  IMAD.MOV.U32 R3, RZ, RZ, 0x181f ;  /* 0x0000181fff037424 */ /* 0x000fe200078e00ff */
[----:B------:R-:W-:Y:S02]  /*10100*/  MOV R2, 0x10120 ;  /* 0x0001012000027802 */ /* 0x000fe40000000f00 */
[----:B-1----:R-:W-:Y:S05]  /*10110*/  CALL.REL.NOINC `($__internal_3_$__cuda_sm70_shflsync_idx_p) ;  /* 0x000003d000007944 */ /* 0x002fea0003c00000 */
[----:B------:R-:W-:Y:S01]  /*10120*/  MOV R8, R160 ;  /* 0x000000a000087202 */ /* 0x000fe20000000f00 */
[----:B------:R-:W-:Y:S05]  /*10130*/  BRA `(.L_x_1322) ;  /* 0xffffe04000007947 */ /* 0x000fea000383ffff */
.L_x_1284:
[----:B------:R-:W-:Y:S01]  /*10140*/  IMAD.MOV.U32 R161, RZ, RZ, R11 ;  /* 0x000000ffffa17224 */ /* 0x000fe200078e000b */
[----:B------:R-:W-:Y:S01]  /*10150*/  MOV R160, RZ ;  /* 0x000000ff00a07202 */ /* 0x000fe20000000f00 */
[----:B------:R-:W-:Y:S01]  /*10160*/  IMAD.MOV.U32 R3, RZ, RZ, 0x181f ;  /* 0x0000181fff037424 */ /* 0x000fe200078e00ff */
[----:B------:R-:W-:-:S02]  /*10170*/  MOV R2, 0x10190 ;  /* 0x0001019000027802 */ /* 0x000fc40000000f00 */
[----:B-123--:R-:W-:Y:S05]  /*10180*/  CALL.REL.NOINC `($__internal_3_$__cuda_sm70_shflsync_idx_p) ;  /* 0x0000036000007944 */ /* 0x00efea0003c00000 */
[----:B------:R-:W-:Y:S01]  /*10190*/  MOV R0, R160 ;  /* 0x000000a000007202 */ /* 0x000fe20000000f00 */
[----:B------:R-:W-:Y:S05]  /*101a0*/  BRA `(.L_x_1323) ;  /* 0xffffdff000007947 */ /* 0x000fea000383ffff */
.L_x_1287:
[----:B------:R-:W-:Y:S01]  /*101b0*/  IMAD.MOV.U32 R161, RZ, RZ, R9 ;  /* 0x000000ffffa17224 */ /* 0x000fe200078e0009 */
[----:B------:R-:W-:Y:S01]  /*101c0*/  MOV R160, 0x1 ;  /* 0x0000000100a07802 */ /* 0x000fe20000000f00 */
[----:B-1----:R-:W-:Y:S01]  /*101d0*/  IMAD.MOV.U32 R3, RZ, RZ, 0x181f ;  /* 0x0000181fff037424 */ /* 0x002fe200078e00ff */
[----:B------:R-:W-:-:S02]  /*101e0*/  MOV R2, 0x10200 ;  /* 0x0001020000027802 */ /* 0x000fc40000000f00 */
[----:B--234-:R-:W-:Y:S05]  /*101f0*/  CALL.REL.NOINC `($__internal_3_$__cuda_sm70_shflsync_idx_p) ;  /* 0x000002f000007944 */ /* 0x01cfea0003c00000 */
        /* <DEDUP_REMOVED lines=8> */
.L_x_1290:
[----:B------:R-:W-:Y:S01]  /*10280*/  IMAD.MOV.U32 R161, RZ, RZ, R9 ;  /* 0x000000ffffa17224 */ /* 0x000fe200078e0009 */
[----:B------:R-:W-:Y:S01]  /*10290*/  MOV R160, 0x2 ;  /* 0x0000000200a07802 */ /* 0x000fe20000000f00 */
[----:B-1----:R-:W-:Y:S01]  /*102a0*/  IMAD.MOV.U32 R3, RZ, RZ, 0x181f ;  /* 0x0000181fff037424 */ /* 0x002fe200078e00ff */
[----:B------:R-:W-:Y:S02]  /*102b0*/  MOV R2, 0x102d0 ;  /* 0x000102d000027802 */ /* 0x000fe40000000f00 */
[----:B--234-:R-:W-:Y:S05]  /*102c0*/  CALL.REL.NOINC `($__internal_3_$__cuda_sm70_shflsync_idx_p) ;  /* 0x0000022000007944 */ /* 0x01cfea0003c00000 */
[----:B------:R-:W-:Y:S01]  /*102d0*/  MOV R8, R160 ;  /* 0x000000a000087202 */ /* 0x000fe20000000f00 */
[----:B------:R-:W-:Y:S05]  /*102e0*/  BRA `(.L_x_1325) ;  /* 0xffffe1b000007947 */ /* 0x000fea000383ffff */
.L_x_1291:
[----:B------:R-:W-:Y:S01]  /*102f0*/  IMAD.MOV.U32 R161, RZ, RZ, R11 ;  /* 0x000000ffffa17224 */ /* 0x000fe200078e000b */
[----:B------:R-:W-:Y:S01]  /*10300*/  MOV R160, 0x2 ;  /* 0x0000000200a07802 */ /* 0x000fe20000000f00 */
[----:B-1----:R-:W-:Y:S01]  /*10310*/  IMAD.MOV.U32 R3, RZ, RZ, 0x181f ;  /* 0x0000181fff037424 */ /* 0x002fe200078e00ff */
[----:B------:R-:W-:Y:S02]  /*10320*/  MOV R2, 0x10340 ;  /* 0x0001034000027802 */ /* 0x000fe40000000f00 */
[----:B--234-:R-:W-:Y:S05]  /*10330*/  CALL.REL.NOINC `($__internal_3_$__cuda_sm70_shflsync_idx_p) ;  /* 0x000001b000007944 */ /* 0x01cfea0003c00000 */
[----:B------:R-:W-:Y:S01]  /*10340*/  MOV R0, R160 ;  /* 0x000000a000007202 */ /* 0x000fe20000000f00 */
[----:B------:R-:W-:Y:S05]  /*10350*/  BRA `(.L_x_1326) ;  /* 0xffffe16000007947 */ /* 0x000fea000383ffff */
.L_x_1294:
[----:B------:R-:W-:Y:S01]  /*10360*/  IMAD.MOV.U32 R161, RZ, RZ, R9 ;  /* 0x000000ffffa17224 */ /* 0x000fe200078e0009 */
[----:B------:R-:W-:Y:S01]  /*10370*/  MOV R160, 0x3 ;  /* 0x0000000300a07802 */ /* 0x000fe20000000f00 */
[----:B--2---:R-:W-:Y:S01]  /*10380*/  IMAD.MOV.U32 R3, RZ, RZ, 0x181f ;  /* 0x0000181fff037424 */ /* 0x004fe200078e00ff */
[----:B------:R-:W-:-:S02]  /*10390*/  MOV R2, 0x103b0 ;  /* 0x000103b000027802 */ /* 0x000fc40000000f00 */
[----:B-1-34-:R-:W-:Y:S05]  /*103a0*/  CALL.REL.NOINC `($__internal_3_$__cuda_sm70_shflsync_idx_p) ;  /* 0x0000014000007944 */ /* 0x01afea0003c00000 */
        /* <DEDUP_REMOVED lines=8> */
.L_x_1296:
[----:B------:R-:W-:Y:S01]  /*10430*/  IMAD.MOV.U32 R161, RZ, RZ, R65 ;  /* 0x000000ffffa17224 */ /* 0x000fe200078e0041 */
[----:B------:R-:W-:Y:S01]  /*10440*/  MOV R160, RZ ;  /* 0x000000ff00a07202 */ /* 0x000fe20000000f00 */
[----:B-1----:R-:W-:Y:S01]  /*10450*/  IMAD.MOV.U32 R3, RZ, RZ, 0x1f ;  /* 0x0000001fff037424 */ /* 0x002fe200078e00ff */
[----:B------:R-:W-:Y:S02]  /*10460*/  MOV R2, 0x10480 ;  /* 0x0001048000027802 */ /* 0x000fe40000000f00 */
[----:B--23--:R-:W-:Y:S05]  /*10470*/  CALL.REL.NOINC `($__internal_3_$__cuda_sm70_shflsync_idx_p) ;  /* 0x0000007000007944 */ /* 0x00cfea0003c00000 */
[----:B------:R-:W-:Y:S01]  /*10480*/  MOV R0, R160 ;  /* 0x000000a000007202 */ /* 0x000fe20000000f00 */
[----:B------:R-:W-:Y:S05]  /*10490*/  BRA `(.L_x_1328) ;  /* 0xffffe36000007947 */ /* 0x000fea000383ffff */
        .weak           $__internal_2_$__cuda_sm70_shflsync_bfly_p
        .type           $__internal_2_$__cuda_sm70_shflsync_bfly_p,@function
        .size           $__internal_2_$__cuda_sm70_shflsync_bfly_p,($__internal_3_$__cuda_sm70_shflsync_idx_p - $__internal_2_$__cuda_sm70_shflsync_bfly_p)
$__internal_2_$__cuda_sm70_shflsync_bfly_p:
[----:B------:R-:W-:Y:S04]  /*104a0*/  WARPSYNC R220 ;  /* 0x000000dc00007348 */ /* 0x000fe80003800000 */
[----:B------:R1:W2:Y:S02]  /*104b0*/  SHFL.BFLY PT, R4, R2, R4, R234 ;  /* 0x0c00000402047389 */ /* 0x0002a400000e00ea */
[----:B-1----:R-:W-:-:S02]  /*104c0*/  MOV R2, R3 ;  /* 0x0000000300027202 */ /* 0x002fc40000000f00 */
[----:B------:R-:W-:-:S04]  /*104d0*/  MOV R3, 0x0 ;  /* 0x0000000000037802 */ /* 0x000fc80000000f00 */
[----:B--2---:R-:W-:Y:S05]  /*104e0*/  RET.REL.NODEC R2 `(_ZN7cutlass13device_kernelIN5flash19enable_sm80_to_sm89INS1_16FlashAttnFwdSm80INS1_25CollectiveMainloopFwdSm80ILi8ELi2ELb0EN4cute5tupleIJNS5_1CILi128EEENS7_ILi64EEENS7_ILi192EEEEEELi192ENS_6half_tEfNS_4arch4Sm80ELb1ELb0ELb1ELb0ELb1ELb0ELb1ELb0EEENS1_21CollectiveEpilogueFwdINS6_IJS8_SA_S9_EEENS6_IJNS7_ILi1EEESI_SI_EEESC_SE_Li256ELb0ELb1ELb0ELb0EEENS1_30DynamicPersistentTileSchedulerILi256ELi256ELb0ELb1ELb0EEEEEEEEEvNT_6ParamsE) ;  /* 0xfffefb1002007950 */ /* 0x004fea0003c3ffff */
        .weak           $__internal_3_$__cuda_sm70_shflsync_idx_p
        .type           $__internal_3_$__cuda_sm70_shflsync_idx_p,@function
        .size           $__internal_3_$__cuda_sm70_shflsync_idx_p,(.L_x_3005 - $__internal_3_$__cuda_sm70_shflsync_idx_p)
$__internal_3_$__cuda_sm70_shflsync_idx_p:
[----:B------:R-:W-:-:S04]  /*104f0*/  MOV R162, 0xffffffff ;  /* 0xffffffff00a27802 */ /* 0x000fc80000000f00 */
[----:B------:R-:W-:Y:S04]  /*10500*/  WARPSYNC R162 ;  /* 0x000000a200007348 */ /* 0x000fe80003800000 */
[----:B------:R1:W2:Y:S02]  /*10510*/  SHFL.IDX PT, R160, R161, R160, R3 ;  /* 0x000000a0a1a07389 */ /* 0x0002a400000e0003 */
[----:B-1----:R-:W-:-:S04]  /*10520*/  MOV R3, 0x0 ;  /* 0x0000000000037802 */ /* 0x002fc80000000f00 */
[----:B--2---:R-:W-:Y:S05]  /*10530*/  RET.REL.NODEC R2 `(_ZN7cutlass13device_kernelIN5flash19enable_sm80_to_sm89INS1_16FlashAttnFwdSm80INS1_25CollectiveMainloopFwdSm80ILi8ELi2ELb0EN4cute5tupleIJNS5_1CILi128EEENS7_ILi64EEENS7_ILi192EEEEEELi192ENS_6half_tEfNS_4arch4Sm80ELb1ELb0ELb1ELb0ELb1ELb0ELb1ELb0EEENS1_21CollectiveEpilogueFwdINS6_IJS8_SA_S9_EEENS6_IJNS7_ILi1EEESI_SI_EEESC_SE_Li256ELb0ELb1ELb0ELb0EEENS1_30DynamicPersistentTileSchedulerILi256ELi256ELb0ELb1ELb0EEEEEEEEEvNT_6ParamsE) ;  /* 0xfffefac002007950 */ /* 0x004fea0003c3ffff */
.L_x_1329:
        /* <DEDUP_REMOVED lines=12> */
.L_x_3005:


//--------------------- .text._ZN7cutlass13device_kernelIN5flash19enable_sm80_to_sm89INS1_16FlashAttnFwdSm80INS1_25CollectiveMainloopFwdSm80ILi8ELi2ELb0EN4cute5tupleIJNS5_1CILi128EEENS7_ILi64EEENS7_ILi192EEEEEELi192ENS_6half_tEfNS_4arch4Sm80ELb1ELb0ELb1ELb1ELb1ELb0ELb1ELb0EEENS1_21CollectiveEpilogueFwdINS6_IJS8_SA_S9_EEENS6_IJNS7_ILi1EEESI_SI_EEESC_SE_Li256ELb1ELb1ELb0ELb0EEENS1_19SingleTileSchedulerILb1ELb0ELb1ELi128EEEEEEEEEvNT_6ParamsE --------------------------
	.section	.text._ZN7cutlass13device_kernelIN5flash19enable_sm80_to_sm89INS1_16FlashAttnFwdSm80INS1_25CollectiveMainloopFwdSm80ILi8ELi2ELb0EN4cute5tupleIJNS5_1CILi128EEENS7_ILi64EEENS7_ILi192EEEEEELi192ENS_6half_tEfNS_4arch4Sm80ELb1ELb0ELb1ELb1ELb1ELb0ELb1ELb0EEENS1_21CollectiveEpilogueFwdINS6_IJS8_SA_S9_EEENS6_IJNS7_ILi1EEESI_SI_EEESC_SE_Li256ELb1ELb1ELb0ELb0EEENS1_19SingleTileSchedulerILb1ELb0ELb1ELi128EEEEEEEEEvNT_6ParamsE,"ax",@progbits
	.sectioninfo	@"SHI_REGISTERS=254"
	.align	128
.text._ZN7cutlass13device_kernelIN5flash19enable_sm80_to_sm89INS1_16FlashAttnFwdSm80INS1_25CollectiveMainloopFwdSm80ILi8ELi2ELb0EN4cute5tupleIJNS5_1CILi128EEENS7_ILi64EEENS7_ILi192EEEEEELi192ENS_6half_tEfNS_4arch4Sm80ELb1ELb0ELb1ELb1ELb1ELb0ELb1ELb0EEENS1_21CollectiveEpilogueFwdINS6_IJS8_SA_S9_EEENS6_IJNS7_ILi1EEESI_SI_EEESC_SE_Li256ELb1ELb1ELb0ELb0EEENS1_19SingleTileSchedulerILb1ELb0ELb1ELi128EEEEEEEEEvNT_6ParamsE:
        .type           _ZN7cutlass13device_kernelIN5flash19enable_sm80_to_sm89INS1_16FlashAttnFwdSm80INS1_25CollectiveMainloopFwdSm80ILi8ELi2ELb0EN4cute5tupleIJNS5_1CILi128EEENS7_ILi64EEENS7_ILi192EEEEEELi192ENS_6half_tEfNS_4arch4Sm80ELb1ELb0ELb1ELb1ELb1ELb0ELb1ELb0EEENS1_21CollectiveEpilogueFwdINS6_IJS8_SA_S9_EEENS6_IJNS7_ILi1EEESI_SI_EEESC_SE_Li256ELb1ELb1ELb0ELb0EEENS1_19SingleTileSchedulerILb1ELb0ELb1ELi128EEEEEEEEEvNT_6ParamsE,@function
        .size           _ZN7cutlass13device_kernelIN5flash19enable_sm80_to_sm89INS1_16FlashAttnFwdSm80INS1_25CollectiveMainloopFwdSm80ILi8ELi2ELb0EN4cute5tupleIJNS5_1CILi128EEENS7_ILi64EEENS7_ILi192EEEEEELi192ENS_6half_tEfNS_4arch4Sm80ELb1ELb0ELb1ELb1ELb1ELb0ELb1ELb0EEENS1_21CollectiveEpilogueFwdINS6_IJS8_SA_S9_EEENS6_IJNS7_ILi1EEESI_SI_EEESC_SE_Li256ELb1ELb1ELb0ELb0EEENS1_19SingleTileSchedulerILb1ELb0ELb1ELi128EEEEEEEEEvNT_6ParamsE,(.L_x_3008 - _ZN7cutlass13device_kernelIN5flash19enable_sm80_to_sm89INS1_16FlashAttnFwdSm80INS1_25CollectiveMainloopFwdSm80ILi8ELi2ELb0EN4cute5tupleIJNS5_1CILi128EEENS7_ILi64EEENS7_ILi192EEEEEELi192ENS_6half_tEfNS_4arch4Sm80ELb1ELb0ELb1ELb1ELb1ELb0ELb1ELb0EEENS1_21CollectiveEpilogueFwdINS6_IJS8_SA_S9_EEENS6_IJNS7_ILi1EEESI_SI_EEESC_SE_Li256ELb1ELb1ELb0ELb0EEENS1_19SingleTileSchedulerILb1ELb0ELb1ELi128EEEEEEEEEvNT_6ParamsE)
        .other          _ZN7cutlass13device_kernelIN5flash19enable_sm80_to_sm89INS1_16FlashAttnFwdSm80INS1_25CollectiveMainloopFwdSm80ILi8ELi2ELb0EN4cute5tupleIJNS5_1CILi128EEENS7_ILi64EEENS7_ILi192EEEEEELi192ENS_6half_tEfNS_4arch4Sm80ELb1ELb0ELb1ELb1ELb1ELb0ELb1ELb0EEENS1_21CollectiveEpilogueFwdINS6_IJS8_SA_S9_EEENS6_IJNS7_ILi1EEESI_SI_EEESC_SE_Li256ELb1ELb1ELb0ELb0EEENS1_19SingleTileSchedulerILb1ELb0ELb1ELi128EEEEEEEEEvNT_6ParamsE,@"STO_CUDA_ENTRY STV_DEFAULT"
_ZN7cutlass13device_kernelIN5flash19enable_sm80_to_sm89INS1_16FlashAttnFwdSm80INS1_25CollectiveMainloopFwdSm80ILi8ELi2ELb0EN4cute5tupleIJNS5_1CILi128EEENS7_ILi64EEENS7_ILi192EEEEEELi192ENS_6half_tEfNS_4arch4Sm80ELb1ELb0ELb1ELb1ELb1ELb0ELb1ELb0EEENS1_21CollectiveEpilogueFwdINS6_IJS8_SA_S9_EEENS6_IJNS7_ILi1EEESI_SI_EEESC_SE_Li256ELb1ELb1ELb0ELb0EEENS1_19SingleTileSchedulerILb1ELb0ELb1ELi128EEEEEEEEEvNT_6ParamsE:
        /* <DEDUP_REMOVED lines=20> */
.L_x_1331:
        /* <DEDUP_REMOVED lines=13> */
.L_x_1333:
[----:B------:R-:W-:Y:S02]  /*0210*/  ULDC UR5, c[0x0][0x54c] ;  /* 0x0001530000057ab9 */ /* 0x000fe40000000800 */
.L_x_1332:
[----:B------:R-:W-:Y:S02]  /*0220*/  ULDC UR4, c[0x0][0x548] ;  /* 0x0001520000047ab9 */ /* 0x000fe40000000800 */
[----:B------:R-:W-:-:S02]  /*0230*/  USHF.L.U32 UR15, UR15, 0x7, URZ ;  /* 0x000000070f0f7899 */ /* 0x000fc4000800063f */
[----:B------:R-:W-:-:S04]  /*0240*/  UIMAD UR4, UR5, UR4, URZ ;  /* 0x00000004050472a4 */ /* 0x000fc8000f8e023f */
[----:B------:R-:W-:-:S04]  /*0250*/  UISETP.GE.AND UP0, UPT, UR15, UR4, UPT ;  /* 0x000000040f00728c */ /* 0x000fc8000bf06270 */
[----:B------:R-:W-:Y:S01]  /*0260*/  USEL UR8, UR8, 0xffffffff, !UP0 ;  /* 0xffffffff08087887 */ /* 0x000fe2000c000000 */
[----:B------:R-:W-:Y:S05]  /*0270*/  BRA `(.L_x_1334) ;  /* 0x000001b000007947 */ /* 0x000fea0003800000 */
.L_x_1330:
        /* <DEDUP_REMOVED lines=8> */
.L_x_1335:
        /* <DEDUP_REMOVED lines=13> */
.L_x_1337:
[----:B------:R-:W-:Y:S02]  /*03d0*/  ULDC UR5, c[0x0][0x54c] ;  /* 0x0001530000057ab9 */ /* 0x000fe40000000800 */
.L_x_1336:
[----:B------:R-:W-:Y:S02]  /*03e0*/  ULDC UR4, c[0x0][0x548] ;  /* 0x0001520000047ab9 */ /* 0x000fe40000000800 */
[----:B------:R-:W-:-:S02]  /*03f0*/  USHF.L.U32 UR15, UR15, 0x7, URZ ;  /* 0x000000070f0f7899 */ /* 0x000fc4000800063f */
[----:B------:R-:W-:-:S04]  /*0400*/  UIMAD UR4, UR5, UR4, URZ ;  /* 0x00000004050472a4 */ /* 0x000fc8000f8e023f */
[----:B------:R-:W-:-:S04]  /*0410*/  UISETP.GE.AND UP0, UPT, UR15, UR4, UPT ;  /* 0x000000040f00728c */ /* 0x000fc8000bf06270 */
[----:B------:R-:W-:-:S06]  /*0420*/  USEL UR8, UR8, 0xffffffff, !UP0 ;  /* 0xffffffff08087887 */ /* 0x000fcc000c000000 */
.L_x_1334:
[----:B------:R-:W-:-:S13]  /*0430*/  ISETP.LE.AND P0, PT, RZ, UR8, PT ;  /* 0x00000008ff007c0c */ /* 0x000fda000bf03270 */
[----:B------:R-:W-:Y:S05]  /*0440*/  @!P0 EXIT ;  /* 0x000000000000894d */ /* 0x000fea0003800000 */
[----:B------:R-:W-:Y:S02]  /*0450*/  ULDC.64 UR12, c[0x0][0x370] ;  /* 0x0000dc00000c7ab9 */ /* 0x000fe40000000a00 */
[----:B------:R-:W-:Y:S02]  /*0460*/  ULDC.64 UR4, c[0x0][0x360] ;  /* 0x0000d80000047ab9 */ /* 0x000fe40000000a00 */
[----:B------:R-:W-:Y:S02]  /*0470*/  UISETP.NE.U32.AND UP1, UPT, URZ, UR12, UPT ;  /* 0x0000000c3f00728c */ /* 0x000fe4000bf25070 */
[----:B------:R-:W-:Y:S02]  /*0480*/  UISETP.NE.U32.AND UP0, UPT, URZ, UR4, UPT ;  /* 0x000000043f00728c */ /* 0x000fe4000bf05070 */
[----:B------:R-:W-:Y:S02]  /*0490*/  ULDC.64 UR6, c[0x0][0x348] ;  /* 0x0000d20000067ab9 */ /* 0x000fe40000000a00 */
[----:B------:R-:W-:-:S02]  /*04a0*/  UISETP.NE.AND.EX UP1, UPT, URZ, UR13, UPT, UP1 ;  /* 0x0000000d3f00728c */ /* 0x000fc4000bf25310 */
[----:B------:R-:W-:Y:S02]  /*04b0*/  UISETP.NE.U32.AND UP2, UPT, URZ, UR6, UPT ;  /* 0x000000063f00728c */ /* 0x000fe4000bf45070 */
[----:B------:R-:W-:Y:S02]  /*04c0*/  UISETP.NE.AND.EX UP0, UPT, URZ, UR5, UPT, UP0 ;  /* 0x000000053f00728c */ /* 0x000fe4000bf05300 */
[----:B------:R-:W-:Y:S01]  /*04d0*/  UISETP.NE.AND.EX UP2, UPT, URZ, UR7, UPT, UP2 ;  /* 0x000000073f00728c */ /* 0x000fe2000bf45320 */
[----:B------:R-:W-:Y:S01]  /*04e0*/  PLOP3.LUT P2, PT, PT, PT, UP1, 0x80, 0x0 ;  /* 0x000000000000781c */ /* 0x000fe20003f4f018 */
[----:B------:R-:W-:Y:S02]  /*04f0*/  ULDC.64 UR12, c[0x0][0x370] ;  /* 0x0000dc00000c7ab9 */ /* 0x000fe40000000a00 */
        /* <DEDUP_REMOVED lines=34> */
.L_x_1338:
        /* <DEDUP_REMOVED lines=10> */
.L_x_1339:
        /* <DEDUP_REMOVED lines=12> */
.L_x_1340:
[----:B------:R-:W-:Y:S01]  /*0880*/  ULDC UR4, c[0x0][0x2c4] ;  /* 0x0000b10000047ab9 */ /* 0x000fe20000000800 */
[----:B------:R-:W-:Y:S01]  /*0890*/  PLOP3.LUT P2, PT, PT, PT, PT, 0x80, 0x0 ;  /* 0x000000000000781c */ /* 0x000fe20003f4f070 */
[----:B------:R-:W-:Y:S01]  /*08a0*/  UISETP.NE.AND UP1, UPT, UR4, 0x1, UPT ;  /* 0x000000010400788c */ /* 0x000fe2000bf25270 */
[----:B------:R-:W-:Y:S01]  /*08b0*/  CS2R R98, SRZ ;  /* 0x0000000000627805 */ /* 0x000fe2000001ff00 */
[----:B--2---:R-:W-:Y:S01]  /*08c0*/  UIADD3 UR9, -UR7, UR9, URZ ;  /* 0x0000000907097290 */ /* 0x004fe2000fffe13f */
[----:B------:R-:W-:Y:S01]  /*08d0*/  IMAD.MOV.U32 R5, RZ, RZ, RZ ;  /* 0x000000ffff057224 */ /* 0x000fe200078e00ff */
[----:B------:R-:W-:Y:S01]  /*08e0*/  ULDC.64 UR4, c[0x0][0x2c8] ;  /* 0x0000b20000047ab9 */ /* 0x000fe20000000a00 */
[----:B------:R-:W-:Y:S01]  /*08f0*/  IMAD.MOV.U32 R96, RZ, RZ, RZ ;  /* 0x000000ffff607224 */ /* 0x000fe200078e00ff */
[----:B---3--:R-:W-:Y:S01]  /*0900*/  UIADD3 UR13, UR9, 0x40, -UR12 ;  /* 0x00000040090d7890 */ /* 0x008fe2000fffe80c */
[----:B------:R-:W-:Y:S01]  /*0910*/  CS2R R94, SRZ ;  /* 0x00000000005e7805 */ /* 0x000fe2000001ff00 */
[----:B------:R-:W-:Y:S01]  /*0920*/  CS2R R92, SRZ ;  /* 0x00000000005c7805 */ /* 0x000fe2000001ff00 */
[----:B------:R-:W-:Y:S01]  /*0930*/  CS2R R90, SRZ ;  /* 0x00000000005a7805 */ /* 0x000fe2000001ff00 */
[----:B------:R-:W-:Y:S01]  /*0940*/  CS2R R88, SRZ ;  /* 0x0000000000587805 */ /* 0x000fe2000001ff00 */
[----:B------:R-:W-:Y:S01]  /*0950*/  @UP1 UIADD3 UR18, UR15, 0x7f, URZ ;  /* 0x0000007f0f121890 */ /* 0x000fe2000fffe03f */
[----:B------:R-:W-:Y:S01]  /*0960*/  CS2R R86, SRZ ;  /* 0x0000000000567805 */ /* 0x000fe2000001ff00 */
[----:B------:R-:W-:Y:S01]  /*0970*/  CS2R R84, SRZ ;  /* 0x0000000000547805 */ /* 0x000fe2000001ff00 */
        /* <DEDUP_REMOVED lines=70> */
[CC--:B------:R-:W-:Y:S01]  /*0de0*/  LEA.HI R8, R7.reuse, R2.reuse, RZ, 0x3 ;  /* 0x0000000207087211 */ /* 0x0c0fe200078f18ff */
[----:B------:R-:W-:Y:S01]  /*0df0*/  UIMAD UR17, UR17, UR4, URZ ;  /* 0x00000004111172a4 */ /* 0x000fe2000f8e023f */
[----:B------:R-:W-:Y:S01]  /*0e00*/  PLOP3.LUT P1, PT, PT, PT, UP1, 0x80, 0x0 ;  /* 0x000000000000781c */ /* 0x000fe20003f2f018 */
[----:B------:R-:W-:Y:S01]  /*0e10*/  UIMAD.WIDE.U32 UR18, UR16, UR4, URZ ;  /* 0x00000004101272a5 */ /* 0x000fe2000f8e003f */
[----:B------:R-:W-:Y:S01]  /*0e20*/  LOP3.LUT R3, R8, 0xfffffff8, RZ, 0xc0, !PT ;  /* 0xfffffff808037812 */ /* 0x000fe200078ec0ff */
[----:B------:R-:W-:Y:S01]  /*0e30*/  UIMAD UR17, UR16, UR5, UR17 ;  /* 0x00000005101172a4 */ /* 0x000fe2000f8e0211 */
[----:B------:R-:W-:Y:S01]  /*0e40*/  SHF.R.S32.HI R11, RZ, 0x3, R8 ;  /* 0x00000003ff0b7819 */ /* 0x000fe20000011408 */
[----:B------:R-:W-:Y:S01]  /*0e50*/  IMAD.MOV.U32 R188, RZ, RZ, 0x10 ;  /* 0x00000010ffbc7424 */ /* 0x000fe200078e00ff */
[----:B------:R-:W-:Y:S01]  /*0e60*/  ULDC.64 UR4, c[0x0][0x1b8] ;  /* 0x00006e0000047ab9 */ /* 0x000fe20000000a00 */
[----:B------:R-:W-:Y:S01]  /*0e70*/  IMAD.IADD R144, R2, 0x1, -R3 ;  /* 0x0000000102907824 */ /* 0x000fe200078e0a03 */
[----:B------:R-:W-:Y:S01]  /*0e80*/  UIADD3 UR19, UR19, UR17, URZ ;  /* 0x0000001113137290 */ /* 0x000fe2000fffe03f */
[----:B------:R-:W-:Y:S01]  /*0e90*/  PLOP3.LUT P0, PT, PT, PT, UP1, 0x80, 0x0 ;  /* 0x000000000000781c */ /* 0x000fe20003f0f018 */
[----:B------:R-:W-:Y:S01]  /*0ea0*/  USHF.R.S32.HI UR17, URZ, 0x1f, UR8 ;  /* 0x0000001f3f117899 */ /* 0x000fe20008011408 */
[C---:B------:R-:W-:Y:S01]  /*0eb0*/  IMAD R201, R144.reuse, 0x20, R11 ;  /* 0x0000002090c97824 */ /* 0x040fe200078e020b */
[----:B------:R-:W-:Y:S01]  /*0ec0*/  UIMAD UR16, UR14, UR4, URZ ;  /* 0x000000040e1072a4 */ /* 0x000fe2000f8e023f */
[----:B------:R-:W-:Y:S01]  /*0ed0*/  LEA.HI R16, R7, R2, RZ, 0x4 ;  /* 0x0000000207107211 */ /* 0x000fe200078f20ff */
[----:B------:R-:W-:Y:S01]  /*0ee0*/  USEL UR17, UR17, URZ, !UP2 ;  /* 0x0000003f11117287 */ /* 0x000fe2000d000000 */
[C---:B------:R-:W-:Y:S01]  /*0ef0*/  IMAD.SHL.U32 R189, R144.reuse, 0x40, RZ ;  /* 0x0000004090bd7824 */ /* 0x040fe200078e00ff */
[----:B------:R-:W-:Y:S01]  /*0f00*/  UIMAD UR16, UR6, UR5, UR16 ;  /* 0x00000005061072a4 */ /* 0x000fe2000f8e0210 */
[----:B------:R-:W-:Y:S01]  /*0f10*/  SHF.R.S32.HI R9, RZ, 0x4, R16 ;  /* 0x00000004ff097819 */ /* 0x000fe20000011410 */
[----:B------:R-:W-:Y:S01]  /*0f20*/  UIMAD.WIDE.U32 UR20, UR6, UR4, UR18 ;  /* 0x00000004061472a5 */ /* 0x000fe2000f8e0012 */
[----:B------:R-:W-:Y:S01]  /*0f30*/  IMAD.SHL.U32 R206, R144, 0x8, RZ ;  /* 0x0000000890ce7824 */ /* 0x000fe200078e00ff */
[----:B------:R-:W-:Y:S01]  /*0f40*/  USEL UR18, UR8, URZ, !UP2 ;  /* 0x0000003f08127287 */ /* 0x000fe2000d000000 */
[----:B------:R-:W-:Y:S01]  /*0f50*/  LOP3.LUT R189, R189, 0x1c0, RZ, 0xc0, !PT ;  /* 0x000001c0bdbd7812 */ /* 0x000fe200078ec0ff */
[----:B------:R-:W-:Y:S01]  /*0f60*/  ULDC.64 UR4, c[0x0][0x1c0] ;  /* 0x0000700000047ab9 */ /* 0x000fe20000000a00 */
[----:B-1----:R-:W-:Y:S01]  /*0f70*/  IADD3 R4, R201, UR15, RZ ;  /* 0x0000000fc9047c10 */ /* 0x002fe2000fffe0ff */
[----:B------:R-:W-:Y:S01]  /*0f80*/  UIMAD UR17, UR17, UR4, URZ ;  /* 0x00000004111172a4 */ /* 0x000fe2000f8e023f */
[----:B------:R-:W-:Y:S01]  /*0f90*/  LOP3.LUT R8, R189, 0x8, R8, 0xf8, !PT ;  /* 0x00000008bd087812 */ /* 0x000fe200078ef808 */
[----:B------:R-:W-:Y:S01]  /*0fa0*/  UIADD3 UR21, UR21, UR16, URZ ;  /* 0x0000001015157290 */ /* 0x000fe2000fffe03f */
[----:B------:R-:W-:Y:S01]  /*0fb0*/  SHF.R.U32.HI R189, RZ, 0x3, R189 ;  /* 0x00000003ffbd7819 */ /* 0x000fe200000116bd */
[----:B------:R-:W-:Y:S01]  /*0fc0*/  @P1 IMAD.HI.U32 R3, R4, c[0x0][0x2c8], RZ ;  /* 0x0000b20004031a27 */ /* 0x000fe200078e00ff */
[----:B------:R-:W-:Y:S01]  /*0fd0*/  UIMAD UR5, UR18, UR5, UR17 ;  /* 0x00000005120572a4 */ /* 0x000fe2000f8e0211 */
[----:B------:R-:W-:Y:S01]  /*0fe0*/  IADD3 R14, R206, 0x40, RZ ;  /* 0x00000040ce0e7810 */ /* 0x000fe20007ffe0ff */
[----:B------:R-:W-:Y:S01]  /*0ff0*/  UIMAD.WIDE.U32 UR18, UR18, UR4, UR20 ;  /* 0x00000004121272a5 */ /* 0x000fe2000f8e0014 */
[----:B------:R-:W-:Y:S01]  /*1000*/  IMAD.MOV.U32 R5, RZ, RZ, R4 ;  /* 0x000000ffff057224 */ /* 0x000fe200078e0004 */
[----:B------:R-:W-:Y:S01]  /*1010*/  @P0 SHF.R.U32.HI R5, RZ, c[0x0][0x2cc], R3 ;  /* 0x0000b300ff050a19 */ /* 0x000fe20000011603 */
[----:B------:R-:W-:Y:S01]  /*1020*/  ULDC UR4, c[0x0][0x2c4] ;  /* 0x0000b10000047ab9 */ /* 0x000fe20000000800 */
[C---:B------:R-:W-:Y:S01]  /*1030*/  LOP3.LUT R3, R16.reuse, 0xfffffff0, RZ, 0xc0, !PT ;  /* 0xfffffff010037812 */ /* 0x040fe200078ec0ff */
[----:B------:R-:W-:Y:S01]  /*1040*/  UIADD3 UR5, UR19, UR5, URZ ;  /* 0x0000000513057290 */ /* 0x000fe2000fffe03f */
[----:B------:R-:W-:Y:S01]  /*1050*/  SHF.R.S32.HI R10, RZ, 0x1f, R5 ;  /* 0x0000001fff0a7819 */ /* 0x000fe20000011405 */
[----:B------:R-:W-:Y:S01]  /*1060*/  IMAD.U32 R19, RZ, RZ, UR19 ;  /* 0x00000013ff137e24 */ /* 0x000fe2000f8e00ff */
[----:B------:R-:W-:Y:S01]  /*1070*/  LEA.HI R16, R16, R9, RZ, 0x1 ;  /* 0x0000000910107211 */ /* 0x000fe200078f08ff */
[----:B------:R-:W-:Y:S01]  /*1080*/  IMAD.IADD R6, R2, 0x1, -R3 ;  /* 0x0000000102067824 */ /* 0x000fe200078e0a03 */
[----:B------:R-:W-:Y:S01]  /*1090*/  LOP3.LUT P0, RZ, R144, 0x2, RZ, 0xc0, !PT ;  /* 0x0000000290ff7812 */ /* 0x000fe2000780c0ff */
[----:B------:R-:W-:Y:S01]  /*10a0*/  IMAD.U32 R18, RZ, RZ, UR18 ;  /* 0x00000012ff127e24 */ /* 0x000fe2000f8e00ff */
[----:B------:R-:W-:Y:S01]  /*10b0*/  LOP3.LUT R16, R16, 0xfffffffe, RZ, 0xc0, !PT ;  /* 0xfffffffe10107812 */ /* 0x000fe200078ec0ff */
[----:B------:R-:W-:Y:S01]  /*10c0*/  IMAD.U32 R19, RZ, RZ, UR5 ;  /* 0x00000005ff137e24 */ /* 0x000fe2000f8e00ff */
[----:B------:R-:W-:Y:S01]  /*10d0*/  SHF.R.S32.HI R3, RZ, 0x1f, R6 ;  /* 0x0000001fff037819 */ /* 0x000fe20000011406 */
[----:B------:R-:W-:Y:S01]  /*10e0*/  IMAD R10, R10, c[0x0][0x1b0], RZ ;  /* 0x00006c000a0a7a24 */ /* 0x000fe200078e02ff */
[----:B------:R-:W-:Y:S01]  /*10f0*/  UIMAD UR4, UR12, UR4, URZ ;  /* 0x000000040c0472a4 */ /* 0x000fe2000f8e023f */
[----:B------:R-:W-:Y:S01]  /*1100*/  IMAD.WIDE.U32 R18, R5, c[0x0][0x1b0], R18 ;  /* 0x00006c0005127a25 */ /* 0x000fe200078e0012 */
[----:B------:R-:W-:Y:S01]  /*1110*/  LEA.HI R12, R3, R6, RZ, 0x3 ;  /* 0x00000006030c7211 */ /* 0x000fe200078f18ff */
[----:B------:R-:W-:Y:S01]  /*1120*/  BSSY B0, `(.L_x_1342) ;  /* 0x0000046000007945 */ /* 0x000fe20003800000 */
[----:B------:R-:W-:Y:S01]  /*1130*/  LOP3.LUT R189, R8, R189, RZ, 0x3c, !PT ;  /* 0x000000bd08bd7212 */ /* 0x000fe200078e3cff */
[----:B------:R-:W-:Y:S01]  /*1140*/  IMAD R13, R5, c[0x0][0x1b4], R10 ;  /* 0x00006d00050d7a24 */ /* 0x000fe200078e020a */
[----:B------:R-:W-:Y:S01]  /*1150*/  LOP3.LUT R3, R12, 0xfffffff8, RZ, 0xc0, !PT ;  /* 0xfffffff80c037812 */ /* 0x000fe200078ec0ff */
[----:B------:R-:W-:Y:S01]  /*1160*/  IMAD.MOV R5, RZ, RZ, -R5 ;  /* 0x000000ffff057224 */ /* 0x000fe200078e0a05 */
[----:B------:R-:W-:Y:S01]  /*1170*/  IADD3 R8, R11, UR15, RZ ;  /* 0x0000000f0b087c10 */ /* 0x000fe2000fffe0ff */
[----:B------:R-:W-:Y:S01]  /*1180*/  IMAD.IADD R16, R9, 0x1, -R16 ;  /* 0x0000000109107824 */ /* 0x000fe200078e0a10 */
[----:B------:R-:W-:Y:S01]  /*1190*/  LOP3.LUT P1, RZ, R144, 0x4, RZ, 0xc0, !PT ;  /* 0x0000000490ff7812 */ /* 0x000fe2000782c0ff */
[----:B------:R-:W-:Y:S01]  /*11a0*/  IMAD R4, R5, c[0x0][0x2c4], R4 ;  /* 0x0000b10005047a24 */ /* 0x000fe200078e0204 */
[----:B------:R-:W-:Y:S01]  /*11b0*/  ISETP.GE.AND P3, PT, R14, c[0x0][0x198], PT ;  /* 0x000066000e007a0c */ /* 0x000fe20003f66270 */
[----:B------:R-:W-:-:S02]  /*11c0*/  IMAD.SHL.U32 R5, R11, 0x40, RZ ;  /* 0x000000400b057824 */ /* 0x000fc400078e00ff */
[----:B------:R-:W-:Y:S01]  /*11d0*/  IMAD.IADD R3, R6, 0x1, -R3 ;  /* 0x0000000106037824 */ /* 0x000fe200078e0a03 */
[----:B------:R-:W-:Y:S01]  /*11e0*/  SHF.R.S32.HI R9, RZ, 0x1f, R4 ;  /* 0x0000001fff097819 */ /* 0x000fe20000011404 */
[----:B------:R-:W-:Y:S01]  /*11f0*/  IMAD.IADD R19, R19, 0x1, R13 ;  /* 0x0000000113137824 */ /* 0x000fe200078e020d */
[----:B------:R-:W-:Y:S01]  /*1200*/  LOP3.LUT R5, R5, 0x1c0, RZ, 0xc0, !PT ;  /* 0x000001c005057812 */ /* 0x000fe200078ec0ff */
[----:B------:R-:W-:Y:S01]  /*1210*/  IMAD.SHL.U32 R13, R3, 0x40, RZ ;  /* 0x00000040030d7824 */ /* 0x000fe200078e00ff */
[----:B------:R-:W-:Y:S01]  /*1220*/  P2R R6, PR, RZ, 0x1 ;  /* 0x00000001ff067803 */ /* 0x000fe20000000000 */
[----:B------:R-:W-:Y:S01]  /*1230*/  IMAD R9, R9, c[0x0][0x1a8], RZ ;  /* 0x00006a0009097a24 */ /* 0x000fe200078e02ff */
[----:B------:R-:W-:Y:S01]  /*1240*/  SHF.R.U32.HI R15, RZ, 0x3, R5 ;  /* 0x00000003ff0f7819 */ /* 0x000fe20000011605 */
[----:B------:R-:W-:Y:S01]  /*1250*/  IMAD.SHL.U32 R6, R16, 0x8, RZ ;  /* 0x0000000810067824 */ /* 0x000fe200078e00ff */
[----:B------:R-:W-:Y:S01]  /*1260*/  LOP3.LUT R200, R5, 0x38, R206, 0xf8, !PT ;  /* 0x0000003805c87812 */ /* 0x000fe200078ef8ce */
[C---:B------:R-:W-:Y:S01]  /*1270*/  IMAD R9, R4.reuse, c[0x0][0x1ac], R9 ;  /* 0x00006b0004097a24 */ /* 0x040fe200078e0209 */
[----:B------:R-:W-:Y:S01]  /*1280*/  LOP3.LUT R13, R13, 0x1c0, RZ, 0xc0, !PT ;  /* 0x000001c00d0d7812 */ /* 0x000fe200078ec0ff */
[----:B------:R-:W-:Y:S01]  /*1290*/  IMAD.WIDE.U32 R4, R4, c[0x0][0x1a8], R18 ;  /* 0x00006a0004047a25 */ /* 0x000fe200078e0012 */
[----:B------:R-:W-:-:S02]  /*12a0*/  LOP3.LUT P5, RZ, R3, 0x4, RZ, 0xc0, !PT ;  /* 0x0000000403ff7812 */ /* 0x000fc400078ac0ff */
[----:B------:R-:W-:Y:S01]  /*12b0*/  LOP3.LUT R6, R13, 0x8, R6, 0xf8, !PT ;  /* 0x000000080d067812 */ /* 0x000fe200078ef806 */
[----:B------:R-:W-:Y:S01]  /*12c0*/  IMAD.IADD R9, R5, 0x1, R9 ;  /* 0x0000000105097824 */ /* 0x000fe200078e0209 */
[----:B------:R-:W-:Y:S01]  /*12d0*/  LEA R10, P0, R4, c[0x0][0x160], 0x1 ;  /* 0x00005800040a7a11 */ /* 0x000fe200078008ff */
[----:B------:R-:W-:Y:S01]  /*12e0*/  IMAD.SHL.U32 R12, R12, 0x40, RZ ;  /* 0x000000400c0c7824 */ /* 0x000fe200078e00ff */
[----:B------:R-:W-:Y:S01]  /*12f0*/  SHF.R.U32.HI R13, RZ, 0x3, R13 ;  /* 0x00000003ff0d7819 */ /* 0x000fe2000001160d */
[----:B------:R-:W-:Y:S01]  /*1300*/  IMAD R189, R16, 0x200, R189 ;  /* 0x0000020010bd7824 */ /* 0x000fe200078e02bd */
[----:B------:R-:W-:Y:S01]  /*1310*/  LOP3.LUT P4, RZ, R3, 0x2, RZ, 0xc0, !PT ;  /* 0x0000000203ff7812 */ /* 0x000fe2000788c0ff */
[----:B------:R1:W3:Y:S01]  /*1320*/  SHFL.IDX PT, R18, R10, RZ, 0x181f ;  /* 0x00181fff0a127589 */ /* 0x0002e200000e0000 */
[----:B------:R-:W-:Y:S01]  /*1330*/  LEA.HI.X R9, R4, c[0x0][0x164], R9, 0x1, P0 ;  /* 0x0000590004097a11 */ /* 0x000fe200000f0c09 */
[----:B------:R-:W-:Y:S01]  /*1340*/  IMAD.MOV.U32 R4, RZ, RZ, 0x20 ;  /* 0x00000020ff047424 */ /* 0x000fe200078e00ff */
[----:B------:R-:W-:-:S02]  /*1350*/  LOP3.LUT R3, R6, R13, RZ, 0x3c, !PT ;  /* 0x0000000d06037212 */ /* 0x000fc400078e3cff */
[----:B------:R-:W-:Y:S01]  /*1360*/  ISETP.GE.AND P0, PT, R8, UR4, PT ;  /* 0x0000000408007c0c */ /* 0x000fe2000bf06270 */
[----:B------:R1:W4:Y:S01]  /*1370*/  SHFL.IDX PT, R19, R9, RZ, 0x181f ;  /* 0x00181fff09137589 */ /* 0x00032200000e0000 */
[CC--:B------:R-:W-:Y:S02]  /*1380*/  LEA.HI R6, R7.reuse, R2.reuse, RZ, 0x5 ;  /* 0x0000000207067211 */ /* 0x0c0fe400078f28ff */
[----:B------:R-:W-:Y:S02]  /*1390*/  LOP3.LUT R200, R200, R15, RZ, 0x3c, !PT ;  /* 0x0000000fc8c87212 */ /* 0x000fe400078e3cff */
[----:B------:R-:W-:Y:S02]  /*13a0*/  LEA.HI R15, R7, R2, RZ, 0x6 ;  /* 0x00000002070f7211 */ /* 0x000fe400078f30ff */
[----:B------:R-:W-:Y:S02]  /*13b0*/  SHF.R.S32.HI R5, RZ, 0x5, R6 ;  /* 0x00000005ff057819 */ /* 0x000fe40000011406 */
[----:B------:R-:W-:Y:S01]  /*13c0*/  LOP3.LUT R12, R12, 0xfffffe00, RZ, 0xc0, !PT ;  /* 0xfffffe000c0c7812 */ /* 0x000fe200078ec0ff */
[----:B------:R-:W-:Y:S01]  /*13d0*/  IMAD.SHL.U32 R15, R15, 0x8, RZ ;  /* 0x000000080f0f7824 */ /* 0x000fe200078e00ff */
[----:B------:R-:W-:-:S02]  /*13e0*/  IADD3 R13, R206, 0x80, RZ ;  /* 0x00000080ce0d7810 */ /* 0x000fc40007ffe0ff */
[----:B------:R-:W-:Y:S02]  /*13f0*/  SEL R188, R188, 0xfffffff0, !P4 ;  /* 0xfffffff0bcbc7807 */ /* 0x000fe40006000000 */
[----:B------:R-:W-:Y:S02]  /*1400*/  ISETP.GE.AND P4, PT, R13, c[0x0][0x198], PT ;  /* 0x000066000d007a0c */ /* 0x000fe40003f86270 */
[----:B------:R-:W-:Y:S02]  /*1410*/  LOP3.LUT R200, R200, 0xfffffe00, R15, 0xf8, !PT ;  /* 0xfffffe00c8c87812 */ /* 0x000fe400078ef80f */
[----:B------:R-:W-:Y:S01]  /*1420*/  SEL R4, R4, 0xffffffe0, !P5 ;  /* 0xffffffe004047807 */ /* 0x000fe20006800000 */
[----:B--2---:R2:W5:Y:S02]  /*1430*/  @P2 R2UR UR17, R0 ;  /* 0x00000000001123c2 */ /* 0x00456400000e0000 */
[----:B-----5:R-:W-:Y:S01]  /*1440*/  @!UP0 UMOV UR17, UR8 ;  /* 0x0000000800118c82 */ /* 0x020fe20008000000 */
[----:B------:R-:W-:Y:S01]  /*1450*/  ISETP.GE.AND P2, PT, R206, c[0x0][0x198], PT ;  /* 0x00006600ce007a0c */ /* 0x000fe20003f46270 */
[----:B--2---:R-:W-:-:S04]  /*1460*/  IMAD R0, R5, 0x400, R12 ;  /* 0x0000040005007824 */ /* 0x004fc800078e020c */
[----:B------:R-:W-:Y:S01]  /*1470*/  IMAD.IADD R0, R0, 0x1, R3 ;  /* 0x0000000100007824 */ /* 0x000fe200078e0203 */
[----:B------:R-:W-:Y:S01]  /*1480*/  LOP3.LUT R3, R3, R12, RZ, 0xfc, !PT ;  /* 0x0000000c03037212 */ /* 0x000fe200078efcff */
        /* <DEDUP_REMOVED lines=15> */
.L_x_1343:
[----:B-1-34-:R-:W-:Y:S05]  /*1580*/  BSYNC B0 ;  /* 0x0000000000007941 */ /* 0x01afea0003800000 */
.L_x_1342:
        /* <DEDUP_REMOVED lines=20> */
.L_x_1345:
[----:B------:R-:W-:Y:S05]  /*16d0*/  BSYNC B0 ;  /* 0x0000000000007941 */ /* 0x000fea0003800000 */
.L_x_1344:
        /* <DEDUP_REMOVED lines=20> */
.L_x_1347:
[----:B------:R-:W-:Y:S05]  /*1820*/  BSYNC B0 ;  /* 0x0000000000007941 */ /* 0x000fea0003800000 */
.L_x_1346:
[----:B---3--:R-:W-:Y:S01]  /*1830*/  SHFL.IDX PT, R18, R10, 0x3, 0x181f ;  /* 0x00781f000a127f89 */ /* 0x008fe200000e0000 */
[----:B------:R-:W-:Y:S01]  /*1840*/  IADD3 R8, R8, 0x60, RZ ;  /* 0x0000006008087810 */ /* 0x000fe20007ffe0ff */
[----:B------:R-:W-:Y:S01]  /*1850*/  IMAD.MOV.U32 R196, RZ, RZ, c[0x0][0x2b8] ;  /* 0x0000ae00ffc47624 */ /* 0x000fe200078e00ff */
[----:B------:R-:W-:Y:S01]  /*1860*/  SHF.R.S32.HI R205, RZ, 0x1f, R14 ;  /* 0x0000001fffcd7819 */ /* 0x000fe2000001140e */
[----:B----4-:R-:W3:Y:S01]  /*1870*/  SHFL.IDX PT, R19, R9, 0x3, 0x181f ;  /* 0x00781f0009137f89 */ /* 0x010ee200000e0000 */
[----:B------:R-:W-:Y:S01]  /*1880*/  ISETP.GE.AND P0, PT, R8, UR4, PT ;  /* 0x0000000408007c0c */ /* 0x000fe2000bf06270 */
[----:B------:R-:W-:Y:S01]  /*1890*/  IMAD.U32 R8, RZ, RZ, UR13 ;  /* 0x0000000dff087e24 */ /* 0x000fe2000f8e00ff */
[----:B------:R-:W-:Y:S01]  /*18a0*/  SHF.R.S32.HI R204, RZ, 0x1f, R13 ;  /* 0x0000001fffcc7819 */ /* 0x000fe2000001140d */
[----:B------:R-:W-:Y:S01]  /*18b0*/  IMAD.SHL.U32 R146, R200, 0x2, RZ ;  /* 0x00000002c8927824 */ /* 0x000fe200078e00ff */
[----:B------:R-:W-:Y:S01]  /*18c0*/  LEA.HI R205, R205, R14, RZ, 0x3 ;  /* 0x0000000ecdcd7211 */ /* 0x000fe200078f18ff */
[----:B------:R-:W-:Y:S01]  /*18d0*/  IMAD R199, R8, 0x40, R201 ;  /* 0x0000004008c77824 */ /* 0x000fe200078e02c9 */
[----:B------:R-:W-:Y:S01]  /*18e0*/  LEA.HI R204, R204, R13, RZ, 0x3 ;  /* 0x0000000dcccc7211 */ /* 0x000fe200078f18ff */
[----:B------:R-:W-:Y:S01]  /*18f0*/  USHF.R.S32.HI UR16, URZ, 0x1f, UR17 ;  /* 0x0000001f3f107899 */ /* 0x000fe20008011411 */
[----:B------:R-:W-:Y:S01]  /*1900*/  LOP3.LUT R205, R205, 0xfffffff8, RZ, 0xc0, !PT ;  /* 0xfffffff8cdcd7812 */ /* 0x000fe200078ec0ff */
[----:B------:R-:W-:Y:S01]  /*1910*/  ULDC.64 UR4, c[0x0][0x2b0] ;  /* 0x0000ac0000047ab9 */ /* 0x000fe20000000a00 */
[----:B------:R-:W-:Y:S01]  /*1920*/  ISETP.NE.AND P5, PT, R196, 0x1, PT ;  /* 0x00000001c400780c */ /* 0x000fe20003fa5270 */
[----:B------:R-:W-:Y:S01]  /*1930*/  UIMAD UR16, UR16, UR4, URZ ;  /* 0x00000004101072a4 */ /* 0x000fe2000f8e023f */
[----:B------:R-:W-:Y:S01]  /*1940*/  LOP3.LUT R204, R204, 0xfffffff8, RZ, 0xc0, !PT ;  /* 0xfffffff8cccc7812 */ /* 0x000fe200078ec0ff */
[----:B------:R-:W-:Y:S01]  /*1950*/  UIMAD.WIDE.U32 UR18, UR17, UR4, URZ ;  /* 0x00000004111272a5 */ /* 0x000fe2000f8e003f */
[----:B------:R-:W-:Y:S01]  /*1960*/  IADD3 R199, R199, -0x40, RZ ;  /* 0xffffffc0c7c77810 */ /* 0x000fe20007ffe0ff */
[----:B------:R-:W-:Y:S01]  /*1970*/  UIMAD UR16, UR17, UR5, UR16 ;  /* 0x00000005111072a4 */ /* 0x000fe2000f8e0210 */
[----:B------:R-:W-:Y:S01]  /*1980*/  P2R R8, PR, RZ, 0x20 ;  /* 0x00000020ff087803 */ /* 0x000fe20000000000 */
[----:B------:R-:W-:Y:S01]  /*1990*/  IMAD.MOV.U32 R198, RZ, RZ, RZ ;  /* 0x000000ffffc67224 */ /* 0x000fe200078e00ff */
[----:B------:R-:W-:Y:S01]  /*19a0*/  ULDC.64 UR4, c[0x0][0x1e8] ;  /* 0x00007a0000047ab9 */ /* 0x000fe20000000a00 */
[----:B------:R-:W-:Y:S01]  /*19b0*/  P2R R15, PR, RZ, 0x2 ;  /* 0x00000002ff0f7803 */ /* 0x000fe20000000000 */
[----:B------:R-:W-:Y:S01]  /*19c0*/  UIADD3 UR16, UR19, UR16, URZ ;  /* 0x0000001013107290 */ /* 0x000fe2000fffe03f */
[----:B---3--:R-:W-:-:S04]  /*19d0*/  @!P0 IMAD.WIDE R16, R206, 0x2, R18 ;  /* 0x00000002ce108825 */ /* 0x008fc800078e0212 */
[--C-:B------:R-:W-:Y:S01]  /*19e0*/  @!P0 IMAD.WIDE R20, R205, 0x2, R18.reuse ;  /* 0x00000002cd148825 */ /* 0x100fe200078e0212 */
[----:B------:R-:W-:Y:S01]  /*19f0*/  @!PT LDS RZ, [RZ] ;  /* 0x00000000fffff984 */ /* 0x000fe20000000800 */
[----:B------:R3:W-:Y:S01]  /*1a00*/  @!P0 LDGSTS.E.BYPASS.LTC128B.128 [R146+0x1b100], [R16.64], !P2 ;  /* 0x1b10000010928fae */ /* 0x0007e2000d101d4a */
[C---:B------:R-:W-:Y:S02]  /*1a10*/  ISETP.GE.AND P2, PT, R199.reuse, UR9, PT ;  /* 0x00000009c7007c0c */ /* 0x040fe4000bf46270 */
[----:B------:R-:W-:Y:S01]  /*1a20*/  @!P0 IMAD.WIDE R18, R204, 0x2, R18 ;  /* 0x00000002cc128825 */ /* 0x000fe200078e0212 */
[----:B------:R-:W-:Y:S01]  /*1a30*/  IADD3 R199, R199, UR7, RZ ;  /* 0x00000007c7c77c10 */ /* 0x000fe2000fffe0ff */
[----:B------:R4:W-:Y:S01]  /*1a40*/  @!P0 LDGSTS.E.BYPASS.LTC128B.128 [R146+0x1f100], [R20.64], !P3 ;  /* 0x1f10000014928fae */ /* 0x0009e2000d901d4a */
[----:B------:R-:W-:-:S03]  /*1a50*/  ISETP.GT.OR P2, PT, R201, 0x3f, P2 ;  /* 0x0000003fc900780c */ /* 0x000fc60001744670 */
[----:B------:R5:W-:Y:S01]  /*1a60*/  @!P0 LDGSTS.E.BYPASS.LTC128B.128 [R146+0x23100], [R18.64], !P4 ;  /* 0x2310000012928fae */ /* 0x000be2000e101d4a */
[----:B-12---:R-:W-:-:S03]  /*1a70*/  @P5 IMAD.HI.U32 R9, R199, c[0x0][0x2bc], RZ ;  /* 0x0000af00c7095a27 */ /* 0x006fc600078e00ff */
[----:B------:R-:W0:Y:S01]  /*1a80*/  LDGDEPBAR ;  /* 0x00000000000079af */ /* 0x000e220000000000 */
[----:B------:R-:W-:Y:S01]  /*1a90*/  IMAD.MOV.U32 R8, RZ, RZ, R199 ;  /* 0x000000ffff087224 */ /* 0x000fe200078e00c7 */
[----:B------:R-:W-:-:S04]  /*1aa0*/  @P5 SHF.R.U32.HI R8, RZ, c[0x0][0x2c0], R9 ;  /* 0x0000b000ff085a19 */ /* 0x000fc80000011609 */
[----:B------:R-:W-:-:S04]  /*1ab0*/  @!P2 IADD3 R10, P3, R8, UR18, RZ ;  /* 0x00000012080aac10 */ /* 0x000fc8000ff7e0ff */
[----:B------:R-:W-:Y:S02]  /*1ac0*/  @!P2 LEA.HI.X.SX32 R9, R8, UR16, 0x1, P3 ;  /* 0x000000100809ac11 */ /* 0x000fe400098f0eff */
[----:B---3--:R-:W-:-:S04]  /*1ad0*/  @!P2 LEA R16, P3, R10, c[0x0][0x2a0], 0x2 ;  /* 0x0000a8000a10aa11 */ /* 0x008fc800078610ff */
[----:B------:R-:W-:Y:S01]  /*1ae0*/  @!P2 LEA.HI.X R17, R10, c[0x0][0x2a4], R9, 0x2, P3 ;  /* 0x0000a9000a11aa11 */ /* 0x000fe200018f1409 */
[----:B------:R-:W-:Y:S06]  /*1af0*/  BAR.SYNC.DEFER_BLOCKING 0x0 ;  /* 0x0000000000007b1d */ /* 0x000fec0000010000 */
[----:B------:R-:W2:Y:S01]  /*1b00*/  @!P2 LDG.E R198, [R16.64] ;  /* 0x0000000a10c6a981 */ /* 0x000ea2000c1e1900 */
        /* <DEDUP_REMOVED lines=12> */
[----:B------:R-:W-:Y:S01]  /*1bd0*/  UIADD3 UR22, UR9, -UR22, URZ ;  /* 0x8000001609167290 */ /* 0x000fe2000fffe03f */
[----:B------:R-:W-:Y:S01]  /*1be0*/  IMAD.WIDE R24, R205, 0x2, RZ ;  /* 0x00000002cd187825 */ /* 0x000fe200078e02ff */
[----:B------:R-:W-:Y:S01]  /*1bf0*/  ULDC.64 UR4, c[0x0][0x210] ;  /* 0x0000840000047ab9 */ /* 0x000fe20000000a00 */
[----:B------:R-:W-:Y:S01]  /*1c00*/  ISETP.GE.AND P3, PT, R206, c[0x0][0x1d4], PT ;  /* 0x00007500ce007a0c */ /* 0x000fe20003f66270 */
[----:B------:R-:W-:Y:S01]  /*1c10*/  UIMAD UR14, UR14, UR4, URZ ;  /* 0x000000040e0e72a4 */ /* 0x000fe2000f8e023f */
[C---:B----4-:R-:W-:Y:S01]  /*1c20*/  IMAD R20, R10.reuse, c[0x0][0x1e0], RZ ;  /* 0x000078000a147a24 */ /* 0x050fe200078e02ff */
[----:B------:R-:W-:Y:S01]  /*1c30*/  UIMAD.WIDE.U32 UR24, UR6, UR4, URZ ;  /* 0x00000004061872a5 */ /* 0x000fe2000f8e003f */
[----:B------:R-:W-:Y:S01]  /*1c40*/  IMAD R10, R10, c[0x0][0x208], RZ ;  /* 0x000082000a0a7a24 */ /* 0x000fe200078e02ff */
[----:B------:R-:W-:Y:S01]  /*1c50*/  UIMAD UR14, UR6, UR5, UR14 ;  /* 0x00000005060e72a4 */ /* 0x000fe2000f8e020e */
[C---:B------:R-:W-:Y:S01]  /*1c60*/  IMAD R20, R199.reuse, c[0x0][0x1e4], R20 ;  /* 0x00007900c7147a24 */ /* 0x040fe200078e0214 */
[----:B------:R-:W-:Y:S01]  /*1c70*/  ISETP.GE.AND P2, PT, R14, c[0x0][0x1d4], PT ;  /* 0x000075000e007a0c */ /* 0x000fe20003f46270 */
[----:B------:R-:W-:Y:S01]  /*1c80*/  IMAD R10, R199, c[0x0][0x20c], R10 ;  /* 0x00008300c70a7a24 */ /* 0x000fe200078e020a */
[----:B------:R-:W-:Y:S01]  /*1c90*/  UIADD3 UR14, UR25, UR14, URZ ;  /* 0x0000000e190e7290 */ /* 0x000fe2000fffe03f */
[----:B------:R-:W-:Y:S01]  /*1ca0*/  IMAD.IADD R21, R9, 0x1, R20 ;  /* 0x0000000109157824 */ /* 0x000fe200078e0214 */
[----:B------:R-:W-:Y:S01]  /*1cb0*/  UISETP.GE.AND UP0, UPT, UR13, 0x2, UPT ;  /* 0x000000020d00788c */ /* 0x000fe2000bf06270 */
[----:B------:R-:W-:Y:S01]  /*1cc0*/  IMAD.MOV.U32 R20, RZ, RZ, R8 ;  /* 0x000000ffff147224 */ /* 0x000fe200078e0008 */
[----:B------:R-:W-:-:S02]  /*1cd0*/  SHF.R.S32.HI R147, RZ, 0x1f, R206 ;  /* 0x0000001fff937819 */ /* 0x000fc400000114ce */
[----:B------:R-:W-:Y:S02]  /*1ce0*/  SEL R207, RZ, 0x10, P6 ;  /* 0x00000010ffcf7807 */ /* 0x000fe40003000000 */
[----:B------:R-:W-:Y:S02]  /*1cf0*/  IADD3 R197, R146, 0x100, RZ ;  /* 0x0000010092c57810 */ /* 0x000fe40007ffe0ff */
[----:B------:R-:W-:Y:S02]  /*1d00*/  SHF.R.S32.HI R132, RZ, 0x1f, R205 ;  /* 0x0000001fff847819 */ /* 0x000fe400000114cd */
[----:B------:R-:W-:Y:S02]  /*1d10*/  SHF.R.S32.HI R145, RZ, 0x1f, R204 ;  /* 0x0000001fff917819 */ /* 0x000fe400000114cc */
[----:B--2---:R-:W-:Y:S01]  /*1d20*/  SHF.R.S32.HI R9, RZ, 0x1f, R198 ;  /* 0x0000001fff097819 */ /* 0x004fe200000114c6 */
[----:B------:R-:W-:-:S04]  /*1d30*/  IMAD.WIDE.U32 R16, R198, c[0x0][0x1f0], R20 ;  /* 0x00007c00c6107a25 */ /* 0x000fc800078e0014 */
[----:B-----5:R-:W-:Y:S01]  /*1d40*/  IMAD R19, R9, c[0x0][0x1f0], RZ ;  /* 0x00007c0009137a24 */ /* 0x020fe200078e02ff */
[----:B------:R-:W-:Y:S01]  /*1d50*/  IADD3 R16, P0, R16, UR20, RZ ;  /* 0x0000001410107c10 */ /* 0x000fe2000ff1e0ff */
[----:B------:R-:W-:-:S04]  /*1d60*/  IMAD.WIDE.U32 R20, R199, c[0x0][0x208], RZ ;  /* 0x00008200c7147a25 */ /* 0x000fc800078e00ff */
[----:B------:R-:W-:Y:S02]  /*1d70*/  IMAD R8, R198, c[0x0][0x1f4], R19 ;  /* 0x00007d00c6087a24 */ /* 0x000fe400078e0213 */
[----:B------:R-:W-:-:S03]  /*1d80*/  IMAD R9, R9, c[0x0][0x218], RZ ;  /* 0x0000860009097a24 */ /* 0x000fc600078e02ff */
[----:B------:R-:W-:Y:S01]  /*1d90*/  IADD3.X R19, R17, UR17, R8, P0, !PT ;  /* 0x0000001111137c10 */ /* 0x000fe200087fe408 */
[----:B------:R-:W-:Y:S01]  /*1da0*/  IMAD R9, R198, c[0x0][0x21c], R9 ;  /* 0x00008700c6097a24 */ /* 0x000fe200078e0209 */
[C---:B------:R-:W-:Y:S02]  /*1db0*/  LEA R17, P0, R16.reuse, c[0x0][0x1c8], 0x1 ;  /* 0x0000720010117a11 */ /* 0x040fe400078008ff */
[----:B------:R-:W-:Y:S01]  /*1dc0*/  IADD3 R8, -R11, UR22, RZ ;  /* 0x000000160b087c10 */ /* 0x000fe2000fffe1ff */
[----:B------:R-:W-:Y:S01]  /*1dd0*/  IMAD.IADD R11, R21, 0x1, R10 ;  /* 0x00000001150b7824 */ /* 0x000fe200078e020a */
[----:B------:R-:W-:Y:S01]  /*1de0*/  LEA.HI.X R16, R16, c[0x0][0x1cc], R19, 0x1, P0 ;  /* 0x0000730010107a11 */ /* 0x000fe200000f0c13 */
[----:B------:R-:W-:Y:S01]  /*1df0*/  SHFL.IDX PT, R18, R17, RZ, 0x181f ;  /* 0x00181fff11127589 */ /* 0x000fe200000e0000 */
[----:B------:R-:W-:Y:S01]  /*1e00*/  ISETP.GE.AND P0, PT, R8, 0x1, PT ;  /* 0x000000010800780c */ /* 0x000fe20003f06270 */
[----:B------:R-:W-:Y:S02]  /*1e10*/  IMAD.MOV.U32 R10, RZ, RZ, R20 ;  /* 0x000000ffff0a7224 */ /* 0x000fe400078e0014 */
[----:B------:R-:W1:Y:S02]  /*1e20*/  SHFL.IDX PT, R19, R16, RZ, 0x181f ;  /* 0x00181fff10137589 */ /* 0x000e6400000e0000 */
[----:B------:R-:W-:-:S02]  /*1e30*/  IMAD.WIDE.U32 R10, R198, c[0x0][0x218], R10 ;  /* 0x00008600c60a7a25 */ /* 0x000fc400078e000a */
[----:B------:R-:W-:Y:S04]  /*1e40*/  SHFL.IDX PT, R28, R17, 0x1, 0x181f ;  /* 0x00381f00111c7f89 */ /* 0x000fe800000e0000 */
[----:B------:R2:W3:Y:S02]  /*1e50*/  SHFL.IDX PT, R29, R16, 0x1, 0x181f ;  /* 0x00381f00101d7f89 */ /* 0x0004e400000e0000 */
[----:B-1----:R-:W-:-:S04]  /*1e60*/  @P0 IMAD.WIDE R22, R206, 0x2, R18 ;  /* 0x00000002ce160825 */ /* 0x002fc800078e0212 */
[--C-:B------:R-:W-:Y:S01]  /*1e70*/  @P0 IMAD.WIDE R20, R205, 0x2, R18.reuse ;  /* 0x00000002cd140825 */ /* 0x100fe200078e0212 */
[----:B------:R1:W-:Y:S03]  /*1e80*/  @P0 LDGSTS.E.BYPASS.LTC128B.128 [R146+0xc100], [R22.64], !P5 ;  /* 0x0c10000016920fae */ /* 0x0003e6000e901d4a */
[----:B------:R-:W-:Y:S01]  /*1e90*/  @P0 IMAD.WIDE R18, R204, 0x2, R18 ;  /* 0x00000002cc120825 */ /* 0x000fe200078e0212 */
[----:B------:R4:W-:Y:S03]  /*1ea0*/  @P0 LDGSTS.E.BYPASS.LTC128B.128 [R146+0xe100], [R20.64], !P4 ;  /* 0x0e10000014920fae */ /* 0x0009e6000e101d4a */
[----:B--2---:R-:W-:Y:S01]  /*1eb0*/  IMAD.WIDE R16, R206, 0x2, RZ ;  /* 0x00000002ce107825 */ /* 0x004fe200078e02ff */
[----:B------:R2:W-:Y:S01]  /*1ec0*/  @P0 LDGSTS.E.BYPASS.LTC128B.128 [R146+0x10100], [R18.64], !P6 ;  /* 0x1010000012920fae */ /* 0x0005e2000f101d4a */
[----:B------:R-:W-:-:S04]  /*1ed0*/  IADD3 R10, P0, R10, UR24, RZ ;  /* 0x000000180a0a7c10 */ /* 0x000fc8000ff1e0ff */
[----:B------:R-:W-:Y:S02]  /*1ee0*/  IADD3.X R9, R11, UR14, R9, P0, !PT ;  /* 0x0000000e0b097c10 */ /* 0x000fe400087fe409 */
[----:B-1----:R-:W-:-:S04]  /*1ef0*/  LEA R23, P0, R10, c[0x0][0x1f8], 0x1 ;  /* 0x00007e000a177a11 */ /* 0x002fc800078008ff */
[----:B------:R-:W-:Y:S01]  /*1f00*/  LEA.HI.X R22, R10, c[0x0][0x1fc], R9, 0x1, P0 ;  /* 0x00007f000a167a11 */ /* 0x000fe200000f0c09 */
[----:B------:R-:W4:Y:S01]  /*1f10*/  SHFL.IDX PT, R11, R23, RZ, 0x181f ;  /* 0x00181fff170b7589 */ /* 0x000f2200000e0000 */
[----:B------:R-:W-:-:S03]  /*1f20*/  ISETP.GT.AND P0, PT, R8, 0x20, PT ;  /* 0x000000200800780c */ /* 0x000fc60003f04270 */
[----:B------:R-:W1:Y:S04]  /*1f30*/  SHFL.IDX PT, R12, R22, RZ, 0x181f ;  /* 0x00181fff160c7589 */ /* 0x000e6800000e0000 */
[----:B------:R-:W5:Y:S04]  /*1f40*/  SHFL.IDX PT, R9, R23, 0x1, 0x181f ;  /* 0x00381f0017097f89 */ /* 0x000f6800000e0000 */
[----:B------:R5:W5:Y:S02]  /*1f50*/  SHFL.IDX PT, R10, R22, 0x1, 0x181f ;  /* 0x00381f00160a7f89 */ /* 0x000b6400000e0000 */
[----:B---3--:R-:W-:-:S04]  /*1f60*/  @P0 IMAD.WIDE R26, R206, 0x2, R28 ;  /* 0x00000002ce1a0825 */ /* 0x008fc800078e021c */
[--C-:B------:R-:W-:Y:S01]  /*1f70*/  @P0 IMAD.WIDE R30, R205, 0x2, R28.reuse ;  /* 0x00000002cd1e0825 */ /* 0x100fe200078e021c */
[----:B------:R3:W-:Y:S03]  /*1f80*/  @P0 LDGSTS.E.BYPASS.LTC128B.128 [R146+0xd100], [R26.64], !P5 ;  /* 0x0d1000001a920fae */ /* 0x0007e6000e901d4a */
[----:B------:R-:W-:Y:S01]  /*1f90*/  @P0 IMAD.WIDE R28, R204, 0x2, R28 ;  /* 0x00000002cc1c0825 */ /* 0x000fe200078e021c */
[----:B------:R3:W-:Y:S04]  /*1fa0*/  @P0 LDGSTS.E.BYPASS.LTC128B.128 [R146+0xf100], [R30.64], !P4 ;  /* 0x0f1000001e920fae */ /* 0x0007e8000e101d4a */
[----:B------:R3:W-:Y:S01]  /*1fb0*/  @P0 LDGSTS.E.BYPASS.LTC128B.128 [R146+0x11100], [R28.64], !P6 ;  /* 0x111000001c920fae */ /* 0x0007e2000f101d4a */
[----:B----4-:R-:W-:-:S03]  /*1fc0*/  IADD3 R20, P0, R11, R16, RZ ;  /* 0x000000100b147210 */ /* 0x010fc60007f1e0ff */
[----:B------:R-:W0:Y:S02]  /*1fd0*/  LDGDEPBAR ;  /* 0x00000000000079af */ /* 0x000e240000000000 */
[----:B-1----:R-:W-:Y:S01]  /*1fe0*/  IMAD.X R21, R12, 0x1, R17, P0 ;  /* 0x000000010c157824 */ /* 0x002fe200000e0611 */
[----:B--2---:R-:W-:Y:S01]  /*1ff0*/  IADD3 R18, P0, R11, R24, RZ ;  /* 0x000000180b127210 */ /* 0x004fe20007f1e0ff */
[----:B-----5:R-:W-:-:S04]  /*2000*/  IMAD.WIDE R22, R204, 0x2, RZ ;  /* 0x00000002cc167825 */ /* 0x020fc800078e02ff */
[----:B------:R-:W-:Y:S01]  /*2010*/  IMAD.X R19, R12, 0x1, R25, P0 ;  /* 0x000000010c137824 */ /* 0x000fe200000e0619 */
[----:B------:R-:W-:-:S05]  /*2020*/  IADD3 R16, P0, R16, R9, RZ ;  /* 0x0000000910107210 */ /* 0x000fca0007f1e0ff */
[----:B------:R-:W-:Y:S01]  /*2030*/  IMAD.X R17, R17, 0x1, R10, P0 ;  /* 0x0000000111117824 */ /* 0x000fe200000e060a */
[----:B---3--:R-:W-:-:S05]  /*2040*/  IADD3 R26, P0, R11, R22, RZ ;  /* 0x000000160b1a7210 */ /* 0x008fca0007f1e0ff */
        /* <DEDUP_REMOVED lines=8> */
[C---:B------:R-:W-:Y:S02]  /*20d0*/  ISETP.LT.OR P0, PT, R8.reuse, 0x1, P2 ;  /* 0x000000010800780c */ /* 0x040fe40001701670 */
[----:B------:R-:W-:-:S11]  /*20e0*/  ISETP.LT.OR P2, PT, R8, 0x21, P2 ;  /* 0x000000210800780c */ /* 0x000fd60001741670 */
[----:B------:R1:W-:Y:S01]  /*20f0*/  LDGSTS.E.BYPASS.LTC128B.128 [R146+0x2100], [R18.64], !P0 ;  /* 0x0210000012927fae */ /* 0x0003e2000c101d4a */
[----:B------:R-:W-:-:S04]  /*2100*/  ISETP.GE.AND P0, PT, R13, c[0x0][0x1d4], PT ;  /* 0x000075000d007a0c */ /* 0x000fc80003f06270 */
[C---:B------:R-:W-:Y:S02]  /*2110*/  ISETP.LT.OR P1, PT, R8.reuse, 0x1, P0 ;  /* 0x000000010800780c */ /* 0x040fe40000721670 */
[----:B------:R-:W-:-:S11]  /*2120*/  ISETP.LT.OR P0, PT, R8, 0x21, P0 ;  /* 0x000000210800780c */ /* 0x000fd60000701670 */
[----:B------:R1:W-:Y:S01]  /*2130*/  LDGSTS.E.BYPASS.LTC128B.128 [R146+0x4100], [R26.64], !P1 ;  /* 0x041000001a927fae */ /* 0x0003e2000c901d4a */
[----:B------:R-:W-:-:S03]  /*2140*/  ISETP.NE.AND P1, PT, R15, RZ, PT ;  /* 0x000000ff0f00720c */ /* 0x000fc60003f25270 */
[----:B------:R1:W-:Y:S01]  /*2150*/  LDGSTS.E.BYPASS.LTC128B.128 [R146+0x1100], [R16.64], !P3 ;  /* 0x0110000010927fae */ /* 0x0003e2000d901d4a */
[----:B------:R-:W-:-:S03]  /*2160*/  ISETP.GT.AND P3, PT, R201, 0x3f, PT ;  /* 0x0000003fc900780c */ /* 0x000fc60003f64270 */
[----:B------:R1:W-:Y:S04]  /*2170*/  LDGSTS.E.BYPASS.LTC128B.128 [R146+0x3100], [R24.64], !P2 ;  /* 0x0310000018927fae */ /* 0x0003e8000d101d4a */
[----:B------:R1:W-:Y:S01]  /*2180*/  LDGSTS.E.BYPASS.LTC128B.128 [R146+0x5100], [R22.64], !P0 ;  /* 0x0510000016927fae */ /* 0x0003e2000c101d4a */
[----:B------:R-:W-:-:S03]  /*2190*/  PLOP3.LUT P0, PT, PT, PT, UP0, 0x40, 0x0 ;  /* 0x000000000000781c */ /* 0x000fc60003f0e808 */
[----:B------:R-:W0:Y:S10]  /*21a0*/  LDGDEPBAR ;  /* 0x00000000000079af */ /* 0x000e340000000000 */
[----:B------:R-:W-:Y:S05]  /*21b0*/  @P0 BRA `(.L_x_1348) ;  /* 0x0000043000000947 */ /* 0x000fea0003800000 */
[----:B------:R-:W-:Y:S01]  /*21c0*/  ULEA UR4, UR13, UR7, 0x6 ;  /* 0x000000070d047291 */ /* 0x000fe2000f8e303f */
        /* <DEDUP_REMOVED lines=15> */
[----:B-1----:R-:W-:Y:S01]  /*22c0*/  IADD3 R19, -R207, 0x10, RZ ;  /* 0x00000010cf137810 */ /* 0x002fe20007ffe1ff */
[----:B------:R-:W-:-:S03]  /*22d0*/  IMAD R199, R8, c[0x0][0x2b8], R199 ;  /* 0x0000ae0008c77a24 */ /* 0x000fc600078e02c7 */
[----:B------:R-:W-:Y:S01]  /*22e0*/  LOP3.LUT R19, R19, 0xf, RZ, 0xc0, !PT ;  /* 0x0000000f13137812 */ /* 0x000fe200078ec0ff */
[----:B------:R-:W-:Y:S01]  /*22f0*/  IMAD.WIDE.U32 R12, R199, c[0x0][0x1e0], RZ ;  /* 0x00007800c70c7a25 */ /* 0x000fe200078e00ff */
[----:B------:R-:W-:-:S05]  /*2300*/  SHF.R.S32.HI R8, RZ, 0x1f, R199 ;  /* 0x0000001fff087819 */ /* 0x000fca00000114c7 */
[----:B------:R-:W-:-:S04]  /*2310*/  IMAD R8, R8, c[0x0][0x1e0], RZ ;  /* 0x0000780008087a24 */ /* 0x000fc800078e02ff */
[----:B------:R-:W-:-:S04]  /*2320*/  IMAD R9, R199, c[0x0][0x1e4], R8 ;  /* 0x00007900c7097a24 */ /* 0x000fc800078e0208 */
        /* <DEDUP_REMOVED lines=11> */
[----:B------:R-:W-:Y:S01]  /*23e0*/  IADD3.X R11, R11, UR17, R8, P0, !PT ;  /* 0x000000110b0b7c10 */ /* 0x000fe200087fe408 */
[----:B------:R-:W-:Y:S01]  /*23f0*/  IMAD.SHL.U32 R8, R204, 0x2, RZ ;  /* 0x00000002cc087824 */ /* 0x000fe200078e00ff */
[----:B------:R-:W-:Y:S02]  /*2400*/  LEA R17, P0, R16, c[0x0][0x1c8], 0x1 ;  /* 0x0000720010117a11 */ /* 0x000fe400078008ff */
[----:B------:R-:W-:Y:S02]  /*2410*/  IADD3 R22, -R10, 0x10, RZ ;  /* 0x000000100a167810 */ /* 0x000fe40007ffe1ff */
[----:B------:R-:W-:Y:S01]  /*2420*/  LEA.HI.X R16, R16, c[0x0][0x1cc], R11, 0x1, P0 ;  /* 0x0000730010107a11 */ /* 0x000fe200000f0c0b */
[----:B------:R-:W1:Y:S01]  /*2430*/  SHFL.IDX PT, R18, R17, 0x1, 0x181f ;  /* 0x00381f0011127f89 */ /* 0x000e6200000e0000 */
[----:B------:R-:W-:Y:S01]  /*2440*/  IMAD.SHL.U32 R11, R205, 0x2, RZ ;  /* 0x00000002cd0b7824 */ /* 0x000fe200078e00ff */
[----:B------:R-:W-:Y:S02]  /*2450*/  LOP3.LUT R22, R22, 0xf, RZ, 0xc0, !PT ;  /* 0x0000000f16167812 */ /* 0x000fe400078ec0ff */
[----:B------:R-:W2:Y:S01]  /*2460*/  SHFL.IDX PT, R20, R16, 0x1, 0x181f ;  /* 0x00381f0010147f89 */ /* 0x000ea200000e0000 */
[----:B------:R-:W-:-:S03]  /*2470*/  SHF.L.U64.HI R9, R204, 0x1, R145 ;  /* 0x00000001cc097819 */ /* 0x000fc60000010291 */
        /* <DEDUP_REMOVED lines=23> */
.L_x_1348:
[----:B------:R-:W0:Y:S01]  /*25f0*/  LDGDEPBAR ;  /* 0x00000000000079af */ /* 0x000e220000000000 */
[----:B------:R-:W-:Y:S01]  /*2600*/  LOP3.LUT P0, RZ, R144, 0x2, RZ, 0xc0, !PT ;  /* 0x0000000290ff7812 */ /* 0x000fe2000780c0ff */
[----:B------:R-:W-:Y:S01]  /*2610*/  IMAD.SHL.U32 R189, R189, 0x2, RZ ;  /* 0x00000002bdbd7824 */ /* 0x000fe200078e00ff */
[----:B------:R-:W-:Y:S01]  /*2620*/  MOV R186, 0x20 ;  /* 0x0000002000ba7802 */ /* 0x000fe20000000f00 */
[----:B------:R-:W-:Y:S01]  /*2630*/  IMAD.SHL.U32 R188, R188, 0x2, RZ ;  /* 0x00000002bcbc7824 */ /* 0x000fe200078e00ff */
[C---:B------:R-:W-:Y:S01]  /*2640*/  LEA R191, R0.reuse, 0x18100, 0x1 ;  /* 0x0001810000bf7811 */ /* 0x040fe200078e08ff */
[----:B-1----:R-:W-:Y:S01]  /*2650*/  IMAD.SHL.U32 R8, R0, 0x2, RZ ;  /* 0x0000000200087824 */ /* 0x002fe200078e00ff */
[----:B------:R-:W-:Y:S02]  /*2660*/  SEL R186, R186, 0xffffffe0, !P0 ;  /* 0xffffffe0baba7807 */ /* 0x000fe40004000000 */
[----:B------:R-:W-:Y:S01]  /*2670*/  PLOP3.LUT P0, PT, PT, PT, UP0, 0x40, 0x0 ;  /* 0x000000000000781c */ /* 0x000fe20003f0e808 */
[----:B------:R-:W-:Y:S01]  /*2680*/  IMAD.IADD R187, R191, 0x1, R188 ;  /* 0x00000001bfbb7824 */ /* 0x000fe200078e02bc */
[----:B------:R-:W-:-:S02]  /*2690*/  IADD3 R94, R189, R186, RZ ;  /* 0x000000babd5e7210 */ /* 0x000fc40007ffe0ff */
[----:B------:R-:W-:Y:S01]  /*26a0*/  IADD3 R190, R189, 0xc100, RZ ;  /* 0x0000c100bdbe7810 */ /* 0x000fe20007ffe0ff */
[----:B------:R-:W-:-:S04]  /*26b0*/  DEPBAR.LE SB0, 0x3 ;  /* 0x000080c00000791a */ /* 0x000fc80000000000 */
[----:B------:R-:W-:-:S04]  /*26c0*/  DEPBAR.LE SB0, 0x2 ;  /* 0x000080800000791a */ /* 0x000fc80000000000 */
[----:B------:R-:W-:Y:S06]  /*26d0*/  BAR.SYNC.DEFER_BLOCKING 0x0 ;  /* 0x0000000000007b1d */ /* 0x000fec0000010000 */
        /* <DEDUP_REMOVED lines=10> */
[----:B------:R-:W-:Y:S05]  /*2780*/  @P0 BRA `(.L_x_1349) ;  /* 0x0000034000000947 */ /* 0x000fea0003800000 */
        /* <DEDUP_REMOVED lines=10> */
[----:B------:R-:W-:Y:S01]  /*2830*/  IMAD.SHL.U32 R29, R206, 0x2, RZ ;  /* 0x00000002ce1d7824 */ /* 0x000fe200078e00ff */
[----:B------:R-:W-:Y:S01]  /*2840*/  LOP3.LUT R38, R38, 0xf, RZ, 0xc0, !PT ;  /* 0x0000000f26267812 */ /* 0x000fe200078ec0ff */
[----:B------:R-:W-:Y:S01]  /*2850*/  IMAD.IADD R13, R13, 0x1, R0 ;  /* 0x000000010d0d7824 */ /* 0x000fe200078e0200 */
[----:B------:R-:W-:Y:S01]  /*2860*/  LOP3.LUT R33, R33, 0xf, RZ, 0xc0, !PT ;  /* 0x0000000f21217812 */ /* 0x000fe200078ec0ff */
[C---:B------:R-:W-:Y:S01]  /*2870*/  IMAD R0, R198.reuse, c[0x0][0x21c], R15 ;  /* 0x00008700c6007a24 */ /* 0x040fe200078e020f */
[----:B------:R-:W-:Y:S01]  /*2880*/  SHF.L.U64.HI R15, R205, 0x1, R132 ;  /* 0x00000001cd0f7819 */ /* 0x000fe20000010284 */
[----:B------:R-:W-:-:S04]  /*2890*/  IMAD.WIDE.U32 R12, R198, c[0x0][0x218], R12 ;  /* 0x00008600c60c7a25 */ /* 0x000fc800078e000c */
[----:B------:R-:W-:Y:S01]  /*28a0*/  IMAD.SHL.U32 R14, R205, 0x2, RZ ;  /* 0x00000002cd0e7824 */ /* 0x000fe200078e00ff */
[----:B------:R-:W-:Y:S02]  /*28b0*/  IADD3 R31, P0, R12, UR24, RZ ;  /* 0x000000180c1f7c10 */ /* 0x000fe4000ff1e0ff */
[C---:B------:R-:W-:Y:S02]  /*28c0*/  SHF.L.U64.HI R12, R204.reuse, 0x1, R145 ;  /* 0x00000001cc0c7819 */ /* 0x040fe40000010291 */
[----:B------:R-:W-:Y:S02]  /*28d0*/  IADD3.X R0, R13, UR14, R0, P0, !PT ;  /* 0x0000000e0d007c10 */ /* 0x000fe400087fe400 */
[C---:B------:R-:W-:Y:S02]  /*28e0*/  LEA R32, P0, R31.reuse, c[0x0][0x1f8], 0x1 ;  /* 0x00007e001f207a11 */ /* 0x040fe400078008ff */
[----:B------:R-:W-:Y:S02]  /*28f0*/  SEL R13, RZ, 0x10, P4 ;  /* 0x00000010ff0d7807 */ /* 0x000fe40002000000 */
[----:B------:R-:W-:Y:S01]  /*2900*/  LEA.HI.X R31, R31, c[0x0][0x1fc], R0, 0x1, P0 ;  /* 0x00007f001f1f7a11 */ /* 0x000fe200000f0c00 */
[----:B------:R-:W5:Y:S01]  /*2910*/  SHFL.IDX PT, R34, R32, 0x1, 0x181f ;  /* 0x00381f0020227f89 */ /* 0x000f6200000e0000 */
[----:B------:R-:W-:Y:S01]  /*2920*/  IADD3 R37, -R13, 0x10, RZ ;  /* 0x000000100d257810 */ /* 0x000fe20007ffe1ff */
[----:B------:R-:W-:-:S02]  /*2930*/  IMAD.SHL.U32 R0, R204, 0x2, RZ ;  /* 0x00000002cc007824 */ /* 0x000fc400078e00ff */
[----:B------:R-:W2:Y:S01]  /*2940*/  SHFL.IDX PT, R35, R31, 0x1, 0x181f ;  /* 0x00381f001f237f89 */ /* 0x000ea200000e0000 */
[----:B------:R-:W-:-:S03]  /*2950*/  LOP3.LUT R37, R37, 0xf, RZ, 0xc0, !PT ;  /* 0x0000000f25257812 */ /* 0x000fc600078ec0ff */
[----:B------:R-:W-:Y:S01]  /*2960*/  SHFL.IDX PT, R31, R31, RZ, 0x181f ;  /* 0x00181fff1f1f7589 */ /* 0x000fe200000e0000 */
[----:B-----5:R-:W-:-:S04]  /*2970*/  IADD3 R38, P2, P0, R38, R34, R29 ;  /* 0x0000002226267210 */ /* 0x020fc8000785e01d */
[----:B--2---:R-:W-:Y:S02]  /*2980*/  IADD3.X R39, RZ, R35, R30, P2, P0 ;  /* 0x00000023ff277210 */ /* 0x004fe400017e041e */
        /* <DEDUP_REMOVED lines=20> */
.L_x_1349:
[C---:B-1-3--:R-:W-:Y:S01]  /*2ad0*/  HMMA.16816.F32 R28, R8.reuse, R40, RZ ;  /* 0x00000028081c723c */ /* 0x04afe200000018ff */
[----:B------:R-:W-:Y:S01]  /*2ae0*/  IMAD.MOV.U32 R0, RZ, RZ, 0x40 ;  /* 0x00000040ff007424 */ /* 0x000fe200078e00ff */
[----:B------:R-:W-:Y:S01]  /*2af0*/  LDSM.16.M88.4 R68, [R191+0x4000] ;  /* 0x00400000bf44783b */ /* 0x000fe20000000200 */
[C---:B------:R-:W-:Y:S01]  /*2b00*/  IMAD R185, R4.reuse, 0x2, R191 ;  /* 0x0000000204b97824 */ /* 0x040fe200078e02bf */
[----:B------:R-:W-:Y:S01]  /*2b10*/  PLOP3.LUT P0, PT, PT, PT, UP1, 0x80, 0x0 ;  /* 0x000000000000781c */ /* 0x000fe20003f0f018 */
[----:B------:R-:W-:Y:S01]  /*2b20*/  IMAD R184, R4, 0x2, R187 ;  /* 0x0000000204b87824 */ /* 0x000fe200078e02bb */
[----:B------:R-:W-:Y:S01]  /*2b30*/  SEL R133, R0, 0xffffffc0, !P1 ;  /* 0xffffffc000857807 */ /* 0x000fe20004800000 */
[----:B------:R-:W-:Y:S01]  /*2b40*/  LDSM.16.M88.4 R76, [R189+0xf900] ;  /* 0x00f90000bd4c783b */ /* 0x000fe20000000200 */
[C---:B------:R-:W-:Y:S01]  /*2b50*/  HMMA.16816.F32 R40, R8.reuse, R42, RZ ;  /* 0x0000002a0828723c */ /* 0x040fe200000018ff */
[----:B------:R-:W-:Y:S01]  /*2b60*/  UMOV UR4, 0xffffffc0 ;  /* 0xffffffc000047882 */ /* 0x000fe20000000000 */
[----:B------:R-:W-:Y:S01]  /*2b70*/  IMAD.SHL.U32 R135, R3, 0x2, RZ ;  /* 0x0000000203877824 */ /* 0x000fe200078e00ff */
[----:B--2---:R-:W-:Y:S01]  /*2b80*/  LDSM.16.M88.4 R12, [R185] ;  /* 0x00000000b90c783b */ /* 0x004fe20000000200 */
[----:B------:R-:W-:Y:S01]  /*2b90*/  IMAD.IADD R92, R189, 0x1, R133 ;  /* 0x00000001bd5c7824 */ /* 0x000fe200078e0285 */
[----:B------:R-:W-:Y:S01]  /*2ba0*/  UIMAD UR4, UR13, UR4, 0x41 ;  /* 0x000000410d0474a4 */ /* 0x000fe2000f8e0204 */
[----:B------:R-:W-:Y:S01]  /*2bb0*/  IMAD.IADD R0, R133, 0x1, R94 ;  /* 0x0000000185007824 */ /* 0x000fe200078e025e */
[----:B------:R-:W-:Y:S01]  /*2bc0*/  LDSM.16.M88.4 R88, [R94+0x11100] ;  /* 0x011100005e58783b */ /* 0x000fe20000000200 */
[----:B----4-:R-:W-:Y:S01]  /*2bd0*/  HMMA.16816.F32 R64, R8, R60, RZ ;  /* 0x0000003c0840723c */ /* 0x010fe200000018ff */
[--C-:B------:R-:W-:Y:S01]  /*2be0*/  IMAD R134, R4, 0x2, R135.reuse ;  /* 0x0000000204867824 */ /* 0x100fe200078e0287 */
[----:B------:R-:W-:Y:S01]  /*2bf0*/  UISETP.GE.AND UP0, UPT, UR13, 0x3, UPT ;  /* 0x000000030d00788c */ /* 0x000fe2000bf06270 */
[----:B------:R-:W1:Y:S01]  /*2c00*/  LDSM.16.M88.4 R32, [R92+0xc100] ;  /* 0x00c100005c20783b */ /* 0x000e620000000200 */
[----:B------:R-:W-:-:S02]  /*2c10*/  IMAD.IADD R171, R188, 0x1, R135 ;  /* 0x00000001bcab7824 */ /* 0x000fc400078e0287 */
[----:B------:R-:W-:Y:S01]  /*2c20*/  IMAD.IADD R163, R188, 0x1, R134 ;  /* 0x00000001bca37824 */ /* 0x000fe200078e0286 */
[----:B------:R-:W-:Y:S01]  /*2c30*/  LDSM.16.M88.4 R84, [R92+0x10100] ;  /* 0x010100005c54783b */ /* 0x000fe20000000200 */
[C---:B------:R-:W-:Y:S01]  /*2c40*/  HMMA.16816.F32 R60, R8.reuse, R62, RZ ;  /* 0x0000003e083c723c */ /* 0x040fe200000018ff */
[----:B------:R-:W-:Y:S02]  /*2c50*/  IMAD R4, R4, 0x2, R171 ;  /* 0x0000000204047824 */ /* 0x000fe400078e02ab */
[----:B------:R-:W-:Y:S04]  /*2c60*/  LDSM.16.M88.4 R80, [R189+0x11900] ;  /* 0x01190000bd50783b */ /* 0x000fe80000000200 */
[----:B------:R-:W0:Y:S01]  /*2c70*/  LDGDEPBAR ;  /* 0x00000000000079af */ /* 0x000e220000000000 */
[C---:B------:R-:W-:Y:S08]  /*2c80*/  HMMA.16816.F32 R36, R8.reuse, R56, RZ ;  /* 0x000000380824723c */ /* 0x040ff000000018ff */
[C---:B------:R-:W-:Y:S08]  /*2c90*/  HMMA.16816.F32 R56, R8.reuse, R58, RZ ;  /* 0x0000003a0838723c */ /* 0x040ff000000018ff */
[C---:B------:R-:W-:Y:S08]  /*2ca0*/  HMMA.16816.F32 R52, R8.reuse, R24, RZ ;  /* 0x000000180834723c */ /* 0x040ff000000018ff */
[----:B------:R-:W-:Y:S01]  /*2cb0*/  HMMA.16816.F32 R8, R8, R26, RZ ;  /* 0x0000001a0808723c */ /* 0x000fe200000018ff */
[----:B------:R-:W-:Y:S07]  /*2cc0*/  LDSM.16.M88.4 R24, [R92+0xc900] ;  /* 0x00c900005c18783b */ /* 0x000fee0000000200 */
        /* <DEDUP_REMOVED lines=10> */
[----:B------:R-:W-:Y:S01]  /*2d70*/  HMMA.16816.F32 R72, R72, R22, R8 ;  /* 0x000000164848723c */ /* 0x000fe20000001808 */
[----:B------:R-:W-:Y:S04]  /*2d80*/  LDSM.16.M88.4 R20, [R184] ;  /* 0x00000000b814783b */ /* 0x000fe80000000200 */
[----:B------:R-:W4:Y:S03]  /*2d90*/  LDSM.16.M88.4 R8, [R0+0xc100] ;  /* 0x00c100000008783b */ /* 0x000f260000000200 */
[C---:B-1----:R-:W-:Y:S08]  /*2da0*/  HMMA.16816.F32 R28, R12.reuse, R32, R28 ;  /* 0x000000200c1c723c */ /* 0x042ff0000000181c */
[C---:B------:R-:W-:Y:S01]  /*2db0*/  HMMA.16816.F32 R40, R12.reuse, R34, R40 ;  /* 0x000000220c28723c */ /* 0x040fe20000001828 */
[----:B------:R-:W1:Y:S07]  /*2dc0*/  LDSM.16.M88.4 R32, [R0+0xd100] ;  /* 0x00d100000020783b */ /* 0x000e6e0000000200 */
        /* <DEDUP_REMOVED lines=8> */
[----:B------:R-:W3:Y:S04]  /*2e50*/  LDSM.16.M88.4 R12, [R189+0xe900] ;  /* 0x00e90000bd0c783b */ /* 0x000ee80000000200 */
[----:B------:R-:W-:Y:S03]  /*2e60*/  LDSM.16.M88.4 R48, [R94+0xe100] ;  /* 0x00e100005e30783b */ /* 0x000fe60000000200 */
[C---:B----4-:R-:W-:Y:S08]  /*2e70*/  HMMA.16816.F32 R28, R20.reuse, R8, R28 ;  /* 0x00000008141c723c */ /* 0x050ff0000000181c */
[C---:B------:R-:W-:Y:S01]  /*2e80*/  HMMA.16816.F32 R40, R20.reuse, R10, R40 ;  /* 0x0000000a1428723c */ /* 0x040fe20000001828 */
[----:B------:R-:W4:Y:S07]  /*2e90*/  LDSM.16.M88.4 R8, [R189+0xf100] ;  /* 0x00f10000bd08783b */ /* 0x000f2e0000000200 */
[C---:B------:R-:W-:Y:S08]  /*2ea0*/  HMMA.16816.F32 R64, R20.reuse, R44, R64 ;  /* 0x0000002c1440723c */ /* 0x040ff00000001840 */
[C---:B------:R-:W-:Y:S01]  /*2eb0*/  HMMA.16816.F32 R60, R20.reuse, R46, R60 ;  /* 0x0000002e143c723c */ /* 0x040fe2000000183c */
[----:B------:R-:W-:Y:S07]  /*2ec0*/  LDSM.16.M88.4 R44, [R185+0x4000] ;  /* 0x00400000b92c783b */ /* 0x000fee0000000200 */
[C---:B-1----:R-:W-:Y:S08]  /*2ed0*/  HMMA.16816.F32 R36, R20.reuse, R32, R36 ;  /* 0x000000201424723c */ /* 0x042ff00000001824 */
[----:B------:R-:W-:Y:S01]  /*2ee0*/  HMMA.16816.F32 R56, R20, R34, R56 ;  /* 0x000000221438723c */ /* 0x000fe20000001838 */
[----:B------:R-:W-:Y:S07]  /*2ef0*/  LDSM.16.M88.4 R32, [R92+0xe900] ;  /* 0x00e900005c20783b */ /* 0x000fee0000000200 */
[C---:B--2---:R-:W-:Y:S08]  /*2f00*/  HMMA.16816.F32 R28, R68.reuse, R16, R28 ;  /* 0x00000010441c723c */ /* 0x044ff0000000181c */
[C---:B------:R-:W-:Y:S01]  /*2f10*/  HMMA.16816.F32 R40, R68.reuse, R18, R40 ;  /* 0x000000124428723c */ /* 0x040fe20000001828 */
[----:B------:R-:W1:Y:S07]  /*2f20*/  LDSM.16.M88.4 R16, [R187+0x4000] ;  /* 0x00400000bb10783b */ /* 0x000e6e0000000200 */
[C---:B---3--:R-:W-:Y:S08]  /*2f30*/  HMMA.16816.F32 R64, R68.reuse, R12, R64 ;  /* 0x0000000c4440723c */ /* 0x048ff00000001840 */
[----:B------:R-:W-:Y:S01]  /*2f40*/  HMMA.16816.F32 R60, R68, R14, R60 ;  /* 0x0000000e443c723c */ /* 0x000fe2000000183c */
[----:B------:R-:W2:Y:S07]  /*2f50*/  LDSM.16.M88.4 R12, [R94+0xf100] ;  /* 0x00f100005e0c783b */ /* 0x000eae0000000200 */
[C---:B------:R-:W-:Y:S08]  /*2f60*/  HMMA.16816.F32 R52, R20.reuse, R24, R52 ;  /* 0x000000181434723c */ /* 0x040ff00000001834 */
[----:B------:R-:W-:Y:S01]  /*2f70*/  HMMA.16816.F32 R72, R20, R26, R72 ;  /* 0x0000001a1448723c */ /* 0x000fe20000001848 */
[----:B------:R-:W3:Y:S04]  /*2f80*/  LDSM.16.M88.4 R24, [R94+0xe900] ;  /* 0x00e900005e18783b */ /* 0x000ee80000000200 */
[----:B------:R-:W-:Y:S03]  /*2f90*/  LDSM.16.M88.4 R20, [R94+0xf900] ;  /* 0x00f900005e14783b */ /* 0x000fe60000000200 */
[C---:B----4-:R-:W-:Y:S08]  /*2fa0*/  HMMA.16816.F32 R36, R68.reuse, R8, R36 ;  /* 0x000000084424723c */ /* 0x050ff00000001824 */
        /* <DEDUP_REMOVED lines=12> */
[C---:B---3--:R-:W-:Y:S08]  /*3070*/  HMMA.16816.F32 R64, R16.reuse, R24, R64 ;  /* 0x000000181040723c */ /* 0x048ff00000001840 */
[----:B------:R-:W-:Y:S01]  /*3080*/  HMMA.16816.F32 R60, R16, R26, R60 ;  /* 0x0000001a103c723c */ /* 0x000fe2000000183c */
[----:B------:R-:W-:Y:S07]  /*3090*/  LDSM.16.M88.4 R24, [R0+0xe100] ;  /* 0x00e100000018783b */ /* 0x000fee0000000200 */
[C---:B----4-:R-:W-:Y:S08]  /*30a0*/  HMMA.16816.F32 R28, R44.reuse, R8, R28 ;  /* 0x000000082c1c723c */ /* 0x050ff0000000181c */
[----:B------:R-:W-:Y:S01]  /*30b0*/  HMMA.16816.F32 R40, R44, R10, R40 ;  /* 0x0000000a2c28723c */ /* 0x000fe20000001828 */
[----:B------:R-:W2:Y:S07]  /*30c0*/  LDSM.16.M88.4 R8, [R184+0x4000] ;  /* 0x00400000b808783b */ /* 0x000eae0000000200 */
[C---:B------:R-:W-:Y:S08]  /*30d0*/  HMMA.16816.F32 R52, R16.reuse, R20, R52 ;  /* 0x000000141034723c */ /* 0x040ff00000001834 */
[----:B------:R-:W-:Y:S01]  /*30e0*/  HMMA.16816.F32 R72, R16, R22, R72 ;  /* 0x000000161048723c */ /* 0x000fe20000001848 */
[----:B------:R-:W3:Y:S04]  /*30f0*/  LDSM.16.M88.4 R20, [R0+0xe900] ;  /* 0x00e900000014783b */ /* 0x000ee80000000200 */
[----:B------:R-:W4:Y:S03]  /*3100*/  LDSM.16.M88.4 R16, [R0+0xf100] ;  /* 0x00f100000010783b */ /* 0x000f260000000200 */
[C---:B------:R-:W-:Y:S08]  /*3110*/  HMMA.16816.F32 R64, R44.reuse, R32, R64 ;  /* 0x000000202c40723c */ /* 0x040ff00000001840 */
[C---:B------:R-:W-:Y:S01]  /*3120*/  HMMA.16816.F32 R60, R44.reuse, R34, R60 ;  /* 0x000000222c3c723c */ /* 0x040fe2000000183c */
[----:B------:R-:W5:Y:S07]  /*3130*/  LDSM.16.M88.4 R32, [R0+0xf900] ;  /* 0x00f900000020783b */ /* 0x000f6e0000000200 */
[C---:B-1----:R-:W-:Y:S08]  /*3140*/  HMMA.16816.F32 R36, R44.reuse, R12, R36 ;  /* 0x0000000c2c24723c */ /* 0x042ff00000001824 */
[C---:B------:R-:W-:Y:S01]  /*3150*/  HMMA.16816.F32 R56, R44.reuse, R14, R56 ;  /* 0x0000000e2c38723c */ /* 0x040fe20000001838 */
[----:B------:R-:W1:Y:S07]  /*3160*/  LDSM.16.M88.4 R12, [R189+0x10100] ;  /* 0x01010000bd0c783b */ /* 0x000e6e0000000200 */
[C---:B------:R-:W-:Y:S08]  /*3170*/  HMMA.16816.F32 R52, R44.reuse, R48, R52 ;  /* 0x000000302c34723c */ /* 0x040ff00000001834 */
[----:B------:R-:W-:Y:S01]  /*3180*/  HMMA.16816.F32 R72, R44, R50, R72 ;  /* 0x000000322c48723c */ /* 0x000fe20000001848 */
[----:B------:R-:W-:Y:S04]  /*3190*/  LDSM.16.M88.4 R44, [R92+0x11100] ;  /* 0x011100005c2c783b */ /* 0x000fe80000000200 */
[----:B------:R-:W-:Y:S03]  /*31a0*/  LDSM.16.M88.4 R48, [R92+0x10900] ;  /* 0x010900005c30783b */ /* 0x000fe60000000200 */
[C---:B--2---:R-:W-:Y:S08]  /*31b0*/  HMMA.16816.F32 R28, R8.reuse, R24, R28 ;  /* 0x00000018081c723c */ /* 0x044ff0000000181c */
[C---:B------:R-:W-:Y:S01]  /*31c0*/  HMMA.16816.F32 R40, R8.reuse, R26, R40 ;  /* 0x0000001a0828723c */ /* 0x040fe20000001828 */
[----:B------:R-:W2:Y:S07]  /*31d0*/  LDSM.16.M88.4 R24, [R189+0x11100] ;  /* 0x01110000bd18783b */ /* 0x000eae0000000200 */
        /* <DEDUP_REMOVED lines=8> */
[----:B------:R-:W4:Y:S04]  /*3260*/  LDSM.16.M88.4 R8, [R189+0x10900] ;  /* 0x01090000bd08783b */ /* 0x000f280000000200 */
[----:B------:R-:W-:Y:S03]  /*3270*/  LDSM.16.M88.4 R32, [R0+0x10100] ;  /* 0x010100000020783b */ /* 0x000fe60000000200 */
[C---:B-1----:R-:W-:Y:S08]  /*3280*/  HMMA.16816.F32 R28, R76.reuse, R12, R28 ;  /* 0x0000000c4c1c723c */ /* 0x042ff0000000181c */
[C---:B------:R-:W-:Y:S01]  /*3290*/  HMMA.16816.F32 R40, R76.reuse, R14, R40 ;  /* 0x0000000e4c28723c */ /* 0x040fe20000001828 */
[----:B------:R-:W1:Y:S07]  /*32a0*/  LDSM.16.M88.4 R12, [R185+0x8000] ;  /* 0x00800000b90c783b */ /* 0x000e6e0000000200 */
[----:B--2---:R-:W-:Y:S08]  /*32b0*/  HMMA.16816.F32 R36, R76, R24, R36 ;  /* 0x000000184c24723c */ /* 0x004ff00000001824 */
[----:B---3--:R-:W-:Y:S08]  /*32c0*/  HMMA.16816.F32 R28, R16, R20, R28 ;  /* 0x00000014101c723c */ /* 0x008ff0000000181c */
[C---:B------:R-:W-:Y:S01]  /*32d0*/  HMMA.16816.F32 R56, R76.reuse, R26, R56 ;  /* 0x0000001a4c38723c */ /* 0x040fe20000001838 */
[----:B------:R-:W-:Y:S04]  /*32e0*/  LDSM.16.M88.4 R24, [R94+0x11900] ;  /* 0x011900005e18783b */ /* 0x000fe80000000200 */
[----:B------:R-:W-:Y:S03]  /*32f0*/  LDSM.16.M88.4 R92, [R92+0x11900] ;  /* 0x011900005c5c783b */ /* 0x000fe60000000200 */
[C---:B----4-:R-:W-:Y:S08]  /*3300*/  HMMA.16816.F32 R64, R76.reuse, R8, R64 ;  /* 0x000000084c40723c */ /* 0x050ff00000001840 */
[----:B------:R-:W-:Y:S01]  /*3310*/  HMMA.16816.F32 R60, R76, R10, R60 ;  /* 0x0000000a4c3c723c */ /* 0x000fe2000000183c */
[----:B------:R-:W2:Y:S07]  /*3320*/  LDSM.16.M88.4 R8, [R184+0x8000] ;  /* 0x00800000b808783b */ /* 0x000eae0000000200 */
[C---:B------:R-:W-:Y:S08]  /*3330*/  HMMA.16816.F32 R36, R16.reuse, R88, R36 ;  /* 0x000000581024723c */ /* 0x040ff00000001824 */
[----:B------:R-:W-:Y:S01]  /*3340*/  HMMA.16816.F32 R40, R16, R22, R40 ;  /* 0x000000161028723c */ /* 0x000fe20000001828 */
[----:B------:R-:W3:Y:S07]  /*3350*/  LDSM.16.M88.4 R20, [R0+0x11100] ;  /* 0x011100000014783b */ /* 0x000eee0000000200 */
[----:B-1----:R-:W-:Y:S08]  /*3360*/  HMMA.16816.F32 R28, R12, R84, R28 ;  /* 0x000000540c1c723c */ /* 0x002ff0000000181c */
[C---:B------:R-:W-:Y:S08]  /*3370*/  HMMA.16816.F32 R64, R16.reuse, R68, R64 ;  /* 0x000000441040723c */ /* 0x040ff00000001840 */
[----:B------:R-:W-:Y:S08]  /*3380*/  HMMA.16816.F32 R60, R16, R70, R60 ;  /* 0x00000046103c723c */ /* 0x000ff0000000183c */
[----:B------:R-:W-:Y:S08]  /*3390*/  HMMA.16816.F32 R52, R76, R80, R52 ;  /* 0x000000504c34723c */ /* 0x000ff00000001834 */
[----:B------:R-:W-:Y:S01]  /*33a0*/  HMMA.16816.F32 R68, R12, R44, R36 ;  /* 0x0000002c0c44723c */ /* 0x000fe20000001824 */
[----:B------:R-:W1:Y:S07]  /*33b0*/  LDSM.16.M88.4 R36, [R0+0x10900] ;  /* 0x010900000024783b */ /* 0x000e6e0000000200 */
[----:B--2---:R-:W-:Y:S08]  /*33c0*/  HMMA.16816.F32 R28, R8, R32, R28 ;  /* 0x00000020081c723c */ /* 0x004ff0000000181c */
[----:B------:R-:W-:Y:S07]  /*33d0*/  HMMA.16816.F32 R52, R16, R24, R52 ;  /* 0x000000181034723c */ /* 0x000fee0000001834 */
[----:B------:R-:W-:Y:S01]  /*33e0*/  LOP3.LUT R25, R6, 0xffffffe0, RZ, 0xc0, !PT ;  /* 0xffffffe006197812 */ /* 0x000fe200078ec0ff */
[----:B---3--:R-:W-:Y:S01]  /*33f0*/  HMMA.16816.F32 R68, R8, R20, R68 ;  /* 0x000000140844723c */ /* 0x008fe20000001844 */
[----:B------:R-:W-:-:S04]  /*3400*/  SHF.R.S32.HI R24, RZ, 0x1f, R5 ;  /* 0x0000001fff187819 */ /* 0x000fc80000011405 */
[----:B------:R-:W-:Y:S02]  /*3410*/  LEA.HI R24, R24, R5, RZ, 0x3 ;  /* 0x0000000518187211 */ /* 0x000fe400078f18ff */
[----:B------:R-:W-:Y:S01]  /*3420*/  LEA.HI R21, R7, R2, RZ, 0x2 ;  /* 0x0000000207157211 */ /* 0x000fe200078f10ff */
[----:B------:R-:W-:Y:S01]  /*3430*/  IMAD.IADD R7, R2, 0x1, -R25 ;  /* 0x0000000102077824 */ /* 0x000fe200078e0a19 */
[----:B------:R-:W-:Y:S01]  /*3440*/  HMMA.16816.F32 R72, R76, R82, R72 ;  /* 0x000000524c48723c */ /* 0x000fe20000001848 */
[----:B------:R-:W-:Y:S01]  /*3450*/  FMUL.FTZ R6, R28, c[0x0][0x320] ;  /* 0x0000c8001c067a20 */ /* 0x000fe20000410000 */
[----:B------:R-:W-:Y:S01]  /*3460*/  LOP3.LUT R21, R21, 0xfffffffc, RZ, 0xc0, !PT ;  /* 0xfffffffc15157812 */ /* 0x000fe200078ec0ff */
[----:B------:R-:W-:Y:S01]  /*3470*/  FMUL.FTZ R29, R29, c[0x0][0x320] ;  /* 0x0000c8001d1d7a20 */ /* 0x000fe20000410000 */
[----:B------:R-:W-:Y:S01]  /*3480*/  SHF.R.S32.HI R20, RZ, 0x1f, R7 ;  /* 0x0000001fff147819 */ /* 0x000fe20000011407 */
[----:B------:R-:W-:Y:S01]  /*3490*/  FMUL.FTZ R31, R31, c[0x0][0x320] ;  /* 0x0000c8001f1f7a20 */ /* 0x000fe20000410000 */
[----:B------:R-:W-:Y:S01]  /*34a0*/  LOP3.LUT R24, R24, 0xffffff8, RZ, 0xc0, !PT ;  /* 0x0ffffff818187812 */ /* 0x000fe200078ec0ff */
[----:B------:R-:W-:Y:S01]  /*34b0*/  IMAD.IADD R21, R2, 0x1, -R21 ;  /* 0x0000000102157824 */ /* 0x000fe200078e0a15 */
[----:B------:R-:W-:Y:S01]  /*34c0*/  LEA.HI R20, R20, R7, RZ, 0x2 ;  /* 0x0000000714147211 */ /* 0x000fe200078f10ff */
[----:B------:R-:W-:Y:S01]  /*34d0*/  HMMA.16816.F32 R40, R12, R86, R40 ;  /* 0x000000560c28723c */ /* 0x000fe20000001828 */
[----:B------:R-:W2:Y:S01]  /*34e0*/  MUFU.TANH R6, R6 ;  /* 0x0000000600067308 */ /* 0x000ea20000002400 */
[----:B------:R-:W-:Y:S01]  /*34f0*/  IMAD.IADD R24, R5, 0x1, -R24 ;  /* 0x0000000105187824 */ /* 0x000fe200078e0a18 */
[C---:B------:R-:W-:Y:S01]  /*3500*/  LEA.HI R28, R21.reuse, R21, RZ, 0x1 ;  /* 0x00000015151c7211 */ /* 0x040fe200078f08ff */
[----:B------:R-:W-:Y:S01]  /*3510*/  FMUL.FTZ R2, R30, c[0x0][0x320] ;  /* 0x0000c8001e027a20 */ /* 0x000fe20000410000 */
[----:B------:R-:W-:Y:S01]  /*3520*/  LEA.HI.SX32 R25, R20, UR15, 0x1e ;  /* 0x0000000f14197c11 */ /* 0x000fe2000f8ff2ff */
[----:B------:R-:W-:Y:S01]  /*3530*/  FMUL.FTZ R68, R68, c[0x0][0x320] ;  /* 0x0000c80044447a20 */ /* 0x000fe20000410000 */
[----:B------:R-:W-:Y:S01]  /*3540*/  LOP3.LUT R28, R28, 0x1ffffffe, RZ, 0xc0, !PT ;  /* 0x1ffffffe1c1c7812 */ /* 0x000fe200078ec0ff */
[----:B------:R-:W-:Y:S01]  /*3550*/  HMMA.16816.F32 R56, R16, R90, R56 ;  /* 0x0000005a1038723c */ /* 0x000fe20000001838 */
[----:B------:R-:W-:Y:S01]  /*3560*/  LOP3.LUT R20, R20, 0x7ffffffc, RZ, 0xc0, !PT ;  /* 0x7ffffffc14147812 */ /* 0x000fe200078ec0ff */
[----:B------:R-:W-:Y:S01]  /*3570*/  IMAD R24, R24, 0x10, R25 ;  /* 0x0000001018187824 */ /* 0x000fe200078e0219 */
[----:B------:R-:W3:Y:S01]  /*3580*/  MUFU.TANH R5, R29 ;  /* 0x0000001d00057308 */ /* 0x000ee20000002400 */
[----:B------:R-:W-:-:S02]  /*3590*/  IMAD.IADD R21, R21, 0x1, -R28 ;  /* 0x0000000115157824 */ /* 0x000fc400078e0a1c */
[----:B------:R-:W-:Y:S02]  /*35a0*/  IMAD.IADD R209, R7, 0x1, -R20 ;  /* 0x0000000107d17824 */ /* 0x000fe400078e0a14 */
[----:B------:R-:W-:Y:S01]  /*35b0*/  IMAD R208, R21, 0x8, R24 ;  /* 0x0000000815d07824 */ /* 0x000fe200078e0218 */
[----:B------:R-:W-:Y:S01]  /*35c0*/  HMMA.16816.F32 R72, R16, R26, R72 ;  /* 0x0000001a1048723c */ /* 0x000fe20000001848 */
[----:B------:R-:W-:Y:S01]  /*35d0*/  IMAD.SHL.U32 R209, R209, 0x2, RZ ;  /* 0x00000002d1d17824 */ /* 0x000fe200078e00ff */
[----:B------:R-:W-:Y:S01]  /*35e0*/  MUFU.TANH R213, R68 ;  /* 0x0000004400d57308 */ /* 0x000fe20000002400 */
[----:B------:R-:W-:Y:S01]  /*35f0*/  @P0 IMAD.HI.U32 R24, R208, c[0x0][0x2c8], RZ ;  /* 0x0000b200d0180a27 */ /* 0x000fe200078e00ff */
[----:B------:R-:W-:-:S03]  /*3600*/  PLOP3.LUT P0, PT, PT, PT, UP1, 0x80, 0x0 ;  /* 0x000000000000781c */ /* 0x000fc60003f0f018 */
[----:B------:R-:W-:Y:S01]  /*3610*/  IMAD.MOV.U32 R16, RZ, RZ, R208 ;  /* 0x000000ffff107224 */ /* 0x000fe200078e00d0 */
[----:B------:R-:W-:Y:S01]  /*3620*/  HMMA.16816.F32 R64, R12, R48, R64 ;  /* 0x000000300c40723c */ /* 0x000fe20000001840 */
[----:B------:R-:W-:Y:S01]  /*3630*/  FMUL.FTZ R69, R69, c[0x0][0x320] ;  /* 0x0000c80045457a20 */ /* 0x000fe20000410000 */
[----:B------:R-:W-:Y:S01]  /*3640*/  MUFU.TANH R2, R2 ;  /* 0x0000000200027308 */ /* 0x000fe20000002400 */
[----:B------:R-:W-:Y:S02]  /*3650*/  FMUL.FTZ R70, R70, c[0x0][0x320] ;  /* 0x0000c80046467a20 */ /* 0x000fe40000410000 */
[----:B------:R-:W-:-:S03]  /*3660*/  FMUL.FTZ R71, R71, c[0x0][0x320] ;  /* 0x0000c80047477a20 */ /* 0x000fc60000410000 */
[----:B------:R-:W-:Y:S01]  /*3670*/  HMMA.16816.F32 R40, R8, R34, R40 ;  /* 0x000000220828723c */ /* 0x000fe20000001828 */
[----:B------:R-:W-:Y:S01]  /*3680*/  @P0 SHF.R.U32.HI R16, RZ, c[0x0][0x2cc], R24 ;  /* 0x0000b300ff100a19 */ /* 0x000fe20000011618 */
[----:B------:R-:W-:Y:S01]  /*3690*/  LDSM.16.M88.4 R32, [R0+0x11900] ;  /* 0x011900000020783b */ /* 0x000fe20000000200 */
[----:B------:R-:W-:Y:S01]  /*36a0*/  MUFU.TANH R167, R69 ;  /* 0x0000004500a77308 */ /* 0x000fe20000002400 */
[----:B------:R-:W-:-:S04]  /*36b0*/  DEPBAR.LE SB0, 0x2 ;  /* 0x000080800000791a */ /* 0x000fc80000000000 */
[C---:B------:R-:W-:Y:S01]  /*36c0*/  HMMA.16816.F32 R60, R12.reuse, R50, R60 ;  /* 0x000000320c3c723c */ /* 0x040fe2000000183c */
[----:B------:R-:W4:Y:S02]  /*36d0*/  SHFL.IDX PT, R0, R16, RZ, 0x1c1f ;  /* 0x001c1fff10007589 */ /* 0x000f2400000e0000 */
[----:B------:R-:W-:Y:S02]  /*36e0*/  MUFU.TANH R31, R31 ;  /* 0x0000001f001f7308 */ /* 0x000fe40000002400 */
[----:B------:R-:W-:Y:S03]  /*36f0*/  BAR.SYNC.DEFER_BLOCKING 0x0 ;  /* 0x0000000000007b1d */ /* 0x000fe60000010000 */
[C---:B------:R-:W-:Y:S03]  /*3700*/  HMMA.16816.F32 R56, R12.reuse, R46, R56 ;  /* 0x0000002e0c38723c */ /* 0x040fe60000001838 */
[----:B------:R-:W-:Y:S05]  /*3710*/  MUFU.TANH R203, R70 ;  /* 0x0000004600cb7308 */ /* 0x000fea0000002400 */
[----:B------:R-:W-:Y:S01]  /*3720*/  HMMA.16816.F32 R52, R12, R92, R52 ;  /* 0x0000005c0c34723c */ /* 0x000fe20000001834 */
[----:B------:R-:W-:-:S02]  /*3730*/  FMUL.FTZ R21, R40, c[0x0][0x320] ;  /* 0x0000c80028157a20 */ /* 0x000fc40000410000 */
[----:B------:R-:W-:Y:S01]  /*3740*/  FMUL.FTZ R17, R41, c[0x0][0x320] ;  /* 0x0000c80029117a20 */ /* 0x000fe20000410000 */
[----:B------:R-:W-:Y:S04]  /*3750*/  MUFU.TANH R173, R71 ;  /* 0x0000004700ad7308 */ /* 0x000fe80000002400 */
[----:B------:R-:W-:Y:S04]  /*3760*/  HMMA.16816.F32 R72, R12, R94, R72 ;  /* 0x0000005e0c48723c */ /* 0x000fe80000001848 */
[----:B------:R-:W5:Y:S01]  /*3770*/  MUFU.TANH R21, R21 ;  /* 0x0000001500157308 */ /* 0x000f620000002400 */
[----:B------:R-:W-:Y:S02]  /*3780*/  LDSM.16.MT88.4 R124, [R135+0x100] ;  /* 0x00010000877c783b */ /* 0x000fe40000004200 */
[----:B------:R-:W-:Y:S01]  /*3790*/  IMAD.U32 R12, RZ, RZ, UR4 ;  /* 0x00000004ff0c7e24 */ /* 0x000fe2000f8e00ff */
[C---:B-1----:R-:W-:Y:S01]  /*37a0*/  HMMA.16816.F32 R64, R8.reuse, R36, R64 ;  /* 0x000000240840723c */ /* 0x042fe20000001840 */
[----:B------:R-:W-:Y:S03]  /*37b0*/  LDSM.16.MT88.4 R116, [R171+0x100] ;  /* 0x00010000ab74783b */ /* 0x000fe60000004200 */
[C---:B------:R-:W-:Y:S01]  /*37c0*/  IADD3 R12, -R209.reuse, UR9, R12 ;  /* 0x00000009d10c7c10 */ /* 0x040fe2000fffe10c */
[----:B------:R-:W1:Y:S01]  /*37d0*/  MUFU.TANH R17, R17 ;  /* 0x0000001100117308 */ /* 0x000e620000002400 */
[----:B------:R-:W-:Y:S02]  /*37e0*/  LDSM.16.MT88.4 R108, [R134+0x100] ;  /* 0x00010000866c783b */ /* 0x000fe40000004200 */
[----:B------:R-:W-:Y:S01]  /*37f0*/  IADD3 R13, R12, -UR12, RZ ;  /* 0x8000000c0c0d7c10 */ /* 0x000fe2000fffe0ff */
[----:B------:R-:W-:Y:S01]  /*3800*/  HMMA.16816.F32 R60, R8, R38, R60 ;  /* 0x00000026083c723c */ /* 0x000fe2000000183c */
[----:B------:R-:W-:Y:S01]  /*3810*/  IADD3 R12, -R209, UR22, RZ ;  /* 0x00000016d10c7c10 */ /* 0x000fe2000fffe1ff */
[----:B------:R-:W-:Y:S02]  /*3820*/  LDSM.16.MT88.4 R100, [R4+0x100] ;  /* 0x000100000464783b */ /* 0x000fe40000004200 */
[----:B----4-:R-:W-:-:S02]  /*3830*/  IMAD.IADD R15, R13, 0x1, R0 ;  /* 0x000000010d0f7824 */ /* 0x010fc400078e0200 */
[----:B------:R-:W-:Y:S02]  /*3840*/  LDSM.16.MT88.4 R48, [R171+0x2100] ;  /* 0x00210000ab30783b */ /* 0x000fe40000004200 */
[C---:B------:R-:W-:Y:S01]  /*3850*/  HMMA.16816.F32 R56, R8.reuse, R22, R56 ;  /* 0x000000160838723c */ /* 0x040fe20000001838 */
[----:B------:R-:W-:Y:S01]  /*3860*/  IMNMX R15, R12, R15, PT ;  /* 0x0000000f0c0f7217 */ /* 0x000fe20003800200 */
[----:B------:R-:W-:Y:S03]  /*3870*/  LDSM.16.MT88.4 R80, [R171+0x4100] ;  /* 0x00410000ab50783b */ /* 0x000fe60000004200 */
[----:B------:R-:W-:Y:S01]  /*3880*/  ISETP.GT.AND P0, PT, R15, RZ, PT ;  /* 0x000000ff0f00720c */ /* 0x000fe20003f04270 */
[----:B------:R-:W-:Y:S01]  /*3890*/  LDSM.16.MT88.4 R88, [R134+0x4100] ;  /* 0x004100008658783b */ /* 0x000fe20000004200 */
[----:B------:R-:W-:Y:S01]  /*38a0*/  FMUL.FTZ R19, R64, c[0x0][0x320] ;  /* 0x0000c80040137a20 */ /* 0x000fe20000410000 */
[C---:B------:R-:W-:Y:S01]  /*38b0*/  HMMA.16816.F32 R52, R8.reuse, R32, R52 ;  /* 0x000000200834723c */ /* 0x040fe20000001834 */
[----:B--2---:R-:W-:Y:S01]  /*38c0*/  FSEL R25, R6, -INF , P0 ;  /* 0xff80000006197808 */ /* 0x004fe20000000000 */
[----:B------:R-:W-:Y:S01]  /*38d0*/  FMUL.FTZ R18, R65, c[0x0][0x320] ;  /* 0x0000c80041127a20 */ /* 0x000fe20000410000 */
[----:B------:R-:W-:Y:S01]  /*38e0*/  ISETP.GT.AND P0, PT, R15, 0x1, PT ;  /* 0x000000010f00780c */ /* 0x000fe20003f04270 */
[----:B------:R-:W2:Y:S01]  /*38f0*/  SHFL.IDX PT, R6, R16, 0x1, 0x1c1f ;  /* 0x003c1f0010067f89 */ /* 0x000ea200000e0000 */
[----:B------:R-:W4:Y:S01]  /*3900*/  MUFU.TANH R19, R19 ;  /* 0x0000001300137308 */ /* 0x000f220000002400 */
[----:B------:R-:W-:Y:S01]  /*3910*/  FMUL.FTZ R23, R42, c[0x0][0x320] ;  /* 0x0000c8002a177a20 */ /* 0x000fe20000410000 */
[----:B---3--:R-:W-:Y:S01]  /*3920*/  FSEL R0, R5, -INF , P0 ;  /* 0xff80000005007808 */ /* 0x008fe20000000000 */
[----:B------:R-:W-:Y:S01]  /*3930*/  FMUL.FTZ R60, R60, c[0x0][0x320] ;  /* 0x0000c8003c3c7a20 */ /* 0x000fe20000410000 */
[----:B------:R-:W-:Y:S01]  /*3940*/  ISETP.GT.AND P0, PT, R15, 0x8, PT ;  /* 0x000000080f00780c */ /* 0x000fe20003f04270 */
[----:B------:R-:W-:Y:S01]  /*3950*/  FMUL.FTZ R14, R61, c[0x0][0x320] ;  /* 0x0000c8003d0e7a20 */ /* 0x000fe20000410000 */
[----:B------:R-:W-:Y:S01]  /*3960*/  HMMA.16816.F32 R72, R8, R34, R72 ;  /* 0x000000220848723c */ /* 0x000fe20000001848 */
[----:B------:R-:W-:Y:S01]  /*3970*/  LDSM.16.MT88.4 R136, [R171+0x900] ;  /* 0x00090000ab88783b */ /* 0x000fe20000004200 */
[----:B------:R-:W3:Y:S01]  /*3980*/  MUFU.TANH R18, R18 ;  /* 0x0000001200127308 */ /* 0x000ee20000002400 */
[----:B-----5:R-:W-:Y:S01]  /*3990*/  FSEL R29, R21, -INF , P0 ;  /* 0xff800000151d7808 */ /* 0x020fe20000000000 */
[----:B------:R-:W-:Y:S01]  /*39a0*/  FMUL.FTZ R21, R43, c[0x0][0x320] ;  /* 0x0000c8002b157a20 */ /* 0x000fe20000410000 */
[----:B------:R-:W-:Y:S01]  /*39b0*/  ISETP.GT.AND P0, PT, R15, 0x9, PT ;  /* 0x000000090f00780c */ /* 0x000fe20003f04270 */
[----:B------:R-:W-:Y:S01]  /*39c0*/  FMUL.FTZ R56, R56, c[0x0][0x320] ;  /* 0x0000c80038387a20 */ /* 0x000fe20000410000 */
[----:B------:R-:W-:Y:S01]  /*39d0*/  LDSM.16.MT88.4 R40, [R135+0x2100] ;  /* 0x002100008728783b */ /* 0x000fe20000004200 */
[----:B------:R-:W-:Y:S01]  /*39e0*/  FMUL.FTZ R57, R57, c[0x0][0x320] ;  /* 0x0000c80039397a20 */ /* 0x000fe20000410000 */
[----:B-1----:R-:W-:Y:S01]  /*39f0*/  FSEL R27, R17, -INF , P0 ;  /* 0xff800000111b7808 */ /* 0x002fe20000000000 */
[----:B------:R-:W1:Y:S01]  /*3a00*/  MUFU.TANH R7, R60 ;  /* 0x0000003c00077308 */ /* 0x000e620000002400 */
[----:B------:R-:W-:Y:S01]  /*3a10*/  ISETP.GT.AND P0, PT, R15, 0x10, PT ;  /* 0x000000100f00780c */ /* 0x000fe20003f04270 */
[----:B------:R-:W-:-:S02]  /*3a20*/  FMUL.FTZ R8, R66, c[0x0][0x320] ;  /* 0x0000c80042087a20 */ /* 0x000fc40000410000 */
[----:B------:R-:W-:Y:S01]  /*3a30*/  FMUL.FTZ R52, R52, c[0x0][0x320] ;  /* 0x0000c80034347a20 */ /* 0x000fe20000410000 */
[----:B----4-:R-:W-:Y:S01]  /*3a40*/  FSEL R19, R19, -INF , P0 ;  /* 0xff80000013137808 */ /* 0x010fe20000000000 */
[----:B------:R-:W-:Y:S01]  /*3a50*/  FMUL.FTZ R53, R53, c[0x0][0x320] ;  /* 0x0000c80035357a20 */ /* 0x000fe20000410000 */
[----:B------:R-:W-:Y:S01]  /*3a60*/  ISETP.GT.AND P0, PT, R15, 0x11, PT ;  /* 0x000000110f00780c */ /* 0x000fe20003f04270 */
[----:B------:R-:W4:Y:S01]  /*3a70*/  MUFU.TANH R14, R14 ;  /* 0x0000000e000e7308 */ /* 0x000f220000002400 */
[----:B--2---:R-:W-:Y:S02]  /*3a80*/  IMAD.IADD R13, R13, 0x1, R6 ;  /* 0x000000010d0d7824 */ /* 0x004fe400078e0206 */
[----:B---3--:R-:W-:Y:S01]  /*3a90*/  FSEL R17, R18, -INF , P0 ;  /* 0xff80000012117808 */ /* 0x008fe20000000000 */
[----:B------:R-:W-:Y:S01]  /*3aa0*/  FMUL.FTZ R11, R62, c[0x0][0x320] ;  /* 0x0000c8003e0b7a20 */ /* 0x000fe20000410000 */
[----:B------:R-:W-:Y:S01]  /*3ab0*/  ISETP.GT.AND P0, PT, R15, 0x18, PT ;  /* 0x000000180f00780c */ /* 0x000fe20003f04270 */
[----:B------:R-:W-:Y:S01]  /*3ac0*/  FMUL.FTZ R72, R72, c[0x0][0x320] ;  /* 0x0000c80048487a20 */ /* 0x000fe20000410000 */
[----:B------:R-:W-:Y:S01]  /*3ad0*/  IMNMX R12, R12, R13, PT ;  /* 0x0000000d0c0c7217 */ /* 0x000fe20003800200 */
[----:B------:R-:W2:Y:S01]  /*3ae0*/  MUFU.TANH R165, R56 ;  /* 0x0000003800a57308 */ /* 0x000ea20000002400 */
[----:B-1----:R-:W-:Y:S01]  /*3af0*/  FSEL R7, R7, -INF , P0 ;  /* 0xff80000007077808 */ /* 0x002fe20000000000 */
[----:B------:R-:W-:Y:S01]  /*3b00*/  FMUL.FTZ R73, R73, c[0x0][0x320] ;  /* 0x0000c80049497a20 */ /* 0x000fe20000410000 */
[----:B------:R-:W-:Y:S01]  /*3b10*/  ISETP.GT.AND P0, PT, R15, 0x19, PT ;  /* 0x000000190f00780c */ /* 0x000fe20003f04270 */
[----:B------:R-:W-:-:S02]  /*3b20*/  FMUL.FTZ R13, R67, c[0x0][0x320] ;  /* 0x0000c800430d7a20 */ /* 0x000fc40000410000 */
[----:B------:R-:W-:Y:S01]  /*3b30*/  FMUL.FTZ R9, R63, c[0x0][0x320] ;  /* 0x0000c8003f097a20 */ /* 0x000fe20000410000 */
[----:B------:R-:W-:Y:S01]  /*3b40*/  LDSM.16.MT88.4 R64, [R163+0x2100] ;  /* 0x00210000a340783b */ /* 0x000fe20000004200 */
[----:B----4-:R-:W-:Y:S01]  /*3b50*/  FSEL R5, R14, -INF , P0 ;  /* 0xff8000000e057808 */ /* 0x010fe20000000000 */
[----:B------:R-:W1:Y:S01]  /*3b60*/  MUFU.TANH R211, R57 ;  /* 0x0000003900d37308 */ /* 0x000e620000002400 */
[----:B------:R-:W-:Y:S01]  /*3b70*/  ISETP.GT.AND P0, PT, R15, 0x20, PT ;  /* 0x000000200f00780c */ /* 0x000fe20003f04270 */
[----:B------:R-:W-:Y:S02]  /*3b80*/  FMUL.FTZ R58, R58, c[0x0][0x320] ;  /* 0x0000c8003a3a7a20 */ /* 0x000fe40000410000 */
[----:B------:R-:W-:Y:S01]  /*3b90*/  FMUL.FTZ R59, R59, c[0x0][0x320] ;  /* 0x0000c8003b3b7a20 */ /* 0x000fe20000410000 */
[----:B------:R-:W-:Y:S01]  /*3ba0*/  FSEL R213, R213, -INF , P0 ;  /* 0xff800000d5d57808 */ /* 0x000fe20000000000 */
[----:B------:R-:W-:Y:S01]  /*3bb0*/  FMUL.FTZ R54, R54, c[0x0][0x320] ;  /* 0x0000c80036367a20 */ /* 0x000fe20000410000 */
[----:B------:R-:W-:Y:S01]  /*3bc0*/  ISETP.GT.AND P0, PT, R15, 0x21, PT ;  /* 0x000000210f00780c */ /* 0x000fe20003f04270 */
[----:B------:R-:W3:Y:S01]  /*3bd0*/  MUFU.TANH R193, R52 ;  /* 0x0000003400c17308 */ /* 0x000ee20000002400 */
[----:B------:R-:W-:-:S02]  /*3be0*/  FMUL.FTZ R55, R55, c[0x0][0x320] ;  /* 0x0000c80037377a20 */ /* 0x000fc40000410000 */
[----:B------:R-:W-:Y:S01]  /*3bf0*/  FSEL R167, R167, -INF , P0 ;  /* 0xff800000a7a77808 */ /* 0x000fe20000000000 */
[----:B------:R-:W-:Y:S01]  /*3c00*/  FMUL.FTZ R74, R74, c[0x0][0x320] ;  /* 0x0000c8004a4a7a20 */ /* 0x000fe20000410000 */
[----:B------:R-:W-:Y:S01]  /*3c10*/  ISETP.GT.AND P0, PT, R15, 0x28, PT ;  /* 0x000000280f00780c */ /* 0x000fe20003f04270 */
[----:B------:R-:W-:Y:S02]  /*3c20*/  FMUL.FTZ R75, R75, c[0x0][0x320] ;  /* 0x0000c8004b4b7a20 */ /* 0x000fe40000410000 */
[----:B------:R-:W4:Y:S01]  /*3c30*/  MUFU.TANH R183, R53 ;  /* 0x0000003500b77308 */ /* 0x000f220000002400 */
[----:B--2---:R-:W-:Y:S02]  /*3c40*/  FSEL R165, R165, -INF , P0 ;  /* 0xff800000a5a57808 */ /* 0x004fe40000000000 */
[----:B------:R-:W-:-:S04]  /*3c50*/  ISETP.GT.AND P0, PT, R15, 0x29, PT ;  /* 0x000000290f00780c */ /* 0x000fc80003f04270 */
[----:B-1----:R-:W-:Y:S01]  /*3c60*/  FSEL R211, R211, -INF , P0 ;  /* 0xff800000d3d37808 */ /* 0x002fe20000000000 */
[----:B------:R-:W1:Y:S01]  /*3c70*/  MUFU.TANH R181, R72 ;  /* 0x0000004800b57308 */ /* 0x000e620000002400 */
[----:B------:R-:W-:-:S04]  /*3c80*/  ISETP.GT.AND P0, PT, R15, 0x30, PT ;  /* 0x000000300f00780c */ /* 0x000fc80003f04270 */
[----:B---3--:R-:W-:Y:S02]  /*3c90*/  FSEL R193, R193, -INF , P0 ;  /* 0xff800000c1c17808 */ /* 0x008fe40000000000 */
[----:B------:R-:W-:Y:S01]  /*3ca0*/  ISETP.GT.AND P0, PT, R15, 0x31, PT ;  /* 0x000000310f00780c */ /* 0x000fe20003f04270 */
[----:B------:R-:W2:Y:S03]  /*3cb0*/  MUFU.TANH R179, R73 ;  /* 0x0000004900b37308 */ /* 0x000ea60000002400 */
[----:B----4-:R-:W-:Y:S02]  /*3cc0*/  FSEL R183, R183, -INF , P0 ;  /* 0xff800000b7b77808 */ /* 0x010fe40000000000 */
[----:B------:R-:W-:-:S03]  /*3cd0*/  ISETP.GT.AND P0, PT, R15, 0x38, PT ;  /* 0x000000380f00780c */ /* 0x000fc60003f04270 */
[----:B------:R-:W3:Y:S01]  /*3ce0*/  MUFU.TANH R23, R23 ;  /* 0x0000001700177308 */ /* 0x000ee20000002400 */
[----:B-1----:R-:W-:Y:S02]  /*3cf0*/  FSEL R181, R181, -INF , P0 ;  /* 0xff800000b5b57808 */ /* 0x002fe40000000000 */
[----:B------:R-:W-:-:S04]  /*3d00*/  ISETP.GT.AND P0, PT, R15, 0x39, PT ;  /* 0x000000390f00780c */ /* 0x000fc80003f04270 */
[----:B--2---:R-:W-:Y:S01]  /*3d10*/  FSEL R179, R179, -INF , P0 ;  /* 0xff800000b3b37808 */ /* 0x004fe20000000000 */
[----:B------:R-:W1:Y:S01]  /*3d20*/  MUFU.TANH R21, R21 ;  /* 0x0000001500157308 */ /* 0x000e620000002400 */
[----:B------:R-:W-:-:S04]  /*3d30*/  ISETP.GT.AND P0, PT, R12, RZ, PT ;  /* 0x000000ff0c00720c */ /* 0x000fc80003f04270 */
[----:B------:R-:W-:Y:S02]  /*3d40*/  FSEL R6, R2, -INF , P0 ;  /* 0xff80000002067808 */ /* 0x000fe40000000000 */
[----:B------:R-:W-:Y:S01]  /*3d50*/  FMNMX.FTZ R2, R25, R0, !PT ;  /* 0x0000000019027209 */ /* 0x000fe20007810000 */
[----:B------:R-:W2:Y:S01]  /*3d60*/  MUFU.TANH R8, R8 ;  /* 0x0000000800087308 */ /* 0x000ea20000002400 */
[C---:B------:R-:W-:Y:S02]  /*3d70*/  ISETP.GT.AND P0, PT, R12.reuse, 0x1, PT ;  /* 0x000000010c00780c */ /* 0x040fe40003f04270 */
[----:B------:R-:W-:Y:S02]  /*3d80*/  FMNMX.FTZ R2, R29, R2, !PT ;  /* 0x000000021d027209 */ /* 0x000fe40007810000 */
[----:B------:R-:W-:Y:S02]  /*3d90*/  FSEL R31, R31, -INF , P0 ;  /* 0xff8000001f1f7808 */ /* 0x000fe40000000000 */
[----:B------:R-:W-:Y:S01]  /*3da0*/  ISETP.GT.AND P0, PT, R12, 0x8, PT ;  /* 0x000000080c00780c */ /* 0x000fe20003f04270 */
[----:B------:R-:W4:Y:S01]  /*3db0*/  MUFU.TANH R13, R13 ;  /* 0x0000000d000d7308 */ /* 0x000f220000002400 */
[----:B------:R-:W-:-:S02]  /*3dc0*/  FMNMX.FTZ R2, R27, R2, !PT ;  /* 0x000000021b027209 */ /* 0x000fc40007810000 */
[----:B---3--:R-:W-:Y:S02]  /*3dd0*/  FSEL R23, R23, -INF , P0 ;  /* 0xff80000017177808 */ /* 0x008fe40000000000 */
[----:B------:R-:W-:Y:S02]  /*3de0*/  FMNMX.FTZ R2, R19, R2, !PT ;  /* 0x0000000213027209 */ /* 0x000fe40007810000 */
[C---:B------:R-:W-:Y:S01]  /*3df0*/  ISETP.GT.AND P0, PT, R12.reuse, 0x9, PT ;  /* 0x000000090c00780c */ /* 0x040fe20003f04270 */
[----:B------:R-:W3:Y:S01]  /*3e00*/  MUFU.TANH R11, R11 ;  /* 0x0000000b000b7308 */ /* 0x000ee20000002400 */
[----:B------:R-:W-:Y:S02]  /*3e10*/  FMNMX.FTZ R2, R17, R2, !PT ;  /* 0x0000000211027209 */ /* 0x000fe40007810000 */
[----:B-1----:R-:W-:Y:S02]  /*3e20*/  FSEL R21, R21, -INF , P0 ;  /* 0xff80000015157808 */ /* 0x002fe40000000000 */
[----:B------:R-:W-:-:S02]  /*3e30*/  ISETP.GT.AND P0, PT, R12, 0x10, PT ;  /* 0x000000100c00780c */ /* 0x000fc40003f04270 */
[----:B------:R-:W-:Y:S01]  /*3e40*/  FMNMX.FTZ R2, R7, R2, !PT ;  /* 0x0000000207027209 */ /* 0x000fe20007810000 */
[----:B------:R-:W1:Y:S01]  /*3e50*/  MUFU.TANH R9, R9 ;  /* 0x0000000900097308 */ /* 0x000e620000002400 */
[----:B--2---:R-:W-:Y:S02]  /*3e60*/  FSEL R15, R8, -INF , P0 ;  /* 0xff800000080f7808 */ /* 0x004fe40000000000 */
[----:B------:R-:W-:Y:S02]  /*3e70*/  ISETP.GT.AND P0, PT, R12, 0x11, PT ;  /* 0x000000110c00780c */ /* 0x000fe40003f04270 */
[----:B------:R-:W-:Y:S02]  /*3e80*/  FMNMX.FTZ R2, R5, R2, !PT ;  /* 0x0000000205027209 */ /* 0x000fe40007810000 */
[----:B------:R-:W-:Y:S01]  /*3e90*/  FMNMX.FTZ R8, R6, R31, !PT ;  /* 0x0000001f06087209 */ /* 0x000fe20007810000 */
[----:B------:R-:W2:Y:S01]  /*3ea0*/  MUFU.TANH R195, R58 ;  /* 0x0000003a00c37308 */ /* 0x000ea20000002400 */
[----:B----4-:R-:W-:-:S02]  /*3eb0*/  FSEL R13, R13, -INF , P0 ;  /* 0xff8000000d0d7808 */ /* 0x010fc40000000000 */
[C---:B------:R-:W-:Y:S02]  /*3ec0*/  ISETP.GT.AND P0, PT, R12.reuse, 0x18, PT ;  /* 0x000000180c00780c */ /* 0x040fe40003f04270 */
[----:B------:R-:W-:Y:S02]  /*3ed0*/  FMNMX.FTZ R2, R213, R2, !PT ;  /* 0x00000002d5027209 */ /* 0x000fe40007810000 */
[----:B------:R-:W-:Y:S01]  /*3ee0*/  FMNMX.FTZ R8, R23, R8, !PT ;  /* 0x0000000817087209 */ /* 0x000fe20007810000 */
[----:B------:R4:W5:Y:S01]  /*3ef0*/  MUFU.TANH R175, R59 ;  /* 0x0000003b00af7308 */ /* 0x0009620000002400 */
[----:B---3--:R-:W-:Y:S02]  /*3f00*/  FSEL R11, R11, -INF , P0 ;  /* 0xff8000000b0b7808 */ /* 0x008fe40000000000 */
[----:B------:R-:W-:Y:S02]  /*3f10*/  FMNMX.FTZ R2, R167, R2, !PT ;  /* 0x00000002a7027209 */ /* 0x000fe40007810000 */
[----:B------:R-:W-:-:S02]  /*3f20*/  ISETP.GT.AND P0, PT, R12, 0x19, PT ;  /* 0x000000190c00780c */ /* 0x000fc40003f04270 */
[----:B------:R-:W-:Y:S01]  /*3f30*/  FMNMX.FTZ R8, R21, R8, !PT ;  /* 0x0000000815087209 */ /* 0x000fe20007810000 */
[----:B------:R-:W3:Y:S01]  /*3f40*/  MUFU.TANH R177, R54 ;  /* 0x0000003600b17308 */ /* 0x000ee20000002400 */
[----:B------:R-:W-:Y:S02]  /*3f50*/  FMNMX.FTZ R2, R165, R2, !PT ;  /* 0x00000002a5027209 */ /* 0x000fe40007810000 */
[----:B-1----:R-:W-:Y:S02]  /*3f60*/  FSEL R9, R9, -INF , P0 ;  /* 0xff80000009097808 */ /* 0x002fe40000000000 */
[----:B------:R-:W-:Y:S02]  /*3f70*/  FMNMX.FTZ R8, R15, R8, !PT ;  /* 0x000000080f087209 */ /* 0x000fe40007810000 */
[----:B------:R-:W-:Y:S01]  /*3f80*/  ISETP.GT.AND P0, PT, R12, 0x20, PT ;  /* 0x000000200c00780c */ /* 0x000fe20003f04270 */
[----:B------:R-:W1:Y:S01]  /*3f90*/  MUFU.TANH R143, R55 ;  /* 0x00000037008f7308 */ /* 0x000e620000002400 */
[----:B------:R-:W-:Y:S01]  /*3fa0*/  FMNMX.FTZ R2, R211, R2, !PT ;  /* 0x00000002d3027209 */ /* 0x000fe20007810000 */
[----:B----4-:R-:W-:Y:S01]  /*3fb0*/  LDSM.16.MT88.4 R56, [R134+0x2100] ;  /* 0x002100008638783b */ /* 0x010fe20000004200 */
[----:B------:R-:W-:-:S02]  /*3fc0*/  FMNMX.FTZ R8, R13, R8, !PT ;  /* 0x000000080d087209 */ /* 0x000fc40007810000 */
[----:B------:R-:W-:Y:S02]  /*3fd0*/  FSEL R203, R203, -INF , P0 ;  /* 0xff800000cbcb7808 */ /* 0x000fe40000000000 */
[C---:B------:R-:W-:Y:S01]  /*3fe0*/  ISETP.GT.AND P0, PT, R12.reuse, 0x21, PT ;  /* 0x000000210c00780c */ /* 0x040fe20003f04270 */
[----:B------:R-:W4:Y:S01]  /*3ff0*/  MUFU.TANH R141, R74 ;  /* 0x0000004a008d7308 */ /* 0x000f220000002400 */
[----:B------:R-:W-:Y:S02]  /*4000*/  FMNMX.FTZ R2, R193, R2, !PT ;  /* 0x00000002c1027209 */ /* 0x000fe40007810000 */
[----:B------:R-:W-:Y:S02]  /*4010*/  FMNMX.FTZ R8, R11, R8, !PT ;  /* 0x000000080b087209 */ /* 0x000fe40007810000 */
[----:B------:R-:W-:Y:S02]  /*4020*/  FSEL R173, R173, -INF , P0 ;  /* 0xff800000adad7808 */ /* 0x000fe40000000000 */
[----:B------:R-:W-:Y:S01]  /*4030*/  ISETP.GT.AND P0, PT, R12, 0x28, PT ;  /* 0x000000280c00780c */ /* 0x000fe20003f04270 */
[----:B------:R1:W1:Y:S01]  /*4040*/  MUFU.TANH R169, R75 ;  /* 0x0000004b00a97308 */ /* 0x0002620000002400 */
[----:B------:R-:W-:-:S02]  /*4050*/  FMNMX.FTZ R2, R183, R2, !PT ;  /* 0x00000002b7027209 */ /* 0x000fc40007810000 */
[----:B------:R-:W-:Y:S02]  /*4060*/  FMNMX.FTZ R8, R9, R8, !PT ;  /* 0x0000000809087209 */ /* 0x000fe40007810000 */
[----:B--2---:R-:W-:Y:S02]  /*4070*/  FSEL R195, R195, -INF , P0 ;  /* 0xff800000c3c37808 */ /* 0x004fe40000000000 */
[----:B------:R-:W-:Y:S02]  /*4080*/  FMNMX.FTZ R2, R181, R2, !PT ;  /* 0x00000002b5027209 */ /* 0x000fe40007810000 */
[----:B------:R-:W-:Y:S02]  /*4090*/  ISETP.GT.AND P0, PT, R12, 0x29, PT ;  /* 0x000000290c00780c */ /* 0x000fe40003f04270 */
[----:B------:R-:W-:Y:S02]  /*40a0*/  FMNMX.FTZ R8, R203, R8, !PT ;  /* 0x00000008cb087209 */ /* 0x000fe40007810000 */
[----:B------:R-:W-:-:S02]  /*40b0*/  FMNMX.FTZ R2, R179, R2, !PT ;  /* 0x00000002b3027209 */ /* 0x000fc40007810000 */
[----:B-----5:R-:W-:Y:S01]  /*40c0*/  FSEL R175, R175, -INF , P0 ;  /* 0xff800000afaf7808 */ /* 0x020fe20000000000 */
[----:B-1----:R-:W-:Y:S01]  /*40d0*/  LDSM.16.MT88.4 R72, [R135+0x4100] ;  /* 0x004100008748783b */ /* 0x002fe20000004200 */
[----:B------:R-:W-:Y:S02]  /*40e0*/  FMNMX.FTZ R8, R173, R8, !PT ;  /* 0x00000008ad087209 */ /* 0x000fe40007810000 */
[C---:B------:R-:W-:Y:S01]  /*40f0*/  ISETP.GT.AND P0, PT, R12.reuse, 0x30, PT ;  /* 0x000000300c00780c */ /* 0x040fe20003f04270 */
[----:B------:R-:W1:Y:S01]  /*4100*/  SHFL.BFLY PT, R33, R2, 0x2, 0x1f ;  /* 0x0c401f0002217f89 */ /* 0x000e6200000e0000 */
[----:B------:R-:W-:Y:S02]  /*4110*/  FMNMX.FTZ R8, R195, R8, !PT ;  /* 0x00000008c3087209 */ /* 0x000fe40007810000 */
[----:B---3--:R-:W-:Y:S02]  /*4120*/  FSEL R177, R177, -INF , P0 ;  /* 0xff800000b1b17808 */ /* 0x008fe40000000000 */
[----:B------:R-:W-:-:S02]  /*4130*/  ISETP.GT.AND P0, PT, R12, 0x31, PT ;  /* 0x000000310c00780c */ /* 0x000fc40003f04270 */
[----:B------:R-:W-:Y:S02]  /*4140*/  FMNMX.FTZ R8, R175, R8, !PT ;  /* 0x00000008af087209 */ /* 0x000fe40007810000 */
[----:B------:R-:W-:Y:S02]  /*4150*/  FSEL R143, R143, -INF , P0 ;  /* 0xff8000008f8f7808 */ /* 0x000fe40000000000 */
[C---:B------:R-:W-:Y:S02]  /*4160*/  ISETP.GT.AND P0, PT, R12.reuse, 0x38, PT ;  /* 0x000000380c00780c */ /* 0x040fe40003f04270 */
[----:B------:R-:W-:Y:S02]  /*4170*/  FMNMX.FTZ R8, R177, R8, !PT ;  /* 0x00000008b1087209 */ /* 0x000fe40007810000 */
[----:B----4-:R-:W-:Y:S02]  /*4180*/  FSEL R141, R141, -INF , P0 ;  /* 0xff8000008d8d7808 */ /* 0x010fe40000000000 */
[----:B------:R-:W-:-:S02]  /*4190*/  ISETP.GT.AND P0, PT, R12, 0x39, PT ;  /* 0x000000390c00780c */ /* 0x000fc40003f04270 */
[----:B------:R-:W-:Y:S02]  /*41a0*/  FMNMX.FTZ R8, R143, R8, !PT ;  /* 0x000000088f087209 */ /* 0x000fe40007810000 */
[----:B------:R-:W-:Y:S02]  /*41b0*/  FSEL R169, R169, -INF , P0 ;  /* 0xff800000a9a97808 */ /* 0x000fe40000000000 */
        /* <DEDUP_REMOVED lines=16> */
[--C-:B------:R-:W-:Y:S01]  /*42c0*/  FFMA.FTZ R151, R7, c[0x0][0x2d0], -R140.reuse ;  /* 0x0000b40007977a23 */ /* 0x100fe2000001088c */
[----:B------:R-:W-:Y:S01]  /*42d0*/  LDSM.16.MT88.4 R24, [R171+0x2900] ;  /* 0x00290000ab18783b */ /* 0x000fe20000004200 */
[----:B------:R-:W-:-:S02]  /*42e0*/  FFMA.FTZ R148, R5, c[0x0][0x2d0], -R140 ;  /* 0x0000b40005947a23 */ /* 0x000fc4000001088c */
[--C-:B------:R-:W-:Y:S02]  /*42f0*/  FFMA.FTZ R157, R19, c[0x0][0x2d0], -R140.reuse ;  /* 0x0000b400139d7a23 */ /* 0x100fe4000001088c */
[--C-:B------:R-:W-:Y:S01]  /*4300*/  FFMA.FTZ R152, R17, c[0x0][0x2d0], -R140.reuse ;  /* 0x0000b40011987a23 */ /* 0x100fe2000001088c */
[----:B------:R-:W2:Y:S01]  /*4310*/  MUFU.EX2 R159, R159 ;  /* 0x0000009f009f7308 */ /* 0x000ea20000000800 */
[----:B------:R-:W-:Y:S01]  /*4320*/  LDSM.16.MT88.4 R16, [R134+0x2900] ;  /* 0x002900008610783b */ /* 0x000fe20000004200 */
        /* <DEDUP_REMOVED lines=11> */
[--C-:B------:R-:W-:Y:S01]  /*43e0*/  FFMA.FTZ R183, R183, c[0x0][0x2d0], -R140.reuse ;  /* 0x0000b400b7b77a23 */ /* 0x100fe2000001088c */
[----:B------:R-:W-:Y:S01]  /*43f0*/  PLOP3.LUT P0, PT, PT, PT, UP0, 0x40, 0x0 ;  /* 0x000000000000781c */ /* 0x000fe20003f0e808 */
[----:B------:R-:W-:Y:S01]  /*4400*/  FFMA.FTZ R176, R181, c[0x0][0x2d0], -R140 ;  /* 0x0000b400b5b07a23 */ /* 0x000fe2000001088c */
[----:B------:R-:W1:Y:S01]  /*4410*/  MUFU.EX2 R153, R153 ;  /* 0x0000009900997308 */ /* 0x000e620000000800 */
[--C-:B------:R-:W-:Y:S01]  /*4420*/  FFMA.FTZ R161, R6, c[0x0][0x2d0], -R168.reuse ;  /* 0x0000b40006a17a23 */ /* 0x100fe200000108a8 */
[----:B--2---:R-:W-:Y:S01]  /*4430*/  F2FP.PACK_AB R96, R158, R159 ;  /* 0x0000009f9e60723e */ /* 0x004fe200000000ff */
[--C-:B------:R-:W-:Y:S01]  /*4440*/  FFMA.FTZ R160, R31, c[0x0][0x2d0], -R168.reuse ;  /* 0x0000b4001fa07a23 */ /* 0x100fe200000108a8 */
[----:B------:R-:W2:Y:S01]  /*4450*/  LDSM.16.MT88.4 R4, [R4+0x4100] ;  /* 0x004100000404783b */ /* 0x000ea20000004200 */
[----:B------:R-:W-:-:S02]  /*4460*/  FFMA.FTZ R162, R23, c[0x0][0x2d0], -R168 ;  /* 0x0000b40017a27a23 */ /* 0x000fc400000108a8 */
[--C-:B------:R-:W-:Y:S01]  /*4470*/  FFMA.FTZ R155, R21, c[0x0][0x2d0], -R168.reuse ;  /* 0x0000b400159b7a23 */ /* 0x100fe200000108a8 */
[----:B------:R-:W-:Y:S01]  /*4480*/  MUFU.EX2 R161, R161 ;  /* 0x000000a100a17308 */ /* 0x000fe20000000800 */
[--C-:B------:R-:W-:Y:S01]  /*4490*/  FFMA.FTZ R150, R11, c[0x0][0x2d0], -R168.reuse ;  /* 0x0000b4000b967a23 */ /* 0x100fe200000108a8 */
[----:B------:R-:W-:Y:S01]  /*44a0*/  LDSM.16.MT88.4 R20, [R135+0x900] ;  /* 0x000900008714783b */ /* 0x000fe20000004200 */
[--C-:B------:R-:W-:Y:S02]  /*44b0*/  FFMA.FTZ R3, R9, c[0x0][0x2d0], -R168.reuse ;  /* 0x0000b40009037a23 */ /* 0x100fe400000108a8 */
[--C-:B------:R-:W-:Y:S01]  /*44c0*/  FFMA.FTZ R154, R15, c[0x0][0x2d0], -R168.reuse ;  /* 0x0000b4000f9a7a23 */ /* 0x100fe200000108a8 */
[----:B------:R-:W3:Y:S01]  /*44d0*/  LDSM.16.MT88.4 R8, [R135+0x2900] ;  /* 0x002900008708783b */ /* 0x000ee20000004200 */
[--C-:B------:R-:W-:Y:S01]  /*44e0*/  FFMA.FTZ R149, R13, c[0x0][0x2d0], -R168.reuse ;  /* 0x0000b4000d957a23 */ /* 0x100fe200000108a8 */
[----:B------:R-:W4:Y:S01]  /*44f0*/  MUFU.EX2 R160, R160 ;  /* 0x000000a000a07308 */ /* 0x000f220000000800 */
[----:B-1----:R-:W-:Y:S01]  /*4500*/  F2FP.PACK_AB R98, R153, R156 ;  /* 0x0000009c9962723e */ /* 0x002fe200000000ff */
[----:B------:R-:W1:Y:S01]  /*4510*/  LDSM.16.MT88.4 R12, [R163+0x2900] ;  /* 0x00290000a30c783b */ /* 0x000e620000004200 */
[----:B------:R-:W-:-:S02]  /*4520*/  FFMA.FTZ R170, R203, c[0x0][0x2d0], -R168 ;  /* 0x0000b400cbaa7a23 */ /* 0x000fc400000108a8 */
[--C-:B------:R-:W-:Y:S01]  /*4530*/  FFMA.FTZ R173, R173, c[0x0][0x2d0], -R168.reuse ;  /* 0x0000b400adad7a23 */ /* 0x100fe200000108a8 */
[----:B------:R-:W-:Y:S01]  /*4540*/  LDSM.16.MT88.4 R28, [R163+0x900] ;  /* 0x00090000a31c783b */ /* 0x000fe20000004200 */
[--C-:B------:R-:W-:Y:S01]  /*4550*/  FFMA.FTZ R172, R195, c[0x0][0x2d0], -R168.reuse ;  /* 0x0000b400c3ac7a23 */ /* 0x100fe200000108a8 */
[----:B------:R-:W-:Y:S01]  /*4560*/  MUFU.EX2 R162, R162 ;  /* 0x000000a200a27308 */ /* 0x000fe20000000800 */
[----:B------:R-:W-:Y:S02]  /*4570*/  FFMA.FTZ R175, R175, c[0x0][0x2d0], -R168 ;  /* 0x0000b400afaf7a23 */ /* 0x000fe400000108a8 */
[----:B------:R-:W-:Y:S02]  /*4580*/  FFMA.FTZ R203, R179, c[0x0][0x2d0], -R140 ;  /* 0x0000b400b3cb7a23 */ /* 0x000fe4000001088c */
[--C-:B------:R-:W-:Y:S02]  /*4590*/  FFMA.FTZ R177, R177, c[0x0][0x2d0], -R168.reuse ;  /* 0x0000b400b1b17a23 */ /* 0x100fe400000108a8 */
[--C-:B------:R-:W-:Y:S01]  /*45a0*/  FFMA.FTZ R178, R143, c[0x0][0x2d0], -R168.reuse ;  /* 0x0000b4008fb27a23 */ /* 0x100fe200000108a8 */
[----:B------:R-:W5:Y:S01]  /*45b0*/  MUFU.EX2 R155, R155 ;  /* 0x0000009b009b7308 */ /* 0x000f620000000800 */
[----:B----4-:R-:W-:Y:S01]  /*45c0*/  F2FP.PACK_AB R97, R160, R161 ;  /* 0x000000a1a061723e */ /* 0x010fe200000000ff */
        /* <DEDUP_REMOVED lines=9> */
[----:B------:R-:W4:Y:S01]  /*4660*/  MUFU.EX2 R152, R152 ;  /* 0x0000009800987308 */ /* 0x000f220000000800 */
        /* <DEDUP_REMOVED lines=198> */
[----:B------:R-:W-:Y:S01]  /*52d0*/  SHF.L.U64.HI R10, R206, 0x1, R147 ;  /* 0x00000001ce0a7819 */ /* 0x000fe20000010293 */
[----:B------:R-:W-:Y:S01]  /*52e0*/  IMAD.SHL.U32 R3, R204, 0x2, RZ ;  /* 0x00000002cc037824 */ /* 0x000fe200078e00ff */
[----:B------:R-:W-:Y:S01]  /*52f0*/  IADD3 R14, -R207, 0x10, RZ ;  /* 0x00000010cf0e7810 */ /* 0x000fe20007ffe1ff */
[----:B------:R-:W-:-:S03]  /*5300*/  IMAD R199, R6, c[0x0][0x2b8], R199 ;  /* 0x0000ae0006c77a24 */ /* 0x000fc600078e02c7 */
[----:B------:R-:W-:Y:S01]  /*5310*/  LOP3.LUT R14, R14, 0xf, RZ, 0xc0, !PT ;  /* 0x0000000f0e0e7812 */ /* 0x000fe200078ec0ff */
[----:B------:R-:W-:Y:S01]  /*5320*/  IMAD.WIDE.U32 R8, R199, c[0x0][0x1e0], RZ ;  /* 0x00007800c7087a25 */ /* 0x000fe200078e00ff */
[----:B------:R-:W-:-:S05]  /*5330*/  SHF.R.S32.HI R6, RZ, 0x1f, R199 ;  /* 0x0000001fff067819 */ /* 0x000fca00000114c7 */
[----:B------:R-:W-:-:S04]  /*5340*/  IMAD R6, R6, c[0x0][0x1e0], RZ ;  /* 0x0000780006067a24 */ /* 0x000fc800078e02ff */
[----:B------:R-:W-:-:S04]  /*5350*/  IMAD R6, R199, c[0x0][0x1e4], R6 ;  /* 0x00007900c7067a24 */ /* 0x000fc800078e0206 */
[----:B------:R-:W-:Y:S02]  /*5360*/  IMAD.IADD R7, R9, 0x1, R6 ;  /* 0x0000000109077824 */ /* 0x000fe400078e0206 */
[----:B------:R-:W-:Y:S01]  /*5370*/  IMAD.MOV.U32 R6, RZ, RZ, R8 ;  /* 0x000000ffff067224 */ /* 0x000fe200078e0008 */
[----:B------:R-:W-:Y:S01]  /*5380*/  SEL R8, RZ, 0x10, P5 ;  /* 0x00000010ff087807 */ /* 0x000fe20002800000 */
[----:B------:R-:W-:-:S03]  /*5390*/  IMAD.SHL.U32 R9, R206, 0x2, RZ ;  /* 0x00000002ce097824 */ /* 0x000fc600078e00ff */
[----:B------:R-:W-:-:S04]  /*53a0*/  IADD3 R18, -R8, 0x10, RZ ;  /* 0x0000001008127810 */ /* 0x000fc80007ffe1ff */
[----:B------:R-:W-:Y:S02]  /*53b0*/  LOP3.LUT R18, R18, 0xf, RZ, 0xc0, !PT ;  /* 0x0000000f12127812 */ /* 0x000fe400078ec0ff */
[----:B--2---:R-:W-:Y:S01]  /*53c0*/  SHF.R.S32.HI R11, RZ, 0x1f, R198 ;  /* 0x0000001fff0b7819 */ /* 0x004fe200000114c6 */
[----:B------:R-:W-:Y:S01]  /*53d0*/  IMAD.WIDE.U32 R4, R198, c[0x0][0x1f0], R6 ;  /* 0x00007c00c6047a25 */ /* 0x000fe200078e0006 */
[----:B------:R-:W-:-:S03]  /*53e0*/  SHF.L.U64.HI R7, R205, 0x1, R132 ;  /* 0x00000001cd077819 */ /* 0x000fc60000010284 */
[----:B------:R-:W-:Y:S01]  /*53f0*/  IMAD R11, R11, c[0x0][0x1f0], RZ ;  /* 0x00007c000b0b7a24 */ /* 0x000fe200078e02ff */
[----:B------:R-:W-:Y:S01]  /*5400*/  IADD3 R4, P0, R4, UR20, RZ ;  /* 0x0000001404047c10 */ /* 0x000fe2000ff1e0ff */
[----:B------:R-:W-:Y:S02]  /*5410*/  IMAD.SHL.U32 R6, R205, 0x2, RZ ;  /* 0x00000002cd067824 */ /* 0x000fe400078e00ff */
[----:B------:R-:W-:-:S05]  /*5420*/  IMAD R11, R198, c[0x0][0x1f4], R11 ;  /* 0x00007d00c60b7a24 */ /* 0x000fca00078e020b */
[----:B------:R-:W-:Y:S02]  /*5430*/  IADD3.X R11, R5, UR17, R11, P0, !PT ;  /* 0x00000011050b7c10 */ /* 0x000fe400087fe40b */
[C---:B------:R-:W-:Y:S02]  /*5440*/  LEA R12, P0, R4.reuse, c[0x0][0x1c8], 0x1 ;  /* 0x00007200040c7a11 */ /* 0x040fe400078008ff */
        /* <DEDUP_REMOVED lines=30> */
.L_x_1350:
[----:B------:R-:W-:Y:S01]  /*5630*/  ULDC.64 UR4, c[0x0][0x2c8] ;  /* 0x0000b20000047ab9 */ /* 0x000fe20000000a00 */
[----:B------:R-:W0:Y:S01]  /*5640*/  LDGDEPBAR ;  /* 0x00000000000079af */ /* 0x000e220000000000 */
[----:B------:R-:W-:-:S04]  /*5650*/  UIMAD.WIDE.U32 UR22, UR15, UR4, URZ ;  /* 0x000000040f1672a5 */ /* 0x000fc8000f8e003f */
[----:B------:R-:W-:Y:S02]  /*5660*/  @UP1 USHF.R.U32.HI UR15, URZ, UR5, UR23 ;  /* 0x000000053f0f1299 */ /* 0x000fe40008011617 */
[----:B------:R-:W-:Y:S02]  /*5670*/  UIADD3 UR23, UR13, -0x2, URZ ;  /* 0xfffffffe0d177890 */ /* 0x000fe4000fffe03f */
[----:B------:R-:W-:Y:S02]  /*5680*/  UIADD3 UR15, UR15, UR9, -UR12 ;  /* 0x000000090f0f7290 */ /* 0x000fe4000fffe80c */
[----:B------:R-:W-:Y:S02]  /*5690*/  UMOV UR13, URZ ;  /* 0x0000003f000d7c82 */ /* 0x000fe40008000000 */
[----:B------:R-:W-:Y:S02]  /*56a0*/  USHF.R.S32.HI UR4, URZ, 0x1f, UR15 ;  /* 0x0000001f3f047899 */ /* 0x000fe4000801140f */
[----:B------:R-:W-:-:S02]  /*56b0*/  UMOV UR5, 0x1 ;  /* 0x0000000100057882 */ /* 0x000fc40000000000 */
[----:B------:R-:W-:-:S04]  /*56c0*/  ULEA.HI UR4, UR4, UR15, URZ, 0x6 ;  /* 0x0000000f04047291 */ /* 0x000fc8000f8f303f */
[----:B------:R-:W-:-:S04]  /*56d0*/  USHF.R.S32.HI UR22, URZ, 0x6, UR4 ;  /* 0x000000063f167899 */ /* 0x000fc80008011404 */
[----:B------:R-:W-:-:S04]  /*56e0*/  UISETP.LT.AND UP0, UPT, URZ, UR22, UPT ;  /* 0x000000163f00728c */ /* 0x000fc8000bf01270 */
[----:B------:R-:W-:-:S04]  /*56f0*/  USEL UR22, URZ, UR22, !UP0 ;  /* 0x000000163f167287 */ /* 0x000fc8000c000000 */
[----:B------:R-:W-:-:S06]  /*5700*/  UISETP.GE.AND UP0, UPT, UR23, UR22, UPT ;  /* 0x000000161700728c */ /* 0x000fcc000bf06270 */
[----:B------:R-:W-:-:S13]  /*5710*/  PLOP3.LUT P0, PT, PT, PT, UP0, 0x40, 0x0 ;  /* 0x000000000000781c */ /* 0x000fda0003f0e808 */
[----:B------:R-:W-:Y:S05]  /*5720*/  @P0 BRA `(.L_x_1351) ;  /* 0x0000363000000947 */ /* 0x000fea0003800000 */
        /* <DEDUP_REMOVED lines=15> */
.L_x_1354:
[----:B------:R-:W-:Y:S04]  /*5820*/  DEPBAR.LE SB0, 0x2 ;  /* 0x000080800000791a */ /* 0x000fe80000000000 */
[----:B------:R-:W-:Y:S01]  /*5830*/  BAR.SYNC.DEFER_BLOCKING 0x0 ;  /* 0x0000000000007b1d */ /* 0x000fe20000010000 */
[----:B------:R-:W-:Y:S01]  /*5840*/  MOV R2, UR5 ;  /* 0x0000000500027c02 */ /* 0x000fe20008000f00 */
[----:B------:R-:W-:Y:S04]  /*5850*/  UISETP.GE.AND UP0, UPT, UR23, 0x1, UPT ;  /* 0x000000011700788c */ /* 0x000fe8000bf06270 */
[C---:B------:R-:W-:Y:S02]  /*5860*/  IMAD R193, R2.reuse, 0x6000, R190 ;  /* 0x0000600002c17824 */ /* 0x040fe400078e02be */
[----:B------:R-:W-:Y:S01]  /*5870*/  IMAD R0, R2, 0x6000, R189 ;  /* 0x0000600002007824 */ /* 0x000fe200078e02bd */
[----:B------:R-:W-:Y:S02]  /*5880*/  PLOP3.LUT P0, PT, PT, PT, UP0, 0x80, 0x0 ;  /* 0x000000000000781c */ /* 0x000fe40003f0f008 */
[----:B------:R-:W-:Y:S02]  /*5890*/  IADD3 R2, R186, R193, RZ ;  /* 0x000000c1ba027210 */ /* 0x000fe40007ffe0ff */
[----:B------:R2:W3:Y:S04]  /*58a0*/  LDSM.16.M88.4 R140, [R0+0xc100] ;  /* 0x00c10000008c783b */ /* 0x0004e80000000200 */
[----:B-1----:R2:W1:Y:S04]  /*58b0*/  LDSM.16.M88.4 R144, [R0+0xc900] ;  /* 0x00c900000090783b */ /* 0x0024680000000200 */
[----:B------:R2:W4:Y:S04]  /*58c0*/  LDSM.16.M88.4 R148, [R0+0xd100] ;  /* 0x00d100000094783b */ /* 0x0005280000000200 */
[----:B------:R2:W1:Y:S04]  /*58d0*/  LDSM.16.M88.4 R152, [R0+0xd900] ;  /* 0x00d900000098783b */ /* 0x0004680000000200 */
[----:B------:R2:W1:Y:S04]  /*58e0*/  LDSM.16.M88.4 R136, [R191] ;  /* 0x00000000bf88783b */ /* 0x0004680000000200 */
[----:B------:R2:W1:Y:S04]  /*58f0*/  LDSM.16.M88.4 R156, [R187] ;  /* 0x00000000bb9c783b */ /* 0x0004680000000200 */
[----:B------:R2:W1:Y:S04]  /*5900*/  LDSM.16.M88.4 R160, [R2] ;  /* 0x0000000002a0783b */ /* 0x0004680000000200 */
[----:B------:R2:W1:Y:S04]  /*5910*/  LDSM.16.M88.4 R164, [R2+0x800] ;  /* 0x0008000002a4783b */ /* 0x0004680000000200 */
[----:B------:R2:W1:Y:S04]  /*5920*/  LDSM.16.M88.4 R168, [R2+0x1000] ;  /* 0x0010000002a8783b */ /* 0x0004680000000200 */
[----:B------:R2:W1:Y:S01]  /*5930*/  LDSM.16.M88.4 R172, [R2+0x1800] ;  /* 0x0018000002ac783b */ /* 0x0004620000000200 */
[----:B------:R-:W-:-:S05]  /*5940*/  @!P0 BRA `(.L_x_1352) ;  /* 0x000002f000008947 */ /* 0x000fca0003800000 */
        /* <DEDUP_REMOVED lines=13> */
[----:B--2---:R-:W-:Y:S04]  /*5a20*/  IADD3 R0, P0, R6, UR24, RZ ;  /* 0x0000001806007c10 */ /* 0x004fe8000ff1e0ff */
[----:B------:R-:W-:Y:S02]  /*5a30*/  IADD3.X R7, R7, UR14, R4, P0, !PT ;  /* 0x0000000e07077c10 */ /* 0x000fe400087fe404 */
[C---:B------:R-:W-:Y:S04]  /*5a40*/  LEA R13, P0, R0.reuse, c[0x0][0x1f8], 0x1 ;  /* 0x00007e00000d7a11 */ /* 0x040fe800078008ff */
[----:B------:R-:W-:Y:S01]  /*5a50*/  LEA.HI.X R12, R0, c[0x0][0x1fc], R7, 0x1, P0 ;  /* 0x00007f00000c7a11 */ /* 0x000fe200000f0c07 */
[----:B------:R-:W2:Y:S01]  /*5a60*/  SHFL.IDX PT, R6, R13, 0x1, 0x181f ;  /* 0x00381f000d067f89 */ /* 0x000ea200000e0000 */
[----:B------:R-:W-:Y:S03]  /*5a70*/  IADD3 R7, -R207, 0x10, RZ ;  /* 0x00000010cf077810 */ /* 0x000fe60007ffe1ff */
[----:B------:R-:W5:Y:S01]  /*5a80*/  SHFL.IDX PT, R0, R12, 0x1, 0x181f ;  /* 0x00381f000c007f89 */ /* 0x000f6200000e0000 */
[----:B------:R-:W-:Y:S03]  /*5a90*/  LOP3.LUT R7, R7, 0xf, RZ, 0xc0, !PT ;  /* 0x0000000f07077812 */ /* 0x000fe600078ec0ff */
[----:B------:R-:W4:Y:S04]  /*5aa0*/  SHFL.IDX PT, R5, R13, RZ, 0x181f ;  /* 0x00181fff0d057589 */ /* 0x000f2800000e0000 */
[----:B------:R3:W1:Y:S01]  /*5ab0*/  SHFL.IDX PT, R4, R12, RZ, 0x181f ;  /* 0x00181fff0c047589 */ /* 0x00066200000e0000 */
[----:B--2---:R-:W-:Y:S04]  /*5ac0*/  IADD3 R10, P1, P0, R11, R6, R216 ;  /* 0x000000060b0a7210 */ /* 0x004fe8000783e0d8 */
[----:B-----5:R-:W-:Y:S02]  /*5ad0*/  IADD3.X R11, RZ, R0, R217, P1, P0 ;  /* 0x00000000ff0b7210 */ /* 0x020fe40000fe04d9 */
[----:B------:R-:W-:Y:S04]  /*5ae0*/  IADD3 R8, P1, P0, R8, R6, R213 ;  /* 0x0000000608087210 */ /* 0x000fe8000783e0d5 */
[----:B------:R-:W-:Y:S02]  /*5af0*/  IADD3.X R9, RZ, R0, R214, P1, P0 ;  /* 0x00000000ff097210 */ /* 0x000fe40000fe04d6 */
[----:B------:R-:W-:Y:S04]  /*5b00*/  IADD3 R6, P1, P0, R7, R6, R210 ;  /* 0x0000000607067210 */ /* 0x000fe8000783e0d2 */
[----:B------:R-:W-:Y:S01]  /*5b10*/  IADD3.X R7, RZ, R0, R211, P1, P0 ;  /* 0x00000000ff077210 */ /* 0x000fe20000fe04d3 */
[----:B------:R-:W-:Y:S01]  /*5b20*/  IMAD.U32 R0, RZ, RZ, UR13 ;  /* 0x0000000dff007e24 */ /* 0x000fe2000f8e00ff */
[C---:B----4-:R-:W-:Y:S02]  /*5b30*/  IADD3 R14, P1, R5.reuse, R216, RZ ;  /* 0x000000d8050e7210 */ /* 0x050fe40007f3e0ff */
[----:B---3--:R-:W-:Y:S03]  /*5b40*/  IADD3 R12, P0, R5, R213, RZ ;  /* 0x000000d5050c7210 */ /* 0x008fe60007f1e0ff */
[C---:B-1----:R-:W-:Y:S01]  /*5b50*/  IMAD.X R15, R4.reuse, 0x1, R217, P1 ;  /* 0x00000001040f7824 */ /* 0x042fe200008e06d9 */
[----:B------:R-:W-:Y:S01]  /*5b60*/  ISETP.NE.U32.AND P1, PT, R215, RZ, PT ;  /* 0x000000ffd700720c */ /* 0x000fe20003f25070 */
[----:B------:R-:W-:Y:S01]  /*5b70*/  IMAD.X R13, R4, 0x1, R214, P0 ;  /* 0x00000001040d7824 */ /* 0x000fe200000e06d6 */
[----:B------:R-:W-:Y:S01]  /*5b80*/  IADD3 R16, P0, R5, R210, RZ ;  /* 0x000000d205107210 */ /* 0x000fe20007f1e0ff */
[----:B------:R-:W-:Y:S04]  /*5b90*/  IMAD R5, R0, 0x6000, R197 ;  /* 0x0000600000057824 */ /* 0x000fe800078e02c5 */
[----:B------:R-:W-:Y:S01]  /*5ba0*/  IMAD.X R17, R4, 0x1, R211, P0 ;  /* 0x0000000104117824 */ /* 0x000fe200000e06d3 */
[----:B------:R1:W-:Y:S01]  /*5bb0*/  LDGSTS.E.BYPASS.LTC128B.128 [R5], [R14.64], !P5 ;  /* 0x000000000e057fae */ /* 0x0003e2000e901d4a */
[----:B------:R-:W-:Y:S03]  /*5bc0*/  ISETP.NE.U32.AND P0, PT, R207, RZ, PT ;  /* 0x000000ffcf00720c */ /* 0x000fe60003f05070 */
[----:B------:R1:W-:Y:S04]  /*5bd0*/  LDGSTS.E.BYPASS.LTC128B.128 [R5+0x2000], [R12.64], !P4 ;  /* 0x020000000c057fae */ /* 0x0003e8000e101d4a */
[----:B------:R1:W-:Y:S04]  /*5be0*/  LDGSTS.E.BYPASS.LTC128B.128 [R5+0x4000], [R16.64], !P6 ;  /* 0x0400000010057fae */ /* 0x0003e8000f101d4a */
[----:B------:R1:W-:Y:S01]  /*5bf0*/  LDGSTS.E.BYPASS.LTC128B.128.ZFILL [R5+0x1000], [R10.64], P1 ;  /* 0x010000000a057fae */ /* 0x0003e20008941d4a */
[----:B------:R-:W-:Y:S11]  /*5c00*/  ISETP.NE.U32.AND P1, PT, R212, RZ, PT ;  /* 0x000000ffd400720c */ /* 0x000ff60003f25070 */
[----:B------:R-:W-:Y:S02]  /*5c10*/  @!UPT UIADD3 URZ, URZ, URZ, URZ ;  /* 0x0000003f3f3ff290 */ /* 0x000fe4000fffe03f */
[----:B------:R1:W-:Y:S04]  /*5c20*/  LDGSTS.E.BYPASS.LTC128B.128.ZFILL [R5+0x3000], [R8.64], P1 ;  /* 0x0300000008057fae */ /* 0x0003e80008941d4a */
[----:B------:R1:W-:Y:S02]  /*5c30*/  LDGSTS.E.BYPASS.LTC128B.128.ZFILL [R5+0x5000], [R6.64], P0 ;  /* 0x0500000006057fae */ /* 0x0003e40008141d4a */
.L_x_1352:
[C---:B-1-3--:R-:W-:Y:S01]  /*5c40*/  HMMA.16816.F32 R4, R136.reuse, R140, RZ ;  /* 0x0000008c8804723c */ /* 0x04afe200000018ff */
[----:B------:R-:W-:Y:S01]  /*5c50*/  LDSM.16.M88.4 R180, [R193+0x4000] ;  /* 0x00400000c1b4783b */ /* 0x000fe20000000200 */
[----:B------:R-:W-:Y:S01]  /*5c60*/  UIMAD UR4, UR5, 0x6000, URZ ;  /* 0x00006000050478a4 */ /* 0x000fe2000f8e023f */
[----:B------:R-:W-:Y:S01]  /*5c70*/  PLOP3.LUT P1, PT, PT, PT, UP1, 0x80, 0x0 ;  /* 0x000000000000781c */ /* 0x000fe20003f2f018 */
[----:B------:R-:W-:Y:S01]  /*5c80*/  USHF.L.U32 UR15, UR23, 0x6, URZ ;  /* 0x00000006170f7899 */ /* 0x000fe2000800063f */
[CC--:B------:R-:W-:Y:S01]  /*5c90*/  IADD3 R192, R133.reuse, R193.reuse, RZ ;  /* 0x000000c185c07210 */ /* 0x0c0fe20007ffe0ff */
[----:B------:R-:W-:Y:S01]  /*5ca0*/  UISETP.GE.AND UP0, UPT, UR23, 0x2, UPT ;  /* 0x000000021700788c */ /* 0x000fe2000bf06270 */
[----:B--2---:R-:W-:Y:S01]  /*5cb0*/  IADD3 R0, R133, R2, RZ ;  /* 0x0000000285007210 */ /* 0x004fe20007ffe0ff */
[C---:B------:R-:W-:Y:S01]  /*5cc0*/  HMMA.16816.F32 R8, R136.reuse, R142, RZ ;  /* 0x0000008e8808723c */ /* 0x040fe200000018ff */
[----:B------:R-:W-:Y:S01]  /*5cd0*/  LDSM.16.M88.4 R140, [R185] ;  /* 0x00000000b98c783b */ /* 0x000fe20000000200 */
[----:B------:R-:W-:Y:S01]  /*5ce0*/  PLOP3.LUT P0, PT, PT, PT, UP1, 0x80, 0x0 ;  /* 0x000000000000781c */ /* 0x000fe20003f0f018 */
[----:B------:R-:W-:Y:S01]  /*5cf0*/  UIADD3 UR26, UR13, 0x1, URZ ;  /* 0x000000010d1a7890 */ /* 0x000fe2000fffe03f */
[CC--:B------:R-:W-:Y:S01]  /*5d00*/  IADD3 R195, R186.reuse, R193.reuse, RZ ;  /* 0x000000c1bac37210 */ /* 0x0c0fe20007ffe0ff */
[----:B------:R-:W-:Y:S01]  /*5d10*/  UISETP.GE.AND UP2, UPT, UR13, 0x1, UPT ;  /* 0x000000010d00788c */ /* 0x000fe2000bf46270 */
[----:B------:R-:W-:Y:S02]  /*5d20*/  IADD3 R194, R186, R193, R133 ;  /* 0x000000c1bac27210 */ /* 0x000fe40007ffe085 */
[C---:B------:R-:W-:Y:S01]  /*5d30*/  HMMA.16816.F32 R12, R136.reuse, R144, RZ ;  /* 0x00000090880c723c */ /* 0x040fe200000018ff */
[----:B------:R-:W-:Y:S01]  /*5d40*/  LDSM.16.M88.4 R176, [R192+0x2000] ;  /* 0x00200000c0b0783b */ /* 0x000fe20000000200 */
[----:B------:R-:W-:Y:S06]  /*5d50*/  USEL UR13, UR26, URZ, !UP2 ;  /* 0x0000003f1a0d7287 */ /* 0x000fec000d000000 */
[C---:B------:R-:W-:Y:S01]  /*5d60*/  HMMA.16816.F32 R16, R136.reuse, R146, RZ ;  /* 0x000000928810723c */ /* 0x040fe200000018ff */
[----:B------:R-:W1:Y:S07]  /*5d70*/  LDSM.16.M88.4 R144, [R192] ;  /* 0x00000000c090783b */ /* 0x000e6e0000000200 */
[C---:B----4-:R-:W-:Y:S01]  /*5d80*/  HMMA.16816.F32 R20, R136.reuse, R148, RZ ;  /* 0x000000948814723c */ /* 0x050fe200000018ff */
        /* <DEDUP_REMOVED lines=12> */
[----:B------:R-:W4:Y:S07]  /*5e50*/  LDSM.16.M88.4 R164, [R0] ;  /* 0x0000000000a4783b */ /* 0x000f2e0000000200 */
        /* <DEDUP_REMOVED lines=106> */
[----:B------:R-:W-:Y:S07]  /*6500*/  HMMA.16816.F32 R32, R160, R150, R32 ;  /* 0x00000096a020723c */ /* 0x000fee0000001820 */
[----:B------:R-:W-:Y:S01]  /*6510*/  @P1 IMAD.HI.U32 R160, R208, c[0x0][0x2c8], RZ ;  /* 0x0000b200d0a01a27 */ /* 0x000fe200078e00ff */
[C---:B------:R-:W-:Y:S01]  /*6520*/  HMMA.16816.F32 R4, R164.reuse, R168, R4 ;  /* 0x000000a8a404723c */ /* 0x040fe20000001804 */
[----:B------:R-:W-:Y:S07]  /*6530*/  MOV R163, UR12 ;  /* 0x0000000c00a37c02 */ /* 0x000fee0008000f00 */
[C---:B------:R-:W-:Y:S08]  /*6540*/  HMMA.16816.F32 R8, R164.reuse, R170, R8 ;  /* 0x000000aaa408723c */ /* 0x040ff00000001808 */
[C---:B----4-:R-:W-:Y:S08]  /*6550*/  HMMA.16816.F32 R12, R164.reuse, R140, R12 ;  /* 0x0000008ca40c723c */ /* 0x050ff0000000180c */
[C---:B------:R-:W-:Y:S01]  /*6560*/  HMMA.16816.F32 R16, R164.reuse, R142, R16 ;  /* 0x0000008ea410723c */ /* 0x040fe20000001810 */
[----:B------:R-:W3:Y:S07]  /*6570*/  LDSM.16.M88.4 R140, [R194+0x5000] ;  /* 0x00500000c28c783b */ /* 0x000eee0000000200 */
[C---:B------:R-:W-:Y:S08]  /*6580*/  HMMA.16816.F32 R20, R164.reuse, R152, R20 ;  /* 0x00000098a414723c */ /* 0x040ff00000001814 */
[C---:B------:R-:W-:Y:S08]  /*6590*/  HMMA.16816.F32 R24, R164.reuse, R154, R24 ;  /* 0x0000009aa418723c */ /* 0x040ff00000001818 */
[C---:B------:R-:W-:Y:S08]  /*65a0*/  HMMA.16816.F32 R28, R164.reuse, R156, R28 ;  /* 0x0000009ca41c723c */ /* 0x040ff0000000181c */
[----:B------:R-:W-:Y:S07]  /*65b0*/  HMMA.16816.F32 R32, R164, R158, R32 ;  /* 0x0000009ea420723c */ /* 0x000fee0000001820 */
[----:B------:R-:W-:Y:S01]  /*65c0*/  MOV R164, UR15 ;  /* 0x0000000f00a47c02 */ /* 0x000fe20008000f00 */
[C---:B-1----:R-:W-:Y:S05]  /*65d0*/  HMMA.16816.F32 R4, R172.reuse, R180, R4 ;  /* 0x000000b4ac04723c */ /* 0x042fea0000001804 */
[----:B------:R-:W-:Y:S02]  /*65e0*/  IADD3 R164, -R209, 0x1, -R164 ;  /* 0x00000001d1a47810 */ /* 0x000fe40007ffe9a4 */
[----:B------:R-:W-:Y:S01]  /*65f0*/  MOV R165, R208 ;  /* 0x000000d000a57202 */ /* 0x000fe20000000f00 */
[C---:B------:R-:W-:Y:S04]  /*6600*/  HMMA.16816.F32 R8, R172.reuse, R182, R8 ;  /* 0x000000b6ac08723c */ /* 0x040fe80000001808 */
[----:B------:R-:W-:Y:S02]  /*6610*/  IADD3 R163, -R163, UR9, R164 ;  /* 0x00000009a3a37c10 */ /* 0x000fe4000fffe1a4 */
[----:B------:R-:W-:Y:S02]  /*6620*/  @P0 SHF.R.U32.HI R165, RZ, c[0x0][0x2cc], R160 ;  /* 0x0000b300ffa50a19 */ /* 0x000fe400000116a0 */
[C---:B--2---:R-:W-:Y:S03]  /*6630*/  HMMA.16816.F32 R12, R172.reuse, R136, R12 ;  /* 0x00000088ac0c723c */ /* 0x044fe6000000180c */
[----:B------:R-:W1:Y:S05]  /*6640*/  SHFL.IDX PT, R162, R165, RZ, 0x1c1f ;  /* 0x001c1fffa5a27589 */ /* 0x000e6a00000e0000 */
[C---:B------:R-:W-:Y:S03]  /*6650*/  HMMA.16816.F32 R16, R172.reuse, R138, R16 ;  /* 0x0000008aac10723c */ /* 0x040fe60000001810 */
[----:B------:R-:W-:Y:S01]  /*6660*/  LDSM.16.M88.4 R136, [R194+0x5800] ;  /* 0x00580000c288783b */ /* 0x000fe20000000200 */
[----:B------:R-:W-:Y:S02]  /*6670*/  FMUL.FTZ R0, R4, c[0x0][0x320] ;  /* 0x0000c80004007a20 */ /* 0x000fe40000410000 */
[----:B------:R-:W-:Y:S02]  /*6680*/  FMUL.FTZ R154, R6, c[0x0][0x320] ;  /* 0x0000c800069a7a20 */ /* 0x000fe40000410000 */
[C---:B---3--:R-:W-:Y:S01]  /*6690*/  HMMA.16816.F32 R20, R172.reuse, R140, R20 ;  /* 0x0000008cac14723c */ /* 0x048fe20000001814 */
[----:B------:R-:W-:Y:S04]  /*66a0*/  DEPBAR.LE SB0, 0x2 ;  /* 0x000080800000791a */ /* 0x000fe80000000000 */
[----:B------:R-:W2:Y:S01]  /*66b0*/  SHFL.IDX PT, R160, R165, 0x1, 0x1c1f ;  /* 0x003c1f00a5a07f89 */ /* 0x000ea200000e0000 */
[----:B------:R-:W-:Y:S01]  /*66c0*/  FMUL.FTZ R2, R5, c[0x0][0x320] ;  /* 0x0000c80005027a20 */ /* 0x000fe20000410000 */
[----:B------:R-:W3:Y:S01]  /*66d0*/  MUFU.TANH R0, R0 ;  /* 0x0000000000007308 */ /* 0x000ee20000002400 */
[C---:B------:R-:W-:Y:S05]  /*66e0*/  HMMA.16816.F32 R24, R172.reuse, R142, R24 ;  /* 0x0000008eac18723c */ /* 0x040fea0000001818 */
[----:B------:R-:W-:Y:S01]  /*66f0*/  FMUL.FTZ R159, R8, c[0x0][0x320] ;  /* 0x0000c800089f7a20 */ /* 0x000fe20000410000 */
[----:B-1----:R-:W-:Y:S01]  /*6700*/  IADD3 R161, R163, R162, RZ ;  /* 0x000000a2a3a17210 */ /* 0x002fe20007ffe0ff */
[----:B------:R-:W-:Y:S02]  /*6710*/  FMUL.FTZ R155, R7, c[0x0][0x320] ;  /* 0x0000c800079b7a20 */ /* 0x000fe40000410000 */
[----:B------:R-:W1:Y:S01]  /*6720*/  MUFU.TANH R2, R2 ;  /* 0x0000000200027308 */ /* 0x000e620000002400 */
[----:B------:R-:W-:Y:S01]  /*6730*/  BAR.SYNC.DEFER_BLOCKING 0x0 ;  /* 0x0000000000007b1d */ /* 0x000fe20000010000 */
[----:B------:R-:W-:Y:S01]  /*6740*/  ISETP.GT.AND P0, PT, R161, RZ, PT ;  /* 0x000000ffa100720c */ /* 0x000fe20003f04270 */
[----:B------:R-:W-:Y:S01]  /*6750*/  FMUL.FTZ R156, R9, c[0x0][0x320] ;  /* 0x0000c800099c7a20 */ /* 0x000fe20000410000 */
[----:B------:R-:W-:Y:S01]  /*6760*/  ISETP.GT.AND P2, PT, R161, 0x1, PT ;  /* 0x00000001a100780c */ /* 0x000fe20003f44270 */
[----:B------:R-:W-:Y:S02]  /*6770*/  FMUL.FTZ R157, R10, c[0x0][0x320] ;  /* 0x0000c8000a9d7a20 */ /* 0x000fe40000410000 */
[----:B------:R-:W-:Y:S02]  /*6780*/  FMUL.FTZ R158, R11, c[0x0][0x320] ;  /* 0x0000c8000b9e7a20 */ /* 0x000fe40000410000 */
[----:B------:R-:W-:Y:S02]  /*6790*/  FMUL.FTZ R243, R12, c[0x0][0x320] ;  /* 0x0000c8000cf37a20 */ /* 0x000fe40000410000 */
[----:B------:R-:W-:Y:S01]  /*67a0*/  FMUL.FTZ R179, R13, c[0x0][0x320] ;  /* 0x0000c8000db37a20 */ /* 0x000fe20000410000 */
[----:B--2---:R-:W-:Y:S01]  /*67b0*/  IADD3 R160, R163, R160, RZ ;  /* 0x000000a0a3a07210 */ /* 0x004fe20007ffe0ff */
[----:B------:R-:W-:Y:S01]  /*67c0*/  FMUL.FTZ R241, R14, c[0x0][0x320] ;  /* 0x0000c8000ef17a20 */ /* 0x000fe20000410000 */
[----:B---3--:R-:W-:Y:S01]  /*67d0*/  FSEL R0, R0, -INF , P0 ;  /* 0xff80000000007808 */ /* 0x008fe20000000000 */
[----:B------:R-:W-:Y:S01]  /*67e0*/  FMUL.FTZ R183, R15, c[0x0][0x320] ;  /* 0x0000c8000fb77a20 */ /* 0x000fe20000410000 */
[----:B------:R-:W-:Y:S01]  /*67f0*/  ISETP.GT.AND P1, PT, R160, RZ, PT ;  /* 0x000000ffa000720c */ /* 0x000fe20003f24270 */
[----:B------:R-:W-:Y:S01]  /*6800*/  FMUL.FTZ R239, R16, c[0x0][0x320] ;  /* 0x0000c80010ef7a20 */ /* 0x000fe20000410000 */
[C---:B------:R-:W-:Y:S03]  /*6810*/  HMMA.16816.F32 R28, R172.reuse, R136, R28 ;  /* 0x00000088ac1c723c */ /* 0x040fe6000000181c */
[----:B------:R-:W-:Y:S01]  /*6820*/  FMUL.FTZ R195, R17, c[0x0][0x320] ;  /* 0x0000c80011c37a20 */ /* 0x000fe20000410000 */
[----:B------:R-:W-:Y:S01]  /*6830*/  ISETP.GT.AND P0, PT, R160, 0x1, PT ;  /* 0x00000001a000780c */ /* 0x000fe20003f04270 */
[----:B------:R-:W-:Y:S01]  /*6840*/  FMUL.FTZ R237, R18, c[0x0][0x320] ;  /* 0x0000c80012ed7a20 */ /* 0x000fe20000410000 */
[----:B-1----:R-:W-:Y:S01]  /*6850*/  FSEL R245, R2, -INF , P2 ;  /* 0xff80000002f57808 */ /* 0x002fe20001000000 */
[----:B------:R-:W1:Y:S01]  /*6860*/  MUFU.TANH R154, R154 ;  /* 0x0000009a009a7308 */ /* 0x000e620000002400 */
[----:B------:R-:W-:Y:S01]  /*6870*/  HMMA.16816.F32 R32, R172, R138, R32 ;  /* 0x0000008aac20723c */ /* 0x000fe20000001820 */
[----:B------:R-:W-:Y:S03]  /*6880*/  LDSM.16.MT88.4 R144, [R135+UR4+0x3900] ;  /* 0x003900048790783b */ /* 0x000fe60008004200 */
[----:B------:R-:W-:Y:S01]  /*6890*/  FMUL.FTZ R219, R19, c[0x0][0x320] ;  /* 0x0000c80013db7a20 */ /* 0x000fe20000410000 */
[----:B------:R-:W-:Y:S01]  /*68a0*/  IADD3 R137, R135, UR4, RZ ;  /* 0x0000000487897c10 */ /* 0x000fe2000fffe0ff */
[----:B------:R-:W-:Y:S02]  /*68b0*/  FMUL.FTZ R235, R20, c[0x0][0x320] ;  /* 0x0000c80014eb7a20 */ /* 0x000fe40000410000 */
[----:B------:R-:W-:Y:S01]  /*68c0*/  FMUL.FTZ R233, R21, c[0x0][0x320] ;  /* 0x0000c80015e97a20 */ /* 0x000fe20000410000 */
[----:B------:R-:W2:Y:S03]  /*68d0*/  MUFU.TANH R155, R155 ;  /* 0x0000009b009b7308 */ /* 0x000ea60000002400 */
[----:B------:R-:W-:Y:S01]  /*68e0*/  FMUL.FTZ R231, R22, c[0x0][0x320] ;  /* 0x0000c80016e77a20 */ /* 0x000fe20000410000 */
[----:B------:R-:W-:Y:S01]  /*68f0*/  IADD3 R168, R188, R137, RZ ;  /* 0x00000089bca87210 */ /* 0x000fe20007ffe0ff */
[----:B------:R-:W-:Y:S02]  /*6900*/  FMUL.FTZ R229, R23, c[0x0][0x320] ;  /* 0x0000c80017e57a20 */ /* 0x000fe40000410000 */
[----:B------:R-:W-:Y:S02]  /*6910*/  FMUL.FTZ R227, R24, c[0x0][0x320] ;  /* 0x0000c80018e37a20 */ /* 0x000fe40000410000 */
[----:B------:R-:W-:Y:S01]  /*6920*/  FMUL.FTZ R225, R25, c[0x0][0x320] ;  /* 0x0000c80019e17a20 */ /* 0x000fe20000410000 */
[----:B------:R-:W3:Y:S01]  /*6930*/  MUFU.TANH R159, R159 ;  /* 0x0000009f009f7308 */ /* 0x000ee20000002400 */
[----:B------:R-:W-:Y:S01]  /*6940*/  FMUL.FTZ R181, R28, c[0x0][0x320] ;  /* 0x0000c8001cb57a20 */ /* 0x000fe20000410000 */
[----:B------:R-:W-:Y:S01]  /*6950*/  LDSM.16.MT88.4 R140, [R168+0x100] ;  /* 0x00010000a88c783b */ /* 0x000fe20000004200 */
[----:B------:R-:W-:Y:S01]  /*6960*/  FMUL.FTZ R167, R29, c[0x0][0x320] ;  /* 0x0000c8001da77a20 */ /* 0x000fe20000410000 */
[----:B-1----:R-:W-:Y:S01]  /*6970*/  FSEL R169, R154, -INF , P1 ;  /* 0xff8000009aa97808 */ /* 0x002fe20000800000 */
[----:B------:R-:W-:Y:S01]  /*6980*/  FMUL.FTZ R32, R32, c[0x0][0x320] ;  /* 0x0000c80020207a20 */ /* 0x000fe20000410000 */
[----:B------:R-:W-:Y:S01]  /*6990*/  ISETP.GT.AND P1, PT, R161, 0x8, PT ;  /* 0x00000008a100780c */ /* 0x000fe20003f24270 */
[----:B------:R-:W-:Y:S01]  /*69a0*/  FMUL.FTZ R223, R26, c[0x0][0x320] ;  /* 0x0000c8001adf7a20 */ /* 0x000fe20000410000 */
[----:B------:R-:W-:Y:S01]  /*69b0*/  FMNMX.FTZ R154, R0, R3, !PT ;  /* 0x00000003009a7209 */ /* 0x000fe20007810000 */
[----:B------:R-:W-:Y:S01]  /*69c0*/  FMUL.FTZ R33, R33, c[0x0][0x320] ;  /* 0x0000c80021217a20 */ /* 0x000fe20000410000 */
[----:B------:R-:W1:Y:S01]  /*69d0*/  MUFU.TANH R156, R156 ;  /* 0x0000009c009c7308 */ /* 0x000e620000002400 */
[----:B------:R-:W-:Y:S01]  /*69e0*/  FMUL.FTZ R221, R27, c[0x0][0x320] ;  /* 0x0000c8001bdd7a20 */ /* 0x000fe20000410000 */
[----:B------:R-:W-:Y:S01]  /*69f0*/  FMNMX.FTZ R154, R245, R154, !PT ;  /* 0x0000009af59a7209 */ /* 0x000fe20007810000 */
[----:B------:R-:W-:Y:S01]  /*6a00*/  FMUL.FTZ R165, R30, c[0x0][0x320] ;  /* 0x0000c8001ea57a20 */ /* 0x000fe20000410000 */
[----:B--2---:R-:W-:Y:S01]  /*6a10*/  FSEL R171, R155, -INF , P0 ;  /* 0xff8000009bab7808 */ /* 0x004fe20000000000 */
[----:B------:R-:W-:Y:S01]  /*6a20*/  FMUL.FTZ R2, R31, c[0x0][0x320] ;  /* 0x0000c8001f027a20 */ /* 0x000fe20000410000 */
[----:B------:R-:W-:Y:S01]  /*6a30*/  ISETP.GT.AND P0, PT, R161, 0x9, PT ;  /* 0x00000009a100780c */ /* 0x000fe20003f04270 */
[----:B------:R-:W-:Y:S01]  /*6a40*/  FMUL.FTZ R35, R35, c[0x0][0x320] ;  /* 0x0000c80023237a20 */ /* 0x000fe20000410000 */
[----:B------:R-:W-:Y:S02]  /*6a50*/  LDSM.16.MT88.4 R148, [R168+0x3900] ;  /* 0x00390000a894783b */ /* 0x000fe40000004200 */
[----:B------:R-:W2:Y:S01]  /*6a60*/  MUFU.TANH R157, R157 ;  /* 0x0000009d009d7308 */ /* 0x000ea20000002400 */
[----:B---3--:R-:W-:Y:S02]  /*6a70*/  FSEL R247, R159, -INF , P1 ;  /* 0xff8000009ff77808 */ /* 0x008fe40000800000 */
[----:B------:R-:W-:Y:S02]  /*6a80*/  ISETP.GT.AND P1, PT, R160, 0x8, PT ;  /* 0x00000008a000780c */ /* 0x000fe40003f24270 */
[----:B------:R-:W-:Y:S05]  /*6a90*/  FMNMX.FTZ R154, R247, R154, !PT ;  /* 0x0000009af79a7209 */ /* 0x000fea0007810000 */
[----:B------:R-:W3:Y:S01]  /*6aa0*/  MUFU.TANH R158, R158 ;  /* 0x0000009e009e7308 */ /* 0x000ee20000002400 */
[----:B-1----:R-:W-:Y:S02]  /*6ab0*/  FSEL R173, R156, -INF , P0 ;  /* 0xff8000009cad7808 */ /* 0x002fe40000000000 */
[----:B------:R-:W-:Y:S02]  /*6ac0*/  ISETP.GT.AND P0, PT, R160, 0x9, PT ;  /* 0x00000009a000780c */ /* 0x000fe40003f04270 */
[----:B------:R-:W-:Y:S05]  /*6ad0*/  FMNMX.FTZ R154, R173, R154, !PT ;  /* 0x0000009aad9a7209 */ /* 0x000fea0007810000 */
[----:B------:R-:W1:Y:S01]  /*6ae0*/  MUFU.TANH R243, R243 ;  /* 0x000000f300f37308 */ /* 0x000e620000002400 */
[----:B------:R-:W-:Y:S02]  /*6af0*/  FMNMX.FTZ R156, R169, R132, !PT ;  /* 0x00000084a99c7209 */ /* 0x000fe40007810000 */
[----:B--2---:R-:W-:Y:S01]  /*6b00*/  FSEL R251, R157, -INF , P1 ;  /* 0xff8000009dfb7808 */ /* 0x004fe20000800000 */
[----:B------:R-:W-:Y:S01]  /*6b10*/  FMUL.FTZ R157, R34, c[0x0][0x320] ;  /* 0x0000c800229d7a20 */ /* 0x000fe20000410000 */
[----:B------:R-:W-:Y:S02]  /*6b20*/  ISETP.GT.AND P1, PT, R161, 0x10, PT ;  /* 0x00000010a100780c */ /* 0x000fe40003f24270 */
[----:B------:R-:W-:Y:S03]  /*6b30*/  FMNMX.FTZ R156, R171, R156, !PT ;  /* 0x0000009cab9c7209 */ /* 0x000fe60007810000 */
[----:B------:R-:W2:Y:S01]  /*6b40*/  MUFU.TANH R179, R179 ;  /* 0x000000b300b37308 */ /* 0x000ea20000002400 */
[----:B---3--:R-:W-:Y:S02]  /*6b50*/  FSEL R249, R158, -INF , P0 ;  /* 0xff8000009ef97808 */ /* 0x008fe40000000000 */
[----:B------:R-:W-:Y:S02]  /*6b60*/  ISETP.GT.AND P0, PT, R161, 0x11, PT ;  /* 0x00000011a100780c */ /* 0x000fe40003f04270 */
[----:B------:R-:W-:Y:S05]  /*6b70*/  FMNMX.FTZ R158, R251, R156, !PT ;  /* 0x0000009cfb9e7209 */ /* 0x000fea0007810000 */
[----:B------:R-:W3:Y:S01]  /*6b80*/  MUFU.TANH R241, R241 ;  /* 0x000000f100f17308 */ /* 0x000ee20000002400 */
[----:B-1----:R-:W-:Y:S02]  /*6b90*/  FSEL R243, R243, -INF , P1 ;  /* 0xff800000f3f37808 */ /* 0x002fe40000800000 */
[C---:B------:R-:W-:Y:S02]  /*6ba0*/  ISETP.GT.AND P1, PT, R160.reuse, 0x10, PT ;  /* 0x00000010a000780c */ /* 0x040fe40003f24270 */
[----:B------:R-:W-:Y:S05]  /*6bb0*/  FMNMX.FTZ R154, R243, R154, !PT ;  /* 0x0000009af39a7209 */ /* 0x000fea0007810000 */
[----:B------:R-:W1:Y:S01]  /*6bc0*/  MUFU.TANH R239, R239 ;  /* 0x000000ef00ef7308 */ /* 0x000e620000002400 */
[----:B--2---:R-:W-:Y:S02]  /*6bd0*/  FSEL R179, R179, -INF , P0 ;  /* 0xff800000b3b37808 */ /* 0x004fe40000000000 */
[C---:B------:R-:W-:Y:S02]  /*6be0*/  ISETP.GT.AND P0, PT, R160.reuse, 0x11, PT ;  /* 0x00000011a000780c */ /* 0x040fe40003f04270 */
[----:B------:R-:W-:Y:S05]  /*6bf0*/  FMNMX.FTZ R154, R179, R154, !PT ;  /* 0x0000009ab39a7209 */ /* 0x000fea0007810000 */
[----:B------:R-:W2:Y:S01]  /*6c00*/  MUFU.TANH R183, R183 ;  /* 0x000000b700b77308 */ /* 0x000ea20000002400 */
[----:B---3--:R-:W-:Y:S02]  /*6c10*/  FSEL R241, R241, -INF , P1 ;  /* 0xff800000f1f17808 */ /* 0x008fe40000800000 */
[----:B------:R-:W-:Y:S07]  /*6c20*/  ISETP.GT.AND P1, PT, R161, 0x18, PT ;  /* 0x00000018a100780c */ /* 0x000fee0003f24270 */
[----:B------:R-:W3:Y:S01]  /*6c30*/  MUFU.TANH R195, R195 ;  /* 0x000000c300c37308 */ /* 0x000ee20000002400 */
[----:B-1----:R-:W-:Y:S02]  /*6c40*/  FSEL R239, R239, -INF , P1 ;  /* 0xff800000efef7808 */ /* 0x002fe40000800000 */
[C---:B------:R-:W-:Y:S02]  /*6c50*/  ISETP.GT.AND P1, PT, R160.reuse, 0x18, PT ;  /* 0x00000018a000780c */ /* 0x040fe40003f24270 */
[----:B------:R-:W-:Y:S05]  /*6c60*/  FMNMX.FTZ R154, R239, R154, !PT ;  /* 0x0000009aef9a7209 */ /* 0x000fea0007810000 */
[----:B------:R-:W1:Y:S01]  /*6c70*/  MUFU.TANH R237, R237 ;  /* 0x000000ed00ed7308 */ /* 0x000e620000002400 */
[----:B--2---:R-:W-:Y:S02]  /*6c80*/  FSEL R183, R183, -INF , P0 ;  /* 0xff800000b7b77808 */ /* 0x004fe40000000000 */
[----:B------:R-:W-:Y:S07]  /*6c90*/  ISETP.GT.AND P0, PT, R161, 0x19, PT ;  /* 0x00000019a100780c */ /* 0x000fee0003f04270 */
[----:B------:R-:W2:Y:S01]  /*6ca0*/  MUFU.TANH R235, R235 ;  /* 0x000000eb00eb7308 */ /* 0x000ea20000002400 */
[----:B---3--:R-:W-:Y:S02]  /*6cb0*/  FSEL R195, R195, -INF , P0 ;  /* 0xff800000c3c37808 */ /* 0x008fe40000000000 */
[C---:B------:R-:W-:Y:S02]  /*6cc0*/  ISETP.GT.AND P0, PT, R160.reuse, 0x19, PT ;  /* 0x00000019a000780c */ /* 0x040fe40003f04270 */
[----:B------:R-:W-:Y:S05]  /*6cd0*/  FMNMX.FTZ R156, R195, R154, !PT ;  /* 0x0000009ac39c7209 */ /* 0x000fea0007810000 */
[----:B------:R-:W3:Y:S01]  /*6ce0*/  MUFU.TANH R219, R219 ;  /* 0x000000db00db7308 */ /* 0x000ee20000002400 */
[----:B------:R-:W-:Y:S02]  /*6cf0*/  FMNMX.FTZ R154, R249, R158, !PT ;  /* 0x0000009ef99a7209 */ /* 0x000fe40007810000 */
[----:B-1----:R-:W-:Y:S02]  /*6d00*/  FSEL R237, R237, -INF , P1 ;  /* 0xff800000eded7808 */ /* 0x002fe40000800000 */
[----:B------:R-:W-:Y:S02]  /*6d10*/  ISETP.GT.AND P1, PT, R161, 0x20, PT ;  /* 0x00000020a100780c */ /* 0x000fe40003f24270 */
[----:B------:R-:W-:Y:S03]  /*6d20*/  FMNMX.FTZ R154, R241, R154, !PT ;  /* 0x0000009af19a7209 */ /* 0x000fe60007810000 */
[----:B------:R-:W1:Y:S01]  /*6d30*/  MUFU.TANH R233, R233 ;  /* 0x000000e900e97308 */ /* 0x000e620000002400 */
[----:B------:R-:W-:Y:S02]  /*6d40*/  FMNMX.FTZ R154, R183, R154, !PT ;  /* 0x0000009ab79a7209 */ /* 0x000fe40007810000 */
[----:B--2---:R-:W-:Y:S02]  /*6d50*/  FSEL R235, R235, -INF , P1 ;  /* 0xff800000ebeb7808 */ /* 0x004fe40000800000 */
[C---:B------:R-:W-:Y:S02]  /*6d60*/  ISETP.GT.AND P1, PT, R160.reuse, 0x20, PT ;  /* 0x00000020a000780c */ /* 0x040fe40003f24270 */
[----:B------:R-:W-:Y:S03]  /*6d70*/  FMNMX.FTZ R156, R235, R156, !PT ;  /* 0x0000009ceb9c7209 */ /* 0x000fe60007810000 */
[----:B------:R-:W2:Y:S01]  /*6d80*/  MUFU.TANH R231, R231 ;  /* 0x000000e700e77308 */ /* 0x000ea20000002400 */
[----:B---3--:R-:W-:Y:S02]  /*6d90*/  FSEL R219, R219, -INF , P0 ;  /* 0xff800000dbdb7808 */ /* 0x008fe40000000000 */
[----:B------:R-:W-:Y:S07]  /*6da0*/  ISETP.GT.AND P0, PT, R161, 0x21, PT ;  /* 0x00000021a100780c */ /* 0x000fee0003f04270 */
[----:B------:R-:W3:Y:S01]  /*6db0*/  MUFU.TANH R227, R227 ;  /* 0x000000e300e37308 */ /* 0x000ee20000002400 */
[----:B-1----:R-:W-:Y:S02]  /*6dc0*/  FSEL R233, R233, -INF , P0 ;  /* 0xff800000e9e97808 */ /* 0x002fe40000000000 */
[----:B------:R-:W-:Y:S02]  /*6dd0*/  ISETP.GT.AND P0, PT, R160, 0x21, PT ;  /* 0x00000021a000780c */ /* 0x000fe40003f04270 */
[----:B------:R-:W-:Y:S05]  /*6de0*/  FMNMX.FTZ R156, R233, R156, !PT ;  /* 0x0000009ce99c7209 */ /* 0x000fea0007810000 */
[----:B------:R-:W1:Y:S01]  /*6df0*/  MUFU.TANH R229, R229 ;  /* 0x000000e500e57308 */ /* 0x000e620000002400 */
[----:B--2---:R-:W-:Y:S02]  /*6e00*/  FSEL R231, R231, -INF , P1 ;  /* 0xff800000e7e77808 */ /* 0x004fe40000800000 */
[----:B------:R-:W-:Y:S07]  /*6e10*/  ISETP.GT.AND P1, PT, R161, 0x28, PT ;  /* 0x00000028a100780c */ /* 0x000fee0003f24270 */
[----:B------:R-:W2:Y:S01]  /*6e20*/  MUFU.TANH R225, R225 ;  /* 0x000000e100e17308 */ /* 0x000ea20000002400 */
[----:B---3--:R-:W-:Y:S02]  /*6e30*/  FSEL R227, R227, -INF , P1 ;  /* 0xff800000e3e37808 */ /* 0x008fe40000800000 */
[----:B------:R-:W-:Y:S02]  /*6e40*/  ISETP.GT.AND P1, PT, R161, 0x30, PT ;  /* 0x00000030a100780c */ /* 0x000fe40003f24270 */
[----:B------:R-:W-:Y:S05]  /*6e50*/  FMNMX.FTZ R34, R227, R156, !PT ;  /* 0x0000009ce3227209 */ /* 0x000fea0007810000 */
[----:B------:R-:W3:Y:S01]  /*6e60*/  MUFU.TANH R181, R181 ;  /* 0x000000b500b57308 */ /* 0x000ee20000002400 */
[----:B------:R-:W-:Y:S02]  /*6e70*/  FMNMX.FTZ R156, R237, R154, !PT ;  /* 0x0000009aed9c7209 */ /* 0x000fe40007810000 */
[----:B-1----:R-:W-:Y:S02]  /*6e80*/  FSEL R229, R229, -INF , P0 ;  /* 0xff800000e5e57808 */ /* 0x002fe40000000000 */
[----:B------:R-:W-:Y:S05]  /*6e90*/  ISETP.GT.AND P0, PT, R161, 0x29, PT ;  /* 0x00000029a100780c */ /* 0x000fea0003f04270 */
[----:B------:R-:W1:Y:S01]  /*6ea0*/  MUFU.TANH R167, R167 ;  /* 0x000000a700a77308 */ /* 0x000e620000002400 */
[----:B--2---:R-:W-:Y:S02]  /*6eb0*/  FSEL R225, R225, -INF , P0 ;  /* 0xff800000e1e17808 */ /* 0x004fe40000000000 */
[----:B------:R-:W-:Y:S02]  /*6ec0*/  ISETP.GT.AND P0, PT, R161, 0x31, PT ;  /* 0x00000031a100780c */ /* 0x000fe40003f04270 */
[----:B------:R-:W-:Y:S05]  /*6ed0*/  FMNMX.FTZ R34, R225, R34, !PT ;  /* 0x00000022e1227209 */ /* 0x000fea0007810000 */
[----:B------:R-:W2:Y:S01]  /*6ee0*/  MUFU.TANH R32, R32 ;  /* 0x0000002000207308 */ /* 0x000ea20000002400 */
[----:B---3--:R-:W-:Y:S02]  /*6ef0*/  FSEL R181, R181, -INF , P1 ;  /* 0xff800000b5b57808 */ /* 0x008fe40000800000 */
[----:B------:R-:W-:Y:S02]  /*6f00*/  ISETP.GT.AND P1, PT, R161, 0x38, PT ;  /* 0x00000038a100780c */ /* 0x000fe40003f24270 */
        /* <DEDUP_REMOVED lines=8> */
[----:B------:R-:W-:Y:S02]  /*6f90*/  FMNMX.FTZ R34, R229, R34, !PT ;  /* 0x00000022e5227209 */ /* 0x000fe40007810000 */
[----:B--2---:R-:W-:Y:S02]  /*6fa0*/  FSEL R161, R32, -INF , P1 ;  /* 0xff80000020a17808 */ /* 0x004fe40000800000 */
[C---:B------:R-:W-:Y:S02]  /*6fb0*/  ISETP.GT.AND P1, PT, R160.reuse, 0x28, PT ;  /* 0x00000028a000780c */ /* 0x040fe40003f24270 */
[----:B------:R-:W-:Y:S01]  /*6fc0*/  FMNMX.FTZ R154, R161, R154, !PT ;  /* 0x0000009aa19a7209 */ /* 0x000fe20007810000 */
[----:B------:R-:W2:Y:S01]  /*6fd0*/  MUFU.TANH R221, R221 ;  /* 0x000000dd00dd7308 */ /* 0x000ea20000002400 */
[----:B---3--:R-:W-:Y:S02]  /*6fe0*/  FSEL R159, R159, -INF , P0 ;  /* 0xff8000009f9f7808 */ /* 0x008fe40000000000 */
[C---:B------:R-:W-:Y:S02]  /*6ff0*/  ISETP.GT.AND P0, PT, R160.reuse, 0x29, PT ;  /* 0x00000029a000780c */ /* 0x040fe40003f04270 */
[----:B------:R-:W-:Y:S05]  /*7000*/  FMNMX.FTZ R32, R159, R154, !PT ;  /* 0x0000009a9f207209 */ /* 0x000fea0007810000 */
[----:B------:R-:W3:Y:S01]  /*7010*/  MUFU.TANH R165, R165 ;  /* 0x000000a500a57308 */ /* 0x000ee20000002400 */
[----:B------:R-:W4:Y:S01]  /*7020*/  SHFL.BFLY PT, R33, R32, 0x2, 0x1f ;  /* 0x0c401f0020217f89 */ /* 0x000f2200000e0000 */
[----:B-1----:R-:W-:Y:S02]  /*7030*/  FSEL R223, R223, -INF , P1 ;  /* 0xff800000dfdf7808 */ /* 0x002fe40000800000 */
[C---:B------:R-:W-:Y:S02]  /*7040*/  ISETP.GT.AND P1, PT, R160.reuse, 0x30, PT ;  /* 0x00000030a000780c */ /* 0x040fe40003f24270 */
[----:B------:R-:W-:Y:S04]  /*7050*/  FMNMX.FTZ R34, R223, R34, !PT ;  /* 0x00000022df227209 */ /* 0x000fe80007810000 */
        /* <DEDUP_REMOVED lines=9> */
[----:B------:R-:W-:Y:S02]  /*70f0*/  FMNMX.FTZ R2, R165, R34, !PT ;  /* 0x00000022a5027209 */ /* 0x000fe40007810000 */
[----:B------:R-:W-:Y:S02]  /*7100*/  ISETP.GT.AND P0, PT, R160, 0x39, PT ;  /* 0x00000039a000780c */ /* 0x000fe40003f04270 */
[----:B------:R-:W-:Y:S02]  /*7110*/  FMNMX.FTZ R2, R163, R2, !PT ;  /* 0x00000002a3027209 */ /* 0x000fe40007810000 */
[----:B--2---:R-:W-:Y:S04]  /*7120*/  FSEL R157, R157, -INF , P1 ;  /* 0xff8000009d9d7808 */ /* 0x004fe80000800000 */
[----:B------:R-:W-:Y:S02]  /*7130*/  FMNMX.FTZ R2, R157, R2, !PT ;  /* 0x000000029d027209 */ /* 0x000fe40007810000 */
[----:B---3--:R-:W-:Y:S02]  /*7140*/  FSEL R155, R155, -INF , P0 ;  /* 0xff8000009b9b7808 */ /* 0x008fe40000000000 */
[----:B----4-:R-:W-:Y:S02]  /*7150*/  FMNMX.FTZ R35, R32, R33, !PT ;  /* 0x0000002120237209 */ /* 0x010fe40007810000 */
        /* <DEDUP_REMOVED lines=10> */
[--C-:B------:R-:W-:Y:S02]  /*7200*/  FFMA.FTZ R177, R0, c[0x0][0x2d0], -R156.reuse ;  /* 0x0000b40000b17a23 */ /* 0x100fe4000001089c */
[----:B------:R-:W-:Y:S02]  /*7210*/  FADD.FTZ R4, -R4, R3 ;  /* 0x0000000304047221 */ /* 0x000fe40000010100 */
        /* <DEDUP_REMOVED lines=22> */
[----:B------:R-:W-:Y:S01]  /*7380*/  FFMA.FTZ R181, R181, c[0x0][0x2d0], -R156 ;  /* 0x0000b400b5b57a23 */ /* 0x000fe2000001089c */
[----:B------:R-:W-:Y:S01]  /*7390*/  PLOP3.LUT P0, PT, PT, PT, UP0, 0x80, 0x0 ;  /* 0x000000000000781c */ /* 0x000fe20003f0f008 */
[----:B------:R-:W-:Y:S02]  /*73a0*/  FADD.FTZ R3, -R5, R132 ;  /* 0x0000008405037221 */ /* 0x000fe40000010100 */
[--C-:B------:R-:W-:Y:S01]  /*73b0*/  FFMA.FTZ R173, R169, c[0x0][0x2d0], -R154.reuse ;  /* 0x0000b400a9ad7a23 */ /* 0x100fe2000001089a */
[----:B------:R-:W3:Y:S01]  /*73c0*/  MUFU.EX2 R174, R174 ;  /* 0x000000ae00ae7308 */ /* 0x000ee20000000800 */
[--C-:B------:R-:W-:Y:S02]  /*73d0*/  FFMA.FTZ R172, R171, c[0x0][0x2d0], -R154.reuse ;  /* 0x0000b400abac7a23 */ /* 0x100fe4000001089a */
[--C-:B------:R-:W-:Y:S01]  /*73e0*/  FFMA.FTZ R171, R251, c[0x0][0x2d0], -R154.reuse ;  /* 0x0000b400fbab7a23 */ /* 0x100fe2000001089a */
[----:B--2---:R-:W-:Y:S01]  /*73f0*/  F2FP.PACK_AB R136, R176, R177 ;  /* 0x000000b1b088723e */ /* 0x004fe200000000ff */
[--C-:B------:R-:W-:Y:S02]  /*7400*/  FFMA.FTZ R170, R249, c[0x0][0x2d0], -R154.reuse ;  /* 0x0000b400f9aa7a23 */ /* 0x100fe4000001089a */
[----:B------:R-:W-:Y:S02]  /*7410*/  FMUL.FTZ R132, R4, c[0x0][0x2d0] ;  /* 0x0000b40004847a20 */ /* 0x000fe40000410000 */
[----:B------:R-:W-:Y:S01]  /*7420*/  FMUL.FTZ R7, R3, c[0x0][0x2d0] ;  /* 0x0000b40003077a20 */ /* 0x000fe20000410000 */
[----:B------:R-:W-:Y:S01]  /*7430*/  MUFU.EX2 R173, R173 ;  /* 0x000000ad00ad7308 */ /* 0x000fe20000000800 */
[----:B------:R-:W-:Y:S02]  /*7440*/  FFMA.FTZ R228, R163, c[0x0][0x2d0], -R154 ;  /* 0x0000b400a3e47a23 */ /* 0x000fe4000001089a */
[----:B------:R-:W-:Y:S01]  /*7450*/  LDSM.16.MT88.4 R160, [R135+UR4+0x5900] ;  /* 0x0059000487a0783b */ /* 0x000fe20008004200 */
[----:B------:R-:W-:Y:S02]  /*7460*/  FFMA.FTZ R156, R159, c[0x0][0x2d0], -R156 ;  /* 0x0000b4009f9c7a23 */ /* 0x000fe4000001089c */
[--C-:B------:R-:W-:Y:S02]  /*7470*/  FFMA.FTZ R180, R241, c[0x0][0x2d0], -R154.reuse ;  /* 0x0000b400f1b47a23 */ /* 0x100fe4000001089a */
[--C-:B------:R-:W-:Y:S02]  /*7480*/  FFMA.FTZ R183, R183, c[0x0][0x2d0], -R154.reuse ;  /* 0x0000b400b7b77a23 */ /* 0x100fe4000001089a */
[----:B------:R-:W2:Y:S01]  /*7490*/  MUFU.EX2 R132, R132 ;  /* 0x0000008400847308 */ /* 0x000ea20000000800 */
[--C-:B------:R-:W-:Y:S02]  /*74a0*/  FFMA.FTZ R194, R237, c[0x0][0x2d0], -R154.reuse ;  /* 0x0000b400edc27a23 */ /* 0x100fe4000001089a */
[--C-:B------:R-:W-:Y:S01]  /*74b0*/  FFMA.FTZ R219, R219, c[0x0][0x2d0], -R154.reuse ;  /* 0x0000b400dbdb7a23 */ /* 0x100fe2000001089a */
[----:B---3--:R-:W-:Y:S01]  /*74c0*/  F2FP.PACK_AB R138, R174, R175 ;  /* 0x000000afae8a723e */ /* 0x008fe200000000ff */
[--C-:B------:R-:W-:Y:S02]  /*74d0*/  FFMA.FTZ R220, R231, c[0x0][0x2d0], -R154.reuse ;  /* 0x0000b400e7dc7a23 */ /* 0x100fe4000001089a */
[--C-:B------:R-:W-:Y:S02]  /*74e0*/  FFMA.FTZ R231, R157, c[0x0][0x2d0], -R154.reuse ;  /* 0x0000b4009de77a23 */ /* 0x100fe4000001089a */
[--C-:B------:R-:W-:Y:S01]  /*74f0*/  FFMA.FTZ R229, R229, c[0x0][0x2d0], -R154.reuse ;  /* 0x0000b400e5e57a23 */ /* 0x100fe2000001089a */
[----:B------:R-:W3:Y:S01]  /*7500*/  MUFU.EX2 R3, R7 ;  /* 0x0000000700037308 */ /* 0x000ee20000000800 */
[--C-:B------:R-:W-:Y:S02]  /*7510*/  FFMA.FTZ R223, R223, c[0x0][0x2d0], -R154.reuse ;  /* 0x0000b400dfdf7a23 */ /* 0x100fe4000001089a */
[--C-:B------:R-:W-:Y:S02]  /*7520*/  FFMA.FTZ R224, R221, c[0x0][0x2d0], -R154.reuse ;  /* 0x0000b400dde07a23 */ /* 0x100fe4000001089a */
[--C-:B------:R-:W-:Y:S02]  /*7530*/  FFMA.FTZ R221, R165, c[0x0][0x2d0], -R154.reuse ;  /* 0x0000b400a5dd7a23 */ /* 0x100fe4000001089a */
[----:B------:R-:W-:Y:S01]  /*7540*/  LDSM.16.MT88.4 R164, [R168+0x5900] ;  /* 0x00590000a8a4783b */ /* 0x000fe20000004200 */
[----:B------:R-:W-:Y:S02]  /*7550*/  FFMA.FTZ R154, R155, c[0x0][0x2d0], -R154 ;  /* 0x0000b4009b9a7a23 */ /* 0x000fe4000001089a */
[----:B------:R-:W4:Y:S01]  /*7560*/  MUFU.EX2 R172, R172 ;  /* 0x000000ac00ac7308 */ /* 0x000f220000000800 */
[C---:B--2---:R-:W-:Y:S02]  /*7570*/  FMUL.FTZ R4, R132.reuse, R128 ;  /* 0x0000008084047220 */ /* 0x044fe40000410000 */
[C---:B------:R-:W-:Y:S02]  /*7580*/  FMUL.FTZ R5, R132.reuse, R129 ;  /* 0x0000008184057220 */ /* 0x040fe40000410000 */
[C---:B------:R-:W-:Y:S05]  /*7590*/  FMUL.FTZ R8, R132.reuse, R124 ;  /* 0x0000007c84087220 */ /* 0x040fea0000410000 */
[----:B------:R-:W-:Y:S01]  /*75a0*/  MUFU.EX2 R171, R171 ;  /* 0x000000ab00ab7308 */ /* 0x000fe20000000800 */
[C---:B------:R-:W-:Y:S02]  /*75b0*/  FMUL.FTZ R9, R132.reuse, R125 ;  /* 0x0000007d84097220 */ /* 0x040fe40000410000 */
[C---:B------:R-:W-:Y:S02]  /*75c0*/  FMUL.FTZ R12, R132.reuse, R120 ;  /* 0x00000078840c7220 */ /* 0x040fe40000410000 */
[C---:B---3--:R-:W-:Y:S02]  /*75d0*/  FMUL.FTZ R6, R3.reuse, R130 ;  /* 0x0000008203067220 */ /* 0x048fe40000410000 */
[C---:B------:R-:W-:Y:S02]  /*75e0*/  FMUL.FTZ R7, R3.reuse, R131 ;  /* 0x0000008303077220 */ /* 0x040fe40000410000 */
[C---:B------:R-:W-:Y:S01]  /*75f0*/  FMUL.FTZ R10, R3.reuse, R126 ;  /* 0x0000007e030a7220 */ /* 0x040fe20000410000 */
[----:B------:R-:W2:Y:S01]  /*7600*/  MUFU.EX2 R170, R170 ;  /* 0x000000aa00aa7308 */ /* 0x000ea20000000800 */
[C---:B------:R-:W-:Y:S01]  /*7610*/  FMUL.FTZ R11, R3.reuse, R127 ;  /* 0x0000007f030b7220 */ /* 0x040fe20000410000 */
[----:B------:R-:W-:Y:S01]  /*7620*/  LDSM.16.MT88.4 R128, [R168+0x2900] ;  /* 0x00290000a880783b */ /* 0x000fe20000004200 */
[----:B------:R-:W-:Y:S01]  /*7630*/  FMUL.FTZ R13, R132, R121 ;  /* 0x00000079840d7220 */ /* 0x000fe20000410000 */
[----:B----4-:R-:W-:Y:S01]  /*7640*/  F2FP.PACK_AB R137, R172, R173 ;  /* 0x000000adac89723e */ /* 0x010fe200000000ff */
[C---:B------:R-:W-:Y:S02]  /*7650*/  FMUL.FTZ R14, R3.reuse, R122 ;  /* 0x0000007a030e7220 */ /* 0x040fe40000410000 */
[C---:B------:R-:W-:Y:S02]  /*7660*/  FMUL.FTZ R15, R3.reuse, R123 ;  /* 0x0000007b030f7220 */ /* 0x040fe40000410000 */
[C---:B------:R-:W-:Y:S01]  /*7670*/  FMUL.FTZ R16, R132.reuse, R116 ;  /* 0x0000007484107220 */ /* 0x040fe20000410000 */
[----:B------:R-:W3:Y:S01]  /*7680*/  LDSM.16.MT88.4 R124, [R134+UR4+0x100] ;  /* 0x00010004867c783b */ /* 0x000ee20008004200 */
[C---:B------:R-:W-:Y:S01]  /*7690*/  FMUL.FTZ R17, R132.reuse, R117 ;  /* 0x0000007584117220 */ /* 0x040fe20000410000 */
[----:B------:R-:W-:Y:S01]  /*76a0*/  MUFU.EX2 R230, R156 ;  /* 0x0000009c00e67308 */ /* 0x000fe20000000800 */
[C---:B------:R-:W-:Y:S02]  /*76b0*/  FMUL.FTZ R18, R3.reuse, R118 ;  /* 0x0000007603127220 */ /* 0x040fe40000410000 */
[C---:B------:R-:W-:Y:S02]  /*76c0*/  FMUL.FTZ R19, R3.reuse, R119 ;  /* 0x0000007703137220 */ /* 0x040fe40000410000 */
[C---:B------:R-:W-:Y:S01]  /*76d0*/  FMUL.FTZ R20, R132.reuse, R112 ;  /* 0x0000007084147220 */ /* 0x040fe20000410000 */
[----:B------:R-:W-:Y:S01]  /*76e0*/  LDSM.16.MT88.4 R116, [R134+UR4+0x900] ;  /* 0x000900048674783b */ /* 0x000fe20008004200 */
[----:B------:R-:W-:Y:S02]  /*76f0*/  FMUL.FTZ R21, R132, R113 ;  /* 0x0000007184157220 */ /* 0x000fe40000410000 */
[C---:B------:R-:W-:Y:S01]  /*7700*/  FMUL.FTZ R22, R3.reuse, R114 ;  /* 0x0000007203167220 */ /* 0x040fe20000410000 */
[----:B------:R4:W-:Y:S01]  /*7710*/  MUFU.EX2 R232, R154 ;  /* 0x0000009a00e87308 */ /* 0x0009e20000000800 */
[C---:B------:R-:W-:Y:S01]  /*7720*/  FMUL.FTZ R23, R3.reuse, R115 ;  /* 0x0000007303177220 */ /* 0x040fe20000410000 */
[----:B--2---:R-:W-:Y:S01]  /*7730*/  F2FP.PACK_AB R139, R170, R171 ;  /* 0x000000abaa8b723e */ /* 0x004fe200000000ff */
[C---:B------:R-:W-:Y:S01]  /*7740*/  FMUL.FTZ R24, R132.reuse, R108 ;  /* 0x0000006c84187220 */ /* 0x040fe20000410000 */
[----:B------:R-:W-:Y:S01]  /*7750*/  LDSM.16.MT88.4 R112, [R135+UR4+0x2100] ;  /* 0x002100048770783b */ /* 0x000fe20008004200 */
[----:B------:R-:W-:Y:S02]  /*7760*/  FMUL.FTZ R25, R132, R109 ;  /* 0x0000006d84197220 */ /* 0x000fe40000410000 */
[C---:B------:R-:W-:Y:S02]  /*7770*/  FMUL.FTZ R26, R3.reuse, R110 ;  /* 0x0000006e031a7220 */ /* 0x040fe40000410000 */
[C---:B-1----:R-:W-:Y:S01]  /*7780*/  HMMA.16816.F32 R4, R136.reuse, R32, R4 ;  /* 0x000000208804723c */ /* 0x042fe20000001804 */
[----:B------:R-:W-:Y:S04]  /*7790*/  MUFU.EX2 R178, R178 ;  /* 0x000000b200b27308 */ /* 0x000fe80000000800 */
[C---:B------:R-:W-:Y:S02]  /*77a0*/  FMUL.FTZ R27, R3.reuse, R111 ;  /* 0x0000006f031b7220 */ /* 0x040fe40000410000 */
[----:B------:R-:W-:Y:S01]  /*77b0*/  IADD3 R33, R134, UR4, RZ ;  /* 0x0000000486217c10 */ /* 0x000fe2000fffe0ff */
[C---:B------:R-:W-:Y:S03]  /*77c0*/  HMMA.16816.F32 R8, R136.reuse, R34, R8 ;  /* 0x000000228808723c */ /* 0x040fe60000001808 */
[----:B------:R-:W1:Y:S01]  /*77d0*/  MUFU.EX2 R179, R179 ;  /* 0x000000b300b37308 */ /* 0x000e620000000800 */
[----:B------:R-:W-:Y:S01]  /*77e0*/  IADD3 R169, R188, R33, RZ ;  /* 0x00000021bca97210 */ /* 0x000fe20007ffe0ff */
[C---:B------:R-:W-:Y:S01]  /*77f0*/  FMUL.FTZ R28, R132.reuse, R104 ;  /* 0x00000068841c7220 */ /* 0x040fe20000410000 */
[----:B----4-:R-:W-:Y:S02]  /*7800*/  LDSM.16.MT88.4 R152, [R134+UR4+0x3900] ;  /* 0x003900048698783b */ /* 0x010fe40008004200 */
[C---:B------:R-:W-:Y:S04]  /*7810*/  HMMA.16816.F32 R12, R136.reuse, R140, R12 ;  /* 0x0000008c880c723c */ /* 0x040fe8000000180c */
[C---:B------:R-:W-:Y:S01]  /*7820*/  FMUL.FTZ R29, R132.reuse, R105 ;  /* 0x00000069841d7220 */ /* 0x040fe20000410000 */
[----:B------:R-:W-:Y:S01]  /*7830*/  MUFU.EX2 R180, R180 ;  /* 0x000000b400b47308 */ /* 0x000fe20000000800 */
[C---:B------:R-:W-:Y:S01]  /*7840*/  FMUL.FTZ R30, R3.reuse, R106 ;  /* 0x0000006a031e7220 */ /* 0x040fe20000410000 */
[----:B------:R-:W2:Y:S01]  /*7850*/  LDSM.16.MT88.4 R120, [R169+0x100] ;  /* 0x00010000a978783b */ /* 0x000ea20000004200 */
[C---:B------:R-:W-:Y:S04]  /*7860*/  HMMA.16816.F32 R16, R136.reuse, R142, R16 ;  /* 0x0000008e8810723c */ /* 0x040fe80000001810 */
[C---:B------:R-:W-:Y:S02]  /*7870*/  FMUL.FTZ R31, R3.reuse, R107 ;  /* 0x0000006b031f7220 */ /* 0x040fe40000410000 */
[C---:B------:R-:W-:Y:S01]  /*7880*/  FMUL.FTZ R32, R132.reuse, R100 ;  /* 0x0000006484207220 */ /* 0x040fe20000410000 */
[----:B------:R-:W4:Y:S01]  /*7890*/  LDSM.16.MT88.4 R104, [R168+0x2100] ;  /* 0x00210000a868783b */ /* 0x000f220000004200 */
[C---:B---3--:R-:W-:Y:S01]  /*78a0*/  HMMA.16816.F32 R20, R136.reuse, R124, R20 ;  /* 0x0000007c8814723c */ /* 0x048fe20000001814 */
[----:B------:R-:W3:Y:S03]  /*78b0*/  MUFU.EX2 R183, R183 ;  /* 0x000000b700b77308 */ /* 0x000ee60000000800 */
[C---:B------:R-:W-:Y:S02]  /*78c0*/  FMUL.FTZ R33, R132.reuse, R101 ;  /* 0x0000006584217220 */ /* 0x040fe40000410000 */
[C---:B------:R-:W-:Y:S01]  /*78d0*/  FMUL.FTZ R34, R3.reuse, R102 ;  /* 0x0000006603227220 */ /* 0x040fe20000410000 */
[----:B------:R-:W-:Y:S01]  /*78e0*/  LDSM.16.MT88.4 R108, [R169+0x2100] ;  /* 0x00210000a96c783b */ /* 0x000fe20000004200 */
[C---:B------:R-:W-:Y:S03]  /*78f0*/  HMMA.16816.F32 R24, R136.reuse, R126, R24 ;  /* 0x0000007e8818723c */ /* 0x040fe60000001818 */
[----:B------:R-:W-:Y:S01]  /*7900*/  MUFU.EX2 R182, R182 ;  /* 0x000000b600b67308 */ /* 0x000fe20000000800 */
[C---:B------:R-:W-:Y:S02]  /*7910*/  FMUL.FTZ R35, R3.reuse, R103 ;  /* 0x0000006703237220 */ /* 0x040fe40000410000 */
[C---:B------:R-:W-:Y:S01]  /*7920*/  FMUL.FTZ R36, R132.reuse, R36 ;  /* 0x0000002484247220 */ /* 0x040fe20000410000 */
[----:B------:R-:W5:Y:S01]  /*7930*/  LDSM.16.MT88.4 R100, [R134+UR4+0x2100] ;  /* 0x002100048664783b */ /* 0x000f620008004200 */
[C---:B------:R-:W-:Y:S04]  /*7940*/  FMUL.FTZ R37, R132.reuse, R37 ;  /* 0x0000002584257220 */ /* 0x040fe80000410000 */
[C---:B------:R-:W-:Y:S01]  /*7950*/  FMUL.FTZ R38, R3.reuse, R38 ;  /* 0x0000002603267220 */ /* 0x040fe20000410000 */
[----:B------:R-:W1:Y:S01]  /*7960*/  MUFU.EX2 R195, R195 ;  /* 0x000000c300c37308 */ /* 0x000e620000000800 */
[C---:B------:R-:W-:Y:S01]  /*7970*/  FMUL.FTZ R39, R3.reuse, R39 ;  /* 0x0000002703277220 */ /* 0x040fe20000410000 */
[----:B------:R-:W-:Y:S01]  /*7980*/  LDSM.16.MT88.4 R124, [R135+UR4+0x2900] ;  /* 0x00290004877c783b */ /* 0x000fe20008004200 */
[C---:B------:R-:W-:Y:S02]  /*7990*/  FMUL.FTZ R40, R132.reuse, R40 ;  /* 0x0000002884287220 */ /* 0x040fe40000410000 */
[C---:B------:R-:W-:Y:S02]  /*79a0*/  FMUL.FTZ R41, R132.reuse, R41 ;  /* 0x0000002984297220 */ /* 0x040fe40000410000 */
[C---:B------:R-:W-:Y:S02]  /*79b0*/  FMUL.FTZ R42, R3.reuse, R42 ;  /* 0x0000002a032a7220 */ /* 0x040fe40000410000 */
[C---:B------:R-:W-:Y:S01]  /*79c0*/  FMUL.FTZ R43, R3.reuse, R43 ;  /* 0x0000002b032b7220 */ /* 0x040fe20000410000 */
[C---:B--2---:R-:W-:Y:S01]  /*79d0*/  HMMA.16816.F32 R28, R136.reuse, R120, R28 ;  /* 0x00000078881c723c */ /* 0x044fe2000000181c */
[----:B------:R-:W-:Y:S01]  /*79e0*/  LDSM.16.MT88.4 R140, [R134+UR4+0x2900] ;  /* 0x00290004868c783b */ /* 0x000fe20008004200 */
[----:B------:R-:W-:Y:S01]  /*79f0*/  MUFU.EX2 R194, R194 ;  /* 0x000000c200c27308 */ /* 0x000fe20000000800 */
[C---:B------:R-:W-:Y:S02]  /*7a00*/  FMUL.FTZ R44, R132.reuse, R44 ;  /* 0x0000002c842c7220 */ /* 0x040fe40000410000 */
[C---:B------:R-:W-:Y:S02]  /*7a10*/  FMUL.FTZ R45, R132.reuse, R45 ;  /* 0x0000002d842d7220 */ /* 0x040fe40000410000 */
[C---:B------:R-:W-:Y:S01]  /*7a20*/  FMUL.FTZ R46, R3.reuse, R46 ;  /* 0x0000002e032e7220 */ /* 0x040fe20000410000 */
[C---:B------:R-:W-:Y:S01]  /*7a30*/  HMMA.16816.F32 R32, R136.reuse, R122, R32 ;  /* 0x0000007a8820723c */ /* 0x040fe20000001820 */
[----:B------:R-:W-:Y:S03]  /*7a40*/  LDSM.16.MT88.4 R120, [R169+0x900] ;  /* 0x00090000a978783b */ /* 0x000fe60000004200 */
[C---:B------:R-:W-:Y:S01]  /*7a50*/  FMUL.FTZ R47, R3.reuse, R47 ;  /* 0x0000002f032f7220 */ /* 0x040fe20000410000 */
[----:B------:R-:W2:Y:S01]  /*7a60*/  MUFU.EX2 R219, R219 ;  /* 0x000000db00db7308 */ /* 0x000ea20000000800 */
[C---:B------:R-:W-:Y:S02]  /*7a70*/  FMUL.FTZ R48, R132.reuse, R48 ;  /* 0x0000003084307220 */ /* 0x040fe40000410000 */
[C---:B------:R-:W-:Y:S01]  /*7a80*/  HMMA.16816.F32 R36, R136.reuse, R112, R36 ;  /* 0x000000708824723c */ /* 0x040fe20000001824 */
[----:B------:R-:W-:Y:S03]  /*7a90*/  LDSM.16.MT88.4 R156, [R169+0x3900] ;  /* 0x00390000a99c783b */ /* 0x000fe60000004200 */
[C---:B------:R-:W-:Y:S02]  /*7aa0*/  FMUL.FTZ R49, R132.reuse, R49 ;  /* 0x0000003184317220 */ /* 0x040fe40000410000 */
[C---:B------:R-:W-:Y:S01]  /*7ab0*/  FMUL.FTZ R50, R3.reuse, R50 ;  /* 0x0000003203327220 */ /* 0x040fe20000410000 */
[----:B------:R-:W-:Y:S01]  /*7ac0*/  MUFU.EX2 R218, R218 ;  /* 0x000000da00da7308 */ /* 0x000fe20000000800 */
[C---:B------:R-:W-:Y:S01]  /*7ad0*/  HMMA.16816.F32 R40, R136.reuse, R114, R40 ;  /* 0x000000728828723c */ /* 0x040fe20000001828 */
[----:B------:R-:W-:Y:S03]  /*7ae0*/  LDSM.16.MT88.4 R112, [R135+UR4+0x900] ;  /* 0x000900048770783b */ /* 0x000fe60008004200 */
[C---:B------:R-:W-:Y:S02]  /*7af0*/  FMUL.FTZ R51, R3.reuse, R51 ;  /* 0x0000003303337220 */ /* 0x040fe40000410000 */
[C---:B------:R-:W-:Y:S02]  /*7b00*/  FMUL.FTZ R52, R132.reuse, R52 ;  /* 0x0000003484347220 */ /* 0x040fe40000410000 */
[C---:B----4-:R-:W-:Y:S01]  /*7b10*/  HMMA.16816.F32 R44, R136.reuse, R104, R44 ;  /* 0x00000068882c723c */ /* 0x050fe2000000182c */
[----:B------:R-:W-:Y:S03]  /*7b20*/  MUFU.EX2 R233, R233 ;  /* 0x000000e900e97308 */ /* 0x000fe60000000800 */
[C---:B------:R-:W-:Y:S02]  /*7b30*/  FMUL.FTZ R53, R132.reuse, R53 ;  /* 0x0000003584357220 */ /* 0x040fe40000410000 */
[C---:B------:R-:W-:Y:S02]  /*7b40*/  FMUL.FTZ R54, R3.reuse, R54 ;  /* 0x0000003603367220 */ /* 0x040fe40000410000 */
[C---:B------:R-:W-:Y:S01]  /*7b50*/  HMMA.16816.F32 R48, R136.reuse, R106, R48 ;  /* 0x0000006a8830723c */ /* 0x040fe20000001830 */
[----:B------:R-:W4:Y:S02]  /*7b60*/  LDSM.16.MT88.4 R104, [R135+UR4+0x4100] ;  /* 0x004100048768783b */ /* 0x000f240008004200 */
[----:B------:R-:W-:Y:S01]  /*7b70*/  MUFU.EX2 R220, R220 ;  /* 0x000000dc00dc7308 */ /* 0x000fe20000000800 */
[C---:B------:R-:W-:Y:S02]  /*7b80*/  FMUL.FTZ R55, R3.reuse, R55 ;  /* 0x0000003703377220 */ /* 0x040fe40000410000 */
[C---:B------:R-:W-:Y:S02]  /*7b90*/  FMUL.FTZ R56, R132.reuse, R56 ;  /* 0x0000003884387220 */ /* 0x040fe40000410000 */
[C---:B------:R-:W-:Y:S03]  /*7ba0*/  FMUL.FTZ R57, R132.reuse, R57 ;  /* 0x0000003984397220 */ /* 0x040fe60000410000 */
[C---:B-----5:R-:W-:Y:S02]  /*7bb0*/  HMMA.16816.F32 R52, R136.reuse, R100, R52 ;  /* 0x000000648834723c */ /* 0x060fe40000001834 */
[----:B------:R-:W-:Y:S01]  /*7bc0*/  MUFU.EX2 R229, R229 ;  /* 0x000000e500e57308 */ /* 0x000fe20000000800 */
[C---:B------:R-:W-:Y:S02]  /*7bd0*/  FMUL.FTZ R58, R3.reuse, R58 ;  /* 0x0000003a033a7220 */ /* 0x040fe40000410000 */
[C---:B------:R-:W-:Y:S02]  /*7be0*/  FMUL.FTZ R59, R3.reuse, R59 ;  /* 0x0000003b033b7220 */ /* 0x040fe40000410000 */
[C---:B------:R-:W-:Y:S02]  /*7bf0*/  FMUL.FTZ R60, R132.reuse, R60 ;  /* 0x0000003c843c7220 */ /* 0x040fe40000410000 */
[C---:B------:R-:W-:Y:S03]  /*7c00*/  FMUL.FTZ R61, R132.reuse, R61 ;  /* 0x0000003d843d7220 */ /* 0x040fe60000410000 */
[C---:B------:R-:W-:Y:S01]  /*7c10*/  HMMA.16816.F32 R56, R136.reuse, R102, R56 ;  /* 0x000000668838723c */ /* 0x040fe20000001838 */
[----:B------:R-:W5:Y:S01]  /*7c20*/  LDSM.16.MT88.4 R100, [R168+0x4100] ;  /* 0x00410000a864783b */ /* 0x000f620000004200 */
[----:B------:R-:W-:Y:S01]  /*7c30*/  MUFU.EX2 R222, R222 ;  /* 0x000000de00de7308 */ /* 0x000fe20000000800 */
[C---:B------:R-:W-:Y:S02]  /*7c40*/  FMUL.FTZ R62, R3.reuse, R62 ;  /* 0x0000003e033e7220 */ /* 0x040fe40000410000 */
[C---:B------:R-:W-:Y:S02]  /*7c50*/  FMUL.FTZ R63, R3.reuse, R63 ;  /* 0x0000003f033f7220 */ /* 0x040fe40000410000 */
[C---:B------:R-:W-:Y:S02]  /*7c60*/  FMUL.FTZ R64, R132.reuse, R64 ;  /* 0x0000004084407220 */ /* 0x040fe40000410000 */
[C---:B------:R-:W-:Y:S03]  /*7c70*/  FMUL.FTZ R65, R132.reuse, R65 ;  /* 0x0000004184417220 */ /* 0x040fe60000410000 */
[C---:B------:R-:W-:Y:S01]  /*7c80*/  HMMA.16816.F32 R60, R136.reuse, R108, R60 ;  /* 0x0000006c883c723c */ /* 0x040fe2000000183c */
[----:B------:R-:W-:Y:S02]  /*7c90*/  MUFU.EX2 R225, R225 ;  /* 0x000000e100e17308 */ /* 0x000fe40000000800 */
[C---:B------:R-:W-:Y:S02]  /*7ca0*/  FMUL.FTZ R66, R3.reuse, R66 ;  /* 0x0000004203427220 */ /* 0x040fe40000410000 */
[C---:B------:R-:W-:Y:S02]  /*7cb0*/  FMUL.FTZ R67, R3.reuse, R67 ;  /* 0x0000004303437220 */ /* 0x040fe40000410000 */
[C---:B------:R-:W-:Y:S02]  /*7cc0*/  FMUL.FTZ R68, R132.reuse, R68 ;  /* 0x0000004484447220 */ /* 0x040fe40000410000 */
[C---:B------:R-:W-:Y:S02]  /*7cd0*/  FMUL.FTZ R69, R132.reuse, R69 ;  /* 0x0000004584457220 */ /* 0x040fe40000410000 */
[----:B------:R-:W-:Y:S01]  /*7ce0*/  MUFU.EX2 R223, R223 ;  /* 0x000000df00df7308 */ /* 0x000fe20000000800 */
[C---:B------:R-:W-:Y:S01]  /*7cf0*/  HMMA.16816.F32 R64, R136.reuse, R110, R64 ;  /* 0x0000006e8840723c */ /* 0x040fe20000001840 */
[----:B------:R-:W1:Y:S02]  /*7d00*/  LDSM.16.MT88.4 R108, [R134+UR4+0x4100] ;  /* 0x00410004866c783b */ /* 0x000e640008004200 */
[C---:B------:R-:W-:Y:S02]  /*7d10*/  FMUL.FTZ R70, R3.reuse, R70 ;  /* 0x0000004603467220 */ /* 0x040fe40000410000 */
[C---:B------:R-:W-:Y:S02]  /*7d20*/  FMUL.FTZ R71, R3.reuse, R71 ;  /* 0x0000004703477220 */ /* 0x040fe40000410000 */
[C---:B------:R-:W-:Y:S02]  /*7d30*/  FMUL.FTZ R72, R132.reuse, R72 ;  /* 0x0000004884487220 */ /* 0x040fe40000410000 */
[C---:B------:R-:W-:Y:S01]  /*7d40*/  FMUL.FTZ R73, R132.reuse, R73 ;  /* 0x0000004984497220 */ /* 0x040fe20000410000 */
[----:B------:R-:W-:Y:S02]  /*7d50*/  MUFU.EX2 R224, R224 ;  /* 0x000000e000e07308 */ /* 0x000fe40000000800 */
[C---:B----4-:R-:W-:Y:S03]  /*7d60*/  HMMA.16816.F32 R68, R136.reuse, R104, R68 ;  /* 0x000000688844723c */ /* 0x050fe60000001844 */
[C---:B------:R-:W-:Y:S02]  /*7d70*/  FMUL.FTZ R74, R3.reuse, R74 ;  /* 0x0000004a034a7220 */ /* 0x040fe40000410000 */
[C---:B------:R-:W-:Y:S02]  /*7d80*/  FMUL.FTZ R75, R3.reuse, R75 ;  /* 0x0000004b034b7220 */ /* 0x040fe40000410000 */
[C---:B------:R-:W-:Y:S01]  /*7d90*/  FMUL.FTZ R84, R132.reuse, R84 ;  /* 0x0000005484547220 */ /* 0x040fe20000410000 */
[----:B------:R-:W-:Y:S01]  /*7da0*/  MUFU.EX2 R181, R181 ;  /* 0x000000b500b57308 */ /* 0x000fe20000000800 */
[C---:B------:R-:W-:Y:S03]  /*7db0*/  FMUL.FTZ R85, R132.reuse, R85 ;  /* 0x0000005584557220 */ /* 0x040fe60000410000 */
[C---:B------:R-:W-:Y:S01]  /*7dc0*/  HMMA.16816.F32 R72, R136.reuse, R106, R72 ;  /* 0x0000006a8848723c */ /* 0x040fe20000001848 */
[----:B------:R-:W4:Y:S02]  /*7dd0*/  LDSM.16.MT88.4 R104, [R169+0x4100] ;  /* 0x00410000a968783b */ /* 0x000f240000004200 */
[C---:B------:R-:W-:Y:S02]  /*7de0*/  FMUL.FTZ R76, R132.reuse, R76 ;  /* 0x0000004c844c7220 */ /* 0x040fe40000410000 */
[C---:B------:R-:W-:Y:S01]  /*7df0*/  FMUL.FTZ R77, R132.reuse, R77 ;  /* 0x0000004d844d7220 */ /* 0x040fe20000410000 */
[----:B------:R-:W2:Y:S01]  /*7e00*/  MUFU.EX2 R226, R226 ;  /* 0x000000e200e27308 */ /* 0x000ea20000000800 */
[C---:B------:R-:W-:Y:S02]  /*7e10*/  FMUL.FTZ R78, R3.reuse, R78 ;  /* 0x0000004e034e7220 */ /* 0x040fe40000410000 */
[C---:B------:R-:W-:Y:S03]  /*7e20*/  FMUL.FTZ R79, R3.reuse, R79 ;  /* 0x0000004f034f7220 */ /* 0x040fe60000410000 */
[C---:B------:R-:W-:Y:S02]  /*7e30*/  FMUL.FTZ R86, R3.reuse, R86 ;  /* 0x0000005603567220 */ /* 0x040fe40000410000 */
[C---:B------:R-:W-:Y:S02]  /*7e40*/  FMUL.FTZ R87, R3.reuse, R87 ;  /* 0x0000005703577220 */ /* 0x040fe40000410000 */
[C---:B-----5:R-:W-:Y:S01]  /*7e50*/  HMMA.16816.F32 R76, R136.reuse, R100, R76 ;  /* 0x00000064884c723c */ /* 0x060fe2000000184c */
[----:B------:R-:W-:Y:S02]  /*7e60*/  MUFU.EX2 R221, R221 ;  /* 0x000000dd00dd7308 */ /* 0x000fe40000000800 */
[C---:B------:R-:W-:Y:S02]  /*7e70*/  FMUL.FTZ R80, R132.reuse, R80 ;  /* 0x0000005084507220 */ /* 0x040fe40000410000 */
[C---:B------:R-:W-:Y:S02]  /*7e80*/  FMUL.FTZ R81, R132.reuse, R81 ;  /* 0x0000005184517220 */ /* 0x040fe40000410000 */
[----:B------:R-:W-:Y:S01]  /*7e90*/  FMUL.FTZ R82, R3, R82 ;  /* 0x0000005203527220 */ /* 0x000fe20000410000 */
[----:B-1----:R-:W-:Y:S01]  /*7ea0*/  F2FP.PACK_AB R100, R179, R178 ;  /* 0x000000b2b364723e */ /* 0x002fe200000000ff */
[----:B------:R-:W-:Y:S02]  /*7eb0*/  FMUL.FTZ R83, R3, R83 ;  /* 0x0000005303537220 */ /* 0x000fe40000410000 */
[----:B------:R-:W1:Y:S01]  /*7ec0*/  MUFU.EX2 R228, R228 ;  /* 0x000000e400e47308 */ /* 0x000e620000000800 */
[C---:B------:R-:W-:Y:S01]  /*7ed0*/  FMUL.FTZ R88, R132.reuse, R88 ;  /* 0x0000005884587220 */ /* 0x040fe20000410000 */
[----:B---3--:R-:W-:Y:S01]  /*7ee0*/  F2FP.PACK_AB R101, R183, R180 ;  /* 0x000000b4b765723e */ /* 0x008fe200000000ff */
[C---:B------:R-:W-:Y:S02]  /*7ef0*/  FMUL.FTZ R89, R132.reuse, R89 ;  /* 0x0000005984597220 */ /* 0x040fe40000410000 */
[C---:B------:R-:W-:Y:S03]  /*7f00*/  HMMA.16816.F32 R80, R136.reuse, R102, R80 ;  /* 0x000000668850723c */ /* 0x040fe60000001850 */
[C---:B------:R-:W-:Y:S02]  /*7f10*/  FMUL.FTZ R90, R3.reuse, R90 ;  /* 0x0000005a035a7220 */ /* 0x040fe40000410000 */
[----:B------:R-:W-:Y:S01]  /*7f20*/  FMUL.FTZ R91, R3, R91 ;  /* 0x0000005b035b7220 */ /* 0x000fe20000410000 */
[----:B------:R-:W3:Y:S01]  /*7f30*/  MUFU.EX2 R227, R227 ;  /* 0x000000e300e37308 */ /* 0x000ee20000000800 */
[C---:B------:R-:W-:Y:S01]  /*7f40*/  FMUL.FTZ R92, R132.reuse, R92 ;  /* 0x0000005c845c7220 */ /* 0x040fe20000410000 */
[C---:B------:R-:W-:Y:S04]  /*7f50*/  HMMA.16816.F32 R84, R136.reuse, R108, R84 ;  /* 0x0000006c8854723c */ /* 0x040fe80000001854 */
[C---:B------:R-:W-:Y:S01]  /*7f60*/  FMUL.FTZ R93, R132.reuse, R93 ;  /* 0x0000005d845d7220 */ /* 0x040fe20000410000 */
[----:B------:R-:W-:Y:S01]  /*7f70*/  F2FP.PACK_AB R102, R195, R182 ;  /* 0x000000b6c366723e */ /* 0x000fe200000000ff */
[----:B------:R-:W-:Y:S01]  /*7f80*/  FMUL.FTZ R94, R3, R94 ;  /* 0x0000005e035e7220 */ /* 0x000fe20000410000 */
[----:B--2---:R-:W-:Y:S01]  /*7f90*/  F2FP.PACK_AB R103, R219, R194 ;  /* 0x000000c2db67723e */ /* 0x004fe200000000ff */
[C---:B------:R-:W-:Y:S01]  /*7fa0*/  HMMA.16816.F32 R88, R136.reuse, R110, R88 ;  /* 0x0000006e8858723c */ /* 0x040fe20000001858 */
[----:B------:R-:W2:Y:S01]  /*7fb0*/  LDSM.16.MT88.4 R108, [R168+0x900] ;  /* 0x00090000a86c783b */ /* 0x000ea20000004200 */
[----:B------:R-:W5:Y:S02]  /*7fc0*/  MUFU.EX2 R231, R231 ;  /* 0x000000e700e77308 */ /* 0x000f640000000800 */
        /* <DEDUP_REMOVED lines=12> */
[----:B------:R-:W-:Y:S01]  /*8090*/  F2FP.PACK_AB R136, R226, R181 ;  /* 0x000000b5e288723e */ /* 0x000fe200000000ff */
[C---:B------:R-:W-:Y:S05]  /*80a0*/  HMMA.16816.F32 R4, R100.reuse, R112, R4 ;  /* 0x000000706404723c */ /* 0x040fea0000001804 */
[----:B-1----:R-:W-:Y:S01]  /*80b0*/  F2FP.PACK_AB R137, R228, R221 ;  /* 0x000000dde489723e */ /* 0x002fe200000000ff */
[----:B------:R-:W-:Y:S01]  /*80c0*/  FADD.FTZ R3, R175, R176 ;  /* 0x000000b0af037221 */ /* 0x000fe20000010000 */
[----:B---3--:R-:W-:Y:S01]  /*80d0*/  F2FP.PACK_AB R138, R230, R227 ;  /* 0x000000e3e68a723e */ /* 0x008fe200000000ff */
[C---:B------:R-:W-:Y:S01]  /*80e0*/  HMMA.16816.F32 R8, R100.reuse, R114, R8 ;  /* 0x000000726408723c */ /* 0x040fe20000001808 */
[----:B------:R-:W-:Y:S03]  /*80f0*/  LDSM.16.MT88.4 R112, [R168+0x4900] ;  /* 0x00490000a870783b */ /* 0x000fe60000004200 */
[----:B-----5:R-:W-:Y:S01]  /*8100*/  F2FP.PACK_AB R139, R232, R231 ;  /* 0x000000e7e88b723e */ /* 0x020fe200000000ff */
[----:B------:R-:W-:Y:S03]  /*8110*/  FADD.FTZ R3, R174, R3 ;  /* 0x00000003ae037221 */ /* 0x000fe60000010000 */
[C---:B--2---:R-:W-:Y:S04]  /*8120*/  HMMA.16816.F32 R12, R100.reuse, R108, R12 ;  /* 0x0000006c640c723c */ /* 0x044fe8000000180c */
[----:B------:R-:W-:Y:S04]  /*8130*/  FADD.FTZ R178, R178, R3 ;  /* 0x00000003b2b27221 */ /* 0x000fe80000010000 */
[C---:B------:R-:W-:Y:S01]  /*8140*/  HMMA.16816.F32 R16, R100.reuse, R110, R16 ;  /* 0x0000006e6410723c */ /* 0x040fe20000001810 */
[----:B------:R-:W1:Y:S03]  /*8150*/  LDSM.16.MT88.4 R108, [R135+UR4+0x4900] ;  /* 0x00490004876c783b */ /* 0x000e660008004200 */
[----:B------:R-:W-:Y:S04]  /*8160*/  FADD.FTZ R179, R179, R178 ;  /* 0x000000b2b3b37221 */ /* 0x000fe80000010000 */
[C---:B------:R-:W-:Y:S04]  /*8170*/  HMMA.16816.F32 R20, R100.reuse, R116, R20 ;  /* 0x000000746414723c */ /* 0x040fe80000001814 */
[----:B------:R-:W-:Y:S04]  /*8180*/  FADD.FTZ R182, R182, R179 ;  /* 0x000000b3b6b67221 */ /* 0x000fe80000010000 */
[C---:B------:R-:W-:Y:S01]  /*8190*/  HMMA.16816.F32 R24, R100.reuse, R118, R24 ;  /* 0x000000766418723c */ /* 0x040fe20000001818 */
[----:B------:R-:W-:Y:S03]  /*81a0*/  LDSM.16.MT88.4 R116, [R169+0x4900] ;  /* 0x00490000a974783b */ /* 0x000fe60000004200 */
        /* <DEDUP_REMOVED lines=32> */
[----:B------:R-:W-:Y:S03]  /*83b0*/  F2FP.PACK_AB R103, R224, R223 ;  /* 0x000000dfe067723e */ /* 0x000fe600000000ff */
[----:B------:R-:W-:Y:S04]  /*83c0*/  FADD.FTZ R222, R222, R233 ;  /* 0x000000e9dede7221 */ /* 0x000fe80000010000 */
        /* <DEDUP_REMOVED lines=77> */
[----:B------:R-:W-:Y:S01]  /*88a0*/  FADD.FTZ R202, R232, R231 ;  /* 0x000000e7e8ca7221 */ /* 0x000fe20000010000 */
[----:B------:R-:W-:-:S05]  /*88b0*/  @!P0 BRA `(.L_x_1353) ;  /* 0x000003f000008947 */ /* 0x000fca0003800000 */
[----:B------:R-:W-:Y:S01]  /*88c0*/  ISETP.NE.AND P2, PT, R196, 0x1, PT ;  /* 0x00000001c400780c */ /* 0x000fe20003f45270 */
[----:B------:R-:W-:Y:S01]  /*88d0*/  IMAD.U32 R4, RZ, RZ, UR7 ;  /* 0x00000007ff047e24 */ /* 0x000fe2000f8e00ff */
[----:B------:R-:W-:Y:S01]  /*88e0*/  IADD3 R11, -R215, 0x10, RZ ;  /* 0x00000010d70b7810 */ /* 0x000fe20007ffe1ff */
[----:B------:R-:W-:Y:S03]  /*88f0*/  IMAD.MOV.U32 R198, RZ, RZ, RZ ;  /* 0x000000ffffc67224 */ /* 0x000fe600078e00ff */
[----:B------:R-:W-:Y:S02]  /*8900*/  IADD3 R199, R201, UR15, R4 ;  /* 0x0000000fc9c77c10 */ /* 0x000fe4000fffe004 */
[----:B------:R-:W-:Y:S02]  /*8910*/  LOP3.LUT R11, R11, 0xf, RZ, 0xc0, !PT ;  /* 0x0000000f0b0b7812 */ /* 0x000fe400078ec0ff */
[----:B------:R-:W-:Y:S05]  /*8920*/  IADD3 R199, R199, -0x80, RZ ;  /* 0xffffff80c7c77810 */ /* 0x000fea0007ffe0ff */
        /* <DEDUP_REMOVED lines=23> */
[----:B------:R-:W-:Y:S02]  /*8aa0*/  LEA R13, P0, R5, c[0x0][0x1c8], 0x1 ;  /* 0x00007200050d7a11 */ /* 0x000fe400078008ff */
[----:B------:R-:W-:Y:S02]  /*8ab0*/  IADD3 R7, -R207, 0x10, RZ ;  /* 0x00000010cf077810 */ /* 0x000fe40007ffe1ff */
[----:B------:R-:W-:Y:S01]  /*8ac0*/  LEA.HI.X R3, R5, c[0x0][0x1cc], R4, 0x1, P0 ;  /* 0x0000730005037a11 */ /* 0x000fe200000f0c04 */
[----:B------:R-:W1:Y:S01]  /*8ad0*/  SHFL.IDX PT, R6, R13, 0x1, 0x181f ;  /* 0x00381f000d067f89 */ /* 0x000e6200000e0000 */
[----:B------:R-:W-:Y:S03]  /*8ae0*/  LOP3.LUT R7, R7, 0xf, RZ, 0xc0, !PT ;  /* 0x0000000f07077812 */ /* 0x000fe600078ec0ff */
[----:B------:R-:W2:Y:S04]  /*8af0*/  SHFL.IDX PT, R12, R3, 0x1, 0x181f ;  /* 0x00381f00030c7f89 */ /* 0x000ea800000e0000 */
[----:B------:R3:W-:Y:S04]  /*8b00*/  SHFL.IDX PT, R4, R3, RZ, 0x181f ;  /* 0x00181fff03047589 */ /* 0x0007e800000e0000 */
[----:B------:R-:W4:Y:S01]  /*8b10*/  SHFL.IDX PT, R5, R13, RZ, 0x181f ;  /* 0x00181fff0d057589 */ /* 0x000f2200000e0000 */
[----:B-1----:R-:W-:Y:S04]  /*8b20*/  IADD3 R10, P1, P0, R11, R6, R216 ;  /* 0x000000060b0a7210 */ /* 0x002fe8000783e0d8 */
[----:B--2---:R-:W-:Y:S02]  /*8b30*/  IADD3.X R11, RZ, R12, R217, P1, P0 ;  /* 0x0000000cff0b7210 */ /* 0x004fe40000fe04d9 */
[----:B------:R-:W-:Y:S01]  /*8b40*/  IADD3 R8, P1, P0, R8, R6, R213 ;  /* 0x0000000608087210 */ /* 0x000fe2000783e0d5 */
[----:B---3--:R-:W-:Y:S03]  /*8b50*/  IMAD.U32 R3, RZ, RZ, UR13 ;  /* 0x0000000dff037e24 */ /* 0x008fe6000f8e00ff */
[----:B------:R-:W-:Y:S01]  /*8b60*/  IADD3.X R9, RZ, R12, R214, P1, P0 ;  /* 0x0000000cff097210 */ /* 0x000fe20000fe04d6 */
[----:B------:R-:W-:Y:S01]  /*8b70*/  IMAD R3, R3, 0x3000, R200 ;  /* 0x0000300003037824 */ /* 0x000fe200078e02c8 */
[----:B------:R-:W-:Y:S04]  /*8b80*/  IADD3 R6, P1, P0, R7, R6, R210 ;  /* 0x0000000607067210 */ /* 0x000fe8000783e0d2 */
[----:B------:R-:W-:Y:S02]  /*8b90*/  IADD3.X R7, RZ, R12, R211, P1, P0 ;  /* 0x0000000cff077210 */ /* 0x000fe40000fe04d3 */
[C---:B----4-:R-:W-:Y:S02]  /*8ba0*/  IADD3 R14, P1, R5.reuse, R216, RZ ;  /* 0x000000d8050e7210 */ /* 0x050fe40007f3e0ff */
[----:B------:R-:W-:Y:S03]  /*8bb0*/  IADD3 R12, P0, R5, R213, RZ ;  /* 0x000000d5050c7210 */ /* 0x000fe60007f1e0ff */
[C---:B------:R-:W-:Y:S01]  /*8bc0*/  IMAD.X R15, R4.reuse, 0x1, R217, P1 ;  /* 0x00000001040f7824 */ /* 0x040fe200008e06d9 */
[----:B------:R-:W-:Y:S01]  /*8bd0*/  ISETP.NE.U32.AND P1, PT, R215, RZ, PT ;  /* 0x000000ffd700720c */ /* 0x000fe20003f25070 */
[C---:B------:R-:W-:Y:S01]  /*8be0*/  IMAD.X R13, R4.reuse, 0x1, R214, P0 ;  /* 0x00000001040d7824 */ /* 0x040fe200000e06d6 */
[----:B------:R-:W-:Y:S01]  /*8bf0*/  IADD3 R16, P0, R5, R210, RZ ;  /* 0x000000d205107210 */ /* 0x000fe20007f1e0ff */
[----:B------:R-:W-:Y:S04]  /*8c00*/  IMAD.SHL.U32 R5, R3, 0x2, RZ ;  /* 0x0000000203057824 */ /* 0x000fe800078e00ff */
[----:B------:R-:W-:Y:S01]  /*8c10*/  IMAD.X R17, R4, 0x1, R211, P0 ;  /* 0x0000000104117824 */ /* 0x000fe200000e06d3 */
[----:B------:R1:W-:Y:S01]  /*8c20*/  LDGSTS.E.BYPASS.LTC128B.128 [R5+0xc100], [R14.64], !P5 ;  /* 0x0c1000000e057fae */ /* 0x0003e2000e901d4a */
        /* <DEDUP_REMOVED lines=8> */
.L_x_1353:
[----:B------:R-:W-:Y:S01]  /*8cb0*/  UISETP.GT.AND UP0, UPT, UR23, UR22, UPT ;  /* 0x000000161700728c */ /* 0x000fe2000bf04270 */
[----:B------:R-:W0:Y:S01]  /*8cc0*/  LDGDEPBAR ;  /* 0x00000000000079af */ /* 0x000e220000000000 */
[----:B------:R-:W-:Y:S01]  /*8cd0*/  UIADD3 UR4, UR5, 0x1, URZ ;  /* 0x0000000105047890 */ /* 0x000fe2000fffe03f */
[----:B------:R-:W-:Y:S01]  /*8ce0*/  IMAD.MOV.U32 R132, RZ, RZ, R0 ;  /* 0x000000ffff847224 */ /* 0x000fe200078e0000 */
[----:B------:R-:W-:Y:S01]  /*8cf0*/  UISETP.GE.AND UP2, UPT, UR5, 0x1, UPT ;  /* 0x000000010500788c */ /* 0x000fe2000bf46270 */
[----:B------:R-:W-:Y:S01]  /*8d00*/  MOV R3, R2 ;  /* 0x0000000200037202 */ /* 0x000fe20000000f00 */
[----:B------:R-:W-:Y:S01]  /*8d10*/  UIADD3 UR23, UR23, -0x1, URZ ;  /* 0xffffffff17177890 */ /* 0x000fe2000fffe03f */
[----:B------:R-:W-:Y:S01]  /*8d20*/  PLOP3.LUT P0, PT, PT, PT, UP0, 0x80, 0x0 ;  /* 0x000000000000781c */ /* 0x000fe20003f0f008 */
[----:B------:R-:W-:Y:S11]  /*8d30*/  USEL UR5, UR4, URZ, !UP2 ;  /* 0x0000003f04057287 */ /* 0x000ff6000d000000 */
[----:B------:R-:W-:Y:S01]  /*8d40*/  @!UPT UIADD3 URZ, URZ, URZ, URZ ;  /* 0x0000003f3f3ff290 */ /* 0x000fe2000fffe03f */
[----:B------:R-:W-:-:S05]  /*8d50*/  @P0 BRA `(.L_x_1354) ;  /* 0xffffcac000000947 */ /* 0x000fca000383ffff */
.L_x_1351:
[----:B------:R-:W-:-:S13]  /*8d60*/  ISETP.LE.AND P0, PT, RZ, UR23, PT ;  /* 0x00000017ff007c0c */ /* 0x000fda000bf03270 */
[----:B------:R-:W-:Y:S05]  /*8d70*/  @!P0 BRA `(.L_x_1355) ;  /* 0x00002fb000008947 */ /* 0x000fea0003800000 */
[----:B------:R-:W2:Y:S01]  /*8d80*/  S2R R3, SR_TID.X ;  /* 0x0000000000037919 */ /* 0x000ea20000002100 */
[----:B-1----:R-:W-:Y:S01]  /*8d90*/  SHF.R.S32.HI R5, RZ, 0x1f, R206 ;  /* 0x0000001fff057819 */ /* 0x002fe200000114ce */
[----:B------:R-:W-:Y:S01]  /*8da0*/  IMAD.MOV.U32 R190, RZ, RZ, 0x40 ;  /* 0x00000040ffbe7424 */ /* 0x000fe200078e00ff */
[----:B------:R-:W-:Y:S01]  /*8db0*/  SHF.R.S32.HI R194, RZ, 0x1f, R205 ;  /* 0x0000001fffc27819 */ /* 0x000fe200000114cd */
[----:B------:R-:W-:Y:S01]  /*8dc0*/  IMAD.MOV.U32 R133, RZ, RZ, R2 ;  /* 0x000000ffff857224 */ /* 0x000fe200078e0002 */
[----:B------:R-:W-:Y:S02]  /*8dd0*/  SHF.R.S32.HI R195, RZ, 0x1f, R204 ;  /* 0x0000001fffc37819 */ /* 0x000fe400000114cc */
[C---:B------:R-:W-:Y:S01]  /*8de0*/  SHF.L.U64.HI R192, R206.reuse, 0x1, R5 ;  /* 0x00000001cec07819 */ /* 0x040fe20000010205 */
[----:B------:R-:W-:Y:S01]  /*8df0*/  IMAD.SHL.U32 R206, R206, 0x2, RZ ;  /* 0x00000002cece7824 */ /* 0x000fe200078e00ff */
[C---:B------:R-:W-:Y:S01]  /*8e00*/  SHF.L.U64.HI R194, R205.reuse, 0x1, R194 ;  /* 0x00000001cdc27819 */ /* 0x040fe200000102c2 */
[----:B------:R-:W-:Y:S01]  /*8e10*/  IMAD.SHL.U32 R205, R205, 0x2, RZ ;  /* 0x00000002cdcd7824 */ /* 0x000fe200078e00ff */
[C---:B------:R-:W-:Y:S01]  /*8e20*/  SHF.L.U64.HI R195, R204.reuse, 0x1, R195 ;  /* 0x00000001ccc37819 */ /* 0x040fe200000102c3 */
[----:B------:R-:W-:Y:S01]  /*8e30*/  IMAD.SHL.U32 R204, R204, 0x2, RZ ;  /* 0x00000002cccc7824 */ /* 0x000fe200078e00ff */
[----:B--2---:R-:W-:-:S04]  /*8e40*/  SHF.R.S32.HI R4, RZ, 0x1f, R3 ;  /* 0x0000001fff047819 */ /* 0x004fc80000011403 */
[----:B------:R-:W-:-:S04]  /*8e50*/  LEA.HI R4, R4, R3, RZ, 0x3 ;  /* 0x0000000304047211 */ /* 0x000fc800078f18ff */
[----:B------:R-:W-:-:S05]  /*8e60*/  LOP3.LUT R4, R4, 0xfffffff8, RZ, 0xc0, !PT ;  /* 0xfffffff804047812 */ /* 0x000fca00078ec0ff */
[----:B------:R-:W-:Y:S02]  /*8e70*/  IMAD.IADD R4, R3, 0x1, -R4 ;  /* 0x0000000103047824 */ /* 0x000fe400078e0a04 */
[----:B------:R-:W-:-:S03]  /*8e80*/  IMAD.MOV.U32 R3, RZ, RZ, R0 ;  /* 0x000000ffff037224 */ /* 0x000fc600078e0000 */
[----:B------:R-:W-:-:S04]  /*8e90*/  LOP3.LUT P0, RZ, R4, 0x4, RZ, 0xc0, !PT ;  /* 0x0000000404ff7812 */ /* 0x000fc8000780c0ff */
[----:B------:R-:W-:Y:S02]  /*8ea0*/  SEL R190, R190, 0xffffffc0, !P0 ;  /* 0xffffffc0bebe7807 */ /* 0x000fe40004000000 */
.L_x_1358:
[----:B------:R-:W-:Y:S04]  /*8eb0*/  DEPBAR.LE SB0, 0x2 ;  /* 0x000080800000791a */ /* 0x000fe80000000000 */
[----:B------:R-:W-:Y:S01]  /*8ec0*/  BAR.SYNC.DEFER_BLOCKING 0x0 ;  /* 0x0000000000007b1d */ /* 0x000fe20000010000 */
[----:B------:R-:W-:Y:S01]  /*8ed0*/  UIMAD UR4, UR5, 0x6000, URZ ;  /* 0x00006000050478a4 */ /* 0x000fe2000f8e023f */
[----:B------:R-:W-:Y:S05]  /*8ee0*/  ISETP.NE.AND P0, PT, RZ, UR23, PT ;  /* 0x00000017ff007c0c */ /* 0x000fea000bf05270 */
        /* <DEDUP_REMOVED lines=26> */
[----:B------:R-:W5:Y:S01]  /*9090*/  SHFL.IDX PT, R5, R6, 0x1, 0x181f ;  /* 0x00381f0006057f89 */ /* 0x000f6200000e0000 */
[----:B------:R-:W-:Y:S03]  /*90a0*/  IMAD.U32 R0, RZ, RZ, UR13 ;  /* 0x0000000dff007e24 */ /* 0x000fe6000f8e00ff */
[----:B------:R-:W4:Y:S01]  /*90b0*/  SHFL.IDX PT, R9, R6, RZ, 0x181f ;  /* 0x00181fff06097589 */ /* 0x000f2200000e0000 */
[----:B------:R-:W-:Y:S03]  /*90c0*/  IMAD R2, R0, 0x6000, R197 ;  /* 0x0000600000027824 */ /* 0x000fe600078e02c5 */
[----:B------:R-:W3:Y:S04]  /*90d0*/  SHFL.IDX PT, R11, R4, RZ, 0x181f ;  /* 0x00181fff040b7589 */ /* 0x000ee800000e0000 */
[----:B------:R2:W1:Y:S01]  /*90e0*/  SHFL.IDX PT, R7, R4, 0x1, 0x181f ;  /* 0x00381f0004077f89 */ /* 0x00046200000e0000 */
[-C--:B-----5:R-:W-:Y:S02]  /*90f0*/  IADD3 R10, P2, R5, R206.reuse, RZ ;  /* 0x000000ce050a7210 */ /* 0x0a0fe40007f5e0ff */
[C---:B----4-:R-:W-:Y:S02]  /*9100*/  IADD3 R12, P0, R9.reuse, R206, RZ ;  /* 0x000000ce090c7210 */ /* 0x050fe40007f1e0ff */
[-C--:B------:R-:W-:Y:S02]  /*9110*/  IADD3 R8, P1, R9, R205.reuse, RZ ;  /* 0x000000cd09087210 */ /* 0x080fe40007f3e0ff */
[----:B---3--:R-:W-:Y:S02]  /*9120*/  IADD3.X R13, R11, R192, RZ, P0, !PT ;  /* 0x000000c00b0d7210 */ /* 0x008fe400007fe4ff */
[----:B------:R-:W-:Y:S01]  /*9130*/  IADD3 R14, P0, R9, R204, RZ ;  /* 0x000000cc090e7210 */ /* 0x000fe20007f1e0ff */
[--C-:B------:R-:W-:Y:S01]  /*9140*/  IMAD.X R9, R11, 0x1, R194.reuse, P1 ;  /* 0x000000010b097824 */ /* 0x100fe200008e06c2 */
[----:B--2---:R-:W-:Y:S01]  /*9150*/  IADD3 R4, P1, R5, R205, RZ ;  /* 0x000000cd05047210 */ /* 0x004fe20007f3e0ff */
[----:B------:R2:W-:Y:S02]  /*9160*/  LDGSTS.E.BYPASS.LTC128B.128 [R2], [R12.64], !P5 ;  /* 0x000000000c027fae */ /* 0x0005e4000e901d4a */
[----:B------:R-:W-:Y:S01]  /*9170*/  IMAD.X R15, R11, 0x1, R195, P0 ;  /* 0x000000010b0f7824 */ /* 0x000fe200000e06c3 */
[----:B-1----:R-:W-:Y:S01]  /*9180*/  IADD3.X R11, R7, R192, RZ, P2, !PT ;  /* 0x000000c0070b7210 */ /* 0x002fe200017fe4ff */
[----:B------:R2:W-:Y:S01]  /*9190*/  LDGSTS.E.BYPASS.LTC128B.128 [R2+0x2000], [R8.64], !P4 ;  /* 0x0200000008027fae */ /* 0x0005e2000e101d4a */
[----:B------:R-:W-:Y:S01]  /*91a0*/  IADD3 R6, P0, R5, R204, RZ ;  /* 0x000000cc05067210 */ /* 0x000fe20007f1e0ff */
[C---:B------:R-:W-:Y:S02]  /*91b0*/  IMAD.X R5, R7.reuse, 0x1, R194, P1 ;  /* 0x0000000107057824 */ /* 0x040fe400008e06c2 */
[----:B------:R2:W-:Y:S01]  /*91c0*/  LDGSTS.E.BYPASS.LTC128B.128 [R2+0x4000], [R14.64], !P6 ;  /* 0x040000000e027fae */ /* 0x0005e2000f101d4a */
[----:B------:R-:W-:Y:S03]  /*91d0*/  IADD3.X R7, R7, R195, RZ, P0, !PT ;  /* 0x000000c307077210 */ /* 0x000fe600007fe4ff */
[----:B------:R2:W-:Y:S04]  /*91e0*/  LDGSTS.E.BYPASS.LTC128B.128 [R2+0x1000], [R10.64], !P5 ;  /* 0x010000000a027fae */ /* 0x0005e8000e901d4a */
[----:B------:R2:W-:Y:S04]  /*91f0*/  LDGSTS.E.BYPASS.LTC128B.128 [R2+0x3000], [R4.64], !P4 ;  /* 0x0300000004027fae */ /* 0x0005e8000e101d4a */
[----:B------:R2:W-:Y:S02]  /*9200*/  LDGSTS.E.BYPASS.LTC128B.128 [R2+0x5000], [R6.64], !P6 ;  /* 0x0500000006027fae */ /* 0x0005e4000f101d4a */
.L_x_1356:
[C---:B--23--:R-:W-:Y:S01]  /*9210*/  HMMA.16816.F32 R4, R136.reuse, R140, RZ ;  /* 0x0000008c8804723c */ /* 0x04cfe200000018ff */
[----:B------:R-:W-:Y:S01]  /*9220*/  LDSM.16.M88.4 R172, [R193+0xf900] ;  /* 0x00f90000c1ac783b */ /* 0x000fe20000000200 */
[----:B------:R-:W-:Y:S02]  /*9230*/  UISETP.GE.AND UP0, UPT, UR23, 0x2, UPT ;  /* 0x000000021700788c */ /* 0x000fe4000bf06270 */
[C---:B------:R-:W-:Y:S01]  /*9240*/  IADD3 R0, R190.reuse, R165, RZ ;  /* 0x000000a5be007210 */ /* 0x040fe20007ffe0ff */
[----:B------:R-:W-:Y:S01]  /*9250*/  UIADD3 UR9, UR13, 0x1, URZ ;  /* 0x000000010d097890 */ /* 0x000fe2000fffe03f */
[C---:B------:R-:W-:Y:S01]  /*9260*/  IADD3 R2, R190.reuse, R193, RZ ;  /* 0x000000c1be027210 */ /* 0x040fe20007ffe0ff */
[----:B------:R-:W-:Y:S01]  /*9270*/  UISETP.GE.AND UP1, UPT, UR13, 0x1, UPT ;  /* 0x000000010d00788c */ /* 0x000fe2000bf26270 */
[C---:B------:R-:W-:Y:S01]  /*9280*/  HMMA.16816.F32 R8, R136.reuse, R142, RZ ;  /* 0x0000008e8808723c */ /* 0x040fe200000018ff */
[----:B------:R-:W-:Y:S01]  /*9290*/  LDSM.16.M88.4 R140, [R0+0xc100] ;  /* 0x00c10000008c783b */ /* 0x000fe20000000200 */
[----:B------:R-:W-:Y:S01]  /*92a0*/  PLOP3.LUT P0, PT, PT, PT, UP0, 0x80, 0x0 ;  /* 0x000000000000781c */ /* 0x000fe20003f0f008 */
        /* <DEDUP_REMOVED lines=143> */
[C---:B------:R-:W-:Y:S02]  /*9ba0*/  HMMA.16816.F32 R20, R176.reuse, R140, R20 ;  /* 0x0000008cb014723c */ /* 0x040fe40000001814 */
        /* <DEDUP_REMOVED lines=157> */
[----:B------:R-:W-:Y:S01]  /*a580*/  LDSM.16.MT88.4 R152, [R134+UR4+0x3900] ;  /* 0x003900048698783b */ /* 0x000fe20008004200 */
[--C-:B------:R-:W-:Y:S02]  /*a590*/  FFMA.FTZ R216, R150, c[0x0][0x2d0], -R145.reuse ;  /* 0x0000b40096d87a23 */ /* 0x100fe40000010891 */
[----:B------:R-:W-:Y:S01]  /*a5a0*/  MUFU.EX2 R168, R168 ;  /* 0x000000a800a87308 */ /* 0x000fe20000000800 */
[--C-:B------:R-:W-:Y:S02]  /*a5b0*/  FFMA.FTZ R213, R149, c[0x0][0x2d0], -R148.reuse ;  /* 0x0000b40095d57a23 */ /* 0x100fe40000010894 */
[--C-:B------:R-:W-:Y:S02]  /*a5c0*/  FFMA.FTZ R215, R146, c[0x0][0x2d0], -R145.reuse ;  /* 0x0000b40092d77a23 */ /* 0x100fe40000010891 */
[C---:B--2---:R-:W-:Y:S02]  /*a5d0*/  FMUL.FTZ R6, R3.reuse, R130 ;  /* 0x0000008203067220 */ /* 0x044fe40000410000 */
        /* <DEDUP_REMOVED lines=17> */
[----:B------:R-:W1:Y:S01]  /*a6f0*/  MUFU.EX2 R165, R165 ;  /* 0x000000a500a57308 */ /* 0x000e620000000800 */
[----:B------:R-:W-:Y:S01]  /*a700*/  FMUL.FTZ R39, R3, R39 ;  /* 0x0000002703277220 */ /* 0x000fe20000410000 */
        /* <DEDUP_REMOVED lines=75> */
[C---:B------:R-:W-:Y:S02]  /*abc0*/  FMUL.FTZ R74, R3.reuse, R74 ;  /* 0x0000004a034a7220 */ /* 0x040fe40000410000 */
[C---:B------:R-:W-:Y:S01]  /*abd0*/  HMMA.16816.F32 R40, R128.reuse, R114, R40 ;  /* 0x000000728028723c */ /* 0x040fe20000001828 */
[----:B------:R-:W-:Y:S03]  /*abe0*/  LDSM.16.MT88.4 R112, [R135+UR4+0x900] ;  /* 0x000900048770783b */ /* 0x000fe60008004200 */
[C---:B------:R-:W-:Y:S02]  /*abf0*/  FMUL.FTZ R75, R3.reuse, R75 ;  /* 0x0000004b034b7220 */ /* 0x040fe40000410000 */
[C---:B------:R-:W-:Y:S02]  /*ac00*/  FMUL.FTZ R84, R132.reuse, R84 ;  /* 0x0000005484547220 */ /* 0x040fe40000410000 */
[----:B------:R-:W-:Y:S01]  /*ac10*/  FMUL.FTZ R85, R132, R85 ;  /* 0x0000005584557220 */ /* 0x000fe20000410000 */
[C---:B---3--:R-:W-:Y:S03]  /*ac20*/  HMMA.16816.F32 R44, R128.reuse, R104, R44 ;  /* 0x00000068802c723c */ /* 0x048fe6000000182c */
[C---:B------:R-:W-:Y:S02]  /*ac30*/  FMUL.FTZ R86, R3.reuse, R86 ;  /* 0x0000005603567220 */ /* 0x040fe40000410000 */
[----:B------:R-:W-:Y:S02]  /*ac40*/  FMUL.FTZ R87, R3, R87 ;  /* 0x0000005703577220 */ /* 0x000fe40000410000 */
[--C-:B------:R-:W-:Y:S01]  /*ac50*/  FFMA.FTZ R173, R173, c[0x0][0x2d0], -R148.reuse ;  /* 0x0000b400adad7a23 */ /* 0x100fe20000010894 */
[C---:B------:R-:W-:Y:S01]  /*ac60*/  HMMA.16816.F32 R48, R128.reuse, R106, R48 ;  /* 0x0000006a8030723c */ /* 0x040fe20000001830 */
[----:B------:R-:W1:Y:S03]  /*ac70*/  LDSM.16.MT88.4 R104, [R135+UR4+0x4100] ;  /* 0x004100048768783b */ /* 0x000e660008004200 */
[--C-:B------:R-:W-:Y:S01]  /*ac80*/  FFMA.FTZ R174, R175, c[0x0][0x2d0], -R148.reuse ;  /* 0x0000b400afae7a23 */ /* 0x100fe20000010894 */
[----:B------:R-:W-:Y:S01]  /*ac90*/  MUFU.EX2 R173, R173 ;  /* 0x000000ad00ad7308 */ /* 0x000fe20000000800 */
[--C-:B------:R-:W-:Y:S02]  /*aca0*/  FFMA.FTZ R175, R208, c[0x0][0x2d0], -R145.reuse ;  /* 0x0000b400d0af7a23 */ /* 0x100fe40000010891 */
[C---:B------:R-:W-:Y:S04]  /*acb0*/  HMMA.16816.F32 R52, R128.reuse, R100, R52 ;  /* 0x000000648034723c */ /* 0x040fe80000001834 */
[--C-:B------:R-:W-:Y:S02]  /*acc0*/  FFMA.FTZ R208, R158, c[0x0][0x2d0], -R145.reuse ;  /* 0x0000b4009ed07a23 */ /* 0x100fe40000010891 */
[--C-:B------:R-:W-:Y:S01]  /*acd0*/  FFMA.FTZ R176, R182, c[0x0][0x2d0], -R145.reuse ;  /* 0x0000b400b6b07a23 */ /* 0x100fe20000010891 */
[----:B------:R-:W2:Y:S01]  /*ace0*/  MUFU.EX2 R174, R174 ;  /* 0x000000ae00ae7308 */ /* 0x000ea20000000800 */
[C---:B------:R-:W-:Y:S01]  /*acf0*/  HMMA.16816.F32 R56, R128.reuse, R102, R56 ;  /* 0x000000668038723c */ /* 0x040fe20000001838 */
[----:B------:R-:W3:Y:S03]  /*ad00*/  LDSM.16.MT88.4 R100, [R133+0x4100] ;  /* 0x004100008564783b */ /* 0x000ee60000004200 */
[--C-:B------:R-:W-:Y:S02]  /*ad10*/  FFMA.FTZ R182, R159, c[0x0][0x2d0], -R148.reuse ;  /* 0x0000b4009fb67a23 */ /* 0x100fe40000010894 */
[--C-:B------:R-:W-:Y:S02]  /*ad20*/  FFMA.FTZ R177, R181, c[0x0][0x2d0], -R148.reuse ;  /* 0x0000b400b5b17a23 */ /* 0x100fe40000010894 */
[C---:B------:R-:W-:Y:S01]  /*ad30*/  HMMA.16816.F32 R60, R128.reuse, R108, R60 ;  /* 0x0000006c803c723c */ /* 0x040fe2000000183c */
[----:B------:R-:W-:Y:S01]  /*ad40*/  LDSM.16.MT88.4 R156, [R164+0x3900] ;  /* 0x00390000a49c783b */ /* 0x000fe20000004200 */
[----:B------:R-:W-:Y:S02]  /*ad50*/  MUFU.EX2 R175, R175 ;  /* 0x000000af00af7308 */ /* 0x000fe40000000800 */
[--C-:B------:R-:W-:Y:S02]  /*ad60*/  FFMA.FTZ R181, R161, c[0x0][0x2d0], -R148.reuse ;  /* 0x0000b400a1b57a23 */ /* 0x100fe40000010894 */
[----:B------:R-:W-:Y:S02]  /*ad70*/  FFMA.FTZ R148, R147, c[0x0][0x2d0], -R148 ;  /* 0x0000b40093947a23 */ /* 0x000fe40000010894 */
[C---:B------:R-:W-:Y:S01]  /*ad80*/  HMMA.16816.F32 R64, R128.reuse, R110, R64 ;  /* 0x0000006e8040723c */ /* 0x040fe20000001840 */
[----:B------:R-:W4:Y:S03]  /*ad90*/  LDSM.16.MT88.4 R108, [R134+UR4+0x4100] ;  /* 0x00410004866c783b */ /* 0x000f260008004200 */
[----:B------:R5:W-:Y:S01]  /*ada0*/  MUFU.EX2 R218, R148 ;  /* 0x0000009400da7308 */ /* 0x000be20000000800 */
[--C-:B------:R-:W-:Y:S02]  /*adb0*/  FFMA.FTZ R179, R180, c[0x0][0x2d0], -R145.reuse ;  /* 0x0000b400b4b37a23 */ /* 0x100fe40000010891 */
[--C-:B------:R-:W-:Y:S01]  /*adc0*/  FFMA.FTZ R180, R162, c[0x0][0x2d0], -R145.reuse ;  /* 0x0000b400a2b47a23 */ /* 0x100fe20000010891 */
[C---:B-1----:R-:W-:Y:S01]  /*add0*/  HMMA.16816.F32 R68, R128.reuse, R104, R68 ;  /* 0x000000688044723c */ /* 0x042fe20000001844 */
[----:B------:R-:W-:Y:S03]  /*ade0*/  LDSM.16.MT88.4 R160, [R135+UR4+0x5900] ;  /* 0x0059000487a0783b */ /* 0x000fe60008004200 */
[----:B------:R-:W-:Y:S02]  /*adf0*/  FFMA.FTZ R145, R144, c[0x0][0x2d0], -R145 ;  /* 0x0000b40090917a23 */ /* 0x000fe40000010891 */
[C---:B------:R-:W-:Y:S01]  /*ae00*/  FMUL.FTZ R88, R132.reuse, R88 ;  /* 0x0000005884587220 */ /* 0x040fe20000410000 */
[----:B------:R-:W1:Y:S01]  /*ae10*/  MUFU.EX2 R176, R176 ;  /* 0x000000b000b07308 */ /* 0x000e620000000800 */
[C---:B------:R-:W-:Y:S01]  /*ae20*/  FMUL.FTZ R89, R132.reuse, R89 ;  /* 0x0000005984597220 */ /* 0x040fe20000410000 */
[C---:B------:R-:W-:Y:S01]  /*ae30*/  HMMA.16816.F32 R72, R128.reuse, R106, R72 ;  /* 0x0000006a8048723c */ /* 0x040fe20000001848 */
[----:B------:R-:W4:Y:S02]  /*ae40*/  LDSM.16.MT88.4 R104, [R164+0x4100] ;  /* 0x00410000a468783b */ /* 0x000f240000004200 */
[C---:B------:R-:W-:Y:S02]  /*ae50*/  FMUL.FTZ R76, R132.reuse, R76 ;  /* 0x0000004c844c7220 */ /* 0x040fe40000410000 */
[C---:B------:R-:W-:Y:S02]  /*ae60*/  FMUL.FTZ R77, R132.reuse, R77 ;  /* 0x0000004d844d7220 */ /* 0x040fe40000410000 */
[C---:B------:R-:W-:Y:S01]  /*ae70*/  FMUL.FTZ R78, R3.reuse, R78 ;  /* 0x0000004e034e7220 */ /* 0x040fe20000410000 */
[----:B------:R-:W4:Y:S01]  /*ae80*/  MUFU.EX2 R177, R177 ;  /* 0x000000b100b17308 */ /* 0x000f220000000800 */
[----:B-----5:R-:W-:Y:S03]  /*ae90*/  LDSM.16.MT88.4 R148, [R133+0x3900] ;  /* 0x003900008594783b */ /* 0x020fe60000004200 */
[C---:B------:R-:W-:Y:S02]  /*aea0*/  FMUL.FTZ R79, R3.reuse, R79 ;  /* 0x0000004f034f7220 */ /* 0x040fe40000410000 */
[C---:B------:R-:W-:Y:S02]  /*aeb0*/  FMUL.FTZ R90, R3.reuse, R90 ;  /* 0x0000005a035a7220 */ /* 0x040fe40000410000 */
[C---:B------:R-:W-:Y:S02]  /*aec0*/  FMUL.FTZ R91, R3.reuse, R91 ;  /* 0x0000005b035b7220 */ /* 0x040fe40000410000 */
[C---:B------:R-:W-:Y:S01]  /*aed0*/  FMUL.FTZ R92, R132.reuse, R92 ;  /* 0x0000005c845c7220 */ /* 0x040fe20000410000 */
[C---:B---3--:R-:W-:Y:S01]  /*aee0*/  HMMA.16816.F32 R76, R128.reuse, R100, R76 ;  /* 0x00000064804c723c */ /* 0x048fe2000000184c */
[----:B------:R-:W-:Y:S02]  /*aef0*/  MUFU.EX2 R179, R179 ;  /* 0x000000b300b37308 */ /* 0x000fe40000000800 */
[C---:B------:R-:W-:Y:S02]  /*af00*/  FMUL.FTZ R80, R132.reuse, R80 ;  /* 0x0000005084507220 */ /* 0x040fe40000410000 */
[----:B------:R-:W-:Y:S02]  /*af10*/  FMUL.FTZ R81, R132, R81 ;  /* 0x0000005184517220 */ /* 0x000fe40000410000 */
[C---:B------:R-:W-:Y:S01]  /*af20*/  FMUL.FTZ R82, R3.reuse, R82 ;  /* 0x0000005203527220 */ /* 0x040fe20000410000 */
[----:B--2---:R-:W-:Y:S01]  /*af30*/  F2FP.PACK_AB R100, R174, R173 ;  /* 0x000000adae64723e */ /* 0x004fe200000000ff */
[C---:B------:R-:W-:Y:S02]  /*af40*/  FMUL.FTZ R83, R3.reuse, R83 ;  /* 0x0000005303537220 */ /* 0x040fe40000410000 */
[----:B------:R2:W-:Y:S01]  /*af50*/  MUFU.EX2 R220, R145 ;  /* 0x0000009100dc7308 */ /* 0x0005e20000000800 */
[----:B------:R-:W-:Y:S01]  /*af60*/  FMUL.FTZ R93, R132, R93 ;  /* 0x0000005d845d7220 */ /* 0x000fe20000410000 */
[----:B-1----:R-:W-:Y:S01]  /*af70*/  F2FP.PACK_AB R101, R176, R175 ;  /* 0x000000afb065723e */ /* 0x002fe200000000ff */
[C---:B------:R-:W-:Y:S02]  /*af80*/  FMUL.FTZ R94, R3.reuse, R94 ;  /* 0x0000005e035e7220 */ /* 0x040fe40000410000 */
[C---:B------:R-:W-:Y:S03]  /*af90*/  HMMA.16816.F32 R80, R128.reuse, R102, R80 ;  /* 0x000000668050723c */ /* 0x040fe60000001850 */
[C---:B------:R-:W-:Y:S02]  /*afa0*/  FMUL.FTZ R95, R3.reuse, R95 ;  /* 0x0000005f035f7220 */ /* 0x040fe40000410000 */
[C---:B------:R-:W-:Y:S01]  /*afb0*/  FMUL.FTZ R96, R132.reuse, R96 ;  /* 0x0000006084607220 */ /* 0x040fe20000410000 */
[----:B------:R-:W1:Y:S01]  /*afc0*/  MUFU.EX2 R180, R180 ;  /* 0x000000b400b47308 */ /* 0x000e620000000800 */
[----:B------:R-:W-:Y:S01]  /*afd0*/  FMUL.FTZ R97, R132, R97 ;  /* 0x0000006184617220 */ /* 0x000fe20000410000 */
[C---:B----4-:R-:W-:Y:S04]  /*afe0*/  HMMA.16816.F32 R84, R128.reuse, R108, R84 ;  /* 0x0000006c8054723c */ /* 0x050fe80000001854 */
[C---:B------:R-:W-:Y:S01]  /*aff0*/  FMUL.FTZ R98, R3.reuse, R98 ;  /* 0x0000006203627220 */ /* 0x040fe20000410000 */
[----:B------:R-:W-:Y:S01]  /*b000*/  F2FP.PACK_AB R102, R178, R177 ;  /* 0x000000b1b266723e */ /* 0x000fe200000000ff */
[C---:B------:R-:W-:Y:S02]  /*b010*/  FMUL.FTZ R99, R3.reuse, R99 ;  /* 0x0000006303637220 */ /* 0x040fe40000410000 */
[C---:B------:R-:W-:Y:S01]  /*b020*/  HMMA.16816.F32 R88, R128.reuse, R110, R88 ;  /* 0x0000006e8058723c */ /* 0x040fe20000001858 */
[----:B------:R-:W3:Y:S01]  /*b030*/  LDSM.16.MT88.4 R108, [R133+0x900] ;  /* 0x00090000856c783b */ /* 0x000ee20000004200 */
[----:B------:R-:W-:Y:S02]  /*b040*/  MUFU.EX2 R181, R181 ;  /* 0x000000b500b57308 */ /* 0x000fe40000000800 */
[----:B------:R-:W-:Y:S02]  /*b050*/  FFMA.FTZ R172, R132, R203, R172 ;  /* 0x000000cb84ac7223 */ /* 0x000fe400000100ac */
[----:B------:R-:W-:Y:S02]  /*b060*/  FFMA.FTZ R168, R3, R202, R168 ;  /* 0x000000ca03a87223 */ /* 0x000fe400000100a8 */
[C---:B------:R-:W-:Y:S01]  /*b070*/  HMMA.16816.F32 R92, R128.reuse, R104, R92 ;  /* 0x00000068805c723c */ /* 0x040fe2000000185c */
[----:B--2---:R-:W-:Y:S03]  /*b080*/  LDSM.16.MT88.4 R144, [R135+UR4+0x3900] ;  /* 0x003900048790783b */ /* 0x004fe60008004200 */
[----:B------:R-:W2:Y:S01]  /*b090*/  MUFU.EX2 R182, R182 ;  /* 0x000000b600b67308 */ /* 0x000ea20000000800 */
[----:B------:R-:W-:Y:S01]  /*b0a0*/  FADD.FTZ R171, R171, R172 ;  /* 0x000000acabab7221 */ /* 0x000fe20000010000 */
[----:B-1----:R-:W-:Y:S01]  /*b0b0*/  F2FP.PACK_AB R103, R180, R179 ;  /* 0x000000b3b467723e */ /* 0x002fe200000000ff */
[----:B------:R-:W-:Y:S01]  /*b0c0*/  FADD.FTZ R167, R167, R168 ;  /* 0x000000a8a7a77221 */ /* 0x000fe20000010000 */
[----:B------:R-:W-:Y:S01]  /*b0d0*/  HMMA.16816.F32 R96, R128, R106, R96 ;  /* 0x0000006a8060723c */ /* 0x000fe20000001860 */
[----:B------:R-:W1:Y:S05]  /*b0e0*/  LDSM.16.MT88.4 R104, [R164+0x2900] ;  /* 0x00290000a468783b */ /* 0x000e6a0000004200 */
[----:B------:R-:W4:Y:S02]  /*b0f0*/  MUFU.EX2 R208, R208 ;  /* 0x000000d000d07308 */ /* 0x000f240000000800 */
[C---:B------:R-:W-:Y:S08]  /*b100*/  HMMA.16816.F32 R4, R100.reuse, R112, R4 ;  /* 0x000000706404723c */ /* 0x040ff00000001804 */
[C---:B------:R-:W-:Y:S01]  /*b110*/  HMMA.16816.F32 R8, R100.reuse, R114, R8 ;  /* 0x000000726408723c */ /* 0x040fe20000001808 */
[----:B------:R-:W-:Y:S07]  /*b120*/  LDSM.16.MT88.4 R112, [R133+0x4900] ;  /* 0x004900008570783b */ /* 0x000fee0000004200 */
[C---:B---3--:R-:W-:Y:S08]  /*b130*/  HMMA.16816.F32 R12, R100.reuse, R108, R12 ;  /* 0x0000006c640c723c */ /* 0x048ff0000000180c */
[C---:B------:R-:W-:Y:S01]  /*b140*/  HMMA.16816.F32 R16, R100.reuse, R110, R16 ;  /* 0x0000006e6410723c */ /* 0x040fe20000001810 */
[----:B------:R-:W3:Y:S07]  /*b150*/  LDSM.16.MT88.4 R108, [R135+UR4+0x4900] ;  /* 0x00490004876c783b */ /* 0x000eee0008004200 */
        /* <DEDUP_REMOVED lines=18> */
[C---:B-1----:R-:W-:Y:S08]  /*b280*/  HMMA.16816.F32 R60, R100.reuse, R104, R60 ;  /* 0x00000068643c723c */ /* 0x042ff0000000183c */
[C---:B------:R-:W-:Y:S01]  /*b290*/  HMMA.16816.F32 R64, R100.reuse, R106, R64 ;  /* 0x0000006a6440723c */ /* 0x040fe20000001840 */
[----:B------:R-:W1:Y:S07]  /*b2a0*/  LDSM.16.MT88.4 R104, [R134+UR4+0x4900] ;  /* 0x004900048668783b */ /* 0x000e6e0008004200 */
[C---:B---3--:R-:W-:Y:S08]  /*b2b0*/  HMMA.16816.F32 R68, R100.reuse, R108, R68 ;  /* 0x0000006c6444723c */ /* 0x048ff00000001844 */
[C---:B------:R-:W-:Y:S01]  /*b2c0*/  HMMA.16816.F32 R72, R100.reuse, R110, R72 ;  /* 0x0000006e6448723c */ /* 0x040fe20000001848 */
[----:B------:R-:W3:Y:S07]  /*b2d0*/  LDSM.16.MT88.4 R108, [R135+UR4+0x1100] ;  /* 0x00110004876c783b */ /* 0x000eee0008004200 */
[C---:B------:R-:W-:Y:S08]  /*b2e0*/  HMMA.16816.F32 R76, R100.reuse, R112, R76 ;  /* 0x00000070644c723c */ /* 0x040ff0000000184c */
[C---:B------:R-:W-:Y:S01]  /*b2f0*/  HMMA.16816.F32 R80, R100.reuse, R114, R80 ;  /* 0x000000726450723c */ /* 0x040fe20000001850 */
[----:B------:R-:W5:Y:S07]  /*b300*/  LDSM.16.MT88.4 R112, [R134+UR4+0x1100] ;  /* 0x001100048670783b */ /* 0x000f6e0008004200 */
[C---:B-1----:R-:W-:Y:S08]  /*b310*/  HMMA.16816.F32 R84, R100.reuse, R104, R84 ;  /* 0x000000686454723c */ /* 0x042ff00000001854 */
[C---:B------:R-:W-:Y:S01]  /*b320*/  HMMA.16816.F32 R88, R100.reuse, R106, R88 ;  /* 0x0000006a6458723c */ /* 0x040fe20000001858 */
[----:B------:R-:W1:Y:S07]  /*b330*/  LDSM.16.MT88.4 R104, [R135+UR4+0x3100] ;  /* 0x003100048768783b */ /* 0x000e6e0008004200 */
[C---:B------:R-:W-:Y:S08]  /*b340*/  HMMA.16816.F32 R92, R100.reuse, R116, R92 ;  /* 0x00000074645c723c */ /* 0x040ff0000000185c */
[----:B------:R-:W-:Y:S01]  /*b350*/  HMMA.16816.F32 R96, R100, R118, R96 ;  /* 0x000000766460723c */ /* 0x000fe20000001860 */
[----:B------:R-:W1:Y:S06]  /*b360*/  LDSM.16.MT88.4 R116, [R133+0x3100] ;  /* 0x003100008574783b */ /* 0x000e6c0000004200 */
[----:B--2---:R-:W-:Y:S02]  /*b370*/  F2FP.PACK_AB R100, R182, R181 ;  /* 0x000000b5b664723e */ /* 0x004fe400000000ff */
[----:B----4-:R-:W-:Y:S03]  /*b380*/  F2FP.PACK_AB R101, R208, R183 ;  /* 0x000000b7d065723e */ /* 0x010fe600000000ff */
[----:B------:R-:W-:Y:S02]  /*b390*/  F2FP.PACK_AB R102, R210, R193 ;  /* 0x000000c1d266723e */ /* 0x000fe400000000ff */
[----:B------:R-:W-:Y:S07]  /*b3a0*/  F2FP.PACK_AB R103, R212, R207 ;  /* 0x000000cfd467723e */ /* 0x000fee00000000ff */
[C---:B---3--:R-:W-:Y:S08]  /*b3b0*/  HMMA.16816.F32 R4, R100.reuse, R108, R4 ;  /* 0x0000006c6404723c */ /* 0x048ff00000001804 */
[C---:B------:R-:W-:Y:S01]  /*b3c0*/  HMMA.16816.F32 R8, R100.reuse, R110, R8 ;  /* 0x0000006e6408723c */ /* 0x040fe20000001808 */
[----:B------:R-:W2:Y:S07]  /*b3d0*/  LDSM.16.MT88.4 R108, [R134+UR4+0x3100] ;  /* 0x00310004866c783b */ /* 0x000eae0008004200 */
[C---:B------:R-:W-:Y:S08]  /*b3e0*/  HMMA.16816.F32 R12, R100.reuse, R120, R12 ;  /* 0x00000078640c723c */ /* 0x040ff0000000180c */
[C---:B------:R-:W-:Y:S08]  /*b3f0*/  HMMA.16816.F32 R16, R100.reuse, R122, R16 ;  /* 0x0000007a6410723c */ /* 0x040ff00000001810 */
[C---:B-----5:R-:W-:Y:S08]  /*b400*/  HMMA.16816.F32 R20, R100.reuse, R112, R20 ;  /* 0x000000706414723c */ /* 0x060ff00000001814 */
        /* <DEDUP_REMOVED lines=8> */
[C---:B------:R-:W-:Y:S08]  /*b490*/  HMMA.16816.F32 R44, R100.reuse, R116, R44 ;  /* 0x00000074642c723c */ /* 0x040ff0000000182c */
        /* <DEDUP_REMOVED lines=53> */
[C---:B--2---:R-:W-:Y:S07]  /*b7f0*/  HMMA.16816.F32 R76, R136.reuse, R8, R76 ;  /* 0x00000008884c723c */ /* 0x044fee000000184c */
[----:B------:R-:W-:Y:S01]  /*b800*/  FADD.FTZ R8, R170, R171 ;  /* 0x000000abaa087221 */ /* 0x000fe20000010000 */
[C---:B------:R-:W-:Y:S04]  /*b810*/  HMMA.16816.F32 R80, R136.reuse, R10, R80 ;  /* 0x0000000a8850723c */ /* 0x040fe80000001850 */
[----:B------:R-:W-:Y:S04]  /*b820*/  FADD.FTZ R8, R169, R8 ;  /* 0x00000008a9087221 */ /* 0x000fe80000010000 */
[C---:B-1----:R-:W-:Y:S04]  /*b830*/  HMMA.16816.F32 R84, R136.reuse, R12, R84 ;  /* 0x0000000c8854723c */ /* 0x042fe80000001854 */
        /* <DEDUP_REMOVED lines=16> */
[----:B------:R-:W-:Y:S01]  /*b940*/  ULEA UR4, UR23, UR7, 0x6 ;  /* 0x0000000717047291 */ /* 0x000fe2000f8e303f */
[----:B------:R-:W-:Y:S01]  /*b950*/  ISETP.NE.AND P1, PT, R196, 0x1, PT ;  /* 0x00000001c400780c */ /* 0x000fe20003f25270 */
[----:B------:R-:W-:Y:S02]  /*b960*/  IMAD.MOV.U32 R198, RZ, RZ, RZ ;  /* 0x000000ffffc67224 */ /* 0x000fe400078e00ff */
[----:B------:R-:W-:Y:S02]  /*b970*/  IMAD.U32 R15, RZ, RZ, UR13 ;  /* 0x0000000dff0f7e24 */ /* 0x000fe4000f8e00ff */
        /* <DEDUP_REMOVED lines=15> */
[----:B-1----:R-:W-:Y:S05]  /*ba70*/  IMAD.WIDE.U32 R4, R199, c[0x0][0x1e0], RZ ;  /* 0x00007800c7047a25 */ /* 0x002fea00078e00ff */
[----:B------:R-:W-:Y:S02]  /*ba80*/  IADD3 R5, R5, R3, RZ ;  /* 0x0000000305057210 */ /* 0x000fe40007ffe0ff */
        /* <DEDUP_REMOVED lines=9> */
[----:B------:R-:W-:Y:S03]  /*bb20*/  IMAD R4, R15, 0x3000, R200 ;  /* 0x000030000f047824 */ /* 0x000fe600078e02c8 */
[----:B------:R-:W2:Y:S01]  /*bb30*/  SHFL.IDX PT, R11, R6, RZ, 0x181f ;  /* 0x00181fff060b7589 */ /* 0x000ea200000e0000 */
[----:B------:R-:W-:Y:S03]  /*bb40*/  IMAD.SHL.U32 R3, R4, 0x2, RZ ;  /* 0x0000000204037824 */ /* 0x000fe600078e00ff */
[----:B------:R-:W3:Y:S04]  /*bb50*/  SHFL.IDX PT, R5, R16, 0x1, 0x181f ;  /* 0x00381f0010057f89 */ /* 0x000ee800000e0000 */
[----:B------:R4:W5:Y:S01]  /*bb60*/  SHFL.IDX PT, R7, R6, 0x1, 0x181f ;  /* 0x00381f0006077f89 */ /* 0x00096200000e0000 */
[C---:B-1----:R-:W-:Y:S02]  /*bb70*/  IADD3 R12, P0, R9.reuse, R206, RZ ;  /* 0x000000ce090c7210 */ /* 0x042fe40007f1e0ff */
[-C--:B------:R-:W-:Y:S03]  /*bb80*/  IADD3 R8, P1, R9, R205.reuse, RZ ;  /* 0x000000cd09087210 */ /* 0x080fe60007f3e0ff */
[--C-:B--2---:R-:W-:Y:S01]  /*bb90*/  IMAD.X R13, R11, 0x1, R192.reuse, P0 ;  /* 0x000000010b0d7824 */ /* 0x104fe200000e06c0 */
[----:B------:R-:W-:Y:S02]  /*bba0*/  IADD3 R14, P0, R9, R204, RZ ;  /* 0x000000cc090e7210 */ /* 0x000fe40007f1e0ff */
[----:B------:R-:W-:Y:S02]  /*bbb0*/  IADD3.X R9, R11, R194, RZ, P1, !PT ;  /* 0x000000c20b097210 */ /* 0x000fe40000ffe4ff */
[----:B------:R1:W-:Y:S01]  /*bbc0*/  LDGSTS.E.BYPASS.LTC128B.128 [R3+0xc100], [R12.64], !P5 ;  /* 0x0c1000000c037fae */ /* 0x0003e2000e901d4a */
[----:B---3--:R-:W-:Y:S01]  /*bbd0*/  IADD3 R10, P2, R5, R206, RZ ;  /* 0x000000ce050a7210 */ /* 0x008fe20007f5e0ff */
[--C-:B------:R-:W-:Y:S01]  /*bbe0*/  IMAD.X R15, R11, 0x1, R195.reuse, P0 ;  /* 0x000000010b0f7824 */ /* 0x100fe200000e06c3 */
[C---:B------:R-:W-:Y:S01]  /*bbf0*/  IADD3 R4, P1, R5.reuse, R205, RZ ;  /* 0x000000cd05047210 */ /* 0x040fe20007f3e0ff */
[----:B------:R1:W-:Y:S01]  /*bc00*/  LDGSTS.E.BYPASS.LTC128B.128 [R3+0xe100], [R8.64], !P4 ;  /* 0x0e10000008037fae */ /* 0x0003e2000e101d4a */
[----:B----4-:R-:W-:Y:S01]  /*bc10*/  IADD3 R6, P0, R5, R204, RZ ;  /* 0x000000cc05067210 */ /* 0x010fe20007f1e0ff */
[C---:B-----5:R-:W-:Y:S01]  /*bc20*/  IMAD.X R11, R7.reuse, 0x1, R192, P2 ;  /* 0x00000001070b7824 */ /* 0x060fe200010e06c0 */
[C---:B------:R-:W-:Y:S01]  /*bc30*/  IADD3.X R5, R7.reuse, R194, RZ, P1, !PT ;  /* 0x000000c207057210 */ /* 0x040fe20000ffe4ff */
[----:B------:R1:W-:Y:S02]  /*bc40*/  LDGSTS.E.BYPASS.LTC128B.128 [R3+0x10100], [R14.64], !P6 ;  /* 0x101000000e037fae */ /* 0x0003e4000f101d4a */
[----:B------:R-:W-:Y:S02]  /*bc50*/  IMAD.X R7, R7, 0x1, R195, P0 ;  /* 0x0000000107077824 */ /* 0x000fe400000e06c3 */
[----:B------:R1:W-:Y:S04]  /*bc60*/  LDGSTS.E.BYPASS.LTC128B.128 [R3+0xd100], [R10.64], !P5 ;  /* 0x0d1000000a037fae */ /* 0x0003e8000e901d4a */
[----:B------:R1:W-:Y:S04]  /*bc70*/  LDGSTS.E.BYPASS.LTC128B.128 [R3+0xf100], [R4.64], !P4 ;  /* 0x0f10000004037fae */ /* 0x0003e8000e101d4a */
[----:B------:R1:W-:Y:S02]  /*bc80*/  LDGSTS.E.BYPASS.LTC128B.128 [R3+0x11100], [R6.64], !P6 ;  /* 0x1110000006037fae */ /* 0x0003e4000f101d4a */
.L_x_1357:
[----:B------:R-:W-:Y:S01]  /*bc90*/  UIADD3 UR4, UR23, -0x1, URZ ;  /* 0xffffffff17047890 */ /* 0x000fe2000fffe03f */
[----:B------:R-:W0:Y:S01]  /*bca0*/  LDGDEPBAR ;  /* 0x00000000000079af */ /* 0x000e220000000000 */
[----:B------:R-:W-:Y:S01]  /*bcb0*/  UIADD3 UR9, UR5, 0x1, URZ ;  /* 0x0000000105097890 */ /* 0x000fe2000fffe03f */
[----:B------:R-:W-:Y:S01]  /*bcc0*/  ISETP.LT.AND P0, PT, RZ, UR23, PT ;  /* 0x00000017ff007c0c */ /* 0x000fe2000bf01270 */
[----:B------:R-:W-:Y:S01]  /*bcd0*/  UISETP.GE.AND UP0, UPT, UR5, 0x1, UPT ;  /* 0x000000010500788c */ /* 0x000fe2000bf06270 */
[----:B-1----:R-:W-:Y:S01]  /*bce0*/  IMAD.MOV.U32 R3, RZ, RZ, R0 ;  /* 0x000000ffff037224 */ /* 0x002fe200078e0000 */
[----:B------:R-:W-:Y:S01]  /*bcf0*/  MOV R133, R2 ;  /* 0x0000000200857202 */ /* 0x000fe20000000f00 */
[----:B------:R-:W-:Y:S02]  /*bd00*/  UMOV UR23, UR4 ;  /* 0x0000000400177c82 */ /* 0x000fe40008000000 */
[----:B------:R-:W-:Y:S07]  /*bd10*/  USEL UR5, UR9, URZ, !UP0 ;  /* 0x0000003f09057287 */ /* 0x000fee000c000000 */
[----:B------:R-:W-:-:S05]  /*bd20*/  @P0 BRA `(.L_x_1358) ;  /* 0xffffd18000000947 */ /* 0x000fca000383ffff */
.L_x_1355:
        /* <DEDUP_REMOVED lines=122> */
.L_x_1341:
        /* <DEDUP_REMOVED lines=42> */
[----:B------:R-:W-:Y:S01]  /*c770*/  ISETP.NE.U32.AND P0, PT, R12, 0x1, PT ;  /* 0x000000010c00780c */ /* 0x000fe20003f05070 */
[----:B------:R-:W-:Y:S01]  /*c780*/  IMAD.U32 R12, RZ, RZ, UR4 ;  /* 0x00000004ff0c7e24 */ /* 0x000fe2000f8e00ff */
        /* <DEDUP_REMOVED lines=9> */
[----:B------:R-:W-:Y:S02]  /*c820*/  F2FP.PACK_AB R44, R45, R44 ;  /* 0x0000002c2d2c723e */ /* 0x000fe400000000ff */
[----:B------:R-:W-:-:S02]  /*c830*/  F2FP.PACK_AB R46, R47, R46 ;  /* 0x0000002e2f2e723e */ /* 0x000fc400000000ff */
[C---:B------:R-:W-:Y:S02]  /*c840*/  IADD3 R6, R13.reuse, 0x80, RZ ;  /* 0x000000800d067810 */ /* 0x040fe40007ffe0ff */
[----:B------:R-:W-:Y:S02]  /*c850*/  IADD3 R5, R13, 0x70, RZ ;  /* 0x000000700d057810 */ /* 0x000fe40007ffe0ff */
[----:B------:R-:W-:Y:S02]  /*c860*/  @P0 IADD3 R5, R6, 0x10, RZ ;  /* 0x0000001006050810 */ /* 0x000fe40007ffe0ff */
[----:B------:R-:W-:Y:S01]  /*c870*/  SEL R6, R9, 0xffffffe0, !P1 ;  /* 0xffffffe009067807 */ /* 0x000fe20004800000 */
[----:B------:R-:W-:Y:S01]  /*c880*/  IMAD.MOV.U32 R9, RZ, RZ, 0x40 ;  /* 0x00000040ff097424 */ /* 0x000fe200078e00ff */
[----:B------:R-:W-:Y:S02]  /*c890*/  F2FP.PACK_AB R48, R49, R48 ;  /* 0x000000303130723e */ /* 0x000fe400000000ff */
[----:B------:R-:W-:Y:S01]  /*c8a0*/  F2FP.PACK_AB R50, R51, R50 ;  /* 0x000000323332723e */ /* 0x000fe200000000ff */
[----:B------:R-:W-:Y:S01]  /*c8b0*/  IMAD.IADD R15, R13, 0x1, R6 ;  /* 0x000000010d0f7824 */ /* 0x000fe200078e0206 */
[----:B------:R-:W-:Y:S01]  /*c8c0*/  SEL R10, R9, 0xffffffc0, !P2 ;  /* 0xffffffc0090a7807 */ /* 0x000fe20005000000 */
[----:B------:R-:W-:Y:S01]  /*c8d0*/  IMAD.IADD R9, R6, 0x1, R5 ;  /* 0x0000000106097824 */ /* 0x000fe200078e0205 */
[----:B------:R-:W-:-:S02]  /*c8e0*/  F2FP.PACK_AB R52, R53, R52 ;  /* 0x000000343534723e */ /* 0x000fc400000000ff */
        /* <DEDUP_REMOVED lines=86> */
[----:B---3--:R-:W-:-:S05]  /*ce50*/  IMAD.U32 R15, RZ, RZ, UR5 ;  /* 0x00000005ff0f7e24 */ /* 0x008fca000f8e00ff */
[----:B------:R1:W5:Y:S01]  /*ce60*/  @P1 LDG.E R5, [R14.64] ;  /* 0x0000000a0e051981 */ /* 0x000362000c1e1900 */
[----:B------:R-:W-:Y:S02]  /*ce70*/  UMOV UR20, URZ ;  /* 0x0000003f00147c82 */ /* 0x000fe40008000000 */
[----:B------:R-:W-:Y:S01]  /*ce80*/  UMOV UR21, URZ ;  /* 0x0000003f00157c82 */ /* 0x000fe20008000000 */
[----:B----4-:R-:W2:Y:S02]  /*ce90*/  @P0 R2UR UR5, R6 ;  /* 0x00000000060503c2 */ /* 0x010ea400000e0000 */
        /* <DEDUP_REMOVED lines=8> */
.L_x_1360:
[----:B-1----:R-:W-:Y:S01]  /*cf20*/  SHF.R.S32.HI R9, RZ, 0x1f, R2 ;  /* 0x0000001fff097819 */ /* 0x002fe20000011402 */
[----:B------:R-:W1:Y:S01]  /*cf30*/  S2R R57, SR_CTAID.X ;  /* 0x0000000000397919 */ /* 0x000e620000002500 */
[----:B------:R-:W-:Y:S01]  /*cf40*/  LOP3.LUT R13, R4, 0xffffffe0, RZ, 0xc0, !PT ;  /* 0xffffffe0040d7812 */ /* 0x000fe200078ec0ff */
[----:B------:R-:W-:Y:S01]  /*cf50*/  IMAD.MOV.U32 R6, RZ, RZ, c[0x0][0x4e8] ;  /* 0x00013a00ff067624 */ /* 0x000fe200078e00ff */
[----:B------:R-:W-:Y:S01]  /*cf60*/  LEA.HI R9, R9, R2, RZ, 0x3 ;  /* 0x0000000209097211 */ /* 0x000fe200078f18ff */
[----:B------:R-:W-:Y:S01]  /*cf70*/  UMOV UR14, UR20 ;  /* 0x00000014000e7c82 */ /* 0x000fe20008000000 */
[----:B------:R-:W-:Y:S01]  /*cf80*/  BSSY B0, `(.L_x_1361) ;  /* 0x000008c000007945 */ /* 0x000fe20003800000 */
[----:B------:R-:W-:Y:S01]  /*cf90*/  IMAD.IADD R4, R0, 0x1, -R13 ;  /* 0x0000000100047824 */ /* 0x000fe200078e0a0d */
[----:B------:R-:W-:Y:S01]  /*cfa0*/  LOP3.LUT R9, R9, 0xffffff8, RZ, 0xc0, !PT ;  /* 0x0ffffff809097812 */ /* 0x000fe200078ec0ff */
[----:B------:R-:W-:Y:S01]  /*cfb0*/  UMOV UR15, UR21 ;  /* 0x00000015000f7c82 */ /* 0x000fe20008000000 */
[----:B------:R-:W-:Y:S01]  /*cfc0*/  ISETP.NE.AND P1, PT, R6, 0x1, PT ;  /* 0x000000010600780c */ /* 0x000fe20003f25270 */
[----:B------:R-:W-:Y:S01]  /*cfd0*/  ULDC.64 UR12, c[0x0][0x490] ;  /* 0x00012400000c7ab9 */ /* 0x000fe20000000a00 */
[----:B------:R-:W-:Y:S01]  /*cfe0*/  LEA.HI R6, R11, R11, RZ, 0x1 ;  /* 0x0000000b0b067211 */ /* 0x000fe200078f08ff */
[----:B------:R-:W-:Y:S01]  /*cff0*/  IMAD.IADD R2, R2, 0x1, -R9 ;  /* 0x0000000102027824 */ /* 0x000fe200078e0a09 */
[----:B------:R-:W-:Y:S01]  /*d000*/  SHF.R.S32.HI R9, RZ, 0x1f, R4 ;  /* 0x0000001fff097819 */ /* 0x000fe20000011404 */
[----:B------:R-:W-:Y:S01]  /*d010*/  UIMAD.WIDE.U32 UR14, UR6, UR12, UR14 ;  /* 0x0000000c060e72a5 */ /* 0x000fe2000f8e000e */
[----:B------:R-:W-:Y:S01]  /*d020*/  LOP3.LUT R6, R6, 0x1ffffffe, RZ, 0xc0, !PT ;  /* 0x1ffffffe06067812 */ /* 0x000fe200078ec0ff */
[----:B------:R-:W-:Y:S01]  /*d030*/  UIMAD UR12, UR7, UR12, URZ ;  /* 0x0000000c070c72a4 */ /* 0x000fe2000f8e023f */
[----:B------:R-:W-:Y:S01]  /*d040*/  LEA.HI R9, R9, R4, RZ, 0x2 ;  /* 0x0000000409097211 */ /* 0x000fe200078f10ff */
[----:B------:R-:W-:Y:S01]  /*d050*/  ULDC.64 UR4, c[0x0][0x3a0] ;  /* 0x0000e80000047ab9 */ /* 0x000fe20000000a00 */
        /* <DEDUP_REMOVED lines=11> */
[----:B------:R-:W-:Y:S01]  /*d110*/  USEL UR17, UR8, URZ, !UP1 ;  /* 0x0000003f08117287 */ /* 0x000fe2000c800000 */
[----:B------:R-:W-:Y:S01]  /*d120*/  IMAD.SHL.U32 R3, R3, 0x8, RZ ;  /* 0x0000000803037824 */ /* 0x000fe200078e00ff */
[----:B------:R-:W-:Y:S02]  /*d130*/  UIMAD.WIDE.U32 UR18, UR20, UR4, URZ ;  /* 0x00000004141272a5 */ /* 0x000fe4000f8e003f */
[----:B-1----:R-:W-:Y:S01]  /*d140*/  LEA R6, R57, R6, 0x7 ;  /* 0x0000000639067211 */ /* 0x002fe200078e38ff */
[----:B------:R-:W-:Y:S02]  /*d150*/  ULDC.64 UR8, c[0x0][0x498] ;  /* 0x0001260000087ab9 */ /* 0x000fe40000000a00 */
[----:B------:R-:W-:Y:S02]  /*d160*/  UIMAD UR16, UR20, UR5, UR16 ;  /* 0x00000005141072a4 */ /* 0x000fe4000f8e0210 */
        /* <DEDUP_REMOVED lines=26> */
[----:B------:R-:W-:Y:S01]  /*d310*/  LOP3.LUT R11, R11, 0x1c0, RZ, 0xc0, !PT ;  /* 0x000001c00b0b7812 */ /* 0x000fe200078ec0ff */
[----:B------:R-:W-:-:S02]  /*d320*/  ULDC.64 UR6, c[0x0][0x3f0] ;  /* 0x0000fc0000067ab9 */ /* 0x000fc40000000a00 */
[----:B------:R-:W-:Y:S01]  /*d330*/  IMAD R13, R57, 0x80, R0 ;  /* 0x00000080390d7824 */ /* 0x000fe200078e0200 */
[----:B------:R-:W-:Y:S01]  /*d340*/  LEA R16, P0, R14, c[0x0][0x450], 0x2 ;  /* 0x000114000e107a11 */ /* 0x000fe200078010ff */
[----:B------:R-:W-:Y:S01]  /*d350*/  IMAD R17, R6, c[0x0][0x48c], R17 ;  /* 0x0001230006117a24 */ /* 0x000fe200078e0211 */
[----:B------:R-:W-:Y:S01]  /*d360*/  UIMAD UR12, UR12, UR6, URZ ;  /* 0x000000060c0c72a4 */ /* 0x000fe2000f8e023f */
[----:B------:R-:W-:Y:S01]  /*d370*/  @P1 IMAD.HI.U32 R10, R13, c[0x0][0x4ec], RZ ;  /* 0x00013b000d0a1a27 */ /* 0x000fe200078e00ff */
[----:B------:R-:W-:Y:S01]  /*d380*/  UIADD3 UR19, UR19, UR5, URZ ;  /* 0x0000000513137290 */ /* 0x000fe2000fffe03f */
[----:B------:R-:W-:Y:S01]  /*d390*/  SHF.R.U32.HI R6, RZ, 0x3, R11 ;  /* 0x00000003ff067819 */ /* 0x000fe2000001160b */
[----:B------:R-:W-:Y:S01]  /*d3a0*/  UIMAD UR7, UR17, UR7, UR12 ;  /* 0x00000007110772a4 */ /* 0x000fe2000f8e020c */
[----:B------:R-:W-:Y:S01]  /*d3b0*/  IMAD.IADD R12, R15, 0x1, R17 ;  /* 0x000000010f0c7824 */ /* 0x000fe200078e0211 */
[----:B------:R-:W-:Y:S01]  /*d3c0*/  UIMAD.WIDE.U32 UR18, UR17, UR6, UR18 ;  /* 0x00000006111272a5 */ /* 0x000fe2000f8e0012 */
[----:B------:R-:W-:Y:S01]  /*d3d0*/  IMAD.SHL.U32 R0, R9, 0x8, RZ ;  /* 0x0000000809007824 */ /* 0x000fe200078e00ff */
[----:B------:R-:W-:Y:S01]  /*d3e0*/  SHFL.IDX PT, R50, R16, RZ, 0x1c1f ;  /* 0x001c1fff10327589 */ /* 0x000fe200000e0000 */
[----:B------:R-:W-:Y:S01]  /*d3f0*/  IMAD.MOV.U32 R9, RZ, RZ, R13 ;  /* 0x000000ffff097224 */ /* 0x000fe200078e000d */
[----:B------:R-:W-:Y:S01]  /*d400*/  @P1 SHF.R.U32.HI R9, RZ, c[0x0][0x4f0], R10 ;  /* 0x00013c00ff091a19 */ /* 0x000fe2000001160a */
[----:B------:R-:W-:Y:S01]  /*d410*/  UIADD3 UR7, UR19, UR7, URZ ;  /* 0x0000000713077290 */ /* 0x000fe2000fffe03f */
[----:B------:R-:W-:Y:S01]  /*d420*/  LEA.HI.X R12, R14, c[0x0][0x454], R12, 0x2, P0 ;  /* 0x000115000e0c7a11 */ /* 0x000fe200000f140c */
[----:B------:R-:W-:Y:S01]  /*d430*/  SHFL.IDX PT, R48, R16, 0x1, 0x1c1f ;  /* 0x003c1f0010307f89 */ /* 0x000fe200000e0000 */
        /* <DEDUP_REMOVED lines=23> */
[----:B------:R-:W-:Y:S01]  /*d5b0*/  IMAD R9, R9, c[0x0][0x3d8], RZ ;  /* 0x0000f60009097a24 */ /* 0x000fe200078e02ff */
[----:B-1----:R1:W-:Y:S03]  /*d5c0*/  @!P1 ST.E [R50.64], R7 ;  /* 0x0000000732009985 */ /* 0x0023e6000c10190a */
        /* <DEDUP_REMOVED lines=39> */
.L_x_1362:
[----:B--2---:R-:W-:Y:S05]  /*d840*/  BSYNC B0 ;  /* 0x0000000000007941 */ /* 0x004fea0003800000 */
.L_x_1361:
        /* <DEDUP_REMOVED lines=23> */
.L_x_1364:
[----:B------:R-:W-:Y:S05]  /*d9c0*/  BSYNC B0 ;  /* 0x0000000000007941 */ /* 0x000fea0003800000 */
.L_x_1363:
        /* <DEDUP_REMOVED lines=23> */
.L_x_1366:
[----:B------:R-:W-:Y:S05]  /*db40*/  BSYNC B0 ;  /* 0x0000000000007941 */ /* 0x000fea0003800000 */
.L_x_1365:
        /* <DEDUP_REMOVED lines=24> */
.L_x_1359:
        /* <DEDUP_REMOVED lines=31> */
.L_x_1367:
        /* <DEDUP_REMOVED lines=24> */
[----:B------:R-:W-:-:S04]  /*e040*/  UIMAD UR14, UR8, UR4, URZ ;  /* 0x00000004080e72a4 */ /* 0x000fc8000f8e023f */
[----:B------:R-:W-:Y:S01]  /*e050*/  @P0 SHF.R.U32.HI R8, RZ, c[0x0][0x4f0], R0 ;  /* 0x00013c00ff080a19 */ /* 0x000fe20000011600 */
[----:B------:R-:W-:-:S03]  /*e060*/  UIMAD UR5, UR9, UR5, UR14 ;  /* 0x00000005090572a4 */ /* 0x000fc6000f8e020e */
[----:B------:R-:W-:Y:S01]  /*e070*/  IADD3 R4, -R8, RZ, RZ ;  /* 0x000000ff08047210 */ /* 0x000fe20007ffe1ff */
[----:B------:R-:W-:Y:S02]  /*e080*/  UMOV UR14, UR16 ;  /* 0x00000010000e7c82 */ /* 0x000fe40008000000 */
[----:B------:R-:W-:Y:S01]  /*e090*/  UIMAD.WIDE.U32 UR14, UR9, UR4, UR14 ;  /* 0x00000004090e72a5 */ /* 0x000fe2000f8e000e */
[----:B------:R-:W-:Y:S02]  /*e0a0*/  IMAD.U32 R0, RZ, RZ, UR5 ;  /* 0x00000005ff007e24 */ /* 0x000fe4000f8e00ff */
[----:B------:R-:W-:Y:S01]  /*e0b0*/  IMAD R4, R4, c[0x0][0x4e8], R5 ;  /* 0x00013a0004047a24 */ /* 0x000fe200078e0205 */
[----:B------:R-:W-:Y:S02]  /*e0c0*/  SHF.R.S32.HI R5, RZ, 0x1f, R8 ;  /* 0x0000001fff057819 */ /* 0x000fe40000011408 */
[----:B------:R-:W-:Y:S02]  /*e0d0*/  IADD3 R8, P0, R8, UR14, RZ ;  /* 0x0000000e08087c10 */ /* 0x000fe4000ff1e0ff */
[----:B------:R-:W-:-:S02]  /*e0e0*/  SHF.R.S32.HI R2, RZ, 0x1f, R4 ;  /* 0x0000001fff027819 */ /* 0x000fc40000011404 */
        /* <DEDUP_REMOVED lines=9> */
.L_x_1369:
[----:B------:R-:W-:Y:S05]  /*e180*/  BSYNC B0 ;  /* 0x0000000000007941 */ /* 0x000fea0003800000 */
.L_x_1368:
        /* <DEDUP_REMOVED lines=70> */
.L_x_1371:
[----:B------:R-:W-:Y:S05]  /*e5f0*/  BSYNC B0 ;  /* 0x0000000000007941 */ /* 0x000fea0003800000 */
.L_x_1370:
        /* <DEDUP_REMOVED lines=21> */
.L_x_1373:
[----:B------:R-:W-:Y:S05]  /*e750*/  BSYNC B0 ;  /* 0x0000000000007941 */ /* 0x000fea0003800000 */
.L_x_1372:
        /* <DEDUP_REMOVED lines=21> */
.L_x_1375:
[----:B------:R-:W-:Y:S05]  /*e8b0*/  BSYNC B0 ;  /* 0x0000000000007941 */ /* 0x000fea0003800000 */
.L_x_1374:
        /* <DEDUP_REMOVED lines=22> */
.L_x_1376:
        /* <DEDUP_REMOVED lines=14> */
.L_x_3008:


//--------------------- .text._ZN7cutlass13device_kernelIN5flash19enable_sm80_to_sm89INS1_16FlashAttnFwdSm80INS1_25CollectiveMainloopFwdSm80ILi8ELi2ELb0EN4cute5tupleIJNS5_1CILi128EEENS7_ILi64EEENS7_ILi192EEEEEELi192ENS_6half_tEfNS_4arch4Sm80ELb1ELb0ELb1ELb1ELb1ELb1ELb1ELb0EEENS1_21CollectiveEpilogueFwdINS6_IJS8_SA_S9_EEENS6_IJNS7_ILi1EEESI_SI_EEESC_SE_Li256ELb1ELb1ELb0ELb0EEENS1_19SingleTileSchedulerILb1ELb0ELb1ELi128EEEEEEEEEvNT_6ParamsE --------------------------
	.section	.text._ZN7cutlass13device_kernelIN5flash19enable_sm80_to_sm89INS1_16FlashAttnFwdSm80INS1_25CollectiveMainloopFwdSm80ILi8ELi2ELb0EN4cute5tupleIJNS5_1CILi128EEENS7_ILi64EEENS7_ILi192EEEEEELi192ENS_6half_tEfNS_4arch4Sm80ELb1ELb0ELb1ELb1ELb1ELb1ELb1ELb0EEENS1_21CollectiveEpilogueFwdINS6_IJS8_SA_S9_EEENS6_IJNS7_ILi1EEESI_SI_EEESC_SE_Li256ELb1ELb1ELb0ELb0EEENS1_19SingleTileSchedulerILb1ELb0ELb1ELi128EEEEEEEEEvNT_6ParamsE,"ax",@progbits
	.sectioninfo	@"SHI_REGISTERS=242"
	.align	128
.text._ZN7cutlass13device_kernelIN5flash19enable_sm80_to_sm89INS1_16FlashAttnFwdSm80INS1_25CollectiveMainloopFwdSm80ILi8ELi2ELb0EN4cute5tupleIJNS5_1CILi128EEENS7_ILi64EEENS7_ILi192EEEEEELi192ENS_6half_tEfNS_4arch4Sm80ELb1ELb0ELb1ELb1ELb1ELb1ELb1ELb0EEENS1_21CollectiveEpilogueFwdINS6_IJS8_SA_S9_EEENS6_IJNS7_ILi1EEESI_SI_EEESC_SE_Li256ELb1ELb1ELb0ELb0EEENS1_19SingleTileSchedulerILb1ELb0ELb1ELi128EEEEEEEEEvNT_6ParamsE:
        .type           _ZN7cutlass13device_kernelIN5flash19enable_sm80_to_sm89INS1_16FlashAttnFwdSm80INS1_25CollectiveMainloopFwdSm80ILi8ELi2ELb0EN4cute5tupleIJNS5_1CILi128EEENS7_ILi64EEENS7_ILi192EEEEEELi192ENS_6half_tEfNS_4arch4Sm80ELb1ELb0ELb1ELb1ELb1ELb1ELb1ELb0EEENS1_21CollectiveEpilogueFwdINS6_IJS8_SA_S9_EEENS6_IJNS7_ILi1EEESI_SI_EEESC_SE_Li256ELb1ELb1ELb0ELb0EEENS1_19SingleTileSchedulerILb1ELb0ELb1ELi128EEEEEEEEEvNT_6ParamsE,@function
        .size           _ZN7cutlass13device_kernelIN5flash19enable_sm80_to_sm89INS1_16FlashAttnFwdSm80INS1_25CollectiveMainloopFwdSm80ILi8ELi2ELb0EN4cute5tupleIJNS5_1CILi128EEENS7_ILi64EEENS7_ILi192EEEEEELi192ENS_6half_tEfNS_4arch4Sm80ELb1ELb0ELb1ELb1ELb1ELb1ELb1ELb0EEENS1_21CollectiveEpilogueFwdINS6_IJS8_SA_S9_EEENS6_IJNS7_ILi1EEESI_SI_EEESC_SE_Li256ELb1ELb1ELb0ELb0EEENS1_19SingleTileSchedulerILb1ELb0ELb1ELi128EEEEEEEEEvNT_6ParamsE,(.L_x_3009 - _ZN7cutlass13device_kernelIN5flash19enable_sm80_to_sm89INS1_16FlashAttnFwdSm80INS1_25CollectiveMainloopFwdSm80ILi8ELi2ELb0EN4cute5tupleIJNS5_1CILi128EEENS7_ILi64EEENS7_ILi192EEEEEELi192ENS_6half_tEfNS_4arch4Sm80ELb1ELb0ELb1ELb1ELb1ELb1ELb1ELb0EEENS1_21CollectiveEpilogueFwdINS6_IJS8_SA_S9_EEENS6_IJNS7_ILi1EEESI_SI_EEESC_SE_Li256ELb1ELb1ELb0ELb0EEENS1_19SingleTileSchedulerILb1ELb0ELb1ELi128EEEEEEEEEvNT_6ParamsE)
        .other          _ZN7cutlass13device_kernelIN5flash19enable_sm80_to_sm89INS1_16FlashAttnFwdSm80INS1_25CollectiveMainloopFwdSm80ILi8ELi2ELb0EN4cute5tupleIJNS5_1CILi128EEENS7_ILi64EEENS7_ILi192EEEEEELi192ENS_6half_tEfNS_4arch4Sm80ELb1ELb0ELb1ELb1ELb1ELb1ELb1ELb0EEENS1_21CollectiveEpilogueFwdINS6_IJS8_SA_S9_EEENS6_IJNS7_ILi1EEESI_SI_EEESC_SE_Li256ELb1ELb1ELb0ELb0EEENS1_19SingleTileSchedulerILb1ELb0ELb1ELi128EEEEEEEEEvNT_6ParamsE,@"STO_CUDA_ENTRY STV_DEFAULT"
_ZN7cutlass13device_kernelIN5flash19enable_sm80_to_sm89INS1_16FlashAttnFwdSm80INS1_25CollectiveMainloopFwdSm80ILi8ELi2ELb0EN4cute5tupleIJNS5_1CILi128EEENS7_ILi64EEENS7_ILi192EEEEEELi192ENS_6half_tEfNS_4arch4Sm80ELb1ELb0ELb1ELb1ELb1ELb1ELb1ELb0EEENS1_21CollectiveEpilogueFwdINS6_IJS8_SA_S9_EEENS6_IJNS7_ILi1EEESI_SI_EEESC_SE_Li256ELb1ELb1ELb0ELb0EEENS1_19SingleTileSchedulerILb1ELb0ELb1ELi128EEEEEEEEEvNT_6ParamsE:
[----:B------:R-:W-:Y:S02]  /*0000*/  MOV R1, c[0x0][0x28] ;  /* 0x00000a0000017a02 */ /* 0x000fe40000000f00 */
[----:B------:R-:W1:Y:S01]  /*0010*/  S2R R82, SR_TID.X ;  /* 0x0000000000527919 */ /* 0x000e620000002100 */
[----:B------:R-:W-:Y:S01]  /*0020*/  MOV R2, 0x4 ;  /* 0x0000000400027802 */ /* 0x000fe20000000f00 */
[----:B------:R-:W2:Y:S01]  /*0030*/  S2UR UR4, SR_CTAID.X ;  /* 0x00000000000479c3 */ /* 0x000ea20000002500 */
[----:B------:R-:W-:Y:S01]  /*0040*/  ULDC.64 UR10, c[0x0][0x118] ;  /* 0x00004600000a7ab9 */ /* 0x000fe20000000a00 */
[----:B------:R-:W3:Y:S01]  /*0050*/  S2R R197, SR_CTAID.Z ;  /* 0x0000000000c57919 */ /* 0x000ee20000002700 */
[----:B-1----:R-:W-:Y:S01]  /*0060*/  SHF.R.U32.HI R0, RZ, 0x5, R82 ;  /* 0x00000005ff007819 */ /* 0x002fe20000011652 */
[----:B---3--:R-:W-:-:S05]  /*0070*/  IMAD.WIDE R4, R197, R2, c[0x0][0x568] ;  /* 0x00015a00c5047625 */ /* 0x008fca00078e0202 */
[----:B------:R-:W1:Y:S02]  /*0080*/  SHFL.IDX PT, R0, R0, RZ, 0x1f ;  /* 0x00001fff00007589 */ /* 0x000e6400000e0000 */
[----:B-1----:R-:W-:-:S13]  /*0090*/  ISETP.NE.AND P0, PT, R0, RZ, PT ;  /* 0x000000ff0000720c */ /* 0x002fda0003f05270 */
[----:B--2---:R-:W-:Y:S05]  /*00a0*/  @!P0 BRA `(.L_x_1377) ;  /* 0x0000014000008947 */ /* 0x004fea0003800000 */
[----:B------:R-:W-:-:S04]  /*00b0*/  ISETP.NE.U32.AND P0, PT, RZ, c[0x0][0x568], PT ;  /* 0x00015a00ff007a0c */ /* 0x000fc80003f05070 */
[----:B------:R-:W-:-:S13]  /*00c0*/  ISETP.NE.AND.EX P0, PT, RZ, c[0x0][0x56c], PT, P0 ;  /* 0x00015b00ff007a0c */ /* 0x000fda0003f05300 */
[----:B------:R-:W-:Y:S05]  /*00d0*/  @!P0 BRA `(.L_x_1378) ;  /* 0x0000002000008947 */ /* 0x000fea0003800000 */
[----:B------:R1:W5:Y:S01]  /*00e0*/  LDG.E R3, [R4.64] ;  /* 0x0000000a04037981 */ /* 0x000362000c1e1900 */
[----:B------:R-:W-:Y:S05]  /*00f0*/  BRA `(.L_x_1379) ;  /* 0x0000009000007947 */ /* 0x000fea0003800000 */
.L_x_1378:
        /* <DEDUP_REMOVED lines=8> */
.L_x_1380:
[----:B------:R-:W-:-:S04]  /*0180*/  MOV R3, c[0x0][0x54c] ;  /* 0x0001530000037a02 */ /* 0x000fc80000000f00 */
.L_x_1379:
[----:B------:R-:W-:Y:S01]  /*0190*/  USHF.L.U32 UR4, UR4, 0x7, URZ ;  /* 0x0000000704047899 */ /* 0x000fe2000800063f */
[----:B-----5:R-:W-:-:S05]  /*01a0*/  IMAD R3, R3, c[0x0][0x548], RZ ;  /* 0x0001520003037a24 */ /* 0x020fca00078e02ff */
[----:B-1----:R-:W-:-:S04]  /*01b0*/  MOV R4, UR4 ;  /* 0x0000000400047c02 */ /* 0x002fc80008000f00 */
[----:B------:R-:W-:-:S04]  /*01c0*/  ISETP.GE.AND P0, PT, R4, R3, PT ;  /* 0x000000030400720c */ /* 0x000fc80003f06270 */
[----:B------:R-:W-:Y:S01]  /*01d0*/  SEL R197, R197, 0xffffffff, !P0 ;  /* 0xffffffffc5c57807 */ /* 0x000fe20004000000 */
[----:B------:R-:W-:Y:S05]  /*01e0*/  BRA `(.L_x_1381) ;  /* 0x0000013000007947 */ /* 0x000fea0003800000 */
.L_x_1377:
[----:B------:R-:W-:-:S04]  /*01f0*/  ISETP.NE.U32.AND P0, PT, RZ, c[0x0][0x568], PT ;  /* 0x00015a00ff007a0c */ /* 0x000fc80003f05070 */
[----:B------:R-:W-:-:S13]  /*0200*/  ISETP.NE.AND.EX P0, PT, RZ, c[0x0][0x56c], PT, P0 ;  /* 0x00015b00ff007a0c */ /* 0x000fda0003f05300 */
[----:B------:R-:W-:Y:S05]  /*0210*/  @!P0 BRA `(.L_x_1382) ;  /* 0x0000002000008947 */ /* 0x000fea0003800000 */
[----:B------:R1:W5:Y:S01]  /*0220*/  LDG.E R3, [R4.64] ;  /* 0x0000000a04037981 */ /* 0x000362000c1e1900 */
[----:B------:R-:W-:Y:S05]  /*0230*/  BRA `(.L_x_1383) ;  /* 0x0000009000007947 */ /* 0x000fea0003800000 */
.L_x_1382:
        /* <DEDUP_REMOVED lines=8> */
.L_x_1384:
[----:B------:R-:W-:-:S04]  /*02c0*/  MOV R3, c[0x0][0x54c] ;  /* 0x0001530000037a02 */ /* 0x000fc80000000f00 */
.L_x_1383:
[----:B------:R-:W-:Y:S01]  /*02d0*/  USHF.L.U32 UR4, UR4, 0x7, URZ ;  /* 0x0000000704047899 */ /* 0x000fe2000800063f */
[----:B-----5:R-:W-:-:S05]  /*02e0*/  IMAD R3, R3, c[0x0][0x548], RZ ;  /* 0x0001520003037a24 */ /* 0x020fca00078e02ff */
[----:B-1----:R-:W-:-:S04]  /*02f0*/  MOV R4, UR4 ;  /* 0x0000000400047c02 */ /* 0x002fc80008000f00 */
[----:B------:R-:W-:-:S04]  /*0300*/  ISETP.GE.AND P0, PT, R4, R3, PT ;  /* 0x000000030400720c */ /* 0x000fc80003f06270 */
[----:B------:R-:W-:-:S04]  /*0310*/  SEL R197, R197, 0xffffffff, !P0 ;  /* 0xffffffffc5c57807 */ /* 0x000fc80004000000 */
.L_x_1381:
[----:B------:R-:W-:-:S13]  /*0320*/  ISETP.GE.AND P0, PT, R197, RZ, PT ;  /* 0x000000ffc500720c */ /* 0x000fda0003f06270 */
[----:B------:R-:W-:Y:S05]  /*0330*/  @!P0 EXIT ;  /* 0x000000000000894d */ /* 0x000fea0003800000 */
[----:B------:R-:W-:Y:S02]  /*0340*/  ISETP.NE.U32.AND P0, PT, RZ, c[0x0][0x370], PT ;  /* 0x0000dc00ff007a0c */ /* 0x000fe40003f05070 */
[----:B------:R-:W-:Y:S02]  /*0350*/  ISETP.NE.U32.AND P2, PT, RZ, c[0x0][0x360], PT ;  /* 0x0000d800ff007a0c */ /* 0x000fe40003f45070 */
[----:B------:R-:W-:Y:S02]  /*0360*/  ISETP.NE.AND.EX P1, PT, RZ, c[0x0][0x374], PT, P0 ;  /* 0x0000dd00ff007a0c */ /* 0x000fe40003f25300 */
[----:B------:R-:W-:Y:S02]  /*0370*/  ISETP.NE.AND.EX P0, PT, RZ, c[0x0][0x364], PT, P2 ;  /* 0x0000d900ff007a0c */ /* 0x000fe40003f05320 */
[----:B------:R-:W-:Y:S02]  /*0380*/  ISETP.NE.U32.AND P2, PT, RZ, c[0x0][0x348], PT ;  /* 0x0000d200ff007a0c */ /* 0x000fe40003f45070 */
[----:B------:R-:W-:-:S02]  /*0390*/  ISETP.NE.U32.AND P3, PT, RZ, c[0x0][0x350], PT ;  /* 0x0000d400ff007a0c */ /* 0x000fc40003f65070 */
[----:B------:R-:W-:Y:S02]  /*03a0*/  ISETP.NE.U32.AND P4, PT, RZ, c[0x0][0x358], PT ;  /* 0x0000d600ff007a0c */ /* 0x000fe40003f85070 */
[----:B------:R-:W-:Y:S02]  /*03b0*/  ISETP.NE.AND.EX P2, PT, RZ, c[0x0][0x34c], PT, P2 ;  /* 0x0000d300ff007a0c */ /* 0x000fe40003f45320 */
[----:B------:R-:W-:Y:S01]  /*03c0*/  ISETP.NE.AND.EX P3, PT, RZ, c[0x0][0x354], PT, P3 ;  /* 0x0000d500ff007a0c */ /* 0x000fe20003f65330 */
[----:B------:R-:W-:Y:S01]  /*03d0*/  @P1 IMAD.WIDE R8, R197, R2, c[0x0][0x370] ;  /* 0x0000dc00c5081625 */ /* 0x000fe200078e0202 */
[----:B------:R-:W-:-:S03]  /*03e0*/  ISETP.NE.AND.EX P4, PT, RZ, c[0x0][0x35c], PT, P4 ;  /* 0x0000d700ff007a0c */ /* 0x000fc60003f85340 */
[CC--:B------:R-:W-:Y:S01]  /*03f0*/  @P0 IMAD.WIDE R6, R197.reuse, R2.reuse, c[0x0][0x360] ;  /* 0x0000d800c5060625 */ /* 0x0c0fe200078e0202 */
[----:B------:R1:W2:Y:S03]  /*0400*/  @P1 LDG.E R3, [R8.64] ;  /* 0x0000000a08031981 */ /* 0x0002a6000c1e1900 */
[----:B------:R-:W-:Y:S01]  /*0410*/  IMAD.MOV.U32 R84, RZ, RZ, RZ ;  /* 0x000000ffff547224 */ /* 0x000fe200078e00ff */
[----:B------:R3:W4:Y:S01]  /*0420*/  @P0 LDG.E R0, [R6.64] ;  /* 0x0000000a06000981 */ /* 0x000722000c1e1900 */
[----:B------:R-:W-:Y:S02]  /*0430*/  IMAD.MOV.U32 R93, RZ, RZ, RZ ;  /* 0x000000ffff5d7224 */ /* 0x000fe400078e00ff */
[----:B------:R-:W-:Y:S02]  /*0440*/  IMAD.MOV.U32 R13, RZ, RZ, RZ ;  /* 0x000000ffff0d7224 */ /* 0x000fe400078e00ff */
[----:B------:R-:W-:-:S05]  /*0450*/  IMAD.WIDE R10, R197, R2, c[0x0][0x348] ;  /* 0x0000d200c50a7625 */ /* 0x000fca00078e0202 */
[----:B------:R2:W5:Y:S01]  /*0460*/  @P2 LDG.E R84, [R10.64] ;  /* 0x0000000a0a542981 */ /* 0x000562000c1e1900 */
[----:B-1----:R-:W-:-:S04]  /*0470*/  IMAD.WIDE R8, R197, R2, c[0x0][0x350] ;  /* 0x0000d400c5087625 */ /* 0x002fc800078e0202 */
[----:B---3--:R-:W-:Y:S01]  /*0480*/  IMAD.WIDE R6, R197, R2, c[0x0][0x358] ;  /* 0x0000d600c5067625 */ /* 0x008fe200078e0202 */
[----:B------:R1:W5:Y:S04]  /*0490*/  @P3 LDG.E R93, [R8.64] ;  /* 0x0000000a085d3981 */ /* 0x000368000c1e1900 */
[----:B------:R1:W5:Y:S04]  /*04a0*/  @P4 LDG.E R13, [R6.64] ;  /* 0x0000000a060d4981 */ /* 0x000368000c1e1900 */
[----:B------:R-:W3:Y:S01]  /*04b0*/  S2R R196, SR_CTAID.Y ;  /* 0x0000000000c47919 */ /* 0x000ee20000002600 */
[----:B------:R-:W-:-:S02]  /*04c0*/  UMOV UR8, URZ ;  /* 0x0000003f00087c82 */ /* 0x000fc40008000000 */
[----:B------:R-:W-:Y:S02]  /*04d0*/  ULDC UR12, c[0x0][0x168] ;  /* 0x00005a00000c7ab9 */ /* 0x000fe40000000800 */
[----:B------:R-:W-:Y:S02]  /*04e0*/  ULDC UR4, c[0x0][0x2ac] ;  /* 0x0000ab0000047ab9 */ /* 0x000fe40000000800 */
[----:B------:R-:W-:Y:S02]  /*04f0*/  ULDC UR17, c[0x0][0x1d0] ;  /* 0x0000740000117ab9 */ /* 0x000fe40000000800 */
[----:B------:R-:W-:Y:S01]  /*0500*/  UIMAD UR17, UR4, UR17, URZ ;  /* 0x00000011041172a4 */ /* 0x000fe2000f8e023f */
[----:B------:R-:W-:Y:S01]  /*0510*/  IMAD.MOV.U32 R85, RZ, RZ, c[0x0][0x228] ;  /* 0x00008a00ff557624 */ /* 0x000fe200078e00ff */
[----:B---3--:R-:W-:Y:S01]  /*0520*/  SHF.R.S32.HI R83, RZ, 0x1f, R196 ;  /* 0x0000001fff537819 */ /* 0x008fe200000114c4 */
[----:B--2---:R1:W2:Y:S08]  /*0530*/  @P1 R2UR UR8, R3 ;  /* 0x00000000030813c2 */ /* 0x0042b000000e0000 */
[----:B----4-:R1:W3:Y:S01]  /*0540*/  @P0 R2UR UR12, R0 ;  /* 0x00000000000c03c2 */ /* 0x0102e200000e0000 */
[----:B------:R-:W-:Y:S05]  /*0550*/  @P0 BRA `(.L_x_1385) ;  /* 0x0000006000000947 */ /* 0x000fea0003800000 */
[----:B------:R-:W-:Y:S05]  /*0560*/  @!P2 BRA `(.L_x_1385) ;  /* 0x000000500000a947 */ /* 0x000fea0003800000 */
[----:B-1----:R-:W4:Y:S04]  /*0570*/  LDG.E R3, [R10.64] ;  /* 0x0000000a0a037981 */ /* 0x002f28000c1e1900 */
[----:B---3--:R-:W3:Y:S01]  /*0580*/  LDG.E R0, [R10.64+0x4] ;  /* 0x0000040a0a007981 */ /* 0x008ee2000c1e1900 */
[----:B----4-:R-:W1:Y:S08]  /*0590*/  R2UR UR12, R3 ;  /* 0x00000000030c73c2 */ /* 0x010e7000000e0000 */
[----:B---3--:R-:W1:Y:S02]  /*05a0*/  R2UR UR4, R0 ;  /* 0x00000000000473c2 */ /* 0x008e6400000e0000 */
[----:B-1----:R-:W-:-:S06]  /*05b0*/  UIADD3 UR12, -UR12, UR4, URZ ;  /* 0x000000040c0c7290 */ /* 0x002fcc000fffe13f */
.L_x_1385:
[----:B------:R-:W-:-:S04]  /*05c0*/  ISETP.NE.U32.AND P0, PT, RZ, c[0x0][0x368], PT ;  /* 0x0000da00ff007a0c */ /* 0x000fc80003f05070 */
[----:B------:R-:W-:-:S13]  /*05d0*/  ISETP.NE.AND.EX P0, PT, RZ, c[0x0][0x36c], PT, P0 ;  /* 0x0000db00ff007a0c */ /* 0x000fda0003f05300 */
[----:B------:R-:W-:Y:S05]  /*05e0*/  @!P0 BRA `(.L_x_1386) ;  /* 0x0000004000008947 */ /* 0x000fea0003800000 */
[----:B-1----:R-:W-:-:S05]  /*05f0*/  IMAD.WIDE R8, R197, R2, c[0x0][0x368] ;  /* 0x0000da00c5087625 */ /* 0x002fca00078e0202 */
[----:B------:R-:W4:Y:S02]  /*0600*/  LDG.E R0, [R8.64] ;  /* 0x0000000a08007981 */ /* 0x000f24000c1e1900 */
[----:B----4-:R1:W4:Y:S02]  /*0610*/  R2UR UR17, R0 ;  /* 0x00000000001173c2 */ /* 0x01032400000e0000 */
[----:B-1--4-:R-:W-:Y:S05]  /*0620*/  BRA `(.L_x_1387) ;  /* 0x0000006000007947 */ /* 0x012fea0003800000 */
.L_x_1386:
[----:B------:R-:W-:Y:S05]  /*0630*/  @!P3 BRA `(.L_x_1387) ;  /* 0x000000500000b947 */ /* 0x000fea0003800000 */
[----:B-1----:R-:W4:Y:S04]  /*0640*/  LDG.E R0, [R8.64] ;  /* 0x0000000a08007981 */ /* 0x002f28000c1e1900 */
[----:B---3--:R-:W3:Y:S01]  /*0650*/  LDG.E R3, [R8.64+0x4] ;  /* 0x0000040a08037981 */ /* 0x008ee2000c1e1900 */
[----:B----4-:R-:W1:Y:S08]  /*0660*/  R2UR UR17, R0 ;  /* 0x00000000001173c2 */ /* 0x010e7000000e0000 */
[----:B---3--:R-:W1:Y:S02]  /*0670*/  R2UR UR4, R3 ;  /* 0x00000000030473c2 */ /* 0x008e6400000e0000 */
[----:B-1----:R-:W-:-:S06]  /*0680*/  UIADD3 UR17, -UR17, UR4, URZ ;  /* 0x0000000411117290 */ /* 0x002fcc000fffe13f */
.L_x_1387:
[----:B-1----:R-:W4:Y:S04]  /*0690*/  @P4 LDG.E R0, [R6.64] ;  /* 0x0000000a06004981 */ /* 0x002f28000c1e1900 */
[----:B------:R-:W4:Y:S01]  /*06a0*/  @P4 LDG.E R5, [R6.64+0x4] ;  /* 0x0000040a06054981 */ /* 0x000f22000c1e1900 */
[----:B------:R-:W-:-:S04]  /*06b0*/  ISETP.NE.U32.AND P1, PT, RZ, c[0x0][0x378], PT ;  /* 0x0000de00ff007a0c */ /* 0x000fc80003f25070 */
[----:B------:R-:W-:-:S13]  /*06c0*/  ISETP.NE.AND.EX P1, PT, RZ, c[0x0][0x37c], PT, P1 ;  /* 0x0000df00ff007a0c */ /* 0x000fda0003f25310 */
[----:B------:R-:W-:-:S05]  /*06d0*/  @P1 IMAD.WIDE R8, R197, R2, c[0x0][0x378] ;  /* 0x0000de00c5081625 */ /* 0x000fca00078e0202 */
[----:B---3--:R-:W3:Y:S01]  /*06e0*/  @P1 LDG.E R3, [R8.64] ;  /* 0x0000000a08031981 */ /* 0x008ee2000c1e1900 */
[----:B------:R-:W1:Y:S01]  /*06f0*/  R2UR UR13, R4 ;  /* 0x00000000040d73c2 */ /* 0x000e6200000e0000 */
[----:B------:R-:W-:Y:S02]  /*0700*/  ULDC UR4, c[0x0][0x2c4] ;  /* 0x0000b10000047ab9 */ /* 0x000fe40000000800 */
[----:B------:R-:W-:Y:S02]  /*0710*/  UISETP.NE.AND UP2, UPT, UR4, 0x1, UPT ;  /* 0x000000010400788c */ /* 0x000fe4000bf45270 */
[----:B--2---:R-:W-:Y:S02]  /*0720*/  UIADD3 UR6, -UR8, UR17, URZ ;  /* 0x0000001108067290 */ /* 0x004fe4000fffe13f */
[----:B------:R-:W-:-:S04]  /*0730*/  ULDC.64 UR4, c[0x0][0x2c8] ;  /* 0x0000b20000047ab9 */ /* 0x000fc80000000a00 */
[----:B------:R-:W-:-:S05]  /*0740*/  IMAD R11, RZ, RZ, -UR6 ;  /* 0x80000006ff0b7e24 */ /* 0x000fca000f8e02ff */
[----:B------:R-:W-:Y:S01]  /*0750*/  IMNMX R11, RZ, R11, !PT ;  /* 0x0000000bff0b7217 */ /* 0x000fe20007800200 */
[----:B-1----:R-:W-:-:S04]  /*0760*/  @UP2 UIADD3 UR18, UR13, 0x7f, URZ ;  /* 0x0000007f0d122890 */ /* 0x002fc8000fffe03f */
[----:B------:R-:W-:Y:S01]  /*0770*/  UIMAD.WIDE.U32 UR18, UR18, UR4, URZ ;  /* 0x00000004121272a5 */ /* 0x000fe2000f8e003f */
[----:B----4-:R-:W-:Y:S01]  /*0780*/  @P4 IMAD.IADD R85, R5, 0x1, -R0 ;  /* 0x0000000105554824 */ /* 0x010fe200078e0a00 */
[----:B------:R-:W-:-:S03]  /*0790*/  IADD3 R0, R4, 0x7f, RZ ;  /* 0x0000007f04007810 */ /* 0x000fc60007ffe0ff */
[----:B------:R-:W1:Y:S08]  /*07a0*/  R2UR UR9, R85 ;  /* 0x00000000550973c2 */ /* 0x000e7000000e0000 */
[----:B------:R2:W4:Y:S02]  /*07b0*/  R2UR UR7, R0 ;  /* 0x00000000000773c2 */ /* 0x00052400000e0000 */
[----:B----4-:R-:W-:-:S02]  /*07c0*/  @UP2 USHF.R.U32.HI UR7, URZ, UR5, UR19 ;  /* 0x000000053f072299 */ /* 0x010fc40008011613 */
[----:B-1----:R-:W-:-:S04]  /*07d0*/  UIADD3 UR9, UR6, UR9, URZ ;  /* 0x0000000906097290 */ /* 0x002fc8000fffe03f */
[----:B------:R-:W-:Y:S02]  /*07e0*/  UIADD3 UR15, UR9, 0x40, -UR12 ;  /* 0x00000040090f7890 */ /* 0x000fe4000fffe80c */
[----:B------:R-:W-:Y:S02]  /*07f0*/  UIADD3 UR4, UR9, 0x3f, URZ ;  /* 0x0000003f09047890 */ /* 0x000fe4000fffe03f */
[----:B------:R-:W-:Y:S02]  /*0800*/  UIADD3 UR7, UR15, UR7, URZ ;  /* 0x000000070f077290 */ /* 0x000fe4000fffe03f */
[----:B------:R-:W-:Y:S02]  /*0810*/  USHF.R.S32.HI UR14, URZ, 0x1f, UR4 ;  /* 0x0000001f3f0e7899 */ /* 0x000fe40008011404 */
[----:B------:R-:W-:Y:S02]  /*0820*/  USHF.R.S32.HI UR5, URZ, 0x1f, UR7 ;  /* 0x0000001f3f057899 */ /* 0x000fe40008011407 */
[----:B------:R-:W-:-:S02]  /*0830*/  ULEA.HI UR14, UR14, UR4, URZ, 0x6 ;  /* 0x000000040e0e7291 */ /* 0x000fc4000f8f303f */
[----:B------:R-:W-:Y:S02]  /*0840*/  ULEA.HI UR5, UR5, UR7, URZ, 0x6 ;  /* 0x0000000705057291 */ /* 0x000fe4000f8f303f */
[----:B------:R-:W-:Y:S02]  /*0850*/  USHF.R.S32.HI UR16, URZ, 0x6, UR14 ;  /* 0x000000063f107899 */ /* 0x000fe4000801140e */
[----:B------:R-:W-:Y:S02]  /*0860*/  USHF.R.S32.HI UR5, URZ, 0x6, UR5 ;  /* 0x000000063f057899 */ /* 0x000fe40008011405 */
[----:B------:R-:W-:Y:S02]  /*0870*/  UMOV UR14, UR17 ;  /* 0x00000011000e7c82 */ /* 0x000fe40008000000 */
[----:B------:R-:W-:Y:S02]  /*0880*/  UISETP.LT.AND UP0, UPT, UR16, UR5, UPT ;  /* 0x000000051000728c */ /* 0x000fe4000bf01270 */
[----:B---3--:R1:W3:Y:S02]  /*0890*/  @P1 R2UR UR14, R3 ;  /* 0x00000000030e13c2 */ /* 0x0082e400000e0000 */
[----:B------:R-:W-:-:S04]  /*08a0*/  USEL UR4, UR16, UR5, UP0 ;  /* 0x0000000510047287 */ /* 0x000fc80008000000 */
[----:B------:R-:W-:-:S06]  /*08b0*/  ULEA UR4, UR4, -UR6, 0x6 ;  /* 0x8000000604047291 */ /* 0x000fcc000f8e303f */
[----:B------:R-:W-:-:S04]  /*08c0*/  IMNMX R4, R85, UR4, PT ;  /* 0x0000000455047c17 */ /* 0x000fc8000b800200 */
[----:B------:R-:W-:Y:S02]  /*08d0*/  ISETP.GT.AND P0, PT, R4, R11, PT ;  /* 0x0000000b0400720c */ /* 0x000fe40003f04270 */
[----:B------:R-:W-:-:S05]  /*08e0*/  SHF.R.U32.HI R11, RZ, 0x6, R11 ;  /* 0x00000006ff0b7819 */ /* 0x000fca000001160b */
[----:B--2---:R-:W-:-:S06]  /*08f0*/  IMAD.MOV.U32 R0, RZ, RZ, R11 ;  /* 0x000000ffff007224 */ /* 0x004fcc00078e000b */
[----:B------:R-:W-:-:S04]  /*0900*/  @P0 IADD3 R4, R4, 0x3f, RZ ;  /* 0x0000003f04040810 */ /* 0x000fc80007ffe0ff */
[----:B------:R-:W-:-:S04]  /*0910*/  @P0 SHF.R.S32.HI R5, RZ, 0x1f, R4 ;  /* 0x0000001fff050819 */ /* 0x000fc80000011404 */
[----:B------:R-:W-:-:S04]  /*0920*/  @P0 LEA.HI R5, R5, R4, RZ, 0x6 ;  /* 0x0000000405050211 */ /* 0x000fc800078f30ff */
[----:B------:R-:W-:-:S04]  /*0930*/  @P0 SHF.R.S32.HI R0, RZ, 0x6, R5 ;  /* 0x00000006ff000819 */ /* 0x000fc80000011405 */
[----:B------:R-:W-:-:S13]  /*0940*/  ISETP.GT.AND P0, PT, R0, R11, PT ;  /* 0x0000000b0000720c */ /* 0x000fda0003f04270 */
[----:B------:R-:W-:Y:S05]  /*0950*/  @!P0 BRA `(.L_x_1388) ;  /* 0x00005a7000008947 */ /* 0x000fea0003800000 */
[----:B-1-3--:R-:W-:Y:S02]  /*0960*/  ISETP.NE.U32.AND P3, PT, RZ, c[0x0][0x340], PT ;  /* 0x0000d000ff007a0c */ /* 0x00afe40003f65070 */
[----:B------:R-:W-:Y:S02]  /*0970*/  SHF.R.S32.HI R15, RZ, 0x1f, R82 ;  /* 0x0000001fff0f7819 */ /* 0x000fe40000011452 */
[----:B-----5:R-:W-:Y:S02]  /*0980*/  SHF.R.S32.HI R5, RZ, 0x1f, R13 ;  /* 0x0000001fff057819 */ /* 0x020fe4000001140d */
[----:B------:R-:W-:Y:S01]  /*0990*/  IADD3 R18, R0, -0x1, RZ ;  /* 0xffffffff00127810 */ /* 0x000fe20007ffe0ff */
[----:B------:R-:W-:Y:S01]  /*09a0*/  IMAD.MOV.U32 R96, RZ, RZ, c[0x0][0x238] ;  /* 0x00008e00ff607624 */ /* 0x000fe200078e00ff */
[----:B------:R-:W-:Y:S01]  /*09b0*/  ISETP.NE.AND.EX P3, PT, RZ, c[0x0][0x344], PT, P3 ;  /* 0x0000d100ff007a0c */ /* 0x000fe20003f65330 */
[----:B------:R-:W-:Y:S02]  /*09c0*/  IMAD.MOV.U32 R99, RZ, RZ, 0x6 ;  /* 0x00000006ff637424 */ /* 0x000fe400078e00ff */
[----:B------:R-:W-:Y:S01]  /*09d0*/  IMAD.MOV.U32 R4, RZ, RZ, c[0x0][0x258] ;  /* 0x00009600ff047624 */ /* 0x000fe200078e00ff */
[----:B------:R-:W-:Y:S01]  /*09e0*/  SEL R150, R197, RZ, !P4 ;  /* 0x000000ffc5967207 */ /* 0x000fe20006000000 */
[----:B------:R-:W-:-:S02]  /*09f0*/  IMAD.U32 R160, RZ, RZ, UR14 ;  /* 0x0000000effa07e24 */ /* 0x000fc4000f8e00ff */
[----:B------:R-:W-:Y:S01]  /*0a00*/  IMAD.U32 R154, RZ, RZ, UR14 ;  /* 0x0000000eff9a7e24 */ /* 0x000fe2000f8e00ff */
[----:B------:R-:W-:Y:S02]  /*0a10*/  USHF.R.S32.HI UR18, URZ, 0x1f, UR14 ;  /* 0x0000001f3f127899 */ /* 0x000fe4000801140e */
[----:B------:R-:W-:Y:S01]  /*0a20*/  ULDC.64 UR6, c[0x0][0x290] ;  /* 0x0000a40000067ab9 */ /* 0x000fe20000000a00 */
[----:B------:R-:W-:Y:S01]  /*0a30*/  IMAD.U32 R156, RZ, RZ, UR14 ;  /* 0x0000000eff9c7e24 */ /* 0x000fe2000f8e00ff */
[----:B------:R-:W-:Y:S01]  /*0a40*/  ULDC.64 UR4, c[0x0][0x280] ;  /* 0x0000a00000047ab9 */ /* 0x000fe20000000a00 */
[----:B------:R-:W-:-:S06]  /*0a50*/  @P3 IMAD.WIDE R162, R197, R2, c[0x0][0x340] ;  /* 0x0000d000c5a23625 */ /* 0x000fcc00078e0202 */
[----:B------:R-:W2:Y:S01]  /*0a60*/  @P3 LDG.E R162, [R162.64] ;  /* 0x0000000aa2a23981 */ /* 0x000ea2000c1e1900 */
[----:B------:R-:W-:Y:S01]  /*0a70*/  LEA.HI R9, R15, R82, RZ, 0x3 ;  /* 0x000000520f097211 */ /* 0x000fe200078f18ff */
[----:B------:R-:W-:Y:S01]  /*0a80*/  IMAD.SHL.U32 R89, R96, 0x40, RZ ;  /* 0x0000004060597824 */ /* 0x000fe200078e00ff */
[----:B------:R-:W-:Y:S01]  /*0a90*/  ISETP.GT.AND P0, PT, R18, R11, PT ;  /* 0x0000000b1200720c */ /* 0x000fe20003f04270 */
[----:B------:R-:W-:Y:S01]  /*0aa0*/  IMAD.SHL.U32 R88, R4, 0x40, RZ ;  /* 0x0000004004587824 */ /* 0x000fe200078e00ff */
[----:B------:R-:W-:Y:S01]  /*0ab0*/  SHF.R.S32.HI R2, RZ, 0x3, R9 ;  /* 0x00000003ff027819 */ /* 0x000fe20000011409 */
[----:B------:R-:W-:Y:S01]  /*0ac0*/  IMAD.SHL.U32 R103, R96, 0x20, RZ ;  /* 0x0000002060677824 */ /* 0x000fe200078e00ff */
[----:B------:R-:W-:Y:S01]  /*0ad0*/  LOP3.LUT R9, R9, 0x1ffffff8, RZ, 0xc0, !PT ;  /* 0x1ffffff809097812 */ /* 0x000fe200078ec0ff */
[----:B------:R-:W-:Y:S01]  /*0ae0*/  IMAD.SHL.U32 R105, R4, 0x20, RZ ;  /* 0x0000002004697824 */ /* 0x000fe200078e00ff */
[----:B------:R-:W-:Y:S01]  /*0af0*/  IADD3 R13, P1, R2, R13, RZ ;  /* 0x0000000d020d7210 */ /* 0x000fe20007f3e0ff */
[----:B------:R-:W-:Y:S01]  /*0b00*/  IMAD.IADD R3, R85, 0x1, -R2 ;  /* 0x0000000155037824 */ /* 0x000fe200078e0a02 */
[----:B------:R-:W-:Y:S01]  /*0b10*/  SHF.L.U64.HI R87, R96, R99, c[0x0][0x23c] ;  /* 0x00008f0060577619 */ /* 0x000fe20000010263 */
[----:B------:R-:W-:Y:S01]  /*0b20*/  IMAD.IADD R9, R82, 0x1, -R9 ;  /* 0x0000000152097824 */ /* 0x000fe200078e0a09 */
[----:B------:R-:W-:Y:S01]  /*0b30*/  LEA.HI.X.SX32 R20, R2, R5, 0x1, P1 ;  /* 0x0000000502147211 */ /* 0x000fe200008f0eff */
[----:B------:R-:W-:Y:S01]  /*0b40*/  IMAD R3, R18, -0x40, R3 ;  /* 0xffffffc012037824 */ /* 0x000fe200078e0203 */
[----:B------:R-:W-:Y:S01]  /*0b50*/  SHF.L.U64.HI R86, R4, R99, c[0x0][0x25c] ;  /* 0x0000970004567619 */ /* 0x000fe20000010263 */
[----:B------:R-:W-:Y:S01]  /*0b60*/  IMAD.SHL.U32 R22, R9, 0x8, RZ ;  /* 0x0000000809167824 */ /* 0x000fe200078e00ff */
[----:B------:R-:W-:Y:S01]  /*0b70*/  SHF.R.S32.HI R7, RZ, 0x1f, R18 ;  /* 0x0000001fff077819 */ /* 0x000fe20000011412 */
[C---:B------:R-:W-:Y:S01]  /*0b80*/  IMAD R16, R20.reuse, c[0x0][0x238], RZ ;  /* 0x00008e0014107a24 */ /* 0x040fe200078e02ff */
[----:B------:R-:W-:Y:S01]  /*0b90*/  ISETP.GE.AND P2, PT, R3, 0x1, PT ;  /* 0x000000010300780c */ /* 0x000fe20003f46270 */
[----:B------:R-:W-:Y:S01]  /*0ba0*/  IMAD R20, R20, c[0x0][0x258], RZ ;  /* 0x0000960014147a24 */ /* 0x000fe200078e02ff */
[----:B------:R-:W-:Y:S01]  /*0bb0*/  SHF.R.S32.HI R23, RZ, 0x1f, R22 ;  /* 0x0000001fff177819 */ /* 0x000fe20000011416 */
[----:B------:R-:W-:Y:S01]  /*0bc0*/  IMAD R16, R13, c[0x0][0x23c], R16 ;  /* 0x00008f000d107a24 */ /* 0x000fe200078e0210 */
[----:B------:R-:W-:Y:S01]  /*0bd0*/  ISETP.GE.AND P1, PT, R3, 0x21, PT ;  /* 0x000000210300780c */ /* 0x000fe20003f26270 */
[C---:B------:R-:W-:Y:S01]  /*0be0*/  IMAD R20, R13.reuse, c[0x0][0x25c], R20 ;  /* 0x000097000d147a24 */ /* 0x040fe200078e0214 */
[----:B------:R-:W-:Y:S01]  /*0bf0*/  UIMAD UR6, UR18, UR6, URZ ;  /* 0x00000006120672a4 */ /* 0x000fe2000f8e023f */
[--C-:B------:R-:W-:Y:S01]  /*0c00*/  IMAD.WIDE.U32 R24, R13, c[0x0][0x238], R22.reuse ;  /* 0x00008e000d187a25 */ /* 0x100fe200078e0016 */
[----:B------:R-:W-:Y:S01]  /*0c10*/  UIMAD UR4, UR18, UR4, URZ ;  /* 0x00000004120472a4 */ /* 0x000fe2000f8e023f */
[----:B------:R-:W-:Y:S01]  /*0c20*/  IADD3 R93, R93, UR17, RZ ;  /* 0x000000115d5d7c10 */ /* 0x000fe2000fffe0ff */
[----:B------:R-:W-:Y:S01]  /*0c30*/  UIMAD UR6, UR14, UR7, UR6 ;  /* 0x000000070e0672a4 */ /* 0x000fe2000f8e0206 */
[----:B------:R-:W-:Y:S01]  /*0c40*/  IMAD.WIDE.U32 R12, R13, c[0x0][0x258], R22 ;  /* 0x000096000d0c7a25 */ /* 0x000fe200078e0016 */
[----:B------:R-:W-:-:S03]  /*0c50*/  UIMAD UR4, UR14, UR5, UR4 ;  /* 0x000000050e0472a4 */ /* 0x000fc6000f8e0204 */
[----:B------:R-:W-:Y:S02]  /*0c60*/  IMAD.IADD R21, R13, 0x1, R20 ;  /* 0x000000010d157824 */ /* 0x000fe400078e0214 */
[----:B------:R-:W-:Y:S01]  /*0c70*/  IMAD.SHL.U32 R3, R2, 0x40, RZ ;  /* 0x0000004002037824 */ /* 0x000fe200078e00ff */
[----:B------:R-:W-:Y:S01]  /*0c80*/  IADD3 R2, R22, 0x40, RZ ;  /* 0x0000004016027810 */ /* 0x000fe20007ffe0ff */
[----:B------:R-:W-:Y:S02]  /*0c90*/  IMAD.IADD R17, R25, 0x1, R16 ;  /* 0x0000000119117824 */ /* 0x000fe400078e0210 */
[----:B------:R-:W-:Y:S01]  /*0ca0*/  IMAD.MOV.U32 R20, RZ, RZ, R12 ;  /* 0x000000ffff147224 */ /* 0x000fe200078e000c */
[----:B------:R-:W-:Y:S01]  /*0cb0*/  SHF.R.S32.HI R12, RZ, 0x1f, R197 ;  /* 0x0000001fff0c7819 */ /* 0x000fe200000114c5 */
[----:B------:R-:W-:Y:S01]  /*0cc0*/  IMAD.MOV.U32 R16, RZ, RZ, R24 ;  /* 0x000000ffff107224 */ /* 0x000fe200078e0018 */
[----:B------:R-:W-:Y:S01]  /*0cd0*/  LOP3.LUT R3, R3, 0x1c0, RZ, 0xc0, !PT ;  /* 0x000001c003037812 */ /* 0x000fe200078ec0ff */
[----:B------:R-:W-:Y:S01]  /*0ce0*/  IMAD R9, R83, c[0x0][0x240], RZ ;  /* 0x0000900053097a24 */ /* 0x000fe200078e02ff */
[----:B------:R-:W-:Y:S01]  /*0cf0*/  SEL R169, R12, RZ, !P4 ;  /* 0x000000ff0ca97207 */ /* 0x000fe20006000000 */
[-C--:B------:R-:W-:Y:S01]  /*0d00*/  IMAD R8, R87, R18.reuse, RZ ;  /* 0x0000001257087224 */ /* 0x080fe200078e02ff */
[----:B------:R-:W-:Y:S01]  /*0d10*/  LOP3.LUT R10, R3, 0x38, R22, 0xf8, !PT ;  /* 0x00000038030a7812 */ /* 0x000fe200078ef816 */
[----:B------:R-:W-:Y:S01]  /*0d20*/  IMAD R6, R86, R18, RZ ;  /* 0x0000001256067224 */ /* 0x000fe200078e02ff */
[----:B------:R-:W-:Y:S01]  /*0d30*/  SHF.R.U32.HI R3, RZ, 0x3, R3 ;  /* 0x00000003ff037819 */ /* 0x000fe20000011603 */
[----:B------:R-:W-:Y:S01]  /*0d40*/  IMAD R152, R196, c[0x0][0x244], R9 ;  /* 0x00009100c4987a24 */ /* 0x000fe200078e0209 */
[----:B------:R-:W-:Y:S01]  /*0d50*/  ISETP.GE.AND P6, PT, R2, c[0x0][0x1d4], PT ;  /* 0x0000750002007a0c */ /* 0x000fe20003fc6270 */
[----:B------:R-:W-:Y:S01]  /*0d60*/  IMAD.WIDE.U32 R16, R196, c[0x0][0x240], R16 ;  /* 0x00009000c4107a25 */ /* 0x000fe200078e0010 */
[----:B------:R-:W-:-:S02]  /*0d70*/  LEA.HI R2, R15, R82, RZ, 0x2 ;  /* 0x000000520f027211 */ /* 0x000fc400078f10ff */
[----:B------:R-:W-:Y:S01]  /*0d80*/  LOP3.LUT R3, R10, R3, RZ, 0x3c, !PT ;  /* 0x000000030a037212 */ /* 0x000fe200078e3cff */
[----:B------:R-:W-:Y:S01]  /*0d90*/  IMAD R8, R7, R89, R8 ;  /* 0x0000005907087224 */ /* 0x000fe200078e0208 */
[----:B------:R-:W-:Y:S01]  /*0da0*/  LEA.HI R10, R15, R82, RZ, 0x6 ;  /* 0x000000520f0a7211 */ /* 0x000fe200078f30ff */
[----:B------:R-:W-:Y:S01]  /*0db0*/  IMAD R7, R7, R88, R6 ;  /* 0x0000005807077224 */ /* 0x000fe200078e0206 */
[----:B------:R-:W-:Y:S01]  /*0dc0*/  @P0 IADD3 R6, R0, -0x2, RZ ;  /* 0xfffffffe00060810 */ /* 0x000fe20007ffe0ff */
[----:B------:R-:W-:Y:S01]  /*0dd0*/  IMAD.IADD R153, R17, 0x1, R152 ;  /* 0x0000000111997824 */ /* 0x000fe200078e0298 */
[----:B------:R-:W-:Y:S01]  /*0de0*/  LOP3.LUT R13, R2, 0xfffffffc, RZ, 0xc0, !PT ;  /* 0xfffffffc020d7812 */ /* 0x000fe200078ec0ff */
[----:B------:R-:W-:Y:S01]  /*0df0*/  IMAD.MOV.U32 R152, RZ, RZ, R16 ;  /* 0x000000ffff987224 */ /* 0x000fe200078e0010 */
[----:B------:R-:W-:Y:S01]  /*0e00*/  @P0 SHF.R.S32.HI R5, RZ, 0x1f, R6 ;  /* 0x0000001fff050819 */ /* 0x000fe20000011406 */
[----:B------:R-:W-:Y:S01]  /*0e10*/  IMAD R171, R169, c[0x0][0x248], RZ ;  /* 0x00009200a9ab7a24 */ /* 0x000fe200078e02ff */
[C---:B------:R-:W-:Y:S01]  /*0e20*/  IADD3 R9, R22.reuse, 0x80, RZ ;  /* 0x0000008016097810 */ /* 0x040fe20007ffe0ff */
[----:B------:R-:W-:Y:S01]  /*0e30*/  @P0 IMAD R0, R87, R6, RZ ;  /* 0x0000000657000224 */ /* 0x000fe200078e02ff */
[----:B------:R-:W-:Y:S01]  /*0e40*/  ISETP.GE.AND P4, PT, R22, c[0x0][0x1d4], PT ;  /* 0x0000750016007a0c */ /* 0x000fe20003f86270 */
[C---:B------:R-:W-:Y:S01]  /*0e50*/  IMAD R171, R150.reuse, c[0x0][0x24c], R171 ;  /* 0x0000930096ab7a24 */ /* 0x040fe200078e02ab */
[----:B------:R-:W-:Y:S01]  /*0e60*/  ISETP.GE.AND P5, PT, R9, c[0x0][0x1d4], PT ;  /* 0x0000750009007a0c */ /* 0x000fe20003fa6270 */
[----:B------:R-:W-:Y:S01]  /*0e70*/  IMAD.WIDE.U32 R152, R150, c[0x0][0x248], R152 ;  /* 0x0000920096987a25 */ /* 0x000fe200078e0098 */
[----:B------:R-:W-:-:S02]  /*0e80*/  SHF.R.S32.HI R91, RZ, 0x2, R2 ;  /* 0x00000002ff5b7819 */ /* 0x000fc40000011402 */
[----:B------:R-:W-:Y:S01]  /*0e90*/  SHF.R.S32.HI R2, RZ, 0x1f, R2 ;  /* 0x0000001fff027819 */ /* 0x000fe20000011402 */
[----:B------:R-:W-:Y:S01]  /*0ea0*/  @P0 IMAD R0, R5, R89, R0 ;  /* 0x0000005905000224 */ /* 0x000fe200078e0200 */
[----:B------:R-:W-:Y:S01]  /*0eb0*/  SHF.R.S32.HI R26, RZ, 0x1f, R91 ;  /* 0x0000001fff1a7819 */ /* 0x000fe2000001145b */
[----:B------:R-:W-:Y:S01]  /*0ec0*/  IMAD R5, R83, c[0x0][0x260], RZ ;  /* 0x0000980053057a24 */ /* 0x000fe200078e02ff */
[----:B------:R-:W-:Y:S01]  /*0ed0*/  LEA.HI R2, R2, R91, RZ, 0x3 ;  /* 0x0000005b02027211 */ /* 0x000fe200078f18ff */
[----:B------:R-:W-:Y:S01]  /*0ee0*/  IMAD.IADD R171, R153, 0x1, R171 ;  /* 0x0000000199ab7824 */ /* 0x000fe200078e02ab */
[----:B------:R-:W-:Y:S01]  /*0ef0*/  LEA.HI R15, R15, R82, RZ, 0x5 ;  /* 0x000000520f0f7211 */ /* 0x000fe200078f28ff */
[----:B------:R-:W-:Y:S01]  /*0f00*/  IMAD.MOV.U32 R170, RZ, RZ, R152 ;  /* 0x000000ffffaa7224 */ /* 0x000fe200078e0098 */
[----:B------:R-:W-:Y:S01]  /*0f10*/  LOP3.LUT R2, R2, 0xfffffff8, RZ, 0xc0, !PT ;  /* 0xfffffff802027812 */ /* 0x000fe200078ec0ff */
[----:B------:R-:W-:Y:S01]  /*0f20*/  IMAD.SHL.U32 R10, R10, 0x8, RZ ;  /* 0x000000080a0a7824 */ /* 0x000fe200078e00ff */
[----:B------:R-:W-:Y:S01]  /*0f30*/  P2R R90, PR, RZ, 0x10 ;  /* 0x00000010ff5a7803 */ /* 0x000fe20000000000 */
[----:B------:R-:W-:-:S02]  /*0f40*/  IMAD.IADD R118, R82, 0x1, -R13 ;  /* 0x0000000152767824 */ /* 0x000fc400078e0a0d */
[C---:B------:R-:W-:Y:S01]  /*0f50*/  IMAD R5, R196.reuse, c[0x0][0x264], R5 ;  /* 0x00009900c4057a24 */ /* 0x040fe200078e0205 */
[----:B------:R-:W-:Y:S01]  /*0f60*/  LOP3.LUT R10, R3, 0xfffffe00, R10, 0xf8, !PT ;  /* 0xfffffe00030a7812 */ /* 0x000fe200078ef80a */
[----:B------:R-:W-:-:S04]  /*0f70*/  IMAD.WIDE.U32 R20, R196, c[0x0][0x260], R20 ;  /* 0x00009800c4147a25 */ /* 0x000fc800078e0014 */
[----:B------:R-:W-:Y:S02]  /*0f80*/  IMAD.IADD R21, R21, 0x1, R5 ;  /* 0x0000000115157824 */ /* 0x000fe400078e0205 */
[----:B------:R-:W-:Y:S02]  /*0f90*/  IMAD.MOV.U32 R5, RZ, RZ, 0x5 ;  /* 0x00000005ff057424 */ /* 0x000fe400078e00ff */
[----:B------:R-:W-:Y:S02]  /*0fa0*/  IMAD R169, R169, c[0x0][0x268], RZ ;  /* 0x00009a00a9a97a24 */ /* 0x000fe400078e02ff */
[----:B------:R-:W-:Y:S01]  /*0fb0*/  @P2 IMAD.SHL.U32 R9, R10, 0x2, RZ ;  /* 0x000000020a092824 */ /* 0x000fe200078e00ff */
[-C--:B------:R-:W-:Y:S01]  /*0fc0*/  SHF.L.U64.HI R96, R96, R5.reuse, c[0x0][0x23c] ;  /* 0x00008f0060607619 */ /* 0x080fe20000010205 */
[----:B------:R-:W-:Y:S01]  /*0fd0*/  IMAD R169, R150, c[0x0][0x26c], R169 ;  /* 0x00009b0096a97a24 */ /* 0x000fe200078e02a9 */
[----:B------:R-:W-:Y:S01]  /*0fe0*/  SHF.L.U64.HI R98, R4, R5, c[0x0][0x25c] ;  /* 0x0000970004627619 */ /* 0x000fe20000010205 */
[----:B------:R-:W-:-:S04]  /*0ff0*/  IMAD.WIDE.U32 R150, R150, c[0x0][0x268], R20 ;  /* 0x00009a0096967a25 */ /* 0x000fc800078e0014 */
[----:B------:R-:W-:Y:S02]  /*1000*/  IMAD.IADD R169, R151, 0x1, R169 ;  /* 0x0000000197a97824 */ /* 0x000fe400078e02a9 */
[----:B------:R-:W-:Y:S02]  /*1010*/  IMAD.MOV.U32 R168, RZ, RZ, R150 ;  /* 0x000000ffffa87224 */ /* 0x000fe400078e0096 */
[----:B------:R-:W-:Y:S02]  /*1020*/  IMAD.SHL.U32 R24, R118, 0x8, RZ ;  /* 0x0000000876187824 */ /* 0x000fe400078e00ff */
[----:B------:R-:W-:-:S03]  /*1030*/  IMAD.WIDE.U32 R20, R18, R88, R168 ;  /* 0x0000005812147225 */ /* 0x000fc600078e00a8 */
[----:B------:R-:W-:Y:S01]  /*1040*/  SHF.R.S32.HI R25, RZ, 0x1f, R24 ;  /* 0x0000001fff197819 */ /* 0x000fe20000011418 */
[----:B------:R-:W-:Y:S01]  /*1050*/  IMAD.SHL.U32 R22, R118, 0x4, RZ ;  /* 0x0000000476167824 */ /* 0x000fe200078e00ff */
[----:B------:R-:W-:Y:S01]  /*1060*/  IADD3 R121, R24, 0xa0, RZ ;  /* 0x000000a018797810 */ /* 0x000fe20007ffe0ff */
[----:B------:R-:W-:Y:S01]  /*1070*/  IMAD R28, R26, c[0x0][0x290], RZ ;  /* 0x0000a4001a1c7a24 */ /* 0x000fe200078e02ff */
[----:B------:R-:W-:Y:S01]  /*1080*/  IADD3 R123, R24, 0x60, RZ ;  /* 0x00000060187b7810 */ /* 0x000fe20007ffe0ff */
[----:B------:R-:W-:Y:S01]  /*1090*/  IMAD R26, R26, c[0x0][0x280], RZ ;  /* 0x0000a0001a1a7a24 */ /* 0x000fe200078e02ff */
[----:B------:R-:W-:Y:S01]  /*10a0*/  SHF.R.S32.HI R23, RZ, 0x1f, R22 ;  /* 0x0000001fff177819 */ /* 0x000fe20000011416 */
[C---:B------:R-:W-:Y:S01]  /*10b0*/  IMAD.WIDE.U32 R30, R91.reuse, c[0x0][0x280], R24 ;  /* 0x0000a0005b1e7a25 */ /* 0x040fe200078e0018 */
[----:B------:R-:W-:Y:S02]  /*10c0*/  IADD3 R19, R22, 0x40, RZ ;  /* 0x0000004016137810 */ /* 0x000fe40007ffe0ff */
[----:B------:R-:W-:Y:S01]  /*10d0*/  IADD3 R122, R24, 0x80, RZ ;  /* 0x00000080187a7810 */ /* 0x000fe20007ffe0ff */
[C---:B------:R-:W-:Y:S01]  /*10e0*/  IMAD R26, R91.reuse, c[0x0][0x284], R26 ;  /* 0x0000a1005b1a7a24 */ /* 0x040fe200078e021a */
[----:B------:R-:W-:Y:S01]  /*10f0*/  IADD3 R14, R22, 0x50, RZ ;  /* 0x00000050160e7810 */ /* 0x000fe20007ffe0ff */
[----:B------:R-:W-:Y:S01]  /*1100*/  IMAD R28, R91, c[0x0][0x294], R28 ;  /* 0x0000a5005b1c7a24 */ /* 0x000fe200078e021c */
[----:B------:R-:W-:Y:S01]  /*1110*/  SHF.R.S32.HI R111, RZ, 0x1f, R122 ;  /* 0x0000001fff6f7819 */ /* 0x000fe2000001147a */
[----:B------:R-:W-:-:S02]  /*1120*/  IMAD.IADD R31, R31, 0x1, R26 ;  /* 0x000000011f1f7824 */ /* 0x000fc400078e021a */
[----:B------:R-:W-:Y:S01]  /*1130*/  IMAD.WIDE.U32 R16, R91, c[0x0][0x290], R24 ;  /* 0x0000a4005b107a25 */ /* 0x000fe200078e0018 */
[----:B------:R-:W-:-:S03]  /*1140*/  LEA.HI R111, R111, R122, RZ, 0x3 ;  /* 0x0000007a6f6f7211 */ /* 0x000fc600078f18ff */
[----:B------:R-:W-:Y:S01]  /*1150*/  IMAD.IADD R17, R17, 0x1, R28 ;  /* 0x0000000111117824 */ /* 0x000fe200078e021c */
[----:B------:R-:W-:Y:S01]  /*1160*/  LOP3.LUT R111, R111, 0xfffffff8, RZ, 0xc0, !PT ;  /* 0xfffffff86f6f7812 */ /* 0x000fe200078ec0ff */
[----:B------:R-:W-:Y:S02]  /*1170*/  IMAD.IADD R120, R91, 0x1, -R2 ;  /* 0x000000015b787824 */ /* 0x000fe400078e0a02 */
[----:B------:R-:W-:Y:S01]  /*1180*/  IMAD.WIDE.U32 R160, R160, c[0x0][0x290], R16 ;  /* 0x0000a400a0a07a25 */ /* 0x000fe200078e0010 */
[----:B------:R-:W-:-:S03]  /*1190*/  SHF.R.S32.HI R104, RZ, 0x1f, R111 ;  /* 0x0000001fff687819 */ /* 0x000fc6000001146f */
[----:B------:R-:W-:Y:S01]  /*11a0*/  IMAD.IADD R16, R22, 0x1, R19 ;  /* 0x0000000116107824 */ /* 0x000fe200078e0213 */
[----:B------:R-:W-:Y:S01]  /*11b0*/  IADD3 R131, R161, UR6, RZ ;  /* 0x00000006a1837c10 */ /* 0x000fe2000fffe0ff */
[----:B------:R-:W-:Y:S02]  /*11c0*/  IMAD.SHL.U32 R119, R120, 0x40, RZ ;  /* 0x0000004078777824 */ /* 0x000fe400078e00ff */
[----:B------:R-:W-:Y:S02]  /*11d0*/  IMAD.SHL.U32 R15, R15, 0x10, RZ ;  /* 0x000000100f0f7824 */ /* 0x000fe400078e00ff */
[----:B------:R-:W-:Y:S01]  /*11e0*/  IMAD.WIDE.U32 R166, R196, c[0x0][0x210], RZ ;  /* 0x00008400c4a67a25 */ /* 0x000fe200078e00ff */
[----:B------:R-:W-:Y:S02]  /*11f0*/  LOP3.LUT R119, R119, 0x1c0, RZ, 0xc0, !PT ;  /* 0x000001c077777812 */ /* 0x000fe400078ec0ff */
[----:B------:R-:W-:Y:S01]  /*1200*/  LOP3.LUT R15, R15, 0xfffffe00, RZ, 0xc0, !PT ;  /* 0xfffffe000f0f7812 */ /* 0x000fe200078ec0ff */
[----:B------:R-:W-:Y:S01]  /*1210*/  IMAD.WIDE.U32 R38, R91, c[0x0][0x290], R22 ;  /* 0x0000a4005b267a25 */ /* 0x000fe200078e0016 */
[----:B------:R-:W-:-:S03]  /*1220*/  SHF.R.U32.HI R108, RZ, 0x3, R119 ;  /* 0x00000003ff6c7819 */ /* 0x000fc60000011677 */
[----:B------:R-:W-:-:S04]  /*1230*/  IMAD.WIDE.U32 R164, R196, c[0x0][0x1e8], RZ ;  /* 0x00007a00c4a47a25 */ /* 0x000fc800078e00ff */
[----:B------:R-:W-:Y:S02]  /*1240*/  IMAD.IADD R29, R28, 0x1, R39 ;  /* 0x000000011c1d7824 */ /* 0x000fe400078e0227 */
[----:B------:R-:W-:Y:S02]  /*1250*/  IMAD.MOV.U32 R127, RZ, RZ, c[0x0][0x27c] ;  /* 0x00009f00ff7f7624 */ /* 0x000fe400078e00ff */
[----:B------:R-:W-:Y:S02]  /*1260*/  IMAD.MOV.U32 R28, RZ, RZ, R38 ;  /* 0x000000ffff1c7224 */ /* 0x000fe400078e0026 */
[----:B------:R-:W-:Y:S02]  /*1270*/  IMAD.MOV.U32 R132, RZ, RZ, 0x1 ;  /* 0x00000001ff847424 */ /* 0x000fe400078e00ff */
[----:B------:R-:W-:Y:S02]  /*1280*/  IMAD.U32 R158, RZ, RZ, UR14 ;  /* 0x0000000eff9e7e24 */ /* 0x000fe4000f8e00ff */
[----:B------:R-:W-:-:S04]  /*1290*/  IMAD.WIDE.U32 R156, R156, c[0x0][0x290], R28 ;  /* 0x0000a4009c9c7a25 */ /* 0x000fc800078e001c */
[----:B------:R-:W-:Y:S01]  /*12a0*/  IMAD.MOV.U32 R107, RZ, RZ, c[0x0][0x27c] ;  /* 0x00009f00ff6b7624 */ /* 0x000fe200078e00ff */
[----:B------:R-:W-:Y:S01]  /*12b0*/  IADD3 R129, R157, UR6, RZ ;  /* 0x000000069d817c10 */ /* 0x000fe2000fffe0ff */
[----:B------:R-:W-:-:S04]  /*12c0*/  IMAD.WIDE.U32 R158, R158, c[0x0][0x280], R30 ;  /* 0x0000a0009e9e7a25 */ /* 0x000fc800078e001e */
[----:B------:R-:W-:Y:S01]  /*12d0*/  IMAD.MOV.U32 R53, RZ, RZ, RZ ;  /* 0x000000ffff357224 */ /* 0x000fe200078e00ff */
[----:B------:R-:W-:Y:S01]  /*12e0*/  IADD3 R130, R159, UR4, RZ ;  /* 0x000000049f827c10 */ /* 0x000fe2000fffe0ff */
[----:B------:R-:W-:Y:S02]  /*12f0*/  IMAD.MOV.U32 R67, RZ, RZ, 0x1 ;  /* 0x00000001ff437424 */ /* 0x000fe400078e00ff */
[----:B------:R-:W-:Y:S02]  /*1300*/  IMAD.SHL.U32 R107, R107, 0x2, RZ ;  /* 0x000000026b6b7824 */ /* 0x000fe400078e00ff */
[----:B------:R-:W-:Y:S01]  /*1310*/  IMAD R118, R118, 0x40, R91 ;  /* 0x0000004076767824 */ /* 0x000fe200078e025b */
[----:B--2---:R-:W-:Y:S01]  /*1320*/  @P3 SHF.R.S32.HI R163, RZ, 0x1f, R162 ;  /* 0x0000001fffa33819 */ /* 0x004fe200000114a2 */
[----:B------:R-:W-:Y:S02]  /*1330*/  @!P3 IMAD.MOV.U32 R163, RZ, RZ, R12 ;  /* 0x000000ffffa3b224 */ /* 0x000fe400078e000c */
[----:B------:R-:W-:-:S04]  /*1340*/  IMAD.WIDE.U32 R12, R18, R89, R170 ;  /* 0x00000059120c7225 */ /* 0x000fc800078e00aa */
[----:B------:R-:W-:Y:S01]  /*1350*/  @!P3 IMAD.MOV.U32 R162, RZ, RZ, R197 ;  /* 0x000000ffffa2b224 */ /* 0x000fe200078e00c5 */
[----:B------:R-:W-:Y:S01]  /*1360*/  @P2 LEA R32, P3, R12, c[0x0][0x220], 0x1 ;  /* 0x000088000c202a11 */ /* 0x000fe200078608ff */
[----:B------:R-:W-:-:S05]  /*1370*/  IMAD.IADD R3, R13, 0x1, R8 ;  /* 0x000000010d037824 */ /* 0x000fca00078e0208 */
[----:B------:R-:W-:Y:S02]  /*1380*/  @P2 LEA.HI.X R33, R12, c[0x0][0x224], R3, 0x1, P3 ;  /* 0x000089000c212a11 */ /* 0x000fe400018f0c03 */
[----:B------:R-:W-:Y:S01]  /*1390*/  @P1 IADD3 R8, P3, R103, R12, RZ ;  /* 0x0000000c67081210 */ /* 0x000fe20007f7e0ff */
[----:B------:R-:W-:Y:S02]  /*13a0*/  IMAD.WIDE.U32 R12, R91, c[0x0][0x280], R22 ;  /* 0x0000a0005b0c7a25 */ /* 0x000fe400078e0016 */
[----:B------:R-:W-:Y:S01]  /*13b0*/  @!PT LDS RZ, [RZ] ;  /* 0x00000000fffff984 */ /* 0x000fe20000000800 */
[----:B------:R-:W-:Y:S01]  /*13c0*/  @!PT LDS RZ, [RZ] ;  /* 0x00000000fffff984 */ /* 0x000fe20000000800 */
[----:B------:R-:W-:Y:S01]  /*13d0*/  @!PT LDS RZ, [RZ] ;  /* 0x00000000fffff984 */ /* 0x000fe20000000800 */
[----:B------:R1:W-:Y:S02]  /*13e0*/  @P2 LDGSTS.E.BYPASS.LTC128B.128 [R9+0xc100], [R32.64], !P4 ;  /* 0x0c10000020092fae */ /* 0x0003e4000e101d4a */
[----:B------:R-:W-:Y:S01]  /*13f0*/  @P1 IMAD.X R3, R96, 0x1, R3, P3 ;  /* 0x0000000160031824 */ /* 0x000fe200018e0603 */
[----:B------:R-:W-:Y:S01]  /*1400*/  @P1 LEA R36, P3, R8, c[0x0][0x220], 0x1 ;  /* 0x0000880008241a11 */ /* 0x000fe200078608ff */
[----:B------:R1:W-:Y:S01]  /*1410*/  @P2 LDGSTS.E.BYPASS.LTC128B.128 [R9+0xe100], [R32.64+0x80], !P6 ;  /* 0x0e10008020092fae */ /* 0x0003e2000f101d4a */
[----:B------:R-:W-:-:S02]  /*1420*/  IMAD.IADD R27, R26, 0x1, R13 ;  /* 0x000000011a1b7824 */ /* 0x000fc400078e020d */
[----:B------:R-:W-:Y:S01]  /*1430*/  @P1 LEA.HI.X R37, R8, c[0x0][0x224], R3, 0x1, P3 ;  /* 0x0000890008251a11 */ /* 0x000fe200018f0c03 */
[----:B------:R-:W-:Y:S01]  /*1440*/  @P1 IMAD.SHL.U32 R8, R10, 0x2, RZ ;  /* 0x000000020a081824 */ /* 0x000fe200078e00ff */
[----:B------:R1:W-:Y:S01]  /*1450*/  @P2 LDGSTS.E.BYPASS.LTC128B.128 [R9+0x10100], [R32.64+0x100], !P5 ;  /* 0x1010010020092fae */ /* 0x0003e2000e901d4a */
[----:B------:R-:W-:Y:S01]  /*1460*/  IMAD.IADD R3, R21, 0x1, R7 ;  /* 0x0000000115037824 */ /* 0x000fe200078e0207 */
[C---:B------:R-:W-:Y:S01]  /*1470*/  @P2 LEA R34, P3, R20.reuse, c[0x0][0x250], 0x1 ;  /* 0x0000940014222a11 */ /* 0x040fe200078608ff */
[----:B------:R-:W-:Y:S01]  /*1480*/  IMAD.MOV.U32 R26, RZ, RZ, R12 ;  /* 0x000000ffff1a7224 */ /* 0x000fe200078e000c */
[----:B------:R2:W-:Y:S02]  /*1490*/  @P1 LDGSTS.E.BYPASS.LTC128B.128 [R8+0xd100], [R36.64], !P4 ;  /* 0x0d10000024081fae */ /* 0x0005e4000e101d4a */
[----:B------:R-:W-:Y:S01]  /*14a0*/  @P2 LEA.HI.X R35, R20, c[0x0][0x254], R3, 0x1, P3 ;  /* 0x0000950014232a11 */ /* 0x000fe200018f0c03 */
[----:B------:R-:W-:Y:S01]  /*14b0*/  IMAD.WIDE.U32 R154, R154, c[0x0][0x280], R26 ;  /* 0x0000a0009a9a7a25 */ /* 0x000fe200078e001a */
[----:B------:R2:W-:Y:S01]  /*14c0*/  @P1 LDGSTS.E.BYPASS.LTC128B.128 [R8+0xf100], [R36.64+0x80], !P6 ;  /* 0x0f10008024081fae */ /* 0x0005e2000f101d4a */
[----:B------:R-:W-:-:S02]  /*14d0*/  ISETP.GE.AND P3, PT, R24, c[0x0][0x27c], PT ;  /* 0x00009f0018007a0c */ /* 0x000fc40003f66270 */
[----:B------:R-:W-:Y:S01]  /*14e0*/  @P0 IMAD.WIDE.U32 R26, R6, R89, R170 ;  /* 0x00000059061a0225 */ /* 0x000fe200078e00aa */
[----:B------:R2:W-:Y:S01]  /*14f0*/  @P1 LDGSTS.E.BYPASS.LTC128B.128 [R8+0x11100], [R36.64+0x100], !P5 ;  /* 0x1110010024081fae */ /* 0x0005e2000e901d4a */
[----:B------:R-:W-:Y:S02]  /*1500*/  SEL R7, RZ, c[0x0][0x27c], !P3 ;  /* 0x00009f00ff077a07 */ /* 0x000fe40005800000 */
[----:B------:R-:W-:Y:S01]  /*1510*/  P2R R126, PR, RZ, 0x8 ;  /* 0x00000008ff7e7803 */ /* 0x000fe20000000000 */
[----:B------:R-:W0:Y:S01]  /*1520*/  LDGDEPBAR ;  /* 0x00000000000079af */ /* 0x000e220000000000 */
[----:B------:R-:W-:Y:S01]  /*1530*/  @P0 IMAD.IADD R0, R27, 0x1, R0 ;  /* 0x000000011b000824 */ /* 0x000fe200078e0200 */
[----:B------:R-:W-:Y:S01]  /*1540*/  IADD3 R128, R155, UR4, RZ ;  /* 0x000000049b807c10 */ /* 0x000fe2000fffe0ff */
[----:B------:R-:W-:Y:S01]  /*1550*/  IMAD.IADD R12, R24, 0x1, R7 ;  /* 0x00000001180c7824 */ /* 0x000fe200078e0207 */
[----:B------:R-:W-:Y:S01]  /*1560*/  ULDC.U8 UR4, c[0x0][0x298] ;  /* 0x0000a60000047ab9 */ /* 0x000fe20000000000 */
[----:B------:R-:W-:Y:S01]  /*1570*/  @P2 IMAD.SHL.U32 R7, R10, 0x2, RZ ;  /* 0x000000020a072824 */ /* 0x000fe200078e00ff */
[----:B------:R-:W-:Y:S02]  /*1580*/  BAR.SYNC.DEFER_BLOCKING 0x0 ;  /* 0x0000000000007b1d */ /* 0x000fe40000010000 */
[----:B------:R-:W-:-:S04]  /*1590*/  SHF.R.S32.HI R5, RZ, 0x1f, R12 ;  /* 0x0000001fff057819 */ /* 0x000fc8000001140c */
[CC--:B------:R-:W-:Y:S02]  /*15a0*/  LEA.HI R4, R5.reuse, R12.reuse, RZ, 0x3 ;  /* 0x0000000c05047211 */ /* 0x0c0fe400078f18ff */
[----:B------:R-:W-:Y:S02]  /*15b0*/  LEA.HI R5, R5, R12, RZ, 0x6 ;  /* 0x0000000c05057211 */ /* 0x000fe400078f30ff */
[----:B------:R-:W-:Y:S02]  /*15c0*/  LOP3.LUT R134, R4, 0xfffffff8, RZ, 0xc0, !PT ;  /* 0xfffffff804867812 */ /* 0x000fe400078ec0ff */
[----:B------:R-:W-:Y:S01]  /*15d0*/  SHF.R.S32.HI R115, RZ, 0x3, R4 ;  /* 0x00000003ff737819 */ /* 0x000fe20000011404 */
[----:B------:R-:W-:Y:S01]  /*15e0*/  IMAD.SHL.U32 R5, R5, 0x40, RZ ;  /* 0x0000004005057824 */ /* 0x000fe200078e00ff */
[----:B------:R-:W-:-:S04]  /*15f0*/  SHF.R.S32.HI R133, RZ, 0x1f, R134 ;  /* 0x0000001fff857819 */ /* 0x000fc80000011486 */
[----:B------:R-:W-:Y:S02]  /*1600*/  LOP3.LUT R5, R5, 0xfffff000, RZ, 0xc0, !PT ;  /* 0xfffff00005057812 */ /* 0x000fe400078ec0ff */
[C---:B------:R-:W-:Y:S01]  /*1610*/  SHF.L.U64.HI R133, R134.reuse, 0x1, R133 ;  /* 0x0000000186857819 */ /* 0x040fe20000010285 */
[----:B------:R-:W-:Y:S01]  /*1620*/  IMAD.SHL.U32 R134, R134, 0x2, RZ ;  /* 0x0000000286867824 */ /* 0x000fe200078e00ff */
[----:B------:R-:W-:Y:S01]  /*1630*/  @!PT LDS RZ, [RZ] ;  /* 0x00000000fffff984 */ /* 0x000fe20000000800 */
[----:B------:R-:W-:Y:S01]  /*1640*/  @!PT LDS RZ, [RZ] ;  /* 0x00000000fffff984 */ /* 0x000fe20000000800 */
[----:B------:R-:W-:Y:S01]  /*1650*/  @!PT LDS RZ, [RZ] ;  /* 0x00000000fffff984 */ /* 0x000fe20000000800 */
[----:B------:R3:W-:Y:S04]  /*1660*/  @P2 LDGSTS.E.BYPASS.LTC128B.128 [R7+0x100], [R34.64], !P4 ;  /* 0x0010000022072fae */ /* 0x0007e8000e101d4a */
[----:B------:R3:W-:Y:S04]  /*1670*/  @P2 LDGSTS.E.BYPASS.LTC128B.128 [R7+0x2100], [R34.64+0x80], !P6 ;  /* 0x0210008022072fae */ /* 0x0007e8000f101d4a */
[----:B------:R3:W-:Y:S01]  /*1680*/  @P2 LDGSTS.E.BYPASS.LTC128B.128 [R7+0x4100], [R34.64+0x100], !P5 ;  /* 0x0410010022072fae */ /* 0x0007e2000e901d4a */
[----:B--2---:R-:W-:-:S02]  /*1690*/  @P1 IADD3 R8, P2, R105, R20, RZ ;  /* 0x0000001469081210 */ /* 0x004fc40007f5e0ff */
[----:B------:R-:W-:-:S03]  /*16a0*/  IADD3 R20, R22, 0x20, RZ ;  /* 0x0000002016147810 */ /* 0x000fc60007ffe0ff */
[----:B------:R-:W-:Y:S01]  /*16b0*/  @P1 IMAD.X R3, R98, 0x1, R3, P2 ;  /* 0x0000000162031824 */ /* 0x000fe200010e0603 */
[----:B------:R-:W-:Y:S01]  /*16c0*/  @P1 LEA R12, P2, R8, c[0x0][0x250], 0x1 ;  /* 0x00009400080c1a11 */ /* 0x000fe200078408ff */
[----:B------:R-:W-:-:S03]  /*16d0*/  IMAD.IADD R17, R22, 0x1, R20 ;  /* 0x0000000116117824 */ /* 0x000fc600078e0214 */
[----:B------:R-:W-:Y:S02]  /*16e0*/  @P1 LEA.HI.X R13, R8, c[0x0][0x254], R3, 0x1, P2 ;  /* 0x00009500080d1a11 */ /* 0x000fe400010f0c03 */
[----:B------:R-:W-:-:S04]  /*16f0*/  ISETP.GE.AND P3, PT, R17, c[0x0][0x27c], PT ;  /* 0x00009f0011007a0c */ /* 0x000fc80003f66270 */
[----:B------:R-:W-:Y:S02]  /*1700*/  SEL R8, RZ, c[0x0][0x27c], !P3 ;  /* 0x00009f00ff087a07 */ /* 0x000fe40005800000 */
[----:B------:R-:W-:-:S03]  /*1710*/  P2R R125, PR, RZ, 0x8 ;  /* 0x00000008ff7d7803 */ /* 0x000fc60000000000 */
[----:B------:R-:W-:Y:S02]  /*1720*/  IMAD.IADD R6, R8, 0x1, R17 ;  /* 0x0000000108067824 */ /* 0x000fe400078e0211 */
[----:B---3--:R-:W-:-:S03]  /*1730*/  @P1 IMAD.SHL.U32 R7, R10, 0x2, RZ ;  /* 0x000000020a071824 */ /* 0x008fc600078e00ff */
[----:B------:R-:W-:Y:S02]  /*1740*/  SHF.R.S32.HI R3, RZ, 0x1f, R6 ;  /* 0x0000001fff037819 */ /* 0x000fe40000011406 */
[----:B------:R2:W-:Y:S02]  /*1750*/  @P1 LDGSTS.E.BYPASS.LTC128B.128 [R7+0x1100], [R12.64], !P4 ;  /* 0x011000000c071fae */ /* 0x0005e4000e101d4a */
[CC--:B------:R-:W-:Y:S02]  /*1760*/  LEA.HI R142, R3.reuse, R6.reuse, RZ, 0x3 ;  /* 0x00000006038e7211 */ /* 0x0c0fe400078f18ff */
[----:B------:R-:W-:Y:S01]  /*1770*/  LEA.HI R3, R3, R6, RZ, 0x6 ;  /* 0x0000000603037211 */ /* 0x000fe200078f30ff */
[----:B------:R2:W-:Y:S01]  /*1780*/  @P1 LDGSTS.E.BYPASS.LTC128B.128 [R7+0x3100], [R12.64+0x80], !P6 ;  /* 0x031000800c071fae */ /* 0x0005e2000f101d4a */
[----:B------:R-:W-:Y:S01]  /*1790*/  IMAD.MOV.U32 R6, RZ, RZ, c[0x0][0x290] ;  /* 0x0000a400ff067624 */ /* 0x000fe200078e00ff */
[----:B------:R-:W-:Y:S02]  /*17a0*/  LOP3.LUT R136, R142, 0xfffffff8, RZ, 0xc0, !PT ;  /* 0xfffffff88e887812 */ /* 0x000fe400078ec0ff */
[----:B------:R2:W-:Y:S01]  /*17b0*/  @P1 LDGSTS.E.BYPASS.LTC128B.128 [R7+0x5100], [R12.64+0x100], !P5 ;  /* 0x051001000c071fae */ /* 0x0005e2000e901d4a */
[----:B------:R-:W-:Y:S01]  /*17c0*/  @P0 LEA R8, P1, R26, c[0x0][0x220], 0x1 ;  /* 0x000088001a080a11 */ /* 0x000fe200078208ff */
[----:B------:R-:W-:Y:S01]  /*17d0*/  IMAD.SHL.U32 R3, R3, 0x40, RZ ;  /* 0x0000004003037824 */ /* 0x000fe200078e00ff */
[----:B------:R-:W-:Y:S01]  /*17e0*/  SHF.L.U64.HI R95, R6, R99, c[0x0][0x294] ;  /* 0x0000a500065f7619 */ /* 0x000fe20000010263 */
[----:B------:R-:W0:Y:S01]  /*17f0*/  LDGDEPBAR ;  /* 0x00000000000079af */ /* 0x000e220000000000 */
[----:B-1----:R-:W-:Y:S01]  /*1800*/  @P0 LEA.HI.X R9, R26, c[0x0][0x224], R0, 0x1, P1 ;  /* 0x000089001a090a11 */ /* 0x002fe200008f0c00 */
[----:B------:R-:W-:Y:S01]  /*1810*/  @P0 IMAD.SHL.U32 R0, R10, 0x2, RZ ;  /* 0x000000020a000824 */ /* 0x000fe200078e00ff */
[----:B------:R-:W-:Y:S01]  /*1820*/  @P0 LEA R26, P1, R103, R8, 0x1 ;  /* 0x00000008671a0211 */ /* 0x000fe200078208ff */
[----:B------:R-:W-:Y:S01]  /*1830*/  IMAD.SHL.U32 R97, R6, 0x40, RZ ;  /* 0x0000004006617824 */ /* 0x000fe200078e00ff */
[----:B------:R-:W-:-:S02]  /*1840*/  LOP3.LUT R3, R3, 0xfffff000, RZ, 0xc0, !PT ;  /* 0xfffff00003037812 */ /* 0x000fc400078ec0ff */
[----:B------:R-:W-:Y:S01]  /*1850*/  @P0 LEA.HI.X R27, R103, R9, R96, 0x1, P1 ;  /* 0x00000009671b0211 */ /* 0x000fe200008f0c60 */
[----:B------:R1:W-:Y:S01]  /*1860*/  @P0 LDGSTS.E.BYPASS.LTC128B.128 [R0+0x12100], [R8.64], !P4 ;  /* 0x1210000008000fae */ /* 0x0003e2000e101d4a */
[----:B------:R-:W-:Y:S02]  /*1870*/  LOP3.LUT P1, RZ, R120, 0x4, RZ, 0xc0, !PT ;  /* 0x0000000478ff7812 */ /* 0x000fe4000782c0ff */
[----:B------:R-:W-:Y:S01]  /*1880*/  SHF.R.S32.HI R6, RZ, 0x1f, R123 ;  /* 0x0000001fff067819 */ /* 0x000fe2000001147b */
[----:B------:R1:W-:Y:S01]  /*1890*/  @P0 LDGSTS.E.BYPASS.LTC128B.128 [R0+0x14100], [R8.64+0x80], !P6 ;  /* 0x1410008008000fae */ /* 0x0003e2000f101d4a */
[----:B------:R-:W-:Y:S02]  /*18a0*/  SHF.R.S32.HI R135, RZ, 0x1f, R136 ;  /* 0x0000001fff877819 */ /* 0x000fe40000011488 */
[----:B------:R-:W-:Y:S01]  /*18b0*/  LEA.HI R113, R6, R123, RZ, 0x3 ;  /* 0x0000007b06717211 */ /* 0x000fe200078f18ff */
[----:B------:R1:W-:Y:S01]  /*18c0*/  @P0 LDGSTS.E.BYPASS.LTC128B.128 [R0+0x16100], [R8.64+0x100], !P5 ;  /* 0x1610010008000fae */ /* 0x0003e2000e901d4a */
[C---:B------:R-:W-:Y:S01]  /*18d0*/  SHF.L.U64.HI R135, R136.reuse, 0x1, R135 ;  /* 0x0000000188877819 */ /* 0x040fe20000010287 */
[----:B------:R-:W-:Y:S01]  /*18e0*/  IMAD.SHL.U32 R136, R136, 0x2, RZ ;  /* 0x0000000288887824 */ /* 0x000fe200078e00ff */
[----:B------:R-:W-:Y:S01]  /*18f0*/  LOP3.LUT R113, R113, 0xfffffff8, RZ, 0xc0, !PT ;  /* 0xfffffff871717812 */ /* 0x000fe200078ec0ff */
[----:B------:R3:W-:Y:S01]  /*1900*/  @P0 LDGSTS.E.BYPASS.LTC128B.128 [R0+0x13100], [R26.64], !P4 ;  /* 0x131000001a000fae */ /* 0x0007e2000e101d4a */
[----:B--2---:R-:W-:-:S03]  /*1910*/  IADD3 R13, R22, 0x10, RZ ;  /* 0x00000010160d7810 */ /* 0x004fc60007ffe0ff */
[----:B------:R3:W-:Y:S01]  /*1920*/  @P0 LDGSTS.E.BYPASS.LTC128B.128 [R0+0x15100], [R26.64+0x80], !P6 ;  /* 0x151000801a000fae */ /* 0x0007e2000f101d4a */
[----:B------:R-:W-:Y:S02]  /*1930*/  IADD3 R12, R22, 0x30, RZ ;  /* 0x00000030160c7810 */ /* 0x000fe40007ffe0ff */
[----:B------:R-:W-:Y:S01]  /*1940*/  SHF.R.S32.HI R106, RZ, 0x1f, R113 ;  /* 0x0000001fff6a7819 */ /* 0x000fe20000011471 */
[----:B------:R3:W-:Y:S01]  /*1950*/  @P0 LDGSTS.E.BYPASS.LTC128B.128 [R0+0x17100], [R26.64+0x100], !P5 ;  /* 0x171001001a000fae */ /* 0x0007e2000e901d4a */
[----:B------:R-:W-:-:S03]  /*1960*/  ISETP.GE.AND P0, PT, R16, c[0x0][0x27c], PT ;  /* 0x00009f0010007a0c */ /* 0x000fc60003f06270 */
[----:B------:R-:W0:Y:S01]  /*1970*/  LDGDEPBAR ;  /* 0x00000000000079af */ /* 0x000e220000000000 */
[----:B------:R-:W-:Y:S02]  /*1980*/  SEL R7, RZ, c[0x0][0x27c], !P0 ;  /* 0x00009f00ff077a07 */ /* 0x000fe40004000000 */
[----:B------:R-:W-:Y:S02]  /*1990*/  P2R R124, PR, RZ, 0x1 ;  /* 0x00000001ff7c7803 */ /* 0x000fe40000000000 */
[----:B------:R-:W-:Y:S01]  /*19a0*/  ISETP.GE.AND P0, PT, R127, 0x1, PT ;  /* 0x000000017f00780c */ /* 0x000fe20003f06270 */
[----:B------:R-:W-:Y:S01]  /*19b0*/  IMAD.IADD R7, R7, 0x1, R16 ;  /* 0x0000000107077824 */ /* 0x000fe200078e0210 */
[----:B-1----:R-:W-:-:S04]  /*19c0*/  LOP3.LUT R9, R119, 0x38, R4, 0xf8, !PT ;  /* 0x0000003877097812 */ /* 0x002fc800078ef804 */
[----:B------:R-:W-:-:S04]  /*19d0*/  LOP3.LUT R114, R9, R108, RZ, 0x3c, !PT ;  /* 0x0000006c09727212 */ /* 0x000fc800078e3cff */
[----:B------:R-:W-:Y:S02]  /*19e0*/  IADD3 R114, R114, R5, R15 ;  /* 0x0000000572727210 */ /* 0x000fe40007ffe00f */
[----:B---3--:R-:W-:Y:S02]  /*19f0*/  P2R R0, PR, RZ, 0x2 ;  /* 0x00000002ff007803 */ /* 0x008fe40000000000 */
[----:B------:R-:W-:Y:S02]  /*1a00*/  SHF.R.S32.HI R0, RZ, 0x1f, R7 ;  /* 0x0000001fff007819 */ /* 0x000fe40000011407 */
[----:B------:R-:W-:Y:S02]  /*1a10*/  ISETP.NE.AND P1, PT, R132, c[0x0][0x2b8], PT ;  /* 0x0000ae0084007a0c */ /* 0x000fe40003f25270 */
[CC--:B------:R-:W-:Y:S02]  /*1a20*/  LEA.HI R2, R0.reuse, R7.reuse, RZ, 0x3 ;  /* 0x0000000700027211 */ /* 0x0c0fe400078f18ff */
[----:B------:R-:W-:-:S02]  /*1a30*/  LEA.HI R0, R0, R7, RZ, 0x6 ;  /* 0x0000000700007211 */ /* 0x000fc400078f30ff */
[C---:B------:R-:W-:Y:S02]  /*1a40*/  LOP3.LUT R5, R119.reuse, 0x38, R2, 0xf8, !PT ;  /* 0x0000003877057812 */ /* 0x040fe400078ef802 */
[----:B------:R-:W-:Y:S01]  /*1a50*/  LOP3.LUT R7, R119, 0x38, R142, 0xf8, !PT ;  /* 0x0000003877077812 */ /* 0x000fe200078ef88e */
[----:B------:R-:W-:Y:S01]  /*1a60*/  IMAD.SHL.U32 R0, R0, 0x40, RZ ;  /* 0x0000004000007824 */ /* 0x000fe200078e00ff */
[-C--:B------:R-:W-:Y:S01]  /*1a70*/  LOP3.LUT R110, R5, R108.reuse, RZ, 0x3c, !PT ;  /* 0x0000006c056e7212 */ /* 0x080fe200078e3cff */
[----:B------:R-:W-:Y:S01]  /*1a80*/  IMAD R5, R83, c[0x0][0x210], RZ ;  /* 0x0000840053057a24 */ /* 0x000fe200078e02ff */
[----:B------:R-:W-:Y:S02]  /*1a90*/  LOP3.LUT R112, R7, R108, RZ, 0x3c, !PT ;  /* 0x0000006c07707212 */ /* 0x000fe400078e3cff */
[----:B------:R-:W-:Y:S01]  /*1aa0*/  LOP3.LUT R0, R0, 0xfffff000, RZ, 0xc0, !PT ;  /* 0xfffff00000007812 */ /* 0x000fe200078ec0ff */
[----:B------:R-:W-:Y:S01]  /*1ab0*/  IMAD R5, R196, c[0x0][0x214], R5 ;  /* 0x00008500c4057a24 */ /* 0x000fe200078e0205 */
[--C-:B------:R-:W-:Y:S01]  /*1ac0*/  IADD3 R112, R112, R3, R15.reuse ;  /* 0x0000000370707210 */ /* 0x100fe20007ffe00f */
[----:B------:R-:W-:Y:S01]  /*1ad0*/  IMAD R3, R83, c[0x0][0x1e8], RZ ;  /* 0x00007a0053037a24 */ /* 0x000fe200078e02ff */
[----:B------:R-:W-:Y:S01]  /*1ae0*/  IADD3 R110, R110, R0, R15 ;  /* 0x000000006e6e7210 */ /* 0x000fe20007ffe00f */
[----:B------:R-:W-:Y:S01]  /*1af0*/  IMAD.MOV.U32 R0, RZ, RZ, c[0x0][0x280] ;  /* 0x0000a000ff007624 */ /* 0x000fe200078e00ff */
[----:B------:R-:W-:Y:S01]  /*1b00*/  LOP3.LUT R138, R2, 0xfffffff8, RZ, 0xc0, !PT ;  /* 0xfffffff8028a7812 */ /* 0x000fe200078ec0ff */
[----:B------:R-:W-:Y:S01]  /*1b10*/  IMAD.IADD R94, R167, 0x1, R5 ;  /* 0x00000001a75e7824 */ /* 0x000fe200078e0205 */
[----:B------:R-:W-:Y:S01]  /*1b20*/  SHF.R.S32.HI R5, RZ, 0x1f, R16 ;  /* 0x0000001fff057819 */ /* 0x000fe20000011410 */
[C---:B------:R-:W-:Y:S01]  /*1b30*/  IMAD.SHL.U32 R101, R0.reuse, 0x40, RZ ;  /* 0x0000004000657824 */ /* 0x040fe200078e00ff */
[----:B------:R-:W-:Y:S01]  /*1b40*/  SHF.L.U64.HI R99, R0, R99, c[0x0][0x284] ;  /* 0x0000a10000637619 */ /* 0x000fe20000010263 */
[----:B------:R-:W-:Y:S01]  /*1b50*/  IMAD R3, R196, c[0x0][0x1ec], R3 ;  /* 0x00007b00c4037a24 */ /* 0x000fe200078e0203 */
[----:B------:R-:W-:-:S02]  /*1b60*/  SHF.R.S32.HI R0, RZ, 0x1f, R121 ;  /* 0x0000001fff007819 */ /* 0x000fc40000011479 */
[----:B------:R-:W-:Y:S01]  /*1b70*/  LEA.HI R116, R5, R16, RZ, 0x3 ;  /* 0x0000001005747211 */ /* 0x000fe200078f18ff */
[----:B------:R-:W-:Y:S01]  /*1b80*/  IMAD.IADD R100, R165, 0x1, R3 ;  /* 0x00000001a5647824 */ /* 0x000fe200078e0203 */
[----:B------:R-:W-:Y:S01]  /*1b90*/  LEA.HI R109, R0, R121, RZ, 0x3 ;  /* 0x00000079006d7211 */ /* 0x000fe200078f18ff */
[----:B------:R-:W-:Y:S01]  /*1ba0*/  IMAD R3, R163, c[0x0][0x2b0], RZ ;  /* 0x0000ac00a3037a24 */ /* 0x000fe200078e02ff */
[----:B------:R-:W-:Y:S02]  /*1bb0*/  SHF.R.S32.HI R0, RZ, 0x1f, R17 ;  /* 0x0000001fff007819 */ /* 0x000fe40000011411 */
[----:B------:R-:W-:Y:S01]  /*1bc0*/  LOP3.LUT R5, R119, 0x18, R24, 0xf8, !PT ;  /* 0x0000001877057812 */ /* 0x000fe200078ef818 */
[----:B------:R-:W-:Y:S01]  /*1bd0*/  IMAD R3, R162, c[0x0][0x2b4], R3 ;  /* 0x0000ad00a2037a24 */ /* 0x000fe200078e0203 */
[----:B------:R-:W-:Y:S01]  /*1be0*/  LEA.HI R117, R0, R17, RZ, 0x3 ;  /* 0x0000001100757211 */ /* 0x000fe200078f18ff */
[----:B------:R-:W-:Y:S01]  /*1bf0*/  IMAD.WIDE.U32 R162, R162, c[0x0][0x2b0], RZ ;  /* 0x0000ac00a2a27a25 */ /* 0x000fe200078e00ff */
[----:B------:R-:W-:-:S02]  /*1c00*/  LOP3.LUT R0, R5, R108, RZ, 0x3c, !PT ;  /* 0x0000006c05007212 */ /* 0x000fc400078e3cff */
[----:B------:R-:W-:Y:S01]  /*1c10*/  SHF.R.S32.HI R137, RZ, 0x1f, R138 ;  /* 0x0000001fff897819 */ /* 0x000fe2000001148a */
[----:B------:R-:W-:Y:S01]  /*1c20*/  IMAD.IADD R92, R163, 0x1, R3 ;  /* 0x00000001a35c7824 */ /* 0x000fe200078e0203 */
[----:B------:R-:W-:Y:S01]  /*1c30*/  LOP3.LUT R109, R109, 0xfffffff8, RZ, 0xc0, !PT ;  /* 0xfffffff86d6d7812 */ /* 0x000fe200078ec0ff */
[----:B------:R-:W-:Y:S01]  /*1c40*/  IMAD.IADD R0, R0, 0x1, R15 ;  /* 0x0000000100007824 */ /* 0x000fe200078e020f */
[----:B------:R-:W-:Y:S02]  /*1c50*/  LOP3.LUT R117, R117, 0xfffffff8, RZ, 0xc0, !PT ;  /* 0xfffffff875757812 */ /* 0x000fe400078ec0ff */
[----:B------:R-:W-:Y:S02]  /*1c60*/  LOP3.LUT R116, R116, 0xfffffff8, RZ, 0xc0, !PT ;  /* 0xfffffff874747812 */ /* 0x000fe400078ec0ff */
[----:B------:R-:W-:Y:S02]  /*1c70*/  SHF.R.S32.HI R141, RZ, 0x3, R2 ;  /* 0x00000003ff8d7819 */ /* 0x000fe40000011402 */
[C---:B------:R-:W-:Y:S01]  /*1c80*/  SHF.L.U64.HI R137, R138.reuse, 0x1, R137 ;  /* 0x000000018a897819 */ /* 0x040fe20000010289 */
[----:B------:R-:W-:Y:S01]  /*1c90*/  IMAD.SHL.U32 R138, R138, 0x2, RZ ;  /* 0x000000028a8a7824 */ /* 0x000fe200078e00ff */
[----:B------:R-:W-:-:S02]  /*1ca0*/  P2R R2, PR, RZ, 0x1 ;  /* 0x00000001ff027803 */ /* 0x000fc40000000000 */
[----:B------:R-:W-:Y:S02]  /*1cb0*/  SHF.R.S32.HI R102, RZ, 0x1f, R109 ;  /* 0x0000001fff667819 */ /* 0x000fe4000001146d */
[----:B------:R-:W-:Y:S02]  /*1cc0*/  SHF.R.S32.HI R140, RZ, 0x1f, R117 ;  /* 0x0000001fff8c7819 */ /* 0x000fe40000011475 */
[----:B------:R-:W-:Y:S02]  /*1cd0*/  SHF.R.S32.HI R139, RZ, 0x1f, R116 ;  /* 0x0000001fff8b7819 */ /* 0x000fe40000011474 */
[----:B------:R-:W-:Y:S02]  /*1ce0*/  SHF.R.S32.HI R142, RZ, 0x3, R142 ;  /* 0x00000003ff8e7819 */ /* 0x000fe4000001148e */
[----:B------:R-:W-:Y:S02]  /*1cf0*/  P2R R2, PR, RZ, 0x2 ;  /* 0x00000002ff027803 */ /* 0x000fe40000000000 */
.L_x_1413:
        /* <DEDUP_REMOVED lines=20> */
[----:B------:R-:W-:Y:S02]  /*1e40*/  @!P0 LEA.HI.X.SX32 R4, R3, R92, 0x1, P1 ;  /* 0x0000005c03048211 */ /* 0x000fe400008f0eff */
[C---:B------:R-:W-:Y:S04]  /*1e50*/  @!P0 LEA R6, P1, R5.reuse, c[0x0][0x2a0], 0x2 ;  /* 0x0000a80005068a11 */ /* 0x040fe800078210ff */
[----:B------:R-:W-:Y:S01]  /*1e60*/  @!P0 LEA.HI.X R7, R5, c[0x0][0x2a4], R4, 0x2, P1 ;  /* 0x0000a90005078a11 */ /* 0x000fe200008f1404 */
[----:B------:R-:W-:Y:S04]  /*1e70*/  IMAD.MOV R4, RZ, RZ, -R3 ;  /* 0x000000ffff047224 */ /* 0x000fe800078e0a03 */
[----:B------:R1:W5:Y:S01]  /*1e80*/  @!P0 LDG.E R144, [R6.64] ;  /* 0x0000000a06908981 */ /* 0x000362000c1e1900 */
[----:B------:R-:W-:Y:S03]  /*1e90*/  IMAD R143, R4, c[0x0][0x2b8], R143 ;  /* 0x0000ae00048f7a24 */ /* 0x000fe600078e028f */
        /* <DEDUP_REMOVED lines=11> */
[C---:B------:R-:W-:Y:S03]  /*1f50*/  IMAD R5, R144.reuse, c[0x0][0x1f4], R5 ;  /* 0x00007d0090057a24 */ /* 0x040fe600078e0205 */
        /* <DEDUP_REMOVED lines=75> */
.L_x_1393:
[----:B------:R-:W-:Y:S05]  /*2410*/  BSYNC B0 ;  /* 0x0000000000007941 */ /* 0x000fea0003800000 */
.L_x_1392:
        /* <DEDUP_REMOVED lines=93> */
.L_x_1396:
[----:B------:R-:W-:Y:S05]  /*29f0*/  BSYNC B0 ;  /* 0x0000000000007941 */ /* 0x000fea0003800000 */
.L_x_1395:
        /* <DEDUP_REMOVED lines=58> */
.L_x_1398:
[----:B------:R-:W-:Y:S05]  /*2da0*/  BSYNC B0 ;  /* 0x0000000000007941 */ /* 0x000fea0003800000 */
.L_x_1397:
        /* <DEDUP_REMOVED lines=58> */
.L_x_1400:
[----:B------:R-:W-:Y:S05]  /*3150*/  BSYNC B0 ;  /* 0x0000000000007941 */ /* 0x000fea0003800000 */
.L_x_1399:
        /* <DEDUP_REMOVED lines=58> */
.L_x_1402:
[----:B------:R-:W-:Y:S05]  /*3500*/  BSYNC B0 ;  /* 0x0000000000007941 */ /* 0x000fea0003800000 */
.L_x_1401:
        /* <DEDUP_REMOVED lines=58> */
.L_x_1404:
[----:B------:R-:W-:Y:S05]  /*38b0*/  BSYNC B0 ;  /* 0x0000000000007941 */ /* 0x000fea0003800000 */
.L_x_1403:
        /* <DEDUP_REMOVED lines=58> */
.L_x_1391:
        /* <DEDUP_REMOVED lines=47> */
.L_x_1406:
[----:B------:R-:W-:Y:S05]  /*3f50*/  BSYNC B0 ;  /* 0x0000000000007941 */ /* 0x000fea0003800000 */
.L_x_1405:
        /* <DEDUP_REMOVED lines=35> */
[----:B------:R-:W-:Y:S01]  /*4190*/  IADD3 R180, R114, R175, RZ ;  /* 0x000000af72b47210 */ /* 0x000fe20007ffe0ff */
[----:B------:R-:W-:Y:S01]  /*41a0*/  IMAD.MOV.U32 R63, RZ, RZ, R59 ;  /* 0x000000ffff3f7224 */ /* 0x000fe200078e003b */
[----:B------:R-:W-:Y:S02]  /*41b0*/  SEL R177, R107, R174, !P2 ;  /* 0x000000ae6bb17207 */ /* 0x000fe40005000000 */
[----:B------:R-:W-:Y:S02]  /*41c0*/  ISETP.GE.AND P0, PT, R24, c[0x0][0x27c], PT ;  /* 0x00009f0018007a0c */ /* 0x000fe40003f06270 */
[----:B------:R-:W-:Y:S02]  /*41d0*/  SHF.R.S32.HI R176, RZ, 0x1f, R177 ;  /* 0x0000001fffb07819 */ /* 0x000fe400000114b1 */
[----:B------:R-:W-:Y:S02]  /*41e0*/  MOV R46, R40 ;  /* 0x00000028002e7202 */ /* 0x000fe40000000f00 */
[----:B------:R-:W-:Y:S02]  /*41f0*/  LEA.HI R176, R176, R177, RZ, 0x4 ;  /* 0x000000b1b0b07211 */ /* 0x000fe400078f20ff */
[----:B------:R-:W-:Y:S02]  /*4200*/  MOV R55, R56 ;  /* 0x0000003800377202 */ /* 0x000fe40000000f00 */
[----:B------:R-:W-:Y:S03]  /*4210*/  LEA.HI.SX32 R178, R176, R115, 0x1c ;  /* 0x00000073b0b27211 */ /* 0x000fe600078fe2ff */
[----:B------:R-:W-:Y:S01]  /*4220*/  @!P0 SHF.R.U64 R47, R40, 0x10, R41 ;  /* 0x00000010282f8819 */ /* 0x000fe20000001229 */
[----:B------:R-:W-:Y:S01]  /*4230*/  IMAD.MOV.U32 R40, RZ, RZ, R43 ;  /* 0x000000ffff287224 */ /* 0x000fe200078e002b */
[----:B------:R-:W-:Y:S01]  /*4240*/  SHF.R.S32.HI R179, RZ, 0x1f, R178 ;  /* 0x0000001fffb37819 */ /* 0x000fe200000114b2 */
[----:B------:R-:W-:Y:S01]  /*4250*/  @!P0 HADD2.F32 R49, -RZ, R46.H0_H0 ;  /* 0x2000002eff318230 */ /* 0x000fe20000004100 */
[----:B------:R-:W-:Y:S01]  /*4260*/  SHF.L.U32 R176, R178, 0x3, RZ ;  /* 0x00000003b2b07819 */ /* 0x000fe200000006ff */
[----:B------:R-:W-:Y:S01]  /*4270*/  @!P0 HADD2.F32 R50, -RZ, R47.H0_H0 ;  /* 0x2000002fff328230 */ /* 0x000fe20000004100 */
[----:B------:R-:W-:Y:S01]  /*4280*/  LEA.HI R179, R179, R178, RZ, 0x3 ;  /* 0x000000b2b3b37211 */ /* 0x000fe200078f18ff */
[----:B------:R-:W-:Y:S01]  /*4290*/  @!P0 HADD2.F32 R55, -RZ, R55.H0_H0 ;  /* 0x20000037ff378230 */ /* 0x000fe20000004100 */
[----:B------:R-:W-:Y:S01]  /*42a0*/  SHF.L.U32 R178, R180, 0x1, RZ ;  /* 0x00000001b4b27819 */ /* 0x000fe200000006ff */
[----:B------:R-:W-:Y:S01]  /*42b0*/  @!P0 HADD2.F32 R63, -RZ, R63.H0_H0 ;  /* 0x2000003fff3f8230 */ /* 0x000fe20000004100 */
[----:B------:R-:W-:Y:S01]  /*42c0*/  LOP3.LUT R181, R119, 0x38, R176, 0xf8, !PT ;  /* 0x0000003877b57812 */ /* 0x000fe200078ef8b0 */
[----:B------:R-:W-:Y:S01]  /*42d0*/  IMAD.SHL.U32 R179, R179, 0x200, RZ ;  /* 0x00000200b3b37824 */ /* 0x000fe200078e00ff */
[----:B------:R-:W-:Y:S01]  /*42e0*/  @!P0 SHF.R.U64 R56, R56, 0x10, R57 ;  /* 0x0000001038388819 */ /* 0x000fe20000001239 */
[----:B------:R-:W-:Y:S01]  /*42f0*/  LDS.128 R32, [R178+0xc100] ;  /* 0x00c10000b2207984 */ /* 0x000fe20000000c00 */
[----:B------:R-:W-:Y:S02]  /*4300*/  LOP3.LUT R182, R181, R108, RZ, 0x3c, !PT ;  /* 0x0000006cb5b67212 */ /* 0x000fe400078e3cff */
[----:B------:R-:W-:Y:S01]  /*4310*/  LOP3.LUT R179, R179, 0x7ffff000, RZ, 0xc0, !PT ;  /* 0x7ffff000b3b37812 */ /* 0x000fe200078ec0ff */
[----:B------:R-:W-:Y:S01]  /*4320*/  @!P0 HADD2.F32 R56, -RZ, R56.H0_H0 ;  /* 0x20000038ff388230 */ /* 0x000fe20000004100 */
[----:B------:R-:W-:Y:S02]  /*4330*/  @!P0 SHF.R.U32.HI R48, RZ, 0x10, R41 ;  /* 0x00000010ff308819 */ /* 0x000fe40000011629 */
[----:B------:R-:W-:Y:S02]  /*4340*/  IADD3 R182, R182, R179, R15 ;  /* 0x000000b3b6b67210 */ /* 0x000fe40007ffe00f */
[----:B------:R-:W-:Y:S02]  /*4350*/  @!P0 SHF.R.U32.HI R61, RZ, 0x10, R57 ;  /* 0x00000010ff3d8819 */ /* 0x000fe40000011639 */
[--C-:B------:R-:W-:Y:S01]  /*4360*/  @!P0 SHF.R.U64 R60, R58, 0x10, R59.reuse ;  /* 0x000000103a3c8819 */ /* 0x100fe2000000123b */
[----:B------:R-:W-:Y:S01]  /*4370*/  IMAD.IADD R179, R175, 0x1, R182 ;  /* 0x00000001afb37824 */ /* 0x000fe200078e02b6 */
[----:B------:R-:W-:Y:S02]  /*4380*/  @!P0 SHF.R.U32.HI R65, RZ, 0x10, R59 ;  /* 0x00000010ff418819 */ /* 0x000fe4000001163b */
[----:B------:R-:W-:Y:S01]  /*4390*/  MOV R57, R58 ;  /* 0x0000003a00397202 */ /* 0x000fe20000000f00 */
[----:B------:R-:W-:Y:S01]  /*43a0*/  IMAD.SHL.U32 R177, R179, 0x2, RZ ;  /* 0x00000002b3b17824 */ /* 0x000fe200078e00ff */
[----:B------:R-:W-:Y:S01]  /*43b0*/  MOV R41, R42 ;  /* 0x0000002a00297202 */ /* 0x000fe20000000f00 */
[----:B------:R-:W-:Y:S01]  /*43c0*/  @!P0 HADD2.F32 R60, -RZ, R60.H0_H0 ;  /* 0x2000003cff3c8230 */ /* 0x000fe20000004100 */
[--C-:B------:R-:W-:Y:S01]  /*43d0*/  @!P0 SHF.R.U64 R42, R42, 0x10, R43.reuse ;  /* 0x000000102a2a8819 */ /* 0x100fe2000000122b */
[----:B------:R-:W-:Y:S01]  /*43e0*/  @!P0 HADD2.F32 R59, -RZ, R57.H0_H0 ;  /* 0x20000039ff3b8230 */ /* 0x000fe20000004100 */
[----:B------:R-:W1:Y:S01]  /*43f0*/  LDS.128 R76, [R177+0xc100] ;  /* 0x00c10000b14c7984 */ /* 0x000e620000000c00 */
[----:B------:R-:W-:Y:S01]  /*4400*/  @!P0 SHF.R.U32.HI R43, RZ, 0x10, R43 ;  /* 0x00000010ff2b8819 */ /* 0x000fe2000001162b */
[----:B------:R-:W-:Y:S02]  /*4410*/  @!P0 HADD2.F32 R65, -RZ, R65.H0_H0 ;  /* 0x20000041ff418230 */ /* 0x000fe40000004100 */
[----:B------:R-:W-:Y:S02]  /*4420*/  @!P0 HADD2.F32 R42, -RZ, R42.H0_H0 ;  /* 0x2000002aff2a8230 */ /* 0x000fe40000004100 */
[----:B------:R-:W-:Y:S01]  /*4430*/  @!P0 HADD2.F32 R43, -RZ, R43.H0_H0 ;  /* 0x2000002bff2b8230 */ /* 0x000fe20000004100 */
        /* <DEDUP_REMOVED lines=65> */
[----:B------:R-:W-:Y:S01]  /*4850*/  @!P0 FFMA.FTZ R184, R40, R65, -R184 ;  /* 0x0000004128b88223 */ /* 0x000fe200000108b8 */
        /* <DEDUP_REMOVED lines=18> */
.L_x_1408:
[----:B------:R-:W-:Y:S05]  /*4980*/  BSYNC B0 ;  /* 0x0000000000007941 */ /* 0x000fea0003800000 */
.L_x_1407:
        /* <DEDUP_REMOVED lines=126> */
.L_x_1410:
[----:B------:R-:W-:Y:S05]  /*5170*/  BSYNC B0 ;  /* 0x0000000000007941 */ /* 0x000fea0003800000 */
.L_x_1409:
[----:B------:R-:W-:Y:S11]  /*5180*/  ISETP.GE.AND P0, PT, R16, c[0x0][0x1d4], PT ;  /* 0x0000750010007a0c */ /* 0x000ff60003f06270 */
[----:B------:R-:W-:Y:S02]  /*5190*/  @!UPT UIADD3 URZ, URZ, URZ, URZ ;  /* 0x0000003f3f3ff290 */ /* 0x000fe4000fffe03f */
[----:B------:R-:W-:-:S05]  /*51a0*/  @P0 BRA `(.L_x_1394) ;  /* 0x00000b0000000947 */ /* 0x000fca0003800000 */
[----:B------:R-:W-:Y:S02]  /*51b0*/  ISETP.NE.AND P1, PT, R124, RZ, PT ;  /* 0x000000ff7c00720c */ /* 0x000fe40003f25270 */
[----:B----4-:R-:W-:Y:S02]  /*51c0*/  IADD3 R54, P0, R172, R138, RZ ;  /* 0x0000008aac367210 */ /* 0x010fe40007f1e0ff */
[----:B------:R-:W-:Y:S02]  /*51d0*/  SEL R174, R107, R174, !P1 ;  /* 0x000000ae6bae7207 */ /* 0x000fe40004800000 */
[----:B---3--:R-:W-:Y:S02]  /*51e0*/  IADD3.X R55, R173, R137, RZ, P0, !PT ;  /* 0x00000089ad377210 */ /* 0x008fe400007fe4ff */
        /* <DEDUP_REMOVED lines=122> */
.L_x_1390:
        /* <DEDUP_REMOVED lines=8> */
[C---:B------:R-:W-:Y:S02]  /*5a10*/  IMAD R7, R144.reuse, c[0x0][0x1f4], R7 ;  /* 0x00007d0090077a24 */ /* 0x040fe400078e0207 */
        /* <DEDUP_REMOVED lines=41> */
.L_x_1394:
[----:B------:R-:W-:Y:S05]  /*5cb0*/  BSYNC B1 ;  /* 0x0000000000017941 */ /* 0x000fea0003800000 */
.L_x_1389:
[----:B------:R-:W-:Y:S01]  /*5cc0*/  ISETP.GT.AND P0, PT, R18, R11, PT ;  /* 0x0000000b1200720c */ /* 0x000fe20003f04270 */
[----:B------:R-:W-:Y:S01]  /*5cd0*/  BSSY B0, `(.L_x_1411) ;  /* 0x000004d000007945 */ /* 0x000fe20003800000 */
[C---:B------:R-:W-:Y:S02]  /*5ce0*/  ISETP.GE.AND P1, PT, R67.reuse, 0x1, PT ;  /* 0x000000014300780c */ /* 0x040fe40003f26270 */
[C---:B-12---:R-:W-:Y:S02]  /*5cf0*/  IADD3 R3, R67.reuse, 0x1, RZ ;  /* 0x0000000143037810 */ /* 0x046fe40007ffe0ff */
        /* <DEDUP_REMOVED lines=27> */
[----:B------:R-:W-:Y:S04]  /*5eb0*/  IADD3 R4, P1, R166, R8, RZ ;  /* 0x00000008a6047210 */ /* 0x000fe80007f3e0ff */
[----:B------:R-:W-:Y:S02]  /*5ec0*/  IADD3.X R3, R94, R9, R3, P1, !PT ;  /* 0x000000095e037210 */ /* 0x000fe40000ffe403 */
        /* <DEDUP_REMOVED lines=45> */
.L_x_1412:
[----:B-12-4-:R-:W-:Y:S05]  /*61a0*/  BSYNC B0 ;  /* 0x0000000000007941 */ /* 0x016fea0003800000 */
.L_x_1411:
        /* <DEDUP_REMOVED lines=34> */
.L_x_1388:
[----:B-1-3--:R-:W-:Y:S01]  /*63d0*/  UIADD3 UR6, UR13, 0x7f, URZ ;  /* 0x0000007f0d067890 */ /* 0x00afe2000fffe03f */
[----:B------:R-:W-:Y:S01]  /*63e0*/  PLOP3.LUT P2, PT, PT, PT, PT, 0x80, 0x0 ;  /* 0x000000000000781c */ /* 0x000fe20003f4f070 */
[----:B------:R-:W-:Y:S01]  /*63f0*/  ULDC.64 UR4, c[0x0][0x2c8] ;  /* 0x0000b20000047ab9 */ /* 0x000fe20000000a00 */
[----:B------:R-:W-:Y:S01]  /*6400*/  CS2R R98, SRZ ;  /* 0x0000000000627805 */ /* 0x000fe2000001ff00 */
[----:B------:R-:W-:Y:S01]  /*6410*/  UIMAD.WIDE.U32 UR18, UR6, UR4, URZ ;  /* 0x00000004061272a5 */ /* 0x000fe2000f8e003f */
[----:B------:R-:W-:Y:S01]  /*6420*/  IMAD.MOV.U32 R5, RZ, RZ, RZ ;  /* 0x000000ffff057224 */ /* 0x000fe200078e00ff */
[----:B------:R-:W-:Y:S01]  /*6430*/  CS2R R94, SRZ ;  /* 0x00000000005e7805 */ /* 0x000fe2000001ff00 */
[----:B------:R-:W-:Y:S01]  /*6440*/  IMAD.MOV.U32 R96, RZ, RZ, RZ ;  /* 0x000000ffff607224 */ /* 0x000fe200078e00ff */
[----:B------:R-:W-:Y:S01]  /*6450*/  @UP2 USHF.R.U32.HI UR6, URZ, UR5, UR19 ;  /* 0x000000053f062299 */ /* 0x000fe20008011613 */
[----:B-----5:R-:W-:Y:S01]  /*6460*/  CS2R R92, SRZ ;  /* 0x00000000005c7805 */ /* 0x020fe2000001ff00 */
[----:B------:R-:W-:Y:S01]  /*6470*/  CS2R R90, SRZ ;  /* 0x00000000005a7805 */ /* 0x000fe2000001ff00 */
[----:B------:R-:W-:Y:S01]  /*6480*/  CS2R R88, SRZ ;  /* 0x0000000000587805 */ /* 0x000fe2000001ff00 */
[----:B------:R-:W-:Y:S01]  /*6490*/  UIADD3 UR6, UR15, UR6, URZ ;  /* 0x000000060f067290 */ /* 0x000fe2000fffe03f */
[----:B------:R-:W-:Y:S01]  /*64a0*/  CS2R R86, SRZ ;  /* 0x0000000000567805 */ /* 0x000fe2000001ff00 */
[----:B------:R-:W-:Y:S01]  /*64b0*/  CS2R R8, SRZ ;  /* 0x0000000000087805 */ /* 0x000fe2000001ff00 */
[----:B------:R-:W-:Y:S01]  /*64c0*/  MOV R7, RZ ;  /* 0x000000ff00077202 */ /* 0x000fe20000000f00 */
[----:B------:R-:W-:Y:S01]  /*64d0*/  USHF.R.S32.HI UR4, URZ, 0x1f, UR6 ;  /* 0x0000001f3f047899 */ /* 0x000fe20008011406 */
[----:B------:R-:W-:Y:S01]  /*64e0*/  CS2R R10, SRZ ;  /* 0x00000000000a7805 */ /* 0x000fe2000001ff00 */
[----:B------:R-:W-:Y:S01]  /*64f0*/  CS2R R80, SRZ ;  /* 0x0000000000507805 */ /* 0x000fe2000001ff00 */
[----:B------:R-:W-:Y:S01]  /*6500*/  CS2R R78, SRZ ;  /* 0x00000000004e7805 */ /* 0x000fe2000001ff00 */
[----:B------:R-:W-:Y:S01]  /*6510*/  ULEA.HI UR4, UR4, UR6, URZ, 0x6 ;  /* 0x0000000604047291 */ /* 0x000fe2000f8f303f */
[----:B------:R-:W-:Y:S01]  /*6520*/  CS2R R76, SRZ ;  /* 0x00000000004c7805 */ /* 0x000fe2000001ff00 */
[----:B------:R-:W-:Y:S01]  /*6530*/  CS2R R74, SRZ ;  /* 0x00000000004a7805 */ /* 0x000fe2000001ff00 */
        /* <DEDUP_REMOVED lines=50> */
[----:B------:R-:W-:Y:S01]  /*6860*/  ULDC UR19, c[0x0][0x2c4] ;  /* 0x0000b10000137ab9 */ /* 0x000fe20000000800 */
[----:B------:R-:W-:Y:S01]  /*6870*/  PLOP3.LUT P1, PT, PT, PT, UP2, 0x80, 0x0 ;  /* 0x000000000000781c */ /* 0x000fe20003f2f028 */
[----:B------:R-:W-:Y:S01]  /*6880*/  IMAD R3, R3, c[0x0][0x178], RZ ;  /* 0x00005e0003037a24 */ /* 0x000fe200078e02ff */
[----:B------:R-:W-:Y:S01]  /*6890*/  LEA.HI R2, R7, R82, RZ, 0x3 ;  /* 0x0000005207027211 */ /* 0x000fe200078f18ff */
[----:B------:R-:W-:Y:S01]  /*68a0*/  UIMAD UR19, UR12, UR19, URZ ;  /* 0x000000130c1372a4 */ /* 0x000fe2000f8e023f */
[----:B------:R-:W-:Y:S01]  /*68b0*/  PLOP3.LUT P0, PT, PT, PT, UP2, 0x80, 0x0 ;  /* 0x000000000000781c */ /* 0x000fe20003f0f028 */
[----:B------:R-:W-:Y:S01]  /*68c0*/  IMAD R3, R84, c[0x0][0x17c], R3 ;  /* 0x00005f0054037a24 */ /* 0x000fe200078e0203 */
[----:B------:R-:W-:Y:S01]  /*68d0*/  SHF.R.S32.HI R15, RZ, 0x3, R2 ;  /* 0x00000003ff0f7819 */ /* 0x000fe20000011402 */
[----:B------:R-:W-:Y:S01]  /*68e0*/  BSSY B0, `(.L_x_1415) ;  /* 0x000006e000007945 */ /* 0x000fe20003800000 */
[----:B------:R-:W-:Y:S01]  /*68f0*/  ISETP.NE.U32.AND P2, PT, RZ, c[0x0][0x348], PT ;  /* 0x0000d200ff007a0c */ /* 0x000fe20003f45070 */
[----:B------:R-:W-:Y:S01]  /*6900*/  IMAD.IADD R17, R17, 0x1, R3 ;  /* 0x0000000111117824 */ /* 0x000fe200078e0203 */
[----:B------:R-:W-:-:S02]  /*6910*/  LOP3.LUT R3, R2, 0xfffffff8, RZ, 0xc0, !PT ;  /* 0xfffffff802037812 */ /* 0x000fc400078ec0ff */
[----:B------:R-:W-:Y:S01]  /*6920*/  SHF.R.S32.HI R13, RZ, 0x1f, R197 ;  /* 0x0000001fff0d7819 */ /* 0x000fe200000114c5 */
[----:B------:R-:W-:Y:S01]  /*6930*/  IMAD.WIDE.U32 R16, R196, c[0x0][0x1b8], R16 ;  /* 0x00006e00c4107a25 */ /* 0x000fe200078e0010 */
[----:B------:R-:W-:Y:S02]  /*6940*/  ISETP.NE.AND.EX P2, PT, RZ, c[0x0][0x34c], PT, P2 ;  /* 0x0000d300ff007a0c */ /* 0x000fe40003f45320 */
[-C--:B------:R-:W-:Y:S01]  /*6950*/  LEA.HI R9, R7, R82.reuse, RZ, 0x4 ;  /* 0x0000005207097211 */ /* 0x080fe200078f20ff */
[----:B------:R-:W-:Y:S01]  /*6960*/  IMAD.IADD R132, R82, 0x1, -R3 ;  /* 0x0000000152847824 */ /* 0x000fe200078e0a03 */
[----:B------:R-:W-:Y:S01]  /*6970*/  SEL R13, R13, RZ, !P2 ;  /* 0x000000ff0d0d7207 */ /* 0x000fe20005000000 */
[----:B------:R-:W-:Y:S01]  /*6980*/  IMAD R3, R83, c[0x0][0x1b8], RZ ;  /* 0x00006e0053037a24 */ /* 0x000fe200078e02ff */
[----:B------:R-:W-:Y:S01]  /*6990*/  SEL R10, R197, RZ, !P2 ;  /* 0x000000ffc50a7207 */ /* 0x000fe20005000000 */
[----:B------:R-:W-:Y:S01]  /*69a0*/  IMAD R206, R132, 0x20, R15 ;  /* 0x0000002084ce7824 */ /* 0x000fe200078e020f */
[----:B------:R-:W-:Y:S01]  /*69b0*/  SHF.R.S32.HI R6, RZ, 0x4, R9 ;  /* 0x00000004ff067819 */ /* 0x000fe20000011409 */
[----:B------:R-:W-:Y:S01]  /*69c0*/  IMAD R3, R196, c[0x0][0x1bc], R3 ;  /* 0x00006f00c4037a24 */ /* 0x000fe200078e0203 */
[----:B------:R-:W-:Y:S01]  /*69d0*/  LOP3.LUT R8, R8, 0xfffffffb, RZ, 0xc0, !PT ;  /* 0xfffffffb08087812 */ /* 0x000fe200078ec0ff */
[----:B------:R-:W-:Y:S01]  /*69e0*/  IMAD R13, R13, c[0x0][0x1c0], RZ ;  /* 0x000070000d0d7a24 */ /* 0x000fe200078e02ff */
[----:B------:R-:W-:Y:S01]  /*69f0*/  IADD3 R4, R206, UR13, RZ ;  /* 0x0000000dce047c10 */ /* 0x000fe2000fffe0ff */
[----:B------:R-:W-:Y:S01]  /*6a00*/  IMAD.IADD R17, R17, 0x1, R3 ;  /* 0x0000000111117824 */ /* 0x000fe200078e0203 */
[----:B------:R-:W-:Y:S01]  /*6a10*/  LEA.HI R205, R7, R82, RZ, 0x6 ;  /* 0x0000005207cd7211 */ /* 0x000fe200078f30ff */
[----:B------:R-:W-:-:S02]  /*6a20*/  IMAD R13, R10, c[0x0][0x1c4], R13 ;  /* 0x000071000a0d7a24 */ /* 0x000fc400078e020d */
[----:B------:R-:W-:Y:S01]  /*6a30*/  @P1 IMAD.HI.U32 R0, R4, c[0x0][0x2c8], RZ ;  /* 0x0000b20004001a27 */ /* 0x000fe200078e00ff */
[----:B------:R-:W-:-:S03]  /*6a40*/  LOP3.LUT P1, RZ, R132, 0x4, RZ, 0xc0, !PT ;  /* 0x0000000484ff7812 */ /* 0x000fc6000782c0ff */
[----:B------:R-:W-:Y:S01]  /*6a50*/  IMAD.MOV.U32 R12, RZ, RZ, R4 ;  /* 0x000000ffff0c7224 */ /* 0x000fe200078e0004 */
[----:B------:R-:W-:Y:S01]  /*6a60*/  @P0 SHF.R.U32.HI R12, RZ, c[0x0][0x2cc], R0 ;  /* 0x0000b300ff0c0a19 */ /* 0x000fe20000011600 */
[----:B------:R-:W-:Y:S01]  /*6a70*/  IMAD.WIDE.U32 R10, R10, c[0x0][0x1c0], R16 ;  /* 0x000070000a0a7a25 */ /* 0x000fe200078e0010 */
[C---:B------:R-:W-:Y:S02]  /*6a80*/  LEA.HI R0, R9.reuse, R6, RZ, 0x1 ;  /* 0x0000000609007211 */ /* 0x040fe400078f08ff */
[--C-:B------:R-:W-:Y:S01]  /*6a90*/  SHF.R.S32.HI R3, RZ, 0x1f, R12.reuse ;  /* 0x0000001fff037819 */ /* 0x100fe2000001140c */
[----:B------:R-:W-:Y:S01]  /*6aa0*/  IMAD.MOV R5, RZ, RZ, -R12 ;  /* 0x000000ffff057224 */ /* 0x000fe200078e0a0c */
[----:B------:R-:W-:Y:S01]  /*6ab0*/  LOP3.LUT R9, R9, 0xfffffff0, RZ, 0xc0, !PT ;  /* 0xfffffff009097812 */ /* 0x000fe200078ec0ff */
[----:B------:R-:W-:Y:S01]  /*6ac0*/  IMAD.IADD R11, R11, 0x1, R13 ;  /* 0x000000010b0b7824 */ /* 0x000fe200078e020d */
[----:B------:R-:W-:Y:S01]  /*6ad0*/  LOP3.LUT R0, R0, 0xfffffffe, RZ, 0xc0, !PT ;  /* 0xfffffffe00007812 */ /* 0x000fe200078ec0ff */
[----:B------:R-:W-:Y:S01]  /*6ae0*/  IMAD R3, R3, c[0x0][0x1b0], RZ ;  /* 0x00006c0003037a24 */ /* 0x000fe200078e02ff */
[----:B------:R-:W-:Y:S01]  /*6af0*/  LOP3.LUT P0, RZ, R132, 0x2, RZ, 0xc0, !PT ;  /* 0x0000000284ff7812 */ /* 0x000fe2000780c0ff */
[----:B------:R-:W-:-:S02]  /*6b00*/  IMAD R4, R5, c[0x0][0x2c4], R4 ;  /* 0x0000b10005047a24 */ /* 0x000fc400078e0204 */
[----:B------:R-:W-:Y:S02]  /*6b10*/  IMAD R3, R12, c[0x0][0x1b4], R3 ;  /* 0x00006d000c037a24 */ /* 0x000fe400078e0203 */
[----:B------:R-:W-:Y:S02]  /*6b20*/  IMAD.IADD R9, R82, 0x1, -R9 ;  /* 0x0000000152097824 */ /* 0x000fe400078e0a09 */
[----:B------:R-:W-:-:S04]  /*6b30*/  IMAD.WIDE.U32 R12, R12, c[0x0][0x1b0], R10 ;  /* 0x00006c000c0c7a25 */ /* 0x000fc800078e000a */
[----:B------:R-:W-:Y:S01]  /*6b40*/  IMAD.IADD R0, R6, 0x1, -R0 ;  /* 0x0000000106007824 */ /* 0x000fe200078e0a00 */
[----:B------:R-:W-:Y:S01]  /*6b50*/  SHF.R.S32.HI R6, RZ, 0x1f, R9 ;  /* 0x0000001fff067819 */ /* 0x000fe20000011409 */
[----:B------:R-:W-:Y:S01]  /*6b60*/  IMAD.IADD R13, R13, 0x1, R3 ;  /* 0x000000010d0d7824 */ /* 0x000fe200078e0203 */
[----:B------:R-:W-:Y:S01]  /*6b70*/  SHF.R.S32.HI R3, RZ, 0x1f, R4 ;  /* 0x0000001fff037819 */ /* 0x000fe20000011404 */
[----:B------:R-:W-:Y:S01]  /*6b80*/  IMAD.SHL.U32 R5, R132, 0x40, RZ ;  /* 0x0000004084057824 */ /* 0x000fe200078e00ff */
[----:B------:R-:W-:Y:S01]  /*6b90*/  LEA.HI R11, R6, R9, RZ, 0x3 ;  /* 0x00000009060b7211 */ /* 0x000fe200078f18ff */
[----:B------:R-:W-:Y:S01]  /*6ba0*/  IMAD.WIDE.U32 R12, R4, c[0x0][0x1a8], R12 ;  /* 0x00006a00040c7a25 */ /* 0x000fe200078e000c */
[----:B------:R-:W-:Y:S02]  /*6bb0*/  @P0 LOP3.LUT R8, R8, 0x4, RZ, 0xfc, !PT ;  /* 0x0000000408080812 */ /* 0x000fe400078efcff */
[----:B------:R-:W-:Y:S01]  /*6bc0*/  LOP3.LUT R6, R11, 0xfffffff8, RZ, 0xc0, !PT ;  /* 0xfffffff80b067812 */ /* 0x000fe200078ec0ff */
[----:B------:R-:W-:Y:S01]  /*6bd0*/  IMAD R3, R3, c[0x0][0x1a8], RZ ;  /* 0x00006a0003037a24 */ /* 0x000fe200078e02ff */
[----:B------:R-:W-:Y:S01]  /*6be0*/  LOP3.LUT R5, R5, 0x1c0, RZ, 0xc0, !PT ;  /* 0x000001c005057812 */ /* 0x000fe200078ec0ff */
[----:B------:R-:W-:Y:S01]  /*6bf0*/  IMAD.SHL.U32 R17, R15, 0x40, RZ ;  /* 0x000000400f117824 */ /* 0x000fe200078e00ff */
[----:B------:R-:W-:Y:S01]  /*6c00*/  LEA R16, P0, R12, c[0x0][0x160], 0x1 ;  /* 0x000058000c107a11 */ /* 0x000fe200078008ff */
[----:B------:R-:W-:Y:S01]  /*6c10*/  IMAD R3, R4, c[0x0][0x1ac], R3 ;  /* 0x00006b0004037a24 */ /* 0x000fe200078e0203 */
[----:B------:R-:W-:Y:S01]  /*6c20*/  LOP3.LUT R2, R5, 0x8, R2, 0xf8, !PT ;  /* 0x0000000805027812 */ /* 0x000fe200078ef802 */
[----:B------:R-:W-:Y:S01]  /*6c30*/  IMAD.IADD R6, R9, 0x1, -R6 ;  /* 0x0000000109067824 */ /* 0x000fe200078e0a06 */
[----:B------:R-:W-:Y:S01]  /*6c40*/  SHF.R.U32.HI R5, RZ, 0x3, R5 ;  /* 0x00000003ff057819 */ /* 0x000fe20000011605 */
[----:B------:R-:W-:Y:S01]  /*6c50*/  IMAD.IADD R3, R13, 0x1, R3 ;  /* 0x000000010d037824 */ /* 0x000fe200078e0203 */
[----:B------:R-:W-:Y:S01]  /*6c60*/  LOP3.LUT R17, R17, 0x1c0, RZ, 0xc0, !PT ;  /* 0x000001c011117812 */ /* 0x000fe200078ec0ff */
[----:B------:R-:W-:Y:S01]  /*6c70*/  IMAD.SHL.U32 R9, R6, 0x40, RZ ;  /* 0x0000004006097824 */ /* 0x000fe200078e00ff */
[----:B------:R-:W-:Y:S01]  /*6c80*/  LOP3.LUT R5, R2, R5, RZ, 0x3c, !PT ;  /* 0x0000000502057212 */ /* 0x000fe200078e3cff */
[----:B------:R-:W-:Y:S01]  /*6c90*/  IMAD.SHL.U32 R2, R0, 0x8, RZ ;  /* 0x0000000800027824 */ /* 0x000fe200078e00ff */
[----:B------:R-:W-:Y:S01]  /*6ca0*/  LEA.HI.X R14, R12, c[0x0][0x164], R3, 0x1, P0 ;  /* 0x000059000c0e7a11 */ /* 0x000fe200000f0c03 */
[----:B------:R-:W-:Y:S01]  /*6cb0*/  IMAD.SHL.U32 R11, R11, 0x40, RZ ;  /* 0x000000400b0b7824 */ /* 0x000fe200078e00ff */
[----:B------:R-:W-:Y:S01]  /*6cc0*/  IADD3 R12, R15, UR13, RZ ;  /* 0x0000000d0f0c7c10 */ /* 0x000fe2000fffe0ff */
[----:B------:R-:W-:Y:S01]  /*6cd0*/  IMAD.SHL.U32 R218, R132, 0x8, RZ ;  /* 0x0000000884da7824 */ /* 0x000fe200078e00ff */
[----:B------:R-:W-:Y:S01]  /*6ce0*/  LOP3.LUT R9, R9, 0x1c0, RZ, 0xc0, !PT ;  /* 0x000001c009097812 */ /* 0x000fe200078ec0ff */
[----:B------:R-:W-:Y:S01]  /*6cf0*/  IMAD.SHL.U32 R205, R205, 0x8, RZ ;  /* 0x00000008cdcd7824 */ /* 0x000fe200078e00ff */
[C---:B------:R-:W-:Y:S01]  /*6d00*/  LOP3.LUT P5, RZ, R6.reuse, 0x4, RZ, 0xc0, !PT ;  /* 0x0000000406ff7812 */ /* 0x040fe200078ac0ff */
[----:B------:R-:W-:Y:S01]  /*6d10*/  IMAD.MOV.U32 R3, RZ, RZ, 0x20 ;  /* 0x00000020ff037424 */ /* 0x000fe200078e00ff */
[----:B------:R-:W-:Y:S01]  /*6d20*/  LOP3.LUT P4, RZ, R6, 0x2, RZ, 0xc0, !PT ;  /* 0x0000000206ff7812 */ /* 0x000fe2000788c0ff */
[----:B------:R1:W2:Y:S01]  /*6d30*/  SHFL.IDX PT, R18, R16, RZ, 0x181f ;  /* 0x00181fff10127589 */ /* 0x0002a200000e0000 */
[----:B------:R-:W-:Y:S01]  /*6d40*/  ISETP.GE.AND P0, PT, R12, UR19, PT ;  /* 0x000000130c007c0c */ /* 0x000fe2000bf06270 */
[----:B------:R-:W-:Y:S01]  /*6d50*/  IMAD R5, R0, 0x200, R5 ;  /* 0x0000020000057824 */ /* 0x000fe200078e0205 */
[----:B------:R-:W-:Y:S01]  /*6d60*/  LEA.HI R6, R7, R82, RZ, 0x5 ;  /* 0x0000005207067211 */ /* 0x000fe200078f28ff */
[----:B------:R1:W3:Y:S01]  /*6d70*/  SHFL.IDX PT, R19, R14, RZ, 0x181f ;  /* 0x00181fff0e137589 */ /* 0x0002e200000e0000 */
[----:B------:R-:W-:-:S02]  /*6d80*/  LOP3.LUT R2, R9, 0x8, R2, 0xf8, !PT ;  /* 0x0000000809027812 */ /* 0x000fc400078ef802 */
[----:B------:R-:W-:Y:S02]  /*6d90*/  SHF.R.U32.HI R9, RZ, 0x3, R9 ;  /* 0x00000003ff097819 */ /* 0x000fe40000011609 */
[----:B------:R-:W-:Y:S02]  /*6da0*/  SHF.R.S32.HI R80, RZ, 0x5, R6 ;  /* 0x00000005ff507819 */ /* 0x000fe40000011406 */
[----:B------:R-:W-:Y:S02]  /*6db0*/  LOP3.LUT R11, R11, 0xfffffe00, RZ, 0xc0, !PT ;  /* 0xfffffe000b0b7812 */ /* 0x000fe400078ec0ff */
[----:B------:R-:W-:Y:S02]  /*6dc0*/  SHF.R.U32.HI R20, RZ, 0x3, R17 ;  /* 0x00000003ff147819 */ /* 0x000fe40000011611 */
[----:B------:R-:W-:Y:S01]  /*6dd0*/  LOP3.LUT R17, R17, 0x38, R218, 0xf8, !PT ;  /* 0x0000003811117812 */ /* 0x000fe200078ef8da */
[----:B------:R-:W-:Y:S01]  /*6de0*/  IMAD R13, R80, 0x400, R11 ;  /* 0x00000400500d7824 */ /* 0x000fe200078e020b */
[----:B------:R-:W-:Y:S01]  /*6df0*/  LOP3.LUT R4, R2, R9, RZ, 0x3c, !PT ;  /* 0x0000000902047212 */ /* 0x000fe200078e3cff */
[----:B------:R-:W-:Y:S01]  /*6e00*/  IMAD.MOV.U32 R2, RZ, RZ, 0x10 ;  /* 0x00000010ff027424 */ /* 0x000fe200078e00ff */
[----:B------:R-:W-:-:S02]  /*6e10*/  LOP3.LUT R20, R17, R20, RZ, 0x3c, !PT ;  /* 0x0000001411147212 */ /* 0x000fc400078e3cff */
[C---:B------:R-:W-:Y:S01]  /*6e20*/  IADD3 R10, R218.reuse, 0x40, RZ ;  /* 0x00000040da0a7810 */ /* 0x040fe20007ffe0ff */
[----:B------:R-:W-:Y:S01]  /*6e30*/  IMAD.IADD R0, R13, 0x1, R4 ;  /* 0x000000010d007824 */ /* 0x000fe200078e0204 */
[----:B------:R-:W-:Y:S02]  /*6e40*/  IADD3 R9, R218, 0x80, RZ ;  /* 0x00000080da097810 */ /* 0x000fe40007ffe0ff */
[----:B------:R-:W-:Y:S02]  /*6e50*/  SEL R2, R2, 0xfffffff0, !P4 ;  /* 0xfffffff002027807 */ /* 0x000fe40006000000 */
[----:B------:R-:W-:Y:S02]  /*6e60*/  ISETP.GE.AND P2, PT, R218, c[0x0][0x198], PT ;  /* 0x00006600da007a0c */ /* 0x000fe40003f46270 */
[----:B------:R-:W-:Y:S02]  /*6e70*/  ISETP.GE.AND P4, PT, R9, c[0x0][0x198], PT ;  /* 0x0000660009007a0c */ /* 0x000fe40003f86270 */
[----:B------:R-:W-:-:S02]  /*6e80*/  LOP3.LUT R205, R20, 0xfffffe00, R205, 0xf8, !PT ;  /* 0xfffffe0014cd7812 */ /* 0x000fc400078ef8cd */
[----:B------:R-:W-:Y:S02]  /*6e90*/  LOP3.LUT R4, R4, R11, RZ, 0xfc, !PT ;  /* 0x0000000b04047212 */ /* 0x000fe400078efcff */
[----:B------:R-:W-:Y:S01]  /*6ea0*/  SEL R3, R3, 0xffffffe0, !P5 ;  /* 0xffffffe003037807 */ /* 0x000fe20006800000 */
[----:B------:R-:W-:Y:S01]  /*6eb0*/  @!P3 IMAD.MOV.U32 R210, RZ, RZ, R197 ;  /* 0x000000ffffd2b224 */ /* 0x000fe200078e00c5 */
[----:B------:R-:W-:Y:S01]  /*6ec0*/  ISETP.GE.AND P3, PT, R10, c[0x0][0x198], PT ;  /* 0x000066000a007a0c */ /* 0x000fe20003f66270 */
[----:B------:R-:W-:Y:S07]  /*6ed0*/  @P0 BRA `(.L_x_1416) ;  /* 0x000000e000000947 */ /* 0x000fee0003800000 */
[----:B-123--:R-:W-:Y:S01]  /*6ee0*/  SHF.R.S32.HI R13, RZ, 0x1f, R10 ;  /* 0x0000001fff0d7819 */ /* 0x00efe2000001140a */
        /* <DEDUP_REMOVED lines=13> */
.L_x_1416:
[----:B-123--:R-:W-:Y:S05]  /*6fc0*/  BSYNC B0 ;  /* 0x0000000000007941 */ /* 0x00efea0003800000 */
.L_x_1415:
        /* <DEDUP_REMOVED lines=20> */
.L_x_1418:
[----:B------:R-:W-:Y:S05]  /*7110*/  BSYNC B0 ;  /* 0x0000000000007941 */ /* 0x000fea0003800000 */
.L_x_1417:
        /* <DEDUP_REMOVED lines=20> */
.L_x_1420:
[----:B------:R-:W-:Y:S05]  /*7260*/  BSYNC B0 ;  /* 0x0000000000007941 */ /* 0x000fea0003800000 */
.L_x_1419:
[----:B------:R-:W-:Y:S01]  /*7270*/  IMAD.MOV.U32 R201, RZ, RZ, c[0x0][0x2b8] ;  /* 0x0000ae00ffc97624 */ /* 0x000fe200078e00ff */
[----:B---3--:R-:W-:Y:S01]  /*7280*/  SHFL.IDX PT, R22, R16, 0x3, 0x181f ;  /* 0x00781f0010167f89 */ /* 0x008fe200000e0000 */
[----:B------:R-:W-:Y:S01]  /*7290*/  IADD3 R12, R12, 0x60, RZ ;  /* 0x000000600c0c7810 */ /* 0x000fe20007ffe0ff */
[----:B------:R-:W-:Y:S01]  /*72a0*/  IMAD.U32 R13, RZ, RZ, UR15 ;  /* 0x0000000fff0d7e24 */ /* 0x000fe2000f8e00ff */
[----:B------:R-:W-:Y:S01]  /*72b0*/  LOP3.LUT R8, R8, 0xfffffffd, RZ, 0xc0, !PT ;  /* 0xfffffffd08087812 */ /* 0x000fe200078ec0ff */
[----:B------:R-:W3:Y:S01]  /*72c0*/  SHFL.IDX PT, R23, R14, 0x3, 0x181f ;  /* 0x00781f000e177f89 */ /* 0x000ee200000e0000 */
[----:B------:R-:W-:Y:S01]  /*72d0*/  ISETP.NE.AND P5, PT, R201, 0x1, PT ;  /* 0x00000001c900780c */ /* 0x000fe20003fa5270 */
[----:B------:R-:W-:Y:S01]  /*72e0*/  IMAD R204, R13, 0x40, R206 ;  /* 0x000000400dcc7824 */ /* 0x000fe200078e02ce */
[----:B------:R-:W-:Y:S01]  /*72f0*/  ISETP.GE.AND P0, PT, R12, UR19, PT ;  /* 0x000000130c007c0c */ /* 0x000fe2000bf06270 */
[----:B------:R-:W-:Y:S01]  /*7300*/  IMAD.SHL.U32 R40, R205, 0x2, RZ ;  /* 0x00000002cd287824 */ /* 0x000fe200078e00ff */
[----:B------:R-:W-:Y:S01]  /*7310*/  SHF.R.S32.HI R13, RZ, 0x1f, R10 ;  /* 0x0000001fff0d7819 */ /* 0x000fe2000001140a */
[----:B------:R-:W-:Y:S01]  /*7320*/  IMAD.MOV.U32 R203, RZ, RZ, RZ ;  /* 0x000000ffffcb7224 */ /* 0x000fe200078e00ff */
[----:B------:R-:W-:-:S02]  /*7330*/  IADD3 R204, R204, -0x40, RZ ;  /* 0xffffffc0cccc7810 */ /* 0x000fc40007ffe0ff */
[----:B------:R-:W-:Y:S02]  /*7340*/  LEA.HI R214, R13, R10, RZ, 0x3 ;  /* 0x0000000a0dd67211 */ /* 0x000fe400078f18ff */
[----:B-----5:R-:W-:Y:S02]  /*7350*/  SHF.R.S32.HI R17, RZ, 0x1f, R210 ;  /* 0x0000001fff117819 */ /* 0x020fe400000114d2 */
[----:B------:R-:W-:Y:S02]  /*7360*/  LOP3.LUT R214, R214, 0xfffffff8, RZ, 0xc0, !PT ;  /* 0xfffffff8d6d67812 */ /* 0x000fe400078ec0ff */
[----:B------:R-:W-:Y:S01]  /*7370*/  @P5 LOP3.LUT R8, R8, 0x2, RZ, 0xfc, !PT ;  /* 0x0000000208085812 */ /* 0x000fe200078efcff */
[----:B------:R-:W-:Y:S01]  /*7380*/  IMAD R17, R17, c[0x0][0x2b0], RZ ;  /* 0x0000ac0011117a24 */ /* 0x000fe200078e02ff */
[----:B------:R-:W-:Y:S02]  /*7390*/  SHF.R.S32.HI R8, RZ, 0x1f, R9 ;  /* 0x0000001fff087819 */ /* 0x000fe40000011409 */
[----:B------:R-:W-:Y:S01]  /*73a0*/  P2R R11, PR, RZ, 0x2 ;  /* 0x00000002ff0b7803 */ /* 0x000fe20000000000 */
[----:B------:R-:W-:Y:S01]  /*73b0*/  IMAD R17, R210, c[0x0][0x2b4], R17 ;  /* 0x0000ad00d2117a24 */ /* 0x000fe200078e0211 */
[----:B------:R-:W-:Y:S01]  /*73c0*/  LEA.HI R213, R8, R9, RZ, 0x3 ;  /* 0x0000000908d57211 */ /* 0x000fe200078f18ff */
[----:B------:R-:W-:-:S03]  /*73d0*/  IMAD.WIDE.U32 R210, R210, c[0x0][0x2b0], RZ ;  /* 0x0000ac00d2d27a25 */ /* 0x000fc600078e00ff */
[----:B------:R-:W-:Y:S01]  /*73e0*/  LOP3.LUT R213, R213, 0xfffffff8, RZ, 0xc0, !PT ;  /* 0xfffffff8d5d57812 */ /* 0x000fe200078ec0ff */
[----:B---34-:R-:W-:-:S04]  /*73f0*/  @!P0 IMAD.WIDE R18, R218, 0x2, R22 ;  /* 0x00000002da128825 */ /* 0x018fc800078e0216 */
[----:B------:R-:W-:Y:S01]  /*7400*/  IMAD.IADD R200, R211, 0x1, R17 ;  /* 0x00000001d3c87824 */ /* 0x000fe200078e0211 */
[----:B------:R-:W-:Y:S01]  /*7410*/  @!PT LDS RZ, [RZ] ;  /* 0x00000000fffff984 */ /* 0x000fe20000000800 */
[----:B------:R3:W-:Y:S01]  /*7420*/  @!P0 LDGSTS.E.BYPASS.LTC128B.128 [R40+0x1b100], [R18.64], !P2 ;  /* 0x1b10000012288fae */ /* 0x0007e2000d101d4a */
[C---:B------:R-:W-:Y:S02]  /*7430*/  ISETP.GE.AND P2, PT, R204.reuse, UR9, PT ;  /* 0x00000009cc007c0c */ /* 0x040fe4000bf46270 */
[----:B------:R-:W-:Y:S02]  /*7440*/  IADD3 R204, R204, UR8, RZ ;  /* 0x00000008cccc7c10 */ /* 0x000fe4000fffe0ff */
[----:B------:R-:W-:-:S03]  /*7450*/  ISETP.GT.OR P2, PT, R206, 0x3f, P2 ;  /* 0x0000003fce00780c */ /* 0x000fc60001744670 */
[----:B------:R-:W-:-:S04]  /*7460*/  @P5 IMAD.HI.U32 R12, R204, c[0x0][0x2bc], RZ ;  /* 0x0000af00cc0c5a27 */ /* 0x000fc800078e00ff */
[----:B------:R-:W-:Y:S01]  /*7470*/  IMAD.MOV.U32 R13, RZ, RZ, R204 ;  /* 0x000000ffff0d7224 */ /* 0x000fe200078e00cc */
[----:B------:R-:W-:Y:S01]  /*7480*/  @P5 SHF.R.U32.HI R13, RZ, c[0x0][0x2c0], R12 ;  /* 0x0000b000ff0d5a19 */ /* 0x000fe2000001160c */
[----:B---3--:R-:W-:-:S04]  /*7490*/  @!P0 IMAD.WIDE R18, R214, 0x2, R22 ;  /* 0x00000002d6128825 */ /* 0x008fc800078e0216 */
[----:B------:R-:W-:Y:S01]  /*74a0*/  @!P0 IMAD.WIDE R22, R213, 0x2, R22 ;  /* 0x00000002d5168825 */ /* 0x000fe200078e0216 */
[----:B------:R3:W-:Y:S01]  /*74b0*/  @!P0 LDGSTS.E.BYPASS.LTC128B.128 [R40+0x1f100], [R18.64], !P3 ;  /* 0x1f10000012288fae */ /* 0x0007e2000d901d4a */
[----:B------:R-:W-:-:S03]  /*74c0*/  @!P2 IADD3 R17, P3, R13, R210, RZ ;  /* 0x000000d20d11a210 */ /* 0x000fc60007f7e0ff */
[----:B------:R4:W-:Y:S01]  /*74d0*/  @!P0 LDGSTS.E.BYPASS.LTC128B.128 [R40+0x23100], [R22.64], !P4 ;  /* 0x2310000016288fae */ /* 0x0009e2000e101d4a */
[----:B------:R-:W-:Y:S02]  /*74e0*/  @!P2 LEA.HI.X.SX32 R8, R13, R200, 0x1, P3 ;  /* 0x000000c80d08a211 */ /* 0x000fe400018f0eff */
[C---:B------:R-:W-:Y:S01]  /*74f0*/  @!P2 LEA R20, P3, R17.reuse, c[0x0][0x2a0], 0x2 ;  /* 0x0000a8001114aa11 */ /* 0x040fe200078610ff */
[----:B------:R-:W0:Y:S03]  /*7500*/  LDGDEPBAR ;  /* 0x00000000000079af */ /* 0x000e260000000000 */
[----:B------:R-:W-:Y:S01]  /*7510*/  @!P2 LEA.HI.X R21, R17, c[0x0][0x2a4], R8, 0x2, P3 ;  /* 0x0000a9001115aa11 */ /* 0x000fe200018f1408 */
[----:B------:R-:W-:Y:S06]  /*7520*/  BAR.SYNC.DEFER_BLOCKING 0x0 ;  /* 0x0000000000007b1d */ /* 0x000fec0000010000 */
[----:B--2---:R-:W2:Y:S01]  /*7530*/  @!P2 LDG.E R203, [R20.64] ;  /* 0x0000000a14cba981 */ /* 0x004ea2000c1e1900 */
[----:B------:R-:W-:Y:S01]  /*7540*/  IMAD.MOV R13, RZ, RZ, -R13 ;  /* 0x000000ffff0d7224 */ /* 0x000fe200078e0a0d */
[----:B------:R-:W-:Y:S01]  /*7550*/  ULEA UR18, UR15, 0xffffffc0, 0x6 ;  /* 0xffffffc00f127891 */ /* 0x000fe2000f8e303f */
[----:B------:R-:W-:Y:S01]  /*7560*/  IMAD R199, R83, c[0x0][0x1e8], RZ ;  /* 0x00007a0053c77a24 */ /* 0x000fe200078e02ff */
[----:B------:R-:W-:Y:S01]  /*7570*/  ISETP.GE.AND P5, PT, R218, c[0x0][0x1d4], PT ;  /* 0x00007500da007a0c */ /* 0x000fe20003fa6270 */
[----:B------:R-:W-:Y:S01]  /*7580*/  IMAD R204, R13, c[0x0][0x2b8], R204 ;  /* 0x0000ae000dcc7a24 */ /* 0x000fe200078e02cc */
[----:B------:R-:W-:Y:S01]  /*7590*/  UIADD3 UR18, UR9, -UR18, URZ ;  /* 0x8000001209127290 */ /* 0x000fe2000fffe03f */
[----:B------:R-:W-:Y:S01]  /*75a0*/  IMAD.WIDE.U32 R208, R196, c[0x0][0x1e8], RZ ;  /* 0x00007a00c4d07a25 */ /* 0x000fe200078e00ff */
[----:B------:R-:W-:Y:S01]  /*75b0*/  ISETP.GE.AND P4, PT, R10, c[0x0][0x1d4], PT ;  /* 0x000075000a007a0c */ /* 0x000fe20003f86270 */
[----:B------:R-:W-:Y:S01]  /*75c0*/  UISETP.GE.AND UP1, UPT, UR15, 0x2, UPT ;  /* 0x000000020f00788c */ /* 0x000fe2000bf26270 */
[----:B------:R-:W-:Y:S01]  /*75d0*/  SHF.R.S32.HI R13, RZ, 0x1f, R204 ;  /* 0x0000001fff0d7819 */ /* 0x000fe200000114cc */
[----:B-1----:R-:W-:Y:S01]  /*75e0*/  IMAD.WIDE.U32 R16, R204, c[0x0][0x1e0], RZ ;  /* 0x00007800cc107a25 */ /* 0x002fe200078e00ff */
[----:B------:R-:W-:-:S02]  /*75f0*/  ISETP.GE.AND P6, PT, R9, c[0x0][0x1d4], PT ;  /* 0x0000750009007a0c */ /* 0x000fc40003fc6270 */
[----:B------:R-:W-:Y:S01]  /*7600*/  ISETP.GE.AND P3, PT, R218, c[0x0][0x1d4], PT ;  /* 0x00007500da007a0c */ /* 0x000fe20003f66270 */
[----:B---3--:R-:W-:Y:S01]  /*7610*/  IMAD R19, R13, c[0x0][0x1e0], RZ ;  /* 0x000078000d137a24 */ /* 0x008fe200078e02ff */
[----:B------:R-:W-:Y:S01]  /*7620*/  ISETP.GE.AND P2, PT, R10, c[0x0][0x1d4], PT ;  /* 0x000075000a007a0c */ /* 0x000fe20003f46270 */
[----:B------:R-:W-:Y:S01]  /*7630*/  IMAD R199, R196, c[0x0][0x1ec], R199 ;  /* 0x00007b00c4c77a24 */ /* 0x000fe200078e02c7 */
[----:B------:R-:W-:Y:S01]  /*7640*/  SHF.R.S32.HI R215, RZ, 0x1f, R218 ;  /* 0x0000001fffd77819 */ /* 0x000fe200000114da */
[----:B------:R-:W-:Y:S01]  /*7650*/  IMAD R18, R204, c[0x0][0x1e4], R19 ;  /* 0x00007900cc127a24 */ /* 0x000fe200078e0213 */
[----:B------:R-:W-:Y:S01]  /*7660*/  SEL R216, RZ, 0x10, P6 ;  /* 0x00000010ffd87807 */ /* 0x000fe20003000000 */
[----:B------:R-:W-:Y:S01]  /*7670*/  IMAD.IADD R199, R209, 0x1, R199 ;  /* 0x00000001d1c77824 */ /* 0x000fe200078e02c7 */
[----:B------:R-:W-:Y:S01]  /*7680*/  IADD3 R202, R40, 0x100, RZ ;  /* 0x0000010028ca7810 */ /* 0x000fe20007ffe0ff */
[----:B------:R-:W-:Y:S01]  /*7690*/  IMAD.IADD R19, R17, 0x1, R18 ;  /* 0x0000000111137824 */ /* 0x000fe200078e0212 */
[----:B------:R-:W-:Y:S01]  /*76a0*/  SHF.R.S32.HI R217, RZ, 0x1f, R214 ;  /* 0x0000001fffd97819 */ /* 0x000fe200000114d6 */
[----:B------:R-:W-:Y:S01]  /*76b0*/  IMAD.MOV.U32 R18, RZ, RZ, R16 ;  /* 0x000000ffff127224 */ /* 0x000fe200078e0010 */
[----:B------:R-:W-:Y:S01]  /*76c0*/  SHF.R.S32.HI R144, RZ, 0x1f, R213 ;  /* 0x0000001fff907819 */ /* 0x000fe200000114d5 */
[----:B------:R-:W-:-:S02]  /*76d0*/  IMAD R13, R13, c[0x0][0x208], RZ ;  /* 0x000082000d0d7a24 */ /* 0x000fc400078e02ff */
[----:B------:R-:W-:-:S04]  /*76e0*/  IMAD.WIDE.U32 R42, R196, c[0x0][0x210], RZ ;  /* 0x00008400c42a7a25 */ /* 0x000fc800078e00ff */
[----:B------:R-:W-:Y:S02]  /*76f0*/  IMAD R14, R204, c[0x0][0x20c], R13 ;  /* 0x00008300cc0e7a24 */ /* 0x000fe400078e020d */
[----:B------:R-:W-:-:S04]  /*7700*/  IMAD R13, R83, c[0x0][0x210], RZ ;  /* 0x00008400530d7a24 */ /* 0x000fc800078e02ff */
[----:B------:R-:W-:-:S04]  /*7710*/  IMAD R13, R196, c[0x0][0x214], R13 ;  /* 0x00008500c40d7a24 */ /* 0x000fc800078e020d */
[----:B------:R-:W-:Y:S01]  /*7720*/  IMAD.IADD R198, R43, 0x1, R13 ;  /* 0x000000012bc67824 */ /* 0x000fe200078e020d */
[----:B--2---:R-:W-:Y:S01]  /*7730*/  SHF.R.S32.HI R12, RZ, 0x1f, R203 ;  /* 0x0000001fff0c7819 */ /* 0x004fe200000114cb */
[----:B------:R-:W-:-:S04]  /*7740*/  IMAD.WIDE.U32 R18, R203, c[0x0][0x1f0], R18 ;  /* 0x00007c00cb127a25 */ /* 0x000fc800078e0012 */
[----:B------:R-:W-:Y:S01]  /*7750*/  IMAD R8, R12, c[0x0][0x1f0], RZ ;  /* 0x00007c000c087a24 */ /* 0x000fe200078e02ff */
[----:B------:R-:W-:Y:S01]  /*7760*/  IADD3 R17, P0, R208, R18, RZ ;  /* 0x00000012d0117210 */ /* 0x000fe20007f1e0ff */
[----:B------:R-:W-:Y:S02]  /*7770*/  IMAD R12, R12, c[0x0][0x218], RZ ;  /* 0x000086000c0c7a24 */ /* 0x000fe400078e02ff */
[C---:B------:R-:W-:Y:S02]  /*7780*/  IMAD R8, R203.reuse, c[0x0][0x1f4], R8 ;  /* 0x00007d00cb087a24 */ /* 0x040fe400078e0208 */
[----:B------:R-:W-:-:S03]  /*7790*/  IMAD R13, R203, c[0x0][0x21c], R12 ;  /* 0x00008700cb0d7a24 */ /* 0x000fc600078e020c */
[----:B------:R-:W-:Y:S01]  /*77a0*/  IADD3.X R8, R199, R19, R8, P0, !PT ;  /* 0x00000013c7087210 */ /* 0x000fe200007fe408 */
[----:B------:R-:W-:Y:S01]  /*77b0*/  IMAD.WIDE.U32 R18, R204, c[0x0][0x208], RZ ;  /* 0x00008200cc127a25 */ /* 0x000fe200078e00ff */
[----:B------:R-:W-:-:S04]  /*77c0*/  LEA R20, P0, R17, c[0x0][0x1c8], 0x1 ;  /* 0x0000720011147a11 */ /* 0x000fc800078008ff */
[----:B------:R-:W-:Y:S01]  /*77d0*/  LEA.HI.X R17, R17, c[0x0][0x1cc], R8, 0x1, P0 ;  /* 0x0000730011117a11 */ /* 0x000fe200000f0c08 */
[----:B----4-:R-:W-:Y:S01]  /*77e0*/  SHFL.IDX PT, R22, R20, RZ, 0x181f ;  /* 0x00181fff14167589 */ /* 0x010fe200000e0000 */
[----:B------:R-:W-:Y:S01]  /*77f0*/  IADD3 R8, -R15, UR18, RZ ;  /* 0x000000120f087c10 */ /* 0x000fe2000fffe1ff */
[----:B------:R-:W-:Y:S02]  /*7800*/  IMAD.IADD R15, R19, 0x1, R14 ;  /* 0x00000001130f7824 */ /* 0x000fe400078e020e */
[----:B------:R-:W1:Y:S01]  /*7810*/  SHFL.IDX PT, R23, R17, RZ, 0x181f ;  /* 0x00181fff11177589 */ /* 0x000e6200000e0000 */
[----:B------:R-:W-:Y:S01]  /*7820*/  ISETP.GE.AND P0, PT, R8, 0x1, PT ;  /* 0x000000010800780c */ /* 0x000fe20003f06270 */
[----:B------:R-:W-:Y:S02]  /*7830*/  IMAD.MOV.U32 R14, RZ, RZ, R18 ;  /* 0x000000ffff0e7224 */ /* 0x000fe400078e0012 */
[----:B------:R-:W-:Y:S02]  /*7840*/  SHFL.IDX PT, R16, R20, 0x1, 0x181f ;  /* 0x00381f0014107f89 */ /* 0x000fe400000e0000 */
[----:B------:R-:W-:-:S02]  /*7850*/  IMAD.WIDE.U32 R14, R203, c[0x0][0x218], R14 ;  /* 0x00008600cb0e7a25 */ /* 0x000fc400078e000e */
[----:B------:R-:W2:Y:S06]  /*7860*/  SHFL.IDX PT, R17, R17, 0x1, 0x181f ;  /* 0x00381f0011117f89 */ /* 0x000eac00000e0000 */
[----:B-1----:R-:W-:-:S04]  /*7870*/  @P0 IMAD.WIDE R26, R218, 0x2, R22 ;  /* 0x00000002da1a0825 */ /* 0x002fc800078e0216 */
[--C-:B------:R-:W-:Y:S01]  /*7880*/  @P0 IMAD.WIDE R24, R214, 0x2, R22.reuse ;  /* 0x00000002d6180825 */ /* 0x100fe200078e0216 */
[----:B------:R1:W-:Y:S03]  /*7890*/  @P0 LDGSTS.E.BYPASS.LTC128B.128 [R40+0xc100], [R26.64], !P5 ;  /* 0x0c1000001a280fae */ /* 0x0003e6000e901d4a */
[----:B------:R-:W-:Y:S01]  /*78a0*/  @P0 IMAD.WIDE R22, R213, 0x2, R22 ;  /* 0x00000002d5160825 */ /* 0x000fe200078e0216 */
[----:B------:R3:W-:Y:S04]  /*78b0*/  @P0 LDGSTS.E.BYPASS.LTC128B.128 [R40+0xe100], [R24.64], !P4 ;  /* 0x0e10000018280fae */ /* 0x0007e8000e101d4a */
[----:B------:R4:W-:Y:S01]  /*78c0*/  @P0 LDGSTS.E.BYPASS.LTC128B.128 [R40+0x10100], [R22.64], !P6 ;  /* 0x1010000016280fae */ /* 0x0009e2000f101d4a */
[----:B------:R-:W-:-:S04]  /*78d0*/  IADD3 R18, P0, R42, R14, RZ ;  /* 0x0000000e2a127210 */ /* 0x000fc80007f1e0ff */
[----:B------:R-:W-:Y:S02]  /*78e0*/  IADD3.X R13, R198, R15, R13, P0, !PT ;  /* 0x0000000fc60d7210 */ /* 0x000fe400007fe40d */
[----:B------:R-:W-:-:S04]  /*78f0*/  LEA R19, P0, R18, c[0x0][0x1f8], 0x1 ;  /* 0x00007e0012137a11 */ /* 0x000fc800078008ff */
[----:B------:R-:W-:Y:S01]  /*7900*/  LEA.HI.X R18, R18, c[0x0][0x1fc], R13, 0x1, P0 ;  /* 0x00007f0012127a11 */ /* 0x000fe200000f0c0d */
[----:B------:R-:W4:Y:S01]  /*7910*/  SHFL.IDX PT, R14, R19, RZ, 0x181f ;  /* 0x00181fff130e7589 */ /* 0x000f2200000e0000 */
[----:B------:R-:W-:-:S03]  /*7920*/  ISETP.GT.AND P0, PT, R8, 0x20, PT ;  /* 0x000000200800780c */ /* 0x000fc60003f04270 */
[----:B------:R-:W4:Y:S04]  /*7930*/  SHFL.IDX PT, R15, R18, RZ, 0x181f ;  /* 0x00181fff120f7589 */ /* 0x000f2800000e0000 */
[----:B------:R-:W4:Y:S01]  /*7940*/  SHFL.IDX PT, R12, R19, 0x1, 0x181f ;  /* 0x00381f00130c7f89 */ /* 0x000f2200000e0000 */
[----:B---3--:R-:W-:-:S03]  /*7950*/  IMAD.WIDE R24, R214, 0x2, RZ ;  /* 0x00000002d6187825 */ /* 0x008fc600078e02ff */
[----:B------:R3:W3:Y:S02]  /*7960*/  SHFL.IDX PT, R13, R18, 0x1, 0x181f ;  /* 0x00381f00120d7f89 */ /* 0x0006e400000e0000 */
[----:B--2---:R-:W-:-:S04]  /*7970*/  @P0 IMAD.WIDE R28, R218, 0x2, R16 ;  /* 0x00000002da1c0825 */ /* 0x004fc800078e0210 */
[--C-:B-1----:R-:W-:Y:S01]  /*7980*/  @P0 IMAD.WIDE R26, R214, 0x2, R16.reuse ;  /* 0x00000002d61a0825 */ /* 0x102fe200078e0210 */
[----:B------:R1:W-:Y:S03]  /*7990*/  @P0 LDGSTS.E.BYPASS.LTC128B.128 [R40+0xd100], [R28.64], !P5 ;  /* 0x0d1000001c280fae */ /* 0x0003e6000e901d4a */
[C---:B------:R-:W-:Y:S01]  /*79a0*/  @P0 IMAD.WIDE R30, R213.reuse, 0x2, R16 ;  /* 0x00000002d51e0825 */ /* 0x040fe200078e0210 */
[----:B------:R1:W-:Y:S03]  /*79b0*/  @P0 LDGSTS.E.BYPASS.LTC128B.128 [R40+0xf100], [R26.64], !P4 ;  /* 0x0f1000001a280fae */ /* 0x0003e6000e101d4a */
[----:B------:R-:W-:Y:S01]  /*79c0*/  IMAD.WIDE R16, R218, 0x2, RZ ;  /* 0x00000002da107825 */ /* 0x000fe200078e02ff */
[----:B------:R1:W-:Y:S03]  /*79d0*/  @P0 LDGSTS.E.BYPASS.LTC128B.128 [R40+0x11100], [R30.64], !P6 ;  /* 0x111000001e280fae */ /* 0x0003e6000f101d4a */
[----:B----4-:R-:W-:Y:S01]  /*79e0*/  IMAD.WIDE R22, R213, 0x2, RZ ;  /* 0x00000002d5167825 */ /* 0x010fe200078e02ff */
[C---:B------:R-:W-:Y:S01]  /*79f0*/  IADD3 R20, P0, R14.reuse, R16, RZ ;  /* 0x000000100e147210 */ /* 0x040fe20007f1e0ff */
[----:B------:R-:W0:Y:S04]  /*7a00*/  LDGDEPBAR ;  /* 0x00000000000079af */ /* 0x000e280000000000 */
[----:B------:R-:W-:Y:S01]  /*7a10*/  IMAD.X R21, R15, 0x1, R17, P0 ;  /* 0x000000010f157824 */ /* 0x000fe200000e0611 */
[----:B---3--:R-:W-:-:S05]  /*7a20*/  IADD3 R18, P0, R14, R24, RZ ;  /* 0x000000180e127210 */ /* 0x008fca0007f1e0ff */
[----:B------:R-:W-:Y:S01]  /*7a30*/  IMAD.X R19, R15, 0x1, R25, P0 ;  /* 0x000000010f137824 */ /* 0x000fe200000e0619 */
[----:B------:R-:W-:-:S05]  /*7a40*/  IADD3 R16, P0, R16, R12, RZ ;  /* 0x0000000c10107210 */ /* 0x000fca0007f1e0ff */
[----:B------:R-:W-:Y:S01]  /*7a50*/  IMAD.X R17, R17, 0x1, R13, P0 ;  /* 0x0000000111117824 */ /* 0x000fe200000e060d */
        /* <DEDUP_REMOVED lines=32> */
[----:B------:R-:W-:-:S04]  /*7c60*/  @!P3 IADD3 R11, P0, R9, R210, RZ ;  /* 0x000000d2090bb210 */ /* 0x000fc80007f1e0ff */
[----:B------:R-:W-:Y:S02]  /*7c70*/  @!P3 LEA.HI.X.SX32 R8, R9, R200, 0x1, P0 ;  /* 0x000000c80908b211 */ /* 0x000fe400000f0eff */
[----:B-1----:R-:W-:-:S04]  /*7c80*/  @!P3 LEA R12, P0, R11, c[0x0][0x2a0], 0x2 ;  /* 0x0000a8000b0cba11 */ /* 0x002fc800078010ff */
[----:B------:R-:W-:-:S05]  /*7c90*/  @!P3 LEA.HI.X R13, R11, c[0x0][0x2a4], R8, 0x2, P0 ;  /* 0x0000a9000b0dba11 */ /* 0x000fca00000f1408 */
[----:B------:R1:W2:Y:S01]  /*7ca0*/  @!P3 LDG.E R203, [R12.64] ;  /* 0x0000000a0ccbb981 */ /* 0x0002a2000c1e1900 */
[----:B------:R-:W-:Y:S01]  /*7cb0*/  IMAD.MOV R9, RZ, RZ, -R9 ;  /* 0x000000ffff097224 */ /* 0x000fe200078e0a09 */
[C---:B------:R-:W-:Y:S01]  /*7cc0*/  SHF.L.U64.HI R15, R218.reuse, 0x1, R215 ;  /* 0x00000001da0f7819 */ /* 0x040fe200000102d7 */
        /* <DEDUP_REMOVED lines=16> */
[----:B------:R-:W-:Y:S02]  /*7dd0*/  IADD3 R9, P0, R208, R10, RZ ;  /* 0x0000000ad0097210 */ /* 0x000fe40007f1e0ff */
[----:B------:R-:W-:Y:S01]  /*7de0*/  SEL R10, RZ, 0x10, P4 ;  /* 0x00000010ff0a7807 */ /* 0x000fe20002000000 */
[----:B------:R-:W-:Y:S02]  /*7df0*/  IMAD R16, R203, c[0x0][0x1f4], R8 ;  /* 0x00007d00cb107a24 */ /* 0x000fe400078e0208 */
[----:B------:R-:W-:Y:S01]  /*7e00*/  IMAD.SHL.U32 R8, R213, 0x2, RZ ;  /* 0x00000002d5087824 */ /* 0x000fe200078e00ff */
[----:B------:R-:W-:Y:S02]  /*7e10*/  IADD3 R22, -R10, 0x10, RZ ;  /* 0x000000100a167810 */ /* 0x000fe40007ffe1ff */
[----:B------:R-:W-:Y:S01]  /*7e20*/  IADD3.X R16, R199, R11, R16, P0, !PT ;  /* 0x0000000bc7107210 */ /* 0x000fe200007fe410 */
[----:B------:R-:W-:Y:S01]  /*7e30*/  IMAD.SHL.U32 R11, R214, 0x2, RZ ;  /* 0x00000002d60b7824 */ /* 0x000fe200078e00ff */
[----:B------:R-:W-:-:S02]  /*7e40*/  LEA R17, P0, R9, c[0x0][0x1c8], 0x1 ;  /* 0x0000720009117a11 */ /* 0x000fc400078008ff */
[----:B------:R-:W-:Y:S02]  /*7e50*/  LOP3.LUT R22, R22, 0xf, RZ, 0xc0, !PT ;  /* 0x0000000f16167812 */ /* 0x000fe400078ec0ff */
[----:B------:R-:W-:Y:S01]  /*7e60*/  LEA.HI.X R16, R9, c[0x0][0x1cc], R16, 0x1, P0 ;  /* 0x0000730009107a11 */ /* 0x000fe200000f0c10 */
[----:B------:R-:W1:Y:S01]  /*7e70*/  SHFL.IDX PT, R18, R17, 0x1, 0x181f ;  /* 0x00381f0011127f89 */ /* 0x000e6200000e0000 */
[----:B------:R-:W-:-:S03]  /*7e80*/  SHF.L.U64.HI R9, R213, 0x1, R144 ;  /* 0x00000001d5097819 */ /* 0x000fc60000010290 */
        /* <DEDUP_REMOVED lines=24> */
.L_x_1421:
[----:B------:R-:W-:Y:S01]  /*8010*/  ISETP.LT.AND P0, PT, RZ, c[0x0][0x27c], PT ;  /* 0x00009f00ff007a0c */ /* 0x000fe20003f01270 */
[----:B------:R-:W0:-:S12]  /*8020*/  LDGDEPBAR ;  /* 0x00000000000079af */ /* 0x000e180000000000 */
[----:B------:R-:W-:Y:S05]  /*8030*/  @P0 BRA `(.L_x_1422) ;  /* 0x0000002000000947 */ /* 0x000fea0003800000 */
[----:B------:R-:W-:-:S04]  /*8040*/  DEPBAR.LE SB0, 0x3 ;  /* 0x000080c00000791a */ /* 0x000fc80000000000 */
[----:B------:R-:W-:Y:S05]  /*8050*/  BRA `(.L_x_1423) ;  /* 0x00006ef000007947 */ /* 0x000fea0003800000 */
.L_x_1422:
[----:B------:R-:W-:Y:S01]  /*8060*/  USHF.R.S32.HI UR17, URZ, 0x1f, UR14 ;  /* 0x0000001f3f117899 */ /* 0x000fe2000801140e */
[----:B------:R-:W-:Y:S01]  /*8070*/  LEA.HI R81, R7, R82, RZ, 0x2 ;  /* 0x0000005207517211 */ /* 0x000fe200078f10ff */
[----:B------:R-:W-:Y:S01]  /*8080*/  ULDC.64 UR6, c[0x0][0x280] ;  /* 0x0000a00000067ab9 */ /* 0x000fe20000000a00 */
[----:B------:R-:W-:Y:S01]  /*8090*/  BSSY B2, `(.L_x_1423) ;  /* 0x00006eb000027945 */ /* 0x000fe20003800000 */
[----:B------:R-:W-:Y:S01]  /*80a0*/  ULDC.64 UR4, c[0x0][0x290] ;  /* 0x0000a40000047ab9 */ /* 0x000fe20000000a00 */
[----:B------:R-:W-:Y:S01]  /*80b0*/  LOP3.LUT R83, R81, 0xfffffffc, RZ, 0xc0, !PT ;  /* 0xfffffffc51537812 */ /* 0x000fe200078ec0ff */
[----:B------:R-:W-:Y:S01]  /*80c0*/  UIMAD UR16, UR17, UR6, URZ ;  /* 0x00000006111072a4 */ /* 0x000fe2000f8e023f */
[----:B------:R-:W-:Y:S01]  /*80d0*/  SHF.R.S32.HI R81, RZ, 0x2, R81 ;  /* 0x00000002ff517819 */ /* 0x000fe20000011451 */
[----:B------:R-:W-:Y:S02]  /*80e0*/  UIMAD UR17, UR17, UR4, URZ ;  /* 0x00000004111172a4 */ /* 0x000fe4000f8e023f */
[----:B------:R-:W-:Y:S01]  /*80f0*/  UIMAD.WIDE.U32 UR22, UR14, UR4, URZ ;  /* 0x000000040e1672a5 */ /* 0x000fe2000f8e003f */
[----:B-1----:R-:W-:Y:S01]  /*8100*/  IADD3 R8, R81, UR13, RZ ;  /* 0x0000000d51087c10 */ /* 0x002fe2000fffe0ff */
[----:B------:R-:W-:Y:S01]  /*8110*/  UIMAD.WIDE.U32 UR20, UR14, UR6, URZ ;  /* 0x000000060e1472a5 */ /* 0x000fe2000f8e003f */
[----:B------:R-:W-:Y:S01]  /*8120*/  IMAD.IADD R83, R82, 0x1, -R83 ;  /* 0x0000000152537824 */ /* 0x000fe200078e0a53 */
[----:B------:R-:W-:-:S02]  /*8130*/  ULDC.U8 UR4, c[0x0][0x298] ;  /* 0x0000a60000047ab9 */ /* 0x000fc40000000000 */
[----:B------:R-:W-:Y:S01]  /*8140*/  ISETP.NE.AND P0, PT, RZ, UR4, PT ;  /* 0x00000004ff007c0c */ /* 0x000fe2000bf05270 */
[----:B------:R-:W-:Y:S01]  /*8150*/  UIMAD UR7, UR14, UR7, UR16 ;  /* 0x000000070e0772a4 */ /* 0x000fe2000f8e0210 */
[C---:B------:R-:W-:Y:S01]  /*8160*/  IMAD.SHL.U32 R55, R83.reuse, 0x8, RZ ;  /* 0x0000000853377824 */ /* 0x040fe200078e00ff */
[----:B------:R-:W-:Y:S01]  /*8170*/  UIMAD UR5, UR14, UR5, UR17 ;  /* 0x000000050e0572a4 */ /* 0x000fe2000f8e0211 */
[----:B------:R-:W-:Y:S01]  /*8180*/  IMAD R9, R83, 0x40, R8 ;  /* 0x0000004053097824 */ /* 0x000fe200078e0208 */
[----:B------:R-:W-:Y:S02]  /*8190*/  UIADD3 UR7, UR7, UR21, URZ ;  /* 0x0000001507077290 */ /* 0x000fe4000fffe03f */
[----:B------:R-:W-:-:S06]  /*81a0*/  UIADD3 UR5, UR5, UR23, URZ ;  /* 0x0000001705057290 */ /* 0x000fcc000fffe03f */
[----:B------:R-:W-:Y:S05]  /*81b0*/  @!P0 BRA `(.L_x_1424) ;  /* 0x0000359000008947 */ /* 0x000fea0003800000 */
[----:B------:R-:W-:Y:S01]  /*81c0*/  PLOP3.LUT P0, PT, PT, PT, UP2, 0x80, 0x0 ;  /* 0x000000000000781c */ /* 0x000fe20003f0f028 */
[----:B------:R-:W-:Y:S01]  /*81d0*/  IMAD.U32 R14, RZ, RZ, UR20 ;  /* 0x00000014ff0e7e24 */ /* 0x000fe2000f8e00ff */
[----:B------:R-:W-:Y:S01]  /*81e0*/  MOV R15, UR21 ;  /* 0x00000015000f7c02 */ /* 0x000fe20008000f00 */
[----:B------:R-:W-:Y:S01]  /*81f0*/  IMAD.U32 R17, RZ, RZ, UR7 ;  /* 0x00000007ff117e24 */ /* 0x000fe2000f8e00ff */
        /* <DEDUP_REMOVED lines=13> */
[----:B------:R-:W-:Y:S01]  /*82d0*/  CS2R R74, SRZ ;  /* 0x00000000004a7805 */ /* 0x000fe2000001ff00 */
[----:B------:R-:W-:Y:S01]  /*82e0*/  CS2R R90, SRZ ;  /* 0x00000000005a7805 */ /* 0x000fe2000001ff00 */
[----:B------:R-:W-:Y:S01]  /*82f0*/  CS2R R100, SRZ ;  /* 0x0000000000647805 */ /* 0x000fe2000001ff00 */
[----:B------:R-:W-:-:S07]  /*8300*/  CS2R R84, SRZ ;  /* 0x0000000000547805 */ /* 0x000fce000001ff00 */
[----:B------:R-:W-:-:S04]  /*8310*/  @P0 SHF.R.U32.HI R9, RZ, c[0x0][0x2cc], R10 ;  /* 0x0000b300ff090a19 */ /* 0x000fc8000001160a */
[----:B------:R-:W-:Y:S01]  /*8320*/  SHF.R.S32.HI R10, RZ, 0x1f, R9 ;  /* 0x0000001fff0a7819 */ /* 0x000fe20000011409 */
[----:B------:R-:W-:Y:S01]  /*8330*/  IMAD.WIDE.U32 R14, R9, c[0x0][0x280], R16 ;  /* 0x0000a000090e7a25 */ /* 0x000fe200078e0010 */
[----:B------:R-:W-:-:S03]  /*8340*/  MOV R17, UR5 ;  /* 0x0000000500117c02 */ /* 0x000fc60008000f00 */
[C---:B------:R-:W-:Y:S02]  /*8350*/  IMAD R12, R10.reuse, c[0x0][0x280], RZ ;  /* 0x0000a0000a0c7a24 */ /* 0x040fe400078e02ff */
[----:B------:R-:W-:Y:S02]  /*8360*/  IMAD R10, R10, c[0x0][0x290], RZ ;  /* 0x0000a4000a0a7a24 */ /* 0x000fe400078e02ff */
[C---:B------:R-:W-:Y:S01]  /*8370*/  IMAD R19, R9.reuse, c[0x0][0x284], R12 ;  /* 0x0000a10009137a24 */ /* 0x040fe200078e020c */
[C---:B------:R-:W-:Y:S01]  /*8380*/  LEA R12, P0, R14.reuse, c[0x0][0x270], 0x1 ;  /* 0x00009c000e0c7a11 */ /* 0x040fe200078008ff */
[----:B------:R-:W-:Y:S02]  /*8390*/  IMAD R10, R9, c[0x0][0x294], R10 ;  /* 0x0000a500090a7a24 */ /* 0x000fe400078e020a */
[----:B------:R-:W-:Y:S01]  /*83a0*/  IMAD.IADD R19, R15, 0x1, R19 ;  /* 0x000000010f137824 */ /* 0x000fe200078e0213 */
[----:B------:R-:W-:Y:S01]  /*83b0*/  MOV R15, UR23 ;  /* 0x00000017000f7c02 */ /* 0x000fe20008000f00 */
[----:B------:R1:W2:Y:S03]  /*83c0*/  SHFL.IDX PT, R22, R12, RZ, 0x1c1f ;  /* 0x001c1fff0c167589 */ /* 0x0002a600000e0000 */
[----:B------:R-:W-:Y:S01]  /*83d0*/  LEA.HI.X R19, R14, c[0x0][0x274], R19, 0x1, P0 ;  /* 0x00009d000e137a11 */ /* 0x000fe200000f0c13 */
[----:B------:R-:W-:-:S04]  /*83e0*/  IMAD.U32 R14, RZ, RZ, UR22 ;  /* 0x00000016ff0e7e24 */ /* 0x000fc8000f8e00ff */
[----:B------:R-:W-:Y:S01]  /*83f0*/  IMAD.MOV.U32 R16, RZ, RZ, R14 ;  /* 0x000000ffff107224 */ /* 0x000fe200078e000e */
[----:B------:R1:W3:Y:S03]  /*8400*/  SHFL.IDX PT, R23, R19, RZ, 0x1c1f ;  /* 0x001c1fff13177589 */ /* 0x0002e600000e0000 */
[----:B------:R-:W-:-:S05]  /*8410*/  IMAD.WIDE.U32 R14, R9, c[0x0][0x290], R16 ;  /* 0x0000a400090e7a25 */ /* 0x000fca00078e0010 */
[----:B------:R-:W-:Y:S02]  /*8420*/  IADD3 R18, R15, R10, RZ ;  /* 0x0000000a0f127210 */ /* 0x000fe40007ffe0ff */
[C---:B------:R-:W-:Y:S02]  /*8430*/  LEA R10, P0, R14.reuse, c[0x0][0x288], 0x1 ;  /* 0x0000a2000e0a7a11 */ /* 0x040fe400078008ff */
[----:B------:R-:W-:Y:S02]  /*8440*/  LEA.HI R15, R7, R82, RZ, 0x2 ;  /* 0x00000052070f7211 */ /* 0x000fe400078f10ff */
[----:B------:R-:W-:Y:S01]  /*8450*/  LEA.HI.X R18, R14, c[0x0][0x28c], R18, 0x1, P0 ;  /* 0x0000a3000e127a11 */ /* 0x000fe200000f0c12 */
[----:B------:R1:W4:Y:S01]  /*8460*/  SHFL.IDX PT, R16, R10, RZ, 0x1c1f ;  /* 0x001c1fff0a107589 */ /* 0x00032200000e0000 */
[----:B------:R-:W-:Y:S02]  /*8470*/  ISETP.GE.AND P0, PT, R8, UR19, PT ;  /* 0x0000001308007c0c */ /* 0x000fe4000bf06270 */
[----:B------:R-:W-:Y:S01]  /*8480*/  LOP3.LUT R15, R15, 0xfffffffc, RZ, 0xc0, !PT ;  /* 0xfffffffc0f0f7812 */ /* 0x000fe200078ec0ff */
[----:B------:R1:W1:Y:S04]  /*8490*/  SHFL.IDX PT, R17, R18, RZ, 0x1c1f ;  /* 0x001c1fff12117589 */ /* 0x00026800000e0000 */
[----:B------:R-:W-:-:S05]  /*84a0*/  IMAD.IADD R15, R82, 0x1, -R15 ;  /* 0x00000001520f7824 */ /* 0x000fca00078e0a0f */
[----:B------:R-:W-:Y:S01]  /*84b0*/  SHF.L.U32 R15, R15, 0x2, RZ ;  /* 0x000000020f0f7819 */ /* 0x000fe200000006ff */
[----:B------:R-:W-:Y:S05]  /*84c0*/  @P0 BRA `(.L_x_1426) ;  /* 0x000003e000000947 */ /* 0x000fea0003800000 */
[C---:B--23--:R-:W-:Y:S01]  /*84d0*/  ISETP.GE.AND P0, PT, R15.reuse, c[0x0][0x27c], PT ;  /* 0x00009f000f007a0c */ /* 0x04cfe20003f06270 */
[----:B------:R-:W-:Y:S01]  /*84e0*/  CS2R R86, SRZ ;  /* 0x0000000000567805 */ /* 0x000fe2000001ff00 */
[----:B------:R-:W-:Y:S01]  /*84f0*/  CS2R R84, SRZ ;  /* 0x0000000000547805 */ /* 0x000fe2000001ff00 */
[----:B------:R-:W-:-:S10]  /*8500*/  IADD3 R9, R15, 0x10, RZ ;  /* 0x000000100f097810 */ /* 0x000fd40007ffe0ff */
[----:B------:R-:W-:-:S04]  /*8510*/  @!P0 IMAD.WIDE R26, R15, 0x2, R22 ;  /* 0x000000020f1a8825 */ /* 0x000fc800078e0216 */
        /* <DEDUP_REMOVED lines=20> */
[----:B--2---:R-:W-:-:S04]  /*8660*/  @!P0 IMAD.WIDE R24, R9, 0x2, R22 ;  /* 0x0000000209188825 */ /* 0x004fc800078e0216 */
[----:B-1----:R-:W-:Y:S01]  /*8670*/  @!P0 IMAD.WIDE R26, R9, 0x2, R16 ;  /* 0x00000002091a8825 */ /* 0x002fe200078e0210 */
        /* <DEDUP_REMOVED lines=9> */
[----:B---3--:R-:W-:-:S04]  /*8710*/  @!P0 IMAD.WIDE R28, R9, 0x2, R22 ;  /* 0x00000002091c8825 */ /* 0x008fc800078e0216 */
[----:B----4-:R-:W-:Y:S01]  /*8720*/  @!P0 IMAD.WIDE R30, R9, 0x2, R16 ;  /* 0x00000002091e8825 */ /* 0x010fe200078e0210 */
        /* <DEDUP_REMOVED lines=24> */
.L_x_1426:
[----:B--23--:R-:W-:Y:S05]  /*88b0*/  BSYNC B0 ;  /* 0x0000000000007941 */ /* 0x00cfea0003800000 */
.L_x_1425:
[----:B-----5:R-:W-:Y:S01]  /*88c0*/  IMAD.MOV.U32 R11, RZ, RZ, R64 ;  /* 0x000000ffff0b7224 */ /* 0x020fe200078e0040 */
[----:B------:R-:W-:Y:S01]  /*88d0*/  IADD3 R8, R8, 0x40, RZ ;  /* 0x0000004008087810 */ /* 0x000fe20007ffe0ff */
[----:B------:R-:W-:Y:S01]  /*88e0*/  IMAD.MOV.U32 R9, RZ, RZ, R65 ;  /* 0x000000ffff097224 */ /* 0x000fe200078e0041 */
[----:B-1----:R-:W1:Y:S01]  /*88f0*/  SHFL.IDX PT, R12, R12, 0x1, 0x1c1f ;  /* 0x003c1f000c0c7f89 */ /* 0x002e6200000e0000 */
[----:B------:R-:W-:Y:S01]  /*8900*/  IMAD.MOV.U32 R14, RZ, RZ, R70 ;  /* 0x000000ffff0e7224 */ /* 0x000fe200078e0046 */
[----:B------:R-:W-:Y:S01]  /*8910*/  ISETP.GE.AND P0, PT, R8, UR19, PT ;  /* 0x0000001308007c0c */ /* 0x000fe2000bf06270 */
        /* <DEDUP_REMOVED lines=15> */
[----:B------:R-:W-:Y:S01]  /*8a10*/  PRMT R72, R9, 0x5410, R11 ;  /* 0x0000541009487816 */ /* 0x000fe2000000000b */
[----:B------:R-:W-:Y:S01]  /*8a20*/  IMAD.MOV.U32 R13, RZ, RZ, R87 ;  /* 0x000000ffff0d7224 */ /* 0x000fe200078e0057 */
[----:B------:R-:W-:Y:S01]  /*8a30*/  MOV R11, R62 ;  /* 0x0000003e000b7202 */ /* 0x000fe20000000f00 */
[----:B------:R-:W-:Y:S01]  /*8a40*/  IMAD.MOV.U32 R9, RZ, RZ, R63 ;  /* 0x000000ffff097224 */ /* 0x000fe200078e003f */
[----:B------:R-:W-:Y:S01]  /*8a50*/  BSSY B0, `(.L_x_1427) ;  /* 0x000005c000007945 */ /* 0x000fe20003800000 */
        /* <DEDUP_REMOVED lines=13> */
[----:B------:R3:W4:Y:S01]  /*8b30*/  SHFL.IDX PT, R13, R19, 0x1, 0x1c1f ;  /* 0x003c1f00130d7f89 */ /* 0x00072200000e0000 */
[----:B------:R-:W-:Y:S01]  /*8b40*/  MOV R9, R91 ;  /* 0x0000005b00097202 */ /* 0x000fe20000000f00 */
[----:B------:R-:W-:Y:S01]  /*8b50*/  CS2R R48, SRZ ;  /* 0x0000000000307805 */ /* 0x000fe2000001ff00 */
[----:B------:R-:W-:Y:S01]  /*8b60*/  CS2R R56, SRZ ;  /* 0x0000000000387805 */ /* 0x000fe2000001ff00 */
[----:B------:R3:W1:Y:S01]  /*8b70*/  SHFL.IDX PT, R11, R18, 0x1, 0x1c1f ;  /* 0x003c1f00120b7f89 */ /* 0x00066200000e0000 */
        /* <DEDUP_REMOVED lines=8> */
[----:B------:R-:W-:Y:S01]  /*8c00*/  CS2R R46, SRZ ;  /* 0x00000000002e7805 */ /* 0x000fe2000001ff00 */
[----:B------:R-:W-:Y:S01]  /*8c10*/  CS2R R52, SRZ ;  /* 0x0000000000347805 */ /* 0x000fe2000001ff00 */
[----:B------:R-:W-:Y:S05]  /*8c20*/  @P0 BRA `(.L_x_1428) ;  /* 0x000003e000000947 */ /* 0x000fea0003800000 */
[C---:B--2---:R-:W-:Y:S01]  /*8c30*/  ISETP.GE.AND P0, PT, R15.reuse, c[0x0][0x27c], PT ;  /* 0x00009f000f007a0c */ /* 0x044fe20003f06270 */
[----:B------:R-:W-:Y:S01]  /*8c40*/  CS2R R56, SRZ ;  /* 0x0000000000387805 */ /* 0x000fe2000001ff00 */
[----:B------:R-:W-:Y:S01]  /*8c50*/  CS2R R52, SRZ ;  /* 0x0000000000347805 */ /* 0x000fe2000001ff00 */
[----:B------:R-:W-:-:S10]  /*8c60*/  IADD3 R9, R15, 0x10, RZ ;  /* 0x000000100f097810 */ /* 0x000fd40007ffe0ff */
[----:B-1--4-:R-:W-:-:S04]  /*8c70*/  @!P0 IMAD.WIDE R22, R15, 0x2, R12 ;  /* 0x000000020f168825 */ /* 0x012fc800078e020c */
[----:B---3--:R-:W-:Y:S01]  /*8c80*/  @!P0 IMAD.WIDE R18, R15, 0x2, R10 ;  /* 0x000000020f128825 */ /* 0x008fe200078e020a */
        /* <DEDUP_REMOVED lines=42> */
[----:B-1----:R-:W-:-:S04]  /*8f30*/  @!P0 IMAD.WIDE R18, R8, 0x2, R12 ;  /* 0x0000000208128825 */ /* 0x002fc800078e020c */
[----:B--2---:R-:W-:Y:S01]  /*8f40*/  @!P0 IMAD.WIDE R22, R8, 0x2, R10 ;  /* 0x0000000208168825 */ /* 0x004fe200078e020a */
        /* <DEDUP_REMOVED lines=12> */
.L_x_1428:
[----:B--2---:R-:W-:Y:S05]  /*9010*/  BSYNC B0 ;  /* 0x0000000000007941 */ /* 0x004fea0003800000 */
.L_x_1427:
[----:B-1----:R-:W-:Y:S01]  /*9020*/  SHF.R.S32.HI R8, RZ, 0x1f, R81 ;  /* 0x0000001fff087819 */ /* 0x002fe20000011451 */
[----:B-----5:R-:W-:Y:S01]  /*9030*/  IMAD.MOV.U32 R11, RZ, RZ, R21 ;  /* 0x000000ffff0b7224 */ /* 0x020fe200078e0015 */
[----:B------:R-:W-:Y:S01]  /*9040*/  UIADD3 UR4, -UR13, UR19, URZ ;  /* 0x000000130d047290 */ /* 0x000fe2000fffe13f */
[----:B------:R-:W-:Y:S01]  /*9050*/  IMAD.MOV.U32 R9, RZ, RZ, R27 ;  /* 0x000000ffff097224 */ /* 0x000fe200078e001b */
[----:B------:R-:W-:Y:S01]  /*9060*/  LEA.HI R8, R8, R81, RZ, 0x3 ;  /* 0x0000005108087211 */ /* 0x000fe200078f18ff */
[----:B------:R-:W-:-:S04]  /*9070*/  DEPBAR.LE SB0, 0x3 ;  /* 0x000080c00000791a */ /* 0x000fc80000000000 */
[----:B------:R-:W-:Y:S01]  /*9080*/  LOP3.LUT R8, R8, 0xfffffff8, RZ, 0xc0, !PT ;  /* 0xfffffff808087812 */ /* 0x000fe200078ec0ff */
[----:B------:R-:W-:Y:S01]  /*9090*/  UISETP.LT.AND UP0, UPT, UR4, 0x80, UPT ;  /* 0x000000800400788c */ /* 0x000fe2000bf01270 */
[----:B------:R-:W-:Y:S03]  /*90a0*/  BSSY B1, `(.L_x_1429) ;  /* 0x000014f000017945 */ /* 0x000fe60003800000 */
[----:B------:R-:W-:Y:S01]  /*90b0*/  IMAD.IADD R8, R81, 0x1, -R8 ;  /* 0x0000000151087824 */ /* 0x000fe200078e0a08 */
[----:B------:R-:W-:-:S03]  /*90c0*/  USEL UR4, UR4, 0x80, UP0 ;  /* 0x0000008004047887 */ /* 0x000fc60008000000 */
        /* <DEDUP_REMOVED lines=22> */
[----:B----4-:R-:W-:Y:S01]  /*9230*/  PRMT R13, R13, 0x5410, R8 ;  /* 0x000054100d0d7816 */ /* 0x010fe20000000008 */
[----:B---3--:R-:W-:-:S02]  /*9240*/  IMAD R18, R80, 0x200, R55 ;  /* 0x0000020050127824 */ /* 0x008fc400078e0237 */
[----:B------:R-:W-:Y:S01]  /*9250*/  IMAD.MOV.U32 R8, RZ, RZ, R30 ;  /* 0x000000ffff087224 */ /* 0x000fe200078e001e */
[----:B------:R-:W-:Y:S01]  /*9260*/  PRMT R32, R9, 0x5410, R10 ;  /* 0x0000541009207816 */ /* 0x000fe2000000000a */
[----:B------:R-:W-:Y:S01]  /*9270*/  IMAD.MOV.U32 R10, RZ, RZ, R56 ;  /* 0x000000ffff0a7224 */ /* 0x000fe200078e0038 */
[C---:B------:R-:W-:Y:S01]  /*9280*/  IADD3 R12, R18.reuse, 0x20, RZ ;  /* 0x00000020120c7810 */ /* 0x040fe20007ffe0ff */
[----:B------:R-:W-:Y:S01]  /*9290*/  IMAD.MOV.U32 R9, RZ, RZ, R57 ;  /* 0x000000ffff097224 */ /* 0x000fe200078e0039 */
[C---:B------:R-:W-:Y:S01]  /*92a0*/  @P0 IADD3 R12, R18.reuse, -0x20, RZ ;  /* 0xffffffe0120c0810 */ /* 0x040fe20007ffe0ff */
[----:B------:R-:W-:Y:S01]  /*92b0*/  IMAD.MOV.U32 R11, RZ, RZ, R17 ;  /* 0x000000ffff0b7224 */ /* 0x000fe200078e0011 */
[----:B------:R-:W-:Y:S02]  /*92c0*/  ISETP.GE.AND P0, PT, R81, UR4, PT ;  /* 0x0000000451007c0c */ /* 0x000fe4000bf06270 */
[----:B------:R-:W-:Y:S01]  /*92d0*/  PRMT R41, R9, 0x5410, R10 ;  /* 0x0000541009297816 */ /* 0x000fe2000000000a */
[----:B------:R-:W-:Y:S01]  /*92e0*/  IMAD.MOV.U32 R10, RZ, RZ, R24 ;  /* 0x000000ffff0a7224 */ /* 0x000fe200078e0018 */
[----:B------:R-:W-:Y:S01]  /*92f0*/  PRMT R23, R23, 0x5410, R8 ;  /* 0x0000541017177816 */ /* 0x000fe20000000008 */
[----:B------:R-:W-:Y:S01]  /*9300*/  IMAD.MOV.U32 R9, RZ, RZ, R25 ;  /* 0x000000ffff097224 */ /* 0x000fe200078e0019 */
[----:B------:R-:W-:Y:S01]  /*9310*/  PRMT R13, R11, 0x7610, R13 ;  /* 0x000076100b0d7816 */ /* 0x000fe2000000000d */
[----:B------:R-:W-:Y:S01]  /*9320*/  IMAD.MOV.U32 R8, RZ, RZ, R46 ;  /* 0x000000ffff087224 */ /* 0x000fe200078e002e */
[----:B------:R-:W-:Y:S01]  /*9330*/  LEA R18, R18, 0x18100, 0x1 ;  /* 0x0001810012127811 */ /* 0x000fe200078e08ff */
[----:B------:R-:W-:Y:S01]  /*9340*/  IMAD.MOV.U32 R11, RZ, RZ, R31 ;  /* 0x000000ffff0b7224 */ /* 0x000fe200078e001f */
        /* <DEDUP_REMOVED lines=8> */
[----:B------:R-:W-:Y:S02]  /*93d0*/  IMAD.MOV.U32 R10, RZ, RZ, R47 ;  /* 0x000000ffff0a7224 */ /* 0x000fe400078e002f */
[----:B------:R-:W-:-:S03]  /*93e0*/  IMAD.MOV.U32 R9, RZ, RZ, R52 ;  /* 0x000000ffff097224 */ /* 0x000fc600078e0034 */
[----:B------:R-:W-:Y:S02]  /*93f0*/  PRMT R33, R10, 0x7610, R33 ;  /* 0x000076100a217816 */ /* 0x000fe40000000021 */
[----:B------:R-:W-:Y:S01]  /*9400*/  PRMT R37, R8, 0x5410, R9 ;  /* 0x0000541008257816 */ /* 0x000fe20000000009 */
[----:B------:R-:W-:Y:S05]  /*9410*/  @P0 BRA `(.L_x_1430) ;  /* 0x0000117000000947 */ /* 0x000fea0003800000 */
[----:B------:R-:W-:Y:S01]  /*9420*/  ISETP.GE.AND P0, PT, R15, c[0x0][0x27c], PT ;  /* 0x00009f000f007a0c */ /* 0x000fe20003f06270 */
[----:B------:R-:W-:-:S12]  /*9430*/  BSSY B0, `(.L_x_1431) ;  /* 0x000002c000007945 */ /* 0x000fd80003800000 */
[----:B------:R-:W-:Y:S05]  /*9440*/  @P0 BRA `(.L_x_1432) ;  /* 0x000002a000000947 */ /* 0x000fea0003800000 */
[----:B------:R-:W1:Y:S01]  /*9450*/  LDS.128 R8, [R18] ;  /* 0x0000000012087984 */ /* 0x000e620000000c00 */
[--C-:B------:R-:W-:Y:S01]  /*9460*/  SHF.R.U64 R83, R84, 0x10, R85.reuse ;  /* 0x0000001054537819 */ /* 0x100fe20000001255 */
[--C-:B------:R-:W-:Y:S01]  /*9470*/  HADD2.F32 R89, -RZ, R73.reuse.H1_H1 ;  /* 0x30000049ff597230 */ /* 0x100fe20000004100 */
[----:B------:R-:W-:Y:S01]  /*9480*/  SHF.R.U32.HI R84, RZ, 0x10, R85 ;  /* 0x00000010ff547819 */ /* 0x000fe20000011655 */
        /* <DEDUP_REMOVED lines=38> */
.L_x_1432:
[----:B------:R-:W-:Y:S05]  /*96f0*/  BSYNC B0 ;  /* 0x0000000000007941 */ /* 0x000fea0003800000 */
.L_x_1431:
        /* <DEDUP_REMOVED lines=46> */
.L_x_1434:
[----:B------:R-:W-:Y:S05]  /*99e0*/  BSYNC B0 ;  /* 0x0000000000007941 */ /* 0x000fea0003800000 */
.L_x_1433:
        /* <DEDUP_REMOVED lines=46> */
.L_x_1436:
[----:B------:R-:W-:Y:S05]  /*9cd0*/  BSYNC B0 ;  /* 0x0000000000007941 */ /* 0x000fea0003800000 */
.L_x_1435:
        /* <DEDUP_REMOVED lines=46> */
.L_x_1438:
[----:B------:R-:W-:Y:S05]  /*9fc0*/  BSYNC B0 ;  /* 0x0000000000007941 */ /* 0x000fea0003800000 */
.L_x_1437:
        /* <DEDUP_REMOVED lines=9> */
[--C-:B------:R-:W-:Y:S02]  /*a060*/  SHF.R.U64 R55, R70, 0x10, R71.reuse ;  /* 0x0000001046377819 */ /* 0x100fe40000001247 */
        /* <DEDUP_REMOVED lines=15> */
[CC--:B------:R-:W-:Y:S01]  /*a160*/  FMUL.FTZ R73, R66.reuse, R69.reuse ;  /* 0x0000004542497220 */ /* 0x0c0fe20000410000 */
[----:B------:R-:W-:Y:S01]  /*a170*/  HADD2.F32 R9, -RZ, R9.H1_H1 ;  /* 0x30000009ff097230 */ /* 0x000fe20000004100 */
[C---:B------:R-:W-:Y:S01]  /*a180*/  FMUL.FTZ R69, R61.reuse, R69 ;  /* 0x000000453d457220 */ /* 0x040fe20000410000 */
[----:B------:R-:W-:Y:S01]  /*a190*/  HADD2.F32 R54, -RZ, R59.H0_H0 ;  /* 0x2000003bff367230 */ /* 0x000fe20000004100 */
[-C--:B------:R-:W-:Y:S01]  /*a1a0*/  FFMA.FTZ R73, R61, R72.reuse, -R73 ;  /* 0x000000483d497223 */ /* 0x080fe20000010849 */
[----:B------:R-:W-:Y:S01]  /*a1b0*/  HADD2.F32 R59, -RZ, R58.H0_H0 ;  /* 0x2000003aff3b7230 */ /* 0x000fe20000004100 */
[----:B------:R-:W-:Y:S01]  /*a1c0*/  FFMA.FTZ R66, R66, R72, R69 ;  /* 0x0000004842427223 */ /* 0x000fe20000010045 */
[----:B------:R-:W-:Y:S01]  /*a1d0*/  HADD2.F32 R58, -RZ, R55.H0_H0 ;  /* 0x20000037ff3a7230 */ /* 0x000fe20000004100 */
[----:B------:R-:W-:-:S02]  /*a1e0*/  FMUL.FTZ R55, R10, R11 ;  /* 0x0000000b0a377220 */ /* 0x000fc40000410000 */
[-C--:B------:R-:W-:Y:S02]  /*a1f0*/  FMUL.FTZ R60, R9, R54.reuse ;  /* 0x00000036093c7220 */ /* 0x080fe40000410000 */
[C---:B------:R-:W-:Y:S02]  /*a200*/  FMUL.FTZ R11, R8.reuse, R11 ;  /* 0x0000000b080b7220 */ /* 0x040fe40000410000 */
[C---:B------:R-:W-:Y:S02]  /*a210*/  FMUL.FTZ R54, R67.reuse, R54 ;  /* 0x0000003643367220 */ /* 0x040fe40000410000 */
        /* <DEDUP_REMOVED lines=9> */
.L_x_1440:
[----:B------:R-:W-:Y:S05]  /*a2b0*/  BSYNC B0 ;  /* 0x0000000000007941 */ /* 0x000fea0003800000 */
.L_x_1439:
[----:B-1----:R-:W-:-:S04]  /*a2c0*/  IADD3 R8, R15, 0x50, RZ ;  /* 0x000000500f087810 */ /* 0x002fc80007ffe0ff */
        /* <DEDUP_REMOVED lines=44> */
.L_x_1430:
[----:B------:R-:W-:Y:S05]  /*a590*/  BSYNC B1 ;  /* 0x0000000000017941 */ /* 0x000fea0003800000 */
.L_x_1429:
        /* <DEDUP_REMOVED lines=37> */
[----:B------:R-:W-:Y:S02]  /*a7f0*/  FFMA.FTZ R56, R53, R60, -R56 ;  /* 0x0000003c35387223 */ /* 0x000fe40000010838 */
        /* <DEDUP_REMOVED lines=10> */
.L_x_1443:
[----:B------:R-:W-:Y:S05]  /*a8a0*/  BSYNC B0 ;  /* 0x0000000000007941 */ /* 0x000fea0003800000 */
.L_x_1442:
        /* <DEDUP_REMOVED lines=22> */
[CC--:B------:R-:W-:Y:S01]  /*aa10*/  FMUL.FTZ R56, R50.reuse, R52.reuse ;  /* 0x0000003432387220 */ /* 0x0c0fe20000410000 */
[----:B------:R-:W-:Y:S01]  /*aa20*/  HADD2.F32 R10, -RZ, R10.H1_H1 ;  /* 0x3000000aff0a7230 */ /* 0x000fe20000004100 */
[----:B------:R-:W-:Y:S01]  /*aa30*/  FMUL.FTZ R52, R49, R52 ;  /* 0x0000003431347220 */ /* 0x000fe20000410000 */
[----:B------:R-:W-:Y:S01]  /*aa40*/  HADD2.F32 R9, -RZ, R9.H1_H1 ;  /* 0x30000009ff097230 */ /* 0x000fe20000004100 */
[----:B------:R-:W-:Y:S01]  /*aa50*/  FFMA.FTZ R11, R11, R54, R46 ;  /* 0x000000360b0b7223 */ /* 0x000fe2000001002e */
        /* <DEDUP_REMOVED lines=8> */
[----:B------:R-:W-:Y:S02]  /*aae0*/  FMUL.FTZ R46, R51, R46 ;  /* 0x0000002e332e7220 */ /* 0x000fe40000410000 */
[----:B------:R-:W-:Y:S02]  /*aaf0*/  FFMA.FTZ R48, R47, R54, -R48 ;  /* 0x000000362f307223 */ /* 0x000fe40000010830 */
        /* <DEDUP_REMOVED lines=9> */
.L_x_1445:
[----:B------:R-:W-:Y:S05]  /*ab90*/  BSYNC B0 ;  /* 0x0000000000007941 */ /* 0x000fea0003800000 */
.L_x_1444:
        /* <DEDUP_REMOVED lines=34> */
[C---:B------:R-:W-:Y:S02]  /*adc0*/  FMUL.FTZ R29, R8.reuse, R29 ;  /* 0x0000001d081d7220 */ /* 0x040fe40000410000 */
        /* <DEDUP_REMOVED lines=11> */
.L_x_1447:
[----:B------:R-:W-:Y:S05]  /*ae80*/  BSYNC B0 ;  /* 0x0000000000007941 */ /* 0x000fea0003800000 */
.L_x_1446:
        /* <DEDUP_REMOVED lines=30> */
[----:B------:R-:W-:-:S02]  /*b070*/  FMUL.FTZ R28, R10, R23 ;  /* 0x000000170a1c7220 */ /* 0x000fc40000410000 */
[----:B------:R-:W-:Y:S02]  /*b080*/  FMUL.FTZ R31, R9, R30 ;  /* 0x0000001e091f7220 */ /* 0x000fe40000410000 */
[C---:B------:R-:W-:Y:S02]  /*b090*/  FMUL.FTZ R38, R33.reuse, R38 ;  /* 0x0000002621267220 */ /* 0x040fe40000410000 */
[----:B------:R-:W-:Y:S02]  /*b0a0*/  FMUL.FTZ R23, R8, R23 ;  /* 0x0000001708177220 */ /* 0x000fe40000410000 */
[----:B------:R-:W-:Y:S02]  /*b0b0*/  FMUL.FTZ R30, R36, R30 ;  /* 0x0000001e241e7220 */ /* 0x000fe40000410000 */
[-C--:B------:R-:W-:Y:S02]  /*b0c0*/  FFMA.FTZ R39, R33, R44.reuse, -R39 ;  /* 0x0000002c21277223 */ /* 0x080fe40000010827 */
[----:B------:R-:W-:-:S02]  /*b0d0*/  FFMA.FTZ R38, R35, R44, R38 ;  /* 0x0000002c23267223 */ /* 0x000fc40000010026 */
        /* <DEDUP_REMOVED lines=9> */
.L_x_1449:
[----:B------:R-:W-:Y:S05]  /*b170*/  BSYNC B0 ;  /* 0x0000000000007941 */ /* 0x000fea0003800000 */
.L_x_1448:
        /* <DEDUP_REMOVED lines=46> */
.L_x_1451:
[----:B------:R-:W-:Y:S05]  /*b460*/  BSYNC B0 ;  /* 0x0000000000007941 */ /* 0x000fea0003800000 */
.L_x_1450:
[----:B------:R-:W-:-:S04]  /*b470*/  IADD3 R15, R15, 0x50, RZ ;  /* 0x000000500f0f7810 */ /* 0x000fc80007ffe0ff */
[----:B------:R-:W-:-:S13]  /*b480*/  ISETP.GE.AND P0, PT, R15, c[0x0][0x27c], PT ;  /* 0x00009f000f007a0c */ /* 0x000fda0003f06270 */
[----:B------:R-:W-:Y:S05]  /*b490*/  @P0 BRA `(.L_x_1441) ;  /* 0x00003aa000000947 */ /* 0x000fea0003800000 */
[----:B-1----:R-:W1:Y:S01]  /*b4a0*/  LDS.128 R8, [R12+0xa000] ;  /* 0x00a000000c087984 */ /* 0x002e620000000c00 */
        /* <DEDUP_REMOVED lines=40> */
[----:B------:R1:W-:Y:S01]  /*b730*/  STS.128 [R12+0xa000], R8 ;  /* 0x00a000080c007388 */ /* 0x0003e20000000c00 */
[----:B------:R-:W-:Y:S05]  /*b740*/  BRA `(.L_x_1441) ;  /* 0x000037f000007947 */ /* 0x000fea0003800000 */
.L_x_1424:
[----:B------:R-:W-:Y:S01]  /*b750*/  PLOP3.LUT P0, PT, PT, PT, UP2, 0x80, 0x0 ;  /* 0x000000000000781c */ /* 0x000fe20003f0f028 */
[----:B------:R-:W-:Y:S01]  /*b760*/  IMAD.U32 R12, RZ, RZ, UR20 ;  /* 0x00000014ff0c7e24 */ /* 0x000fe2000f8e00ff */
[----:B------:R-:W-:Y:S01]  /*b770*/  MOV R13, UR21 ;  /* 0x00000015000d7c02 */ /* 0x000fe20008000f00 */
[----:B------:R-:W-:Y:S01]  /*b780*/  IMAD.U32 R15, RZ, RZ, UR7 ;  /* 0x00000007ff0f7e24 */ /* 0x000fe2000f8e00ff */
[----:B------:R-:W-:Y:S01]  /*b790*/  BSSY B0, `(.L_x_1452) ;  /* 0x000004c000007945 */ /* 0x000fe20003800000 */
[----:B------:R-:W-:Y:S01]  /*b7a0*/  IMAD.MOV.U32 R14, RZ, RZ, R12 ;  /* 0x000000ffff0e7224 */ /* 0x000fe200078e000c */
[----:B------:R-:W-:Y:S01]  /*b7b0*/  CS2R R30, SRZ ;  /* 0x00000000001e7805 */ /* 0x000fe2000001ff00 */
[----:B------:R-:W-:Y:S01]  /*b7c0*/  IMAD.U32 R17, RZ, RZ, UR5 ;  /* 0x00000005ff117e24 */ /* 0x000fe2000f8e00ff */
        /* <DEDUP_REMOVED lines=12> */
[----:B------:R-:W-:Y:S01]  /*b890*/  CS2R R70, SRZ ;  /* 0x0000000000467805 */ /* 0x000fe2000001ff00 */
[----:B------:R-:W-:-:S06]  /*b8a0*/  CS2R R68, SRZ ;  /* 0x0000000000447805 */ /* 0x000fcc000001ff00 */
[----:B------:R-:W-:-:S04]  /*b8b0*/  @P0 SHF.R.U32.HI R9, RZ, c[0x0][0x2cc], R10 ;  /* 0x0000b300ff090a19 */ /* 0x000fc8000001160a */
[----:B------:R-:W-:Y:S01]  /*b8c0*/  SHF.R.S32.HI R10, RZ, 0x1f, R9 ;  /* 0x0000001fff0a7819 */ /* 0x000fe20000011409 */
[----:B------:R-:W-:-:S04]  /*b8d0*/  IMAD.WIDE.U32 R14, R9, c[0x0][0x280], R14 ;  /* 0x0000a000090e7a25 */ /* 0x000fc800078e000e */
[----:B------:R-:W-:Y:S01]  /*b8e0*/  IMAD R18, R10, c[0x0][0x280], RZ ;  /* 0x0000a0000a127a24 */ /* 0x000fe200078e02ff */
[----:B------:R-:W-:Y:S01]  /*b8f0*/  LEA R12, P0, R14, c[0x0][0x270], 0x1 ;  /* 0x00009c000e0c7a11 */ /* 0x000fe200078008ff */
[----:B------:R-:W-:Y:S02]  /*b900*/  IMAD R10, R10, c[0x0][0x290], RZ ;  /* 0x0000a4000a0a7a24 */ /* 0x000fe400078e02ff */
[C---:B------:R-:W-:Y:S02]  /*b910*/  IMAD R18, R9.reuse, c[0x0][0x284], R18 ;  /* 0x0000a10009127a24 */ /* 0x040fe400078e0212 */
[----:B------:R-:W-:Y:S01]  /*b920*/  IMAD R10, R9, c[0x0][0x294], R10 ;  /* 0x0000a500090a7a24 */ /* 0x000fe200078e020a */
[----:B------:R1:W2:Y:S02]  /*b930*/  SHFL.IDX PT, R22, R12, RZ, 0x1c1f ;  /* 0x001c1fff0c167589 */ /* 0x0002a400000e0000 */
[----:B------:R-:W-:Y:S01]  /*b940*/  IADD3 R18, R15, R18, RZ ;  /* 0x000000120f127210 */ /* 0x000fe20007ffe0ff */
[----:B------:R-:W-:-:S03]  /*b950*/  IMAD.U32 R15, RZ, RZ, UR23 ;  /* 0x00000017ff0f7e24 */ /* 0x000fc6000f8e00ff */
[----:B------:R-:W-:Y:S02]  /*b960*/  LEA.HI.X R18, R14, c[0x0][0x274], R18, 0x1, P0 ;  /* 0x00009d000e127a11 */ /* 0x000fe400000f0c12 */
[----:B------:R-:W-:-:S03]  /*b970*/  MOV R14, UR22 ;  /* 0x00000016000e7c02 */ /* 0x000fc60008000f00 */
[----:B------:R1:W3:Y:S01]  /*b980*/  SHFL.IDX PT, R23, R18, RZ, 0x1c1f ;  /* 0x001c1fff12177589 */ /* 0x0002e200000e0000 */
[----:B------:R-:W-:-:S05]  /*b990*/  MOV R16, R14 ;  /* 0x0000000e00107202 */ /* 0x000fca0000000f00 */
[----:B------:R-:W-:-:S04]  /*b9a0*/  IMAD.WIDE.U32 R14, R9, c[0x0][0x290], R16 ;  /* 0x0000a400090e7a25 */ /* 0x000fc800078e0010 */
[----:B------:R-:W-:Y:S01]  /*b9b0*/  IMAD.IADD R17, R15, 0x1, R10 ;  /* 0x000000010f117824 */ /* 0x000fe200078e020a */
[----:B------:R-:W-:-:S04]  /*b9c0*/  LEA R10, P0, R14, c[0x0][0x288], 0x1 ;  /* 0x0000a2000e0a7a11 */ /* 0x000fc800078008ff */
[----:B------:R-:W-:Y:S01]  /*b9d0*/  LEA.HI.X R17, R14, c[0x0][0x28c], R17, 0x1, P0 ;  /* 0x0000a3000e117a11 */ /* 0x000fe200000f0c11 */
[----:B------:R1:W4:Y:S01]  /*b9e0*/  SHFL.IDX PT, R20, R10, RZ, 0x1c1f ;  /* 0x001c1fff0a147589 */ /* 0x00032200000e0000 */
[----:B------:R-:W-:-:S03]  /*b9f0*/  ISETP.GE.AND P0, PT, R8, UR19, PT ;  /* 0x0000001308007c0c */ /* 0x000fc6000bf06270 */
[----:B------:R1:W1:Y:S10]  /*ba00*/  SHFL.IDX PT, R21, R17, RZ, 0x1c1f ;  /* 0x001c1fff11157589 */ /* 0x00027400000e0000 */
[----:B------:R-:W-:Y:S05]  /*ba10*/  @P0 BRA `(.L_x_1453) ;  /* 0x0000023000000947 */ /* 0x000fea0003800000 */
[C---:B--23--:R-:W-:Y:S01]  /*ba20*/  ISETP.GE.AND P0, PT, R55.reuse, c[0x0][0x27c], PT ;  /* 0x00009f0037007a0c */ /* 0x04cfe20003f06270 */
[----:B------:R-:W-:Y:S01]  /*ba30*/  CS2R R74, SRZ ;  /* 0x00000000004a7805 */ /* 0x000fe2000001ff00 */
[----:B------:R-:W-:Y:S01]  /*ba40*/  CS2R R72, SRZ ;  /* 0x0000000000487805 */ /* 0x000fe2000001ff00 */
[----:B------:R-:W-:Y:S01]  /*ba50*/  CS2R R70, SRZ ;  /* 0x0000000000467805 */ /* 0x000fe2000001ff00 */
[----:B------:R-:W-:Y:S01]  /*ba60*/  CS2R R68, SRZ ;  /* 0x0000000000447805 */ /* 0x000fe2000001ff00 */
[----:B------:R-:W-:-:S08]  /*ba70*/  IADD3 R14, R55, 0x20, RZ ;  /* 0x00000020370e7810 */ /* 0x000fd00007ffe0ff */
[----:B------:R-:W-:-:S04]  /*ba80*/  @!P0 IMAD.WIDE R24, R55, 0x2, R22 ;  /* 0x0000000237188825 */ /* 0x000fc800078e0216 */
        /* <DEDUP_REMOVED lines=28> */
.L_x_1453:
[----:B--23--:R-:W-:Y:S05]  /*bc50*/  BSYNC B0 ;  /* 0x0000000000007941 */ /* 0x00cfea0003800000 */
.L_x_1452:
        /* <DEDUP_REMOVED lines=18> */
[----:B------:R-:W-:Y:S01]  /*bd80*/  IMAD.MOV.U32 R15, RZ, RZ, R71 ;  /* 0x000000ffff0f7224 */ /* 0x000fe200078e0047 */
        /* <DEDUP_REMOVED lines=24> */
[----:B------:R1:W2:Y:S01]  /*bf10*/  SHFL.IDX PT, R11, R17, 0x1, 0x1c1f ;  /* 0x003c1f00110b7f89 */ /* 0x0002a200000e0000 */
[----:B------:R-:W-:Y:S01]  /*bf20*/  PRMT R88, R9, 0x5410, R14 ;  /* 0x0000541009587816 */ /* 0x000fe2000000000e */
[----:B------:R-:W-:Y:S01]  /*bf30*/  IMAD.MOV.U32 R9, RZ, RZ, R69 ;  /* 0x000000ffff097224 */ /* 0x000fe200078e0045 */
[----:B------:R-:W-:Y:S01]  /*bf40*/  MOV R14, R68 ;  /* 0x00000044000e7202 */ /* 0x000fe20000000f00 */
[----:B------:R-:W-:Y:S01]  /*bf50*/  CS2R R22, SRZ ;  /* 0x0000000000167805 */ /* 0x000fe2000001ff00 */
[----:B----4-:R-:W-:Y:S01]  /*bf60*/  CS2R R20, SRZ ;  /* 0x0000000000147805 */ /* 0x010fe2000001ff00 */
[----:B------:R-:W-:Y:S01]  /*bf70*/  CS2R R34, SRZ ;  /* 0x0000000000227805 */ /* 0x000fe2000001ff00 */
[----:B------:R-:W-:Y:S01]  /*bf80*/  PRMT R94, R9, 0x5410, R14 ;  /* 0x00005410095e7816 */ /* 0x000fe2000000000e */
[----:B------:R-:W-:Y:S01]  /*bf90*/  CS2R R32, SRZ ;  /* 0x0000000000207805 */ /* 0x000fe2000001ff00 */
[----:B---3--:R-:W-:Y:S01]  /*bfa0*/  CS2R R18, SRZ ;  /* 0x0000000000127805 */ /* 0x008fe2000001ff00 */
[----:B-1----:R-:W-:Y:S01]  /*bfb0*/  CS2R R16, SRZ ;  /* 0x0000000000107805 */ /* 0x002fe2000001ff00 */
[----:B------:R-:W-:Y:S05]  /*bfc0*/  @P0 BRA `(.L_x_1455) ;  /* 0x0000023000000947 */ /* 0x000fea0003800000 */
[C---:B--2---:R-:W-:Y:S01]  /*bfd0*/  ISETP.GE.AND P0, PT, R55.reuse, c[0x0][0x27c], PT ;  /* 0x00009f0037007a0c */ /* 0x044fe20003f06270 */
        /* <DEDUP_REMOVED lines=28> */
[----:B------:R-:W-:Y:S01]  /*c1a0*/  @!P0 LOP3.LUT R8, R8, 0xfffffff8, RZ, 0xc0, !PT ;  /* 0xfffffff808088812 */ /* 0x000fe200078ec0ff */
[----:B--2---:R-:W-:-:S04]  /*c1b0*/  CS2R R20, SRZ ;  /* 0x0000000000147805 */ /* 0x004fc8000001ff00 */
[----:B------:R-:W-:-:S04]  /*c1c0*/  @!P0 IMAD.WIDE R12, R8, 0x2, R12 ;  /* 0x00000002080c8825 */ /* 0x000fc800078e020c */
[----:B------:R-:W-:Y:S01]  /*c1d0*/  @!P0 IMAD.WIDE R8, R8, 0x2, R10 ;  /* 0x0000000208088825 */ /* 0x000fe200078e020a */
[----:B------:R1:W5:Y:S04]  /*c1e0*/  @!P0 LD.E.128 R28, [R12.64] ;  /* 0x0000000a0c1c8980 */ /* 0x000368000c101d00 */
[----:B------:R1:W5:Y:S02]  /*c1f0*/  @!P0 LD.E.128 R20, [R8.64] ;  /* 0x0000000a08148980 */ /* 0x000364000c101d00 */
.L_x_1455:
[----:B--2---:R-:W-:Y:S05]  /*c200*/  BSYNC B0 ;  /* 0x0000000000007941 */ /* 0x004fea0003800000 */
.L_x_1454:
[----:B-----5:R-:W-:Y:S01]  /*c210*/  IMAD.MOV.U32 R11, RZ, RZ, R30 ;  /* 0x000000ffff0b7224 */ /* 0x020fe200078e001e */
[----:B-1----:R-:W-:Y:S01]  /*c220*/  MOV R8, R29 ;  /* 0x0000001d00087202 */ /* 0x002fe20000000f00 */
[----:B------:R-:W-:Y:S01]  /*c230*/  IMAD.MOV.U32 R10, RZ, RZ, R31 ;  /* 0x000000ffff0a7224 */ /* 0x000fe200078e001f */
[----:B------:R-:W-:Y:S01]  /*c240*/  UIADD3 UR4, -UR13, UR19, URZ ;  /* 0x000000130d047290 */ /* 0x000fe2000fffe13f */
[----:B------:R-:W-:Y:S01]  /*c250*/  IMAD.MOV.U32 R9, RZ, RZ, R28 ;  /* 0x000000ffff097224 */ /* 0x000fe200078e001c */
[----:B------:R-:W-:-:S04]  /*c260*/  DEPBAR.LE SB0, 0x3 ;  /* 0x000080c00000791a */ /* 0x000fc80000000000 */
[----:B------:R-:W-:Y:S01]  /*c270*/  PRMT R54, R10, 0x5410, R11 ;  /* 0x000054100a367816 */ /* 0x000fe2000000000b */
[----:B------:R-:W-:Y:S01]  /*c280*/  IMAD.MOV.U32 R11, RZ, RZ, R26 ;  /* 0x000000ffff0b7224 */ /* 0x000fe200078e001a */
[----:B------:R-:W-:Y:S01]  /*c290*/  PRMT R53, R8, 0x5410, R9 ;  /* 0x0000541008357816 */ /* 0x000fe20000000009 */
[----:B------:R-:W-:Y:S01]  /*c2a0*/  IMAD.MOV.U32 R10, RZ, RZ, R27 ;  /* 0x000000ffff0a7224 */ /* 0x000fe200078e001b */
[----:B------:R-:W-:Y:S01]  /*c2b0*/  MOV R8, R25 ;  /* 0x0000001900087202 */ /* 0x000fe20000000f00 */
[----:B------:R-:W-:Y:S01]  /*c2c0*/  IMAD.MOV.U32 R9, RZ, RZ, R24 ;  /* 0x000000ffff097224 */ /* 0x000fe200078e0018 */
[----:B------:R-:W-:Y:S01]  /*c2d0*/  UISETP.LT.AND UP0, UPT, UR4, 0x80, UPT ;  /* 0x000000800400788c */ /* 0x000fe2000bf01270 */
[----:B------:R-:W-:Y:S01]  /*c2e0*/  BSSY B1, `(.L_x_1456) ;  /* 0x000016d000017945 */ /* 0x000fe20003800000 */
[----:B------:R-:W-:Y:S01]  /*c2f0*/  PRMT R67, R10, 0x5410, R11 ;  /* 0x000054100a437816 */ /* 0x000fe2000000000b */
[----:B------:R-:W-:Y:S01]  /*c300*/  IMAD.MOV.U32 R11, RZ, RZ, R38 ;  /* 0x000000ffff0b7224 */ /* 0x000fe200078e0026 */
[----:B------:R-:W-:Y:S01]  /*c310*/  PRMT R66, R8, 0x5410, R9 ;  /* 0x0000541008427816 */ /* 0x000fe20000000009 */
[----:B------:R-:W-:Y:S01]  /*c320*/  IMAD.MOV.U32 R10, RZ, RZ, R39 ;  /* 0x000000ffff0a7224 */ /* 0x000fe200078e0027 */
[----:B------:R-:W-:Y:S01]  /*c330*/  MOV R9, R36 ;  /* 0x0000002400097202 */ /* 0x000fe20000000f00 */
[----:B------:R-:W-:Y:S01]  /*c340*/  IMAD.MOV.U32 R8, RZ, RZ, R37 ;  /* 0x000000ffff087224 */ /* 0x000fe200078e0025 */
[----:B------:R-:W-:-:S02]  /*c350*/  USEL UR4, UR4, 0x80, UP0 ;  /* 0x0000008004047887 */ /* 0x000fc40008000000 */
        /* <DEDUP_REMOVED lines=12> */
[----:B------:R-:W-:-:S02]  /*c420*/  MOV R11, R18 ;  /* 0x00000012000b7202 */ /* 0x000fc40000000f00 */
[----:B------:R-:W-:Y:S02]  /*c430*/  MOV R8, R17 ;  /* 0x0000001100087202 */ /* 0x000fe40000000f00 */
[----:B------:R-:W-:Y:S01]  /*c440*/  PRMT R65, R10, 0x5410, R11 ;  /* 0x000054100a417816 */ /* 0x000fe2000000000b */
[----:B------:R-:W-:Y:S01]  /*c450*/  IMAD.MOV.U32 R11, RZ, RZ, R34 ;  /* 0x000000ffff0b7224 */ /* 0x000fe200078e0022 */
[----:B------:R-:W-:Y:S01]  /*c460*/  PRMT R64, R8, 0x5410, R9 ;  /* 0x0000541008407816 */ /* 0x000fe20000000009 */
[----:B------:R-:W-:Y:S01]  /*c470*/  IMAD.MOV.U32 R10, RZ, RZ, R35 ;  /* 0x000000ffff0a7224 */ /* 0x000fe200078e0023 */
[----:B------:R-:W-:Y:S01]  /*c480*/  MOV R9, R32 ;  /* 0x0000002000097202 */ /* 0x000fe20000000f00 */
[----:B------:R-:W-:-:S03]  /*c490*/  IMAD.MOV.U32 R8, RZ, RZ, R33 ;  /* 0x000000ffff087224 */ /* 0x000fc600078e0021 */
        /* <DEDUP_REMOVED lines=108> */
.L_x_1459:
[----:B------:R-:W-:Y:S05]  /*cb60*/  BSYNC B0 ;  /* 0x0000000000007941 */ /* 0x000fea0003800000 */
.L_x_1458:
        /* <DEDUP_REMOVED lines=114> */
.L_x_1461:
[----:B------:R-:W-:Y:S05]  /*d290*/  BSYNC B0 ;  /* 0x0000000000007941 */ /* 0x000fea0003800000 */
.L_x_1460:
        /* <DEDUP_REMOVED lines=113> */
.L_x_1457:
[----:B------:R-:W-:Y:S05]  /*d9b0*/  BSYNC B1 ;  /* 0x0000000000017941 */ /* 0x000fea0003800000 */
.L_x_1456:
        /* <DEDUP_REMOVED lines=111> */
.L_x_1463:
[----:B------:R-:W-:Y:S05]  /*e0b0*/  BSYNC B0 ;  /* 0x0000000000007941 */ /* 0x000fea0003800000 */
.L_x_1462:
        /* <DEDUP_REMOVED lines=16> */
[----:B------:R-:W-:Y:S01]  /*e1c0*/  LEA.HI R13, R13, R10, RZ, 0x1d ;  /* 0x0000000a0d0d7211 */ /* 0x000fe200078fe8ff */
[--C-:B------:R-:W-:Y:S01]  /*e1d0*/  HADD2.F32 R50, -RZ, R66.reuse.H0_H0 ;  /* 0x20000042ff327230 */ /* 0x100fe20000004100 */
[----:B------:R-:W-:Y:S01]  /*e1e0*/  LOP3.LUT R14, R14, 0x1c0, RZ, 0xc0, !PT ;  /* 0x000001c00e0e7812 */ /* 0x000fe200078ec0ff */
[----:B------:R-:W-:Y:S01]  /*e1f0*/  IMAD.SHL.U32 R9, R9, 0x40, RZ ;  /* 0x0000004009097824 */ /* 0x000fe200078e00ff */
        /* <DEDUP_REMOVED lines=96> */
.L_x_1465:
[----:B------:R-:W-:Y:S05]  /*e800*/  BSYNC B0 ;  /* 0x0000000000007941 */ /* 0x000fea0003800000 */
.L_x_1464:
[----:B-1----:R-:W-:-:S04]  /*e810*/  IADD3 R14, R55, 0x40, RZ ;  /* 0x00000040370e7810 */ /* 0x002fc80007ffe0ff */
[----:B------:R-:W-:-:S13]  /*e820*/  ISETP.GE.AND P0, PT, R14, c[0x0][0x27c], PT ;  /* 0x00009f000e007a0c */ /* 0x000fda0003f06270 */
[----:B------:R-:W-:Y:S05]  /*e830*/  @P0 BRA `(.L_x_1441) ;  /* 0x0000070000000947 */ /* 0x000fea0003800000 */
[----:B------:R-:W-:Y:S01]  /*e840*/  SHF.R.S32.HI R13, RZ, 0x1f, R14 ;  /* 0x0000001fff0d7819 */ /* 0x000fe2000001140e */
        /* <DEDUP_REMOVED lines=12> */
[----:B------:R-:W-:Y:S01]  /*e910*/  HADD2.F32 R41, -RZ, R41.H1_H1 ;  /* 0x30000029ff297230 */ /* 0x000fe20000004100 */
[----:B------:R-:W-:Y:S01]  /*e920*/  LEA.HI R13, R13, R14, RZ, 0x6 ;  /* 0x0000000e0d0d7211 */ /* 0x000fe200078f30ff */
[----:B------:R-:W-:Y:S01]  /*e930*/  HADD2.F32 R53, -RZ, R53.H1_H1 ;  /* 0x30000035ff357230 */ /* 0x000fe20000004100 */
        /* <DEDUP_REMOVED lines=96> */
.L_x_1441:
[----:B------:R-:W-:Y:S05]  /*ef40*/  BSYNC B2 ;  /* 0x0000000000027941 */ /* 0x000fea0003800000 */
.L_x_1423:
[----:B------:R-:W-:-:S04]  /*ef50*/  DEPBAR.LE SB0, 0x2 ;  /* 0x000080800000791a */ /* 0x000fc80000000000 */
[----:B------:R-:W-:Y:S01]  /*ef60*/  IMAD.MOV.U32 R186, RZ, RZ, 0x20 ;  /* 0x00000020ffba7424 */ /* 0x000fe200078e00ff */
[----:B------:R-:W-:Y:S01]  /*ef70*/  BAR.SYNC.DEFER_BLOCKING 0x0 ;  /* 0x0000000000007b1d */ /* 0x000fe20000010000 */
[----:B------:R-:W-:Y:S01]  /*ef80*/  LOP3.LUT P0, RZ, R132, 0x2, RZ, 0xc0, !PT ;  /* 0x0000000284ff7812 */ /* 0x000fe2000780c0ff */
[----:B------:R-:W-:Y:S01]  /*ef90*/  IMAD.SHL.U32 R189, R5, 0x2, RZ ;  /* 0x0000000205bd7824 */ /* 0x000fe200078e00ff */
[----:B------:R-:W-:Y:S01]  /*efa0*/  LEA R188, R0, 0x18100, 0x1 ;  /* 0x0001810000bc7811 */ /* 0x000fe200078e08ff */
[----:B------:R-:W-:Y:S01]  /*efb0*/  IMAD.SHL.U32 R187, R2, 0x2, RZ ;  /* 0x0000000202bb7824 */ /* 0x000fe200078e00ff */
[----:B------:R-:W-:Y:S02]  /*efc0*/  SEL R186, R186, 0xffffffe0, !P0 ;  /* 0xffffffe0baba7807 */ /* 0x000fe40004000000 */
[----:B------:R-:W-:Y:S02]  /*efd0*/  PLOP3.LUT P0, PT, PT, PT, UP1, 0x40, 0x0 ;  /* 0x000000000000781c */ /* 0x000fe40003f0e818 */
[----:B------:R-:W-:Y:S01]  /*efe0*/  SHF.L.U32 R60, R0, 0x1, RZ ;  /* 0x00000001003c7819 */ /* 0x000fe200000006ff */
[----:B------:R-:W-:Y:S01]  /*eff0*/  IMAD.IADD R0, R188, 0x1, R187 ;  /* 0x00000001bc007824 */ /* 0x000fe200078e02bb */
[----:B------:R-:W-:-:S04]  /*f000*/  IADD3 R100, R189, R186, RZ ;  /* 0x000000babd647210 */ /* 0x000fc80007ffe0ff */
[----:B------:R-:W2:Y:S04]  /*f010*/  LDSM.16.M88.4 R60, [R60+0x18100] ;  /* 0x018100003c3c783b */ /* 0x000ea80000000200 */
[----:B------:R3:W4:Y:S04]  /*f020*/  LDSM.16.M88.4 R44, [R189+0xc100] ;  /* 0x00c10000bd2c783b */ /* 0x0007280000000200 */
[----:B------:R3:W1:Y:S04]  /*f030*/  LDSM.16.M88.4 R72, [R189+0xc900] ;  /* 0x00c90000bd48783b */ /* 0x0006680000000200 */
[----:B------:R3:W1:Y:S04]  /*f040*/  LDSM.16.M88.4 R68, [R189+0xd100] ;  /* 0x00d10000bd44783b */ /* 0x0006680000000200 */
[----:B-1----:R3:W1:Y:S04]  /*f050*/  LDSM.16.M88.4 R28, [R189+0xd900] ;  /* 0x00d90000bd1c783b */ /* 0x0026680000000200 */
        /* <DEDUP_REMOVED lines=19> */
[----:B------:R-:W-:Y:S01]  /*f190*/  SHF.L.U64.HI R26, R214, 0x1, R217 ;  /* 0x00000001d61a7819 */ /* 0x000fe200000102d9 */
[----:B------:R-:W-:Y:S01]  /*f1a0*/  IMAD R5, R203, c[0x0][0x21c], R2 ;  /* 0x00008700cb057a24 */ /* 0x000fe200078e0202 */
[----:B------:R-:W-:Y:S01]  /*f1b0*/  LOP3.LUT R37, R37, 0xf, RZ, 0xc0, !PT ;  /* 0x0000000f25257812 */ /* 0x000fe200078ec0ff */
[----:B------:R-:W-:-:S04]  /*f1c0*/  IMAD.WIDE.U32 R24, R203, c[0x0][0x218], R24 ;  /* 0x00008600cb187a25 */ /* 0x000fc800078e0018 */
[----:B------:R-:W-:Y:S01]  /*f1d0*/  IMAD.SHL.U32 R2, R213, 0x2, RZ ;  /* 0x00000002d5027824 */ /* 0x000fe200078e00ff */
[----:B------:R-:W-:Y:S02]  /*f1e0*/  IADD3 R34, P0, R42, R24, RZ ;  /* 0x000000182a227210 */ /* 0x000fe40007f1e0ff */
[----:B------:R-:W-:Y:S02]  /*f1f0*/  SEL R24, RZ, 0x10, P4 ;  /* 0x00000010ff187807 */ /* 0x000fe40002000000 */
[----:B------:R-:W-:Y:S01]  /*f200*/  IADD3.X R5, R198, R25, R5, P0, !PT ;  /* 0x00000019c6057210 */ /* 0x000fe200007fe405 */
[----:B------:R-:W-:Y:S01]  /*f210*/  IMAD.SHL.U32 R25, R214, 0x2, RZ ;  /* 0x00000002d6197824 */ /* 0x000fe200078e00ff */
[----:B------:R-:W-:Y:S02]  /*f220*/  LEA R35, P0, R34, c[0x0][0x1f8], 0x1 ;  /* 0x00007e0022237a11 */ /* 0x000fe400078008ff */
[----:B------:R-:W-:Y:S02]  /*f230*/  IADD3 R42, -R24, 0x10, RZ ;  /* 0x00000010182a7810 */ /* 0x000fe40007ffe1ff */
[----:B------:R-:W-:Y:S01]  /*f240*/  LEA.HI.X R34, R34, c[0x0][0x1fc], R5, 0x1, P0 ;  /* 0x00007f0022227a11 */ /* 0x000fe200000f0c05 */
[----:B------:R-:W5:Y:S01]  /*f250*/  SHFL.IDX PT, R36, R35, 0x1, 0x181f ;  /* 0x00381f0023247f89 */ /* 0x000f6200000e0000 */
[----:B------:R-:W-:-:S02]  /*f260*/  LOP3.LUT R42, R42, 0xf, RZ, 0xc0, !PT ;  /* 0x0000000f2a2a7812 */ /* 0x000fc400078ec0ff */
[----:B------:R-:W-:Y:S01]  /*f270*/  SHF.L.U64.HI R5, R213, 0x1, R144 ;  /* 0x00000001d5057819 */ /* 0x000fe20000010290 */
[----:B------:R-:W3:Y:S04]  /*f280*/  SHFL.IDX PT, R38, R34, 0x1, 0x181f ;  /* 0x00381f0022267f89 */ /* 0x000ee800000e0000 */
[----:B------:R-:W4:Y:S04]  /*f290*/  SHFL.IDX PT, R35, R35, RZ, 0x181f ;  /* 0x00181fff23237589 */ /* 0x000f2800000e0000 */
[----:B------:R-:W2:Y:S01]  /*f2a0*/  SHFL.IDX PT, R34, R34, RZ, 0x181f ;  /* 0x00181fff22227589 */ /* 0x000ea200000e0000 */
[----:B-----5:R-:W-:-:S04]  /*f2b0*/  IADD3 R48, P2, P0, R49, R36, R32 ;  /* 0x0000002431307210 */ /* 0x020fc8000785e020 */
[----:B---3--:R-:W-:Y:S02]  /*f2c0*/  IADD3.X R49, RZ, R38, R33, P2, P0 ;  /* 0x00000026ff317210 */ /* 0x008fe400017e0421 */
[----:B------:R-:W-:-:S04]  /*f2d0*/  IADD3 R42, P2, P0, R42, R36, R25 ;  /* 0x000000242a2a7210 */ /* 0x000fc8000785e019 */
[----:B------:R-:W-:Y:S02]  /*f2e0*/  IADD3.X R43, RZ, R38, R26, P2, P0 ;  /* 0x00000026ff2b7210 */ /* 0x000fe400017e041a */
[----:B------:R-:W-:-:S04]  /*f2f0*/  IADD3 R36, P2, P0, R37, R36, R2 ;  /* 0x0000002425247210 */ /* 0x000fc8000785e002 */
[----:B------:R-:W-:Y:S02]  /*f300*/  IADD3.X R37, RZ, R38, R5, P2, P0 ;  /* 0x00000026ff257210 */ /* 0x000fe400017e0405 */
[----:B----4-:R-:W-:-:S05]  /*f310*/  IADD3 R32, P0, R35, R32, RZ ;  /* 0x0000002023207210 */ /* 0x010fca0007f1e0ff */
        /* <DEDUP_REMOVED lines=14> */
.L_x_1466:
[C---:B--2-4-:R-:W-:Y:S01]  /*f400*/  HMMA.16816.F32 R24, R60.reuse, R44, RZ ;  /* 0x0000002c3c18723c */ /* 0x054fe200000018ff */
[----:B------:R-:W-:Y:S01]  /*f410*/  IMAD.MOV.U32 R2, RZ, RZ, 0x40 ;  /* 0x00000040ff027424 */ /* 0x000fe200078e00ff */
[----:B------:R-:W-:Y:S01]  /*f420*/  LDSM.16.M88.4 R84, [R100+0xe900] ;  /* 0x00e900006454783b */ /* 0x000fe20000000200 */
[----:B------:R-:W-:Y:S01]  /*f430*/  IMAD R185, R3, 0x2, R188 ;  /* 0x0000000203b97824 */ /* 0x000fe200078e02bc */
[----:B------:R-:W-:Y:S01]  /*f440*/  LEA.HI R7, R7, R82, RZ, 0x2 ;  /* 0x0000005207077211 */ /* 0x000fe200078f10ff */
[----:B------:R-:W-:Y:S01]  /*f450*/  IMAD R184, R3, 0x2, R0 ;  /* 0x0000000203b87824 */ /* 0x000fe200078e0200 */
[----:B------:R-:W-:Y:S01]  /*f460*/  SEL R191, R2, 0xffffffc0, !P1 ;  /* 0xffffffc002bf7807 */ /* 0x000fe20004800000 */
[----:B------:R-:W-:Y:S01]  /*f470*/  LDSM.16.M88.4 R92, [R189+0x11100] ;  /* 0x01110000bd5c783b */ /* 0x000fe20000000200 */
[C---:B------:R-:W-:Y:S01]  /*f480*/  HMMA.16816.F32 R44, R60.reuse, R46, RZ ;  /* 0x0000002e3c2c723c */ /* 0x040fe200000018ff */
[----:B------:R-:W-:Y:S01]  /*f490*/  LOP3.LUT R7, R7, 0xfffffffc, RZ, 0xc0, !PT ;  /* 0xfffffffc07077812 */ /* 0x000fe200078ec0ff */
[----:B------:R-:W-:Y:S01]  /*f4a0*/  UMOV UR4, 0xffffffc0 ;  /* 0xffffffc000047882 */ /* 0x000fe20000000000 */
[----:B------:R-:W-:Y:S01]  /*f4b0*/  IMAD.IADD R5, R189, 0x1, R191 ;  /* 0x00000001bd057824 */ /* 0x000fe200078e02bf */
[----:B------:R-:W-:Y:S01]  /*f4c0*/  LDSM.16.M88.4 R52, [R184] ;  /* 0x00000000b834783b */ /* 0x000fe20000000200 */
[----:B------:R-:W-:Y:S01]  /*f4d0*/  IMAD.IADD R2, R191, 0x1, R100 ;  /* 0x00000001bf027824 */ /* 0x000fe200078e0264 */
[----:B------:R-:W-:Y:S01]  /*f4e0*/  SHF.R.S32.HI R219, RZ, 0x1f, R80 ;  /* 0x0000001fffdb7819 */ /* 0x000fe20000011450 */
[----:B------:R-:W-:Y:S01]  /*f4f0*/  UIMAD UR4, UR15, UR4, 0x41 ;  /* 0x000000410f0474a4 */ /* 0x000fe2000f8e0204 */
[C---:B------:R-:W-:Y:S01]  /*f500*/  HMMA.16816.F32 R40, R60.reuse, R72, RZ ;  /* 0x000000483c28723c */ /* 0x040fe200000018ff */
[----:B------:R-:W-:Y:S01]  /*f510*/  LDSM.16.M88.4 R48, [R5+0xc100] ;  /* 0x00c100000530783b */ /* 0x000fe20000000200 */
[----:B------:R-:W-:Y:S01]  /*f520*/  LEA.HI R219, R219, R80, RZ, 0x3 ;  /* 0x00000050dbdb7211 */ /* 0x000fe200078f18ff */
[----:B------:R-:W-:Y:S01]  /*f530*/  IMAD.SHL.U32 R135, R4, 0x2, RZ ;  /* 0x0000000204877824 */ /* 0x000fe200078e00ff */
[----:B------:R-:W-:Y:S01]  /*f540*/  PLOP3.LUT P0, PT, PT, PT, UP2, 0x80, 0x0 ;  /* 0x000000000000781c */ /* 0x000fe20003f0f028 */
[----:B------:R-:W-:Y:S01]  /*f550*/  LDSM.16.M88.4 R32, [R5+0xc900] ;  /* 0x00c900000520783b */ /* 0x000fe20000000200 */
[----:B------:R-:W-:Y:S01]  /*f560*/  LOP3.LUT R219, R219, 0xffffff8, RZ, 0xc0, !PT ;  /* 0x0ffffff8dbdb7812 */ /* 0x000fe200078ec0ff */
[--C-:B------:R-:W-:Y:S01]  /*f570*/  IMAD R134, R3, 0x2, R135.reuse ;  /* 0x0000000203867824 */ /* 0x100fe200078e0287 */
[----:B------:R-:W-:Y:S01]  /*f580*/  HMMA.16816.F32 R72, R60, R74, RZ ;  /* 0x0000004a3c48723c */ /* 0x000fe200000018ff */
[----:B------:R-:W-:Y:S01]  /*f590*/  LDSM.16.M88.4 R76, [R2+0xd100] ;  /* 0x00d10000024c783b */ /* 0x000fe20000000200 */
[----:B------:R-:W-:Y:S01]  /*f5a0*/  IMAD.IADD R182, R187, 0x1, R135 ;  /* 0x00000001bbb67824 */ /* 0x000fe200078e0287 */
[----:B------:R-:W-:Y:S01]  /*f5b0*/  UISETP.GE.AND UP0, UPT, UR15, 0x3, UPT ;  /* 0x000000030f00788c */ /* 0x000fe2000bf06270 */
[----:B------:R-:W-:Y:S01]  /*f5c0*/  IMAD.IADD R219, R80, 0x1, -R219 ;  /* 0x0000000150db7824 */ /* 0x000fe200078e0adb */
[----:B------:R-:W-:Y:S01]  /*f5d0*/  LDSM.16.M88.4 R96, [R2+0xf100] ;  /* 0x00f100000260783b */ /* 0x000fe20000000200 */
[----:B------:R-:W-:-:S02]  /*f5e0*/  IMAD R3, R3, 0x2, R182 ;  /* 0x0000000203037824 */ /* 0x000fc400078e02b6 */
[C---:B------:R-:W-:Y:S01]  /*f5f0*/  HMMA.16816.F32 R36, R60.reuse, R68, RZ ;  /* 0x000000443c24723c */ /* 0x040fe200000018ff */
[----:B------:R-:W-:Y:S01]  /*f600*/  LDSM.16.M88.4 R88, [R100+0x10100] ;  /* 0x010100006458783b */ /* 0x000fe20000000200 */
[C-C-:B------:R-:W-:Y:S02]  /*f610*/  IMAD.IADD R143, R187.reuse, 0x1, R134.reuse ;  /* 0x00000001bb8f7824 */ /* 0x140fe400078e0286 */
[----:B------:R-:W-:Y:S01]  /*f620*/  IMAD.IADD R171, R187, 0x1, R134 ;  /* 0x00000001bbab7824 */ /* 0x000fe200078e0286 */
[----:B------:R-:W0:Y:S03]  /*f630*/  LDGDEPBAR ;  /* 0x00000000000079af */ /* 0x000e260000000000 */
[C---:B------:R-:W-:Y:S08]  /*f640*/  HMMA.16816.F32 R68, R60.reuse, R70, RZ ;  /* 0x000000463c44723c */ /* 0x040ff000000018ff */
[----:B-1----:R-:W-:Y:S08]  /*f650*/  HMMA.16816.F32 R64, R60, R28, RZ ;  /* 0x0000001c3c40723c */ /* 0x002ff000000018ff */
[C---:B------:R-:W-:Y:S08]  /*f660*/  HMMA.16816.F32 R24, R8.reuse, R12, R24 ;  /* 0x0000000c0818723c */ /* 0x040ff00000001818 */
[----:B------:R-:W-:Y:S01]  /*f670*/  HMMA.16816.F32 R44, R8, R14, R44 ;  /* 0x0000000e082c723c */ /* 0x000fe2000000182c */
[----:B------:R-:W1:Y:S07]  /*f680*/  LDSM.16.M88.4 R12, [R185] ;  /* 0x00000000b90c783b */ /* 0x000e6e0000000200 */
[----:B------:R-:W-:Y:S01]  /*f690*/  HMMA.16816.F32 R60, R60, R30, RZ ;  /* 0x0000001e3c3c723c */ /* 0x000fe200000018ff */
[----:B------:R-:W2:Y:S07]  /*f6a0*/  LDSM.16.M88.4 R28, [R5+0xd100] ;  /* 0x00d10000051c783b */ /* 0x000eae0000000200 */
[C---:B------:R-:W-:Y:S08]  /*f6b0*/  HMMA.16816.F32 R40, R8.reuse, R16, R40 ;  /* 0x000000100828723c */ /* 0x040ff00000001828 */
[C---:B------:R-:W-:Y:S01]  /*f6c0*/  HMMA.16816.F32 R72, R8.reuse, R18, R72 ;  /* 0x000000120848723c */ /* 0x040fe20000001848 */
[----:B------:R-:W4:Y:S07]  /*f6d0*/  LDSM.16.M88.4 R16, [R5+0xd900] ;  /* 0x00d900000510783b */ /* 0x000f2e0000000200 */
[C---:B------:R-:W-:Y:S08]  /*f6e0*/  HMMA.16816.F32 R36, R8.reuse, R20, R36 ;  /* 0x000000140824723c */ /* 0x040ff00000001824 */
[C---:B------:R-:W-:Y:S01]  /*f6f0*/  HMMA.16816.F32 R68, R8.reuse, R22, R68 ;  /* 0x000000160844723c */ /* 0x040fe20000001844 */
[----:B------:R-:W5:Y:S07]  /*f700*/  LDSM.16.M88.4 R20, [R2+0xc100] ;  /* 0x00c100000214783b */ /* 0x000f6e0000000200 */
[C---:B------:R-:W-:Y:S08]  /*f710*/  HMMA.16816.F32 R64, R8.reuse, R56, R64 ;  /* 0x000000380840723c */ /* 0x040ff00000001840 */
[----:B------:R-:W-:Y:S01]  /*f720*/  HMMA.16816.F32 R60, R8, R58, R60 ;  /* 0x0000003a083c723c */ /* 0x000fe2000000183c */
[----:B------:R-:W3:Y:S04]  /*f730*/  LDSM.16.M88.4 R8, [R2+0xc900] ;  /* 0x00c900000208783b */ /* 0x000ee80000000200 */
[----:B------:R-:W3:Y:S03]  /*f740*/  LDSM.16.M88.4 R56, [R2+0xd900] ;  /* 0x00d900000238783b */ /* 0x000ee60000000200 */
[C---:B-1----:R-:W-:Y:S08]  /*f750*/  HMMA.16816.F32 R24, R12.reuse, R48, R24 ;  /* 0x000000300c18723c */ /* 0x042ff00000001818 */
[C---:B------:R-:W-:Y:S01]  /*f760*/  HMMA.16816.F32 R44, R12.reuse, R50, R44 ;  /* 0x000000320c2c723c */ /* 0x040fe2000000182c */
[----:B------:R-:W-:Y:S07]  /*f770*/  LDSM.16.M88.4 R48, [R189+0xf100] ;  /* 0x00f10000bd30783b */ /* 0x000fee0000000200 */
[C---:B------:R-:W-:Y:S08]  /*f780*/  HMMA.16816.F32 R40, R12.reuse, R32, R40 ;  /* 0x000000200c28723c */ /* 0x040ff00000001828 */
[C---:B------:R-:W-:Y:S01]  /*f790*/  HMMA.16816.F32 R72, R12.reuse, R34, R72 ;  /* 0x000000220c48723c */ /* 0x040fe20000001848 */
[----:B------:R-:W-:Y:S07]  /*f7a0*/  LDSM.16.M88.4 R32, [R189+0xe100] ;  /* 0x00e10000bd20783b */ /* 0x000fee0000000200 */
[C---:B--2---:R-:W-:Y:S08]  /*f7b0*/  HMMA.16816.F32 R36, R12.reuse, R28, R36 ;  /* 0x0000001c0c24723c */ /* 0x044ff00000001824 */
[C---:B------:R-:W-:Y:S01]  /*f7c0*/  HMMA.16816.F32 R68, R12.reuse, R30, R68 ;  /* 0x0000001e0c44723c */ /* 0x040fe20000001844 */
[----:B------:R-:W-:Y:S07]  /*f7d0*/  LDSM.16.M88.4 R28, [R0+0x4000] ;  /* 0x00400000001c783b */ /* 0x000fee0000000200 */
[C---:B----4-:R-:W-:Y:S08]  /*f7e0*/  HMMA.16816.F32 R64, R12.reuse, R16, R64 ;  /* 0x000000100c40723c */ /* 0x050ff00000001840 */
[----:B------:R-:W-:Y:S01]  /*f7f0*/  HMMA.16816.F32 R60, R12, R18, R60 ;  /* 0x000000120c3c723c */ /* 0x000fe2000000183c */
[----:B------:R-:W1:Y:S04]  /*f800*/  LDSM.16.M88.4 R12, [R188+0x4000] ;  /* 0x00400000bc0c783b */ /* 0x000e680000000200 */
[----:B------:R-:W2:Y:S03]  /*f810*/  LDSM.16.M88.4 R16, [R189+0xe900] ;  /* 0x00e90000bd10783b */ /* 0x000ea60000000200 */
[C---:B-----5:R-:W-:Y:S08]  /*f820*/  HMMA.16816.F32 R24, R52.reuse, R20, R24 ;  /* 0x000000143418723c */ /* 0x060ff00000001818 */
[C---:B------:R-:W-:Y:S01]  /*f830*/  HMMA.16816.F32 R44, R52.reuse, R22, R44 ;  /* 0x00000016342c723c */ /* 0x040fe2000000182c */
[----:B------:R-:W4:Y:S07]  /*f840*/  LDSM.16.M88.4 R20, [R189+0xf900] ;  /* 0x00f90000bd14783b */ /* 0x000f2e0000000200 */
[C---:B---3--:R-:W-:Y:S08]  /*f850*/  HMMA.16816.F32 R40, R52.reuse, R8, R40 ;  /* 0x000000083428723c */ /* 0x048ff00000001828 */
[C---:B------:R-:W-:Y:S01]  /*f860*/  HMMA.16816.F32 R72, R52.reuse, R10, R72 ;  /* 0x0000000a3448723c */ /* 0x040fe20000001848 */
[----:B------:R-:W3:Y:S07]  /*f870*/  LDSM.16.M88.4 R8, [R100+0xe100] ;  /* 0x00e100006408783b */ /* 0x000eee0000000200 */
[C---:B------:R-:W-:Y:S08]  /*f880*/  HMMA.16816.F32 R36, R52.reuse, R76, R36 ;  /* 0x0000004c3424723c */ /* 0x040ff00000001824 */
[C---:B------:R-:W-:Y:S01]  /*f890*/  HMMA.16816.F32 R68, R52.reuse, R78, R68 ;  /* 0x0000004e3444723c */ /* 0x040fe20000001844 */
[----:B------:R-:W5:Y:S07]  /*f8a0*/  LDSM.16.M88.4 R76, [R100+0xf100] ;  /* 0x00f10000644c783b */ /* 0x000f6e0000000200 */
[C---:B------:R-:W-:Y:S08]  /*f8b0*/  HMMA.16816.F32 R64, R52.reuse, R56, R64 ;  /* 0x000000383440723c */ /* 0x040ff00000001840 */
[----:B------:R-:W-:Y:S01]  /*f8c0*/  HMMA.16816.F32 R60, R52, R58, R60 ;  /* 0x0000003a343c723c */ /* 0x000fe2000000183c */
[----:B------:R-:W-:Y:S04]  /*f8d0*/  LDSM.16.M88.4 R56, [R100+0xf900] ;  /* 0x00f900006438783b */ /* 0x000fe80000000200 */
[----:B------:R-:W-:Y:S03]  /*f8e0*/  LDSM.16.M88.4 R52, [R5+0xe900] ;  /* 0x00e900000534783b */ /* 0x000fe60000000200 */
[C---:B-1----:R-:W-:Y:S08]  /*f8f0*/  HMMA.16816.F32 R24, R12.reuse, R32, R24 ;  /* 0x000000200c18723c */ /* 0x042ff00000001818 */
[C---:B------:R-:W-:Y:S01]  /*f900*/  HMMA.16816.F32 R44, R12.reuse, R34, R44 ;  /* 0x000000220c2c723c */ /* 0x040fe2000000182c */
[----:B------:R-:W-:Y:S07]  /*f910*/  LDSM.16.M88.4 R32, [R185+0x4000] ;  /* 0x00400000b920783b */ /* 0x000fee0000000200 */
[C---:B--2---:R-:W-:Y:S08]  /*f920*/  HMMA.16816.F32 R40, R12.reuse, R16, R40 ;  /* 0x000000100c28723c */ /* 0x044ff00000001828 */
[C---:B------:R-:W-:Y:S01]  /*f930*/  HMMA.16816.F32 R72, R12.reuse, R18, R72 ;  /* 0x000000120c48723c */ /* 0x040fe20000001848 */
[----:B------:R-:W1:Y:S07]  /*f940*/  LDSM.16.M88.4 R16, [R5+0xe100] ;  /* 0x00e100000510783b */ /* 0x000e6e0000000200 */
[C---:B------:R-:W-:Y:S08]  /*f950*/  HMMA.16816.F32 R36, R12.reuse, R48, R36 ;  /* 0x000000300c24723c */ /* 0x040ff00000001824 */
[C---:B----4-:R-:W-:Y:S08]  /*f960*/  HMMA.16816.F32 R64, R12.reuse, R20, R64 ;  /* 0x000000140c40723c */ /* 0x050ff00000001840 */
[C---:B------:R-:W-:Y:S01]  /*f970*/  HMMA.16816.F32 R60, R12.reuse, R22, R60 ;  /* 0x000000160c3c723c */ /* 0x040fe2000000183c */
[----:B------:R-:W2:Y:S07]  /*f980*/  LDSM.16.M88.4 R20, [R5+0xf100] ;  /* 0x00f100000514783b */ /* 0x000eae0000000200 */
[----:B------:R-:W-:Y:S01]  /*f990*/  HMMA.16816.F32 R68, R12, R50, R68 ;  /* 0x000000320c44723c */ /* 0x000fe20000001844 */
[----:B------:R-:W-:Y:S04]  /*f9a0*/  LDSM.16.M88.4 R12, [R2+0xe100] ;  /* 0x00e10000020c783b */ /* 0x000fe80000000200 */
[----:B------:R-:W-:Y:S03]  /*f9b0*/  LDSM.16.M88.4 R48, [R5+0xf900] ;  /* 0x00f900000530783b */ /* 0x000fe60000000200 */
[C---:B---3--:R-:W-:Y:S08]  /*f9c0*/  HMMA.16816.F32 R24, R28.reuse, R8, R24 ;  /* 0x000000081c18723c */ /* 0x048ff00000001818 */
[C---:B------:R-:W-:Y:S01]  /*f9d0*/  HMMA.16816.F32 R44, R28.reuse, R10, R44 ;  /* 0x0000000a1c2c723c */ /* 0x040fe2000000182c */
[----:B------:R-:W3:Y:S07]  /*f9e0*/  LDSM.16.M88.4 R8, [R184+0x4000] ;  /* 0x00400000b808783b */ /* 0x000eee0000000200 */
[C---:B-----5:R-:W-:Y:S08]  /*f9f0*/  HMMA.16816.F32 R36, R28.reuse, R76, R36 ;  /* 0x0000004c1c24723c */ /* 0x060ff00000001824 */
[C---:B------:R-:W-:Y:S08]  /*fa00*/  HMMA.16816.F32 R40, R28.reuse, R84, R40 ;  /* 0x000000541c28723c */ /* 0x040ff00000001828 */
[C---:B------:R-:W-:Y:S01]  /*fa10*/  HMMA.16816.F32 R72, R28.reuse, R86, R72 ;  /* 0x000000561c48723c */ /* 0x040fe20000001848 */
[----:B------:R-:W-:Y:S07]  /*fa20*/  LDSM.16.M88.4 R84, [R189+0x10900] ;  /* 0x01090000bd54783b */ /* 0x000fee0000000200 */
[----:B------:R-:W-:Y:S01]  /*fa30*/  HMMA.16816.F32 R68, R28, R78, R68 ;  /* 0x0000004e1c44723c */ /* 0x000fe20000001844 */
[----:B------:R-:W-:Y:S07]  /*fa40*/  LDSM.16.M88.4 R76, [R189+0x11900] ;  /* 0x01190000bd4c783b */ /* 0x000fee0000000200 */
[----:B-1----:R-:W-:Y:S08]  /*fa50*/  HMMA.16816.F32 R24, R32, R16, R24 ;  /* 0x000000102018723c */ /* 0x002ff00000001818 */
[C---:B------:R-:W-:Y:S08]  /*fa60*/  HMMA.16816.F32 R64, R28.reuse, R56, R64 ;  /* 0x000000381c40723c */ /* 0x040ff00000001840 */
[----:B------:R-:W-:Y:S01]  /*fa70*/  HMMA.16816.F32 R60, R28, R58, R60 ;  /* 0x0000003a1c3c723c */ /* 0x000fe2000000183c */
[----:B------:R-:W-:Y:S04]  /*fa80*/  LDSM.16.M88.4 R28, [R189+0x10100] ;  /* 0x01010000bd1c783b */ /* 0x000fe80000000200 */
[----:B------:R-:W-:Y:S03]  /*fa90*/  LDSM.16.M88.4 R56, [R0+0x8000] ;  /* 0x008000000038783b */ /* 0x000fe60000000200 */
[C---:B------:R-:W-:Y:S01]  /*faa0*/  HMMA.16816.F32 R44, R32.reuse, R18, R44 ;  /* 0x00000012202c723c */ /* 0x040fe2000000182c */
[----:B------:R-:W1:Y:S07]  /*fab0*/  LDSM.16.M88.4 R16, [R188+0x8000] ;  /* 0x00800000bc10783b */ /* 0x000e6e0000000200 */
[C---:B--2---:R-:W-:Y:S08]  /*fac0*/  HMMA.16816.F32 R36, R32.reuse, R20, R36 ;  /* 0x000000142024723c */ /* 0x044ff00000001824 */
[C---:B------:R-:W-:Y:S08]  /*fad0*/  HMMA.16816.F32 R40, R32.reuse, R52, R40 ;  /* 0x000000342028723c */ /* 0x040ff00000001828 */
[C---:B------:R-:W-:Y:S01]  /*fae0*/  HMMA.16816.F32 R72, R32.reuse, R54, R72 ;  /* 0x000000362048723c */ /* 0x040fe20000001848 */
[----:B------:R-:W2:Y:S07]  /*faf0*/  LDSM.16.M88.4 R52, [R2+0xe900] ;  /* 0x00e900000234783b */ /* 0x000eae0000000200 */
[----:B------:R-:W-:Y:S01]  /*fb00*/  HMMA.16816.F32 R68, R32, R22, R68 ;  /* 0x000000162044723c */ /* 0x000fe20000001844 */
[----:B------:R-:W4:Y:S07]  /*fb10*/  LDSM.16.M88.4 R20, [R2+0xf900] ;  /* 0x00f900000214783b */ /* 0x000f2e0000000200 */
[C---:B---3--:R-:W-:Y:S08]  /*fb20*/  HMMA.16816.F32 R24, R8.reuse, R12, R24 ;  /* 0x0000000c0818723c */ /* 0x048ff00000001818 */
[C---:B------:R-:W-:Y:S08]  /*fb30*/  HMMA.16816.F32 R36, R8.reuse, R96, R36 ;  /* 0x000000600824723c */ /* 0x040ff00000001824 */
[----:B------:R-:W-:Y:S01]  /*fb40*/  HMMA.16816.F32 R44, R8, R14, R44 ;  /* 0x0000000e082c723c */ /* 0x000fe2000000182c */
[----:B------:R-:W-:Y:S07]  /*fb50*/  LDSM.16.M88.4 R12, [R185+0x8000] ;  /* 0x00800000b90c783b */ /* 0x000fee0000000200 */
[C---:B------:R-:W-:Y:S08]  /*fb60*/  HMMA.16816.F32 R64, R32.reuse, R48, R64 ;  /* 0x000000302040723c */ /* 0x040ff00000001840 */
[----:B------:R-:W-:Y:S01]  /*fb70*/  HMMA.16816.F32 R60, R32, R50, R60 ;  /* 0x00000032203c723c */ /* 0x000fe2000000183c */
[----:B------:R-:W3:Y:S04]  /*fb80*/  LDSM.16.M88.4 R48, [R100+0x11100] ;  /* 0x011100006430783b */ /* 0x000ee80000000200 */
[----:B------:R-:W5:Y:S03]  /*fb90*/  LDSM.16.M88.4 R32, [R5+0x10100] ;  /* 0x010100000520783b */ /* 0x000f660000000200 */
[C---:B-1----:R-:W-:Y:S08]  /*fba0*/  HMMA.16816.F32 R24, R16.reuse, R28, R24 ;  /* 0x0000001c1018723c */ /* 0x042ff00000001818 */
[C---:B------:R-:W-:Y:S08]  /*fbb0*/  HMMA.16816.F32 R36, R16.reuse, R92, R36 ;  /* 0x0000005c1024723c */ /* 0x040ff00000001824 */
[----:B------:R-:W-:Y:S01]  /*fbc0*/  HMMA.16816.F32 R44, R16, R30, R44 ;  /* 0x0000001e102c723c */ /* 0x000fe2000000182c */
[----:B------:R-:W1:Y:S07]  /*fbd0*/  LDSM.16.M88.4 R28, [R5+0x11100] ;  /* 0x01110000051c783b */ /* 0x000e6e0000000200 */
[C---:B--2---:R-:W-:Y:S08]  /*fbe0*/  HMMA.16816.F32 R40, R8.reuse, R52, R40 ;  /* 0x000000340828723c */ /* 0x044ff00000001828 */
[C---:B------:R-:W-:Y:S01]  /*fbf0*/  HMMA.16816.F32 R72, R8.reuse, R54, R72 ;  /* 0x000000360848723c */ /* 0x040fe20000001848 */
[----:B------:R-:W-:Y:S07]  /*fc00*/  LDSM.16.M88.4 R52, [R100+0x10900] ;  /* 0x010900006434783b */ /* 0x000fee0000000200 */
[C---:B------:R-:W-:Y:S08]  /*fc10*/  HMMA.16816.F32 R68, R8.reuse, R98, R68 ;  /* 0x000000620844723c */ /* 0x040ff00000001844 */
[C---:B----4-:R-:W-:Y:S08]  /*fc20*/  HMMA.16816.F32 R64, R8.reuse, R20, R64 ;  /* 0x000000140840723c */ /* 0x050ff00000001840 */
[----:B------:R-:W-:Y:S01]  /*fc30*/  HMMA.16816.F32 R60, R8, R22, R60 ;  /* 0x00000016083c723c */ /* 0x000fe2000000183c */
[----:B------:R-:W-:Y:S04]  /*fc40*/  LDSM.16.M88.4 R8, [R184+0x8000] ;  /* 0x00800000b808783b */ /* 0x000fe80000000200 */
[----:B------:R-:W2:Y:S03]  /*fc50*/  LDSM.16.M88.4 R20, [R2+0x10100] ;  /* 0x010100000214783b */ /* 0x000ea60000000200 */
[C---:B------:R-:W-:Y:S08]  /*fc60*/  HMMA.16816.F32 R24, R56.reuse, R88, R24 ;  /* 0x000000583818723c */ /* 0x040ff00000001818 */
[C---:B---3--:R-:W-:Y:S08]  /*fc70*/  HMMA.16816.F32 R36, R56.reuse, R48, R36 ;  /* 0x000000303824723c */ /* 0x048ff00000001824 */
[----:B------:R-:W-:Y:S01]  /*fc80*/  HMMA.16816.F32 R44, R56, R90, R44 ;  /* 0x0000005a382c723c */ /* 0x000fe2000000182c */
[----:B------:R-:W-:Y:S07]  /*fc90*/  LDSM.16.M88.4 R88, [R5+0x10900] ;  /* 0x010900000558783b */ /* 0x000fee0000000200 */
[C---:B------:R-:W-:Y:S08]  /*fca0*/  HMMA.16816.F32 R40, R16.reuse, R84, R40 ;  /* 0x000000541028723c */ /* 0x040ff00000001828 */
[C---:B------:R-:W-:Y:S01]  /*fcb0*/  HMMA.16816.F32 R72, R16.reuse, R86, R72 ;  /* 0x000000561048723c */ /* 0x040fe20000001848 */
[----:B------:R-:W-:Y:S07]  /*fcc0*/  LDSM.16.M88.4 R84, [R100+0x11900] ;  /* 0x011900006454783b */ /* 0x000fee0000000200 */
[C---:B------:R-:W-:Y:S08]  /*fcd0*/  HMMA.16816.F32 R68, R16.reuse, R94, R68 ;  /* 0x0000005e1044723c */ /* 0x040ff00000001844 */
[C---:B------:R-:W-:Y:S08]  /*fce0*/  HMMA.16816.F32 R64, R16.reuse, R76, R64 ;  /* 0x0000004c1040723c */ /* 0x040ff00000001840 */
[----:B------:R-:W-:Y:S01]  /*fcf0*/  HMMA.16816.F32 R60, R16, R78, R60 ;  /* 0x0000004e103c723c */ /* 0x000fe2000000183c */
[----:B------:R-:W3:Y:S07]  /*fd00*/  LDSM.16.M88.4 R16, [R2+0x11100] ;  /* 0x011100000210783b */ /* 0x000eee0000000200 */
[C---:B-----5:R-:W-:Y:S08]  /*fd10*/  HMMA.16816.F32 R24, R12.reuse, R32, R24 ;  /* 0x000000200c18723c */ /* 0x060ff00000001818 */
[C---:B-1----:R-:W-:Y:S08]  /*fd20*/  HMMA.16816.F32 R36, R12.reuse, R28, R36 ;  /* 0x0000001c0c24723c */ /* 0x042ff00000001824 */
[----:B------:R-:W-:Y:S01]  /*fd30*/  HMMA.16816.F32 R44, R12, R34, R44 ;  /* 0x000000220c2c723c */ /* 0x000fe2000000182c */
[----:B------:R-:W-:Y:S07]  /*fd40*/  LDSM.16.M88.4 R32, [R2+0x10900] ;  /* 0x010900000220783b */ /* 0x000fee0000000200 */
[----:B--2---:R-:W-:Y:S08]  /*fd50*/  HMMA.16816.F32 R24, R8, R20, R24 ;  /* 0x000000140818723c */ /* 0x004ff00000001818 */
[----:B------:R-:W-:Y:S08]  /*fd60*/  HMMA.16816.F32 R40, R56, R52, R40 ;  /* 0x000000343828723c */ /* 0x000ff00000001828 */
[C---:B---3--:R-:W-:Y:S07]  /*fd70*/  HMMA.16816.F32 R36, R8.reuse, R16, R36 ;  /* 0x000000100824723c */ /* 0x048fee0000001824 */
[----:B------:R-:W-:Y:S01]  /*fd80*/  LOP3.LUT R17, R6, 0xffffffe0, RZ, 0xc0, !PT ;  /* 0xffffffe006117812 */ /* 0x000fe200078ec0ff */
[----:B------:R-:W-:Y:S01]  /*fd90*/  HMMA.16816.F32 R44, R8, R22, R44 ;  /* 0x00000016082c723c */ /* 0x000fe2000000182c */
[----:B------:R1:W2:Y:S01]  /*fda0*/  LDSM.16.M88.4 R20, [R5+0x11900] ;  /* 0x011900000514783b */ /* 0x0002a20000000200 */
[----:B------:R-:W-:-:S02]  /*fdb0*/  FMUL.FTZ R24, R24, c[0x0][0x320] ;  /* 0x0000c80018187a20 */ /* 0x000fc40000410000 */
[C---:B------:R-:W-:Y:S02]  /*fdc0*/  IMAD.IADD R16, R82.reuse, 0x1, -R17 ;  /* 0x0000000152107824 */ /* 0x040fe400078e0a11 */
[----:B------:R-:W-:Y:S01]  /*fdd0*/  IMAD.IADD R82, R82, 0x1, -R7 ;  /* 0x0000000152527824 */ /* 0x000fe200078e0a07 */
[----:B------:R3:W4:Y:S01]  /*fde0*/  MUFU.TANH R6, R24 ;  /* 0x0000001800067308 */ /* 0x0007220000002400 */
[C---:B------:R-:W-:Y:S01]  /*fdf0*/  HMMA.16816.F32 R64, R56.reuse, R84, R64 ;  /* 0x000000543840723c */ /* 0x040fe20000001840 */
[----:B------:R-:W-:Y:S01]  /*fe00*/  SHF.R.S32.HI R17, RZ, 0x1f, R16 ;  /* 0x0000001fff117819 */ /* 0x000fe20000011410 */
[----:B------:R-:W-:Y:S02]  /*fe10*/  FMUL.FTZ R25, R25, c[0x0][0x320] ;  /* 0x0000c80019197a20 */ /* 0x000fe40000410000 */
[----:B------:R-:W-:Y:S02]  /*fe20*/  FMUL.FTZ R0, R26, c[0x0][0x320] ;  /* 0x0000c8001a007a20 */ /* 0x000fe40000410000 */
[----:B------:R-:W-:Y:S01]  /*fe30*/  FMUL.FTZ R27, R27, c[0x0][0x320] ;  /* 0x0000c8001b1b7a20 */ /* 0x000fe20000410000 */
[----:B------:R5:W2:Y:S01]  /*fe40*/  MUFU.TANH R7, R25 ;  /* 0x0000001900077308 */ /* 0x000aa20000002400 */
[----:B------:R-:W-:Y:S01]  /*fe50*/  HMMA.16816.F32 R68, R56, R50, R68 ;  /* 0x000000323844723c */ /* 0x000fe20000001844 */
[----:B------:R-:W-:-:S02]  /*fe60*/  FMUL.FTZ R36, R36, c[0x0][0x320] ;  /* 0x0000c80024247a20 */ /* 0x000fc40000410000 */
[----:B------:R-:W-:Y:S02]  /*fe70*/  FMUL.FTZ R37, R37, c[0x0][0x320] ;  /* 0x0000c80025257a20 */ /* 0x000fe40000410000 */
[----:B------:R-:W-:Y:S02]  /*fe80*/  FMUL.FTZ R38, R38, c[0x0][0x320] ;  /* 0x0000c80026267a20 */ /* 0x000fe40000410000 */
[----:B------:R-:W-:Y:S01]  /*fe90*/  MUFU.TANH R212, R36 ;  /* 0x0000002400d47308 */ /* 0x000fe20000002400 */
[----:B-1----:R-:W-:Y:S01]  /*fea0*/  LEA.HI R5, R17, R16, RZ, 0x2 ;  /* 0x0000001011057211 */ /* 0x002fe200078f10ff */
[----:B------:R-:W-:Y:S01]  /*feb0*/  HMMA.16816.F32 R72, R56, R54, R72 ;  /* 0x000000363848723c */ /* 0x000fe20000001848 */
[C---:B------:R-:W-:Y:S01]  /*fec0*/  LEA.HI R17, R82.reuse, R82, RZ, 0x1 ;  /* 0x0000005252117211 */ /* 0x040fe200078f08ff */
[----:B------:R-:W-:Y:S01]  /*fed0*/  FMUL.FTZ R39, R39, c[0x0][0x320] ;  /* 0x0000c80027277a20 */ /* 0x000fe20000410000 */
[----:B---3--:R-:W-:Y:S02]  /*fee0*/  LEA.HI.SX32 R24, R5, UR13, 0x1e ;  /* 0x0000000d05187c11 */ /* 0x008fe4000f8ff2ff */
[----:B------:R-:W-:Y:S01]  /*fef0*/  LOP3.LUT R17, R17, 0x1ffffffe, RZ, 0xc0, !PT ;  /* 0x1ffffffe11117812 */ /* 0x000fe200078ec0ff */
[----:B------:R-:W-:Y:S01]  /*ff00*/  MUFU.TANH R162, R37 ;  /* 0x0000002500a27308 */ /* 0x000fe20000002400 */
[----:B------:R-:W-:Y:S01]  /*ff10*/  LOP3.LUT R5, R5, 0x7ffffffc, RZ, 0xc0, !PT ;  /* 0x7ffffffc05057812 */ /* 0x000fe200078ec0ff */
[----:B------:R-:W-:Y:S01]  /*ff20*/  IMAD R219, R219, 0x10, R24 ;  /* 0x00000010dbdb7824 */ /* 0x000fe200078e0218 */
[----:B------:R-:W-:Y:S01]  /*ff30*/  HMMA.16816.F32 R40, R12, R88, R40 ;  /* 0x000000580c28723c */ /* 0x000fe20000001828 */
[----:B------:R-:W-:-:S02]  /*ff40*/  IMAD.IADD R82, R82, 0x1, -R17 ;  /* 0x0000000152527824 */ /* 0x000fc400078e0a11 */
[----:B------:R-:W-:Y:S02]  /*ff50*/  IMAD.IADD R220, R16, 0x1, -R5 ;  /* 0x0000000110dc7824 */ /* 0x000fe400078e0a05 */
[----:B------:R-:W-:Y:S01]  /*ff60*/  IMAD R219, R82, 0x8, R219 ;  /* 0x0000000852db7824 */ /* 0x000fe200078e02db */
[----:B------:R-:W-:Y:S01]  /*ff70*/  MUFU.TANH R0, R0 ;  /* 0x0000000000007308 */ /* 0x000fe20000002400 */
[----:B------:R-:W-:Y:S01]  /*ff80*/  IMAD.U32 R5, RZ, RZ, UR4 ;  /* 0x00000004ff057e24 */ /* 0x000fe2000f8e00ff */
[----:B--2---:R-:W-:Y:S01]  /*ff90*/  HMMA.16816.F32 R64, R12, R20, R64 ;  /* 0x000000140c40723c */ /* 0x004fe20000001840 */
[----:B-----5:R-:W-:Y:S01]  /*ffa0*/  @P0 IMAD.HI.U32 R25, R219, c[0x0][0x2c8], RZ ;  /* 0x0000b200db190a27 */ /* 0x020fe200078e00ff */
[----:B------:R-:W-:-:S03]  /*ffb0*/  PLOP3.LUT P0, PT, PT, PT, UP2, 0x80, 0x0 ;  /* 0x000000000000781c */ /* 0x000fc60003f0f028 */
[----:B------:R-:W-:Y:S01]  /*ffc0*/  IMAD.SHL.U32 R220, R220, 0x2, RZ ;  /* 0x00000002dcdc7824 */ /* 0x000fe200078e00ff */
[----:B------:R-:W-:Y:S01]  /*ffd0*/  MUFU.TANH R192, R38 ;  /* 0x0000002600c07308 */ /* 0x000fe20000002400 */
[----:B------:R-:W-:Y:S01]  /*ffe0*/  IMAD.MOV.U32 R21, RZ, RZ, R219 ;  /* 0x000000ffff157224 */ /* 0x000fe200078e00db */
[----:B------:R-:W-:Y:S01]  /*fff0*/  HMMA.16816.F32 R60, R56, R86, R60 ;  /* 0x00000056383c723c */ /* 0x000fe2000000183c */
[----:B------:R-:W-:Y:S01]  /*10000*/  FMUL.FTZ R17, R44, c[0x0][0x320] ;  /* 0x0000c8002c117a20 */ /* 0x000fe20000410000 */
[----:B------:R-:W-:Y:S01]  /*10010*/  IADD3 R5, -R220, UR9, R5 ;  /* 0x00000009dc057c10 */ /* 0x000fe2000fffe105 */
[----:B------:R-:W-:-:S03]  /*10020*/  FMUL.FTZ R24, R45, c[0x0][0x320] ;  /* 0x0000c8002d187a20 */ /* 0x000fc60000410000 */
[----:B------:R-:W-:Y:S01]  /*10030*/  MUFU.TANH R168, R39 ;  /* 0x0000002700a87308 */ /* 0x000fe20000002400 */
[----:B------:R-:W-:Y:S01]  /*10040*/  @P0 SHF.R.U32.HI R21, RZ, c[0x0][0x2cc], R25 ;  /* 0x0000b300ff150a19 */ /* 0x000fe20000011619 */
[----:B------:R-:W-:Y:S01]  /*10050*/  HMMA.16816.F32 R68, R12, R30, R68 ;  /* 0x0000001e0c44723c */ /* 0x000fe20000001844 */
[----:B------:R-:W-:Y:S01]  /*10060*/  LDSM.16.M88.4 R28, [R2+0x11900] ;  /* 0x01190000021c783b */ /* 0x000fe20000000200 */
[----:B------:R-:W-:-:S04]  /*10070*/  DEPBAR.LE SB0, 0x2 ;  /* 0x000080800000791a */ /* 0x000fc80000000000 */
[----:B------:R-:W1:Y:S01]  /*10080*/  SHFL.IDX PT, R2, R21, RZ, 0x1c1f ;  /* 0x001c1fff15027589 */ /* 0x000e6200000e0000 */
[----:B------:R-:W2:Y:S01]  /*10090*/  MUFU.TANH R17, R17 ;  /* 0x0000001100117308 */ /* 0x000ea20000002400 */
[----:B------:R-:W-:Y:S02]  /*100a0*/  HMMA.16816.F32 R72, R12, R90, R72 ;  /* 0x0000005a0c48723c */ /* 0x000fe40000001848 */
[----:B------:R-:W-:Y:S06]  /*100b0*/  BAR.SYNC.DEFER_BLOCKING 0x0 ;  /* 0x0000000000007b1d */ /* 0x000fec0000010000 */
[----:B------:R-:W-:Y:S01]  /*100c0*/  HMMA.16816.F32 R40, R8, R32, R40 ;  /* 0x000000200828723c */ /* 0x000fe20000001828 */
[----:B------:R-:W3:Y:S07]  /*100d0*/  MUFU.TANH R24, R24 ;  /* 0x0000001800187308 */ /* 0x000eee0000002400 */
[----:B------:R-:W-:Y:S01]  /*100e0*/  HMMA.16816.F32 R60, R12, R22, R60 ;  /* 0x000000160c3c723c */ /* 0x000fe2000000183c */
[----:B------:R-:W-:Y:S06]  /*100f0*/  MUFU.TANH R32, R27 ;  /* 0x0000001b00207308 */ /* 0x000fec0000002400 */
[----:B------:R-:W-:Y:S01]  /*10100*/  IADD3 R13, R5, -UR12, RZ ;  /* 0x8000000c050d7c10 */ /* 0x000fe2000fffe0ff */
[----:B------:R-:W-:Y:S01]  /*10110*/  HMMA.16816.F32 R72, R8, R34, R72 ;  /* 0x000000220848723c */ /* 0x000fe20000001848 */
[----:B------:R-:W-:Y:S01]  /*10120*/  IADD3 R5, -R220, UR18, RZ ;  /* 0x00000012dc057c10 */ /* 0x000fe2000fffe1ff */
[----:B------:R-:W-:Y:S01]  /*10130*/  FMUL.FTZ R22, R47, c[0x0][0x320] ;  /* 0x0000c8002f167a20 */ /* 0x000fe20000410000 */
[----:B------:R-:W-:Y:S01]  /*10140*/  LDSM.16.MT88.4 R108, [R134+0x100] ;  /* 0x00010000866c783b */ /* 0x000fe20000004200 */
[----:B-1----:R-:W-:-:S03]  /*10150*/  IMAD.IADD R2, R13, 0x1, R2 ;  /* 0x000000010d027824 */ /* 0x002fc600078e0202 */
[----:B------:R-:W-:Y:S01]  /*10160*/  LDSM.16.MT88.4 R116, [R182+0x100] ;  /* 0x00010000b674783b */ /* 0x000fe20000004200 */
[----:B------:R-:W-:Y:S01]  /*10170*/  FMUL.FTZ R20, R40, c[0x0][0x320] ;  /* 0x0000c80028147a20 */ /* 0x000fe20000410000 */
[----:B------:R-:W-:Y:S01]  /*10180*/  IMNMX R2, R5, R2, PT ;  /* 0x0000000205027217 */ /* 0x000fe20003800200 */
[C---:B------:R-:W-:Y:S01]  /*10190*/  HMMA.16816.F32 R68, R8.reuse, R18, R68 ;  /* 0x000000120844723c */ /* 0x040fe20000001844 */
[----:B------:R-:W-:Y:S01]  /*101a0*/  FMUL.FTZ R14, R42, c[0x0][0x320] ;  /* 0x0000c8002a0e7a20 */ /* 0x000fe20000410000 */
[----:B------:R-:W-:Y:S01]  /*101b0*/  MUFU.TANH R22, R22 ;  /* 0x0000001600167308 */ /* 0x000fe20000002400 */
[----:B------:R-:W-:Y:S01]  /*101c0*/  ISETP.GT.AND P0, PT, R2, RZ, PT ;  /* 0x000000ff0200720c */ /* 0x000fe20003f04270 */
[----:B------:R-:W-:Y:S03]  /*101d0*/  LDSM.16.MT88.4 R48, [R182+0x2100] ;  /* 0x00210000b630783b */ /* 0x000fe60000004200 */
[----:B----4-:R-:W-:Y:S01]  /*101e0*/  FSEL R26, R6, -INF , P0 ;  /* 0xff800000061a7808 */ /* 0x010fe20000000000 */
[----:B------:R-:W-:Y:S01]  /*101f0*/  FMUL.FTZ R18, R41, c[0x0][0x320] ;  /* 0x0000c80029127a20 */ /* 0x000fe20000410000 */
[----:B------:R-:W-:Y:S01]  /*10200*/  ISETP.GT.AND P0, PT, R2, 0x1, PT ;  /* 0x000000010200780c */ /* 0x000fe20003f04270 */
[----:B------:R-:W1:Y:S01]  /*10210*/  MUFU.TANH R20, R20 ;  /* 0x0000001400147308 */ /* 0x000e620000002400 */
[C---:B------:R-:W-:Y:S01]  /*10220*/  HMMA.16816.F32 R64, R8.reuse, R28, R64 ;  /* 0x0000001c0840723c */ /* 0x040fe20000001840 */
[----:B------:R-:W-:Y:S01]  /*10230*/  LDSM.16.MT88.4 R80, [R182+0x4100] ;  /* 0x00410000b650783b */ /* 0x000fe20000004200 */
[----:B------:R-:W-:Y:S01]  /*10240*/  FSEL R7, R7, -INF , P0 ;  /* 0xff80000007077808 */ /* 0x000fe20000000000 */
[----:B------:R-:W-:Y:S01]  /*10250*/  FMUL.FTZ R72, R72, c[0x0][0x320] ;  /* 0x0000c80048487a20 */ /* 0x000fe20000410000 */
[C---:B------:R-:W-:Y:S01]  /*10260*/  ISETP.GT.AND P0, PT, R2.reuse, 0x8, PT ;  /* 0x000000080200780c */ /* 0x040fe20003f04270 */
[----:B------:R-:W-:Y:S01]  /*10270*/  FMUL.FTZ R12, R73, c[0x0][0x320] ;  /* 0x0000c800490c7a20 */ /* 0x000fe20000410000 */
[----:B------:R-:W-:Y:S01]  /*10280*/  LDSM.16.MT88.4 R124, [R135+0x100] ;  /* 0x00010000877c783b */ /* 0x000fe20000004200 */
[----:B------:R-:W4:Y:S01]  /*10290*/  MUFU.TANH R18, R18 ;  /* 0x0000001200127308 */ /* 0x000f220000002400 */
[----:B--2---:R-:W-:Y:S01]  /*102a0*/  FSEL R28, R17, -INF , P0 ;  /* 0xff800000111c7808 */ /* 0x004fe20000000000 */
[----:B------:R-:W-:Y:S01]  /*102b0*/  HMMA.16816.F32 R60, R8, R30, R60 ;  /* 0x0000001e083c723c */ /* 0x000fe2000000183c */
[----:B------:R-:W-:Y:S01]  /*102c0*/  ISETP.GT.AND P0, PT, R2, 0x9, PT ;  /* 0x000000090200780c */ /* 0x000fe20003f04270 */
[----:B------:R-:W2:Y:S02]  /*102d0*/  SHFL.IDX PT, R10, R21, 0x1, 0x1c1f ;  /* 0x003c1f00150a7f89 */ /* 0x000ea400000e0000 */
[----:B------:R-:W-:Y:S01]  /*102e0*/  FMUL.FTZ R68, R68, c[0x0][0x320] ;  /* 0x0000c80044447a20 */ /* 0x000fe20000410000 */
[----:B---3--:R-:W-:Y:S01]  /*102f0*/  FSEL R24, R24, -INF , P0 ;  /* 0xff80000018187808 */ /* 0x008fe20000000000 */
[----:B------:R-:W3:Y:S01]  /*10300*/  MUFU.TANH R16, R72 ;  /* 0x0000004800107308 */ /* 0x000ee20000002400 */
[----:B------:R-:W-:Y:S01]  /*10310*/  ISETP.GT.AND P0, PT, R2, 0x10, PT ;  /* 0x000000100200780c */ /* 0x000fe20003f04270 */
[----:B------:R-:W-:Y:S01]  /*10320*/  FMUL.FTZ R69, R69, c[0x0][0x320] ;  /* 0x0000c80045457a20 */ /* 0x000fe20000410000 */
[----:B------:R-:W-:Y:S01]  /*10330*/  FMNMX.FTZ R9, R26, R7, !PT ;  /* 0x000000071a097209 */ /* 0x000fe20007810000 */
[----:B------:R-:W-:Y:S01]  /*10340*/  FMUL.FTZ R30, R46, c[0x0][0x320] ;  /* 0x0000c8002e1e7a20 */ /* 0x000fe20000410000 */
[----:B-1----:R-:W-:Y:S01]  /*10350*/  FSEL R20, R20, -INF , P0 ;  /* 0xff80000014147808 */ /* 0x002fe20000000000 */
[----:B------:R-:W-:Y:S01]  /*10360*/  FMUL.FTZ R8, R75, c[0x0][0x320] ;  /* 0x0000c8004b087a20 */ /* 0x000fe20000410000 */
[----:B------:R-:W-:Y:S01]  /*10370*/  ISETP.GT.AND P0, PT, R2, 0x11, PT ;  /* 0x000000110200780c */ /* 0x000fe20003f04270 */
[----:B------:R-:W1:Y:S01]  /*10380*/  MUFU.TANH R12, R12 ;  /* 0x0000000c000c7308 */ /* 0x000e620000002400 */
[----:B------:R-:W-:Y:S01]  /*10390*/  FMUL.FTZ R64, R64, c[0x0][0x320] ;  /* 0x0000c80040407a20 */ /* 0x000fe20000410000 */
[----:B------:R-:W-:Y:S01]  /*103a0*/  FMNMX.FTZ R9, R28, R9, !PT ;  /* 0x000000091c097209 */ /* 0x000fe20007810000 */
[----:B------:R-:W-:Y:S01]  /*103b0*/  FMUL.FTZ R65, R65, c[0x0][0x320] ;  /* 0x0000c80041417a20 */ /* 0x000fe20000410000 */
[----:B----4-:R-:W-:Y:S01]  /*103c0*/  FSEL R18, R18, -INF , P0 ;  /* 0xff80000012127808 */ /* 0x010fe20000000000 */
[----:B------:R-:W-:Y:S01]  /*103d0*/  FMUL.FTZ R70, R70, c[0x0][0x320] ;  /* 0x0000c80046467a20 */ /* 0x000fe20000410000 */
[----:B------:R-:W-:Y:S01]  /*103e0*/  ISETP.GT.AND P0, PT, R2, 0x18, PT ;  /* 0x000000180200780c */ /* 0x000fe20003f04270 */
[----:B------:R-:W-:Y:S01]  /*103f0*/  FMUL.FTZ R71, R71, c[0x0][0x320] ;  /* 0x0000c80047477a20 */ /* 0x000fe20000410000 */
[----:B------:R-:W4:Y:S01]  /*10400*/  MUFU.TANH R194, R68 ;  /* 0x0000004400c27308 */ /* 0x000f220000002400 */
[----:B------:R-:W-:Y:S01]  /*10410*/  FMNMX.FTZ R9, R24, R9, !PT ;  /* 0x0000000918097209 */ /* 0x000fe20007810000 */
[----:B------:R-:W-:Y:S01]  /*10420*/  FMUL.FTZ R60, R60, c[0x0][0x320] ;  /* 0x0000c8003c3c7a20 */ /* 0x000fe20000410000 */
[----:B---3--:R-:W-:Y:S01]  /*10430*/  FSEL R16, R16, -INF , P0 ;  /* 0xff80000010107808 */ /* 0x008fe20000000000 */
[----:B------:R-:W-:Y:S01]  /*10440*/  FMUL.FTZ R61, R61, c[0x0][0x320] ;  /* 0x0000c8003d3d7a20 */ /* 0x000fe20000410000 */
[----:B------:R-:W-:Y:S01]  /*10450*/  ISETP.GT.AND P0, PT, R2, 0x19, PT ;  /* 0x000000190200780c */ /* 0x000fe20003f04270 */
[----:B--2---:R-:W-:Y:S01]  /*10460*/  IMAD.IADD R10, R13, 0x1, R10 ;  /* 0x000000010d0a7824 */ /* 0x004fe200078e020a */
[----:B------:R-:W-:Y:S01]  /*10470*/  FMNMX.FTZ R9, R20, R9, !PT ;  /* 0x0000000914097209 */ /* 0x000fe20007810000 */
[----:B------:R-:W2:Y:S01]  /*10480*/  MUFU.TANH R164, R69 ;  /* 0x0000004500a47308 */ /* 0x000ea20000002400 */
[----:B-1----:R-:W-:Y:S01]  /*10490*/  FSEL R6, R12, -INF , P0 ;  /* 0xff8000000c067808 */ /* 0x002fe20000000000 */
[----:B------:R-:W-:Y:S01]  /*104a0*/  FMUL.FTZ R12, R43, c[0x0][0x320] ;  /* 0x0000c8002b0c7a20 */ /* 0x000fe20000410000 */
[----:B------:R-:W-:Y:S01]  /*104b0*/  ISETP.GT.AND P0, PT, R2, 0x20, PT ;  /* 0x000000200200780c */ /* 0x000fe20003f04270 */
[----:B------:R-:W-:Y:S01]  /*104c0*/  FMUL.FTZ R66, R66, c[0x0][0x320] ;  /* 0x0000c80042427a20 */ /* 0x000fe20000410000 */
[----:B------:R-:W-:Y:S01]  /*104d0*/  FMNMX.FTZ R9, R18, R9, !PT ;  /* 0x0000000912097209 */ /* 0x000fe20007810000 */
[----:B------:R-:W-:Y:S01]  /*104e0*/  FMUL.FTZ R67, R67, c[0x0][0x320] ;  /* 0x0000c80043437a20 */ /* 0x000fe20000410000 */
[----:B------:R-:W-:Y:S01]  /*104f0*/  FSEL R212, R212, -INF , P0 ;  /* 0xff800000d4d47808 */ /* 0x000fe20000000000 */
[----:B------:R-:W1:Y:S01]  /*10500*/  MUFU.TANH R180, R64 ;  /* 0x0000004000b47308 */ /* 0x000e620000002400 */
[----:B------:R-:W-:Y:S01]  /*10510*/  ISETP.GT.AND P0, PT, R2, 0x21, PT ;  /* 0x000000210200780c */ /* 0x000fe20003f04270 */
[----:B------:R-:W-:Y:S01]  /*10520*/  FMUL.FTZ R62, R62, c[0x0][0x320] ;  /* 0x0000c8003e3e7a20 */ /* 0x000fe20000410000 */
[----:B------:R-:W-:Y:S01]  /*10530*/  FMNMX.FTZ R9, R16, R9, !PT ;  /* 0x0000000910097209 */ /* 0x000fe20007810000 */
[----:B------:R-:W-:Y:S01]  /*10540*/  FMUL.FTZ R63, R63, c[0x0][0x320] ;  /* 0x0000c8003f3f7a20 */ /* 0x000fe20000410000 */
[----:B------:R-:W-:Y:S01]  /*10550*/  FSEL R162, R162, -INF , P0 ;  /* 0xff800000a2a27808 */ /* 0x000fe20000000000 */
[----:B------:R-:W-:Y:S01]  /*10560*/  LDSM.16.MT88.4 R40, [R135+0x2100] ;  /* 0x002100008728783b */ /* 0x000fe20000004200 */
[----:B------:R-:W-:Y:S01]  /*10570*/  ISETP.GT.AND P0, PT, R2, 0x28, PT ;  /* 0x000000280200780c */ /* 0x000fe20003f04270 */
[----:B------:R-:W3:Y:S01]  /*10580*/  MUFU.TANH R178, R65 ;  /* 0x0000004100b27308 */ /* 0x000ee20000002400 */
[----:B------:R-:W-:Y:S01]  /*10590*/  FMNMX.FTZ R9, R6, R9, !PT ;  /* 0x0000000906097209 */ /* 0x000fe20007810000 */
[----:B------:R-:W-:Y:S01]  /*105a0*/  LDSM.16.MT88.4 R100, [R3+0x100] ;  /* 0x000100000364783b */ /* 0x000fe20000004200 */
[----:B----4-:R-:W-:-:S02]  /*105b0*/  FSEL R194, R194, -INF , P0 ;  /* 0xff800000c2c27808 */ /* 0x010fc40000000000 */
[----:B------:R-:W-:Y:S01]  /*105c0*/  ISETP.GT.AND P0, PT, R2, 0x29, PT ;  /* 0x000000290200780c */ /* 0x000fe20003f04270 */
[----:B------:R-:W-:Y:S01]  /*105d0*/  LDSM.16.MT88.4 R56, [R134+0x2100] ;  /* 0x002100008638783b */ /* 0x000fe20000004200 */
[----:B------:R-:W-:Y:S01]  /*105e0*/  FMNMX.FTZ R9, R212, R9, !PT ;  /* 0x00000009d4097209 */ /* 0x000fe20007810000 */
[----:B------:R-:W4:Y:S01]  /*105f0*/  MUFU.TANH R176, R60 ;  /* 0x0000003c00b07308 */ /* 0x000f220000002400 */
[----:B--2---:R-:W-:Y:S01]  /*10600*/  FSEL R164, R164, -INF , P0 ;  /* 0xff800000a4a47808 */ /* 0x004fe20000000000 */
[----:B------:R-:W-:Y:S01]  /*10610*/  LDSM.16.MT88.4 R88, [R134+0x4100] ;  /* 0x004100008658783b */ /* 0x000fe20000004200 */
[----:B------:R-:W-:Y:S02]  /*10620*/  ISETP.GT.AND P0, PT, R2, 0x30, PT ;  /* 0x000000300200780c */ /* 0x000fe40003f04270 */
[----:B------:R-:W-:Y:S01]  /*10630*/  FMNMX.FTZ R9, R162, R9, !PT ;  /* 0x00000009a2097209 */ /* 0x000fe20007810000 */
[----:B------:R-:W-:Y:S01]  /*10640*/  LDSM.16.MT88.4 R136, [R182+0x2900] ;  /* 0x00290000b688783b */ /* 0x000fe20000004200 */
[----:B-1----:R-:W-:Y:S01]  /*10650*/  FSEL R180, R180, -INF , P0 ;  /* 0xff800000b4b47808 */ /* 0x002fe20000000000 */
[----:B------:R-:W1:Y:S01]  /*10660*/  MUFU.TANH R174, R61 ;  /* 0x0000003d00ae7308 */ /* 0x000e620000002400 */
[----:B------:R-:W-:-:S02]  /*10670*/  ISETP.GT.AND P0, PT, R2, 0x31, PT ;  /* 0x000000310200780c */ /* 0x000fc40003f04270 */
[----:B------:R-:W-:Y:S02]  /*10680*/  FMNMX.FTZ R9, R194, R9, !PT ;  /* 0x00000009c2097209 */ /* 0x000fe40007810000 */
[----:B---3--:R-:W-:Y:S02]  /*10690*/  FSEL R178, R178, -INF , P0 ;  /* 0xff800000b2b27808 */ /* 0x008fe40000000000 */
[----:B------:R-:W-:Y:S01]  /*106a0*/  ISETP.GT.AND P0, PT, R2, 0x38, PT ;  /* 0x000000380200780c */ /* 0x000fe20003f04270 */
[----:B------:R-:W2:Y:S01]  /*106b0*/  MUFU.TANH R30, R30 ;  /* 0x0000001e001e7308 */ /* 0x000ea20000002400 */
[----:B------:R-:W-:Y:S02]  /*106c0*/  FMNMX.FTZ R9, R164, R9, !PT ;  /* 0x00000009a4097209 */ /* 0x000fe40007810000 */
[----:B----4-:R-:W-:Y:S02]  /*106d0*/  FSEL R176, R176, -INF , P0 ;  /* 0xff800000b0b07808 */ /* 0x010fe40000000000 */
[----:B------:R-:W-:-:S02]  /*106e0*/  ISETP.GT.AND P0, PT, R2, 0x39, PT ;  /* 0x000000390200780c */ /* 0x000fc40003f04270 */
[----:B------:R-:W-:Y:S01]  /*106f0*/  IMNMX R2, R5, R10, PT ;  /* 0x0000000a05027217 */ /* 0x000fe20003800200 */
[----:B------:R-:W3:Y:S01]  /*10700*/  MUFU.TANH R14, R14 ;  /* 0x0000000e000e7308 */ /* 0x000ee20000002400 */
[----:B-1----:R-:W-:Y:S01]  /*10710*/  FSEL R174, R174, -INF , P0 ;  /* 0xff800000aeae7808 */ /* 0x002fe20000000000 */
[----:B------:R-:W-:Y:S01]  /*10720*/  FMUL.FTZ R10, R74, c[0x0][0x320] ;  /* 0x0000c8004a0a7a20 */ /* 0x000fe20000410000 */
[----:B------:R-:W-:Y:S01]  /*10730*/  ISETP.GT.AND P0, PT, R2, RZ, PT ;  /* 0x000000ff0200720c */ /* 0x000fe20003f04270 */
[----:B------:R-:W-:Y:S01]  /*10740*/  LDSM.16.MT88.4 R72, [R135+0x4100] ;  /* 0x004100008748783b */ /* 0x000fe20000004200 */
[----:B------:R-:W-:Y:S02]  /*10750*/  FMNMX.FTZ R9, R180, R9, !PT ;  /* 0x00000009b4097209 */ /* 0x000fe40007810000 */
[----:B------:R-:W-:Y:S01]  /*10760*/  FSEL R5, R0, -INF , P0 ;  /* 0xff80000000057808 */ /* 0x000fe20000000000 */
[----:B------:R-:W1:Y:S01]  /*10770*/  MUFU.TANH R12, R12 ;  /* 0x0000000c000c7308 */ /* 0x000e620000002400 */
[----:B------:R-:W-:-:S04]  /*10780*/  ISETP.GT.AND P0, PT, R2, 0x1, PT ;  /* 0x000000010200780c */ /* 0x000fc80003f04270 */
[----:B------:R-:W-:Y:S02]  /*10790*/  FSEL R32, R32, -INF , P0 ;  /* 0xff80000020207808 */ /* 0x000fe40000000000 */
[----:B------:R-:W-:Y:S01]  /*107a0*/  ISETP.GT.AND P0, PT, R2, 0x8, PT ;  /* 0x000000080200780c */ /* 0x000fe20003f04270 */
[----:B------:R-:W4:Y:S01]  /*107b0*/  MUFU.TANH R10, R10 ;  /* 0x0000000a000a7308 */ /* 0x000f220000002400 */
[----:B------:R-:W-:Y:S02]  /*107c0*/  FMNMX.FTZ R11, R5, R32, !PT ;  /* 0x00000020050b7209 */ /* 0x000fe40007810000 */
[----:B--2---:R-:W-:Y:S02]  /*107d0*/  FSEL R30, R30, -INF , P0 ;  /* 0xff8000001e1e7808 */ /* 0x004fe40000000000 */
[----:B------:R-:W-:Y:S02]  /*107e0*/  ISETP.GT.AND P0, PT, R2, 0x9, PT ;  /* 0x000000090200780c */ /* 0x000fe40003f04270 */
[----:B------:R-:W-:Y:S01]  /*107f0*/  FMNMX.FTZ R11, R30, R11, !PT ;  /* 0x0000000b1e0b7209 */ /* 0x000fe20007810000 */
[----:B------:R-:W2:Y:S01]  /*10800*/  MUFU.TANH R8, R8 ;  /* 0x0000000800087308 */ /* 0x000ea20000002400 */
[----:B------:R-:W-:-:S02]  /*10810*/  FSEL R22, R22, -INF , P0 ;  /* 0xff80000016167808 */ /* 0x000fc40000000000 */
[----:B------:R-:W-:Y:S02]  /*10820*/  ISETP.GT.AND P0, PT, R2, 0x10, PT ;  /* 0x000000100200780c */ /* 0x000fe40003f04270 */
[----:B------:R-:W-:Y:S02]  /*10830*/  FMNMX.FTZ R11, R22, R11, !PT ;  /* 0x0000000b160b7209 */ /* 0x000fe40007810000 */
[----:B---3--:R-:W-:Y:S01]  /*10840*/  FSEL R14, R14, -INF , P0 ;  /* 0xff8000000e0e7808 */ /* 0x008fe20000000000 */
[----:B------:R-:W3:Y:S01]  /*10850*/  MUFU.TANH R190, R70 ;  /* 0x0000004600be7308 */ /* 0x000ee20000002400 */
[----:B------:R-:W-:Y:S02]  /*10860*/  ISETP.GT.AND P0, PT, R2, 0x11, PT ;  /* 0x000000110200780c */ /* 0x000fe40003f04270 */
[----:B------:R-:W-:Y:S02]  /*10870*/  FMNMX.FTZ R11, R14, R11, !PT ;  /* 0x0000000b0e0b7209 */ /* 0x000fe40007810000 */
[----:B-1----:R-:W-:-:S02]  /*10880*/  FSEL R12, R12, -INF , P0 ;  /* 0xff8000000c0c7808 */ /* 0x002fc40000000000 */
[----:B------:R-:W-:Y:S01]  /*10890*/  ISETP.GT.AND P0, PT, R2, 0x18, PT ;  /* 0x000000180200780c */ /* 0x000fe20003f04270 */
[----:B------:R-:W1:Y:S01]  /*108a0*/  MUFU.TANH R170, R71 ;  /* 0x0000004700aa7308 */ /* 0x000e620000002400 */
[----:B------:R-:W-:Y:S02]  /*108b0*/  FMNMX.FTZ R11, R12, R11, !PT ;  /* 0x0000000b0c0b7209 */ /* 0x000fe40007810000 */
[----:B----4-:R-:W-:Y:S02]  /*108c0*/  FSEL R10, R10, -INF , P0 ;  /* 0xff8000000a0a7808 */ /* 0x010fe40000000000 */
[----:B------:R-:W-:Y:S02]  /*108d0*/  ISETP.GT.AND P0, PT, R2, 0x19, PT ;  /* 0x000000190200780c */ /* 0x000fe40003f04270 */
[----:B------:R-:W-:Y:S01]  /*108e0*/  FMNMX.FTZ R11, R10, R11, !PT ;  /* 0x0000000b0a0b7209 */ /* 0x000fe20007810000 */
[----:B------:R-:W4:Y:S01]  /*108f0*/  MUFU.TANH R172, R66 ;  /* 0x0000004200ac7308 */ /* 0x000f220000002400 */
[----:B--2---:R-:W-:-:S02]  /*10900*/  FSEL R8, R8, -INF , P0 ;  /* 0xff80000008087808 */ /* 0x004fc40000000000 */
[----:B------:R-:W-:Y:S02]  /*10910*/  ISETP.GT.AND P0, PT, R2, 0x20, PT ;  /* 0x000000200200780c */ /* 0x000fe40003f04270 */
[----:B------:R-:W-:Y:S02]  /*10920*/  FMNMX.FTZ R13, R8, R11, !PT ;  /* 0x0000000b080d7209 */ /* 0x000fe40007810000 */
[----:B------:R-:W-:Y:S01]  /*10930*/  FSEL R192, R192, -INF , P0 ;  /* 0xff800000c0c07808 */ /* 0x000fe20000000000 */
[----:B------:R2:W5:Y:S01]  /*10940*/  MUFU.TANH R142, R67 ;  /* 0x00000043008e7308 */ /* 0x0005620000002400 */
[----:B------:R-:W-:Y:S02]  /*10950*/  ISETP.GT.AND P0, PT, R2, 0x21, PT ;  /* 0x000000210200780c */ /* 0x000fe40003f04270 */
[----:B------:R-:W-:Y:S02]  /*10960*/  FMNMX.FTZ R11, R178, R9, !PT ;  /* 0x00000009b20b7209 */ /* 0x000fe40007810000 */
[----:B------:R-:W-:-:S02]  /*10970*/  FSEL R168, R168, -INF , P0 ;  /* 0xff800000a8a87808 */ /* 0x000fc40000000000 */
[----:B------:R-:W-:Y:S01]  /*10980*/  ISETP.GT.AND P0, PT, R2, 0x28, PT ;  /* 0x000000280200780c */ /* 0x000fe20003f04270 */
[----:B------:R-:W4:Y:S01]  /*10990*/  MUFU.TANH R140, R62 ;  /* 0x0000003e008c7308 */ /* 0x000f220000002400 */
[----:B------:R-:W-:Y:S02]  /*109a0*/  FMNMX.FTZ R9, R192, R13, !PT ;  /* 0x0000000dc0097209 */ /* 0x000fe40007810000 */
[----:B---3--:R-:W-:Y:S02]  /*109b0*/  FSEL R190, R190, -INF , P0 ;  /* 0xff800000bebe7808 */ /* 0x008fe40000000000 */
[----:B------:R-:W-:Y:S02]  /*109c0*/  FMNMX.FTZ R11, R176, R11, !PT ;  /* 0x0000000bb00b7209 */ /* 0x000fe40007810000 */
[----:B------:R-:W-:Y:S01]  /*109d0*/  ISETP.GT.AND P0, PT, R2, 0x29, PT ;  /* 0x000000290200780c */ /* 0x000fe20003f04270 */
[----:B------:R-:W3:Y:S01]  /*109e0*/  MUFU.TANH R166, R63 ;  /* 0x0000003f00a67308 */ /* 0x000ee20000002400 */
[----:B------:R-:W-:Y:S01]  /*109f0*/  FMNMX.FTZ R9, R168, R9, !PT ;  /* 0x00000009a8097209 */ /* 0x000fe20007810000 */
[----:B--2---:R-:W-:Y:S01]  /*10a00*/  LDSM.16.MT88.4 R64, [R143+0x2100] ;  /* 0x002100008f40783b */ /* 0x004fe20000004200 */
[----:B------:R-:W-:-:S02]  /*10a10*/  FMNMX.FTZ R0, R174, R11, !PT ;  /* 0x0000000bae007209 */ /* 0x000fc40007810000 */
[----:B-1----:R-:W-:Y:S02]  /*10a20*/  FSEL R170, R170, -INF , P0 ;  /* 0xff800000aaaa7808 */ /* 0x002fe40000000000 */
[----:B------:R-:W-:Y:S02]  /*10a30*/  ISETP.GT.AND P0, PT, R2, 0x30, PT ;  /* 0x000000300200780c */ /* 0x000fe40003f04270 */
[----:B------:R-:W-:Y:S02]  /*10a40*/  FMNMX.FTZ R11, R190, R9, !PT ;  /* 0x00000009be0b7209 */ /* 0x000fe40007810000 */
[----:B------:R-:W1:Y:S01]  /*10a50*/  SHFL.BFLY PT, R9, R0, 0x2, 0x1f ;  /* 0x0c401f0000097f89 */ /* 0x000e6200000e0000 */
[----:B----4-:R-:W-:Y:S02]  /*10a60*/  FSEL R172, R172, -INF , P0 ;  /* 0xff800000acac7808 */ /* 0x010fe40000000000 */
[----:B------:R-:W-:Y:S02]  /*10a70*/  ISETP.GT.AND P0, PT, R2, 0x31, PT ;  /* 0x000000310200780c */ /* 0x000fe40003f04270 */
[----:B------:R-:W-:-:S02]  /*10a80*/  FMNMX.FTZ R11, R170, R11, !PT ;  /* 0x0000000baa0b7209 */ /* 0x000fc40007810000 */
[----:B-----5:R-:W-:Y:S02]  /*10a90*/  FSEL R142, R142, -INF , P0 ;  /* 0xff8000008e8e7808 */ /* 0x020fe40000000000 */
[----:B------:R-:W-:Y:S02]  /*10aa0*/  ISETP.GT.AND P0, PT, R2, 0x38, PT ;  /* 0x000000380200780c */ /* 0x000fe40003f04270 */
[----:B------:R-:W-:Y:S02]  /*10ab0*/  FMNMX.FTZ R11, R172, R11, !PT ;  /* 0x0000000bac0b7209 */ /* 0x000fe40007810000 */
[----:B------:R-:W-:Y:S02]  /*10ac0*/  FSEL R140, R140, -INF , P0 ;  /* 0xff8000008c8c7808 */ /* 0x000fe40000000000 */
[----:B------:R-:W-:Y:S02]  /*10ad0*/  ISETP.GT.AND P0, PT, R2, 0x39, PT ;  /* 0x000000390200780c */ /* 0x000fe40003f04270 */
[----:B------:R-:W-:-:S02]  /*10ae0*/  FMNMX.FTZ R11, R142, R11, !PT ;  /* 0x0000000b8e0b7209 */ /* 0x000fc40007810000 */
[----:B---3--:R-:W-:Y:S02]  /*10af0*/  FSEL R166, R166, -INF , P0 ;  /* 0xff800000a6a67808 */ /* 0x008fe40000000000 */
        /* <DEDUP_REMOVED lines=20> */
[----:B------:R-:W-:Y:S01]  /*10c40*/  LDSM.16.MT88.4 R16, [R135+0x2900] ;  /* 0x002900008710783b */ /* 0x000fe20000004200 */
[----:B------:R-:W2:Y:S01]  /*10c50*/  MUFU.EX2 R151, R151 ;  /* 0x0000009700977308 */ /* 0x000ea20000000800 */
[--C-:B------:R-:W-:Y:S01]  /*10c60*/  FFMA.FTZ R154, R20, c[0x0][0x2d0], -R141.reuse ;  /* 0x0000b400149a7a23 */ /* 0x100fe2000001088d */
[----:B-1----:R-:W-:Y:S01]  /*10c70*/  FMNMX.FTZ R0, R9, R0, !PT ;  /* 0x0000000009007209 */ /* 0x002fe20007810000 */
[--C-:B------:R-:W-:Y:S02]  /*10c80*/  FFMA.FTZ R157, R212, c[0x0][0x2d0], -R141.reuse ;  /* 0x0000b400d49d7a23 */ /* 0x100fe4000001088d */
        /* <DEDUP_REMOVED lines=8> */
[----:B------:R-:W-:Y:S01]  /*10d10*/  PLOP3.LUT P0, PT, PT, PT, UP0, 0x40, 0x0 ;  /* 0x000000000000781c */ /* 0x000fe20003f0e808 */
[----:B------:R-:W-:Y:S01]  /*10d20*/  IMAD.IADD R176, R187, 0x1, R135 ;  /* 0x00000001bbb07824 */ /* 0x000fe200078e0287 */
[----:B------:R-:W1:Y:S01]  /*10d30*/  MUFU.EX2 R149, R149 ;  /* 0x0000009500957308 */ /* 0x000e620000000800 */
[--C-:B------:R-:W-:Y:S01]  /*10d40*/  FFMA.FTZ R160, R5, c[0x0][0x2d0], -R161.reuse ;  /* 0x0000b40005a07a23 */ /* 0x100fe200000108a1 */
[----:B--2---:R-:W-:Y:S01]  /*10d50*/  F2FP.PACK_AB R96, R151, R158 ;  /* 0x0000009e9760723e */ /* 0x004fe200000000ff */
[--C-:B------:R-:W-:Y:S01]  /*10d60*/  FFMA.FTZ R155, R32, c[0x0][0x2d0], -R161.reuse ;  /* 0x0000b400209b7a23 */ /* 0x100fe200000108a1 */
[----:B------:R2:W3:Y:S01]  /*10d70*/  LDSM.16.MT88.4 R4, [R3+0x4100] ;  /* 0x004100000304783b */ /* 0x0004e20000004200 */
[----:B------:R-:W-:-:S02]  /*10d80*/  FFMA.FTZ R153, R30, c[0x0][0x2d0], -R161 ;  /* 0x0000b4001e997a23 */ /* 0x000fc400000108a1 */
[--C-:B------:R-:W-:Y:S01]  /*10d90*/  FFMA.FTZ R150, R22, c[0x0][0x2d0], -R161.reuse ;  /* 0x0000b40016967a23 */ /* 0x100fe200000108a1 */
[----:B------:R-:W-:Y:S01]  /*10da0*/  MUFU.EX2 R160, R160 ;  /* 0x000000a000a07308 */ /* 0x000fe20000000800 */
[--C-:B------:R-:W-:Y:S01]  /*10db0*/  FFMA.FTZ R146, R10, c[0x0][0x2d0], -R161.reuse ;  /* 0x0000b4000a927a23 */ /* 0x100fe200000108a1 */
[----:B------:R-:W-:Y:S01]  /*10dc0*/  LDSM.16.MT88.4 R20, [R182+0x900] ;  /* 0x00090000b614783b */ /* 0x000fe20000004200 */
[--C-:B------:R-:W-:Y:S02]  /*10dd0*/  FFMA.FTZ R152, R14, c[0x0][0x2d0], -R161.reuse ;  /* 0x0000b4000e987a23 */ /* 0x100fe400000108a1 */
[--C-:B------:R-:W-:Y:S01]  /*10de0*/  FFMA.FTZ R145, R12, c[0x0][0x2d0], -R161.reuse ;  /* 0x0000b4000c917a23 */ /* 0x100fe200000108a1 */
[----:B------:R-:W-:Y:S01]  /*10df0*/  LDSM.16.MT88.4 R32, [R182+0x4900] ;  /* 0x00490000b620783b */ /* 0x000fe20000004200 */
[--C-:B------:R-:W-:Y:S01]  /*10e00*/  FFMA.FTZ R163, R192, c[0x0][0x2d0], -R161.reuse ;  /* 0x0000b400c0a37a23 */ /* 0x100fe200000108a1 */
[----:B------:R-:W4:Y:S01]  /*10e10*/  MUFU.EX2 R155, R155 ;  /* 0x0000009b009b7308 */ /* 0x000f220000000800 */
[----:B-1----:R-:W-:Y:S01]  /*10e20*/  F2FP.PACK_AB R98, R149, R156 ;  /* 0x0000009c9562723e */ /* 0x002fe200000000ff */
[----:B------:R-:W-:Y:S01]  /*10e30*/  LDSM.16.MT88.4 R12, [R134+0x2900] ;  /* 0x00290000860c783b */ /* 0x000fe20000004200 */
[----:B------:R-:W-:-:S02]  /*10e40*/  FFMA.FTZ R168, R168, c[0x0][0x2d0], -R161 ;  /* 0x0000b400a8a87a23 */ /* 0x000fc400000108a1 */
[--C-:B------:R-:W-:Y:S01]  /*10e50*/  FFMA.FTZ R165, R190, c[0x0][0x2d0], -R161.reuse ;  /* 0x0000b400bea57a23 */ /* 0x100fe200000108a1 */
[----:B------:R-:W-:Y:S01]  /*10e60*/  LDSM.16.MT88.4 R28, [R135+0x900] ;  /* 0x00090000871c783b */ /* 0x000fe20000004200 */
[----:B------:R-:W-:Y:S01]  /*10e70*/  FFMA.FTZ R170, R170, c[0x0][0x2d0], -R161 ;  /* 0x0000b400aaaa7a23 */ /* 0x000fe200000108a1 */
[----:B------:R-:W-:Y:S01]  /*10e80*/  MUFU.EX2 R153, R153 ;  /* 0x0000009900997308 */ /* 0x000fe20000000800 */
[----:B------:R-:W-:Y:S02]  /*10e90*/  FFMA.FTZ R167, R180, c[0x0][0x2d0], -R141 ;  /* 0x0000b400b4a77a23 */ /* 0x000fe4000001088d */
[----:B--2---:R-:W-:Y:S02]  /*10ea0*/  FFMA.FTZ R3, R8, c[0x0][0x2d0], -R161 ;  /* 0x0000b40008037a23 */ /* 0x004fe400000108a1 */
[----:B------:R-:W1:Y:S01]  /*10eb0*/  LDSM.16.MT88.4 R8, [R134+0x900] ;  /* 0x000900008608783b */ /* 0x000e620000004200 */
[--C-:B------:R-:W-:Y:S02]  /*10ec0*/  FFMA.FTZ R178, R178, c[0x0][0x2d0], -R141.reuse ;  /* 0x0000b400b2b27a23 */ /* 0x100fe4000001088d */
[----:B------:R-:W2:Y:S01]  /*10ed0*/  MUFU.EX2 R150, R150 ;  /* 0x0000009600967308 */ /* 0x000ea20000000800 */
[----:B----4-:R-:W-:Y:S01]  /*10ee0*/  F2FP.PACK_AB R97, R155, R160 ;  /* 0x000000a09b61723e */ /* 0x010fe200000000ff */
[----:B------:R-:W-:-:S02]  /*10ef0*/  FFMA.FTZ R174, R174, c[0x0][0x2d0], -R141 ;  /* 0x0000b400aeae7a23 */ /* 0x000fc4000001088d */
[--C-:B------:R-:W-:Y:S02]  /*10f00*/  FFMA.FTZ R172, R172, c[0x0][0x2d0], -R161.reuse ;  /* 0x0000b400acac7a23 */ /* 0x100fe400000108a1 */
[--C-:B------:R-:W-:Y:S02]  /*10f10*/  FFMA.FTZ R173, R142, c[0x0][0x2d0], -R161.reuse ;  /* 0x0000b4008ead7a23 */ /* 0x100fe400000108a1 */
[----:B------:R-:W-:Y:S01]  /*10f20*/  MUFU.EX2 R154, R154 ;  /* 0x0000009a009a7308 */ /* 0x000fe20000000800 */
[--C-:B------:R-:W-:Y:S02]  /*10f30*/  FFMA.FTZ R175, R140, c[0x0][0x2d0], -R161.reuse ;  /* 0x0000b4008caf7a23 */ /* 0x100fe400000108a1 */
[----:B------:R-:W-:Y:S02]  /*10f40*/  FFMA.FTZ R212, R166, c[0x0][0x2d0], -R161 ;  /* 0x0000b400a6d47a23 */ /* 0x000fe400000108a1 */
[----:B------:R-:W-:Y:S02]  /*10f50*/  FADD.FTZ R151, R158, R151 ;  /* 0x000000979e977221 */ /* 0x000fe40000010000 */
[----:B------:R-:W-:Y:S01]  /*10f60*/  FADD.FTZ R160, R160, R155 ;  /* 0x0000009ba0a07221 */ /* 0x000fe20000010000 */
[----:B--2---:R-:W-:Y:S01]  /*10f70*/  F2FP.PACK_AB R99, R150, R153 ;  /* 0x000000999663723e */ /* 0x004fe200000000ff */
[----:B------:R-:W2:Y:S01]  /*10f80*/  MUFU.EX2 R147, R147 ;  /* 0x0000009300937308 */ /* 0x000ea20000000800 */
[----:B------:R-:W-:-:S02]  /*10f90*/  FADD.FTZ R156, R156, R151 ;  /* 0x000000979c9c7221 */ /* 0x000fc40000010000 */
[----:B------:R-:W-:Y:S02]  /*10fa0*/  FADD.FTZ R153, R153, R160 ;  /* 0x000000a099997221 */ /* 0x000fe40000010000 */
[----:B------:R-:W-:Y:S01]  /*10fb0*/  FADD.FTZ R149, R149, R156 ;  /* 0x0000009c95957221 */ /* 0x000fe20000010000 */
[C---:B------:R-:W-:Y:S01]  /*10fc0*/  HMMA.16816.F32 R112, R96.reuse, R108, RZ ;  /* 0x0000006c6070723c */ /* 0x040fe200000018ff */
[----:B------:R-:W-:Y:S01]  /*10fd0*/  FADD.FTZ R153, R150, R153 ;  /* 0x0000009996997221 */ /* 0x000fe20000010000 */
        /* <DEDUP_REMOVED lines=56> */
[----:B-1----:R-:W-:Y:S01]  /*11360*/  HMMA.16816.F32 R112, R4, R8, R112 ;  /* 0x000000080470723c */ /* 0x002fe20000001870 */
        /* <DEDUP_REMOVED lines=35> */
[----:B------:R-:W3:Y:S04]  /*115a0*/  LDSM.16.MT88.4 R12, [R143+0x3100] ;  /* 0x003100008f0c783b */ /* 0x000ee80000004200 */
[----:B------:R-:W-:Y:S02]  /*115b0*/  LDSM.16.MT88.4 R140, [R176+0x3900] ;  /* 0x00390000b08c783b */ /* 0x000fe40000004200 */
        /* <DEDUP_REMOVED lines=102> */
[----:B------:R-:W-:Y:S02]  /*11c20*/  SHF.L.U64.HI R10, R218, 0x1, R215 ;  /* 0x00000001da0a7819 */ /* 0x000fe400000102d7 */
        /* <DEDUP_REMOVED lines=9> */
[----:B-1----:R-:W-:Y:S01]  /*11cc0*/  SEL R8, RZ, 0x10, P5 ;  /* 0x00000010ff087807 */ /* 0x002fe20002800000 */
[----:B------:R-:W-:Y:S02]  /*11cd0*/  IMAD.SHL.U32 R9, R218, 0x2, RZ ;  /* 0x00000002da097824 */ /* 0x000fe400078e00ff */
[----:B------:R-:W-:Y:S01]  /*11ce0*/  IMAD.SHL.U32 R3, R213, 0x2, RZ ;  /* 0x00000002d5037824 */ /* 0x000fe200078e00ff */
[----:B------:R-:W-:-:S04]  /*11cf0*/  IADD3 R18, -R8, 0x10, RZ ;  /* 0x0000001008127810 */ /* 0x000fc80007ffe1ff */
[----:B------:R-:W-:Y:S02]  /*11d00*/  LOP3.LUT R18, R18, 0xf, RZ, 0xc0, !PT ;  /* 0x0000000f12127812 */ /* 0x000fe400078ec0ff */
[----:B--2---:R-:W-:Y:S01]  /*11d10*/  SHF.R.S32.HI R6, RZ, 0x1f, R203 ;  /* 0x0000001fff067819 */ /* 0x004fe200000114cb */
[----:B------:R-:W-:-:S04]  /*11d20*/  IMAD.WIDE.U32 R4, R203, c[0x0][0x1f0], R4 ;  /* 0x00007c00cb047a25 */ /* 0x000fc800078e0004 */
[----:B------:R-:W-:Y:S01]  /*11d30*/  IMAD R6, R6, c[0x0][0x1f0], RZ ;  /* 0x00007c0006067a24 */ /* 0x000fe200078e02ff */
[----:B------:R-:W-:-:S03]  /*11d40*/  IADD3 R4, P0, R208, R4, RZ ;  /* 0x00000004d0047210 */ /* 0x000fc60007f1e0ff */
[----:B------:R-:W-:-:S05]  /*11d50*/  IMAD R6, R203, c[0x0][0x1f4], R6 ;  /* 0x00007d00cb067a24 */ /* 0x000fca00078e0206 */
[----:B------:R-:W-:Y:S01]  /*11d60*/  IADD3.X R11, R199, R5, R6, P0, !PT ;  /* 0x00000005c70b7210 */ /* 0x000fe200007fe406 */
[----:B------:R-:W-:Y:S01]  /*11d70*/  IMAD.SHL.U32 R6, R214, 0x2, RZ ;  /* 0x00000002d6067824 */ /* 0x000fe200078e00ff */
        /* <DEDUP_REMOVED lines=32> */
.L_x_1467:
[----:B------:R-:W-:Y:S01]  /*11f80*/  ULDC.64 UR4, c[0x0][0x2c8] ;  /* 0x0000b20000047ab9 */ /* 0x000fe20000000a00 */
[----:B------:R-:W0:Y:S01]  /*11f90*/  LDGDEPBAR ;  /* 0x00000000000079af */ /* 0x000e220000000000 */
[----:B------:R-:W-:-:S04]  /*11fa0*/  UIMAD.WIDE.U32 UR6, UR13, UR4, URZ ;  /* 0x000000040d0672a5 */ /* 0x000fc8000f8e003f */
[----:B------:R-:W-:-:S03]  /*11fb0*/  @UP2 USHF.R.U32.HI UR13, URZ, UR5, UR7 ;  /* 0x000000053f0d2299 */ /* 0x000fc60008011607 */
[----:B------:R-:W-:Y:S02]  /*11fc0*/  UMOV UR6, URZ ;  /* 0x0000003f00067c82 */ /* 0x000fe40008000000 */
[----:B------:R-:W-:Y:S02]  /*11fd0*/  UIADD3 UR13, UR13, UR9, -UR12 ;  /* 0x000000090d0d7290 */ /* 0x000fe4000fffe80c */
[----:B------:R-:W-:Y:S02]  /*11fe0*/  UMOV UR5, 0x1 ;  /* 0x0000000100057882 */ /* 0x000fe40000000000 */
[----:B------:R-:W-:-:S04]  /*11ff0*/  USHF.R.S32.HI UR4, URZ, 0x1f, UR13 ;  /* 0x0000001f3f047899 */ /* 0x000fc8000801140d */
[----:B------:R-:W-:Y:S02]  /*12000*/  ULEA.HI UR4, UR4, UR13, URZ, 0x6 ;  /* 0x0000000d04047291 */ /* 0x000fe4000f8f303f */
[----:B------:R-:W-:Y:S02]  /*12010*/  UIADD3 UR13, UR15, -0x2, URZ ;  /* 0xfffffffe0f0d7890 */ /* 0x000fe4000fffe03f */
        /* <DEDUP_REMOVED lines=10> */
[----:B------:R-:W-:Y:S01]  /*120c0*/  IMAD.SHL.U32 R221, R213, 0x2, RZ ;  /* 0x00000002d5dd7824 */ /* 0x000fe200078e00ff */
[----:B-1----:R-:W-:Y:S01]  /*120d0*/  MOV R3, R2 ;  /* 0x0000000200037202 */ /* 0x002fe20000000f00 */
[----:B------:R-:W-:Y:S01]  /*120e0*/  UMOV UR6, URZ ;  /* 0x0000003f00067c82 */ /* 0x000fe20008000000 */
[----:B------:R-:W-:Y:S01]  /*120f0*/  SEL R186, R186, 0xffffffe0, !P1 ;  /* 0xffffffe0baba7807 */ /* 0x000fe20004800000 */
[----:B------:R-:W-:Y:S01]  /*12100*/  UMOV UR5, 0x1 ;  /* 0x0000000100057882 */ /* 0x000fe20000000000 */
[----:B------:R-:W-:Y:S02]  /*12110*/  IADD3 R190, R189, 0xc100, RZ ;  /* 0x0000c100bdbe7810 */ /* 0x000fe40007ffe0ff */
[----:B------:R-:W-:-:S02]  /*12120*/  IADD3 R133, R188, R187, RZ ;  /* 0x000000bbbc857210 */ /* 0x000fc40007ffe0ff */
.L_x_1471:
        /* <DEDUP_REMOVED lines=8> */
[----:B------:R1:W2:Y:S04]  /*121b0*/  LDSM.16.M88.4 R140, [R0+0xc100] ;  /* 0x00c10000008c783b */ /* 0x0002a80000000200 */
[----:B------:R1:W3:Y:S04]  /*121c0*/  LDSM.16.M88.4 R144, [R0+0xc900] ;  /* 0x00c900000090783b */ /* 0x0002e80000000200 */
        /* <DEDUP_REMOVED lines=10> */
[C---:B------:R-:W-:Y:S01]  /*12270*/  IMAD.WIDE.U32 R8, R204.reuse, c[0x0][0x208], RZ ;  /* 0x00008200cc087a25 */ /* 0x040fe200078e00ff */
[----:B------:R-:W-:Y:S03]  /*12280*/  SHF.R.S32.HI R7, RZ, 0x1f, R203 ;  /* 0x0000001fff077819 */ /* 0x000fe600000114cb */
[----:B------:R-:W-:Y:S02]  /*12290*/  IMAD R5, R5, c[0x0][0x208], RZ ;  /* 0x0000820005057a24 */ /* 0x000fe400078e02ff */
[----:B------:R-:W-:Y:S02]  /*122a0*/  IMAD R7, R7, c[0x0][0x218], RZ ;  /* 0x0000860007077a24 */ /* 0x000fe400078e02ff */
[----:B------:R-:W-:Y:S02]  /*122b0*/  IMAD R5, R204, c[0x0][0x20c], R5 ;  /* 0x00008300cc057a24 */ /* 0x000fe400078e0205 */
[----:B------:R-:W-:Y:S02]  /*122c0*/  IMAD R7, R203, c[0x0][0x21c], R7 ;  /* 0x00008700cb077a24 */ /* 0x000fe400078e0207 */
[----:B------:R-:W-:Y:S02]  /*122d0*/  IMAD.IADD R9, R9, 0x1, R5 ;  /* 0x0000000109097824 */ /* 0x000fe400078e0205 */
[----:B------:R-:W-:Y:S02]  /*122e0*/  IMAD R5, R196, c[0x0][0x210], RZ ;  /* 0x00008400c4057a24 */ /* 0x000fe400078e02ff */
[----:B------:R-:W-:Y:S04]  /*122f0*/  IMAD.WIDE.U32 R8, R203, c[0x0][0x218], R8 ;  /* 0x00008600cb087a25 */ /* 0x000fe800078e0008 */
[----:B------:R-:W-:Y:S01]  /*12300*/  IMAD.SHL.U32 R6, R218, 0x2, RZ ;  /* 0x00000002da067824 */ /* 0x000fe200078e00ff */
[----:B------:R-:W-:Y:S01]  /*12310*/  IADD3 R5, P0, R5, R8, RZ ;  /* 0x0000000805057210 */ /* 0x000fe20007f1e0ff */
[----:B------:R-:W-:Y:S01]  /*12320*/  IMAD.SHL.U32 R2, R214, 0x2, RZ ;  /* 0x00000002d6027824 */ /* 0x000fe200078e00ff */
[----:B------:R-:W-:Y:S02]  /*12330*/  IADD3 R8, -R216, 0x10, RZ ;  /* 0x00000010d8087810 */ /* 0x000fe40007ffe1ff */
[----:B-1----:R-:W-:Y:S02]  /*12340*/  IADD3.X R0, R198, R9, R7, P0, !PT ;  /* 0x00000009c6007210 */ /* 0x002fe400007fe407 */
[C---:B------:R-:W-:Y:S02]  /*12350*/  LEA R4, P0, R5.reuse, c[0x0][0x1f8], 0x1 ;  /* 0x00007e0005047a11 */ /* 0x040fe400078008ff */
[----:B------:R-:W-:Y:S02]  /*12360*/  SHF.L.U64.HI R7, R218, 0x1, R215 ;  /* 0x00000001da077819 */ /* 0x000fe400000102d7 */
[----:B------:R-:W-:Y:S01]  /*12370*/  LEA.HI.X R12, R5, c[0x0][0x1fc], R0, 0x1, P0 ;  /* 0x00007f00050c7a11 */ /* 0x000fe200000f0c00 */
[----:B------:R-:W1:Y:S01]  /*12380*/  SHFL.IDX PT, R10, R4, 0x1, 0x181f ;  /* 0x00381f00040a7f89 */ /* 0x000e6200000e0000 */
[----:B------:R-:W-:Y:S02]  /*12390*/  SEL R5, RZ, 0x10, P5 ;  /* 0x00000010ff057807 */ /* 0x000fe40002800000 */
[----:B------:R-:W-:Y:S01]  /*123a0*/  SEL R0, RZ, 0x10, P4 ;  /* 0x00000010ff007807 */ /* 0x000fe20002000000 */
[----:B------:R-:W5:Y:S01]  /*123b0*/  SHFL.IDX PT, R11, R12, 0x1, 0x181f ;  /* 0x00381f000c0b7f89 */ /* 0x000f6200000e0000 */
[----:B------:R-:W-:Y:S02]  /*123c0*/  IADD3 R17, -R5, 0x10, RZ ;  /* 0x0000001005117810 */ /* 0x000fe40007ffe1ff */
[----:B------:R-:W-:Y:S01]  /*123d0*/  IADD3 R9, -R0, 0x10, RZ ;  /* 0x0000001000097810 */ /* 0x000fe20007ffe1ff */
[----:B------:R4:W3:Y:S01]  /*123e0*/  SHFL.IDX PT, R13, R4, RZ, 0x181f ;  /* 0x00181fff040d7589 */ /* 0x0008e200000e0000 */
[----:B------:R-:W-:Y:S02]  /*123f0*/  LOP3.LUT R17, R17, 0xf, RZ, 0xc0, !PT ;  /* 0x0000000f11117812 */ /* 0x000fe400078ec0ff */
[----:B------:R-:W-:Y:S01]  /*12400*/  LOP3.LUT R9, R9, 0xf, RZ, 0xc0, !PT ;  /* 0x0000000f09097812 */ /* 0x000fe200078ec0ff */
[----:B------:R-:W2:Y:S01]  /*12410*/  SHFL.IDX PT, R15, R12, RZ, 0x181f ;  /* 0x00181fff0c0f7589 */ /* 0x000ea200000e0000 */
[----:B------:R-:W-:Y:S02]  /*12420*/  LOP3.LUT R8, R8, 0xf, RZ, 0xc0, !PT ;  /* 0x0000000f08087812 */ /* 0x000fe400078ec0ff */
[----:B------:R-:W-:Y:S02]  /*12430*/  ISETP.NE.U32.AND P2, PT, R5, RZ, PT ;  /* 0x000000ff0500720c */ /* 0x000fe40003f45070 */
[----:B----4-:R-:W-:Y:S02]  /*12440*/  SHF.L.U64.HI R4, R214, 0x1, R217 ;  /* 0x00000001d6047819 */ /* 0x010fe400000102d9 */
[-C--:B-1----:R-:W-:Y:S04]  /*12450*/  IADD3 R16, P1, P0, R17, R10.reuse, R6 ;  /* 0x0000000a11107210 */ /* 0x082fe8000783e006 */
[-C--:B-----5:R-:W-:Y:S02]  /*12460*/  IADD3.X R17, RZ, R11.reuse, R7, P1, P0 ;  /* 0x0000000bff117210 */ /* 0x0a0fe40000fe0407 */
[-C--:B------:R-:W-:Y:S01]  /*12470*/  IADD3 R18, P1, P0, R9, R10.reuse, R2 ;  /* 0x0000000a09127210 */ /* 0x080fe2000783e002 */
[----:B------:R-:W-:Y:S03]  /*12480*/  IMAD.U32 R9, RZ, RZ, UR6 ;  /* 0x00000006ff097e24 */ /* 0x000fe6000f8e00ff */
[-C--:B------:R-:W-:Y:S01]  /*12490*/  IADD3.X R19, RZ, R11.reuse, R4, P1, P0 ;  /* 0x0000000bff137210 */ /* 0x080fe20000fe0404 */
[----:B------:R-:W-:Y:S01]  /*124a0*/  IMAD R5, R9, 0x6000, R202 ;  /* 0x0000600009057824 */ /* 0x000fe200078e02ca */
[----:B------:R-:W-:Y:S04]  /*124b0*/  IADD3 R10, P1, P0, R8, R10, R221 ;  /* 0x0000000a080a7210 */ /* 0x000fe8000783e0dd */
[----:B------:R-:W-:Y:S02]  /*124c0*/  IADD3.X R11, RZ, R11, R222, P1, P0 ;  /* 0x0000000bff0b7210 */ /* 0x000fe40000fe04de */
[C---:B---3--:R-:W-:Y:S02]  /*124d0*/  IADD3 R6, P1, R13.reuse, R6, RZ ;  /* 0x000000060d067210 */ /* 0x048fe40007f3e0ff */
[----:B------:R-:W-:Y:S03]  /*124e0*/  IADD3 R20, P0, R13, R2, RZ ;  /* 0x000000020d147210 */ /* 0x000fe60007f1e0ff */
[C---:B--2---:R-:W-:Y:S01]  /*124f0*/  IMAD.X R7, R15.reuse, 0x1, R7, P1 ;  /* 0x000000010f077824 */ /* 0x044fe200008e0607 */
        /* <DEDUP_REMOVED lines=11> */
.L_x_1469:
[C---:B-12---:R-:W-:Y:S01]  /*125b0*/  HMMA.16816.F32 R4, R136.reuse, R140, RZ ;  /* 0x0000008c8804723c */ /* 0x046fe200000018ff */
[----:B------:R-:W-:Y:S01]  /*125c0*/  LDSM.16.M88.4 R180, [R193+0x4000] ;  /* 0x00400000c1b4783b */ /* 0x000fe20000000200 */
[----:B------:R-:W-:Y:S01]  /*125d0*/  UIMAD UR4, UR5, 0x6000, URZ ;  /* 0x00006000050478a4 */ /* 0x000fe2000f8e023f */
[----:B------:R-:W-:Y:S01]  /*125e0*/  PLOP3.LUT P0, PT, PT, PT, UP2, 0x80, 0x0 ;  /* 0x000000000000781c */ /* 0x000fe20003f0f028 */
[----:B------:R-:W-:Y:S01]  /*125f0*/  USHF.L.U32 UR14, UR13, 0x6, URZ ;  /* 0x000000060d0e7899 */ /* 0x000fe2000800063f */
[CC--:B------:R-:W-:Y:S01]  /*12600*/  IADD3 R0, R191.reuse, R193.reuse, RZ ;  /* 0x000000c1bf007210 */ /* 0x0c0fe20007ffe0ff */
[----:B------:R-:W-:Y:S01]  /*12610*/  UISETP.GE.AND UP0, UPT, UR13, 0x2, UPT ;  /* 0x000000020d00788c */ /* 0x000fe2000bf06270 */
[----:B------:R-:W-:Y:S01]  /*12620*/  IADD3 R2, R191, R192, RZ ;  /* 0x000000c0bf027210 */ /* 0x000fe20007ffe0ff */
[C---:B------:R-:W-:Y:S01]  /*12630*/  HMMA.16816.F32 R8, R136.reuse, R142, RZ ;  /* 0x0000008e8808723c */ /* 0x040fe200000018ff */
[----:B------:R-:W-:Y:S01]  /*12640*/  LDSM.16.M88.4 R140, [R185] ;  /* 0x00000000b98c783b */ /* 0x000fe20000000200 */
[----:B------:R-:W-:Y:S01]  /*12650*/  PLOP3.LUT P1, PT, PT, PT, UP2, 0x80, 0x0 ;  /* 0x000000000000781c */ /* 0x000fe20003f2f028 */
[----:B------:R-:W-:Y:S01]  /*12660*/  UISETP.GE.AND UP1, UPT, UR6, 0x1, UPT ;  /* 0x000000010600788c */ /* 0x000fe2000bf26270 */
[CC--:B------:R-:W-:Y:S02]  /*12670*/  IADD3 R195, R186.reuse, R193.reuse, RZ ;  /* 0x000000c1bac37210 */ /* 0x0c0fe40007ffe0ff */
[----:B------:R-:W-:Y:S02]  /*12680*/  IADD3 R194, R186, R193, R191 ;  /* 0x000000c1bac27210 */ /* 0x000fe40007ffe0bf */
[C---:B---3--:R-:W-:Y:S01]  /*12690*/  HMMA.16816.F32 R12, R136.reuse, R144, RZ ;  /* 0x00000090880c723c */ /* 0x048fe200000018ff */
[----:B------:R-:W-:Y:S07]  /*126a0*/  LDSM.16.M88.4 R168, [R2] ;  /* 0x0000000002a8783b */ /* 0x000fee0000000200 */
[C---:B------:R-:W-:Y:S01]  /*126b0*/  HMMA.16816.F32 R16, R136.reuse, R146, RZ ;  /* 0x000000928810723c */ /* 0x040fe200000018ff */
[----:B------:R-:W1:Y:S07]  /*126c0*/  LDSM.16.M88.4 R144, [R0] ;  /* 0x000000000090783b */ /* 0x000e6e0000000200 */
[C---:B----4-:R-:W-:Y:S01]  /*126d0*/  HMMA.16816.F32 R20, R136.reuse, R24, RZ ;  /* 0x000000188814723c */ /* 0x050fe200000018ff */
[----:B------:R-:W-:Y:S07]  /*126e0*/  LDSM.16.M88.4 R172, [R195+0x2800] ;  /* 0x00280000c3ac783b */ /* 0x000fee0000000200 */
[C---:B------:R-:W-:Y:S01]  /*126f0*/  HMMA.16816.F32 R24, R136.reuse, R26, RZ ;  /* 0x0000001a8818723c */ /* 0x040fe200000018ff */
[----:B------:R-:W-:Y:S07]  /*12700*/  LDSM.16.M88.4 R176, [R0+0x2000] ;  /* 0x0020000000b0783b */ /* 0x000fee0000000200 */
        /* <DEDUP_REMOVED lines=17> */
[----:B------:R-:W-:Y:S07]  /*12820*/  LDSM.16.M88.4 R164, [R193+0x3800] ;  /* 0x00380000c1a4783b */ /* 0x000fee0000000200 */
[C---:B------:R-:W-:Y:S01]  /*12830*/  HMMA.16816.F32 R8, R140.reuse, R146, R8 ;  /* 0x000000928c08723c */ /* 0x040fe20000001808 */
[----:B------:R-:W1:Y:S07]  /*12840*/  LDSM.16.M88.4 R144, [R2+0x1000] ;  /* 0x001000000290783b */ /* 0x000e6e0000000200 */
        /* <DEDUP_REMOVED lines=97> */
[----:B------:R-:W-:Y:S01]  /*12e60*/  MOV R154, R219 ;  /* 0x000000db009a7202 */ /* 0x000fe20000000f00 */
        /* <DEDUP_REMOVED lines=13> */
[----:B------:R-:W1:Y:S01]  /*12f40*/  LDSM.16.M88.4 R136, [R194+0x5800] ;  /* 0x00580000c288783b */ /* 0x000e620000000200 */
[----:B------:R-:W-:Y:S04]  /*12f50*/  DEPBAR.LE SB0, 0x2 ;  /* 0x000080800000791a */ /* 0x000fe80000000000 */
[----:B------:R-:W-:Y:S02]  /*12f60*/  FMUL.FTZ R148, R6, c[0x0][0x320] ;  /* 0x0000c80006947a20 */ /* 0x000fe40000410000 */
[C---:B---3--:R-:W-:Y:S04]  /*12f70*/  HMMA.16816.F32 R20, R172.reuse, R140, R20 ;  /* 0x0000008cac14723c */ /* 0x048fe80000001814 */
[----:B------:R-:W-:Y:S01]  /*12f80*/  MUFU.TANH R148, R148 ;  /* 0x0000009400947308 */ /* 0x000fe20000002400 */
[----:B------:R-:W-:Y:S01]  /*12f90*/  BAR.SYNC.DEFER_BLOCKING 0x0 ;  /* 0x0000000000007b1d */ /* 0x000fe20000010000 */
[----:B------:R-:W-:Y:S02]  /*12fa0*/  FMUL.FTZ R153, R8, c[0x0][0x320] ;  /* 0x0000c80008997a20 */ /* 0x000fe40000410000 */
        /* <DEDUP_REMOVED lines=8> */
[----:B------:R-:W-:Y:S01]  /*13030*/  @P1 IMAD.HI.U32 R20, R219, c[0x0][0x2c8], RZ ;  /* 0x0000b200db141a27 */ /* 0x000fe200078e00ff */
[----:B------:R2:W-:Y:S01]  /*13040*/  MUFU.TANH R229, R21 ;  /* 0x0000001500e57308 */ /* 0x0005e20000002400 */
[----:B------:R-:W-:Y:S02]  /*13050*/  LDSM.16.MT88.4 R140, [R134+UR4+0x2900] ;  /* 0x00290004868c783b */ /* 0x000fe40008004200 */
[----:B------:R-:W-:Y:S01]  /*13060*/  FMUL.FTZ R227, R22, c[0x0][0x320] ;  /* 0x0000c80016e37a20 */ /* 0x000fe20000410000 */
[C---:B-1----:R-:W-:Y:S03]  /*13070*/  HMMA.16816.F32 R28, R172.reuse, R136, R28 ;  /* 0x00000088ac1c723c */ /* 0x042fe6000000181c */
[----:B------:R-:W-:Y:S01]  /*13080*/  @P0 SHF.R.U32.HI R154, RZ, c[0x0][0x2cc], R20 ;  /* 0x0000b300ff9a0a19 */ /* 0x000fe20000011614 */
[----:B------:R-:W-:Y:S01]  /*13090*/  FMUL.FTZ R225, R23, c[0x0][0x320] ;  /* 0x0000c80017e17a20 */ /* 0x000fe20000410000 */
[----:B------:R-:W-:Y:S01]  /*130a0*/  MOV R23, UR14 ;  /* 0x0000000e00177c02 */ /* 0x000fe20008000f00 */
[----:B------:R-:W1:Y:S01]  /*130b0*/  MUFU.TANH R0, R0 ;  /* 0x0000000000007308 */ /* 0x000e620000002400 */
[----:B------:R-:W-:Y:S01]  /*130c0*/  FMUL.FTZ R152, R11, c[0x0][0x320] ;  /* 0x0000c8000b987a20 */ /* 0x000fe20000410000 */
[----:B------:R-:W-:Y:S01]  /*130d0*/  HMMA.16816.F32 R32, R172, R138, R32 ;  /* 0x0000008aac20723c */ /* 0x000fe20000001820 */
[----:B------:R-:W3:Y:S01]  /*130e0*/  SHFL.IDX PT, R22, R154, RZ, 0x1c1f ;  /* 0x001c1fff9a167589 */ /* 0x000ee200000e0000 */
[----:B------:R-:W-:Y:S02]  /*130f0*/  UIADD3 UR14, UR6, 0x1, URZ ;  /* 0x00000001060e7890 */ /* 0x000fe4000fffe03f */
[----:B------:R-:W-:Y:S01]  /*13100*/  FMUL.FTZ R223, R24, c[0x0][0x320] ;  /* 0x0000c80018df7a20 */ /* 0x000fe20000410000 */
[----:B------:R-:W-:Y:S01]  /*13110*/  IADD3 R24, -R220, 0x1, -R23 ;  /* 0x00000001dc187810 */ /* 0x000fe20007ffe917 */
[----:B------:R-:W-:Y:S01]  /*13120*/  FMUL.FTZ R239, R12, c[0x0][0x320] ;  /* 0x0000c8000cef7a20 */ /* 0x000fe20000410000 */
[----:B------:R-:W-:Y:S01]  /*13130*/  USEL UR6, UR14, URZ, !UP1 ;  /* 0x0000003f0e067287 */ /* 0x000fe2000c800000 */
[----:B------:R-:W4:Y:S01]  /*13140*/  MUFU.TANH R149, R149 ;  /* 0x0000009500957308 */ /* 0x000f220000002400 */
[----:B------:R-:W5:Y:S03]  /*13150*/  SHFL.IDX PT, R20, R154, 0x1, 0x1c1f ;  /* 0x003c1f009a147f89 */ /* 0x000f6600000e0000 */
[----:B--2---:R-:W-:Y:S01]  /*13160*/  MOV R21, UR12 ;  /* 0x0000000c00157c02 */ /* 0x004fe20008000f00 */
[----:B------:R-:W-:Y:S02]  /*13170*/  FMUL.FTZ R179, R13, c[0x0][0x320] ;  /* 0x0000c8000db37a20 */ /* 0x000fe40000410000 */
[----:B------:R-:W-:Y:S01]  /*13180*/  FMUL.FTZ R237, R14, c[0x0][0x320] ;  /* 0x0000c8000eed7a20 */ /* 0x000fe20000410000 */
[----:B------:R-:W-:Y:S01]  /*13190*/  IADD3 R21, -R21, UR9, R24 ;  /* 0x0000000915157c10 */ /* 0x000fe2000fffe118 */
[----:B------:R-:W-:Y:S01]  /*131a0*/  FMUL.FTZ R181, R15, c[0x0][0x320] ;  /* 0x0000c8000fb57a20 */ /* 0x000fe20000410000 */
[----:B------:R-:W2:Y:S01]  /*131b0*/  MUFU.TANH R2, R2 ;  /* 0x0000000200027308 */ /* 0x000ea20000002400 */
[----:B------:R-:W-:Y:S01]  /*131c0*/  FMUL.FTZ R235, R16, c[0x0][0x320] ;  /* 0x0000c80010eb7a20 */ /* 0x000fe20000410000 */
[----:B------:R-:W-:Y:S01]  /*131d0*/  LDSM.16.MT88.4 R144, [R135+UR4+0x3900] ;  /* 0x003900048790783b */ /* 0x000fe20008004200 */
[----:B------:R-:W-:Y:S02]  /*131e0*/  FMUL.FTZ R183, R17, c[0x0][0x320] ;  /* 0x0000c80011b77a20 */ /* 0x000fe40000410000 */
[----:B------:R-:W-:Y:S01]  /*131f0*/  FMUL.FTZ R233, R18, c[0x0][0x320] ;  /* 0x0000c80012e97a20 */ /* 0x000fe20000410000 */
[----:B---3--:R-:W-:Y:S01]  /*13200*/  IADD3 R22, R21, R22, RZ ;  /* 0x0000001615167210 */ /* 0x008fe20007ffe0ff */
[----:B------:R-:W-:Y:S03]  /*13210*/  FMUL.FTZ R193, R19, c[0x0][0x320] ;  /* 0x0000c80013c17a20 */ /* 0x000fe60000410000 */
[----:B------:R-:W3:Y:S01]  /*13220*/  MUFU.TANH R153, R153 ;  /* 0x0000009900997308 */ /* 0x000ee20000002400 */
[C---:B------:R-:W-:Y:S01]  /*13230*/  ISETP.GT.AND P0, PT, R22.reuse, RZ, PT ;  /* 0x000000ff1600720c */ /* 0x040fe20003f04270 */
[----:B------:R-:W-:Y:S01]  /*13240*/  FMUL.FTZ R195, R25, c[0x0][0x320] ;  /* 0x0000c80019c37a20 */ /* 0x000fe20000410000 */
[----:B------:R-:W-:Y:S01]  /*13250*/  ISETP.GT.AND P2, PT, R22, 0x1, PT ;  /* 0x000000011600780c */ /* 0x000fe20003f44270 */
[----:B------:R-:W-:Y:S01]  /*13260*/  FMUL.FTZ R165, R27, c[0x0][0x320] ;  /* 0x0000c8001ba57a20 */ /* 0x000fe20000410000 */
[----:B-----5:R-:W-:Y:S01]  /*13270*/  IADD3 R20, R21, R20, RZ ;  /* 0x0000001415147210 */ /* 0x020fe20007ffe0ff */
[----:B------:R-:W-:Y:S01]  /*13280*/  FMUL.FTZ R28, R28, c[0x0][0x320] ;  /* 0x0000c8001c1c7a20 */ /* 0x000fe20000410000 */
[----:B-1----:R-:W-:Y:S01]  /*13290*/  FSEL R0, R0, -INF , P0 ;  /* 0xff80000000007808 */ /* 0x002fe20000000000 */
[----:B------:R-:W-:Y:S01]  /*132a0*/  FMUL.FTZ R29, R29, c[0x0][0x320] ;  /* 0x0000c8001d1d7a20 */ /* 0x000fe20000410000 */
[C---:B------:R-:W-:Y:S01]  /*132b0*/  ISETP.GT.AND P1, PT, R20.reuse, RZ, PT ;  /* 0x000000ff1400720c */ /* 0x040fe20003f24270 */
[----:B------:R-:W1:Y:S01]  /*132c0*/  MUFU.TANH R150, R150 ;  /* 0x0000009600967308 */ /* 0x000e620000002400 */
[----:B------:R-:W-:Y:S01]  /*132d0*/  ISETP.GT.AND P0, PT, R20, 0x1, PT ;  /* 0x000000011400780c */ /* 0x000fe20003f04270 */
[----:B------:R-:W-:Y:S01]  /*132e0*/  FMUL.FTZ R32, R32, c[0x0][0x320] ;  /* 0x0000c80020207a20 */ /* 0x000fe20000410000 */
[----:B------:R-:W-:Y:S01]  /*132f0*/  FSEL R21, R148, -INF , P1 ;  /* 0xff80000094157808 */ /* 0x000fe20000800000 */
[----:B------:R-:W-:Y:S01]  /*13300*/  FMUL.FTZ R26, R26, c[0x0][0x320] ;  /* 0x0000c8001a1a7a20 */ /* 0x000fe20000410000 */
[----:B----4-:R-:W-:Y:S01]  /*13310*/  FSEL R23, R149, -INF , P0 ;  /* 0xff80000095177808 */ /* 0x010fe20000000000 */
[----:B------:R-:W-:Y:S01]  /*13320*/  FMUL.FTZ R33, R33, c[0x0][0x320] ;  /* 0x0000c80021217a20 */ /* 0x000fe20000410000 */
[----:B------:R-:W-:Y:S01]  /*13330*/  ISETP.GT.AND P1, PT, R22, 0x8, PT ;  /* 0x000000081600780c */ /* 0x000fe20003f24270 */
[----:B------:R-:W-:Y:S01]  /*13340*/  FMUL.FTZ R30, R30, c[0x0][0x320] ;  /* 0x0000c8001e1e7a20 */ /* 0x000fe20000410000 */
[----:B------:R-:W-:Y:S01]  /*13350*/  ISETP.GT.AND P0, PT, R22, 0x9, PT ;  /* 0x000000091600780c */ /* 0x000fe20003f04270 */
[----:B------:R-:W4:Y:S01]  /*13360*/  MUFU.TANH R152, R152 ;  /* 0x0000009800987308 */ /* 0x000f220000002400 */
[----:B--2---:R-:W-:Y:S01]  /*13370*/  FSEL R25, R2, -INF , P2 ;  /* 0xff80000002197808 */ /* 0x004fe20001000000 */
[----:B------:R-:W-:Y:S01]  /*13380*/  FMUL.FTZ R31, R31, c[0x0][0x320] ;  /* 0x0000c8001f1f7a20 */ /* 0x000fe20000410000 */
[----:B------:R-:W-:Y:S01]  /*13390*/  FMNMX.FTZ R2, R0, R3, !PT ;  /* 0x0000000300027209 */ /* 0x000fe20007810000 */
[----:B------:R-:W-:Y:S01]  /*133a0*/  FMUL.FTZ R34, R34, c[0x0][0x320] ;  /* 0x0000c80022227a20 */ /* 0x000fe20000410000 */
[----:B---3--:R-:W-:Y:S01]  /*133b0*/  FSEL R27, R153, -INF , P1 ;  /* 0xff800000991b7808 */ /* 0x008fe20000800000 */
[----:B------:R-:W-:Y:S01]  /*133c0*/  FMUL.FTZ R35, R35, c[0x0][0x320] ;  /* 0x0000c80023237a20 */ /* 0x000fe20000410000 */
[----:B------:R-:W-:Y:S02]  /*133d0*/  ISETP.GT.AND P1, PT, R20, 0x8, PT ;  /* 0x000000081400780c */ /* 0x000fe40003f24270 */
[----:B------:R-:W-:Y:S01]  /*133e0*/  FMNMX.FTZ R2, R25, R2, !PT ;  /* 0x0000000219027209 */ /* 0x000fe20007810000 */
[----:B------:R-:W2:Y:S01]  /*133f0*/  MUFU.TANH R151, R151 ;  /* 0x0000009700977308 */ /* 0x000ea20000002400 */
[----:B------:R-:W-:Y:S02]  /*13400*/  FMNMX.FTZ R24, R21, R132, !PT ;  /* 0x0000008415187209 */ /* 0x000fe40007810000 */
[----:B------:R-:W-:Y:S02]  /*13410*/  FMNMX.FTZ R2, R27, R2, !PT ;  /* 0x000000021b027209 */ /* 0x000fe40007810000 */
[----:B-1----:R-:W-:Y:S02]  /*13420*/  FSEL R173, R150, -INF , P0 ;  /* 0xff80000096ad7808 */ /* 0x002fe40000000000 */
[----:B------:R-:W-:Y:S02]  /*13430*/  ISETP.GT.AND P0, PT, R20, 0x9, PT ;  /* 0x000000091400780c */ /* 0x000fe40003f04270 */
[----:B------:R-:W-:Y:S01]  /*13440*/  FMNMX.FTZ R2, R173, R2, !PT ;  /* 0x00000002ad027209 */ /* 0x000fe20007810000 */
[----:B------:R-:W1:Y:S01]  /*13450*/  MUFU.TANH R239, R239 ;  /* 0x000000ef00ef7308 */ /* 0x000e620000002400 */
[----:B------:R-:W-:Y:S02]  /*13460*/  FMNMX.FTZ R24, R23, R24, !PT ;  /* 0x0000001817187209 */ /* 0x000fe40007810000 */
[----:B----4-:R-:W-:Y:S02]  /*13470*/  FSEL R169, R152, -INF , P0 ;  /* 0xff80000098a97808 */ /* 0x010fe40000000000 */
[C---:B------:R-:W-:Y:S05]  /*13480*/  ISETP.GT.AND P0, PT, R22.reuse, 0x11, PT ;  /* 0x000000111600780c */ /* 0x040fea0003f04270 */
[----:B------:R-:W3:Y:S01]  /*13490*/  MUFU.TANH R179, R179 ;  /* 0x000000b300b37308 */ /* 0x000ee20000002400 */
[----:B--2---:R-:W-:Y:S02]  /*134a0*/  FSEL R171, R151, -INF , P1 ;  /* 0xff80000097ab7808 */ /* 0x004fe40000800000 */
[----:B------:R-:W-:Y:S02]  /*134b0*/  ISETP.GT.AND P1, PT, R22, 0x10, PT ;  /* 0x000000101600780c */ /* 0x000fe40003f24270 */
[----:B------:R-:W-:Y:S05]  /*134c0*/  FMNMX.FTZ R24, R171, R24, !PT ;  /* 0x00000018ab187209 */ /* 0x000fea0007810000 */
[----:B------:R-:W2:Y:S01]  /*134d0*/  MUFU.TANH R237, R237 ;  /* 0x000000ed00ed7308 */ /* 0x000ea20000002400 */
[----:B------:R-:W-:Y:S02]  /*134e0*/  FMNMX.FTZ R24, R169, R24, !PT ;  /* 0x00000018a9187209 */ /* 0x000fe40007810000 */
[----:B-1----:R-:W-:Y:S02]  /*134f0*/  FSEL R239, R239, -INF , P1 ;  /* 0xff800000efef7808 */ /* 0x002fe40000800000 */
[C---:B------:R-:W-:Y:S02]  /*13500*/  ISETP.GT.AND P1, PT, R20.reuse, 0x10, PT ;  /* 0x000000101400780c */ /* 0x040fe40003f24270 */
[----:B------:R-:W-:Y:S03]  /*13510*/  FMNMX.FTZ R2, R239, R2, !PT ;  /* 0x00000002ef027209 */ /* 0x000fe60007810000 */
[----:B------:R-:W1:Y:S01]  /*13520*/  MUFU.TANH R181, R181 ;  /* 0x000000b500b57308 */ /* 0x000e620000002400 */
[----:B---3--:R-:W-:Y:S02]  /*13530*/  FSEL R179, R179, -INF , P0 ;  /* 0xff800000b3b37808 */ /* 0x008fe40000000000 */
[----:B------:R-:W-:Y:S02]  /*13540*/  ISETP.GT.AND P0, PT, R20, 0x11, PT ;  /* 0x000000111400780c */ /* 0x000fe40003f04270 */
[----:B------:R-:W-:Y:S05]  /*13550*/  FMNMX.FTZ R2, R179, R2, !PT ;  /* 0x00000002b3027209 */ /* 0x000fea0007810000 */
[----:B------:R-:W3:Y:S01]  /*13560*/  MUFU.TANH R235, R235 ;  /* 0x000000eb00eb7308 */ /* 0x000ee20000002400 */
[----:B--2---:R-:W-:Y:S02]  /*13570*/  FSEL R237, R237, -INF , P1 ;  /* 0xff800000eded7808 */ /* 0x004fe40000800000 */
[C---:B------:R-:W-:Y:S02]  /*13580*/  ISETP.GT.AND P1, PT, R22.reuse, 0x18, PT ;  /* 0x000000181600780c */ /* 0x040fe40003f24270 */
[----:B------:R-:W-:Y:S05]  /*13590*/  FMNMX.FTZ R24, R237, R24, !PT ;  /* 0x00000018ed187209 */ /* 0x000fea0007810000 */
[----:B------:R-:W2:Y:S01]  /*135a0*/  MUFU.TANH R183, R183 ;  /* 0x000000b700b77308 */ /* 0x000ea20000002400 */
[----:B-1----:R-:W-:Y:S02]  /*135b0*/  FSEL R181, R181, -INF , P0 ;  /* 0xff800000b5b57808 */ /* 0x002fe40000000000 */
[----:B------:R-:W-:Y:S02]  /*135c0*/  ISETP.GT.AND P0, PT, R22, 0x19, PT ;  /* 0x000000191600780c */ /* 0x000fe40003f04270 */
[----:B------:R-:W-:Y:S05]  /*135d0*/  FMNMX.FTZ R24, R181, R24, !PT ;  /* 0x00000018b5187209 */ /* 0x000fea0007810000 */
[----:B------:R-:W1:Y:S01]  /*135e0*/  MUFU.TANH R233, R233 ;  /* 0x000000e900e97308 */ /* 0x000e620000002400 */
[----:B---3--:R-:W-:Y:S02]  /*135f0*/  FSEL R235, R235, -INF , P1 ;  /* 0xff800000ebeb7808 */ /* 0x008fe40000800000 */
[C---:B------:R-:W-:Y:S02]  /*13600*/  ISETP.GT.AND P1, PT, R20.reuse, 0x18, PT ;  /* 0x000000181400780c */ /* 0x040fe40003f24270 */
[----:B------:R-:W-:Y:S05]  /*13610*/  FMNMX.FTZ R2, R235, R2, !PT ;  /* 0x00000002eb027209 */ /* 0x000fea0007810000 */
[----:B------:R-:W3:Y:S01]  /*13620*/  MUFU.TANH R193, R193 ;  /* 0x000000c100c17308 */ /* 0x000ee20000002400 */
[----:B--2---:R-:W-:Y:S02]  /*13630*/  FSEL R183, R183, -INF , P0 ;  /* 0xff800000b7b77808 */ /* 0x004fe40000000000 */
[----:B------:R-:W-:Y:S02]  /*13640*/  ISETP.GT.AND P0, PT, R20, 0x19, PT ;  /* 0x000000191400780c */ /* 0x000fe40003f04270 */
[----:B------:R-:W-:Y:S05]  /*13650*/  FMNMX.FTZ R2, R183, R2, !PT ;  /* 0x00000002b7027209 */ /* 0x000fea0007810000 */
[----:B------:R-:W2:Y:S01]  /*13660*/  MUFU.TANH R231, R231 ;  /* 0x000000e700e77308 */ /* 0x000ea20000002400 */
[----:B-1----:R-:W-:Y:S02]  /*13670*/  FSEL R233, R233, -INF , P1 ;  /* 0xff800000e9e97808 */ /* 0x002fe40000800000 */
[C---:B------:R-:W-:Y:S07]  /*13680*/  ISETP.GT.AND P1, PT, R22.reuse, 0x20, PT ;  /* 0x000000201600780c */ /* 0x040fee0003f24270 */
[----:B------:R-:W1:Y:S01]  /*13690*/  MUFU.TANH R227, R227 ;  /* 0x000000e300e37308 */ /* 0x000e620000002400 */
[----:B---3--:R-:W-:Y:S02]  /*136a0*/  FSEL R193, R193, -INF , P0 ;  /* 0xff800000c1c17808 */ /* 0x008fe40000000000 */
[----:B------:R-:W-:Y:S07]  /*136b0*/  ISETP.GT.AND P0, PT, R22, 0x21, PT ;  /* 0x000000211600780c */ /* 0x000fee0003f04270 */
[----:B------:R-:W3:Y:S01]  /*136c0*/  MUFU.TANH R225, R225 ;  /* 0x000000e100e17308 */ /* 0x000ee20000002400 */
[----:B------:R-:W-:Y:S02]  /*136d0*/  FSEL R229, R229, -INF , P0 ;  /* 0xff800000e5e57808 */ /* 0x000fe40000000000 */
[C---:B------:R-:W-:Y:S02]  /*136e0*/  ISETP.GT.AND P0, PT, R20.reuse, 0x21, PT ;  /* 0x000000211400780c */ /* 0x040fe40003f04270 */
[----:B--2---:R-:W-:Y:S02]  /*136f0*/  FSEL R231, R231, -INF , P1 ;  /* 0xff800000e7e77808 */ /* 0x004fe40000800000 */
[----:B------:R-:W-:Y:S02]  /*13700*/  ISETP.GT.AND P1, PT, R20, 0x20, PT ;  /* 0x000000201400780c */ /* 0x000fe40003f24270 */
[----:B------:R-:W-:Y:S01]  /*13710*/  FMNMX.FTZ R2, R231, R2, !PT ;  /* 0x00000002e7027209 */ /* 0x000fe20007810000 */
[----:B------:R-:W2:Y:S03]  /*13720*/  MUFU.TANH R195, R195 ;  /* 0x000000c300c37308 */ /* 0x000ea60000002400 */
[----:B------:R-:W-:Y:S02]  /*13730*/  FMNMX.FTZ R2, R229, R2, !PT ;  /* 0x00000002e5027209 */ /* 0x000fe40007810000 */
[----:B-1----:R-:W-:Y:S02]  /*13740*/  FSEL R227, R227, -INF , P1 ;  /* 0xff800000e3e37808 */ /* 0x002fe40000800000 */
[C---:B------:R-:W-:Y:S03]  /*13750*/  ISETP.GT.AND P1, PT, R22.reuse, 0x28, PT ;  /* 0x000000281600780c */ /* 0x040fe60003f24270 */
[----:B------:R-:W1:Y:S01]  /*13760*/  MUFU.TANH R223, R223 ;  /* 0x000000df00df7308 */ /* 0x000e620000002400 */
[----:B---3--:R-:W-:Y:S02]  /*13770*/  FSEL R225, R225, -INF , P0 ;  /* 0xff800000e1e17808 */ /* 0x008fe40000000000 */
[C---:B------:R-:W-:Y:S07]  /*13780*/  ISETP.GT.AND P0, PT, R22.reuse, 0x29, PT ;  /* 0x000000291600780c */ /* 0x040fee0003f04270 */
[----:B------:R-:W3:Y:S01]  /*13790*/  MUFU.TANH R163, R28 ;  /* 0x0000001c00a37308 */ /* 0x000ee20000002400 */
[----:B--2---:R-:W-:Y:S02]  /*137a0*/  FSEL R195, R195, -INF , P0 ;  /* 0xff800000c3c37808 */ /* 0x004fe40000000000 */
[C---:B------:R-:W-:Y:S07]  /*137b0*/  ISETP.GT.AND P0, PT, R22.reuse, 0x31, PT ;  /* 0x000000311600780c */ /* 0x040fee0003f04270 */
[----:B------:R-:W2:Y:S01]  /*137c0*/  MUFU.TANH R161, R29 ;  /* 0x0000001d00a17308 */ /* 0x000ea20000002400 */
[----:B-1----:R-:W-:Y:S02]  /*137d0*/  FSEL R223, R223, -INF , P1 ;  /* 0xff800000dfdf7808 */ /* 0x002fe40000800000 */
[C---:B------:R-:W-:Y:S02]  /*137e0*/  ISETP.GT.AND P1, PT, R22.reuse, 0x30, PT ;  /* 0x000000301600780c */ /* 0x040fe40003f24270 */
[----:B------:R-:W-:Y:S05]  /*137f0*/  FMNMX.FTZ R2, R223, R2, !PT ;  /* 0x00000002df027209 */ /* 0x000fea0007810000 */
[----:B------:R-:W1:Y:S01]  /*13800*/  MUFU.TANH R155, R32 ;  /* 0x00000020009b7308 */ /* 0x000e620000002400 */
[----:B------:R-:W-:Y:S02]  /*13810*/  FMNMX.FTZ R2, R195, R2, !PT ;  /* 0x00000002c3027209 */ /* 0x000fe40007810000 */
[----:B---3--:R-:W-:Y:S02]  /*13820*/  FSEL R163, R163, -INF , P1 ;  /* 0xff800000a3a37808 */ /* 0x008fe40000800000 */
[C---:B------:R-:W-:Y:S02]  /*13830*/  ISETP.GT.AND P1, PT, R22.reuse, 0x38, PT ;  /* 0x000000381600780c */ /* 0x040fe40003f24270 */
[----:B------:R-:W-:Y:S03]  /*13840*/  FMNMX.FTZ R2, R163, R2, !PT ;  /* 0x00000002a3027209 */ /* 0x000fe60007810000 */
[----:B------:R-:W3:Y:S01]  /*13850*/  MUFU.TANH R167, R26 ;  /* 0x0000001a00a77308 */ /* 0x000ee20000002400 */
[----:B--2---:R-:W-:Y:S02]  /*13860*/  FSEL R161, R161, -INF , P0 ;  /* 0xff800000a1a17808 */ /* 0x004fe40000000000 */
[----:B------:R-:W-:Y:S02]  /*13870*/  ISETP.GT.AND P0, PT, R22, 0x39, PT ;  /* 0x000000391600780c */ /* 0x000fe40003f04270 */
[----:B------:R-:W-:Y:S05]  /*13880*/  FMNMX.FTZ R22, R233, R24, !PT ;  /* 0x00000018e9167209 */ /* 0x000fea0007810000 */
[----:B------:R-:W2:Y:S01]  /*13890*/  MUFU.TANH R153, R33 ;  /* 0x0000002100997308 */ /* 0x000ea20000002400 */
[----:B------:R-:W-:Y:S02]  /*138a0*/  FMNMX.FTZ R24, R161, R2, !PT ;  /* 0x00000002a1187209 */ /* 0x000fe40007810000 */
[----:B------:R-:W-:Y:S02]  /*138b0*/  FMNMX.FTZ R22, R193, R22, !PT ;  /* 0x00000016c1167209 */ /* 0x000fe40007810000 */
[----:B-1----:R-:W-:Y:S02]  /*138c0*/  FSEL R155, R155, -INF , P1 ;  /* 0xff8000009b9b7808 */ /* 0x002fe40000800000 */
[C---:B------:R-:W-:Y:S02]  /*138d0*/  ISETP.GT.AND P1, PT, R20.reuse, 0x28, PT ;  /* 0x000000281400780c */ /* 0x040fe40003f24270 */
[----:B------:R-:W-:Y:S01]  /*138e0*/  FMNMX.FTZ R22, R227, R22, !PT ;  /* 0x00000016e3167209 */ /* 0x000fe20007810000 */
[----:B------:R-:W1:Y:S01]  /*138f0*/  MUFU.TANH R165, R165 ;  /* 0x000000a500a57308 */ /* 0x000e620000002400 */
[----:B------:R-:W-:Y:S02]  /*13900*/  FMNMX.FTZ R24, R155, R24, !PT ;  /* 0x000000189b187209 */ /* 0x000fe40007810000 */
[----:B------:R-:W-:Y:S02]  /*13910*/  FMNMX.FTZ R22, R225, R22, !PT ;  /* 0x00000016e1167209 */ /* 0x000fe40007810000 */
[----:B---3--:R-:W-:Y:S02]  /*13920*/  FSEL R167, R167, -INF , P1 ;  /* 0xff800000a7a77808 */ /* 0x008fe40000800000 */
[C---:B------:R-:W-:Y:S02]  /*13930*/  ISETP.GT.AND P1, PT, R20.reuse, 0x30, PT ;  /* 0x000000301400780c */ /* 0x040fe40003f24270 */
[----:B------:R-:W-:Y:S01]  /*13940*/  FMNMX.FTZ R22, R167, R22, !PT ;  /* 0x00000016a7167209 */ /* 0x000fe20007810000 */
[----:B------:R-:W3:Y:S01]  /*13950*/  MUFU.TANH R159, R30 ;  /* 0x0000001e009f7308 */ /* 0x000ee20000002400 */
[----:B--2---:R-:W-:Y:S02]  /*13960*/  FSEL R153, R153, -INF , P0 ;  /* 0xff80000099997808 */ /* 0x004fe40000000000 */
[C---:B------:R-:W-:Y:S02]  /*13970*/  ISETP.GT.AND P0, PT, R20.reuse, 0x29, PT ;  /* 0x000000291400780c */ /* 0x040fe40003f04270 */
[----:B------:R-:W-:Y:S05]  /*13980*/  FMNMX.FTZ R2, R153, R24, !PT ;  /* 0x0000001899027209 */ /* 0x000fea0007810000 */
[----:B------:R-:W2:Y:S01]  /*13990*/  MUFU.TANH R31, R31 ;  /* 0x0000001f001f7308 */ /* 0x000ea20000002400 */
[----:B------:R-:W4:Y:S01]  /*139a0*/  SHFL.BFLY PT, R29, R2, 0x2, 0x1f ;  /* 0x0c401f00021d7f89 */ /* 0x000f2200000e0000 */
[----:B-1----:R-:W-:Y:S02]  /*139b0*/  FSEL R165, R165, -INF , P0 ;  /* 0xff800000a5a57808 */ /* 0x002fe40000000000 */
[C---:B------:R-:W-:Y:S02]  /*139c0*/  ISETP.GT.AND P0, PT, R20.reuse, 0x31, PT ;  /* 0x000000311400780c */ /* 0x040fe40003f04270 */
[----:B------:R-:W-:Y:S04]  /*139d0*/  FMNMX.FTZ R22, R165, R22, !PT ;  /* 0x00000016a5167209 */ /* 0x000fe80007810000 */
[----:B------:R-:W1:Y:S01]  /*139e0*/  MUFU.TANH R151, R34 ;  /* 0x0000002200977308 */ /* 0x000e620000002400 */
[----:B---3--:R-:W-:Y:S02]  /*139f0*/  FSEL R159, R159, -INF , P1 ;  /* 0xff8000009f9f7808 */ /* 0x008fe40000800000 */
[C---:B------:R-:W-:Y:S02]  /*13a00*/  ISETP.GT.AND P1, PT, R20.reuse, 0x38, PT ;  /* 0x000000381400780c */ /* 0x040fe40003f24270 */
[----:B------:R-:W-:Y:S05]  /*13a10*/  FMNMX.FTZ R22, R159, R22, !PT ;  /* 0x000000169f167209 */ /* 0x000fea0007810000 */
[----:B------:R-:W3:Y:S01]  /*13a20*/  MUFU.TANH R149, R35 ;  /* 0x0000002300957308 */ /* 0x000ee20000002400 */
[----:B--2---:R-:W-:Y:S02]  /*13a30*/  FSEL R157, R31, -INF , P0 ;  /* 0xff8000001f9d7808 */ /* 0x004fe40000000000 */
[----:B------:R-:W-:Y:S02]  /*13a40*/  ISETP.GT.AND P0, PT, R20, 0x39, PT ;  /* 0x000000391400780c */ /* 0x000fe40003f04270 */
[----:B------:R-:W-:Y:S02]  /*13a50*/  FMNMX.FTZ R22, R157, R22, !PT ;  /* 0x000000169d167209 */ /* 0x000fe40007810000 */
[----:B----4-:R-:W-:Y:S02]  /*13a60*/  FMNMX.FTZ R31, R2, R29, !PT ;  /* 0x0000001d021f7209 */ /* 0x010fe40007810000 */
[----:B-1----:R-:W-:Y:S03]  /*13a70*/  FSEL R151, R151, -INF , P1 ;  /* 0xff80000097977808 */ /* 0x002fe60000800000 */
[----:B------:R-:W1:Y:S01]  /*13a80*/  SHFL.BFLY PT, R2, R31, 0x1, 0x1f ;  /* 0x0c201f001f027f89 */ /* 0x000e6200000e0000 */
[----:B------:R-:W-:Y:S02]  /*13a90*/  FMNMX.FTZ R22, R151, R22, !PT ;  /* 0x0000001697167209 */ /* 0x000fe40007810000 */
[----:B---3--:R-:W-:Y:S04]  /*13aa0*/  FSEL R149, R149, -INF , P0 ;  /* 0xff80000095957808 */ /* 0x008fe80000000000 */
[----:B------:R-:W-:Y:S05]  /*13ab0*/  FMNMX.FTZ R24, R149, R22, !PT ;  /* 0x0000001695187209 */ /* 0x000fea0007810000 */
[----:B------:R-:W2:Y:S01]  /*13ac0*/  SHFL.BFLY PT, R33, R24, 0x2, 0x1f ;  /* 0x0c401f0018217f89 */ /* 0x000ea200000e0000 */
[----:B-1----:R-:W-:Y:S04]  /*13ad0*/  FMNMX.FTZ R2, R31, R2, !PT ;  /* 0x000000021f027209 */ /* 0x002fe80007810000 */
[C---:B------:R-:W-:Y:S01]  /*13ae0*/  FSETP.NEU.FTZ.AND P1, PT, R2.reuse, -INF , PT ;  /* 0xff8000000200780b */ /* 0x040fe20003f3d000 */
[C---:B------:R-:W-:Y:S03]  /*13af0*/  FMUL.FTZ R150, R2.reuse, c[0x0][0x2d0] ;  /* 0x0000b40002967a20 */ /* 0x040fe60000410000 */
[----:B------:R-:W-:Y:S02]  /*13b00*/  FSEL R4, R2, RZ, P1 ;  /* 0x000000ff02047208 */ /* 0x000fe40000800000 */
[----:B------:R-:W-:Y:S03]  /*13b10*/  FSEL R150, R150, RZ, P1 ;  /* 0x000000ff96967208 */ /* 0x000fe60000800000 */
[----:B------:R-:W-:Y:S02]  /*13b20*/  FADD.FTZ R4, -R4, R3 ;  /* 0x0000000304047221 */ /* 0x000fe40000010100 */
[--C-:B------:R-:W-:Y:S02]  /*13b30*/  FFMA.FTZ R177, R0, c[0x0][0x2d0], -R150.reuse ;  /* 0x0000b40000b17a23 */ /* 0x100fe40000010896 */
[--C-:B------:R-:W-:Y:S01]  /*13b40*/  FFMA.FTZ R174, R173, c[0x0][0x2d0], -R150.reuse ;  /* 0x0000b400adae7a23 */ /* 0x100fe20000010896 */
[----:B--2---:R-:W-:Y:S01]  /*13b50*/  FMNMX.FTZ R29, R24, R33, !PT ;  /* 0x00000021181d7209 */ /* 0x004fe20007810000 */
[--C-:B------:R-:W-:Y:S01]  /*13b60*/  FFMA.FTZ R176, R25, c[0x0][0x2d0], -R150.reuse ;  /* 0x0000b40019b07a23 */ /* 0x100fe20000010896 */
[----:B------:R-:W-:Y:S01]  /*13b70*/  IADD3 R24, R135, UR4, RZ ;  /* 0x0000000487187c10 */ /* 0x000fe2000fffe0ff */
[--C-:B------:R-:W-:Y:S01]  /*13b80*/  FFMA.FTZ R175, R27, c[0x0][0x2d0], -R150.reuse ;  /* 0x0000b4001baf7a23 */ /* 0x100fe20000010896 */
[----:B------:R-:W-:Y:S01]  /*13b90*/  MUFU.EX2 R177, R177 ;  /* 0x000000b100b17308 */ /* 0x000fe20000000800 */
[----:B------:R-:W1:Y:S01]  /*13ba0*/  SHFL.BFLY PT, R20, R29, 0x1, 0x1f ;  /* 0x0c201f001d147f89 */ /* 0x000e6200000e0000 */
[----:B------:R-:W-:Y:S01]  /*13bb0*/  IADD3 R168, R187, R24, RZ ;  /* 0x00000018bba87210 */ /* 0x000fe20007ffe0ff */
[--C-:B------:R-:W-:Y:S02]  /*13bc0*/  FFMA.FTZ R230, R161, c[0x0][0x2d0], -R150.reuse ;  /* 0x0000b400a1e67a23 */ /* 0x100fe40000010896 */
[--C-:B------:R-:W-:Y:S02]  /*13bd0*/  FFMA.FTZ R178, R239, c[0x0][0x2d0], -R150.reuse ;  /* 0x0000b400efb27a23 */ /* 0x100fe40000010896 */
        /* <DEDUP_REMOVED lines=9> */
[----:B------:R-:W-:Y:S01]  /*13c70*/  FFMA.FTZ R226, R195, c[0x0][0x2d0], -R150 ;  /* 0x0000b400c3e27a23 */ /* 0x000fe20000010896 */
[----:B-1----:R-:W-:Y:S02]  /*13c80*/  FMNMX.FTZ R0, R29, R20, !PT ;  /* 0x000000141d007209 */ /* 0x002fe40007810000 */
[----:B------:R-:W-:Y:S02]  /*13c90*/  LDSM.16.MT88.4 R28, [R134+UR4+0x100] ;  /* 0x00010004861c783b */ /* 0x000fe40008004200 */
[C---:B------:R-:W-:Y:S01]  /*13ca0*/  FSETP.NEU.FTZ.AND P0, PT, R0.reuse, -INF , PT ;  /* 0xff8000000000780b */ /* 0x040fe20003f1d000 */
[C---:B------:R-:W-:Y:S03]  /*13cb0*/  FMUL.FTZ R148, R0.reuse, c[0x0][0x2d0] ;  /* 0x0000b40000947a20 */ /* 0x040fe60000410000 */
[----:B------:R-:W1:Y:S01]  /*13cc0*/  MUFU.EX2 R174, R174 ;  /* 0x000000ae00ae7308 */ /* 0x000e620000000800 */
[----:B------:R-:W-:Y:S02]  /*13cd0*/  FSEL R5, R0, RZ, P0 ;  /* 0x000000ff00057208 */ /* 0x000fe40000000000 */
[----:B------:R-:W-:Y:S02]  /*13ce0*/  FSEL R148, R148, RZ, P0 ;  /* 0x000000ff94947208 */ /* 0x000fe40000000000 */
[----:B--2---:R-:W-:Y:S01]  /*13cf0*/  F2FP.PACK_AB R136, R176, R177 ;  /* 0x000000b1b088723e */ /* 0x004fe200000000ff */
[----:B------:R-:W-:Y:S01]  /*13d00*/  FADD.FTZ R3, -R5, R132 ;  /* 0x0000008405037221 */ /* 0x000fe20000010100 */
[----:B------:R-:W-:Y:S01]  /*13d10*/  PLOP3.LUT P0, PT, PT, PT, UP0, 0x80, 0x0 ;  /* 0x000000000000781c */ /* 0x000fe20003f0f008 */
[--C-:B------:R-:W-:Y:S02]  /*13d20*/  FFMA.FTZ R173, R21, c[0x0][0x2d0], -R148.reuse ;  /* 0x0000b40015ad7a23 */ /* 0x100fe40000010894 */
[----:B------:R-:W-:Y:S01]  /*13d30*/  MUFU.EX2 R178, R178 ;  /* 0x000000b200b27308 */ /* 0x000fe20000000800 */
[--C-:B------:R-:W-:Y:S02]  /*13d40*/  FFMA.FTZ R172, R23, c[0x0][0x2d0], -R148.reuse ;  /* 0x0000b40017ac7a23 */ /* 0x100fe40000010894 */
[----:B------:R-:W2:Y:S01]  /*13d50*/  LDSM.16.MT88.4 R20, [R135+UR4+0x100] ;  /* 0x000100048714783b */ /* 0x000ea20008004200 */
[--C-:B------:R-:W-:Y:S02]  /*13d60*/  FFMA.FTZ R171, R171, c[0x0][0x2d0], -R148.reuse ;  /* 0x0000b400abab7a23 */ /* 0x100fe40000010894 */
[--C-:B------:R-:W-:Y:S02]  /*13d70*/  FFMA.FTZ R170, R169, c[0x0][0x2d0], -R148.reuse ;  /* 0x0000b400a9aa7a23 */ /* 0x100fe40000010894 */
[----:B------:R-:W-:Y:S02]  /*13d80*/  FMUL.FTZ R132, R4, c[0x0][0x2d0] ;  /* 0x0000b40004847a20 */ /* 0x000fe40000410000 */
[----:B------:R-:W-:Y:S01]  /*13d90*/  FMUL.FTZ R7, R3, c[0x0][0x2d0] ;  /* 0x0000b40003077a20 */ /* 0x000fe20000410000 */
[----:B------:R-:W-:Y:S01]  /*13da0*/  MUFU.EX2 R173, R173 ;  /* 0x000000ad00ad7308 */ /* 0x000fe20000000800 */
[--C-:B------:R-:W-:Y:S01]  /*13db0*/  FFMA.FTZ R195, R167, c[0x0][0x2d0], -R148.reuse ;  /* 0x0000b400a7c37a23 */ /* 0x100fe20000010894 */
[----:B-1----:R-:W-:Y:S01]  /*13dc0*/  F2FP.PACK_AB R138, R174, R175 ;  /* 0x000000afae8a723e */ /* 0x002fe200000000ff */
[--C-:B------:R-:W-:Y:S02]  /*13dd0*/  FFMA.FTZ R228, R165, c[0x0][0x2d0], -R148.reuse ;  /* 0x0000b400a5e47a23 */ /* 0x100fe40000010894 */
[----:B------:R-:W-:Y:S01]  /*13de0*/  LDSM.16.MT88.4 R164, [R168+0x5900] ;  /* 0x00590000a8a4783b */ /* 0x000fe20000004200 */
[--C-:B------:R-:W-:Y:S02]  /*13df0*/  FFMA.FTZ R231, R159, c[0x0][0x2d0], -R148.reuse ;  /* 0x0000b4009fe77a23 */ /* 0x100fe40000010894 */
[--C-:B------:R-:W-:Y:S02]  /*13e00*/  FFMA.FTZ R232, R157, c[0x0][0x2d0], -R148.reuse ;  /* 0x0000b4009de87a23 */ /* 0x100fe40000010894 */
[----:B------:R-:W1:Y:S01]  /*13e10*/  MUFU.EX2 R132, R132 ;  /* 0x0000008400847308 */ /* 0x000e620000000800 */
[--C-:B------:R-:W-:Y:S02]  /*13e20*/  FFMA.FTZ R235, R151, c[0x0][0x2d0], -R148.reuse ;  /* 0x0000b40097eb7a23 */ /* 0x100fe40000010894 */
[--C-:B------:R-:W-:Y:S02]  /*13e30*/  FFMA.FTZ R180, R237, c[0x0][0x2d0], -R148.reuse ;  /* 0x0000b400edb47a23 */ /* 0x100fe40000010894 */
[--C-:B------:R-:W-:Y:S02]  /*13e40*/  FFMA.FTZ R181, R181, c[0x0][0x2d0], -R148.reuse ;  /* 0x0000b400b5b57a23 */ /* 0x100fe40000010894 */
[----:B------:R-:W-:Y:S02]  /*13e50*/  FFMA.FTZ R192, R233, c[0x0][0x2d0], -R148 ;  /* 0x0000b400e9c07a23 */ /* 0x000fe40000010894 */
[----:B------:R-:W-:Y:S01]  /*13e60*/  FFMA.FTZ R233, R155, c[0x0][0x2d0], -R150 ;  /* 0x0000b4009be97a23 */ /* 0x000fe20000010896 */
[----:B------:R-:W3:Y:S01]  /*13e70*/  MUFU.EX2 R3, R7 ;  /* 0x0000000700037308 */ /* 0x000ee20000000800 */
[--C-:B------:R-:W-:Y:S02]  /*13e80*/  FFMA.FTZ R193, R193, c[0x0][0x2d0], -R148.reuse ;  /* 0x0000b400c1c17a23 */ /* 0x100fe40000010894 */
[----:B------:R-:W-:Y:S02]  /*13e90*/  FFMA.FTZ R224, R227, c[0x0][0x2d0], -R148 ;  /* 0x0000b400e3e07a23 */ /* 0x000fe40000010894 */
[--C-:B------:R-:W-:Y:S02]  /*13ea0*/  FFMA.FTZ R227, R163, c[0x0][0x2d0], -R150.reuse ;  /* 0x0000b400a3e37a23 */ /* 0x100fe40000010896 */
[----:B------:R-:W-:Y:S01]  /*13eb0*/  LDSM.16.MT88.4 R160, [R135+UR4+0x5900] ;  /* 0x0059000487a0783b */ /* 0x000fe20008004200 */
[----:B------:R-:W-:Y:S02]  /*13ec0*/  FFMA.FTZ R150, R153, c[0x0][0x2d0], -R150 ;  /* 0x0000b40099967a23 */ /* 0x000fe40000010896 */
[----:B------:R-:W4:Y:S01]  /*13ed0*/  MUFU.EX2 R172, R172 ;  /* 0x000000ac00ac7308 */ /* 0x000f220000000800 */
[--C-:B------:R-:W-:Y:S02]  /*13ee0*/  FFMA.FTZ R225, R225, c[0x0][0x2d0], -R148.reuse ;  /* 0x0000b400e1e17a23 */ /* 0x100fe40000010894 */
[----:B------:R-:W-:Y:S02]  /*13ef0*/  FFMA.FTZ R148, R149, c[0x0][0x2d0], -R148 ;  /* 0x0000b40095947a23 */ /* 0x000fe40000010894 */
[C---:B-1----:R-:W-:Y:S01]  /*13f00*/  FMUL.FTZ R4, R132.reuse, R128 ;  /* 0x0000008084047220 */ /* 0x042fe20000410000 */
[----:B------:R-:W-:Y:S01]  /*13f10*/  LDSM.16.MT88.4 R152, [R134+UR4+0x3900] ;  /* 0x003900048698783b */ /* 0x000fe20008004200 */
[C---:B------:R-:W-:Y:S02]  /*13f20*/  FMUL.FTZ R5, R132.reuse, R129 ;  /* 0x0000008184057220 */ /* 0x040fe40000410000 */
[C---:B------:R-:W-:Y:S01]  /*13f30*/  FMUL.FTZ R8, R132.reuse, R124 ;  /* 0x0000007c84087220 */ /* 0x040fe20000410000 */
[----:B------:R-:W-:Y:S01]  /*13f40*/  MUFU.EX2 R171, R171 ;  /* 0x000000ab00ab7308 */ /* 0x000fe20000000800 */
[C---:B------:R-:W-:Y:S02]  /*13f50*/  FMUL.FTZ R9, R132.reuse, R125 ;  /* 0x0000007d84097220 */ /* 0x040fe40000410000 */
[C---:B------:R-:W-:Y:S02]  /*13f60*/  FMUL.FTZ R12, R132.reuse, R120 ;  /* 0x00000078840c7220 */ /* 0x040fe40000410000 */
[C---:B---3--:R-:W-:Y:S02]  /*13f70*/  FMUL.FTZ R6, R3.reuse, R130 ;  /* 0x0000008203067220 */ /* 0x048fe40000410000 */
[C---:B------:R-:W-:Y:S02]  /*13f80*/  FMUL.FTZ R7, R3.reuse, R131 ;  /* 0x0000008303077220 */ /* 0x040fe40000410000 */
[C---:B------:R-:W-:Y:S01]  /*13f90*/  FMUL.FTZ R10, R3.reuse, R126 ;  /* 0x0000007e030a7220 */ /* 0x040fe20000410000 */
[----:B------:R-:W1:Y:S01]  /*13fa0*/  MUFU.EX2 R170, R170 ;  /* 0x000000aa00aa7308 */ /* 0x000e620000000800 */
[C---:B------:R-:W-:Y:S01]  /*13fb0*/  FMUL.FTZ R11, R3.reuse, R127 ;  /* 0x0000007f030b7220 */ /* 0x040fe20000410000 */
[----:B------:R-:W-:Y:S01]  /*13fc0*/  LDSM.16.MT88.4 R128, [R168+0x2900] ;  /* 0x00290000a880783b */ /* 0x000fe20000004200 */
[----:B------:R-:W-:Y:S01]  /*13fd0*/  FMUL.FTZ R13, R132, R121 ;  /* 0x00000079840d7220 */ /* 0x000fe20000410000 */
[----:B----4-:R-:W-:Y:S01]  /*13fe0*/  F2FP.PACK_AB R137, R172, R173 ;  /* 0x000000adac89723e */ /* 0x010fe200000000ff */
        /* <DEDUP_REMOVED lines=14> */
[----:B-1----:R-:W-:Y:S01]  /*140d0*/  F2FP.PACK_AB R139, R170, R171 ;  /* 0x000000abaa8b723e */ /* 0x002fe200000000ff */
[C---:B------:R-:W-:Y:S01]  /*140e0*/  FMUL.FTZ R36, R132.reuse, R36 ;  /* 0x0000002484247220 */ /* 0x040fe20000410000 */
[----:B------:R-:W-:Y:S01]  /*140f0*/  LDSM.16.MT88.4 R100, [R134+UR4+0x2100] ;  /* 0x002100048664783b */ /* 0x000fe20008004200 */
[C---:B------:R-:W-:Y:S02]  /*14100*/  FMUL.FTZ R37, R132.reuse, R37 ;  /* 0x0000002584257220 */ /* 0x040fe40000410000 */
[C---:B------:R-:W-:Y:S02]  /*14110*/  FMUL.FTZ R38, R3.reuse, R38 ;  /* 0x0000002603267220 */ /* 0x040fe40000410000 */
[C---:B--2---:R-:W-:Y:S01]  /*14120*/  HMMA.16816.F32 R4, R136.reuse, R20, R4 ;  /* 0x000000148804723c */ /* 0x044fe20000001804 */
[----:B------:R-:W1:Y:S04]  /*14130*/  MUFU.EX2 R179, R179 ;  /* 0x000000b300b37308 */ /* 0x000e680000000800 */
[----:B------:R-:W-:Y:S02]  /*14140*/  FMUL.FTZ R39, R3, R39 ;  /* 0x0000002703277220 */ /* 0x000fe40000410000 */
[----:B------:R-:W-:Y:S01]  /*14150*/  FMUL.FTZ R21, R132, R113 ;  /* 0x0000007184157220 */ /* 0x000fe20000410000 */
[C---:B------:R-:W-:Y:S03]  /*14160*/  HMMA.16816.F32 R8, R136.reuse, R22, R8 ;  /* 0x000000168808723c */ /* 0x040fe60000001808 */
[----:B------:R-:W-:Y:S01]  /*14170*/  MUFU.EX2 R180, R180 ;  /* 0x000000b400b47308 */ /* 0x000fe20000000800 */
[----:B------:R-:W-:Y:S01]  /*14180*/  IADD3 R20, R134, UR4, RZ ;  /* 0x0000000486147c10 */ /* 0x000fe2000fffe0ff */
[C---:B------:R-:W-:Y:S01]  /*14190*/  FMUL.FTZ R40, R132.reuse, R40 ;  /* 0x0000002884287220 */ /* 0x040fe20000410000 */
[----:B---3--:R-:W-:Y:S02]  /*141a0*/  LDSM.16.MT88.4 R148, [R168+0x3900] ;  /* 0x00390000a894783b */ /* 0x008fe40000004200 */
[C---:B------:R-:W-:Y:S04]  /*141b0*/  HMMA.16816.F32 R12, R136.reuse, R24, R12 ;  /* 0x00000018880c723c */ /* 0x040fe8000000180c */
[----:B------:R-:W-:Y:S01]  /*141c0*/  IADD3 R169, R187, R20, RZ ;  /* 0x00000014bba97210 */ /* 0x000fe20007ffe0ff */
[C---:B------:R-:W-:Y:S01]  /*141d0*/  FMUL.FTZ R20, R132.reuse, R112 ;  /* 0x0000007084147220 */ /* 0x040fe20000410000 */
[----:B------:R-:W2:Y:S01]  /*141e0*/  MUFU.EX2 R181, R181 ;  /* 0x000000b500b57308 */ /* 0x000ea20000000800 */
[C---:B------:R-:W-:Y:S01]  /*141f0*/  FMUL.FTZ R22, R3.reuse, R114 ;  /* 0x0000007203167220 */ /* 0x040fe20000410000 */
[C---:B------:R-:W-:Y:S01]  /*14200*/  HMMA.16816.F32 R16, R136.reuse, R26, R16 ;  /* 0x0000001a8810723c */ /* 0x040fe20000001810 */
[----:B------:R-:W3:Y:S03]  /*14210*/  LDSM.16.MT88.4 R120, [R169+0x100] ;  /* 0x00010000a978783b */ /* 0x000ee60000004200 */
[C---:B------:R-:W-:Y:S02]  /*14220*/  FMUL.FTZ R23, R3.reuse, R115 ;  /* 0x0000007303177220 */ /* 0x040fe40000410000 */
[C---:B------:R-:W-:Y:S02]  /*14230*/  FMUL.FTZ R24, R132.reuse, R108 ;  /* 0x0000006c84187220 */ /* 0x040fe40000410000 */
[C---:B------:R-:W-:Y:S01]  /*14240*/  FMUL.FTZ R25, R132.reuse, R109 ;  /* 0x0000006d84197220 */ /* 0x040fe20000410000 */
[----:B------:R-:W4:Y:S01]  /*14250*/  LDSM.16.MT88.4 R112, [R135+UR4+0x2100] ;  /* 0x002100048770783b */ /* 0x000f220008004200 */
[----:B------:R-:W-:Y:S01]  /*14260*/  MUFU.EX2 R182, R182 ;  /* 0x000000b600b67308 */ /* 0x000fe20000000800 */
[C---:B------:R-:W-:Y:S03]  /*14270*/  HMMA.16816.F32 R20, R136.reuse, R28, R20 ;  /* 0x0000001c8814723c */ /* 0x040fe60000001814 */
[C---:B------:R-:W-:Y:S02]  /*14280*/  FMUL.FTZ R26, R3.reuse, R110 ;  /* 0x0000006e031a7220 */ /* 0x040fe40000410000 */
[C---:B------:R-:W-:Y:S01]  /*14290*/  FMUL.FTZ R27, R3.reuse, R111 ;  /* 0x0000006f031b7220 */ /* 0x040fe20000410000 */
[----:B------:R-:W-:Y:S01]  /*142a0*/  LDSM.16.MT88.4 R156, [R169+0x3900] ;  /* 0x00390000a99c783b */ /* 0x000fe20000004200 */
[C---:B------:R-:W-:Y:S02]  /*142b0*/  FMUL.FTZ R28, R132.reuse, R104 ;  /* 0x00000068841c7220 */ /* 0x040fe40000410000 */
[C---:B------:R-:W-:Y:S01]  /*142c0*/  FMUL.FTZ R29, R132.reuse, R105 ;  /* 0x00000069841d7220 */ /* 0x040fe20000410000 */
[----:B------:R-:W5:Y:S02]  /*142d0*/  MUFU.EX2 R183, R183 ;  /* 0x000000b700b77308 */ /* 0x000f640000000800 */
[C---:B------:R-:W-:Y:S02]  /*142e0*/  HMMA.16816.F32 R24, R136.reuse, R30, R24 ;  /* 0x0000001e8818723c */ /* 0x040fe40000001818 */
[----:B------:R-:W-:Y:S01]  /*142f0*/  LDSM.16.MT88.4 R108, [R169+0x2100] ;  /* 0x00210000a96c783b */ /* 0x000fe20000004200 */
[C---:B------:R-:W-:Y:S02]  /*14300*/  FMUL.FTZ R41, R132.reuse, R41 ;  /* 0x0000002984297220 */ /* 0x040fe40000410000 */
[C---:B------:R-:W-:Y:S02]  /*14310*/  FMUL.FTZ R42, R3.reuse, R42 ;  /* 0x0000002a032a7220 */ /* 0x040fe40000410000 */
[C---:B------:R-:W-:Y:S01]  /*14320*/  FMUL.FTZ R30, R3.reuse, R106 ;  /* 0x0000006a031e7220 */ /* 0x040fe20000410000 */
[----:B------:R-:W-:Y:S01]  /*14330*/  MUFU.EX2 R192, R192 ;  /* 0x000000c000c07308 */ /* 0x000fe20000000800 */
[C---:B------:R-:W-:Y:S02]  /*14340*/  FMUL.FTZ R31, R3.reuse, R107 ;  /* 0x0000006b031f7220 */ /* 0x040fe40000410000 */
[----:B------:R-:W1:Y:S01]  /*14350*/  LDSM.16.MT88.4 R104, [R168+0x2100] ;  /* 0x00210000a868783b */ /* 0x000e620000004200 */
[C---:B------:R-:W-:Y:S02]  /*14360*/  FMUL.FTZ R43, R3.reuse, R43 ;  /* 0x0000002b032b7220 */ /* 0x040fe40000410000 */
[C---:B------:R-:W-:Y:S02]  /*14370*/  FMUL.FTZ R44, R132.reuse, R44 ;  /* 0x0000002c842c7220 */ /* 0x040fe40000410000 */
[C---:B------:R-:W-:Y:S01]  /*14380*/  FMUL.FTZ R45, R132.reuse, R45 ;  /* 0x0000002d842d7220 */ /* 0x040fe20000410000 */
[C---:B---3--:R-:W-:Y:S01]  /*14390*/  HMMA.16816.F32 R28, R136.reuse, R120, R28 ;  /* 0x00000078881c723c */ /* 0x048fe2000000181c */
[----:B------:R-:W3:Y:S02]  /*143a0*/  MUFU.EX2 R193, R193 ;  /* 0x000000c100c17308 */ /* 0x000ee40000000800 */
[C---:B------:R-:W-:Y:S02]  /*143b0*/  FMUL.FTZ R46, R3.reuse, R46 ;  /* 0x0000002e032e7220 */ /* 0x040fe40000410000 */
[C---:B------:R-:W-:Y:S02]  /*143c0*/  FMUL.FTZ R47, R3.reuse, R47 ;  /* 0x0000002f032f7220 */ /* 0x040fe40000410000 */
[C---:B------:R-:W-:Y:S01]  /*143d0*/  FMUL.FTZ R48, R132.reuse, R48 ;  /* 0x0000003084307220 */ /* 0x040fe20000410000 */
[C---:B------:R-:W-:Y:S01]  /*143e0*/  HMMA.16816.F32 R32, R136.reuse, R122, R32 ;  /* 0x0000007a8820723c */ /* 0x040fe20000001820 */
[----:B------:R-:W-:Y:S02]  /*143f0*/  LDSM.16.MT88.4 R120, [R169+0x900] ;  /* 0x00090000a978783b */ /* 0x000fe40000004200 */
[----:B------:R-:W-:Y:S01]  /*14400*/  MUFU.EX2 R194, R194 ;  /* 0x000000c200c27308 */ /* 0x000fe20000000800 */
        /* <DEDUP_REMOVED lines=28> */
[C---:B------:R-:W-:Y:S01]  /*145d0*/  FMUL.FTZ R64, R132.reuse, R64 ;  /* 0x0000004084407220 */ /* 0x040fe20000410000 */
[----:B------:R-:W-:Y:S01]  /*145e0*/  MUFU.EX2 R226, R226 ;  /* 0x000000e200e27308 */ /* 0x000fe20000000800 */
[C---:B------:R-:W-:Y:S03]  /*145f0*/  FMUL.FTZ R65, R132.reuse, R65 ;  /* 0x0000004184417220 */ /* 0x040fe60000410000 */
[C---:B------:R-:W-:Y:S03]  /*14600*/  HMMA.16816.F32 R60, R136.reuse, R108, R60 ;  /* 0x0000006c883c723c */ /* 0x040fe6000000183c */
[C---:B------:R-:W-:Y:S02]  /*14610*/  FMUL.FTZ R66, R3.reuse, R66 ;  /* 0x0000004203427220 */ /* 0x040fe40000410000 */
[C---:B------:R-:W-:Y:S01]  /*14620*/  FMUL.FTZ R67, R3.reuse, R67 ;  /* 0x0000004303437220 */ /* 0x040fe20000410000 */
[----:B------:R-:W-:Y:S01]  /*14630*/  MUFU.EX2 R195, R195 ;  /* 0x000000c300c37308 */ /* 0x000fe20000000800 */
[C---:B------:R-:W-:Y:S02]  /*14640*/  FMUL.FTZ R68, R132.reuse, R68 ;  /* 0x0000004484447220 */ /* 0x040fe40000410000 */
[C---:B------:R-:W-:Y:S03]  /*14650*/  FMUL.FTZ R69, R132.reuse, R69 ;  /* 0x0000004584457220 */ /* 0x040fe60000410000 */
[C---:B------:R-:W-:Y:S01]  /*14660*/  HMMA.16816.F32 R64, R136.reuse, R110, R64 ;  /* 0x0000006e8840723c */ /* 0x040fe20000001840 */
[----:B------:R-:W2:Y:S02]  /*14670*/  LDSM.16.MT88.4 R108, [R134+UR4+0x4100] ;  /* 0x00410004866c783b */ /* 0x000ea40008004200 */
[C---:B------:R-:W-:Y:S01]  /*14680*/  FMUL.FTZ R70, R3.reuse, R70 ;  /* 0x0000004603467220 */ /* 0x040fe20000410000 */
[----:B------:R-:W-:Y:S01]  /*14690*/  MUFU.EX2 R228, R228 ;  /* 0x000000e400e47308 */ /* 0x000fe20000000800 */
[C---:B------:R-:W-:Y:S02]  /*146a0*/  FMUL.FTZ R71, R3.reuse, R71 ;  /* 0x0000004703477220 */ /* 0x040fe40000410000 */
[C---:B------:R-:W-:Y:S02]  /*146b0*/  FMUL.FTZ R72, R132.reuse, R72 ;  /* 0x0000004884487220 */ /* 0x040fe40000410000 */
[C---:B------:R-:W-:Y:S03]  /*146c0*/  FMUL.FTZ R73, R132.reuse, R73 ;  /* 0x0000004984497220 */ /* 0x040fe60000410000 */
[C---:B-1----:R-:W-:Y:S02]  /*146d0*/  HMMA.16816.F32 R68, R136.reuse, R104, R68 ;  /* 0x000000688844723c */ /* 0x042fe40000001844 */
[----:B------:R-:W-:Y:S01]  /*146e0*/  MUFU.EX2 R227, R227 ;  /* 0x000000e300e37308 */ /* 0x000fe20000000800 */
[C---:B------:R-:W-:Y:S02]  /*146f0*/  FMUL.FTZ R74, R3.reuse, R74 ;  /* 0x0000004a034a7220 */ /* 0x040fe40000410000 */
[C---:B------:R-:W-:Y:S02]  /*14700*/  FMUL.FTZ R75, R3.reuse, R75 ;  /* 0x0000004b034b7220 */ /* 0x040fe40000410000 */
[C---:B------:R-:W-:Y:S02]  /*14710*/  FMUL.FTZ R84, R132.reuse, R84 ;  /* 0x0000005484547220 */ /* 0x040fe40000410000 */
[C---:B------:R-:W-:Y:S03]  /*14720*/  FMUL.FTZ R85, R132.reuse, R85 ;  /* 0x0000005584557220 */ /* 0x040fe60000410000 */
[C---:B------:R-:W-:Y:S01]  /*14730*/  HMMA.16816.F32 R72, R136.reuse, R106, R72 ;  /* 0x0000006a8848723c */ /* 0x040fe20000001848 */
[----:B------:R-:W1:Y:S01]  /*14740*/  LDSM.16.MT88.4 R104, [R169+0x4100] ;  /* 0x00410000a968783b */ /* 0x000e620000004200 */
[----:B------:R-:W1:Y:S01]  /*14750*/  MUFU.EX2 R230, R230 ;  /* 0x000000e600e67308 */ /* 0x000e620000000800 */
[C---:B------:R-:W-:Y:S02]  /*14760*/  FMUL.FTZ R76, R132.reuse, R76 ;  /* 0x0000004c844c7220 */ /* 0x040fe40000410000 */
[C---:B------:R-:W-:Y:S02]  /*14770*/  FMUL.FTZ R77, R132.reuse, R77 ;  /* 0x0000004d844d7220 */ /* 0x040fe40000410000 */
[C---:B------:R-:W-:Y:S02]  /*14780*/  FMUL.FTZ R78, R3.reuse, R78 ;  /* 0x0000004e034e7220 */ /* 0x040fe40000410000 */
[C---:B------:R-:W-:Y:S03]  /*14790*/  FMUL.FTZ R79, R3.reuse, R79 ;  /* 0x0000004f034f7220 */ /* 0x040fe60000410000 */
[C---:B------:R-:W-:Y:S01]  /*147a0*/  FMUL.FTZ R86, R3.reuse, R86 ;  /* 0x0000005603567220 */ /* 0x040fe20000410000 */
[----:B------:R-:W-:Y:S01]  /*147b0*/  MUFU.EX2 R231, R231 ;  /* 0x000000e700e77308 */ /* 0x000fe20000000800 */
[C---:B------:R-:W-:Y:S02]  /*147c0*/  FMUL.FTZ R87, R3.reuse, R87 ;  /* 0x0000005703577220 */ /* 0x040fe40000410000 */
[C---:B----4-:R-:W-:Y:S03]  /*147d0*/  HMMA.16816.F32 R76, R136.reuse, R100, R76 ;  /* 0x00000064884c723c */ /* 0x050fe6000000184c */
[C---:B------:R-:W-:Y:S02]  /*147e0*/  FMUL.FTZ R80, R132.reuse, R80 ;  /* 0x0000005084507220 */ /* 0x040fe40000410000 */
[C---:B------:R-:W-:Y:S02]  /*147f0*/  FMUL.FTZ R81, R132.reuse, R81 ;  /* 0x0000005184517220 */ /* 0x040fe40000410000 */
[----:B------:R-:W-:Y:S01]  /*14800*/  FMUL.FTZ R82, R3, R82 ;  /* 0x0000005203527220 */ /* 0x000fe20000410000 */
[----:B------:R-:W-:Y:S01]  /*14810*/  F2FP.PACK_AB R100, R179, R178 ;  /* 0x000000b2b364723e */ /* 0x000fe200000000ff */
[----:B------:R-:W-:Y:S01]  /*14820*/  FMUL.FTZ R83, R3, R83 ;  /* 0x0000005303537220 */ /* 0x000fe20000410000 */
[----:B------:R-:W4:Y:S02]  /*14830*/  MUFU.EX2 R232, R232 ;  /* 0x000000e800e87308 */ /* 0x000f240000000800 */
[C---:B------:R-:W-:Y:S01]  /*14840*/  FMUL.FTZ R88, R132.reuse, R88 ;  /* 0x0000005884587220 */ /* 0x040fe20000410000 */
[----:B--2---:R-:W-:Y:S01]  /*14850*/  F2FP.PACK_AB R101, R181, R180 ;  /* 0x000000b4b565723e */ /* 0x004fe200000000ff */
[C---:B------:R-:W-:Y:S02]  /*14860*/  FMUL.FTZ R89, R132.reuse, R89 ;  /* 0x0000005984597220 */ /* 0x040fe40000410000 */
[C---:B------:R-:W-:Y:S03]  /*14870*/  HMMA.16816.F32 R80, R136.reuse, R102, R80 ;  /* 0x000000668850723c */ /* 0x040fe60000001850 */
[C---:B------:R-:W-:Y:S01]  /*14880*/  FMUL.FTZ R90, R3.reuse, R90 ;  /* 0x0000005a035a7220 */ /* 0x040fe20000410000 */
[----:B------:R-:W2:Y:S01]  /*14890*/  MUFU.EX2 R233, R233 ;  /* 0x000000e900e97308 */ /* 0x000ea20000000800 */
[----:B------:R-:W-:Y:S02]  /*148a0*/  FMUL.FTZ R91, R3, R91 ;  /* 0x0000005b035b7220 */ /* 0x000fe40000410000 */
[C---:B------:R-:W-:Y:S01]  /*148b0*/  FMUL.FTZ R92, R132.reuse, R92 ;  /* 0x0000005c845c7220 */ /* 0x040fe20000410000 */
[C---:B------:R-:W-:Y:S04]  /*148c0*/  HMMA.16816.F32 R84, R136.reuse, R108, R84 ;  /* 0x0000006c8854723c */ /* 0x040fe80000001854 */
[C---:B------:R-:W-:Y:S01]  /*148d0*/  FMUL.FTZ R93, R132.reuse, R93 ;  /* 0x0000005d845d7220 */ /* 0x040fe20000410000 */
[----:B-----5:R-:W-:Y:S01]  /*148e0*/  F2FP.PACK_AB R102, R183, R182 ;  /* 0x000000b6b766723e */ /* 0x020fe200000000ff */
[----:B------:R-:W-:Y:S01]  /*148f0*/  FMUL.FTZ R94, R3, R94 ;  /* 0x0000005e035e7220 */ /* 0x000fe20000410000 */
[----:B---3--:R-:W-:Y:S01]  /*14900*/  F2FP.PACK_AB R103, R193, R192 ;  /* 0x000000c0c167723e */ /* 0x008fe200000000ff */
[C---:B------:R-:W-:Y:S01]  /*14910*/  HMMA.16816.F32 R88, R136.reuse, R110, R88 ;  /* 0x0000006e8858723c */ /* 0x040fe20000001858 */
[----:B------:R-:W3:Y:S01]  /*14920*/  LDSM.16.MT88.4 R108, [R168+0x900] ;  /* 0x00090000a86c783b */ /* 0x000ee20000004200 */
[----:B------:R-:W5:Y:S02]  /*14930*/  MUFU.EX2 R235, R235 ;  /* 0x000000eb00eb7308 */ /* 0x000f640000000800 */
        /* <DEDUP_REMOVED lines=10> */
[----:B------:R-:W-:Y:S02]  /*149e0*/  FADD.FTZ R176, R176, R177 ;  /* 0x000000b1b0b07221 */ /* 0x000fe40000010000 */
[----:B------:R-:W-:Y:S02]  /*149f0*/  FADD.FTZ R172, R172, R173 ;  /* 0x000000adacac7221 */ /* 0x000fe40000010000 */
[----:B------:R-:W-:Y:S01]  /*14a00*/  F2FP.PACK_AB R136, R230, R227 ;  /* 0x000000e3e688723e */ /* 0x000fe200000000ff */
[C---:B------:R-:W-:Y:S05]  /*14a10*/  HMMA.16816.F32 R4, R100.reuse, R112, R4 ;  /* 0x000000706404723c */ /* 0x040fea0000001804 */
[----:B----4-:R-:W-:Y:S01]  /*14a20*/  F2FP.PACK_AB R137, R232, R231 ;  /* 0x000000e7e889723e */ /* 0x010fe200000000ff */
[----:B------:R-:W-:Y:S01]  /*14a30*/  FADD.FTZ R3, R175, R176 ;  /* 0x000000b0af037221 */ /* 0x000fe20000010000 */
[----:B--2---:R-:W-:Y:S01]  /*14a40*/  F2FP.PACK_AB R138, R234, R233 ;  /* 0x000000e9ea8a723e */ /* 0x004fe200000000ff */
[C---:B------:R-:W-:Y:S01]  /*14a50*/  HMMA.16816.F32 R8, R100.reuse, R114, R8 ;  /* 0x000000726408723c */ /* 0x040fe20000001808 */
[----:B------:R-:W-:Y:S03]  /*14a60*/  LDSM.16.MT88.4 R112, [R168+0x4900] ;  /* 0x00490000a870783b */ /* 0x000fe60000004200 */
[----:B-----5:R-:W-:Y:S01]  /*14a70*/  F2FP.PACK_AB R139, R236, R235 ;  /* 0x000000ebec8b723e */ /* 0x020fe200000000ff */
[----:B------:R-:W-:Y:S03]  /*14a80*/  FADD.FTZ R3, R174, R3 ;  /* 0x00000003ae037221 */ /* 0x000fe60000010000 */
[C---:B---3--:R-:W-:Y:S04]  /*14a90*/  HMMA.16816.F32 R12, R100.reuse, R108, R12 ;  /* 0x0000006c640c723c */ /* 0x048fe8000000180c */
[----:B------:R-:W-:Y:S04]  /*14aa0*/  FADD.FTZ R178, R178, R3 ;  /* 0x00000003b2b27221 */ /* 0x000fe80000010000 */
[C---:B------:R-:W-:Y:S01]  /*14ab0*/  HMMA.16816.F32 R16, R100.reuse, R110, R16 ;  /* 0x0000006e6410723c */ /* 0x040fe20000001810 */
[----:B------:R-:W2:Y:S03]  /*14ac0*/  LDSM.16.MT88.4 R108, [R135+UR4+0x4900] ;  /* 0x00490004876c783b */ /* 0x000ea60008004200 */
        /* <DEDUP_REMOVED lines=32> */
[----:B------:R-:W-:Y:S02]  /*14cd0*/  F2FP.PACK_AB R100, R229, R194 ;  /* 0x000000c2e564723e */ /* 0x000fe400000000ff */
[----:B------:R-:W-:Y:S03]  /*14ce0*/  F2FP.PACK_AB R101, R225, R224 ;  /* 0x000000e0e165723e */ /* 0x000fe600000000ff */
[----:B------:R-:W-:Y:S02]  /*14cf0*/  F2FP.PACK_AB R102, R226, R223 ;  /* 0x000000dfe266723e */ /* 0x000fe400000000ff */
[----:B------:R-:W-:Y:S07]  /*14d00*/  F2FP.PACK_AB R103, R228, R195 ;  /* 0x000000c3e467723e */ /* 0x000fee00000000ff */
[C---:B--2---:R-:W-:Y:S08]  /*14d10*/  HMMA.16816.F32 R4, R100.reuse, R108, R4 ;  /* 0x0000006c6404723c */ /* 0x044ff00000001804 */
[C---:B------:R-:W-:Y:S01]  /*14d20*/  HMMA.16816.F32 R8, R100.reuse, R110, R8 ;  /* 0x0000006e6408723c */ /* 0x040fe20000001808 */
[----:B------:R-:W2:Y:S07]  /*14d30*/  LDSM.16.MT88.4 R108, [R134+UR4+0x3100] ;  /* 0x00310004866c783b */ /* 0x000eae0008004200 */
        /* <DEDUP_REMOVED lines=31> */
[C---:B------:R-:W-:Y:S08]  /*14f30*/  HMMA.16816.F32 R124, R136.reuse, R126, R8 ;  /* 0x0000007e887c723c */ /* 0x040ff00000001808 */
[C---:B-1----:R-:W-:Y:S08]  /*14f40*/  HMMA.16816.F32 R120, R136.reuse, R116, R12 ;  /* 0x000000748878723c */ /* 0x042ff0000000180c */
[C---:B------:R-:W-:Y:S08]  /*14f50*/  HMMA.16816.F32 R116, R136.reuse, R118, R16 ;  /* 0x000000768874723c */ /* 0x040ff00000001810 */
[C---:B------:R-:W-:Y:S01]  /*14f60*/  HMMA.16816.F32 R112, R136.reuse, R104, R20 ;  /* 0x000000688870723c */ /* 0x040fe20000001814 */
[----:B------:R-:W1:Y:S07]  /*14f70*/  LDSM.16.MT88.4 R20, [R134+UR4+0x5900] ;  /* 0x005900048614783b */ /* 0x000e6e0008004200 */
[C---:B------:R-:W-:Y:S01]  /*14f80*/  HMMA.16816.F32 R108, R136.reuse, R106, R24 ;  /* 0x0000006a886c723c */ /* 0x040fe20000001818 */
[----:B------:R-:W2:Y:S07]  /*14f90*/  LDSM.16.MT88.4 R24, [R169+0x5900] ;  /* 0x00590000a918783b */ /* 0x000eae0000004200 */
        /* <DEDUP_REMOVED lines=23> */
[----:B------:R-:W-:Y:S03]  /*15110*/  FADD.FTZ R20, R229, R20 ;  /* 0x00000014e5147221 */ /* 0x000fe60000010000 */
[----:B------:R-:W-:Y:S01]  /*15120*/  FADD.FTZ R22, R224, R193 ;  /* 0x000000c1e0167221 */ /* 0x000fe20000010000 */
[C---:B--2---:R-:W-:Y:S04]  /*15130*/  HMMA.16816.F32 R92, R136.reuse, R24, R92 ;  /* 0x00000018885c723c */ /* 0x044fe8000000185c */
[----:B------:R-:W-:Y:S02]  /*15140*/  FADD.FTZ R22, R225, R22 ;  /* 0x00000016e1167221 */ /* 0x000fe40000010000 */
[----:B------:R-:W-:Y:S02]  /*15150*/  FADD.FTZ R223, R223, R20 ;  /* 0x00000014dfdf7221 */ /* 0x000fe40000010000 */
[----:B------:R-:W-:Y:S01]  /*15160*/  FADD.FTZ R195, R195, R22 ;  /* 0x00000016c3c37221 */ /* 0x000fe20000010000 */
[----:B------:R-:W-:Y:S03]  /*15170*/  HMMA.16816.F32 R96, R136, R26, R96 ;  /* 0x0000001a8860723c */ /* 0x000fe60000001860 */
[----:B------:R-:W-:Y:S02]  /*15180*/  FADD.FTZ R226, R226, R223 ;  /* 0x000000dfe2e27221 */ /* 0x000fe40000010000 */
[----:B------:R-:W-:Y:S02]  /*15190*/  FADD.FTZ R228, R228, R195 ;  /* 0x000000c3e4e47221 */ /* 0x000fe40000010000 */
[----:B------:R-:W-:Y:S02]  /*151a0*/  FADD.FTZ R227, R227, R226 ;  /* 0x000000e2e3e37221 */ /* 0x000fe40000010000 */
[----:B------:R-:W-:Y:S03]  /*151b0*/  FADD.FTZ R231, R231, R228 ;  /* 0x000000e4e7e77221 */ /* 0x000fe60000010000 */
        /* <DEDUP_REMOVED lines=8> */
[----:B------:R-:W-:Y:S01]  /*15240*/  USHF.L.U32 UR4, UR13, 0x6, URZ ;  /* 0x000000060d047899 */ /* 0x000fe2000800063f */
[----:B------:R-:W-:Y:S05]  /*15250*/  IMAD.MOV.U32 R203, RZ, RZ, RZ ;  /* 0x000000ffffcb7224 */ /* 0x000fea00078e00ff */
[----:B------:R-:W-:Y:S05]  /*15260*/  IMAD.U32 R3, RZ, RZ, UR4 ;  /* 0x00000004ff037e24 */ /* 0x000fea000f8e00ff */
[----:B------:R-:W-:Y:S04]  /*15270*/  IADD3 R3, R206, UR8, R3 ;  /* 0x00000008ce037c10 */ /* 0x000fe8000fffe003 */
[----:B------:R-:W-:Y:S05]  /*15280*/  IADD3 R204, R3, -0x80, RZ ;  /* 0xffffff8003cc7810 */ /* 0x000fea0007ffe0ff */
[----:B------:R-:W-:Y:S04]  /*15290*/  @P2 IMAD.HI.U32 R4, R204, c[0x0][0x2bc], RZ ;  /* 0x0000af00cc042a27 */ /* 0x000fe800078e00ff */
[----:B------:R-:W-:Y:S01]  /*152a0*/  IMAD.MOV.U32 R3, RZ, RZ, R204 ;  /* 0x000000ffff037224 */ /* 0x000fe200078e00cc */
[----:B------:R-:W-:Y:S04]  /*152b0*/  @P2 SHF.R.U32.HI R3, RZ, c[0x0][0x2c0], R4 ;  /* 0x0000b000ff032a19 */ /* 0x000fe80000011604 */
        /* <DEDUP_REMOVED lines=8> */
[----:B------:R1:W2:Y:S04]  /*15340*/  @!P3 LDG.E R203, [R8.64] ;  /* 0x0000000a08cbb981 */ /* 0x0002a8000c1e1900 */
[----:B------:R-:W-:Y:S04]  /*15350*/  IMAD R3, R3, c[0x0][0x1e0], RZ ;  /* 0x0000780003037a24 */ /* 0x000fe800078e02ff */
[----:B------:R-:W-:Y:S04]  /*15360*/  IMAD R3, R204, c[0x0][0x1e4], R3 ;  /* 0x00007900cc037a24 */ /* 0x000fe800078e0203 */
[----:B------:R-:W-:Y:S01]  /*15370*/  IMAD.IADD R5, R5, 0x1, R3 ;  /* 0x0000000105057824 */ /* 0x000fe200078e0203 */
[----:B-1----:R-:W-:Y:S02]  /*15380*/  SEL R8, RZ, 0x10, P5 ;  /* 0x00000010ff087807 */ /* 0x002fe40002800000 */
[----:B------:R-:W-:Y:S02]  /*15390*/  IADD3 R9, -R216, 0x10, RZ ;  /* 0x00000010d8097810 */ /* 0x000fe40007ffe1ff */
[----:B------:R-:W-:Y:S02]  /*153a0*/  IADD3 R16, -R8, 0x10, RZ ;  /* 0x0000001008107810 */ /* 0x000fe40007ffe1ff */
[----:B------:R-:W-:Y:S02]  /*153b0*/  LOP3.LUT R9, R9, 0xf, RZ, 0xc0, !PT ;  /* 0x0000000f09097812 */ /* 0x000fe400078ec0ff */
[----:B------:R-:W-:Y:S02]  /*153c0*/  LOP3.LUT R16, R16, 0xf, RZ, 0xc0, !PT ;  /* 0x0000000f10107812 */ /* 0x000fe400078ec0ff */
[----:B------:R-:W-:Y:S02]  /*153d0*/  ISETP.NE.U32.AND P2, PT, R8, RZ, PT ;  /* 0x000000ff0800720c */ /* 0x000fe40003f45070 */
[----:B--2---:R-:W-:Y:S01]  /*153e0*/  SHF.R.S32.HI R6, RZ, 0x1f, R203 ;  /* 0x0000001fff067819 */ /* 0x004fe200000114cb */
[C---:B------:R-:W-:Y:S04]  /*153f0*/  IMAD.WIDE.U32 R4, R203.reuse, c[0x0][0x1f0], R4 ;  /* 0x00007c00cb047a25 */ /* 0x040fe800078e0004 */
[----:B------:R-:W-:Y:S01]  /*15400*/  IMAD R6, R6, c[0x0][0x1f0], RZ ;  /* 0x00007c0006067a24 */ /* 0x000fe200078e02ff */
[----:B------:R-:W-:Y:S03]  /*15410*/  IADD3 R4, P0, R208, R4, RZ ;  /* 0x00000004d0047210 */ /* 0x000fe60007f1e0ff */
[----:B------:R-:W-:Y:S05]  /*15420*/  IMAD R6, R203, c[0x0][0x1f4], R6 ;  /* 0x00007d00cb067a24 */ /* 0x000fea00078e0206 */
[----:B------:R-:W-:Y:S01]  /*15430*/  IADD3.X R3, R199, R5, R6, P0, !PT ;  /* 0x00000005c7037210 */ /* 0x000fe200007fe406 */
[----:B------:R-:W-:Y:S01]  /*15440*/  IMAD.SHL.U32 R5, R218, 0x2, RZ ;  /* 0x00000002da057824 */ /* 0x000fe200078e00ff */
[----:B------:R-:W-:Y:S02]  /*15450*/  LEA R7, P0, R4, c[0x0][0x1c8], 0x1 ;  /* 0x0000720004077a11 */ /* 0x000fe400078008ff */
[----:B------:R-:W-:Y:S02]  /*15460*/  SHF.L.U64.HI R6, R218, 0x1, R215 ;  /* 0x00000001da067819 */ /* 0x000fe400000102d7 */
[----:B------:R-:W-:Y:S01]  /*15470*/  LEA.HI.X R15, R4, c[0x0][0x1cc], R3, 0x1, P0 ;  /* 0x00007300040f7a11 */ /* 0x000fe200000f0c03 */
[----:B------:R-:W1:Y:S01]  /*15480*/  SHFL.IDX PT, R12, R7, 0x1, 0x181f ;  /* 0x00381f00070c7f89 */ /* 0x000e6200000e0000 */
[----:B------:R-:W-:Y:S01]  /*15490*/  SEL R4, RZ, 0x10, P4 ;  /* 0x00000010ff047807 */ /* 0x000fe20002000000 */
[----:B------:R-:W-:Y:S02]  /*154a0*/  IMAD.SHL.U32 R3, R214, 0x2, RZ ;  /* 0x00000002d6037824 */ /* 0x000fe400078e00ff */
[----:B------:R-:W2:Y:S01]  /*154b0*/  SHFL.IDX PT, R11, R15, 0x1, 0x181f ;  /* 0x00381f000f0b7f89 */ /* 0x000ea200000e0000 */
[----:B------:R-:W-:Y:S03]  /*154c0*/  IADD3 R10, -R4, 0x10, RZ ;  /* 0x00000010040a7810 */ /* 0x000fe60007ffe1ff */
[----:B------:R3:W4:Y:S01]  /*154d0*/  SHFL.IDX PT, R14, R7, RZ, 0x181f ;  /* 0x00181fff070e7589 */ /* 0x00072200000e0000 */
[----:B------:R-:W-:Y:S03]  /*154e0*/  LOP3.LUT R10, R10, 0xf, RZ, 0xc0, !PT ;  /* 0x0000000f0a0a7812 */ /* 0x000fe600078ec0ff */
[----:B------:R-:W5:Y:S01]  /*154f0*/  SHFL.IDX PT, R13, R15, RZ, 0x181f ;  /* 0x00181fff0f0d7589 */ /* 0x000f6200000e0000 */
[-C--:B-1----:R-:W-:Y:S04]  /*15500*/  IADD3 R16, P1, P0, R16, R12.reuse, R5 ;  /* 0x0000000c10107210 */ /* 0x082fe8000783e005 */
[-C--:B--2---:R-:W-:Y:S02]  /*15510*/  IADD3.X R17, RZ, R11.reuse, R6, P1, P0 ;  /* 0x0000000bff117210 */ /* 0x084fe40000fe0406 */
[-C--:B------:R-:W-:Y:S01]  /*15520*/  IADD3 R18, P1, P0, R10, R12.reuse, R3 ;  /* 0x0000000c0a127210 */ /* 0x080fe2000783e003 */
[----:B------:R-:W-:Y:S01]  /*15530*/  IMAD.U32 R10, RZ, RZ, UR6 ;  /* 0x00000006ff0a7e24 */ /* 0x000fe2000f8e00ff */
[----:B---3--:R-:W-:Y:S03]  /*15540*/  SHF.L.U64.HI R7, R214, 0x1, R217 ;  /* 0x00000001d6077819 */ /* 0x008fe600000102d9 */
[----:B------:R-:W-:Y:S01]  /*15550*/  IMAD R10, R10, 0x3000, R205 ;  /* 0x000030000a0a7824 */ /* 0x000fe200078e02cd */
[-C--:B------:R-:W-:Y:S02]  /*15560*/  IADD3.X R19, RZ, R11.reuse, R7, P1, P0 ;  /* 0x0000000bff137210 */ /* 0x080fe40000fe0407 */
[----:B------:R-:W-:Y:S04]  /*15570*/  IADD3 R20, P1, P0, R9, R12, R221 ;  /* 0x0000000c09147210 */ /* 0x000fe8000783e0dd */
[----:B------:R-:W-:Y:S02]  /*15580*/  IADD3.X R21, RZ, R11, R222, P1, P0 ;  /* 0x0000000bff157210 */ /* 0x000fe40000fe04de */
[C---:B----4-:R-:W-:Y:S02]  /*15590*/  IADD3 R22, P1, R14.reuse, R5, RZ ;  /* 0x000000050e167210 */ /* 0x050fe40007f3e0ff */
[----:B------:R-:W-:Y:S01]  /*155a0*/  IADD3 R24, P0, R14, R3, RZ ;  /* 0x000000030e187210 */ /* 0x000fe20007f1e0ff */
[----:B------:R-:W-:Y:S02]  /*155b0*/  IMAD.SHL.U32 R3, R10, 0x2, RZ ;  /* 0x000000020a037824 */ /* 0x000fe400078e00ff */
[C---:B-----5:R-:W-:Y:S01]  /*155c0*/  IMAD.X R23, R13.reuse, 0x1, R6, P1 ;  /* 0x000000010d177824 */ /* 0x060fe200008e0606 */
        /* <DEDUP_REMOVED lines=11> */
.L_x_1470:
[----:B------:R-:W-:Y:S01]  /*15680*/  UISETP.GT.AND UP0, UPT, UR13, UR7, UPT ;  /* 0x000000070d00728c */ /* 0x000fe2000bf04270 */
[----:B------:R-:W0:Y:S01]  /*15690*/  LDGDEPBAR ;  /* 0x00000000000079af */ /* 0x000e220000000000 */
[----:B------:R-:W-:Y:S01]  /*156a0*/  UIADD3 UR4, UR5, 0x1, URZ ;  /* 0x0000000105047890 */ /* 0x000fe2000fffe03f */
[----:B------:R-:W-:Y:S01]  /*156b0*/  IMAD.MOV.U32 R132, RZ, RZ, R0 ;  /* 0x000000ffff847224 */ /* 0x000fe200078e0000 */
[----:B------:R-:W-:Y:S01]  /*156c0*/  UISETP.GE.AND UP1, UPT, UR5, 0x1, UPT ;  /* 0x000000010500788c */ /* 0x000fe2000bf26270 */
[----:B-1----:R-:W-:Y:S01]  /*156d0*/  MOV R3, R2 ;  /* 0x0000000200037202 */ /* 0x002fe20000000f00 */
[----:B------:R-:W-:Y:S01]  /*156e0*/  UIADD3 UR13, UR13, -0x1, URZ ;  /* 0xffffffff0d0d7890 */ /* 0x000fe2000fffe03f */
[----:B------:R-:W-:Y:S01]  /*156f0*/  PLOP3.LUT P0, PT, PT, PT, UP0, 0x80, 0x0 ;  /* 0x000000000000781c */ /* 0x000fe20003f0f008 */
[----:B------:R-:W-:Y:S11]  /*15700*/  USEL UR5, UR4, URZ, !UP1 ;  /* 0x0000003f04057287 */ /* 0x000ff6000c800000 */
[----:B------:R-:W-:Y:S01]  /*15710*/  @!UPT UIADD3 URZ, URZ, URZ, URZ ;  /* 0x0000003f3f3ff290 */ /* 0x000fe2000fffe03f */
[----:B------:R-:W-:-:S05]  /*15720*/  @P0 BRA `(.L_x_1471) ;  /* 0xffffca0000000947 */ /* 0x000fca000383ffff */
.L_x_1468:
[----:B------:R-:W-:-:S13]  /*15730*/  ISETP.LE.AND P0, PT, RZ, UR13, PT ;  /* 0x0000000dff007c0c */ /* 0x000fda000bf03270 */
[----:B------:R-:W-:Y:S05]  /*15740*/  @!P0 BRA `(.L_x_1472) ;  /* 0x00002fb000008947 */ /* 0x000fea0003800000 */
[----:B------:R-:W2:Y:S01]  /*15750*/  S2R R4, SR_TID.X ;  /* 0x0000000000047919 */ /* 0x000ea20000002100 */
[----:B------:R-:W-:Y:S01]  /*15760*/  IMAD.MOV.U32 R192, RZ, RZ, 0x40 ;  /* 0x00000040ffc07424 */ /* 0x000fe200078e00ff */
[C---:B------:R-:W-:Y:S01]  /*15770*/  SHF.L.U64.HI R215, R218.reuse, 0x1, R215 ;  /* 0x00000001dad77819 */ /* 0x040fe200000102d7 */
[----:B------:R-:W-:Y:S01]  /*15780*/  IMAD.SHL.U32 R218, R218, 0x2, RZ ;  /* 0x00000002dada7824 */ /* 0x000fe200078e00ff */
[C---:B------:R-:W-:Y:S01]  /*15790*/  SHF.L.U64.HI R217, R214.reuse, 0x1, R217 ;  /* 0x00000001d6d97819 */ /* 0x040fe200000102d9 */
[----:B------:R-:W-:Y:S02]  /*157a0*/  IMAD.SHL.U32 R214, R214, 0x2, RZ ;  /* 0x00000002d6d67824 */ /* 0x000fe400078e00ff */
[----:B------:R-:W-:Y:S02]  /*157b0*/  IMAD.MOV.U32 R133, RZ, RZ, R2 ;  /* 0x000000ffff857224 */ /* 0x000fe400078e0002 */
[----:B------:R-:W-:Y:S01]  /*157c0*/  IMAD.IADD R190, R188, 0x1, R187 ;  /* 0x00000001bcbe7824 */ /* 0x000fe200078e02bb */
[----:B-12---:R-:W-:-:S04]  /*157d0*/  SHF.R.S32.HI R3, RZ, 0x1f, R4 ;  /* 0x0000001fff037819 */ /* 0x006fc80000011404 */
[----:B------:R-:W-:-:S04]  /*157e0*/  LEA.HI R3, R3, R4, RZ, 0x3 ;  /* 0x0000000403037211 */ /* 0x000fc800078f18ff */
[----:B------:R-:W-:-:S05]  /*157f0*/  LOP3.LUT R3, R3, 0xfffffff8, RZ, 0xc0, !PT ;  /* 0xfffffff803037812 */ /* 0x000fca00078ec0ff */
[----:B------:R-:W-:Y:S01]  /*15800*/  IMAD.IADD R3, R4, 0x1, -R3 ;  /* 0x0000000104037824 */ /* 0x000fe200078e0a03 */
[----:B------:R-:W-:-:S04]  /*15810*/  SHF.R.S32.HI R4, RZ, 0x1f, R213 ;  /* 0x0000001fff047819 */ /* 0x000fc800000114d5 */
[----:B------:R-:W-:Y:S01]  /*15820*/  LOP3.LUT P0, RZ, R3, 0x4, RZ, 0xc0, !PT ;  /* 0x0000000403ff7812 */ /* 0x000fe2000780c0ff */
[----:B------:R-:W-:Y:S01]  /*15830*/  IMAD.MOV.U32 R3, RZ, RZ, R0 ;  /* 0x000000ffff037224 */ /* 0x000fe200078e0000 */
[C---:B------:R-:W-:Y:S01]  /*15840*/  SHF.L.U64.HI R193, R213.reuse, 0x1, R4 ;  /* 0x00000001d5c17819 */ /* 0x040fe20000010204 */
[----:B------:R-:W-:Y:S01]  /*15850*/  IMAD.SHL.U32 R213, R213, 0x2, RZ ;  /* 0x00000002d5d57824 */ /* 0x000fe200078e00ff */
[----:B------:R-:W-:Y:S02]  /*15860*/  SEL R192, R192, 0xffffffc0, !P0 ;  /* 0xffffffc0c0c07807 */ /* 0x000fe40004000000 */
.L_x_1475:
        /* <DEDUP_REMOVED lines=26> */
[----:B------:R-:W-:Y:S05]  /*15a10*/  IMAD.WIDE.U32 R8, R203, c[0x0][0x218], R8 ;  /* 0x00008600cb087a25 */ /* 0x000fea00078e0008 */
[----:B------:R-:W-:Y:S04]  /*15a20*/  IADD3 R5, P0, R5, R8, RZ ;  /* 0x0000000805057210 */ /* 0x000fe80007f1e0ff */
[----:B------:R-:W-:Y:S02]  /*15a30*/  IADD3.X R0, R198, R9, R7, P0, !PT ;  /* 0x00000009c6007210 */ /* 0x000fe400007fe407 */
[C---:B------:R-:W-:Y:S04]  /*15a40*/  LEA R20, P0, R5.reuse, c[0x0][0x1f8], 0x1 ;  /* 0x00007e0005147a11 */ /* 0x040fe800078008ff */
[----:B------:R-:W-:Y:S01]  /*15a50*/  LEA.HI.X R6, R5, c[0x0][0x1fc], R0, 0x1, P0 ;  /* 0x00007f0005067a11 */ /* 0x000fe200000f0c00 */
[----:B------:R-:W5:Y:S01]  /*15a60*/  SHFL.IDX PT, R9, R20, RZ, 0x181f ;  /* 0x00181fff14097589 */ /* 0x000f6200000e0000 */
[----:B------:R-:W-:Y:S03]  /*15a70*/  IMAD.U32 R5, RZ, RZ, UR6 ;  /* 0x00000006ff057e24 */ /* 0x000fe6000f8e00ff */
[----:B------:R-:W4:Y:S01]  /*15a80*/  SHFL.IDX PT, R2, R6, RZ, 0x181f ;  /* 0x00181fff06027589 */ /* 0x000f2200000e0000 */
[----:B------:R-:W-:Y:S03]  /*15a90*/  IMAD R4, R5, 0x6000, R202 ;  /* 0x0000600005047824 */ /* 0x000fe600078e02ca */
[----:B------:R-:W3:Y:S04]  /*15aa0*/  SHFL.IDX PT, R7, R20, 0x1, 0x181f ;  /* 0x00381f0014077f89 */ /* 0x000ee800000e0000 */
[----:B------:R2:W1:Y:S01]  /*15ab0*/  SHFL.IDX PT, R0, R6, 0x1, 0x181f ;  /* 0x00381f0006007f89 */ /* 0x00046200000e0000 */
[C---:B-----5:R-:W-:Y:S02]  /*15ac0*/  IADD3 R10, P0, R9.reuse, R218, RZ ;  /* 0x000000da090a7210 */ /* 0x060fe40007f1e0ff */
[C---:B------:R-:W-:Y:S02]  /*15ad0*/  IADD3 R8, P1, R9.reuse, R214, RZ ;  /* 0x000000d609087210 */ /* 0x040fe40007f3e0ff */
[C---:B----4-:R-:W-:Y:S02]  /*15ae0*/  IADD3.X R11, R2.reuse, R215, RZ, P0, !PT ;  /* 0x000000d7020b7210 */ /* 0x050fe400007fe4ff */
[----:B------:R-:W-:Y:S01]  /*15af0*/  IADD3 R14, P0, R9, R213, RZ ;  /* 0x000000d5090e7210 */ /* 0x000fe20007f1e0ff */
[C---:B------:R-:W-:Y:S01]  /*15b00*/  IMAD.X R9, R2.reuse, 0x1, R217, P1 ;  /* 0x0000000102097824 */ /* 0x040fe200008e06d9 */
[C---:B---3--:R-:W-:Y:S01]  /*15b10*/  IADD3 R12, P2, R7.reuse, R218, RZ ;  /* 0x000000da070c7210 */ /* 0x048fe20007f5e0ff */
[----:B------:R3:W-:Y:S02]  /*15b20*/  LDGSTS.E.BYPASS.LTC128B.128 [R4], [R10.64], !P5 ;  /* 0x000000000a047fae */ /* 0x0007e4000e901d4a */
[----:B------:R-:W-:Y:S01]  /*15b30*/  IMAD.X R15, R2, 0x1, R193, P0 ;  /* 0x00000001020f7824 */ /* 0x000fe200000e06c1 */
[C---:B--2---:R-:W-:Y:S01]  /*15b40*/  IADD3 R6, P1, R7.reuse, R214, RZ ;  /* 0x000000d607067210 */ /* 0x044fe20007f3e0ff */
[----:B------:R3:W-:Y:S01]  /*15b50*/  LDGSTS.E.BYPASS.LTC128B.128 [R4+0x2000], [R8.64], !P4 ;  /* 0x0200000008047fae */ /* 0x0007e2000e101d4a */
[C---:B-1----:R-:W-:Y:S02]  /*15b60*/  IADD3.X R13, R0.reuse, R215, RZ, P2, !PT ;  /* 0x000000d7000d7210 */ /* 0x042fe400017fe4ff */
[----:B------:R-:W-:Y:S01]  /*15b70*/  IADD3 R20, P0, R7, R213, RZ ;  /* 0x000000d507147210 */ /* 0x000fe20007f1e0ff */
[----:B------:R3:W-:Y:S01]  /*15b80*/  LDGSTS.E.BYPASS.LTC128B.128 [R4+0x4000], [R14.64], !P6 ;  /* 0x040000000e047fae */ /* 0x0007e2000f101d4a */
[C---:B------:R-:W-:Y:S02]  /*15b90*/  IMAD.X R7, R0.reuse, 0x1, R217, P1 ;  /* 0x0000000100077824 */ /* 0x040fe400008e06d9 */
[----:B------:R-:W-:Y:S01]  /*15ba0*/  IADD3.X R21, R0, R193, RZ, P0, !PT ;  /* 0x000000c100157210 */ /* 0x000fe200007fe4ff */
[----:B------:R3:W-:Y:S04]  /*15bb0*/  LDGSTS.E.BYPASS.LTC128B.128 [R4+0x1000], [R12.64], !P5 ;  /* 0x010000000c047fae */ /* 0x0007e8000e901d4a */
[----:B------:R3:W-:Y:S04]  /*15bc0*/  LDGSTS.E.BYPASS.LTC128B.128 [R4+0x3000], [R6.64], !P4 ;  /* 0x0300000006047fae */ /* 0x0007e8000e101d4a */
[----:B------:R3:W-:Y:S02]  /*15bd0*/  LDGSTS.E.BYPASS.LTC128B.128 [R4+0x5000], [R20.64], !P6 ;  /* 0x0500000014047fae */ /* 0x0007e4000f101d4a */
.L_x_1473:
        /* <DEDUP_REMOVED lines=218> */
[----:B---3--:R-:W-:Y:S02]  /*16980*/  FMNMX.FTZ R0, R181, R0, !PT ;  /* 0x00000000b5007209 */ /* 0x008fe40007810000 */
[----:B------:R-:W-:Y:S07]  /*16990*/  IADD3 R16, R134, UR4, RZ ;  /* 0x0000000486107c10 */ /* 0x000fee000fffe0ff */
        /* <DEDUP_REMOVED lines=43> */
[----:B------:R-:W-:Y:S02]  /*16c50*/  IADD3 R8, R135, UR4, RZ ;  /* 0x0000000487087c10 */ /* 0x000fe4000fffe0ff */
[----:B-1----:R-:W-:Y:S05]  /*16c60*/  FMNMX.FTZ R2, R11, R2, !PT ;  /* 0x000000020b027209 */ /* 0x002fea0007810000 */
[----:B------:R-:W1:Y:S01]  /*16c70*/  SHFL.BFLY PT, R0, R9, 0x1, 0x1f ;  /* 0x0c201f0009007f89 */ /* 0x000e6200000e0000 */
[C---:B------:R-:W-:Y:S01]  /*16c80*/  FADD.FTZ R4, -R2.reuse, R133 ;  /* 0x0000008502047221 */ /* 0x040fe20000010100 */
[----:B------:R-:W-:Y:S01]  /*16c90*/  IADD3 R133, R187, R8, RZ ;  /* 0x00000008bb857210 */ /* 0x000fe20007ffe0ff */
[----:B------:R-:W-:Y:S02]  /*16ca0*/  FMUL.FTZ R148, R2, c[0x0][0x2d0] ;  /* 0x0000b40002947a20 */ /* 0x000fe40000410000 */
[----:B------:R-:W-:Y:S02]  /*16cb0*/  FMUL.FTZ R132, R4, c[0x0][0x2d0] ;  /* 0x0000b40004847a20 */ /* 0x000fe40000410000 */
[--C-:B------:R-:W-:Y:S01]  /*16cc0*/  FFMA.FTZ R171, R145, c[0x0][0x2d0], -R148.reuse ;  /* 0x0000b40091ab7a23 */ /* 0x100fe20000010894 */
[----:B------:R-:W2:Y:S01]  /*16cd0*/  LDSM.16.MT88.4 R20, [R133+0x100] ;  /* 0x000100008514783b */ /* 0x000ea20000004200 */
[--C-:B------:R-:W-:Y:S02]  /*16ce0*/  FFMA.FTZ R172, R165, c[0x0][0x2d0], -R148.reuse ;  /* 0x0000b400a5ac7a23 */ /* 0x100fe40000010894 */
[--C-:B------:R-:W-:Y:S01]  /*16cf0*/  FFMA.FTZ R170, R167, c[0x0][0x2d0], -R148.reuse ;  /* 0x0000b400a7aa7a23 */ /* 0x100fe20000010894 */
[----:B------:R-:W3:Y:S01]  /*16d00*/  MUFU.EX2 R132, R132 ;  /* 0x0000008400847308 */ /* 0x000ee20000000800 */
[--C-:B------:R-:W-:Y:S02]  /*16d10*/  FFMA.FTZ R169, R169, c[0x0][0x2d0], -R148.reuse ;  /* 0x0000b400a9a97a23 */ /* 0x100fe40000010894 */
[--C-:B------:R-:W-:Y:S01]  /*16d20*/  FFMA.FTZ R178, R163, c[0x0][0x2d0], -R148.reuse ;  /* 0x0000b400a3b27a23 */ /* 0x100fe20000010894 */
[----:B------:R-:W-:Y:S01]  /*16d30*/  LDSM.16.MT88.4 R136, [R133+0x2900] ;  /* 0x002900008588783b */ /* 0x000fe20000004200 */
[--C-:B------:R-:W-:Y:S02]  /*16d40*/  FFMA.FTZ R191, R157, c[0x0][0x2d0], -R148.reuse ;  /* 0x0000b4009dbf7a23 */ /* 0x100fe40000010894 */
[--C-:B------:R-:W-:Y:S01]  /*16d50*/  FFMA.FTZ R219, R153, c[0x0][0x2d0], -R148.reuse ;  /* 0x0000b40099db7a23 */ /* 0x100fe20000010894 */
[----:B-1----:R-:W-:Y:S02]  /*16d60*/  FMNMX.FTZ R0, R9, R0, !PT ;  /* 0x0000000009007209 */ /* 0x002fe40007810000 */
[----:B------:R-:W-:Y:S01]  /*16d70*/  MUFU.EX2 R172, R172 ;  /* 0x000000ac00ac7308 */ /* 0x000fe20000000800 */
[--C-:B------:R-:W-:Y:S02]  /*16d80*/  FFMA.FTZ R222, R151, c[0x0][0x2d0], -R148.reuse ;  /* 0x0000b40097de7a23 */ /* 0x100fe40000010894 */
[--C-:B------:R-:W-:Y:S02]  /*16d90*/  FFMA.FTZ R223, R149, c[0x0][0x2d0], -R148.reuse ;  /* 0x0000b40095df7a23 */ /* 0x100fe40000010894 */
[C---:B------:R-:W-:Y:S02]  /*16da0*/  FMUL.FTZ R145, R0.reuse, c[0x0][0x2d0] ;  /* 0x0000b40000917a20 */ /* 0x040fe40000410000 */
[----:B------:R-:W-:Y:S02]  /*16db0*/  FADD.FTZ R4, -R0, R3 ;  /* 0x0000000300047221 */ /* 0x000fe40000010100 */
[--C-:B------:R-:W-:Y:S01]  /*16dc0*/  FFMA.FTZ R168, R166, c[0x0][0x2d0], -R145.reuse ;  /* 0x0000b400a6a87a23 */ /* 0x100fe20000010891 */
[----:B------:R-:W1:Y:S01]  /*16dd0*/  MUFU.EX2 R171, R171 ;  /* 0x000000ab00ab7308 */ /* 0x000e620000000800 */
[--C-:B------:R-:W-:Y:S01]  /*16de0*/  FFMA.FTZ R167, R164, c[0x0][0x2d0], -R145.reuse ;  /* 0x0000b400a4a77a23 */ /* 0x100fe20000010891 */
[----:B------:R-:W-:Y:S01]  /*16df0*/  IADD3 R164, R187, R16, RZ ;  /* 0x00000010bba47210 */ /* 0x000fe20007ffe0ff */
[--C-:B------:R-:W-:Y:S02]  /*16e00*/  FFMA.FTZ R166, R216, c[0x0][0x2d0], -R145.reuse ;  /* 0x0000b400d8a67a23 */ /* 0x100fe40000010891 */
[--C-:B------:R-:W-:Y:S02]  /*16e10*/  FFMA.FTZ R165, R174, c[0x0][0x2d0], -R145.reuse ;  /* 0x0000b400aea57a23 */ /* 0x100fe40000010891 */
[----:B------:R-:W-:Y:S02]  /*16e20*/  FMUL.FTZ R3, R4, c[0x0][0x2d0] ;  /* 0x0000b40004037a20 */ /* 0x000fe40000410000 */
[C---:B---3--:R-:W-:Y:S01]  /*16e30*/  FMUL.FTZ R4, R132.reuse, R128 ;  /* 0x0000008084047220 */ /* 0x048fe20000410000 */
        /* <DEDUP_REMOVED lines=8> */
[C---:B------:R-:W-:Y:S01]  /*16ec0*/  FMUL.FTZ R25, R132.reuse, R109 ;  /* 0x0000006d84197220 */ /* 0x040fe20000410000 */
[----:B-1----:R-:W-:Y:S01]  /*16ed0*/  F2FP.PACK_AB R128, R171, R172 ;  /* 0x000000acab80723e */ /* 0x002fe200000000ff */
[C---:B------:R-:W-:Y:S02]  /*16ee0*/  FMUL.FTZ R32, R132.reuse, R100 ;  /* 0x0000006484207220 */ /* 0x040fe40000410000 */
[----:B------:R-:W-:Y:S02]  /*16ef0*/  FMUL.FTZ R33, R132, R101 ;  /* 0x0000006584217220 */ /* 0x000fe40000410000 */
[--C-:B------:R-:W-:Y:S01]  /*16f00*/  FFMA.FTZ R183, R160, c[0x0][0x2d0], -R145.reuse ;  /* 0x0000b400a0b77a23 */ /* 0x100fe20000010891 */
[----:B------:R-:W1:Y:S01]  /*16f10*/  MUFU.EX2 R169, R169 ;  /* 0x000000a900a97308 */ /* 0x000e620000000800 */
[--C-:B------:R-:W-:Y:S02]  /*16f20*/  FFMA.FTZ R216, R155, c[0x0][0x2d0], -R148.reuse ;  /* 0x0000b4009bd87a23 */ /* 0x100fe40000010894 */
[--C-:B------:R-:W-:Y:S02]  /*16f30*/  FFMA.FTZ R195, R156, c[0x0][0x2d0], -R145.reuse ;  /* 0x0000b4009cc37a23 */ /* 0x100fe40000010891 */
[--C-:B------:R-:W-:Y:S02]  /*16f40*/  FFMA.FTZ R220, R154, c[0x0][0x2d0], -R145.reuse ;  /* 0x0000b4009adc7a23 */ /* 0x100fe40000010891 */
[--C-:B------:R-:W-:Y:S02]  /*16f50*/  FFMA.FTZ R221, R152, c[0x0][0x2d0], -R145.reuse ;  /* 0x0000b40098dd7a23 */ /* 0x100fe40000010891 */
[----:B------:R-:W-:Y:S01]  /*16f60*/  LDSM.16.MT88.4 R152, [R134+UR4+0x3900] ;  /* 0x003900048698783b */ /* 0x000fe20008004200 */
[----:B------:R-:W-:Y:S01]  /*16f70*/  MUFU.EX2 R168, R168 ;  /* 0x000000a800a87308 */ /* 0x000fe20000000800 */
[--C-:B------:R-:W-:Y:S02]  /*16f80*/  FFMA.FTZ R224, R150, c[0x0][0x2d0], -R145.reuse ;  /* 0x0000b40096e07a23 */ /* 0x100fe40000010891 */
[--C-:B------:R-:W-:Y:S02]  /*16f90*/  FFMA.FTZ R225, R146, c[0x0][0x2d0], -R145.reuse ;  /* 0x0000b40092e17a23 */ /* 0x100fe40000010891 */
[C---:B---3--:R-:W-:Y:S02]  /*16fa0*/  FMUL.FTZ R6, R3.reuse, R130 ;  /* 0x0000008203067220 */ /* 0x048fe40000410000 */
[C---:B------:R-:W-:Y:S02]  /*16fb0*/  FMUL.FTZ R7, R3.reuse, R131 ;  /* 0x0000008303077220 */ /* 0x040fe40000410000 */
[C---:B------:R-:W-:Y:S01]  /*16fc0*/  FMUL.FTZ R10, R3.reuse, R126 ;  /* 0x0000007e030a7220 */ /* 0x040fe20000410000 */
[----:B------:R-:W3:Y:S01]  /*16fd0*/  MUFU.EX2 R167, R167 ;  /* 0x000000a700a77308 */ /* 0x000ee20000000800 */
        /* <DEDUP_REMOVED lines=18> */
[----:B---3--:R-:W-:Y:S01]  /*17100*/  F2FP.PACK_AB R129, R167, R168 ;  /* 0x000000a8a781723e */ /* 0x008fe200000000ff */
        /* <DEDUP_REMOVED lines=306> */
[----:B------:R-:W-:Y:S05]  /*18430*/  IMAD R3, R204, c[0x0][0x1e4], R3 ;  /* 0x00007900cc037a24 */ /* 0x000fea00078e0203 */
[----:B------:R-:W-:Y:S01]  /*18440*/  IADD3 R5, R5, R3, RZ ;  /* 0x0000000305057210 */ /* 0x000fe20007ffe0ff */
[----:B-1----:R-:W-:Y:S04]  /*18450*/  IMAD.U32 R8, RZ, RZ, UR6 ;  /* 0x00000006ff087e24 */ /* 0x002fe8000f8e00ff */
[----:B------:R-:W-:Y:S01]  /*18460*/  IMAD R8, R8, 0x3000, R205 ;  /* 0x0000300008087824 */ /* 0x000fe200078e02cd */
[----:B--2---:R-:W-:Y:S01]  /*18470*/  SHF.R.S32.HI R6, RZ, 0x1f, R203 ;  /* 0x0000001fff067819 */ /* 0x004fe200000114cb */
[C---:B------:R-:W-:Y:S04]  /*18480*/  IMAD.WIDE.U32 R4, R203.reuse, c[0x0][0x1f0], R4 ;  /* 0x00007c00cb047a25 */ /* 0x040fe800078e0004 */
[----:B------:R-:W-:Y:S01]  /*18490*/  IMAD R6, R6, c[0x0][0x1f0], RZ ;  /* 0x00007c0006067a24 */ /* 0x000fe200078e02ff */
[----:B------:R-:W-:Y:S03]  /*184a0*/  IADD3 R4, P0, R208, R4, RZ ;  /* 0x00000004d0047210 */ /* 0x000fe60007f1e0ff */
[----:B------:R-:W-:Y:S05]  /*184b0*/  IMAD R6, R203, c[0x0][0x1f4], R6 ;  /* 0x00007d00cb067a24 */ /* 0x000fea00078e0206 */
[----:B------:R-:W-:Y:S02]  /*184c0*/  IADD3.X R3, R199, R5, R6, P0, !PT ;  /* 0x00000005c7037210 */ /* 0x000fe400007fe406 */
[C---:B------:R-:W-:Y:S04]  /*184d0*/  LEA R17, P0, R4.reuse, c[0x0][0x1c8], 0x1 ;  /* 0x0000720004117a11 */ /* 0x040fe800078008ff */
[----:B------:R-:W-:Y:S01]  /*184e0*/  LEA.HI.X R16, R4, c[0x0][0x1cc], R3, 0x1, P0 ;  /* 0x0000730004107a11 */ /* 0x000fe200000f0c03 */
[----:B------:R-:W1:Y:S01]  /*184f0*/  SHFL.IDX PT, R7, R17, RZ, 0x181f ;  /* 0x00181fff11077589 */ /* 0x000e6200000e0000 */
[----:B------:R-:W-:Y:S03]  /*18500*/  IMAD.SHL.U32 R3, R8, 0x2, RZ ;  /* 0x0000000208037824 */ /* 0x000fe600078e00ff */
[----:B------:R-:W2:Y:S04]  /*18510*/  SHFL.IDX PT, R6, R16, RZ, 0x181f ;  /* 0x00181fff10067589 */ /* 0x000ea800000e0000 */
[----:B------:R-:W3:Y:S04]  /*18520*/  SHFL.IDX PT, R5, R17, 0x1, 0x181f ;  /* 0x00381f0011057f89 */ /* 0x000ee800000e0000 */
[----:B------:R4:W5:Y:S01]  /*18530*/  SHFL.IDX PT, R4, R16, 0x1, 0x181f ;  /* 0x00381f0010047f89 */ /* 0x00096200000e0000 */
[C---:B-1----:R-:W-:Y:S02]  /*18540*/  IADD3 R12, P0, R7.reuse, R218, RZ ;  /* 0x000000da070c7210 */ /* 0x042fe40007f1e0ff */
[C---:B------:R-:W-:Y:S03]  /*18550*/  IADD3 R10, P1, R7.reuse, R214, RZ ;  /* 0x000000d6070a7210 */ /* 0x040fe60007f3e0ff */
[C---:B--2---:R-:W-:Y:S01]  /*18560*/  IMAD.X R13, R6.reuse, 0x1, R215, P0 ;  /* 0x00000001060d7824 */ /* 0x044fe200000e06d7 */
[----:B------:R-:W-:Y:S02]  /*18570*/  IADD3 R14, P0, R7, R213, RZ ;  /* 0x000000d5070e7210 */ /* 0x000fe40007f1e0ff */
[C---:B------:R-:W-:Y:S02]  /*18580*/  IADD3.X R11, R6.reuse, R217, RZ, P1, !PT ;  /* 0x000000d9060b7210 */ /* 0x040fe40000ffe4ff */
[----:B------:R1:W-:Y:S01]  /*18590*/  LDGSTS.E.BYPASS.LTC128B.128 [R3+0xc100], [R12.64], !P5 ;  /* 0x0c1000000c037fae */ /* 0x0003e2000e901d4a */
[C---:B---3--:R-:W-:Y:S01]  /*185a0*/  IADD3 R8, P2, R5.reuse, R218, RZ ;  /* 0x000000da05087210 */ /* 0x048fe20007f5e0ff */
[----:B------:R-:W-:Y:S01]  /*185b0*/  IMAD.X R15, R6, 0x1, R193, P0 ;  /* 0x00000001060f7824 */ /* 0x000fe200000e06c1 */
        /* <DEDUP_REMOVED lines=10> */
.L_x_1474:
        /* <DEDUP_REMOVED lines=10> */
.L_x_1472:
[----:B------:R-:W2:Y:S01]  /*18700*/  SHFL.BFLY PT, R4, R207, 0x2, 0x1f ;  /* 0x0c401f00cf047f89 */ /* 0x000ea200000e0000 */
[----:B------:R-:W-:-:S02]  /*18710*/  MOV R11, 0xff800000 ;  /* 0xff800000000b7802 */ /* 0x000fc40000000f00 */
[----:B------:R-:W-:Y:S01]  /*18720*/  MOV R12, 0xff800000 ;  /* 0xff800000000c7802 */ /* 0x000fe20000000f00 */
[----:B-1----:R-:W1:Y:S01]  /*18730*/  SHFL.BFLY PT, R3, R212, 0x2, 0x1f ;  /* 0x0c401f00d4037f89 */ /* 0x002e6200000e0000 */
[----:B------:R-:W-:Y:S01]  /*18740*/  PLOP3.LUT P2, PT, PT, PT, PT, 0x8, 0x0 ;  /* 0x000000000000781c */ /* 0x000fe20003f4e170 */
        /* <DEDUP_REMOVED lines=117> */
.L_x_1414:
[----:B------:R-:W-:Y:S01]  /*18ea0*/  SHF.R.S32.HI R0, RZ, 0x1f, R196 ;  /* 0x0000001fff007819 */ /* 0x000fe200000114c4 */
[----:B------:R-:W-:Y:S05]  /*18eb0*/  @P2 BRA `(.L_x_1476) ;  /* 0x0000169000002947 */ /* 0x000fea0003800000 */
[----:B------:R-:W1:Y:S01]  /*18ec0*/  S2R R2, SR_TID.X ;  /* 0x0000000000027919 */ /* 0x000e620000002100 */
[----:B------:R-:W-:-:S02]  /*18ed0*/  F2FP.PACK_AB R7, R8, R7 ;  /* 0x000000070807723e */ /* 0x000fc400000000ff */
[----:B------:R-:W-:Y:S01]  /*18ee0*/  F2FP.PACK_AB R9, R10, R9 ;  /* 0x000000090a09723e */ /* 0x000fe200000000ff */
[----:B------:R-:W-:Y:S01]  /*18ef0*/  BAR.SYNC.DEFER_BLOCKING 0x1, 0x100 ;  /* 0x0044000000007b1d */ /* 0x000fe20000010000 */
[----:B------:R-:W-:Y:S01]  /*18f00*/  F2FP.PACK_AB R96, R5, R96 ;  /* 0x000000600560723e */ /* 0x000fe200000000ff */
[----:B------:R-:W-:Y:S01]  /*18f10*/  IMAD.MOV.U32 R10, RZ, RZ, 0x20 ;  /* 0x00000020ff0a7424 */ /* 0x000fe200078e00ff */
        /* <DEDUP_REMOVED lines=9> */
[----:B-1----:R-:W-:-:S02]  /*18fb0*/  SHF.R.S32.HI R3, RZ, 0x1f, R2 ;  /* 0x0000001fff037819 */ /* 0x002fc40000011402 */
        /* <DEDUP_REMOVED lines=22> */
[----:B------:R-:W-:Y:S02]  /*19120*/  R2P PR, R13, 0x6 ;  /* 0x000000060d007804 */ /* 0x000fe40000000000 */
[----:B------:R-:W-:Y:S01]  /*19130*/  F2FP.PACK_AB R102, R103, R102 ;  /* 0x000000666766723e */ /* 0x000fe200000000ff */
[----:B------:R-:W-:Y:S01]  /*19140*/  IMAD.U32 R16, R16, 0x2, R19 ;  /* 0x0000000210107824 */ /* 0x000fe200078e0013 */
[----:B------:R-:W-:Y:S02]  /*19150*/  F2FP.PACK_AB R36, R37, R36 ;  /* 0x000000242524723e */ /* 0x000fe400000000ff */
[----:B------:R-:W-:Y:S01]  /*19160*/  SEL R10, R10, 0xffffffe0, !P1 ;  /* 0xffffffe00a0a7807 */ /* 0x000fe20004800000 */
[----:B------:R-:W-:Y:S01]  /*19170*/  IMAD.SHL.U32 R17, R16, 0x2, RZ ;  /* 0x0000000210117824 */ /* 0x000fe200078e00ff */
[----:B------:R-:W-:Y:S02]  /*19180*/  F2FP.PACK_AB R38, R39, R38 ;  /* 0x000000262726723e */ /* 0x000fe400000000ff */
[----:B------:R-:W-:Y:S01]  /*19190*/  F2FP.PACK_AB R40, R41, R40 ;  /* 0x000000282928723e */ /* 0x000fe200000000ff */
[C---:B------:R-:W-:Y:S01]  /*191a0*/  IMAD.IADD R13, R17.reuse, 0x1, R10 ;  /* 0x00000001110d7824 */ /* 0x040fe200078e020a */
[C---:B------:R-:W-:Y:S01]  /*191b0*/  IADD3 R8, R17.reuse, 0x80, RZ ;  /* 0x0000008011087810 */ /* 0x040fe20007ffe0ff */
[----:B------:R-:W-:Y:S01]  /*191c0*/  STS [R17+0x80], R128 ;  /* 0x0000808011007388 */ /* 0x000fe20000000800 */
[----:B------:R-:W-:-:S02]  /*191d0*/  IADD3 R5, R17, 0x70, RZ ;  /* 0x0000007011057810 */ /* 0x000fc40007ffe0ff */
[----:B------:R-:W-:Y:S01]  /*191e0*/  @P0 IADD3 R5, R8, 0x10, RZ ;  /* 0x0000001008050810 */ /* 0x000fe20007ffe0ff */
[----:B------:R-:W-:Y:S01]  /*191f0*/  IMAD.MOV.U32 R8, RZ, RZ, 0x40 ;  /* 0x00000040ff087424 */ /* 0x000fe200078e00ff */
[----:B------:R-:W-:Y:S01]  /*19200*/  STS [R17+0x480], R130 ;  /* 0x0004808211007388 */ /* 0x000fe20000000800 */
[----:B------:R-:W-:Y:S02]  /*19210*/  F2FP.PACK_AB R42, R43, R42 ;  /* 0x0000002a2b2a723e */ /* 0x000fe400000000ff */
        /* <DEDUP_REMOVED lines=18> */
[----:B------:R-:W-:Y:S01]  /*19340*/  F2FP.PACK_AB R56, R57, R56 ;  /* 0x000000383938723e */ /* 0x000fe200000000ff */
[----:B------:R-:W-:Y:S01]  /*19350*/  IMAD.WIDE R28, R197, R8, c[0x0][0x500] ;  /* 0x00014000c51c7625 */ /* 0x000fe200078e0208 */
        /* <DEDUP_REMOVED lines=65> */
[----:B--2---:R-:W-:-:S03]  /*19770*/  @P1 IMAD.WIDE R8, R197, R8, c[0x0][0x508] ;  /* 0x00014200c5081625 */ /* 0x004fc600078e0208 */
[----:B---3--:R-:W2:Y:S04]  /*19780*/  @P0 LDG.E R7, [R28.64] ;  /* 0x0000000a1c070981 */ /* 0x008ea8000c1e1900 */
[----:B------:R4:W5:Y:S01]  /*19790*/  @P1 LDG.E R5, [R8.64] ;  /* 0x0000000a08051981 */ /* 0x000962000c1e1900 */
[----:B------:R-:W-:Y:S02]  /*197a0*/  CS2R R16, SRZ ;  /* 0x0000000000107805 */ /* 0x000fe4000001ff00 */
[--C-:B--2---:R-:W-:Y:S01]  /*197b0*/  @P0 SHF.R.S32.HI R17, RZ, 0x1f, R7.reuse ;  /* 0x0000001fff110819 */ /* 0x104fe20000011407 */
[----:B------:R-:W-:Y:S01]  /*197c0*/  @P0 IMAD.MOV.U32 R16, RZ, RZ, R7 ;  /* 0x000000ffff100224 */ /* 0x000fe200078e0007 */
[----:B------:R-:W-:Y:S05]  /*197d0*/  @P1 BRA `(.L_x_1477) ;  /* 0x0000004000001947 */ /* 0x000fea0003800000 */
[----:B----4-:R-:W-:Y:S05]  /*197e0*/  @!P0 BRA `(.L_x_1477) ;  /* 0x0000003000008947 */ /* 0x010fea0003800000 */
[----:B-----5:R-:W2:Y:S04]  /*197f0*/  LDG.E R5, [R28.64] ;  /* 0x0000000a1c057981 */ /* 0x020ea8000c1e1900 */
[----:B------:R-:W2:Y:S02]  /*19800*/  LDG.E R8, [R28.64+0x4] ;  /* 0x0000040a1c087981 */ /* 0x000ea4000c1e1900 */
[----:B--2---:R-:W-:-:S02]  /*19810*/  IADD3 R5, -R5, R8, RZ ;  /* 0x0000000805057210 */ /* 0x004fc40007ffe1ff */
.L_x_1477:
[----:B----4-:R-:W-:Y:S01]  /*19820*/  LOP3.LUT R7, R6, 0xffffffe0, RZ, 0xc0, !PT ;  /* 0xffffffe006077812 */ /* 0x010fe200078ec0ff */
        /* <DEDUP_REMOVED lines=8> */
[----:B------:R-:W-:Y:S01]  /*198b0*/  BSSY B0, `(.L_x_1478) ;  /* 0x0000081000007945 */ /* 0x000fe20003800000 */
[----:B------:R-:W-:-:S02]  /*198c0*/  SHF.R.S32.HI R7, RZ, 0x1f, R8 ;  /* 0x0000001fff077819 */ /* 0x000fc40000011408 */
[----:B------:R-:W-:Y:S01]  /*198d0*/  LOP3.LUT R13, R13, 0xffffff8, RZ, 0xc0, !PT ;  /* 0x0ffffff80d0d7812 */ /* 0x000fe200078ec0ff */
[----:B------:R-:W-:Y:S01]  /*198e0*/  IMAD.IADD R15, R15, 0x1, -R6 ;  /* 0x000000010f0f7824 */ /* 0x000fe200078e0a06 */
[----:B------:R-:W-:Y:S02]  /*198f0*/  LEA.HI R7, R7, R8, RZ, 0x2 ;  /* 0x0000000807077211 */ /* 0x000fe400078f10ff */
[----:B------:R-:W-:Y:S01]  /*19900*/  IADD3 R4, R4, -R13, RZ ;  /* 0x8000000d04047210 */ /* 0x000fe20007ffe0ff */
[----:B------:R-:W-:Y:S01]  /*19910*/  IMAD R13, R17, c[0x0][0x3a0], RZ ;  /* 0x0000e800110d7a24 */ /* 0x000fe200078e02ff */
[----:B------:R-:W-:Y:S02]  /*19920*/  SHF.R.S32.HI R7, RZ, 0x2, R7 ;  /* 0x00000002ff077819 */ /* 0x000fe40000011407 */
[----:B------:R-:W-:Y:S01]  /*19930*/  ISETP.NE.AND P1, PT, R9, 0x1, PT ;  /* 0x000000010900780c */ /* 0x000fe20003f25270 */
[----:B------:R-:W-:Y:S01]  /*19940*/  IMAD R13, R16, c[0x0][0x3a4], R13 ;  /* 0x0000e900100d7a24 */ /* 0x000fe200078e020d */
[----:B------:R-:W-:Y:S01]  /*19950*/  LOP3.LUT P2, RZ, R8, 0x3, RZ, 0xc0, !PT ;  /* 0x0000000308ff7812 */ /* 0x000fe2000784c0ff */
[----:B------:R-:W-:Y:S01]  /*19960*/  IMAD R4, R4, 0x10, R7 ;  /* 0x0000001004047824 */ /* 0x000fe200078e0207 */
[----:B------:R-:W-:Y:S01]  /*19970*/  LEA.HI R8, R3, R2, RZ, 0x3 ;  /* 0x0000000203087211 */ /* 0x000fe200078f18ff */
[----:B------:R-:W-:Y:S01]  /*19980*/  IMAD R7, R0, c[0x0][0x490], RZ ;  /* 0x0001240000077a24 */ /* 0x000fe200078e02ff */
[----:B------:R-:W-:Y:S01]  /*19990*/  MOV R18, R16 ;  /* 0x0000001000127202 */ /* 0x000fe20000000f00 */
[----:B------:R-:W-:Y:S01]  /*199a0*/  IMAD R6, R15, 0x8, R4 ;  /* 0x000000080f067824 */ /* 0x000fe200078e0204 */
[----:B------:R-:W-:Y:S01]  /*199b0*/  LEA.HI R3, R3, R2, RZ, 0x6 ;  /* 0x0000000203037211 */ /* 0x000fe200078f30ff */
[----:B------:R-:W-:Y:S01]  /*199c0*/  IMAD R17, R196, c[0x0][0x494], R7 ;  /* 0x00012500c4117a24 */ /* 0x000fe200078e0207 */
[----:B------:R-:W-:Y:S01]  /*199d0*/  LOP3.LUT R7, R8, 0xfffffff8, RZ, 0xc0, !PT ;  /* 0xfffffff808077812 */ /* 0x000fe200078ec0ff */
[----:B------:R-:W-:Y:S01]  /*199e0*/  IMAD.WIDE.U32 R14, R16, c[0x0][0x3a0], RZ ;  /* 0x0000e800100e7a25 */ /* 0x000fe200078e00ff */
[----:B-1----:R-:W-:-:S02]  /*199f0*/  LEA R9, R57, R6, 0x7 ;  /* 0x0000000639097211 */ /* 0x002fc400078e38ff */
[----:B------:R-:W-:Y:S01]  /*19a00*/  SHF.R.S32.HI R8, RZ, 0x3, R8 ;  /* 0x00000003ff087819 */ /* 0x000fe20000011408 */
[----:B------:R-:W-:Y:S01]  /*19a10*/  IMAD.WIDE.U32 R18, R196, c[0x0][0x490], R18 ;  /* 0x00012400c4127a25 */ /* 0x000fe200078e0012 */
[----:B------:R-:W-:-:S03]  /*19a20*/  IADD3 R15, R15, R13, RZ ;  /* 0x0000000d0f0f7210 */ /* 0x000fc60007ffe0ff */
[----:B------:R-:W-:-:S04]  /*19a30*/  @P1 IMAD.HI.U32 R10, R9, c[0x0][0x4ec], RZ ;  /* 0x00013b00090a1a27 */ /* 0x000fc800078e00ff */
[----:B------:R-:W-:Y:S01]  /*19a40*/  IMAD.MOV.U32 R6, RZ, RZ, R9 ;  /* 0x000000ffff067224 */ /* 0x000fe200078e0009 */
[----:B------:R-:W-:Y:S01]  /*19a50*/  @P1 SHF.R.U32.HI R6, RZ, c[0x0][0x4f0], R10 ;  /* 0x00013c00ff061a19 */ /* 0x000fe2000001160a */
[----:B------:R-:W-:Y:S01]  /*19a60*/  IMAD.IADD R7, R2, 0x1, -R7 ;  /* 0x0000000102077824 */ /* 0x000fe200078e0a07 */
[----:B------:R-:W-:Y:S01]  /*19a70*/  SHF.R.S32.HI R2, RZ, 0x1f, R197 ;  /* 0x0000001fff027819 */ /* 0x000fe200000114c5 */
[----:B------:R-:W-:Y:S01]  /*19a80*/  IMAD.IADD R19, R19, 0x1, R17 ;  /* 0x0000000113137824 */ /* 0x000fe200078e0211 */
[----:B------:R-:W-:Y:S01]  /*19a90*/  SEL R197, R197, RZ, !P0 ;  /* 0x000000ffc5c57207 */ /* 0x000fe20004000000 */
[----:B------:R-:W-:Y:S01]  /*19aa0*/  IMAD R17, R0, c[0x0][0x3e8], RZ ;  /* 0x0000fa0000117a24 */ /* 0x000fe200078e02ff */
[----:B------:R-:W-:Y:S01]  /*19ab0*/  SEL R2, R2, RZ, !P0 ;  /* 0x000000ff02027207 */ /* 0x000fe20004000000 */
[----:B------:R-:W-:Y:S01]  /*19ac0*/  IMAD.MOV R10, RZ, RZ, -R6 ;  /* 0x000000ffff0a7224 */ /* 0x000fe200078e0a06 */
[----:B------:R-:W-:Y:S01]  /*19ad0*/  LEA R0, R7, R8, 0x5 ;  /* 0x0000000807007211 */ /* 0x000fe200078e28ff */
[----:B------:R-:W-:-:S02]  /*19ae0*/  IMAD R17, R196, c[0x0][0x3ec], R17 ;  /* 0x0000fb00c4117a24 */ /* 0x000fc400078e0211 */
[----:B------:R-:W-:-:S04]  /*19af0*/  IMAD.WIDE.U32 R14, R196, c[0x0][0x3e8], R14 ;  /* 0x0000fa00c40e7a25 */ /* 0x000fc800078e000e */
[----:B------:R-:W-:Y:S01]  /*19b00*/  IMAD R10, R10, c[0x0][0x4e8], R9 ;  /* 0x00013a000a0a7a24 */ /* 0x000fe200078e0209 */
[----:B------:R-:W-:Y:S01]  /*19b10*/  IADD3 R15, R15, R17, RZ ;  /* 0x000000110f0f7210 */ /* 0x000fe20007ffe0ff */
[----:B------:R-:W-:-:S04]  /*19b20*/  IMAD.WIDE.U32 R18, R197, c[0x0][0x498], R18 ;  /* 0x00012600c5127a25 */ /* 0x000fc800078e0012 */
[----:B------:R-:W-:Y:S01]  /*19b30*/  IMAD R16, R2, c[0x0][0x498], RZ ;  /* 0x0001260002107a24 */ /* 0x000fe200078e02ff */
[----:B------:R-:W-:Y:S01]  /*19b40*/  IADD3 R20, P0, R6, R18, RZ ;  /* 0x0000001206147210 */ /* 0x000fe20007f1e0ff */
[----:B------:R-:W-:Y:S01]  /*19b50*/  IMAD R9, R57, 0x80, R0 ;  /* 0x0000008039097824 */ /* 0x000fe200078e0200 */
[----:B------:R-:W-:Y:S01]  /*19b60*/  SHF.R.S32.HI R18, RZ, 0x1f, R10 ;  /* 0x0000001fff127819 */ /* 0x000fe2000001140a */
[----:B------:R-:W-:Y:S01]  /*19b70*/  IMAD R13, R197, c[0x0][0x49c], R16 ;  /* 0x00012700c50d7a24 */ /* 0x000fe200078e0210 */
[----:B------:R-:W-:Y:S01]  /*19b80*/  SHF.R.S32.HI R16, RZ, 0x1f, R6 ;  /* 0x0000001fff107819 */ /* 0x000fe20000011406 */
        /* <DEDUP_REMOVED lines=9> */
[----:B------:R-:W-:Y:S02]  /*19c20*/  IMAD R17, R10, c[0x0][0x48c], R17 ;  /* 0x000123000a117a24 */ /* 0x000fe400078e0211 */
[----:B------:R-:W-:Y:S01]  /*19c30*/  IMAD.SHL.U32 R0, R7, 0x8, RZ ;  /* 0x0000000807007824 */ /* 0x000fe200078e00ff */
[----:B------:R-:W-:Y:S01]  /*19c40*/  LEA R7, P0, R20, c[0x0][0x450], 0x2 ;  /* 0x0001140014077a11 */ /* 0x000fe200078010ff */
[----:B------:R-:W-:Y:S01]  /*19c50*/  IMAD R10, R2, c[0x0][0x3f0], RZ ;  /* 0x0000fc00020a7a24 */ /* 0x000fe200078e02ff */
[----:B------:R-:W-:Y:S01]  /*19c60*/  IADD3 R17, R21, R17, RZ ;  /* 0x0000001115117210 */ /* 0x000fe20007ffe0ff */
[----:B------:R-:W-:Y:S01]  /*19c70*/  IMAD.WIDE.U32 R14, R197, c[0x0][0x3f0], R14 ;  /* 0x0000fc00c50e7a25 */ /* 0x000fe200078e000e */
[----:B------:R-:W-:Y:S01]  /*19c80*/  SHF.R.U32.HI R2, RZ, 0x3, R13 ;  /* 0x00000003ff027819 */ /* 0x000fe2000001160d */
[----:B------:R-:W-:Y:S01]  /*19c90*/  SHFL.IDX PT, R48, R7, RZ, 0x1c1f ;  /* 0x001c1fff07307589 */ /* 0x000fe200000e0000 */
[----:B------:R-:W-:Y:S01]  /*19ca0*/  LOP3.LUT R13, R13, 0x38, R0, 0xf8, !PT ;  /* 0x000000380d0d7812 */ /* 0x000fe200078ef800 */
[----:B------:R-:W-:Y:S01]  /*19cb0*/  IMAD R10, R197, c[0x0][0x3f4], R10 ;  /* 0x0000fd00c50a7a24 */ /* 0x000fe200078e020a */
[----:B------:R-:W-:Y:S01]  /*19cc0*/  LEA.HI.X R17, R20, c[0x0][0x454], R17, 0x2, P0 ;  /* 0x0001150014117a11 */ /* 0x000fe200000f1411 */
[----:B------:R-:W-:Y:S01]  /*19cd0*/  SHFL.IDX PT, R50, R7, 0x1, 0x1c1f ;  /* 0x003c1f0007327f89 */ /* 0x000fe200000e0000 */
[----:B------:R-:W-:Y:S01]  /*19ce0*/  LOP3.LUT R13, R13, R2, RZ, 0x3c, !PT ;  /* 0x000000020d0d7212 */ /* 0x000fe200078e3cff */
[----:B------:R-:W-:-:S02]  /*19cf0*/  IMAD.MOV R2, RZ, RZ, -R6 ;  /* 0x000000ffff027224 */ /* 0x000fc400078e0a06 */
[----:B------:R-:W1:Y:S01]  /*19d00*/  SHFL.IDX PT, R49, R17, RZ, 0x1c1f ;  /* 0x001c1fff11317589 */ /* 0x000e6200000e0000 */
[----:B------:R-:W-:Y:S02]  /*19d10*/  IMAD.IADD R19, R15, 0x1, R10 ;  /* 0x000000010f137824 */ /* 0x000fe400078e020a */
[----:B------:R-:W-:Y:S01]  /*19d20*/  IMAD R15, R2, c[0x0][0x4e8], R9 ;  /* 0x00013a00020f7a24 */ /* 0x000fe200078e0209 */
[----:B------:R-:W2:Y:S01]  /*19d30*/  SHFL.IDX PT, R51, R17, 0x1, 0x1c1f ;  /* 0x003c1f0011337f89 */ /* 0x000ea200000e0000 */
[----:B------:R-:W-:Y:S01]  /*19d40*/  LEA R9, R57, R4, 0x7 ;  /* 0x0000000439097211 */ /* 0x000fe200078e38ff */
[----:B-----5:R-:W-:Y:S01]  /*19d50*/  IMAD R2, R5, c[0x0][0x4e8], RZ ;  /* 0x00013a0005027a24 */ /* 0x020fe200078e02ff */
[----:B------:R-:W-:Y:S01]  /*19d60*/  LEA R57, R57, R8, 0x7 ;  /* 0x0000000839397211 */ /* 0x000fe200078e38ff */
[----:B------:R-:W-:Y:S01]  /*19d70*/  IMAD R21, R16, c[0x0][0x3e0], RZ ;  /* 0x0000f80010157a24 */ /* 0x000fe200078e02ff */
[C---:B------:R-:W-:Y:S01]  /*19d80*/  IADD3 R5, R9.reuse, 0x8, RZ ;  /* 0x0000000809057810 */ /* 0x040fe20007ffe0ff */
[----:B------:R-:W-:Y:S01]  /*19d90*/  IMAD.MOV.U32 R18, RZ, RZ, R14 ;  /* 0x000000ffff127224 */ /* 0x000fe200078e000e */
[-C--:B------:R-:W-:Y:S01]  /*19da0*/  ISETP.GE.OR P1, PT, R9, R2.reuse, P2 ;  /* 0x000000020900720c */ /* 0x080fe20001726670 */
[C---:B------:R-:W-:Y:S01]  /*19db0*/  IMAD R21, R6.reuse, c[0x0][0x3e4], R21 ;  /* 0x0000f90006157a24 */ /* 0x040fe200078e0215 */
[----:B------:R-:W-:Y:S01]  /*19dc0*/  ISETP.GE.OR P0, PT, R5, R2, P2 ;  /* 0x000000020500720c */ /* 0x000fe20001706670 */
[----:B------:R-:W-:Y:S01]  /*19dd0*/  IMAD.WIDE.U32 R18, R6, c[0x0][0x3e0], R18 ;  /* 0x0000f80006127a25 */ /* 0x000fe200078e0012 */
[----:B------:R-:W-:-:S02]  /*19de0*/  SHF.L.U32 R6, R3, 0x3, RZ ;  /* 0x0000000303067819 */ /* 0x000fc400000006ff */
        /* <DEDUP_REMOVED lines=45> */
.L_x_1479:
[----:B--2---:R-:W-:Y:S05]  /*1a0c0*/  BSYNC B0 ;  /* 0x0000000000007941 */ /* 0x004fea0003800000 */
.L_x_1478:
        /* <DEDUP_REMOVED lines=23> */
.L_x_1481:
[----:B------:R-:W-:Y:S05]  /*1a240*/  BSYNC B0 ;  /* 0x0000000000007941 */ /* 0x000fea0003800000 */
.L_x_1480:
        /* <DEDUP_REMOVED lines=23> */
.L_x_1483:
[----:B------:R-:W-:Y:S05]  /*1a3c0*/  BSYNC B0 ;  /* 0x0000000000007941 */ /* 0x000fea0003800000 */
.L_x_1482:
        /* <DEDUP_REMOVED lines=24> */
.L_x_1476:
        /* <DEDUP_REMOVED lines=18> */
.L_x_1484:
[----:B-1----:R-:W1:Y:S01]  /*1a670*/  S2R R2, SR_TID.X ;  /* 0x0000000000027919 */ /* 0x002e620000002100 */
[----:B------:R-:W-:Y:S01]  /*1a680*/  SHF.R.S32.HI R5, RZ, 0x1f, R197 ;  /* 0x0000001fff057819 */ /* 0x000fe200000114c5 */
[----:B------:R-:W-:Y:S01]  /*1a690*/  BSSY B0, `(.L_x_1485) ;  /* 0x0000026000007945 */ /* 0x000fe20003800000 */
[----:B------:R-:W-:-:S02]  /*1a6a0*/  SEL R197, R197, RZ, !P0 ;  /* 0x000000ffc5c57207 */ /* 0x000fc40004000000 */
[----:B------:R-:W-:Y:S02]  /*1a6b0*/  SEL R5, R5, RZ, !P0 ;  /* 0x000000ff05057207 */ /* 0x000fe40004000000 */
[----:B-1----:R-:W-:-:S13]  /*1a6c0*/  ISETP.GT.AND P1, PT, R2, 0x7f, PT ;  /* 0x0000007f0200780c */ /* 0x002fda0003f24270 */
        /* <DEDUP_REMOVED lines=34> */
.L_x_1486:
[----:B------:R-:W-:Y:S05]  /*1a8f0*/  BSYNC B0 ;  /* 0x0000000000007941 */ /* 0x000fea0003800000 */
.L_x_1485:
        /* <DEDUP_REMOVED lines=64> */
.L_x_1488:
[----:B------:R-:W-:Y:S05]  /*1ad00*/  BSYNC B0 ;  /* 0x0000000000007941 */ /* 0x000fea0003800000 */
.L_x_1487:
        /* <DEDUP_REMOVED lines=21> */
.L_x_1490:
[----:B------:R-:W-:Y:S05]  /*1ae60*/  BSYNC B0 ;  /* 0x0000000000007941 */ /* 0x000fea0003800000 */
.L_x_1489:
        /* <DEDUP_REMOVED lines=21> */
.L_x_1492:
[----:B------:R-:W-:Y:S05]  /*1afc0*/  BSYNC B0 ;  /* 0x0000000000007941 */ /* 0x000fea0003800000 */
.L_x_1491:
        /* <DEDUP_REMOVED lines=22> */
.L_x_1493:
        /* <DEDUP_REMOVED lines=13> */
.L_x_3009:


//--------------------- .text._ZN7cutlass13device_kernelIN5flash19enable_sm80_to_sm89INS1_16FlashAttnFwdSm80INS1_25CollectiveMainloopFwdSm80ILi8ELi1ELb0EN4cute5tupleIJNS5_1CILi128EEENS7_ILi64EEENS7_ILi192EEEEEELi192ENS_6half_tEfNS_4arch4Sm80ELb0ELb0ELb0ELb0ELb1ELb0ELb1ELb0EEENS1_21CollectiveEpilogueFwdINS6_IJS8_SA_S9_EEENS6_IJNS7_ILi1EEESI_SI_EEESC_SE_Li256ELb0ELb1ELb0ELb0EEENS1_19SingleTileSchedulerILb0ELb0ELb1ELi128EEEEEEEEEvNT_6ParamsE --------------------------
	.section	.text._ZN7cutlass13device_kernelIN5flash19enable_sm80_to_sm89INS1_16FlashAttnFwdSm80INS1_25CollectiveMainloopFwdSm80ILi8ELi1ELb0EN4cute5tupleIJNS5_1CILi128EEENS7_ILi64EEENS7_ILi192EEEEEELi192ENS_6half_tEfNS_4arch4Sm80ELb0ELb0ELb0ELb0ELb1ELb0ELb1ELb0EEENS1_21CollectiveEpilogueFwdINS6_IJS8_SA_S9_EEENS6_IJNS7_ILi1EEESI_SI_EEESC_SE_Li256ELb0ELb1ELb0ELb0EEENS1_19SingleTileSchedulerILb0ELb0ELb1ELi128EEEEEEEEEvNT_6ParamsE,"ax",@progbits
	.sectioninfo	@"SHI_REGISTERS=238"
	.align	128
.text._ZN7cutlass13device_kernelIN5flash19enable_sm80_to_sm89INS1_16FlashAttnFwdSm80INS1_25CollectiveMainloopFwdSm80ILi8ELi1ELb0EN4cute5tupleIJNS5_1CILi128EEENS7_ILi64EEENS7_ILi192EEEEEELi192ENS_6half_tEfNS_4arch4Sm80ELb0ELb0ELb0ELb0ELb1ELb0ELb1ELb0EEENS1_21CollectiveEpilogueFwdINS6_IJS8_SA_S9_EEENS6_IJNS7_ILi1EEESI_SI_EEESC_SE_Li256ELb0ELb1ELb0ELb0EEENS1_19SingleTileSchedulerILb0ELb0ELb1ELi128EEEEEEEEEvNT_6ParamsE:
        .type           _ZN7cutlass13device_kernelIN5flash19enable_sm80_to_sm89INS1_16FlashAttnFwdSm80INS1_25CollectiveMainloopFwdSm80ILi8ELi1ELb0EN4cute5tupleIJNS5_1CILi128EEENS7_ILi64EEENS7_ILi192EEEEEELi192ENS_6half_tEfNS_4arch4Sm80ELb0ELb0ELb0ELb0ELb1ELb0ELb1ELb0EEENS1_21CollectiveEpilogueFwdINS6_IJS8_SA_S9_EEENS6_IJNS7_ILi1EEESI_SI_EEESC_SE_Li256ELb0ELb1ELb0ELb0EEENS1_19SingleTileSchedulerILb0ELb0ELb1ELi128EEEEEEEEEvNT_6ParamsE,@function
        .size           _ZN7cutlass13device_kernelIN5flash19enable_sm80_to_sm89INS1_16FlashAttnFwdSm80INS1_25CollectiveMainloopFwdSm80ILi8ELi1ELb0EN4cute5tupleIJNS5_1CILi128EEENS7_ILi64EEENS7_ILi192EEEEEELi192ENS_6half_tEfNS_4arch4Sm80ELb0ELb0ELb0ELb0ELb1ELb0ELb1ELb0EEENS1_21CollectiveEpilogueFwdINS6_IJS8_SA_S9_EEENS6_IJNS7_ILi1EEESI_SI_EEESC_SE_Li256ELb0ELb1ELb0ELb0EEENS1_19SingleTileSchedulerILb0ELb0ELb1ELi128EEEEEEEEEvNT_6ParamsE,(.L_x_3010 - _ZN7cutlass13device_kernelIN5flash19enable_sm80_to_sm89INS1_16FlashAttnFwdSm80INS1_25CollectiveMainloopFwdSm80ILi8ELi1ELb0EN4cute5tupleIJNS5_1CILi128EEENS7_ILi64EEENS7_ILi192EEEEEELi192ENS_6half_tEfNS_4arch4Sm80ELb0ELb0ELb0ELb0ELb1ELb0ELb1ELb0EEENS1_21CollectiveEpilogueFwdINS6_IJS8_SA_S9_EEENS6_IJNS7_ILi1EEESI_SI_EEESC_SE_Li256ELb0ELb1ELb0ELb0EEENS1_19SingleTileSchedulerILb0ELb0ELb1ELi128EEEEEEEEEvNT_6ParamsE)
        .other          _ZN7cutlass13device_kernelIN5flash19enable_sm80_to_sm89INS1_16FlashAttnFwdSm80INS1_25CollectiveMainloopFwdSm80ILi8ELi1ELb0EN4cute5tupleIJNS5_1CILi128EEENS7_ILi64EEENS7_ILi192EEEEEELi192ENS_6half_tEfNS_4arch4Sm80ELb0ELb0ELb0ELb0ELb1ELb0ELb1ELb0EEENS1_21CollectiveEpilogueFwdINS6_IJS8_SA_S9_EEENS6_IJNS7_ILi1EEESI_SI_EEESC_SE_Li256ELb0ELb1ELb0ELb0EEENS1_19SingleTileSchedulerILb0ELb0ELb1ELi128EEEEEEEEEvNT_6ParamsE,@"STO_CUDA_ENTRY STV_DEFAULT"
_ZN7cutlass13device_kernelIN5flash19enable_sm80_to_sm89INS1_16FlashAttnFwdSm80INS1_25CollectiveMainloopFwdSm80ILi8ELi1ELb0EN4cute5tupleIJNS5_1CILi128EEENS7_ILi64EEENS7_ILi192EEEEEELi192ENS_6half_tEfNS_4arch4Sm80ELb0ELb0ELb0ELb0ELb1ELb0ELb1ELb0EEENS1_21CollectiveEpilogueFwdINS6_IJS8_SA_S9_EEENS6_IJNS7_ILi1EEESI_SI_EEESC_SE_Li256ELb0ELb1ELb0ELb0EEENS1_19SingleTileSchedulerILb0ELb0ELb1ELi128EEEEEEEEEvNT_6ParamsE:
        /* <DEDUP_REMOVED lines=183> */
[--C-:B------:R-:W-:Y:S01]  /*0b70*/  @!P0 IMAD.WIDE R18, R7, 0x2, R20.reuse ;  /* 0x0000000207128825 */ /* 0x100fe200078e0214 */
        /* <DEDUP_REMOVED lines=17> */
[----:B---3--:R-:W-:Y:S01]  /*0c90*/  IMAD.WIDE.U32 R6, R201, c[0x0][0x1e0], RZ ;  /* 0x00007800c9067a25 */ /* 0x008fe200078e00ff */
[----:B------:R-:W-:Y:S01]  /*0ca0*/  SHF.R.S32.HI R9, RZ, 0x1f, R201 ;  /* 0x0000001fff097819 */ /* 0x000fe200000114c9 */
[----:B------:R-:W-:Y:S01]  /*0cb0*/  UIADD3 UR17, UR9, -UR17, URZ ;  /* 0x8000001109117290 */ /* 0x000fe2000fffe03f */
[----:B------:R-:W-:Y:S01]  /*0cc0*/  LOP3.LUT R10, R10, 0x1c0, RZ, 0xc0, !PT ;  /* 0x000001c00a0a7812 */ /* 0x000fe200078ec0ff */
[----:B------:R-:W-:Y:S01]  /*0cd0*/  UIADD3 UR16, UR19, UR4, URZ ;  /* 0x0000000413107290 */ /* 0x000fe2000fffe03f */
[----:B------:R-:W-:Y:S01]  /*0ce0*/  ISETP.GE.AND P5, PT, R208, c[0x0][0x1d4], PT ;  /* 0x00007500d0007a0c */ /* 0x000fe20003fa6270 */
[----:B------:R-:W-:Y:S01]  /*0cf0*/  IMAD R2, R9, c[0x0][0x1e0], RZ ;  /* 0x0000780009027a24 */ /* 0x000fe200078e02ff */
[----:B------:R-:W-:Y:S01]  /*0d00*/  LOP3.LUT R197, R10, 0x8, R197, 0xf8, !PT ;  /* 0x000000080ac57812 */ /* 0x000fe200078ef8c5 */
[----:B------:R-:W-:Y:S01]  /*0d10*/  UISETP.GE.AND UP0, UPT, UR9, 0x1, UPT ;  /* 0x000000010900788c */ /* 0x000fe2000bf06270 */
[----:B------:R-:W-:Y:S01]  /*0d20*/  SHF.R.U32.HI R10, RZ, 0x3, R10 ;  /* 0x00000003ff0a7819 */ /* 0x000fe2000001160a */
[----:B------:R-:W-:Y:S01]  /*0d30*/  IMAD R11, R201, c[0x0][0x1e4], R2 ;  /* 0x00007900c90b7a24 */ /* 0x000fe200078e0202 */
[----:B------:R-:W-:Y:S01]  /*0d40*/  LEA.HI R2, R16, R3, RZ, 0x4 ;  /* 0x0000000310027211 */ /* 0x000fe200078f20ff */
[----:B------:R-:W-:Y:S01]  /*0d50*/  ULDC.64 UR4, c[0x0][0x210] ;  /* 0x0000840000047ab9 */ /* 0x000fe20000000a00 */
[----:B------:R-:W-:Y:S01]  /*0d60*/  LOP3.LUT R197, R197, R10, RZ, 0x3c, !PT ;  /* 0x0000000ac5c57212 */ /* 0x000fe200078e3cff */
[----:B------:R-:W-:Y:S01]  /*0d70*/  IMAD.IADD R7, R7, 0x1, R11 ;  /* 0x0000000107077824 */ /* 0x000fe200078e020b */
[----:B------:R-:W-:Y:S01]  /*0d80*/  SHF.R.S32.HI R11, RZ, 0x4, R2 ;  /* 0x00000004ff0b7819 */ /* 0x000fe20000011402 */
[----:B------:R-:W-:Y:S01]  /*0d90*/  UIMAD UR6, UR6, UR4, URZ ;  /* 0x00000004060672a4 */ /* 0x000fe2000f8e023f */
[----:B------:R-:W-:Y:S01]  /*0da0*/  ISETP.GE.AND P4, PT, R207, c[0x0][0x1d4], PT ;  /* 0x00007500cf007a0c */ /* 0x000fe20003f86270 */
[----:B------:R-:W-:Y:S01]  /*0db0*/  UIMAD.WIDE.U32 UR20, UR8, UR4, URZ ;  /* 0x00000004081472a5 */ /* 0x000fe2000f8e003f */
[C---:B-1----:R-:W-:Y:S01]  /*0dc0*/  LEA.HI R4, R2.reuse, R11, RZ, 0x1 ;  /* 0x0000000b02047211 */ /* 0x042fe200078f08ff */
[----:B------:R-:W-:Y:S01]  /*0dd0*/  UIMAD UR5, UR8, UR5, UR6 ;  /* 0x00000005080572a4 */ /* 0x000fe2000f8e0206 */
[----:B------:R-:W-:-:S02]  /*0de0*/  LOP3.LUT R2, R2, 0xfffffff0, RZ, 0xc0, !PT ;  /* 0xfffffff002027812 */ /* 0x000fc400078ec0ff */
[----:B------:R-:W-:Y:S01]  /*0df0*/  LOP3.LUT R4, R4, 0xfffffffe, RZ, 0xc0, !PT ;  /* 0xfffffffe04047812 */ /* 0x000fe200078ec0ff */
[----:B------:R-:W-:Y:S01]  /*0e00*/  UIADD3 UR5, UR21, UR5, URZ ;  /* 0x0000000515057290 */ /* 0x000fe2000fffe03f */
[----:B------:R-:W-:Y:S01]  /*0e10*/  ISETP.GE.AND P6, PT, R206, c[0x0][0x1d4], PT ;  /* 0x00007500ce007a0c */ /* 0x000fe20003fc6270 */
        /* <DEDUP_REMOVED lines=19> */
[----:B------:R-:W-:-:S02]  /*0f50*/  LEA.HI R7, R7, R2, RZ, 0x3 ;  /* 0x0000000207077211 */ /* 0x000fc400078f18ff */
[----:B------:R-:W-:Y:S01]  /*0f60*/  ISETP.GE.AND P0, PT, R6, 0x21, PT ;  /* 0x000000210600780c */ /* 0x000fe20003f06270 */
[----:B------:R-:W1:Y:S01]  /*0f70*/  SHFL.IDX PT, R21, R13, RZ, 0x181f ;  /* 0x00181fff0d157589 */ /* 0x000e6200000e0000 */
[----:B------:R-:W-:Y:S01]  /*0f80*/  LOP3.LUT R5, R7, 0xfffffff8, RZ, 0xc0, !PT ;  /* 0xfffffff807057812 */ /* 0x000fe200078ec0ff */
[----:B------:R-:W-:Y:S01]  /*0f90*/  @P1 IMAD.SHL.U32 R14, R203, 0x2, RZ ;  /* 0x00000002cb0e1824 */ /* 0x000fe200078e00ff */
[----:B------:R-:W-:Y:S01]  /*0fa0*/  @P1 SHF.R.S32.HI R11, RZ, 0x1f, R206 ;  /* 0x0000001fff0b1819 */ /* 0x000fe200000114ce */
[----:B------:R2:W-:Y:S02]  /*0fb0*/  SHFL.IDX PT, R18, R15, 0x1, 0x181f ;  /* 0x00381f000f127f89 */ /* 0x0005e400000e0000 */
[----:B------:R-:W-:Y:S01]  /*0fc0*/  IMAD.IADD R5, R2, 0x1, -R5 ;  /* 0x0000000102057824 */ /* 0x000fe200078e0a05 */
[----:B------:R-:W-:Y:S01]  /*0fd0*/  @P1 SHF.R.S32.HI R2, RZ, 0x1f, R207 ;  /* 0x0000001fff021819 */ /* 0x000fe200000114cf */
[----:B------:R3:W4:Y:S01]  /*0fe0*/  SHFL.IDX PT, R19, R13, 0x1, 0x181f ;  /* 0x00381f000d137f89 */ /* 0x00072200000e0000 */
[----:B------:R-:W-:-:S03]  /*0ff0*/  @P1 LEA.HI R11, R11, R206, RZ, 0x3 ;  /* 0x000000ce0b0b1211 */ /* 0x000fc600078f18ff */
[----:B------:R-:W-:Y:S01]  /*1000*/  @P0 SHF.R.S32.HI R10, RZ, 0x1f, R207 ;  /* 0x0000001fff0a0819 */ /* 0x000fe200000114cf */
[----:B------:R-:W-:Y:S01]  /*1010*/  @P0 IMAD.SHL.U32 R12, R203, 0x2, RZ ;  /* 0x00000002cb0c0824 */ /* 0x000fe200078e00ff */
[----:B------:R-:W-:Y:S02]  /*1020*/  @P1 LOP3.LUT R11, R11, 0xfffffff8, RZ, 0xc0, !PT ;  /* 0xfffffff80b0b1812 */ /* 0x000fe400078ec0ff */
[----:B------:R-:W-:-:S04]  /*1030*/  @P0 LEA.HI R10, R10, R207, RZ, 0x3 ;  /* 0x000000cf0a0a0211 */ /* 0x000fc800078f18ff */
[----:B------:R-:W-:Y:S01]  /*1040*/  @P0 LOP3.LUT R10, R10, 0xfffffff8, RZ, 0xc0, !PT ;  /* 0xfffffff80a0a0812 */ /* 0x000fe200078ec0ff */
[----:B-1----:R-:W-:Y:S01]  /*1050*/  @P1 IMAD.WIDE R24, R11, 0x2, R20 ;  /* 0x000000020b181825 */ /* 0x002fe200078e0214 */
[----:B--2---:R-:W-:-:S03]  /*1060*/  @P0 SHF.R.S32.HI R15, RZ, 0x1f, R206 ;  /* 0x0000001fff0f0819 */ /* 0x004fc600000114ce */
[----:B------:R-:W-:Y:S01]  /*1070*/  IMAD.SHL.U32 R11, R7, 0x40, RZ ;  /* 0x00000040070b7824 */ /* 0x000fe200078e00ff */
[----:B---3--:R-:W-:Y:S01]  /*1080*/  @P1 LEA.HI R13, R2, R207, RZ, 0x3 ;  /* 0x000000cf020d1211 */ /* 0x008fe200078f18ff */
[--C-:B----4-:R-:W-:Y:S01]  /*1090*/  @P0 IMAD.WIDE R28, R208, 0x2, R18.reuse ;  /* 0x00000002d01c0825 */ /* 0x110fe200078e0212 */
[----:B------:R-:W-:Y:S02]  /*10a0*/  @P0 LEA.HI R2, R15, R206, RZ, 0x3 ;  /* 0x000000ce0f020211 */ /* 0x000fe400078f18ff */
[----:B------:R-:W-:Y:S01]  /*10b0*/  @P1 LOP3.LUT R13, R13, 0xfffffff8, RZ, 0xc0, !PT ;  /* 0xfffffff80d0d1812 */ /* 0x000fe200078ec0ff */
[----:B------:R-:W-:Y:S01]  /*10c0*/  @P0 IMAD.WIDE R26, R10, 0x2, R18 ;  /* 0x000000020a1a0825 */ /* 0x000fe200078e0212 */
[----:B------:R-:W-:Y:S02]  /*10d0*/  @P0 LOP3.LUT R2, R2, 0xfffffff8, RZ, 0xc0, !PT ;  /* 0xfffffff802020812 */ /* 0x000fe400078ec0ff */
[----:B------:R-:W-:Y:S01]  /*10e0*/  SHF.R.S32.HI R10, RZ, 0x5, R16 ;  /* 0x00000005ff0a7819 */ /* 0x000fe20000011410 */
[----:B------:R-:W-:Y:S01]  /*10f0*/  @P1 IMAD.WIDE R22, R13, 0x2, R20 ;  /* 0x000000020d161825 */ /* 0x000fe200078e0214 */
[----:B------:R-:W-:-:S02]  /*1100*/  LOP3.LUT R11, R11, 0xfffffe00, RZ, 0xc0, !PT ;  /* 0xfffffe000b0b7812 */ /* 0x000fc400078ec0ff */
[----:B------:R-:W-:Y:S01]  /*1110*/  SHF.R.S32.HI R209, RZ, 0x1f, R10 ;  /* 0x0000001fffd17819 */ /* 0x000fe2000001140a */
[----:B------:R-:W-:Y:S01]  /*1120*/  @P1 IMAD.WIDE R20, R208, 0x2, R20 ;  /* 0x00000002d0141825 */ /* 0x000fe200078e0214 */
[----:B------:R-:W-:Y:S02]  /*1130*/  LOP3.LUT R16, R16, 0xffffffe0, RZ, 0xc0, !PT ;  /* 0xffffffe010107812 */ /* 0x000fe400078ec0ff */
[----:B------:R-:W-:Y:S01]  /*1140*/  LEA.HI R209, R209, R10, RZ, 0x3 ;  /* 0x0000000ad1d17211 */ /* 0x000fe200078f18ff */
[----:B------:R-:W-:Y:S01]  /*1150*/  @P0 IMAD.WIDE R18, R2, 0x2, R18 ;  /* 0x0000000202120825 */ /* 0x000fe200078e0212 */
[----:B------:R1:W-:Y:S02]  /*1160*/  @P1 LDGSTS.E.BYPASS.LTC128B.128 [R14+0x6100], [R20.64], !P5 ;  /* 0x06100000140e1fae */ /* 0x0003e4000e901d4c */
[----:B------:R-:W-:Y:S01]  /*1170*/  LOP3.LUT R209, R209, 0xfffffff8, RZ, 0xc0, !PT ;  /* 0xfffffff8d1d17812 */ /* 0x000fe200078ec0ff */
[----:B------:R-:W-:Y:S01]  /*1180*/  IMAD.MOV.U32 R13, RZ, RZ, 0x10 ;  /* 0x00000010ff0d7424 */ /* 0x000fe200078e00ff */
[----:B------:R1:W-:Y:S01]  /*1190*/  @P1 LDGSTS.E.BYPASS.LTC128B.128 [R14+0x8100], [R22.64], !P4 ;  /* 0x08100000160e1fae */ /* 0x0003e2000e101d4c */
[----:B------:R-:W-:-:S02]  /*11a0*/  IMAD.MOV.U32 R2, RZ, RZ, 0x20 ;  /* 0x00000020ff027424 */ /* 0x000fc400078e00ff */
[----:B------:R-:W-:Y:S01]  /*11b0*/  IMAD.IADD R3, R3, 0x1, -R16 ;  /* 0x0000000103037824 */ /* 0x000fe200078e0a10 */
[----:B------:R2:W-:Y:S01]  /*11c0*/  @P1 LDGSTS.E.BYPASS.LTC128B.128 [R14+0xa100], [R24.64], !P6 ;  /* 0x0a100000180e1fae */ /* 0x0005e2000f101d4c */
[C---:B------:R-:W-:Y:S01]  /*11d0*/  R2P PR, R5.reuse, 0x6 ;  /* 0x0000000605007804 */ /* 0x040fe20000000000 */
[----:B------:R-:W-:Y:S02]  /*11e0*/  IMAD.SHL.U32 R5, R5, 0x40, RZ ;  /* 0x0000004005057824 */ /* 0x000fe400078e00ff */
[----:B------:R3:W-:Y:S01]  /*11f0*/  @P0 LDGSTS.E.BYPASS.LTC128B.128 [R12+0x7100], [R28.64], !P5 ;  /* 0x071000001c0c0fae */ /* 0x0007e2000e901d4c */
[----:B------:R-:W-:Y:S01]  /*1200*/  IMAD.IADD R209, R10, 0x1, -R209 ;  /* 0x000000010ad17824 */ /* 0x000fe200078e0ad1 */
[----:B------:R-:W-:Y:S02]  /*1210*/  SEL R7, R13, 0xfffffff0, !P1 ;  /* 0xfffffff00d077807 */ /* 0x000fe40004800000 */
[----:B------:R3:W-:Y:S01]  /*1220*/  @P0 LDGSTS.E.BYPASS.LTC128B.128 [R12+0x9100], [R26.64], !P4 ;  /* 0x091000001a0c0fae */ /* 0x0007e2000e101d4c */
[----:B------:R-:W-:-:S03]  /*1230*/  LOP3.LUT R5, R5, 0x1c0, RZ, 0xc0, !PT ;  /* 0x000001c005057812 */ /* 0x000fc600078ec0ff */
[----:B------:R3:W-:Y:S01]  /*1240*/  @P0 LDGSTS.E.BYPASS.LTC128B.128 [R12+0xb100], [R18.64], !P6 ;  /* 0x0b100000120c0fae */ /* 0x0007e2000f101d4c */
[----:B------:R-:W-:Y:S02]  /*1250*/  LOP3.LUT R4, R5, 0x8, R4, 0xf8, !PT ;  /* 0x0000000805047812 */ /* 0x000fe400078ef804 */
[----:B------:R-:W-:Y:S01]  /*1260*/  SHF.R.U32.HI R13, RZ, 0x3, R5 ;  /* 0x00000003ff0d7819 */ /* 0x000fe20000011605 */
[----:B------:R-:W0:Y:S01]  /*1270*/  LDGDEPBAR ;  /* 0x00000000000079af */ /* 0x000e220000000000 */
[----:B------:R-:W-:Y:S02]  /*1280*/  SEL R5, R2, 0xffffffe0, !P2 ;  /* 0xffffffe002057807 */ /* 0x000fe40005000000 */
[----:B------:R-:W-:Y:S01]  /*1290*/  LOP3.LUT R4, R4, R13, RZ, 0x3c, !PT ;  /* 0x0000000d04047212 */ /* 0x000fe200078e3cff */
[----:B------:R-:W-:Y:S01]  /*12a0*/  IMAD R13, R10, 0x400, R11 ;  /* 0x000004000a0d7824 */ /* 0x000fe200078e020b */
[----:B------:R-:W-:Y:S02]  /*12b0*/  R2P PR, R0, 0x6 ;  /* 0x0000000600007804 */ /* 0x000fe40000000000 */
[----:B------:R-:W-:Y:S01]  /*12c0*/  PLOP3.LUT P0, PT, PT, PT, UP0, 0x80, 0x0 ;  /* 0x000000000000781c */ /* 0x000fe20003f0f008 */
[----:B------:R-:W-:Y:S01]  /*12d0*/  IMAD.IADD R0, R4, 0x1, R13 ;  /* 0x0000000104007824 */ /* 0x000fe200078e020d */
[----:B------:R-:W-:-:S02]  /*12e0*/  ISETP.GT.AND P3, PT, R205, 0x3f, PT ;  /* 0x0000003fcd00780c */ /* 0x000fc40003f64270 */
[----:B------:R-:W-:Y:S01]  /*12f0*/  SEL R2, R2, 0xffffffe0, !P2 ;  /* 0xffffffe002027807 */ /* 0x000fe20005000000 */
[C---:B------:R-:W-:Y:S01]  /*1300*/  IMAD.SHL.U32 R76, R0.reuse, 0x2, RZ ;  /* 0x00000002004c7824 */ /* 0x040fe200078e00ff */
[----:B------:R-:W-:Y:S02]  /*1310*/  LEA R198, R0, 0xc100, 0x1 ;  /* 0x0000c10000c67811 */ /* 0x000fe400078e08ff */
[----:B------:R-:W-:Y:S02]  /*1320*/  LOP3.LUT R0, R4, R11, RZ, 0xfc, !PT ;  /* 0x0000000b04007212 */ /* 0x000fe400078efcff */
[----:B------:R-:W-:Y:S01]  /*1330*/  SEL R4, RZ, 0x10, P6 ;  /* 0x00000010ff047807 */ /* 0x000fe20003000000 */
[----:B------:R-:W-:Y:S01]  /*1340*/  IMAD R196, R7, 0x2, R198 ;  /* 0x0000000207c47824 */ /* 0x000fe200078e02c6 */
[----:B---3--:R-:W-:Y:S01]  /*1350*/  IADD3 R12, R197, 0x6100, RZ ;  /* 0x00006100c50c7810 */ /* 0x008fe20007ffe0ff */
[----:B------:R-:W-:-:S04]  /*1360*/  DEPBAR.LE SB0, 0x1 ;  /* 0x000080400000791a */ /* 0x000fc80000000000 */
[----:B------:R-:W-:-:S04]  /*1370*/  DEPBAR.LE SB0, 0x0 ;  /* 0x000080000000791a */ /* 0x000fc80000000000 */
[----:B------:R-:W-:Y:S01]  /*1380*/  BAR.SYNC.DEFER_BLOCKING 0x0 ;  /* 0x0000000000007b1d */ /* 0x000fe20000010000 */
[----:B------:R-:W-:-:S04]  /*1390*/  @P1 IADD3 R195, R12, -0x20, RZ ;  /* 0xffffffe00cc31810 */ /* 0x000fc80007ffe0ff */
[C---:B------:R-:W-:Y:S02]  /*13a0*/  IADD3 R187, R195.reuse, 0x800, RZ ;  /* 0x00000800c3bb7810 */ /* 0x040fe40007ffe0ff */
[C---:B------:R-:W-:Y:S02]  /*13b0*/  IADD3 R186, R195.reuse, 0x1000, RZ ;  /* 0x00001000c3ba7810 */ /* 0x040fe40007ffe0ff */
[----:B------:R-:W-:Y:S01]  /*13c0*/  IADD3 R185, R195, 0x1800, RZ ;  /* 0x00001800c3b97810 */ /* 0x000fe20007ffe0ff */
[----:B------:R-:W3:Y:S04]  /*13d0*/  LDSM.16.M88.4 R76, [R76+0xc100] ;  /* 0x00c100004c4c783b */ /* 0x000ee80000000200 */
[----:B------:R4:W3:Y:S04]  /*13e0*/  LDSM.16.M88.4 R28, [R197+0x6100] ;  /* 0x00610000c51c783b */ /* 0x0008e80000000200 */
[----:B-1----:R4:W1:Y:S04]  /*13f0*/  LDSM.16.M88.4 R20, [R197+0x6900] ;  /* 0x00690000c514783b */ /* 0x0028680000000200 */
[----:B--2---:R4:W2:Y:S04]  /*1400*/  LDSM.16.M88.4 R12, [R197+0x7100] ;  /* 0x00710000c50c783b */ /* 0x0048a80000000200 */
        /* <DEDUP_REMOVED lines=60> */
.L_x_1494:
[C---:B---34-:R-:W-:Y:S01]  /*17d0*/  HMMA.16816.F32 R32, R76.reuse, R28, RZ ;  /* 0x0000001c4c20723c */ /* 0x058fe200000018ff */
[C---:B------:R-:W-:Y:S01]  /*17e0*/  IMAD R194, R5.reuse, 0x2, R198 ;  /* 0x0000000205c27824 */ /* 0x040fe200078e02c6 */
[----:B------:R-:W0:Y:S01]  /*17f0*/  LDGDEPBAR ;  /* 0x00000000000079af */ /* 0x000e220000000000 */
[C---:B------:R-:W-:Y:S01]  /*1800*/  IMAD R191, R2.reuse, 0x2, R197 ;  /* 0x0000000202bf7824 */ /* 0x040fe200078e02c5 */
[----:B------:R-:W-:Y:S01]  /*1810*/  UISETP.GE.AND UP0, UPT, UR9, 0x41, UPT ;  /* 0x000000410900788c */ /* 0x000fe2000bf06270 */
[----:B------:R-:W-:Y:S01]  /*1820*/  IMAD R193, R5, 0x2, R196 ;  /* 0x0000000205c17824 */ /* 0x000fe200078e02c4 */
[----:B------:R-:W-:Y:S01]  /*1830*/  LDSM.16.M88.4 R52, [R194] ;  /* 0x00000000c234783b */ /* 0x000fe20000000200 */
[----:B------:R-:W-:Y:S01]  /*1840*/  IMAD R184, R2, 0x2, R195 ;  /* 0x0000000202b87824 */ /* 0x000fe200078e02c3 */
[----:B------:R-:W-:Y:S01]  /*1850*/  HMMA.16816.F32 R28, R76, R30, RZ ;  /* 0x0000001e4c1c723c */ /* 0x000fe200000018ff */
[----:B------:R-:W-:Y:S01]  /*1860*/  IADD3 R183, R195, 0x2000, RZ ;  /* 0x00002000c3b77810 */ /* 0x000fe20007ffe0ff */
[----:B------:R-:W3:Y:S01]  /*1870*/  LDSM.16.M88.4 R48, [R191+0x6100] ;  /* 0x00610000bf30783b */ /* 0x000ee20000000200 */
[----:B------:R-:W-:-:S02]  /*1880*/  PLOP3.LUT P0, PT, PT, PT, UP0, 0x40, 0x0 ;  /* 0x000000000000781c */ /* 0x000fc40003f0e808 */
[C---:B------:R-:W-:Y:S01]  /*1890*/  IADD3 R182, R195.reuse, 0x2800, RZ ;  /* 0x00002800c3b67810 */ /* 0x040fe20007ffe0ff */
[----:B------:R-:W4:Y:S01]  /*18a0*/  LDSM.16.M88.4 R44, [R191+0x6900] ;  /* 0x00690000bf2c783b */ /* 0x000f220000000200 */
[C---:B------:R-:W-:Y:S01]  /*18b0*/  IADD3 R181, R195.reuse, 0x3000, RZ ;  /* 0x00003000c3b57810 */ /* 0x040fe20007ffe0ff */
[C---:B-1----:R-:W-:Y:S01]  /*18c0*/  HMMA.16816.F32 R24, R76.reuse, R20, RZ ;  /* 0x000000144c18723c */ /* 0x042fe200000018ff */
[C---:B------:R-:W-:Y:S01]  /*18d0*/  IADD3 R180, R195.reuse, 0x3800, RZ ;  /* 0x00003800c3b47810 */ /* 0x040fe20007ffe0ff */
[----:B------:R-:W-:Y:S01]  /*18e0*/  LDSM.16.M88.4 R72, [R193] ;  /* 0x00000000c148783b */ /* 0x000fe20000000200 */
[C---:B------:R-:W-:Y:S02]  /*18f0*/  IADD3 R179, R195.reuse, 0x4000, RZ ;  /* 0x00004000c3b37810 */ /* 0x040fe40007ffe0ff */
[C---:B------:R-:W-:Y:S02]  /*1900*/  IADD3 R178, R195.reuse, 0x4800, RZ ;  /* 0x00004800c3b27810 */ /* 0x040fe40007ffe0ff */
[C---:B------:R-:W-:Y:S01]  /*1910*/  IADD3 R177, R195.reuse, 0x5000, RZ ;  /* 0x00005000c3b17810 */ /* 0x040fe20007ffe0ff */
[----:B--2---:R-:W-:Y:S01]  /*1920*/  HMMA.16816.F32 R16, R76, R12, RZ ;  /* 0x0000000c4c10723c */ /* 0x004fe200000018ff */
[----:B------:R-:W-:-:S07]  /*1930*/  IADD3 R176, R195, 0x5800, RZ ;  /* 0x00005800c3b07810 */ /* 0x000fce0007ffe0ff */
[C---:B------:R-:W-:Y:S08]  /*1940*/  HMMA.16816.F32 R20, R76.reuse, R22, RZ ;  /* 0x000000164c14723c */ /* 0x040ff000000018ff */
[C---:B------:R-:W-:Y:S08]  /*1950*/  HMMA.16816.F32 R12, R76.reuse, R14, RZ ;  /* 0x0000000e4c0c723c */ /* 0x040ff000000018ff */
[C---:B------:R-:W-:Y:S08]  /*1960*/  HMMA.16816.F32 R8, R76.reuse, R40, RZ ;  /* 0x000000284c08723c */ /* 0x040ff000000018ff */
[----:B------:R-:W-:Y:S01]  /*1970*/  HMMA.16816.F32 R76, R76, R42, RZ ;  /* 0x0000002a4c4c723c */ /* 0x000fe200000018ff */
[----:B------:R-:W1:Y:S07]  /*1980*/  LDSM.16.M88.4 R40, [R191+0x7100] ;  /* 0x00710000bf28783b */ /* 0x000e6e0000000200 */
[C---:B------:R-:W-:Y:S08]  /*1990*/  HMMA.16816.F32 R32, R56.reuse, R36, R32 ;  /* 0x000000243820723c */ /* 0x040ff00000001820 */
[C---:B------:R-:W-:Y:S01]  /*19a0*/  HMMA.16816.F32 R28, R56.reuse, R38, R28 ;  /* 0x00000026381c723c */ /* 0x040fe2000000181c */
[----:B------:R-:W2:Y:S07]  /*19b0*/  LDSM.16.M88.4 R36, [R191+0x7900] ;  /* 0x00790000bf24783b */ /* 0x000eae0000000200 */
[C---:B------:R-:W-:Y:S08]  /*19c0*/  HMMA.16816.F32 R24, R56.reuse, R68, R24 ;  /* 0x000000443818723c */ /* 0x040ff00000001818 */
[C---:B------:R-:W-:Y:S01]  /*19d0*/  HMMA.16816.F32 R20, R56.reuse, R70, R20 ;  /* 0x000000463814723c */ /* 0x040fe20000001814 */
[----:B------:R-:W5:Y:S07]  /*19e0*/  LDSM.16.M88.4 R68, [R184] ;  /* 0x00000000b844783b */ /* 0x000f6e0000000200 */
[C---:B------:R-:W-:Y:S08]  /*19f0*/  HMMA.16816.F32 R16, R56.reuse, R64, R16 ;  /* 0x000000403810723c */ /* 0x040ff00000001810 */
[C---:B------:R-:W-:Y:S01]  /*1a00*/  HMMA.16816.F32 R12, R56.reuse, R66, R12 ;  /* 0x00000042380c723c */ /* 0x040fe2000000180c */
[----:B------:R-:W1:Y:S07]  /*1a10*/  LDSM.16.M88.4 R64, [R184+0x800] ;  /* 0x00080000b840783b */ /* 0x000e6e0000000200 */
[C---:B------:R-:W-:Y:S08]  /*1a20*/  HMMA.16816.F32 R8, R56.reuse, R60, R8 ;  /* 0x0000003c3808723c */ /* 0x040ff00000001808 */
[----:B------:R-:W-:Y:S01]  /*1a30*/  HMMA.16816.F32 R76, R56, R62, R76 ;  /* 0x0000003e384c723c */ /* 0x000fe2000000184c */
[----:B------:R-:W2:Y:S04]  /*1a40*/  LDSM.16.M88.4 R60, [R184+0x1000] ;  /* 0x00100000b83c783b */ /* 0x000ea80000000200 */
[----:B------:R-:W2:Y:S03]  /*1a50*/  LDSM.16.M88.4 R56, [R184+0x1800] ;  /* 0x00180000b838783b */ /* 0x000ea60000000200 */
[C---:B---3--:R-:W-:Y:S08]  /*1a60*/  HMMA.16816.F32 R32, R52.reuse, R48, R32 ;  /* 0x000000303420723c */ /* 0x048ff00000001820 */
[C---:B------:R-:W-:Y:S01]  /*1a70*/  HMMA.16816.F32 R28, R52.reuse, R50, R28 ;  /* 0x00000032341c723c */ /* 0x040fe2000000181c */
[----:B------:R-:W-:Y:S07]  /*1a80*/  LDSM.16.M88.4 R48, [R197+0x8100] ;  /* 0x00810000c530783b */ /* 0x000fee0000000200 */
[C---:B----4-:R-:W-:Y:S08]  /*1a90*/  HMMA.16816.F32 R24, R52.reuse, R44, R24 ;  /* 0x0000002c3418723c */ /* 0x050ff00000001818 */
[C---:B------:R-:W-:Y:S01]  /*1aa0*/  HMMA.16816.F32 R20, R52.reuse, R46, R20 ;  /* 0x0000002e3414723c */ /* 0x040fe20000001814 */
[----:B------:R-:W-:Y:S07]  /*1ab0*/  LDSM.16.M88.4 R44, [R197+0x8900] ;  /* 0x00890000c52c783b */ /* 0x000fee0000000200 */
[C---:B-1----:R-:W-:Y:S08]  /*1ac0*/  HMMA.16816.F32 R16, R52.reuse, R40, R16 ;  /* 0x000000283410723c */ /* 0x042ff00000001810 */
[C---:B------:R-:W-:Y:S01]  /*1ad0*/  HMMA.16816.F32 R12, R52.reuse, R42, R12 ;  /* 0x0000002a340c723c */ /* 0x040fe2000000180c */
[----:B------:R-:W-:Y:S07]  /*1ae0*/  LDSM.16.M88.4 R40, [R197+0x9100] ;  /* 0x00910000c528783b */ /* 0x000fee0000000200 */
[C---:B--2---:R-:W-:Y:S08]  /*1af0*/  HMMA.16816.F32 R8, R52.reuse, R36, R8 ;  /* 0x000000243408723c */ /* 0x044ff00000001808 */
[----:B------:R-:W-:Y:S01]  /*1b00*/  HMMA.16816.F32 R76, R52, R38, R76 ;  /* 0x00000026344c723c */ /* 0x000fe2000000184c */
[----:B------:R-:W1:Y:S04]  /*1b10*/  LDSM.16.M88.4 R52, [R198+0x4000] ;  /* 0x00400000c634783b */ /* 0x000e680000000200 */
[----:B------:R-:W2:Y:S03]  /*1b20*/  LDSM.16.M88.4 R36, [R197+0x9900] ;  /* 0x00990000c524783b */ /* 0x000ea60000000200 */
[C---:B-----5:R-:W-:Y:S08]  /*1b30*/  HMMA.16816.F32 R32, R72.reuse, R68, R32 ;  /* 0x000000444820723c */ /* 0x060ff00000001820 */
        /* <DEDUP_REMOVED lines=10> */
[----:B------:R-:W3:Y:S04]  /*1be0*/  LDSM.16.M88.4 R72, [R196+0x4000] ;  /* 0x00400000c448783b */ /* 0x000ee80000000200 */
[----:B------:R-:W4:Y:S03]  /*1bf0*/  LDSM.16.M88.4 R56, [R195+0x3800] ;  /* 0x00380000c338783b */ /* 0x000f260000000200 */
        /* <DEDUP_REMOVED lines=77> */
[----:B------:R-:W4:Y:S01]  /*20d0*/  LDSM.16.M88.4 R56, [R184+0x5800] ;  /* 0x00580000b838783b */ /* 0x000f220000000200 */
[----:B------:R-:W-:-:S04]  /*20e0*/  DEPBAR.LE SB0, 0x0 ;  /* 0x000080000000791a */ /* 0x000fc80000000000 */
[C---:B-1----:R-:W-:Y:S08]  /*20f0*/  HMMA.16816.F32 R32, R52.reuse, R48, R32 ;  /* 0x000000303420723c */ /* 0x042ff00000001820 */
[C---:B------:R-:W-:Y:S08]  /*2100*/  HMMA.16816.F32 R28, R52.reuse, R50, R28 ;  /* 0x00000032341c723c */ /* 0x040ff0000000181c */
[C---:B------:R-:W-:Y:S08]  /*2110*/  HMMA.16816.F32 R24, R52.reuse, R44, R24 ;  /* 0x0000002c3418723c */ /* 0x040ff00000001818 */
[C---:B------:R-:W-:Y:S08]  /*2120*/  HMMA.16816.F32 R20, R52.reuse, R46, R20 ;  /* 0x0000002e3414723c */ /* 0x040ff00000001814 */
[C---:B------:R-:W-:Y:S08]  /*2130*/  HMMA.16816.F32 R16, R52.reuse, R40, R16 ;  /* 0x000000283410723c */ /* 0x040ff00000001810 */
[C---:B------:R-:W-:Y:S08]  /*2140*/  HMMA.16816.F32 R12, R52.reuse, R42, R12 ;  /* 0x0000002a340c723c */ /* 0x040ff0000000180c */
[C---:B--2---:R-:W-:Y:S08]  /*2150*/  HMMA.16816.F32 R8, R52.reuse, R36, R8 ;  /* 0x000000243408723c */ /* 0x044ff00000001808 */
[----:B------:R-:W-:Y:S08]  /*2160*/  HMMA.16816.F32 R76, R52, R38, R76 ;  /* 0x00000026344c723c */ /* 0x000ff0000000184c */
[C---:B---3--:R-:W-:Y:S08]  /*2170*/  HMMA.16816.F32 R32, R72.reuse, R68, R32 ;  /* 0x000000444820723c */ /* 0x048ff00000001820 */
[C---:B------:R-:W-:Y:S08]  /*2180*/  HMMA.16816.F32 R28, R72.reuse, R70, R28 ;  /* 0x00000046481c723c */ /* 0x040ff0000000181c */
[C---:B------:R-:W-:Y:S08]  /*2190*/  HMMA.16816.F32 R24, R72.reuse, R64, R24 ;  /* 0x000000404818723c */ /* 0x040ff00000001818 */
[C---:B------:R-:W-:Y:S08]  /*21a0*/  HMMA.16816.F32 R20, R72.reuse, R66, R20 ;  /* 0x000000424814723c */ /* 0x040ff00000001814 */
[C---:B------:R-:W-:Y:S08]  /*21b0*/  HMMA.16816.F32 R16, R72.reuse, R60, R16 ;  /* 0x0000003c4810723c */ /* 0x040ff00000001810 */
[C---:B------:R-:W-:Y:S08]  /*21c0*/  HMMA.16816.F32 R12, R72.reuse, R62, R12 ;  /* 0x0000003e480c723c */ /* 0x040ff0000000180c */
[C---:B----4-:R-:W-:Y:S08]  /*21d0*/  HMMA.16816.F32 R8, R72.reuse, R56, R8 ;  /* 0x000000384808723c */ /* 0x050ff00000001808 */
[----:B------:R-:W-:Y:S01]  /*21e0*/  HMMA.16816.F32 R76, R72, R58, R76 ;  /* 0x0000003a484c723c */ /* 0x000fe2000000184c */
[----:B------:R-:W-:Y:S06]  /*21f0*/  BAR.SYNC.DEFER_BLOCKING 0x0 ;  /* 0x0000000000007b1d */ /* 0x000fec0000010000 */
        /* <DEDUP_REMOVED lines=17> */
[----:B------:R-:W-:Y:S02]  /*2310*/  SHF.R.S32.HI R43, RZ, 0x1f, R206 ;  /* 0x0000001fff2b7819 */ /* 0x000fe400000114ce */
        /* <DEDUP_REMOVED lines=16> */
[----:B------:R-:W-:Y:S02]  /*2420*/  SEL R39, RZ, 0x10, P4 ;  /* 0x00000010ff277807 */ /* 0x000fe40002000000 */
        /* <DEDUP_REMOVED lines=8> */
[----:B------:R1:W2:Y:S01]  /*24b0*/  SHFL.IDX PT, R37, R6, 0x1, 0x181f ;  /* 0x00381f0006257f89 */ /* 0x0002a200000e0000 */
[----:B------:R-:W-:Y:S02]  /*24c0*/  LOP3.LUT R36, R36, 0xf, RZ, 0xc0, !PT ;  /* 0x0000000f24247812 */ /* 0x000fe400078ec0ff */
[----:B------:R-:W-:Y:S01]  /*24d0*/  ISETP.NE.U32.AND P2, PT, R40, RZ, PT ;  /* 0x000000ff2800720c */ /* 0x000fe20003f45070 */
[----:B------:R-:W3:Y:S01]  /*24e0*/  SHFL.IDX PT, R38, R42, 0x1, 0x181f ;  /* 0x00381f002a267f89 */ /* 0x000ee200000e0000 */
[----:B------:R-:W-:-:S03]  /*24f0*/  IMAD.WIDE R50, R2, 0x2, RZ ;  /* 0x0000000202327825 */ /* 0x000fc600078e02ff */
[----:B------:R-:W4:Y:S01]  /*2500*/  SHFL.IDX PT, R42, R42, RZ, 0x181f ;  /* 0x00181fff2a2a7589 */ /* 0x000f2200000e0000 */
[----:B-1----:R-:W-:Y:S02]  /*2510*/  IADD3 R6, -R4, 0x10, RZ ;  /* 0x0000001004067810 */ /* 0x002fe40007ffe1ff */
[-C--:B--2---:R-:W-:Y:S02]  /*2520*/  IADD3 R48, P1, P0, R48, R37.reuse, R46 ;  /* 0x0000002530307210 */ /* 0x084fe4000783e02e */
[----:B------:R-:W-:Y:S02]  /*2530*/  LOP3.LUT R6, R6, 0xf, RZ, 0xc0, !PT ;  /* 0x0000000f06067812 */ /* 0x000fe400078ec0ff */
[----:B---3--:R-:W-:Y:S02]  /*2540*/  IADD3.X R49, RZ, R38, R47, P1, P0 ;  /* 0x00000026ff317210 */ /* 0x008fe40000fe042f */
[----:B------:R-:W-:-:S04]  /*2550*/  IADD3 R52, P1, P0, R36, R37, R44 ;  /* 0x0000002524347210 */ /* 0x000fc8000783e02c */
[----:B------:R-:W-:Y:S02]  /*2560*/  IADD3.X R53, RZ, R38, R45, P1, P0 ;  /* 0x00000026ff357210 */ /* 0x000fe40000fe042d */
[----:B------:R-:W-:-:S04]  /*2570*/  IADD3 R36, P1, P0, R6, R37, R50 ;  /* 0x0000002506247210 */ /* 0x000fc8000783e032 */
[----:B------:R-:W-:Y:S02]  /*2580*/  IADD3.X R37, RZ, R38, R51, P1, P0 ;  /* 0x00000026ff257210 */ /* 0x000fe40000fe0433 */
[-C--:B------:R-:W-:Y:S02]  /*2590*/  IADD3 R44, P0, R44, R41.reuse, RZ ;  /* 0x000000292c2c7210 */ /* 0x080fe40007f1e0ff */
[----:B------:R-:W-:-:S03]  /*25a0*/  IADD3 R46, P1, R46, R41, RZ ;  /* 0x000000292e2e7210 */ /* 0x000fc60007f3e0ff */
[--C-:B----4-:R-:W-:Y:S01]  /*25b0*/  IMAD.X R45, R45, 0x1, R42.reuse, P0 ;  /* 0x000000012d2d7824 */ /* 0x110fe200000e062a */
[----:B------:R-:W-:Y:S01]  /*25c0*/  IADD3 R50, P0, R50, R41, RZ ;  /* 0x0000002932327210 */ /* 0x000fe20007f1e0ff */
[--C-:B------:R-:W-:Y:S01]  /*25d0*/  IMAD.X R47, R47, 0x1, R42.reuse, P1 ;  /* 0x000000012f2f7824 */ /* 0x100fe200008e062a */
[----:B------:R-:W-:Y:S01]  /*25e0*/  ISETP.NE.U32.AND P1, PT, R39, RZ, PT ;  /* 0x000000ff2700720c */ /* 0x000fe20003f25070 */
[----:B------:R-:W-:Y:S02]  /*25f0*/  IMAD.SHL.U32 R41, R203, 0x2, RZ ;  /* 0x00000002cb297824 */ /* 0x000fe400078e00ff */
[----:B------:R-:W-:Y:S01]  /*2600*/  IMAD.X R51, R51, 0x1, R42, P0 ;  /* 0x0000000133337824 */ /* 0x000fe200000e062a */
[----:B------:R-:W-:Y:S02]  /*2610*/  ISETP.NE.U32.AND P0, PT, R4, RZ, PT ;  /* 0x000000ff0400720c */ /* 0x000fe40003f05070 */
[----:B------:R1:W-:Y:S04]  /*2620*/  LDGSTS.E.BYPASS.LTC128B.128 [R41+0x6100], [R46.64], !P5 ;  /* 0x061000002e297fae */ /* 0x0003e8000e901d4c */
[----:B------:R1:W-:Y:S04]  /*2630*/  LDGSTS.E.BYPASS.LTC128B.128 [R41+0x8100], [R44.64], !P4 ;  /* 0x081000002c297fae */ /* 0x0003e8000e101d4c */
[----:B------:R1:W-:Y:S04]  /*2640*/  LDGSTS.E.BYPASS.LTC128B.128 [R41+0xa100], [R50.64], !P6 ;  /* 0x0a10000032297fae */ /* 0x0003e8000f101d4c */
[----:B------:R1:W-:Y:S04]  /*2650*/  LDGSTS.E.BYPASS.LTC128B.128.ZFILL [R41+0x7100], [R48.64], P2 ;  /* 0x0710000030297fae */ /* 0x0003e80009141d4c */
[----:B------:R1:W-:Y:S04]  /*2660*/  LDGSTS.E.BYPASS.LTC128B.128.ZFILL [R41+0x9100], [R52.64], P1 ;  /* 0x0910000034297fae */ /* 0x0003e80008941d4c */
[----:B------:R1:W-:Y:S02]  /*2670*/  LDGSTS.E.BYPASS.LTC128B.128.ZFILL [R41+0xb100], [R36.64], P0 ;  /* 0x0b10000024297fae */ /* 0x0003e40008141d4c */
.L_x_1495:
[----:B------:R-:W-:Y:S01]  /*2680*/  SHF.R.S32.HI R210, RZ, 0x1f, R3 ;  /* 0x0000001fffd27819 */ /* 0x000fe20000011403 */
        /* <DEDUP_REMOVED lines=9> */
[----:B------:R-:W-:Y:S01]  /*2720*/  LDSM.16.MT88.4 R84, [R189+0x2100] ;  /* 0x00210000bd54783b */ /* 0x000fe20000004200 */
[----:B------:R-:W-:Y:S02]  /*2730*/  IMAD R188, R5, 0x2, R190 ;  /* 0x0000000205bc7824 */ /* 0x000fe400078e02be */
[----:B------:R-:W-:Y:S01]  /*2740*/  IMAD R2, R3, -0x2, R2 ;  /* 0xfffffffe03027824 */ /* 0x000fe200078e0202 */
[----:B-1----:R-:W-:Y:S04]  /*2750*/  LDSM.16.MT88.4 R52, [R189+0x100] ;  /* 0x00010000bd34783b */ /* 0x002fe80000004200 */
[C---:B------:R-:W-:Y:S01]  /*2760*/  ISETP.GT.AND P0, PT, R2.reuse, RZ, PT ;  /* 0x000000ff0200720c */ /* 0x040fe20003f04270 */
[----:B------:R-:W-:Y:S01]  /*2770*/  LDSM.16.MT88.4 R60, [R188+0x100] ;  /* 0x00010000bc3c783b */ /* 0x000fe20000004200 */
[----:B------:R-:W-:-:S02]  /*2780*/  ISETP.GT.AND P1, PT, R2, 0x1, PT ;  /* 0x000000010200780c */ /* 0x000fc40003f24270 */
[----:B------:R-:W-:Y:S01]  /*2790*/  FSEL R34, R34, -INF , P0 ;  /* 0xff80000022227808 */ /* 0x000fe20000000000 */
[----:B------:R-:W-:Y:S01]  /*27a0*/  LDSM.16.MT88.4 R92, [R188+0x2100] ;  /* 0x00210000bc5c783b */ /* 0x000fe20000004200 */
[----:B------:R-:W-:Y:S02]  /*27b0*/  FSEL R32, R32, -INF , P0 ;  /* 0xff80000020207808 */ /* 0x000fe40000000000 */
[C---:B------:R-:W-:Y:S01]  /*27c0*/  ISETP.GT.AND P0, PT, R2.reuse, 0x8, PT ;  /* 0x000000080200780c */ /* 0x040fe20003f04270 */
        /* <DEDUP_REMOVED lines=20> */
[C---:B------:R-:W-:Y:S02]  /*2910*/  ISETP.GT.AND P0, PT, R2.reuse, 0x18, PT ;  /* 0x000000180200780c */ /* 0x040fe40003f04270 */
[----:B------:R-:W-:Y:S02]  /*2920*/  FSEL R35, R25, -INF , P1 ;  /* 0xff80000019237808 */ /* 0x000fe40000800000 */
[----:B------:R-:W-:Y:S02]  /*2930*/  FMNMX.FTZ R4, R89, R4, !PT ;  /* 0x0000000459047209 */ /* 0x000fe40007810000 */
[----:B------:R-:W-:Y:S02]  /*2940*/  FMNMX.FTZ R6, R41, R6, !PT ;  /* 0x0000000629067209 */ /* 0x000fe40007810000 */
[----:B------:R-:W-:-:S02]  /*2950*/  ISETP.GT.AND P2, PT, R2, 0x19, PT ;  /* 0x000000190200780c */ /* 0x000fc40003f44270 */
[----:B------:R-:W-:Y:S02]  /*2960*/  FSEL R33, R20, -INF , P0 ;  /* 0xff80000014217808 */ /* 0x000fe40000000000 */
[----:B------:R-:W-:Y:S02]  /*2970*/  FMNMX.FTZ R4, R35, R4, !PT ;  /* 0x0000000423047209 */ /* 0x000fe40007810000 */
[----:B------:R-:W-:Y:S02]  /*2980*/  FSEL R29, R27, -INF , P1 ;  /* 0xff8000001b1d7808 */ /* 0x000fe40000800000 */
[----:B------:R-:W-:Y:S02]  /*2990*/  FMNMX.FTZ R6, R31, R6, !PT ;  /* 0x000000061f067209 */ /* 0x000fe40007810000 */
[----:B------:R-:W-:Y:S02]  /*29a0*/  FSEL R27, R22, -INF , P0 ;  /* 0xff800000161b7808 */ /* 0x000fe40000000000 */
[----:B------:R-:W-:-:S02]  /*29b0*/  ISETP.GT.AND P1, PT, R2, 0x20, PT ;  /* 0x000000200200780c */ /* 0x000fc40003f24270 */
[----:B------:R-:W-:Y:S02]  /*29c0*/  FSEL R21, R21, -INF , P2 ;  /* 0xff80000015157808 */ /* 0x000fe40001000000 */
[----:B------:R-:W-:Y:S02]  /*29d0*/  FMNMX.FTZ R4, R33, R4, !PT ;  /* 0x0000000421047209 */ /* 0x000fe40007810000 */
[----:B------:R-:W-:Y:S02]  /*29e0*/  ISETP.GT.AND P0, PT, R2, 0x21, PT ;  /* 0x000000210200780c */ /* 0x000fe40003f04270 */
[----:B------:R-:W-:Y:S02]  /*29f0*/  FMNMX.FTZ R6, R29, R6, !PT ;  /* 0x000000061d067209 */ /* 0x000fe40007810000 */
[----:B------:R-:W-:Y:S02]  /*2a00*/  FSEL R217, R16, -INF , P1 ;  /* 0xff80000010d97808 */ /* 0x000fe40000800000 */
[----:B------:R-:W-:-:S02]  /*2a10*/  FMNMX.FTZ R4, R21, R4, !PT ;  /* 0x0000000415047209 */ /* 0x000fc40007810000 */
[----:B------:R-:W-:Y:S02]  /*2a20*/  FSEL R25, R23, -INF , P2 ;  /* 0xff80000017197808 */ /* 0x000fe40001000000 */
[----:B------:R-:W-:Y:S02]  /*2a30*/  FSEL R213, R18, -INF , P1 ;  /* 0xff80000012d57808 */ /* 0x000fe40000800000 */
[----:B------:R-:W-:Y:S02]  /*2a40*/  FSEL R163, R19, -INF , P0 ;  /* 0xff80000013a37808 */ /* 0x000fe40000000000 */
[----:B------:R-:W-:Y:S02]  /*2a50*/  FSEL R157, R17, -INF , P0 ;  /* 0xff800000119d7808 */ /* 0x000fe40000000000 */
[----:B------:R-:W-:Y:S01]  /*2a60*/  FMNMX.FTZ R6, R27, R6, !PT ;  /* 0x000000061b067209 */ /* 0x000fe20007810000 */
[----:B------:R-:W-:Y:S01]  /*2a70*/  LDSM.16.MT88.4 R16, [R189+0x2900] ;  /* 0x00290000bd10783b */ /* 0x000fe20000004200 */
[----:B------:R-:W-:-:S02]  /*2a80*/  ISETP.GT.AND P1, PT, R2, 0x28, PT ;  /* 0x000000280200780c */ /* 0x000fc40003f24270 */
[----:B------:R-:W-:Y:S02]  /*2a90*/  ISETP.GT.AND P0, PT, R2, 0x29, PT ;  /* 0x000000290200780c */ /* 0x000fe40003f04270 */
[----:B------:R-:W-:Y:S02]  /*2aa0*/  FMNMX.FTZ R4, R217, R4, !PT ;  /* 0x00000004d9047209 */ /* 0x000fe40007810000 */
[----:B------:R-:W-:Y:S02]  /*2ab0*/  FMNMX.FTZ R6, R25, R6, !PT ;  /* 0x0000000619067209 */ /* 0x000fe40007810000 */
[----:B------:R-:W-:Y:S02]  /*2ac0*/  FSEL R211, R14, -INF , P1 ;  /* 0xff8000000ed37808 */ /* 0x000fe40000800000 */
[----:B------:R-:W-:Y:S02]  /*2ad0*/  FSEL R215, R12, -INF , P1 ;  /* 0xff8000000cd77808 */ /* 0x000fe40000800000 */
[----:B------:R-:W-:-:S02]  /*2ae0*/  FSEL R165, R15, -INF , P0 ;  /* 0xff8000000fa57808 */ /* 0x000fc40000000000 */
[----:B------:R-:W-:Y:S02]  /*2af0*/  FSEL R159, R13, -INF , P0 ;  /* 0xff8000000d9f7808 */ /* 0x000fe40000000000 */
[C---:B------:R-:W-:Y:S01]  /*2b00*/  ISETP.GT.AND P1, PT, R2.reuse, 0x30, PT ;  /* 0x000000300200780c */ /* 0x040fe20003f24270 */
[----:B------:R-:W-:Y:S01]  /*2b10*/  LDSM.16.MT88.4 R12, [R188+0x2900] ;  /* 0x00290000bc0c783b */ /* 0x000fe20000004200 */
[----:B------:R-:W-:Y:S02]  /*2b20*/  ISETP.GT.AND P0, PT, R2, 0x31, PT ;  /* 0x000000310200780c */ /* 0x000fe40003f04270 */
[----:B------:R-:W-:Y:S02]  /*2b30*/  FMNMX.FTZ R4, R157, R4, !PT ;  /* 0x000000049d047209 */ /* 0x000fe40007810000 */
[----:B------:R-:W-:Y:S02]  /*2b40*/  FMNMX.FTZ R6, R213, R6, !PT ;  /* 0x00000006d5067209 */ /* 0x000fe40007810000 */
[----:B------:R-:W-:-:S02]  /*2b50*/  FSEL R167, R10, -INF , P1 ;  /* 0xff8000000aa77808 */ /* 0x000fc40000800000 */
[----:B------:R-:W-:Y:S02]  /*2b60*/  FSEL R175, R8, -INF , P1 ;  /* 0xff80000008af7808 */ /* 0x000fe40000800000 */
[----:B------:R-:W-:Y:S02]  /*2b70*/  FSEL R143, R11, -INF , P0 ;  /* 0xff8000000b8f7808 */ /* 0x000fe40000000000 */
[----:B------:R-:W-:Y:S02]  /*2b80*/  FSEL R173, R9, -INF , P0 ;  /* 0xff80000009ad7808 */ /* 0x000fe40000000000 */
[----:B------:R-:W-:Y:S02]  /*2b90*/  FMNMX.FTZ R4, R215, R4, !PT ;  /* 0x00000004d7047209 */ /* 0x000fe40007810000 */
[C---:B------:R-:W-:Y:S02]  /*2ba0*/  ISETP.GT.AND P1, PT, R2.reuse, 0x38, PT ;  /* 0x000000380200780c */ /* 0x040fe40003f24270 */
[----:B------:R-:W-:-:S02]  /*2bb0*/  ISETP.GT.AND P0, PT, R2, 0x39, PT ;  /* 0x000000390200780c */ /* 0x000fc40003f04270 */
[----:B------:R-:W-:Y:S02]  /*2bc0*/  FMNMX.FTZ R2, R163, R6, !PT ;  /* 0x00000006a3027209 */ /* 0x000fe40007810000 */
[----:B------:R-:W-:Y:S02]  /*2bd0*/  FMNMX.FTZ R4, R159, R4, !PT ;  /* 0x000000049f047209 */ /* 0x000fe40007810000 */
[----:B------:R-:W-:Y:S02]  /*2be0*/  FMNMX.FTZ R2, R211, R2, !PT ;  /* 0x00000002d3027209 */ /* 0x000fe40007810000 */
[----:B------:R-:W-:Y:S02]  /*2bf0*/  FMNMX.FTZ R4, R175, R4, !PT ;  /* 0x00000004af047209 */ /* 0x000fe40007810000 */
[----:B------:R-:W-:Y:S02]  /*2c00*/  FMNMX.FTZ R2, R165, R2, !PT ;  /* 0x00000002a5027209 */ /* 0x000fe40007810000 */
[----:B------:R-:W-:-:S02]  /*2c10*/  FSEL R171, R76, -INF , P1 ;  /* 0xff8000004cab7808 */ /* 0x000fc40000800000 */
[----:B------:R-:W-:Y:S02]  /*2c20*/  FMNMX.FTZ R4, R173, R4, !PT ;  /* 0x00000004ad047209 */ /* 0x000fe40007810000 */
[----:B------:R-:W-:Y:S02]  /*2c30*/  FMNMX.FTZ R2, R167, R2, !PT ;  /* 0x00000002a7027209 */ /* 0x000fe40007810000 */
[----:B------:R-:W-:Y:S02]  /*2c40*/  FSEL R169, R77, -INF , P0 ;  /* 0xff8000004da97808 */ /* 0x000fe40000000000 */
[----:B------:R-:W-:Y:S02]  /*2c50*/  FMNMX.FTZ R4, R171, R4, !PT ;  /* 0x00000004ab047209 */ /* 0x000fe40007810000 */
[----:B------:R-:W-:Y:S02]  /*2c60*/  FSEL R141, R78, -INF , P1 ;  /* 0xff8000004e8d7808 */ /* 0x000fe40000800000 */
[----:B------:R-:W-:-:S02]  /*2c70*/  FMNMX.FTZ R2, R143, R2, !PT ;  /* 0x000000028f027209 */ /* 0x000fc40007810000 */
[----:B------:R-:W-:Y:S02]  /*2c80*/  FMNMX.FTZ R4, R169, R4, !PT ;  /* 0x00000004a9047209 */ /* 0x000fe40007810000 */
[----:B------:R-:W-:Y:S02]  /*2c90*/  FSEL R161, R79, -INF , P0 ;  /* 0xff8000004fa17808 */ /* 0x000fe40000000000 */
[----:B------:R-:W-:Y:S01]  /*2ca0*/  FMNMX.FTZ R2, R141, R2, !PT ;  /* 0x000000028d027209 */ /* 0x000fe20007810000 */
[----:B------:R-:W1:Y:S03]  /*2cb0*/  SHFL.BFLY PT, R9, R4, 0x2, 0x1f ;  /* 0x0c401f0004097f89 */ /* 0x000e6600000e0000 */
[----:B------:R-:W-:Y:S01]  /*2cc0*/  FMNMX.FTZ R11, R161, R2, !PT ;  /* 0x00000002a10b7209 */ /* 0x000fe20007810000 */
[----:B------:R-:W-:Y:S04]  /*2cd0*/  LDSM.16.MT88.4 R76, [R190+0x2100] ;  /* 0x00210000be4c783b */ /* 0x000fe80000004200 */
[----:B------:R-:W2:Y:S01]  /*2ce0*/  SHFL.BFLY PT, R2, R11, 0x2, 0x1f ;  /* 0x0c401f000b027f89 */ /* 0x000ea200000e0000 */
[----:B-1----:R-:W-:-:S03]  /*2cf0*/  FMNMX.FTZ R9, R4, R9, !PT ;  /* 0x0000000904097209 */ /* 0x002fc60007810000 */
[----:B------:R-:W-:Y:S04]  /*2d00*/  LDSM.16.MT88.4 R4, [R188+0x4100] ;  /* 0x00410000bc04783b */ /* 0x000fe80000004200 */
        /* <DEDUP_REMOVED lines=8> */
[----:B------:R-:W-:Y:S01]  /*2d90*/  FSEL R140, R140, RZ, P0 ;  /* 0x000000ff8c8c7208 */ /* 0x000fe20000000000 */
[C---:B------:R-:W-:Y:S01]  /*2da0*/  FMUL.FTZ R158, R3.reuse, c[0x0][0x2d0] ;  /* 0x0000b400039e7a20 */ /* 0x040fe20000410000 */
[----:B------:R-:W-:-:S03]  /*2db0*/  FSETP.NEU.FTZ.AND P0, PT, R3, -INF , PT ;  /* 0xff8000000300780b */ /* 0x000fc60003f1d000 */
[--C-:B------:R-:W-:Y:S01]  /*2dc0*/  FFMA.FTZ R151, R32, c[0x0][0x2d0], -R140.reuse ;  /* 0x0000b40020977a23 */ /* 0x100fe2000001088c */
[----:B------:R-:W-:Y:S01]  /*2dd0*/  FSEL R158, R158, RZ, P0 ;  /* 0x000000ff9e9e7208 */ /* 0x000fe20000000000 */
[--C-:B------:R-:W-:Y:S01]  /*2de0*/  FFMA.FTZ R150, R39, c[0x0][0x2d0], -R140.reuse ;  /* 0x0000b40027967a23 */ /* 0x100fe2000001088c */
[----:B------:R-:W-:Y:S01]  /*2df0*/  PLOP3.LUT P0, PT, PT, PT, UP0, 0x40, 0x0 ;  /* 0x000000000000781c */ /* 0x000fe20003f0e808 */
[--C-:B------:R-:W-:Y:S02]  /*2e00*/  FFMA.FTZ R148, R47, c[0x0][0x2d0], -R140.reuse ;  /* 0x0000b4002f947a23 */ /* 0x100fe4000001088c */
[----:B------:R-:W-:Y:S01]  /*2e10*/  MUFU.EX2 R151, R151 ;  /* 0x0000009700977308 */ /* 0x000fe20000000800 */
[----:B------:R-:W-:Y:S02]  /*2e20*/  FFMA.FTZ R145, R45, c[0x0][0x2d0], -R140 ;  /* 0x0000b4002d917a23 */ /* 0x000fe4000001088c */
[--C-:B------:R-:W-:Y:S01]  /*2e30*/  FFMA.FTZ R152, R34, c[0x0][0x2d0], -R158.reuse ;  /* 0x0000b40022987a23 */ /* 0x100fe2000001089e */
[----:B------:R-:W-:Y:S01]  /*2e40*/  LDSM.16.MT88.4 R44, [R190+0x100] ;  /* 0x00010000be2c783b */ /* 0x000fe20000004200 */
[----:B------:R-:W-:-:S02]  /*2e50*/  FFMA.FTZ R153, R37, c[0x0][0x2d0], -R158 ;  /* 0x0000b40025997a23 */ /* 0x000fc4000001089e */
[--C-:B------:R-:W-:Y:S01]  /*2e60*/  FFMA.FTZ R155, R43, c[0x0][0x2d0], -R158.reuse ;  /* 0x0000b4002b9b7a23 */ /* 0x100fe2000001089e */
[----:B------:R-:W1:Y:S01]  /*2e70*/  LDSM.16.MT88.4 R36, [R192+0x100] ;  /* 0x00010000c024783b */ /* 0x000e620000004200 */
[----:B------:R-:W-:Y:S01]  /*2e80*/  FFMA.FTZ R146, R41, c[0x0][0x2d0], -R158 ;  /* 0x0000b40029927a23 */ /* 0x000fe2000001089e */
[----:B------:R-:W2:Y:S01]  /*2e90*/  MUFU.EX2 R150, R150 ;  /* 0x0000009600967308 */ /* 0x000ea20000000800 */
[--C-:B------:R-:W-:Y:S02]  /*2ea0*/  FFMA.FTZ R149, R89, c[0x0][0x2d0], -R140.reuse ;  /* 0x0000b40059957a23 */ /* 0x100fe4000001088c */
[--C-:B------:R-:W-:Y:S02]  /*2eb0*/  FFMA.FTZ R144, R35, c[0x0][0x2d0], -R140.reuse ;  /* 0x0000b40023907a23 */ /* 0x100fe4000001088c */
[--C-:B------:R-:W-:Y:S02]  /*2ec0*/  FFMA.FTZ R135, R33, c[0x0][0x2d0], -R140.reuse ;  /* 0x0000b40021877a23 */ /* 0x100fe4000001088c */
[----:B------:R-:W-:Y:S01]  /*2ed0*/  FFMA.FTZ R2, R21, c[0x0][0x2d0], -R140 ;  /* 0x0000b40015027a23 */ /* 0x000fe2000001088c */
[----:B------:R-:W-:Y:S01]  /*2ee0*/  MUFU.EX2 R148, R148 ;  /* 0x0000009400947308 */ /* 0x000fe20000000800 */
[--C-:B------:R-:W-:Y:S01]  /*2ef0*/  FFMA.FTZ R147, R31, c[0x0][0x2d0], -R158.reuse ;  /* 0x0000b4001f937a23 */ /* 0x100fe2000001089e */
[----:B------:R-:W3:Y:S01]  /*2f00*/  LDSM.16.MT88.4 R20, [R192+0x900] ;  /* 0x00090000c014783b */ /* 0x000ee20000004200 */
[----:B------:R-:W-:-:S02]  /*2f10*/  FFMA.FTZ R134, R29, c[0x0][0x2d0], -R158 ;  /* 0x0000b4001d867a23 */ /* 0x000fc4000001089e */
[--C-:B------:R-:W-:Y:S01]  /*2f20*/  FFMA.FTZ R133, R27, c[0x0][0x2d0], -R158.reuse ;  /* 0x0000b4001b857a23 */ /* 0x100fe2000001089e */
[----:B------:R-:W-:Y:S01]  /*2f30*/  LDSM.16.MT88.4 R32, [R189+0x900] ;  /* 0x00090000bd20783b */ /* 0x000fe20000004200 */
[----:B------:R-:W-:Y:S01]  /*2f40*/  FFMA.FTZ R0, R25, c[0x0][0x2d0], -R158 ;  /* 0x0000b40019007a23 */ /* 0x000fe2000001089e */
[----:B------:R-:W4:Y:S01]  /*2f50*/  MUFU.EX2 R145, R145 ;  /* 0x0000009100917308 */ /* 0x000f220000000800 */
[----:B--2---:R-:W-:Y:S01]  /*2f60*/  F2FP.PACK_AB R116, R150, R151 ;  /* 0x000000979674723e */ /* 0x004fe200000000ff */
[----:B------:R-:W-:Y:S01]  /*2f70*/  LDSM.16.MT88.4 R28, [R188+0x900] ;  /* 0x00090000bc1c783b */ /* 0x000fe20000004200 */
        /* <DEDUP_REMOVED lines=9> */
[----:B------:R-:W2:Y:S01]  /*3010*/  MUFU.EX2 R153, R153 ;  /* 0x0000009900997308 */ /* 0x000ea20000000800 */
[----:B----4-:R-:W-:Y:S01]  /*3020*/  F2FP.PACK_AB R118, R145, R148 ;  /* 0x000000949176723e */ /* 0x010fe200000000ff */
        /* <DEDUP_REMOVED lines=8> */
[----:B------:R-:W4:Y:S01]  /*30b0*/  MUFU.EX2 R146, R146 ;  /* 0x0000009200927308 */ /* 0x000f220000000800 */
        /* <DEDUP_REMOVED lines=9> */
[----:B----4-:R-:W-:Y:S01]  /*3150*/  F2FP.PACK_AB R119, R146, R155 ;  /* 0x0000009b9277723e */ /* 0x010fe200000000ff */
[----:B------:R-:W2:Y:S01]  /*3160*/  MUFU.EX2 R144, R144 ;  /* 0x0000009000907308 */ /* 0x000ea20000000800 */
        /* <DEDUP_REMOVED lines=10> */
[C---:B-1----:R-:W-:Y:S02]  /*3210*/  HMMA.16816.F32 R128, R116.reuse, R36, RZ ;  /* 0x000000247480723c */ /* 0x042fe400000018ff */
[----:B------:R-:W-:Y:S06]  /*3220*/  MUFU.EX2 R133, R133 ;  /* 0x0000008500857308 */ /* 0x000fec0000000800 */
[C---:B------:R-:W-:Y:S02]  /*3230*/  HMMA.16816.F32 R40, R116.reuse, R44, RZ ;  /* 0x0000002c7428723c */ /* 0x040fe400000018ff */
[----:B------:R-:W1:Y:S06]  /*3240*/  MUFU.EX2 R0, R0 ;  /* 0x0000000000007308 */ /* 0x000e6c0000000800 */
        /* <DEDUP_REMOVED lines=32> */
[C---:B------:R-:W-:Y:S07]  /*3450*/  HMMA.16816.F32 R120, R116.reuse, R4, RZ ;  /* 0x000000047478723c */ /* 0x040fee00000018ff */
        /* <DEDUP_REMOVED lines=19> */
[C---:B---3--:R-:W-:Y:S08]  /*3590*/  HMMA.16816.F32 R128, R4.reuse, R20, R128 ;  /* 0x000000140480723c */ /* 0x048ff00000001880 */
        /* <DEDUP_REMOVED lines=29> */
[----:B-----5:R-:W-:Y:S01]  /*3770*/  F2FP.PACK_AB R4, R157, R154 ;  /* 0x0000009a9d04723e */ /* 0x020fe200000000ff */
        /* <DEDUP_REMOVED lines=119> */
.L_x_1499:
        /* <DEDUP_REMOVED lines=52> */
.L_x_1497:
        /* <DEDUP_REMOVED lines=9> */
[C---:B------:R-:W-:Y:S02]  /*42c0*/  IMAD R3, R200.reuse, c[0x0][0x21c], R3 ;  /* 0x00008700c8037a24 */ /* 0x040fe400078e0203 */
[----:B------:R-:W-:Y:S04]  /*42d0*/  IMAD.IADD R135, R135, 0x1, R227 ;  /* 0x0000000187877824 */ /* 0x000fe800078e02e3 */
[----:B------:R-:W-:Y:S05]  /*42e0*/  IMAD.WIDE.U32 R134, R200, c[0x0][0x218], R134 ;  /* 0x00008600c8867a25 */ /* 0x000fea00078e0086 */
[----:B------:R-:W-:Y:S01]  /*42f0*/  IADD3 R2, P0, R134, UR20, RZ ;  /* 0x0000001486027c10 */ /* 0x000fe2000ff1e0ff */
[----:B------:R-:W-:Y:S03]  /*4300*/  LDSM.16.M88.4 R136, [R198] ;  /* 0x00000000c688783b */ /* 0x000fe60000000200 */
[----:B------:R-:W-:Y:S01]  /*4310*/  IADD3.X R3, R135, UR5, R3, P0, !PT ;  /* 0x0000000587037c10 */ /* 0x000fe200087fe403 */
[----:B------:R-:W1:Y:S01]  /*4320*/  LDSM.16.M88.4 R140, [R197+0x6100] ;  /* 0x00610000c58c783b */ /* 0x000e620000000200 */
[C---:B------:R-:W-:Y:S03]  /*4330*/  LEA R224, P0, R2.reuse, c[0x0][0x1f8], 0x1 ;  /* 0x00007e0002e07a11 */ /* 0x040fe600078008ff */
[----:B------:R-:W-:Y:S01]  /*4340*/  LDSM.16.M88.4 R144, [R197+0x6900] ;  /* 0x00690000c590783b */ /* 0x000fe20000000200 */
[----:B------:R-:W-:Y:S03]  /*4350*/  LEA.HI.X R132, R2, c[0x0][0x1fc], R3, 0x1, P0 ;  /* 0x00007f0002847a11 */ /* 0x000fe600000f0c03 */
[----:B------:R-:W-:Y:S04]  /*4360*/  LDSM.16.M88.4 R148, [R197+0x7100] ;  /* 0x00710000c594783b */ /* 0x000fe80000000200 */
[----:B------:R-:W-:Y:S04]  /*4370*/  LDSM.16.M88.4 R152, [R197+0x7900] ;  /* 0x00790000c598783b */ /* 0x000fe80000000200 */
[----:B------:R-:W-:Y:S04]  /*4380*/  LDSM.16.M88.4 R156, [R187] ;  /* 0x00000000bb9c783b */ /* 0x000fe80000000200 */
[----:B------:R-:W-:Y:S04]  /*4390*/  LDSM.16.M88.4 R160, [R186] ;  /* 0x00000000baa0783b */ /* 0x000fe80000000200 */
[----:B------:R-:W-:Y:S04]  /*43a0*/  LDSM.16.M88.4 R164, [R185] ;  /* 0x00000000b9a4783b */ /* 0x000fe80000000200 */
[----:B------:R-:W2:Y:S04]  /*43b0*/  SHFL.IDX PT, R2, R224, 0x1, 0x181f ;  /* 0x00381f00e0027f89 */ /* 0x000ea800000e0000 */
[----:B------:R-:W3:Y:S04]  /*43c0*/  SHFL.IDX PT, R3, R132, 0x1, 0x181f ;  /* 0x00381f0084037f89 */ /* 0x000ee800000e0000 */
[----:B------:R-:W4:Y:S01]  /*43d0*/  SHFL.IDX PT, R235, R224, RZ, 0x181f ;  /* 0x00181fffe0eb7589 */ /* 0x000f2200000e0000 */
[C---:B-1----:R-:W-:Y:S03]  /*43e0*/  HMMA.16816.F32 R4, R136.reuse, R140, RZ ;  /* 0x0000008c8804723c */ /* 0x042fe600000018ff */
[----:B------:R-:W1:Y:S05]  /*43f0*/  SHFL.IDX PT, R229, R132, RZ, 0x181f ;  /* 0x00181fff84e57589 */ /* 0x000e6a00000e0000 */
[C---:B------:R-:W-:Y:S01]  /*4400*/  HMMA.16816.F32 R8, R136.reuse, R142, RZ ;  /* 0x0000008e8808723c */ /* 0x040fe200000018ff */
[----:B------:R-:W-:Y:S03]  /*4410*/  LDSM.16.M88.4 R140, [R196] ;  /* 0x00000000c48c783b */ /* 0x000fe60000000200 */
[-C--:B--2---:R-:W-:Y:S04]  /*4420*/  IADD3 R226, P1, P0, R213, R2.reuse, R222 ;  /* 0x00000002d5e27210 */ /* 0x084fe8000783e0de */
[C---:B------:R-:W-:Y:S01]  /*4430*/  HMMA.16816.F32 R12, R136.reuse, R144, RZ ;  /* 0x00000090880c723c */ /* 0x040fe200000018ff */
[-C--:B---3--:R-:W-:Y:S03]  /*4440*/  IADD3.X R227, RZ, R3.reuse, R223, P1, P0 ;  /* 0x00000003ffe37210 */ /* 0x088fe60000fe04df */
[-C--:B------:R-:W-:Y:S04]  /*4450*/  IADD3 R134, P1, P0, R212, R2.reuse, R219 ;  /* 0x00000002d4867210 */ /* 0x080fe8000783e0db */
[C---:B------:R-:W-:Y:S01]  /*4460*/  HMMA.16816.F32 R16, R136.reuse, R146, RZ ;  /* 0x000000928810723c */ /* 0x040fe200000018ff */
[----:B------:R-:W2:Y:S03]  /*4470*/  LDSM.16.M88.4 R144, [R195] ;  /* 0x00000000c390783b */ /* 0x000ea60000000200 */
[-C--:B------:R-:W-:Y:S02]  /*4480*/  IADD3.X R135, RZ, R3.reuse, R217, P1, P0 ;  /* 0x00000003ff877210 */ /* 0x080fe40000fe04d9 */
[----:B------:R-:W-:Y:S02]  /*4490*/  IADD3 R2, P1, P0, R211, R2, R220 ;  /* 0x00000002d3027210 */ /* 0x000fe4000783e0dc */
[C---:B------:R-:W-:Y:S04]  /*44a0*/  HMMA.16816.F32 R20, R136.reuse, R148, RZ ;  /* 0x000000948814723c */ /* 0x040fe800000018ff */
[--C-:B------:R-:W-:Y:S02]  /*44b0*/  IADD3.X R3, RZ, R3, R218.reuse, P1, P0 ;  /* 0x00000003ff037210 */ /* 0x100fe40000fe04da */
[----:B----4-:R-:W-:Y:S02]  /*44c0*/  IADD3 R232, P0, R222, R235, RZ ;  /* 0x000000ebdee87210 */ /* 0x010fe40007f1e0ff */
[C---:B------:R-:W-:Y:S01]  /*44d0*/  HMMA.16816.F32 R24, R136.reuse, R150, RZ ;  /* 0x000000968818723c */ /* 0x040fe200000018ff */
[----:B------:R-:W-:Y:S03]  /*44e0*/  ISETP.NE.U32.AND P1, PT, R214, RZ, PT ;  /* 0x000000ffd600720c */ /* 0x000fe60003f25070 */
[----:B-1----:R-:W-:Y:S01]  /*44f0*/  IMAD.X R233, R223, 0x1, R229, P0 ;  /* 0x00000001dfe97824 */ /* 0x002fe200000e06e5 */
[----:B------:R-:W-:Y:S03]  /*4500*/  IADD3 R230, P0, R235, R219, RZ ;  /* 0x000000dbebe67210 */ /* 0x000fe60007f1e0ff */
[C---:B------:R-:W-:Y:S01]  /*4510*/  HMMA.16816.F32 R28, R136.reuse, R152, RZ ;  /* 0x00000098881c723c */ /* 0x040fe200000018ff */
[----:B------:R-:W-:Y:S01]  /*4520*/  @!PT LDS RZ, [RZ] ;  /* 0x00000000fffff984 */ /* 0x000fe20000000800 */
[----:B------:R-:W-:Y:S01]  /*4530*/  @!PT LDS RZ, [RZ] ;  /* 0x00000000fffff984 */ /* 0x000fe20000000800 */
[----:B------:R-:W-:Y:S01]  /*4540*/  @!PT LDS RZ, [RZ] ;  /* 0x00000000fffff984 */ /* 0x000fe20000000800 */
[----:B------:R1:W-:Y:S03]  /*4550*/  LDGSTS.E.BYPASS.LTC128B.128 [R216+0x100], [R232.64], !P5 ;  /* 0x00100000e8d87fae */ /* 0x0003e6000e901d4c */
[----:B------:R-:W-:Y:S01]  /*4560*/  IMAD.X R231, R229, 0x1, R217, P0 ;  /* 0x00000001e5e77824 */ /* 0x000fe200000e06d9 */
[----:B------:R-:W-:Y:S03]  /*4570*/  IADD3 R228, P0, R235, R220, RZ ;  /* 0x000000dcebe47210 */ /* 0x000fe60007f1e0ff */
[----:B------:R-:W-:Y:S01]  /*4580*/  HMMA.16816.F32 R32, R136, R154, RZ ;  /* 0x0000009a8820723c */ /* 0x000fe200000018ff */
[----:B------:R1:W-:Y:S03]  /*4590*/  LDGSTS.E.BYPASS.LTC128B.128 [R216+0x2100], [R230.64], !P4 ;  /* 0x02100000e6d87fae */ /* 0x0003e6000e101d4c */
[----:B------:R-:W-:Y:S01]  /*45a0*/  IMAD.X R229, R229, 0x1, R218, P0 ;  /* 0x00000001e5e57824 */ /* 0x000fe200000e06da */
[----:B------:R-:W-:Y:S03]  /*45b0*/  ISETP.NE.U32.AND P0, PT, R215, RZ, PT ;  /* 0x000000ffd700720c */ /* 0x000fe60003f05070 */
[C---:B--2---:R-:W-:Y:S01]  /*45c0*/  HMMA.16816.F32 R4, R140.reuse, R144, R4 ;  /* 0x000000908c04723c */ /* 0x044fe20000001804 */
[----:B------:R1:W-:Y:S07]  /*45d0*/  LDGSTS.E.BYPASS.LTC128B.128 [R216+0x4100], [R228.64], !P6 ;  /* 0x04100000e4d87fae */ /* 0x0003ee000f101d4c */
[C---:B------:R-:W-:Y:S02]  /*45e0*/  HMMA.16816.F32 R8, R140.reuse, R146, R8 ;  /* 0x000000928c08723c */ /* 0x040fe40000001808 */
[----:B------:R1:W-:Y:S01]  /*45f0*/  LDGSTS.E.BYPASS.LTC128B.128.ZFILL [R216+0x1100], [R226.64], P0 ;  /* 0x01100000e2d87fae */ /* 0x0003e20008141d4c */
[----:B------:R-:W-:Y:S03]  /*4600*/  PLOP3.LUT P0, PT, PT, PT, UP0, 0x80, 0x0 ;  /* 0x000000000000781c */ /* 0x000fe60003f0f008 */
[----:B------:R1:W-:Y:S02]  /*4610*/  LDGSTS.E.BYPASS.LTC128B.128.ZFILL [R216+0x3100], [R134.64], P1 ;  /* 0x0310000086d87fae */ /* 0x0003e40008941d4c */
[C---:B------:R-:W-:Y:S02]  /*4620*/  HMMA.16816.F32 R12, R140.reuse, R156, R12 ;  /* 0x0000009c8c0c723c */ /* 0x040fe4000000180c */
[----:B------:R1:W-:Y:S04]  /*4630*/  LDGSTS.E.BYPASS.LTC128B.128.ZFILL [R216+0x5100], [R2.64], P2 ;  /* 0x0510000002d87fae */ /* 0x0003e80009141d4c */
[----:B------:R-:W-:Y:S02]  /*4640*/  LDSM.16.M88.4 R148, [R194] ;  /* 0x00000000c294783b */ /* 0x000fe40000000200 */
[C---:B------:R-:W-:Y:S02]  /*4650*/  HMMA.16816.F32 R16, R140.reuse, R158, R16 ;  /* 0x0000009e8c10723c */ /* 0x040fe40000001810 */
[----:B------:R-:W2:Y:S04]  /*4660*/  LDSM.16.M88.4 R168, [R191+0x6100] ;  /* 0x00610000bfa8783b */ /* 0x000ea80000000200 */
[----:B------:R-:W0:Y:S02]  /*4670*/  LDGDEPBAR ;  /* 0x00000000000079af */ /* 0x000e240000000000 */
[C---:B------:R-:W-:Y:S02]  /*4680*/  HMMA.16816.F32 R20, R140.reuse, R160, R20 ;  /* 0x000000a08c14723c */ /* 0x040fe40000001814 */
[----:B------:R-:W3:Y:S04]  /*4690*/  LDSM.16.M88.4 R172, [R191+0x6900] ;  /* 0x00690000bfac783b */ /* 0x000ee80000000200 */
[----:B------:R-:W4:Y:S02]  /*46a0*/  LDSM.16.M88.4 R136, [R191+0x7100] ;  /* 0x00710000bf88783b */ /* 0x000f240000000200 */
[C---:B------:R-:W-:Y:S02]  /*46b0*/  HMMA.16816.F32 R24, R140.reuse, R162, R24 ;  /* 0x000000a28c18723c */ /* 0x040fe40000001818 */
[----:B------:R-:W5:Y:S04]  /*46c0*/  LDSM.16.M88.4 R152, [R191+0x7900] ;  /* 0x00790000bf98783b */ /* 0x000f680000000200 */
[----:B------:R-:W-:Y:S02]  /*46d0*/  LDSM.16.M88.4 R144, [R193] ;  /* 0x00000000c190783b */ /* 0x000fe40000000200 */
[C---:B------:R-:W-:Y:S02]  /*46e0*/  HMMA.16816.F32 R28, R140.reuse, R164, R28 ;  /* 0x000000a48c1c723c */ /* 0x040fe4000000181c */
[----:B------:R-:W1:Y:S04]  /*46f0*/  LDSM.16.M88.4 R156, [R184] ;  /* 0x00000000b89c783b */ /* 0x000e680000000200 */
[----:B------:R-:W1:Y:S02]  /*4700*/  LDSM.16.M88.4 R160, [R184+0x800] ;  /* 0x00080000b8a0783b */ /* 0x000e640000000200 */
[----:B------:R-:W-:Y:S02]  /*4710*/  HMMA.16816.F32 R32, R140, R166, R32 ;  /* 0x000000a68c20723c */ /* 0x000fe40000001820 */
[----:B------:R-:W1:Y:S04]  /*4720*/  LDSM.16.M88.4 R140, [R184+0x1000] ;  /* 0x00100000b88c783b */ /* 0x000e680000000200 */
[----:B------:R-:W1:Y:S02]  /*4730*/  LDSM.16.M88.4 R164, [R184+0x1800] ;  /* 0x00180000b8a4783b */ /* 0x000e640000000200 */
[C---:B--2---:R-:W-:Y:S08]  /*4740*/  HMMA.16816.F32 R4, R148.reuse, R168, R4 ;  /* 0x000000a89404723c */ /* 0x044ff00000001804 */
[C---:B------:R-:W-:Y:S01]  /*4750*/  HMMA.16816.F32 R8, R148.reuse, R170, R8 ;  /* 0x000000aa9408723c */ /* 0x040fe20000001808 */
[----:B------:R-:W-:Y:S07]  /*4760*/  LDSM.16.M88.4 R168, [R197+0x8100] ;  /* 0x00810000c5a8783b */ /* 0x000fee0000000200 */
[C---:B---3--:R-:W-:Y:S08]  /*4770*/  HMMA.16816.F32 R12, R148.reuse, R172, R12 ;  /* 0x000000ac940c723c */ /* 0x048ff0000000180c */
[C---:B------:R-:W-:Y:S01]  /*4780*/  HMMA.16816.F32 R16, R148.reuse, R174, R16 ;  /* 0x000000ae9410723c */ /* 0x040fe20000001810 */
[----:B------:R-:W-:Y:S07]  /*4790*/  LDSM.16.M88.4 R172, [R197+0x8900] ;  /* 0x00890000c5ac783b */ /* 0x000fee0000000200 */
[C---:B----4-:R-:W-:Y:S08]  /*47a0*/  HMMA.16816.F32 R20, R148.reuse, R136, R20 ;  /* 0x000000889414723c */ /* 0x050ff00000001814 */
[C---:B------:R-:W-:Y:S01]  /*47b0*/  HMMA.16816.F32 R24, R148.reuse, R138, R24 ;  /* 0x0000008a9418723c */ /* 0x040fe20000001818 */
[----:B------:R-:W2:Y:S07]  /*47c0*/  LDSM.16.M88.4 R136, [R198+0x4000] ;  /* 0x00400000c688783b */ /* 0x000eae0000000200 */
[C---:B-----5:R-:W-:Y:S08]  /*47d0*/  HMMA.16816.F32 R28, R148.reuse, R152, R28 ;  /* 0x00000098941c723c */ /* 0x060ff0000000181c */
[----:B------:R-:W-:Y:S01]  /*47e0*/  HMMA.16816.F32 R32, R148, R154, R32 ;  /* 0x0000009a9420723c */ /* 0x000fe20000001820 */
[----:B------:R-:W3:Y:S04]  /*47f0*/  LDSM.16.M88.4 R148, [R197+0x9100] ;  /* 0x00910000c594783b */ /* 0x000ee80000000200 */
[----:B------:R-:W4:Y:S03]  /*4800*/  LDSM.16.M88.4 R152, [R197+0x9900] ;  /* 0x00990000c598783b */ /* 0x000f260000000200 */
[C---:B-1----:R-:W-:Y:S08]  /*4810*/  HMMA.16816.F32 R4, R144.reuse, R156, R4 ;  /* 0x0000009c9004723c */ /* 0x042ff00000001804 */
[C---:B------:R-:W-:Y:S01]  /*4820*/  HMMA.16816.F32 R8, R144.reuse, R158, R8 ;  /* 0x0000009e9008723c */ /* 0x040fe20000001808 */
[----:B------:R-:W-:Y:S07]  /*4830*/  LDSM.16.M88.4 R156, [R183] ;  /* 0x00000000b79c783b */ /* 0x000fee0000000200 */
[C---:B------:R-:W-:Y:S08]  /*4840*/  HMMA.16816.F32 R12, R144.reuse, R160, R12 ;  /* 0x000000a0900c723c */ /* 0x040ff0000000180c */
[C---:B------:R-:W-:Y:S01]  /*4850*/  HMMA.16816.F32 R16, R144.reuse, R162, R16 ;  /* 0x000000a29010723c */ /* 0x040fe20000001810 */
[----:B------:R-:W-:Y:S07]  /*4860*/  LDSM.16.M88.4 R160, [R182] ;  /* 0x00000000b6a0783b */ /* 0x000fee0000000200 */
[C---:B------:R-:W-:Y:S08]  /*4870*/  HMMA.16816.F32 R20, R144.reuse, R140, R20 ;  /* 0x0000008c9014723c */ /* 0x040ff00000001814 */
[C---:B------:R-:W-:Y:S01]  /*4880*/  HMMA.16816.F32 R24, R144.reuse, R142, R24 ;  /* 0x0000008e9018723c */ /* 0x040fe20000001818 */
[----:B------:R-:W1:Y:S07]  /*4890*/  LDSM.16.M88.4 R140, [R196+0x4000] ;  /* 0x00400000c48c783b */ /* 0x000e6e0000000200 */
[C---:B------:R-:W-:Y:S08]  /*48a0*/  HMMA.16816.F32 R28, R144.reuse, R164, R28 ;  /* 0x000000a4901c723c */ /* 0x040ff0000000181c */
[----:B------:R-:W-:Y:S01]  /*48b0*/  HMMA.16816.F32 R32, R144, R166, R32 ;  /* 0x000000a69020723c */ /* 0x000fe20000001820 */
[----:B------:R-:W5:Y:S04]  /*48c0*/  LDSM.16.M88.4 R144, [R181] ;  /* 0x00000000b590783b */ /* 0x000f680000000200 */
[----:B------:R-:W1:Y:S03]  /*48d0*/  LDSM.16.M88.4 R164, [R180] ;  /* 0x00000000b4a4783b */ /* 0x000e660000000200 */
[C---:B--2---:R-:W-:Y:S08]  /*48e0*/  HMMA.16816.F32 R4, R136.reuse, R168, R4 ;  /* 0x000000a88804723c */ /* 0x044ff00000001804 */
[C---:B------:R-:W-:Y:S01]  /*48f0*/  HMMA.16816.F32 R8, R136.reuse, R170, R8 ;  /* 0x000000aa8808723c */ /* 0x040fe20000001808 */
[----:B------:R-:W-:Y:S07]  /*4900*/  LDSM.16.M88.4 R168, [R191+0x8100] ;  /* 0x00810000bfa8783b */ /* 0x000fee0000000200 */
[C---:B------:R-:W-:Y:S08]  /*4910*/  HMMA.16816.F32 R12, R136.reuse, R172, R12 ;  /* 0x000000ac880c723c */ /* 0x040ff0000000180c */
[C---:B------:R-:W-:Y:S01]  /*4920*/  HMMA.16816.F32 R16, R136.reuse, R174, R16 ;  /* 0x000000ae8810723c */ /* 0x040fe20000001810 */
[----:B------:R-:W-:Y:S07]  /*4930*/  LDSM.16.M88.4 R172, [R191+0x8900] ;  /* 0x00890000bfac783b */ /* 0x000fee0000000200 */
[C---:B---3--:R-:W-:Y:S08]  /*4940*/  HMMA.16816.F32 R20, R136.reuse, R148, R20 ;  /* 0x000000948814723c */ /* 0x048ff00000001814 */
[C---:B------:R-:W-:Y:S01]  /*4950*/  HMMA.16816.F32 R24, R136.reuse, R150, R24 ;  /* 0x000000968818723c */ /* 0x040fe20000001818 */
[----:B------:R-:W2:Y:S07]  /*4960*/  LDSM.16.M88.4 R148, [R194+0x4000] ;  /* 0x00400000c294783b */ /* 0x000eae0000000200 */
        /* <DEDUP_REMOVED lines=10> */
[C---:B-----5:R-:W-:Y:S08]  /*4a10*/  HMMA.16816.F32 R20, R140.reuse, R144, R20 ;  /* 0x000000908c14723c */ /* 0x060ff00000001814 */
[C---:B------:R-:W-:Y:S01]  /*4a20*/  HMMA.16816.F32 R24, R140.reuse, R146, R24 ;  /* 0x000000928c18723c */ /* 0x040fe20000001818 */
[----:B------:R-:W1:Y:S07]  /*4a30*/  LDSM.16.M88.4 R144, [R193+0x4000] ;  /* 0x00400000c190783b */ /* 0x000e6e0000000200 */
[C---:B------:R-:W-:Y:S08]  /*4a40*/  HMMA.16816.F32 R28, R140.reuse, R164, R28 ;  /* 0x000000a48c1c723c */ /* 0x040ff0000000181c */
[----:B------:R-:W-:Y:S01]  /*4a50*/  HMMA.16816.F32 R32, R140, R166, R32 ;  /* 0x000000a68c20723c */ /* 0x000fe20000001820 */
[----:B------:R-:W5:Y:S04]  /*4a60*/  LDSM.16.M88.4 R140, [R184+0x3000] ;  /* 0x00300000b88c783b */ /* 0x000f680000000200 */
[----:B------:R-:W1:Y:S03]  /*4a70*/  LDSM.16.M88.4 R164, [R184+0x3800] ;  /* 0x00380000b8a4783b */ /* 0x000e660000000200 */
        /* <DEDUP_REMOVED lines=19> */
[C---:B-----5:R-:W-:Y:S08]  /*4bb0*/  HMMA.16816.F32 R20, R144.reuse, R140, R20 ;  /* 0x0000008c9014723c */ /* 0x060ff00000001814 */
        /* <DEDUP_REMOVED lines=32> */
[C---:B--2---:R-:W-:Y:S01]  /*4dc0*/  HMMA.16816.F32 R4, R148.reuse, R168, R4 ;  /* 0x000000a89404723c */ /* 0x044fe20000001804 */
[----:B------:R-:W-:Y:S04]  /*4dd0*/  DEPBAR.LE SB0, 0x0 ;  /* 0x000080000000791a */ /* 0x000fe80000000000 */
[----:B------:R-:W-:Y:S03]  /*4de0*/  BAR.SYNC.DEFER_BLOCKING 0x0 ;  /* 0x0000000000007b1d */ /* 0x000fe60000010000 */
[C---:B------:R-:W-:Y:S08]  /*4df0*/  HMMA.16816.F32 R8, R148.reuse, R170, R8 ;  /* 0x000000aa9408723c */ /* 0x040ff00000001808 */
[C---:B------:R-:W-:Y:S08]  /*4e00*/  HMMA.16816.F32 R12, R148.reuse, R172, R12 ;  /* 0x000000ac940c723c */ /* 0x040ff0000000180c */
[C---:B------:R-:W-:Y:S08]  /*4e10*/  HMMA.16816.F32 R16, R148.reuse, R174, R16 ;  /* 0x000000ae9410723c */ /* 0x040ff00000001810 */
[C---:B---3--:R-:W-:Y:S08]  /*4e20*/  HMMA.16816.F32 R20, R148.reuse, R136, R20 ;  /* 0x000000889414723c */ /* 0x048ff00000001814 */
[C---:B------:R-:W-:Y:S08]  /*4e30*/  HMMA.16816.F32 R24, R148.reuse, R138, R24 ;  /* 0x0000008a9418723c */ /* 0x040ff00000001818 */
[C---:B----4-:R-:W-:Y:S08]  /*4e40*/  HMMA.16816.F32 R28, R148.reuse, R152, R28 ;  /* 0x00000098941c723c */ /* 0x050ff0000000181c */
[----:B------:R-:W-:Y:S08]  /*4e50*/  HMMA.16816.F32 R32, R148, R154, R32 ;  /* 0x0000009a9420723c */ /* 0x000ff00000001820 */
[C---:B-1----:R-:W-:Y:S08]  /*4e60*/  HMMA.16816.F32 R4, R144.reuse, R156, R4 ;  /* 0x0000009c9004723c */ /* 0x042ff00000001804 */
[C---:B------:R-:W-:Y:S08]  /*4e70*/  HMMA.16816.F32 R8, R144.reuse, R158, R8 ;  /* 0x0000009e9008723c */ /* 0x040ff00000001808 */
[C---:B------:R-:W-:Y:S08]  /*4e80*/  HMMA.16816.F32 R12, R144.reuse, R160, R12 ;  /* 0x000000a0900c723c */ /* 0x040ff0000000180c */
[C---:B------:R-:W-:Y:S08]  /*4e90*/  HMMA.16816.F32 R16, R144.reuse, R162, R16 ;  /* 0x000000a29010723c */ /* 0x040ff00000001810 */
[C---:B-----5:R-:W-:Y:S08]  /*4ea0*/  HMMA.16816.F32 R20, R144.reuse, R140, R20 ;  /* 0x0000008c9014723c */ /* 0x060ff00000001814 */
[C---:B------:R-:W-:Y:S08]  /*4eb0*/  HMMA.16816.F32 R24, R144.reuse, R142, R24 ;  /* 0x0000008e9018723c */ /* 0x040ff00000001818 */
[C---:B------:R-:W-:Y:S08]  /*4ec0*/  HMMA.16816.F32 R28, R144.reuse, R164, R28 ;  /* 0x000000a4901c723c */ /* 0x040ff0000000181c */
[----:B------:R-:W-:Y:S01]  /*4ed0*/  HMMA.16816.F32 R32, R144, R166, R32 ;  /* 0x000000a69020723c */ /* 0x000fe20000001820 */
[----:B------:R-:W-:-:S07]  /*4ee0*/  @P0 BRA `(.L_x_1499) ;  /* 0xfffff00000000947 */ /* 0x000fce000383ffff */
.L_x_1498:
        /* <DEDUP_REMOVED lines=35> */
[----:B------:R-:W-:Y:S01]  /*5120*/  ISETP.LT.AND P0, PT, RZ, UR7, PT ;  /* 0x00000007ff007c0c */ /* 0x000fe2000bf01270 */
[----:B------:R-:W-:Y:S01]  /*5130*/  UMOV UR7, UR4 ;  /* 0x0000000400077c82 */ /* 0x000fe20008000000 */
[----:B------:R-:W-:Y:S02]  /*5140*/  FMNMX.FTZ R2, R32, R3, !PT ;  /* 0x0000000320027209 */ /* 0x000fe40007810000 */
[----:B------:R-:W-:Y:S02]  /*5150*/  FMNMX.FTZ R3, R31, R132, !PT ;  /* 0x000000841f037209 */ /* 0x000fe40007810000 */
        /* <DEDUP_REMOVED lines=12> */
[--C-:B------:R-:W-:Y:S01]  /*5220*/  FFMA.FTZ R166, R7, c[0x0][0x2d0], -R167.reuse ;  /* 0x0000b40007a67a23 */ /* 0x100fe200000108a7 */
[----:B------:R-:W1:Y:S01]  /*5230*/  LDSM.16.MT88.4 R136, [R192+0x100] ;  /* 0x00010000c088783b */ /* 0x000e620000004200 */
        /* <DEDUP_REMOVED lines=9> */
[----:B------:R2:W3:Y:S01]  /*52d0*/  MUFU.EX2 R2, R135 ;  /* 0x0000008700027308 */ /* 0x0004e20000000800 */
[--C-:B------:R-:W-:Y:S02]  /*52e0*/  FFMA.FTZ R134, R9, c[0x0][0x2d0], -R168.reuse ;  /* 0x0000b40009867a23 */ /* 0x100fe400000108a8 */
[----:B------:R-:W-:Y:S01]  /*52f0*/  FMUL.FTZ R0, R133, c[0x0][0x2d0] ;  /* 0x0000b40085007a20 */ /* 0x000fe20000410000 */
[----:B------:R-:W-:Y:S01]  /*5300*/  MOV R133, R132 ;  /* 0x0000008400857202 */ /* 0x000fe20000000f00 */
[--C-:B------:R-:W-:Y:S02]  /*5310*/  FFMA.FTZ R226, R32, c[0x0][0x2d0], -R168.reuse ;  /* 0x0000b40020e27a23 */ /* 0x100fe400000108a8 */
[--C-:B------:R-:W-:Y:S02]  /*5320*/  FFMA.FTZ R228, R34, c[0x0][0x2d0], -R167.reuse ;  /* 0x0000b40022e47a23 */ /* 0x100fe400000108a7 */
[--C-:B------:R-:W-:Y:S01]  /*5330*/  FFMA.FTZ R169, R12, c[0x0][0x2d0], -R168.reuse ;  /* 0x0000b4000ca97a23 */ /* 0x100fe200000108a8 */
[----:B------:R-:W4:Y:S01]  /*5340*/  MUFU.EX2 R0, R0 ;  /* 0x0000000000007308 */ /* 0x000f220000000800 */
[--C-:B------:R-:W-:Y:S02]  /*5350*/  FFMA.FTZ R170, R13, c[0x0][0x2d0], -R168.reuse ;  /* 0x0000b4000daa7a23 */ /* 0x100fe400000108a8 */
[--C-:B------:R-:W-:Y:S02]  /*5360*/  FFMA.FTZ R171, R14, c[0x0][0x2d0], -R167.reuse ;  /* 0x0000b4000eab7a23 */ /* 0x100fe400000108a7 */
[--C-:B------:R-:W-:Y:S02]  /*5370*/  FFMA.FTZ R172, R15, c[0x0][0x2d0], -R167.reuse ;  /* 0x0000b4000fac7a23 */ /* 0x100fe400000108a7 */
[--C-:B------:R-:W-:Y:S02]  /*5380*/  FFMA.FTZ R173, R16, c[0x0][0x2d0], -R168.reuse ;  /* 0x0000b40010ad7a23 */ /* 0x100fe400000108a8 */
[----:B------:R-:W-:Y:S01]  /*5390*/  FFMA.FTZ R174, R17, c[0x0][0x2d0], -R168 ;  /* 0x0000b40011ae7a23 */ /* 0x000fe200000108a8 */
[----:B------:R-:W-:Y:S01]  /*53a0*/  MUFU.EX2 R164, R164 ;  /* 0x000000a400a47308 */ /* 0x000fe20000000800 */
[--C-:B------:R-:W-:Y:S02]  /*53b0*/  FFMA.FTZ R175, R18, c[0x0][0x2d0], -R167.reuse ;  /* 0x0000b40012af7a23 */ /* 0x100fe400000108a7 */
[--C-:B------:R-:W-:Y:S02]  /*53c0*/  FFMA.FTZ R224, R19, c[0x0][0x2d0], -R167.reuse ;  /* 0x0000b40013e07a23 */ /* 0x100fe400000108a7 */
[--C-:B--2---:R-:W-:Y:S02]  /*53d0*/  FFMA.FTZ R135, R6, c[0x0][0x2d0], -R167.reuse ;  /* 0x0000b40006877a23 */ /* 0x104fe400000108a7 */
[----:B------:R-:W-:Y:S02]  /*53e0*/  FFMA.FTZ R6, R10, c[0x0][0x2d0], -R167 ;  /* 0x0000b4000a067a23 */ /* 0x000fe400000108a7 */
[C---:B---3--:R-:W-:Y:S01]  /*53f0*/  FMUL.FTZ R8, R2.reuse, R128 ;  /* 0x0000008002087220 */ /* 0x048fe20000410000 */
[----:B------:R-:W2:Y:S01]  /*5400*/  MUFU.EX2 R165, R165 ;  /* 0x000000a500a57308 */ /* 0x000ea20000000800 */
[C---:B------:R-:W-:Y:S02]  /*5410*/  FMUL.FTZ R9, R2.reuse, R129 ;  /* 0x0000008102097220 */ /* 0x040fe40000410000 */
[----:B------:R-:W-:Y:S02]  /*5420*/  FMUL.FTZ R36, R2, R36 ;  /* 0x0000002402247220 */ /* 0x000fe40000410000 */
[C---:B----4-:R-:W-:Y:S02]  /*5430*/  FMUL.FTZ R10, R0.reuse, R130 ;  /* 0x00000082000a7220 */ /* 0x050fe40000410000 */
[----:B------:R-:W-:Y:S02]  /*5440*/  FMUL.FTZ R11, R0, R131 ;  /* 0x00000083000b7220 */ /* 0x000fe40000410000 */
[----:B------:R-:W-:Y:S01]  /*5450*/  FMUL.FTZ R37, R2, R37 ;  /* 0x0000002502257220 */ /* 0x000fe20000410000 */
[----:B------:R-:W-:Y:S01]  /*5460*/  MUFU.EX2 R5, R5 ;  /* 0x0000000500057308 */ /* 0x000fe20000000800 */
[C---:B------:R-:W-:Y:S02]  /*5470*/  FMUL.FTZ R38, R0.reuse, R38 ;  /* 0x0000002600267220 */ /* 0x040fe40000410000 */
[----:B------:R-:W-:Y:S02]  /*5480*/  FMUL.FTZ R39, R0, R39 ;  /* 0x0000002700277220 */ /* 0x000fe40000410000 */
[C---:B------:R-:W-:Y:S02]  /*5490*/  FMUL.FTZ R40, R2.reuse, R40 ;  /* 0x0000002802287220 */ /* 0x040fe40000410000 */
[----:B------:R-:W-:Y:S02]  /*54a0*/  FMUL.FTZ R41, R2, R41 ;  /* 0x0000002902297220 */ /* 0x000fe40000410000 */
[C---:B------:R-:W-:Y:S01]  /*54b0*/  FMUL.FTZ R42, R0.reuse, R42 ;  /* 0x0000002a002a7220 */ /* 0x040fe20000410000 */
[----:B------:R-:W3:Y:S01]  /*54c0*/  MUFU.EX2 R134, R134 ;  /* 0x0000008600867308 */ /* 0x000ee20000000800 */
[----:B------:R-:W-:Y:S02]  /*54d0*/  FMUL.FTZ R43, R0, R43 ;  /* 0x0000002b002b7220 */ /* 0x000fe40000410000 */
[C---:B------:R-:W-:Y:S01]  /*54e0*/  FMUL.FTZ R44, R2.reuse, R44 ;  /* 0x0000002c022c7220 */ /* 0x040fe20000410000 */
[----:B--2---:R-:W-:Y:S01]  /*54f0*/  F2FP.PACK_AB R128, R165, R164 ;  /* 0x000000a4a580723e */ /* 0x004fe200000000ff */
[----:B------:R-:W-:Y:S02]  /*5500*/  FMUL.FTZ R45, R2, R45 ;  /* 0x0000002d022d7220 */ /* 0x000fe40000410000 */
[C---:B------:R-:W-:Y:S02]  /*5510*/  FMUL.FTZ R46, R0.reuse, R46 ;  /* 0x0000002e002e7220 */ /* 0x040fe40000410000 */
[----:B------:R-:W-:Y:S01]  /*5520*/  FMUL.FTZ R47, R0, R47 ;  /* 0x0000002f002f7220 */ /* 0x000fe20000410000 */
[----:B------:R-:W2:Y:S01]  /*5530*/  MUFU.EX2 R135, R135 ;  /* 0x0000008700877308 */ /* 0x000ea20000000800 */
[C---:B------:R-:W-:Y:S02]  /*5540*/  FMUL.FTZ R48, R2.reuse, R48 ;  /* 0x0000003002307220 */ /* 0x040fe40000410000 */
[----:B------:R-:W-:Y:S02]  /*5550*/  FMUL.FTZ R49, R2, R49 ;  /* 0x0000003102317220 */ /* 0x000fe40000410000 */
[C---:B------:R-:W-:Y:S02]  /*5560*/  FMUL.FTZ R50, R0.reuse, R50 ;  /* 0x0000003200327220 */ /* 0x040fe40000410000 */
[----:B------:R-:W-:Y:S02]  /*5570*/  FMUL.FTZ R51, R0, R51 ;  /* 0x0000003300337220 */ /* 0x000fe40000410000 */
[C---:B------:R-:W-:Y:S01]  /*5580*/  FMUL.FTZ R12, R2.reuse, R124 ;  /* 0x0000007c020c7220 */ /* 0x040fe20000410000 */
[----:B------:R-:W-:Y:S01]  /*5590*/  MUFU.EX2 R6, R6 ;  /* 0x0000000600067308 */ /* 0x000fe20000000800 */
[----:B------:R-:W-:Y:S02]  /*55a0*/  FMUL.FTZ R13, R2, R125 ;  /* 0x0000007d020d7220 */ /* 0x000fe40000410000 */
[----:B------:R-:W-:Y:S01]  /*55b0*/  FMUL.FTZ R14, R0, R126 ;  /* 0x0000007e000e7220 */ /* 0x000fe20000410000 */
[----:B---3--:R-:W-:Y:S01]  /*55c0*/  F2FP.PACK_AB R130, R134, R5 ;  /* 0x000000058682723e */ /* 0x008fe200000000ff */
[----:B------:R-:W-:Y:S02]  /*55d0*/  FMUL.FTZ R15, R0, R127 ;  /* 0x0000007f000f7220 */ /* 0x000fe40000410000 */
[----:B------:R-:W-:Y:S01]  /*55e0*/  LDSM.16.MT88.4 R124, [R188+0x4100] ;  /* 0x00410000bc7c783b */ /* 0x000fe20000004200 */
[C---:B------:R-:W-:Y:S02]  /*55f0*/  FMUL.FTZ R52, R2.reuse, R52 ;  /* 0x0000003402347220 */ /* 0x040fe40000410000 */
[----:B------:R-:W3:Y:S01]  /*5600*/  MUFU.EX2 R7, R7 ;  /* 0x0000000700077308 */ /* 0x000ee20000000800 */
[----:B------:R-:W-:Y:S02]  /*5610*/  FMUL.FTZ R53, R2, R53 ;  /* 0x0000003502357220 */ /* 0x000fe40000410000 */
[----:B------:R-:W-:Y:S01]  /*5620*/  FMUL.FTZ R54, R0, R54 ;  /* 0x0000003600367220 */ /* 0x000fe20000410000 */
[----:B--2---:R-:W-:Y:S01]  /*5630*/  F2FP.PACK_AB R129, R166, R135 ;  /* 0x00000087a681723e */ /* 0x004fe200000000ff */
        /* <DEDUP_REMOVED lines=9> */
[----:B------:R-:W2:Y:S01]  /*56d0*/  MUFU.EX2 R170, R170 ;  /* 0x000000aa00aa7308 */ /* 0x000ea20000000800 */
[----:B------:R-:W-:Y:S02]  /*56e0*/  FMUL.FTZ R63, R0, R63 ;  /* 0x0000003f003f7220 */ /* 0x000fe40000410000 */
[C---:B------:R-:W-:Y:S01]  /*56f0*/  FMUL.FTZ R64, R2.reuse, R64 ;  /* 0x0000004002407220 */ /* 0x040fe20000410000 */
[----:B---3--:R-:W-:Y:S01]  /*5700*/  F2FP.PACK_AB R131, R7, R6 ;  /* 0x000000060783723e */ /* 0x008fe200000000ff */
[----:B------:R-:W-:Y:S02]  /*5710*/  FMUL.FTZ R65, R2, R65 ;  /* 0x0000004102417220 */ /* 0x000fe40000410000 */
[C---:B------:R-:W-:Y:S02]  /*5720*/  FMUL.FTZ R66, R0.reuse, R66 ;  /* 0x0000004200427220 */ /* 0x040fe40000410000 */
[----:B------:R-:W-:Y:S01]  /*5730*/  FMUL.FTZ R67, R0, R67 ;  /* 0x0000004300437220 */ /* 0x000fe20000410000 */
[----:B------:R-:W-:Y:S01]  /*5740*/  MUFU.EX2 R171, R171 ;  /* 0x000000ab00ab7308 */ /* 0x000fe20000000800 */
[C---:B-1----:R-:W-:Y:S05]  /*5750*/  HMMA.16816.F32 R8, R128.reuse, R136, R8 ;  /* 0x000000888008723c */ /* 0x042fea0000001808 */
[C---:B------:R-:W-:Y:S02]  /*5760*/  FMUL.FTZ R68, R2.reuse, R68 ;  /* 0x0000004402447220 */ /* 0x040fe40000410000 */
[----:B------:R-:W-:Y:S01]  /*5770*/  FMUL.FTZ R69, R2, R69 ;  /* 0x0000004502457220 */ /* 0x000fe20000410000 */
[C---:B------:R-:W-:Y:S01]  /*5780*/  HMMA.16816.F32 R36, R128.reuse, R138, R36 ;  /* 0x0000008a8024723c */ /* 0x040fe20000001824 */
[----:B------:R-:W1:Y:S01]  /*5790*/  LDSM.16.MT88.4 R136, [R188+0x100] ;  /* 0x00010000bc88783b */ /* 0x000e620000004200 */
[----:B------:R-:W3:Y:S02]  /*57a0*/  MUFU.EX2 R172, R172 ;  /* 0x000000ac00ac7308 */ /* 0x000ee40000000800 */
[C---:B------:R-:W-:Y:S02]  /*57b0*/  FMUL.FTZ R70, R0.reuse, R70 ;  /* 0x0000004600467220 */ /* 0x040fe40000410000 */
[----:B------:R-:W-:Y:S02]  /*57c0*/  FMUL.FTZ R71, R0, R71 ;  /* 0x0000004700477220 */ /* 0x000fe40000410000 */
[C---:B------:R-:W-:Y:S04]  /*57d0*/  HMMA.16816.F32 R40, R128.reuse, R140, R40 ;  /* 0x0000008c8028723c */ /* 0x040fe80000001828 */
[C---:B------:R-:W-:Y:S01]  /*57e0*/  FMUL.FTZ R72, R2.reuse, R72 ;  /* 0x0000004802487220 */ /* 0x040fe20000410000 */
[----:B------:R-:W-:Y:S01]  /*57f0*/  MUFU.EX2 R173, R173 ;  /* 0x000000ad00ad7308 */ /* 0x000fe20000000800 */
[----:B------:R-:W-:Y:S02]  /*5800*/  FMUL.FTZ R73, R2, R73 ;  /* 0x0000004902497220 */ /* 0x000fe40000410000 */
[C---:B------:R-:W-:Y:S01]  /*5810*/  HMMA.16816.F32 R44, R128.reuse, R142, R44 ;  /* 0x0000008e802c723c */ /* 0x040fe2000000182c */
[----:B------:R-:W4:Y:S03]  /*5820*/  LDSM.16.MT88.4 R140, [R192+0x2100] ;  /* 0x00210000c08c783b */ /* 0x000f260000004200 */
[C---:B------:R-:W-:Y:S02]  /*5830*/  FMUL.FTZ R74, R0.reuse, R74 ;  /* 0x0000004a004a7220 */ /* 0x040fe40000410000 */
[----:B------:R-:W-:Y:S01]  /*5840*/  FMUL.FTZ R75, R0, R75 ;  /* 0x0000004b004b7220 */ /* 0x000fe20000410000 */
[----:B------:R-:W5:Y:S01]  /*5850*/  MUFU.EX2 R174, R174 ;  /* 0x000000ae00ae7308 */ /* 0x000f620000000800 */
[C---:B------:R-:W-:Y:S04]  /*5860*/  HMMA.16816.F32 R48, R128.reuse, R144, R48 ;  /* 0x000000908030723c */ /* 0x040fe80000001830 */
[C---:B------:R-:W-:Y:S02]  /*5870*/  FMUL.FTZ R76, R2.reuse, R76 ;  /* 0x0000004c024c7220 */ /* 0x040fe40000410000 */
[----:B------:R-:W-:Y:S02]  /*5880*/  FMUL.FTZ R77, R2, R77 ;  /* 0x0000004d024d7220 */ /* 0x000fe40000410000 */
[C---:B------:R-:W-:Y:S01]  /*5890*/  HMMA.16816.F32 R52, R128.reuse, R146, R52 ;  /* 0x000000928034723c */ /* 0x040fe20000001834 */
[----:B------:R-:W2:Y:S01]  /*58a0*/  LDSM.16.MT88.4 R144, [R190+0x2100] ;  /* 0x00210000be90783b */ /* 0x000ea20000004200 */
[----:B------:R-:W-:Y:S02]  /*58b0*/  MUFU.EX2 R175, R175 ;  /* 0x000000af00af7308 */ /* 0x000fe40000000800 */
[C---:B------:R-:W-:Y:S02]  /*58c0*/  FMUL.FTZ R78, R0.reuse, R78 ;  /* 0x0000004e004e7220 */ /* 0x040fe40000410000 */
[----:B------:R-:W-:Y:S02]  /*58d0*/  FMUL.FTZ R79, R0, R79 ;  /* 0x0000004f004f7220 */ /* 0x000fe40000410000 */
[C---:B------:R-:W-:Y:S01]  /*58e0*/  FMUL.FTZ R80, R2.reuse, R80 ;  /* 0x0000005002507220 */ /* 0x040fe20000410000 */
[C---:B-1----:R-:W-:Y:S03]  /*58f0*/  HMMA.16816.F32 R56, R128.reuse, R136, R56 ;  /* 0x000000888038723c */ /* 0x042fe60000001838 */
[----:B------:R-:W-:Y:S01]  /*5900*/  FMUL.FTZ R81, R2, R81 ;  /* 0x0000005102517220 */ /* 0x000fe20000410000 */
[----:B------:R-:W1:Y:S01]  /*5910*/  MUFU.EX2 R224, R224 ;  /* 0x000000e000e07308 */ /* 0x000e620000000800 */
[C---:B------:R-:W-:Y:S02]  /*5920*/  FMUL.FTZ R82, R0.reuse, R82 ;  /* 0x0000005200527220 */ /* 0x040fe40000410000 */
[----:B------:R-:W-:Y:S01]  /*5930*/  FMUL.FTZ R83, R0, R83 ;  /* 0x0000005300537220 */ /* 0x000fe20000410000 */
[C---:B------:R-:W-:Y:S01]  /*5940*/  HMMA.16816.F32 R60, R128.reuse, R138, R60 ;  /* 0x0000008a803c723c */ /* 0x040fe2000000183c */
[----:B------:R-:W1:Y:S03]  /*5950*/  LDSM.16.MT88.4 R136, [R189+0x2100] ;  /* 0x00210000bd88783b */ /* 0x000e660000004200 */
[C---:B------:R-:W-:Y:S02]  /*5960*/  FMUL.FTZ R84, R2.reuse, R84 ;  /* 0x0000005402547220 */ /* 0x040fe40000410000 */
[----:B------:R-:W-:Y:S01]  /*5970*/  FMUL.FTZ R85, R2, R85 ;  /* 0x0000005502557220 */ /* 0x000fe20000410000 */
[----:B------:R-:W-:Y:S01]  /*5980*/  MUFU.EX2 R226, R226 ;  /* 0x000000e200e27308 */ /* 0x000fe20000000800 */
[C---:B----4-:R-:W-:Y:S04]  /*5990*/  HMMA.16816.F32 R64, R128.reuse, R140, R64 ;  /* 0x0000008c8040723c */ /* 0x050fe80000001840 */
[C---:B------:R-:W-:Y:S02]  /*59a0*/  FMUL.FTZ R86, R0.reuse, R86 ;  /* 0x0000005600567220 */ /* 0x040fe40000410000 */
[----:B------:R-:W-:Y:S02]  /*59b0*/  FMUL.FTZ R87, R0, R87 ;  /* 0x0000005700577220 */ /* 0x000fe40000410000 */
[C---:B------:R-:W-:Y:S01]  /*59c0*/  HMMA.16816.F32 R68, R128.reuse, R142, R68 ;  /* 0x0000008e8044723c */ /* 0x040fe20000001844 */
[----:B------:R-:W4:Y:S01]  /*59d0*/  LDSM.16.MT88.4 R140, [R188+0x2100] ;  /* 0x00210000bc8c783b */ /* 0x000f220000004200 */
[----:B------:R-:W-:Y:S02]  /*59e0*/  MUFU.EX2 R228, R228 ;  /* 0x000000e400e47308 */ /* 0x000fe40000000800 */
[C---:B------:R-:W-:Y:S02]  /*59f0*/  FMUL.FTZ R88, R2.reuse, R88 ;  /* 0x0000005802587220 */ /* 0x040fe40000410000 */
[----:B------:R-:W-:Y:S02]  /*5a00*/  FMUL.FTZ R89, R2, R89 ;  /* 0x0000005902597220 */ /* 0x000fe40000410000 */
[C---:B--2---:R-:W-:Y:S04]  /*5a10*/  HMMA.16816.F32 R72, R128.reuse, R144, R72 ;  /* 0x000000908048723c */ /* 0x044fe80000001848 */
[C---:B------:R-:W-:Y:S02]  /*5a20*/  FMUL.FTZ R90, R0.reuse, R90 ;  /* 0x0000005a005a7220 */ /* 0x040fe40000410000 */
[----:B------:R-:W-:Y:S02]  /*5a30*/  FMUL.FTZ R91, R0, R91 ;  /* 0x0000005b005b7220 */ /* 0x000fe40000410000 */
[C---:B------:R-:W-:Y:S01]  /*5a40*/  HMMA.16816.F32 R76, R128.reuse, R146, R76 ;  /* 0x00000092804c723c */ /* 0x040fe2000000184c */
[----:B------:R-:W2:Y:S03]  /*5a50*/  LDSM.16.MT88.4 R144, [R192+0x4100] ;  /* 0x00410000c090783b */ /* 0x000ea60000004200 */
        /* <DEDUP_REMOVED lines=11> */
[C---:B----4-:R-:W-:Y:S04]  /*5b10*/  HMMA.16816.F32 R88, R128.reuse, R140, R88 ;  /* 0x0000008c8058723c */ /* 0x050fe80000001858 */
[C---:B------:R-:W-:Y:S02]  /*5b20*/  FMUL.FTZ R100, R2.reuse, R100 ;  /* 0x0000006402647220 */ /* 0x040fe40000410000 */
[----:B------:R-:W-:Y:S02]  /*5b30*/  FMUL.FTZ R101, R2, R101 ;  /* 0x0000006502657220 */ /* 0x000fe40000410000 */
[C---:B------:R-:W-:Y:S01]  /*5b40*/  HMMA.16816.F32 R92, R128.reuse, R142, R92 ;  /* 0x0000008e805c723c */ /* 0x040fe2000000185c */
[----:B------:R-:W4:Y:S03]  /*5b50*/  LDSM.16.MT88.4 R140, [R189+0x4100] ;  /* 0x00410000bd8c783b */ /* 0x000f260000004200 */
[C---:B------:R-:W-:Y:S02]  /*5b60*/  FMUL.FTZ R102, R0.reuse, R102 ;  /* 0x0000006600667220 */ /* 0x040fe40000410000 */
[----:B------:R-:W-:Y:S02]  /*5b70*/  FMUL.FTZ R103, R0, R103 ;  /* 0x0000006700677220 */ /* 0x000fe40000410000 */
[C---:B--2---:R-:W-:Y:S04]  /*5b80*/  HMMA.16816.F32 R96, R128.reuse, R144, R96 ;  /* 0x000000908060723c */ /* 0x044fe80000001860 */
[C---:B------:R-:W-:Y:S02]  /*5b90*/  FMUL.FTZ R104, R2.reuse, R104 ;  /* 0x0000006802687220 */ /* 0x040fe40000410000 */
[----:B------:R-:W-:Y:S02]  /*5ba0*/  FMUL.FTZ R105, R2, R105 ;  /* 0x0000006902697220 */ /* 0x000fe40000410000 */
        /* <DEDUP_REMOVED lines=16> */
[----:B------:R-:W-:Y:S01]  /*5cb0*/  FMUL.FTZ R16, R2, R120 ;  /* 0x0000007802107220 */ /* 0x000fe20000410000 */
[----:B------:R-:W-:Y:S03]  /*5cc0*/  F2FP.PACK_AB R120, R170, R169 ;  /* 0x000000a9aa78723e */ /* 0x000fe600000000ff */
[----:B------:R-:W-:Y:S01]  /*5cd0*/  FMUL.FTZ R17, R2, R121 ;  /* 0x0000007902117220 */ /* 0x000fe20000410000 */
[C---:B------:R-:W-:Y:S01]  /*5ce0*/  HMMA.16816.F32 R112, R128.reuse, R142, R112 ;  /* 0x0000008e8070723c */ /* 0x040fe20000001870 */
[----:B------:R-:W2:Y:S02]  /*5cf0*/  LDSM.16.MT88.4 R140, [R190+0x900] ;  /* 0x00090000be8c783b */ /* 0x000ea40000004200 */
[----:B------:R-:W-:Y:S01]  /*5d00*/  FMUL.FTZ R18, R0, R122 ;  /* 0x0000007a00127220 */ /* 0x000fe20000410000 */
[----:B---3--:R-:W-:Y:S01]  /*5d10*/  F2FP.PACK_AB R121, R172, R171 ;  /* 0x000000abac79723e */ /* 0x008fe200000000ff */
[----:B------:R-:W-:Y:S01]  /*5d20*/  FMUL.FTZ R19, R0, R123 ;  /* 0x0000007b00137220 */ /* 0x000fe20000410000 */
[----:B-----5:R-:W-:Y:S01]  /*5d30*/  F2FP.PACK_AB R122, R174, R173 ;  /* 0x000000adae7a723e */ /* 0x020fe200000000ff */
[----:B------:R-:W-:Y:S01]  /*5d40*/  FMUL.FTZ R116, R2, R116 ;  /* 0x0000007402747220 */ /* 0x000fe20000410000 */
[----:B------:R-:W-:Y:S01]  /*5d50*/  F2FP.PACK_AB R123, R224, R175 ;  /* 0x000000afe07b723e */ /* 0x000fe200000000ff */
[----:B------:R-:W-:Y:S03]  /*5d60*/  FMUL.FTZ R117, R2, R117 ;  /* 0x0000007502757220 */ /* 0x000fe60000410000 */
[C---:B------:R-:W-:Y:S03]  /*5d70*/  HMMA.16816.F32 R16, R128.reuse, R124, R16 ;  /* 0x0000007c8010723c */ /* 0x040fe60000001810 */
[C---:B------:R-:W-:Y:S02]  /*5d80*/  FMUL.FTZ R118, R0.reuse, R118 ;  /* 0x0000007600767220 */ /* 0x040fe40000410000 */
[----:B------:R-:W-:Y:S02]  /*5d90*/  FMUL.FTZ R119, R0, R119 ;  /* 0x0000007700777220 */ /* 0x000fe40000410000 */
[----:B------:R-:W-:Y:S02]  /*5da0*/  FFMA.FTZ R164, R2, R225, R164 ;  /* 0x000000e102a47223 */ /* 0x000fe400000100a4 */
[----:B------:R-:W-:Y:S03]  /*5db0*/  FFMA.FTZ R135, R0, R221, R135 ;  /* 0x000000dd00877223 */ /* 0x000fe60000010087 */
[----:B------:R-:W-:Y:S01]  /*5dc0*/  HMMA.16816.F32 R116, R128, R126, R116 ;  /* 0x0000007e8074723c */ /* 0x000fe20000001874 */
[----:B------:R-:W3:Y:S02]  /*5dd0*/  LDSM.16.MT88.4 R124, [R188+0x2900] ;  /* 0x00290000bc7c783b */ /* 0x000ee40000004200 */
[----:B------:R-:W-:Y:S02]  /*5de0*/  FADD.FTZ R164, R165, R164 ;  /* 0x000000a4a5a47221 */ /* 0x000fe40000010000 */
[----:B------:R-:W-:Y:S02]  /*5df0*/  FADD.FTZ R135, R166, R135 ;  /* 0x00000087a6877221 */ /* 0x000fe40000010000 */
[----:B------:R-:W-:Y:S01]  /*5e00*/  FADD.FTZ R5, R5, R164 ;  /* 0x000000a405057221 */ /* 0x000fe20000010000 */
[C---:B-1----:R-:W-:Y:S01]  /*5e10*/  HMMA.16816.F32 R8, R120.reuse, R136, R8 ;  /* 0x000000887808723c */ /* 0x042fe20000001808 */
[----:B------:R-:W1:Y:S04]  /*5e20*/  LDSM.16.MT88.4 R128, [R192+0x4900] ;  /* 0x00490000c080783b */ /* 0x000e680000004200 */
[----:B------:R-:W-:Y:S02]  /*5e30*/  FADD.FTZ R0, R6, R135 ;  /* 0x0000008706007221 */ /* 0x000fe40000010000 */
[----:B------:R-:W-:Y:S01]  /*5e40*/  FADD.FTZ R134, R134, R5 ;  /* 0x0000000586867221 */ /* 0x000fe20000010000 */
[C---:B------:R-:W-:Y:S01]  /*5e50*/  HMMA.16816.F32 R36, R120.reuse, R138, R36 ;  /* 0x0000008a7824723c */ /* 0x040fe20000001824 */
[----:B------:R-:W4:Y:S03]  /*5e60*/  LDSM.16.MT88.4 R136, [R190+0x4900] ;  /* 0x00490000be88783b */ /* 0x000f260000004200 */
        /* <DEDUP_REMOVED lines=11> */
[----:B------:R-:W-:Y:S02]  /*5f20*/  FADD.FTZ R7, R175, R172 ;  /* 0x000000acaf077221 */ /* 0x000fe40000010000 */
[----:B------:R-:W-:Y:S02]  /*5f30*/  FADD.FTZ R5, R174, R5 ;  /* 0x00000005ae057221 */ /* 0x000fe40000010000 */
[C---:B------:R-:W-:Y:S01]  /*5f40*/  HMMA.16816.F32 R52, R120.reuse, R146, R52 ;  /* 0x000000927834723c */ /* 0x040fe20000001834 */
[----:B------:R-:W-:Y:S03]  /*5f50*/  LDSM.16.MT88.4 R144, [R189+0x3900] ;  /* 0x00390000bd90783b */ /* 0x000fe60000004200 */
[----:B------:R-:W-:Y:S04]  /*5f60*/  FADD.FTZ R7, R224, R7 ;  /* 0x00000007e0077221 */ /* 0x000fe80000010000 */
[C---:B------:R-:W-:Y:S08]  /*5f70*/  HMMA.16816.F32 R56, R120.reuse, R148, R56 ;  /* 0x000000947838723c */ /* 0x040ff00000001838 */
[C---:B------:R-:W-:Y:S01]  /*5f80*/  HMMA.16816.F32 R60, R120.reuse, R150, R60 ;  /* 0x00000096783c723c */ /* 0x040fe2000000183c */
[----:B------:R-:W-:Y:S07]  /*5f90*/  LDSM.16.MT88.4 R148, [R188+0x3900] ;  /* 0x00390000bc94783b */ /* 0x000fee0000004200 */
[C---:B------:R-:W-:Y:S07]  /*5fa0*/  HMMA.16816.F32 R64, R120.reuse, R152, R64 ;  /* 0x000000987840723c */ /* 0x040fee0000001840 */
[--C-:B------:R-:W-:Y:S01]  /*5fb0*/  FFMA.FTZ R152, R20, c[0x0][0x2d0], -R168.reuse ;  /* 0x0000b40014987a23 */ /* 0x100fe200000108a8 */
[C---:B------:R-:W-:Y:S04]  /*5fc0*/  HMMA.16816.F32 R68, R120.reuse, R154, R68 ;  /* 0x0000009a7844723c */ /* 0x040fe80000001844 */
[--C-:B------:R-:W-:Y:S01]  /*5fd0*/  FFMA.FTZ R153, R21, c[0x0][0x2d0], -R168.reuse ;  /* 0x0000b40015997a23 */ /* 0x100fe200000108a8 */
[----:B------:R-:W-:Y:S02]  /*5fe0*/  MUFU.EX2 R152, R152 ;  /* 0x0000009800987308 */ /* 0x000fe40000000800 */
[--C-:B------:R-:W-:Y:S01]  /*5ff0*/  FFMA.FTZ R154, R22, c[0x0][0x2d0], -R167.reuse ;  /* 0x0000b400169a7a23 */ /* 0x100fe200000108a7 */
[C---:B------:R-:W-:Y:S04]  /*6000*/  HMMA.16816.F32 R72, R120.reuse, R156, R72 ;  /* 0x0000009c7848723c */ /* 0x040fe80000001848 */
[--C-:B------:R-:W-:Y:S02]  /*6010*/  FFMA.FTZ R155, R23, c[0x0][0x2d0], -R167.reuse ;  /* 0x0000b400179b7a23 */ /* 0x100fe400000108a7 */
[----:B------:R-:W5:Y:S01]  /*6020*/  LDSM.16.MT88.4 R20, [R188+0x4900] ;  /* 0x00490000bc14783b */ /* 0x000f620000004200 */
[--C-:B------:R-:W-:Y:S01]  /*6030*/  FFMA.FTZ R156, R24, c[0x0][0x2d0], -R168.reuse ;  /* 0x0000b400189c7a23 */ /* 0x100fe200000108a8 */
[C---:B------:R-:W-:Y:S01]  /*6040*/  HMMA.16816.F32 R76, R120.reuse, R158, R76 ;  /* 0x0000009e784c723c */ /* 0x040fe2000000184c */
[----:B------:R-:W1:Y:S03]  /*6050*/  MUFU.EX2 R153, R153 ;  /* 0x0000009900997308 */ /* 0x000e660000000800 */
[--C-:B------:R-:W-:Y:S03]  /*6060*/  FFMA.FTZ R157, R25, c[0x0][0x2d0], -R168.reuse ;  /* 0x0000b400199d7a23 */ /* 0x100fe600000108a8 */
[--C-:B------:R-:W-:Y:S01]  /*6070*/  FFMA.FTZ R158, R26, c[0x0][0x2d0], -R167.reuse ;  /* 0x0000b4001a9e7a23 */ /* 0x100fe200000108a7 */
[C---:B------:R-:W-:Y:S03]  /*6080*/  HMMA.16816.F32 R80, R120.reuse, R160, R80 ;  /* 0x000000a07850723c */ /* 0x040fe60000001850 */
[----:B------:R-:W-:Y:S01]  /*6090*/  MUFU.EX2 R154, R154 ;  /* 0x0000009a009a7308 */ /* 0x000fe20000000800 */
[--C-:B------:R-:W-:Y:S02]  /*60a0*/  FFMA.FTZ R159, R27, c[0x0][0x2d0], -R167.reuse ;  /* 0x0000b4001b9f7a23 */ /* 0x100fe400000108a7 */
[----:B------:R-:W-:Y:S01]  /*60b0*/  LDSM.16.MT88.4 R24, [R190+0x1100] ;  /* 0x00110000be18783b */ /* 0x000fe20000004200 */
[--C-:B------:R-:W-:Y:S01]  /*60c0*/  FFMA.FTZ R160, R28, c[0x0][0x2d0], -R168.reuse ;  /* 0x0000b4001ca07a23 */ /* 0x100fe200000108a8 */
[C---:B------:R-:W-:Y:S04]  /*60d0*/  HMMA.16816.F32 R84, R120.reuse, R162, R84 ;  /* 0x000000a27854723c */ /* 0x040fe80000001854 */
[--C-:B------:R-:W-:Y:S01]  /*60e0*/  FFMA.FTZ R161, R29, c[0x0][0x2d0], -R168.reuse ;  /* 0x0000b4001da17a23 */ /* 0x100fe200000108a8 */
[----:B------:R-:W2:Y:S01]  /*60f0*/  MUFU.EX2 R155, R155 ;  /* 0x0000009b009b7308 */ /* 0x000ea20000000800 */
[----:B------:R-:W-:Y:S02]  /*6100*/  FFMA.FTZ R168, R33, c[0x0][0x2d0], -R168 ;  /* 0x0000b40021a87a23 */ /* 0x000fe400000108a8 */
[C---:B---3--:R-:W-:Y:S04]  /*6110*/  HMMA.16816.F32 R88, R120.reuse, R124, R88 ;  /* 0x0000007c7858723c */ /* 0x048fe80000001858 */
[--C-:B------:R-:W-:Y:S02]  /*6120*/  FFMA.FTZ R162, R30, c[0x0][0x2d0], -R167.reuse ;  /* 0x0000b4001ea27a23 */ /* 0x100fe400000108a7 */
[--C-:B------:R-:W-:Y:S01]  /*6130*/  FFMA.FTZ R163, R31, c[0x0][0x2d0], -R167.reuse ;  /* 0x0000b4001fa37a23 */ /* 0x100fe200000108a7 */
[----:B------:R-:W-:Y:S01]  /*6140*/  MUFU.EX2 R156, R156 ;  /* 0x0000009c009c7308 */ /* 0x000fe20000000800 */
[C---:B------:R-:W-:Y:S01]  /*6150*/  HMMA.16816.F32 R92, R120.reuse, R126, R92 ;  /* 0x0000007e785c723c */ /* 0x040fe2000000185c */
[----:B------:R-:W3:Y:S03]  /*6160*/  LDSM.16.MT88.4 R124, [R192+0x1100] ;  /* 0x00110000c07c783b */ /* 0x000ee60000004200 */
[----:B------:R-:W-:Y:S04]  /*6170*/  FFMA.FTZ R167, R35, c[0x0][0x2d0], -R167 ;  /* 0x0000b40023a77a23 */ /* 0x000fe800000108a7 */
[C---:B-1----:R-:W-:Y:S01]  /*6180*/  HMMA.16816.F32 R96, R120.reuse, R128, R96 ;  /* 0x000000807860723c */ /* 0x042fe20000001860 */
[----:B------:R-:W-:Y:S01]  /*6190*/  LDSM.16.MT88.4 R28, [R192+0x1900] ;  /* 0x00190000c01c783b */ /* 0x000fe20000004200 */
[----:B------:R-:W1:Y:S06]  /*61a0*/  MUFU.EX2 R157, R157 ;  /* 0x0000009d009d7308 */ /* 0x000e6c0000000800 */
[C---:B------:R-:W-:Y:S01]  /*61b0*/  HMMA.16816.F32 R100, R120.reuse, R130, R100 ;  /* 0x000000827864723c */ /* 0x040fe20000001864 */
[----:B------:R-:W1:Y:S03]  /*61c0*/  LDSM.16.MT88.4 R128, [R189+0x1100] ;  /* 0x00110000bd80783b */ /* 0x000e660000004200 */
[----:B------:R-:W-:Y:S04]  /*61d0*/  MUFU.EX2 R158, R158 ;  /* 0x0000009e009e7308 */ /* 0x000fe80000000800 */
[C---:B----4-:R-:W-:Y:S01]  /*61e0*/  HMMA.16816.F32 R12, R120.reuse, R136, R12 ;  /* 0x00000088780c723c */ /* 0x050fe2000000180c */
[----:B------:R-:W-:Y:S05]  /*61f0*/  LDSM.16.MT88.4 R32, [R188+0x1900] ;  /* 0x00190000bc20783b */ /* 0x000fea0000004200 */
[----:B------:R-:W4:Y:S02]  /*6200*/  MUFU.EX2 R159, R159 ;  /* 0x0000009f009f7308 */ /* 0x000f240000000800 */
[C---:B------:R-:W-:Y:S01]  /*6210*/  HMMA.16816.F32 R104, R120.reuse, R138, R104 ;  /* 0x0000008a7868723c */ /* 0x040fe20000001868 */
[----:B------:R-:W3:Y:S07]  /*6220*/  LDSM.16.MT88.4 R136, [R188+0x1100] ;  /* 0x00110000bc88783b */ /* 0x000eee0000004200 */
[C---:B--2---:R-:W-:Y:S01]  /*6230*/  HMMA.16816.F32 R108, R120.reuse, R140, R108 ;  /* 0x0000008c786c723c */ /* 0x044fe2000000186c */
[----:B------:R-:W-:Y:S07]  /*6240*/  MUFU.EX2 R160, R160 ;  /* 0x000000a000a07308 */ /* 0x000fee0000000800 */
[C---:B------:R-:W-:Y:S01]  /*6250*/  HMMA.16816.F32 R112, R120.reuse, R142, R112 ;  /* 0x0000008e7870723c */ /* 0x040fe20000001870 */
[----:B------:R-:W-:Y:S02]  /*6260*/  LDSM.16.MT88.4 R140, [R190+0x3100] ;  /* 0x00310000be8c783b */ /* 0x000fe40000004200 */
[----:B------:R-:W2:Y:S05]  /*6270*/  MUFU.EX2 R161, R161 ;  /* 0x000000a100a17308 */ /* 0x000eaa0000000800 */
[C---:B-----5:R-:W-:Y:S05]  /*6280*/  HMMA.16816.F32 R16, R120.reuse, R20, R16 ;  /* 0x000000147810723c */ /* 0x060fea0000001810 */
[----:B------:R-:W-:Y:S02]  /*6290*/  MUFU.EX2 R162, R162 ;  /* 0x000000a200a27308 */ /* 0x000fe40000000800 */
[----:B------:R-:W-:Y:S01]  /*62a0*/  F2FP.PACK_AB R20, R153, R152 ;  /* 0x000000989914723e */ /* 0x000fe200000000ff */
[----:B------:R-:W-:Y:S01]  /*62b0*/  HMMA.16816.F32 R116, R120, R22, R116 ;  /* 0x000000167874723c */ /* 0x000fe20000001874 */
[----:B------:R-:W5:Y:S03]  /*62c0*/  LDSM.16.MT88.4 R120, [R192+0x3100] ;  /* 0x00310000c078783b */ /* 0x000f660000004200 */
[----:B------:R-:W-:Y:S01]  /*62d0*/  F2FP.PACK_AB R21, R155, R154 ;  /* 0x0000009a9b15723e */ /* 0x000fe200000000ff */
[----:B------:R-:W-:Y:S02]  /*62e0*/  FADD.FTZ R152, R152, R5 ;  /* 0x0000000598987221 */ /* 0x000fe40000010000 */
[----:B-1----:R-:W-:Y:S01]  /*62f0*/  F2FP.PACK_AB R22, R157, R156 ;  /* 0x0000009c9d16723e */ /* 0x002fe200000000ff */
[----:B------:R-:W1:Y:S01]  /*6300*/  MUFU.EX2 R163, R163 ;  /* 0x000000a300a37308 */ /* 0x000e620000000800 */
[----:B----4-:R-:W-:Y:S03]  /*6310*/  F2FP.PACK_AB R23, R159, R158 ;  /* 0x0000009e9f17723e */ /* 0x010fe600000000ff */
[----:B------:R-:W-:Y:S02]  /*6320*/  FADD.FTZ R154, R154, R7 ;  /* 0x000000079a9a7221 */ /* 0x000fe40000010000 */
[----:B------:R-:W-:Y:S02]  /*6330*/  FADD.FTZ R153, R153, R152 ;  /* 0x0000009899997221 */ /* 0x000fe40000010000 */
[C---:B---3--:R-:W-:Y:S02]  /*6340*/  HMMA.16816.F32 R8, R20.reuse, R124, R8 ;  /* 0x0000007c1408723c */ /* 0x048fe40000001808 */
[----:B------:R-:W3:Y:S03]  /*6350*/  MUFU.EX2 R227, R168 ;  /* 0x000000a800e37308 */ /* 0x000ee60000000800 */
[----:B------:R-:W-:Y:S02]  /*6360*/  FADD.FTZ R155, R155, R154 ;  /* 0x0000009a9b9b7221 */ /* 0x000fe40000010000 */
[----:B------:R-:W-:Y:S01]  /*6370*/  FADD.FTZ R156, R156, R153 ;  /* 0x000000999c9c7221 */ /* 0x000fe20000010000 */
[C---:B------:R-:W-:Y:S01]  /*6380*/  HMMA.16816.F32 R36, R20.reuse, R126, R36 ;  /* 0x0000007e1424723c */ /* 0x040fe20000001824 */
[----:B------:R-:W4:Y:S03]  /*6390*/  LDSM.16.MT88.4 R124, [R189+0x3100] ;  /* 0x00310000bd7c783b */ /* 0x000f260000004200 */
[----:B------:R-:W1:Y:S01]  /*63a0*/  MUFU.EX2 R167, R167 ;  /* 0x000000a700a77308 */ /* 0x000e620000000800 */
[----:B------:R-:W-:Y:S02]  /*63b0*/  FADD.FTZ R158, R158, R155 ;  /* 0x0000009b9e9e7221 */ /* 0x000fe40000010000 */
[----:B------:R-:W-:Y:S01]  /*63c0*/  FADD.FTZ R157, R157, R156 ;  /* 0x0000009c9d9d7221 */ /* 0x000fe20000010000 */
[C---:B------:R-:W-:Y:S04]  /*63d0*/  HMMA.16816.F32 R40, R20.reuse, R24, R40 ;  /* 0x000000181428723c */ /* 0x040fe80000001828 */
[----:B------:R-:W-:Y:S04]  /*63e0*/  FADD.FTZ R159, R159, R158 ;  /* 0x0000009e9f9f7221 */ /* 0x000fe80000010000 */
[C---:B------:R-:W-:Y:S01]  /*63f0*/  HMMA.16816.F32 R44, R20.reuse, R26, R44 ;  /* 0x0000001a142c723c */ /* 0x040fe2000000182c */
[----:B------:R-:W1:Y:S07]  /*6400*/  LDSM.16.MT88.4 R24, [R188+0x3100] ;  /* 0x00310000bc18783b */ /* 0x000e6e0000004200 */
[C---:B------:R-:W-:Y:S08]  /*6410*/  HMMA.16816.F32 R48, R20.reuse, R128, R48 ;  /* 0x000000801430723c */ /* 0x040ff00000001830 */
[C---:B------:R-:W-:Y:S01]  /*6420*/  HMMA.16816.F32 R52, R20.reuse, R130, R52 ;  /* 0x000000821434723c */ /* 0x040fe20000001834 */
[----:B------:R-:W1:Y:S07]  /*6430*/  LDSM.16.MT88.4 R128, [R192+0x5100] ;  /* 0x00510000c080783b */ /* 0x000e6e0000004200 */
[C---:B------:R-:W-:Y:S08]  /*6440*/  HMMA.16816.F32 R56, R20.reuse, R136, R56 ;  /* 0x000000881438723c */ /* 0x040ff00000001838 */
[C---:B------:R-:W-:Y:S01]  /*6450*/  HMMA.16816.F32 R60, R20.reuse, R138, R60 ;  /* 0x0000008a143c723c */ /* 0x040fe2000000183c */
[----:B------:R-:W-:Y:S07]  /*6460*/  LDSM.16.MT88.4 R136, [R189+0x1900] ;  /* 0x00190000bd88783b */ /* 0x000fee0000004200 */
[C---:B-----5:R-:W-:Y:S08]  /*6470*/  HMMA.16816.F32 R64, R20.reuse, R120, R64 ;  /* 0x000000781440723c */ /* 0x060ff00000001840 */
[C---:B------:R-:W-:Y:S01]  /*6480*/  HMMA.16816.F32 R68, R20.reuse, R122, R68 ;  /* 0x0000007a1444723c */ /* 0x040fe20000001844 */
[----:B------:R-:W5:Y:S07]  /*6490*/  LDSM.16.MT88.4 R120, [R190+0x5100] ;  /* 0x00510000be78783b */ /* 0x000f6e0000004200 */
        /* <DEDUP_REMOVED lines=10> */
[C---:B------:R-:W-:Y:S08]  /*6540*/  HMMA.16816.F32 R100, R20.reuse, R130, R100 ;  /* 0x000000821464723c */ /* 0x040ff00000001864 */
[C---:B-----5:R-:W-:Y:S08]  /*6550*/  HMMA.16816.F32 R12, R20.reuse, R120, R12 ;  /* 0x00000078140c723c */ /* 0x060ff0000000180c */
[C---:B------:R-:W-:Y:S01]  /*6560*/  HMMA.16816.F32 R104, R20.reuse, R122, R104 ;  /* 0x0000007a1468723c */ /* 0x040fe20000001868 */
[----:B------:R-:W5:Y:S07]  /*6570*/  LDSM.16.MT88.4 R120, [R190+0x1900] ;  /* 0x00190000be78783b */ /* 0x000f6e0000004200 */
[C---:B----4-:R-:W-:Y:S08]  /*6580*/  HMMA.16816.F32 R108, R20.reuse, R124, R108 ;  /* 0x0000007c146c723c */ /* 0x050ff0000000186c */
[C---:B------:R-:W-:Y:S01]  /*6590*/  HMMA.16816.F32 R112, R20.reuse, R126, R112 ;  /* 0x0000007e1470723c */ /* 0x040fe20000001870 */
[----:B------:R-:W4:Y:S07]  /*65a0*/  LDSM.16.MT88.4 R124, [R192+0x3900] ;  /* 0x00390000c07c783b */ /* 0x000f2e0000004200 */
[C---:B-1----:R-:W-:Y:S08]  /*65b0*/  HMMA.16816.F32 R16, R20.reuse, R24, R16 ;  /* 0x000000181410723c */ /* 0x042ff00000001810 */
[----:B------:R-:W-:Y:S01]  /*65c0*/  HMMA.16816.F32 R116, R20, R26, R116 ;  /* 0x0000001a1474723c */ /* 0x000fe20000001874 */
[----:B------:R-:W1:Y:S06]  /*65d0*/  LDSM.16.MT88.4 R24, [R192+0x5900] ;  /* 0x00590000c018783b */ /* 0x000e6c0000004200 */
[----:B--2---:R-:W-:Y:S01]  /*65e0*/  F2FP.PACK_AB R20, R161, R160 ;  /* 0x000000a0a114723e */ /* 0x004fe200000000ff */
[----:B------:R-:W-:Y:S01]  /*65f0*/  FADD.FTZ R160, R160, R157 ;  /* 0x0000009da0a07221 */ /* 0x000fe20000010000 */
[----:B------:R-:W-:Y:S03]  /*6600*/  F2FP.PACK_AB R21, R163, R162 ;  /* 0x000000a2a315723e */ /* 0x000fe600000000ff */
[----:B---3--:R-:W-:Y:S01]  /*6610*/  F2FP.PACK_AB R22, R227, R226 ;  /* 0x000000e2e316723e */ /* 0x008fe200000000ff */
[----:B------:R-:W-:Y:S01]  /*6620*/  FADD.FTZ R162, R162, R159 ;  /* 0x0000009fa2a27221 */ /* 0x000fe20000010000 */
[----:B------:R-:W-:Y:S01]  /*6630*/  F2FP.PACK_AB R23, R167, R228 ;  /* 0x000000e4a717723e */ /* 0x000fe200000000ff */
[----:B------:R-:W-:Y:S02]  /*6640*/  FADD.FTZ R161, R161, R160 ;  /* 0x000000a0a1a17221 */ /* 0x000fe40000010000 */
[----:B------:R-:W-:Y:S02]  /*6650*/  FADD.FTZ R163, R163, R162 ;  /* 0x000000a2a3a37221 */ /* 0x000fe40000010000 */
[----:B------:R-:W-:Y:S02]  /*6660*/  FADD.FTZ R226, R226, R161 ;  /* 0x000000a1e2e27221 */ /* 0x000fe40000010000 */
[C---:B------:R-:W-:Y:S01]  /*6670*/  HMMA.16816.F32 R128, R20.reuse, R28, R8 ;  /* 0x0000001c1480723c */ /* 0x040fe20000001808 */
[----:B------:R-:W2:Y:S02]  /*6680*/  LDSM.16.MT88.4 R8, [R190+0x5900] ;  /* 0x00590000be08783b */ /* 0x000ea40000004200 */
[----:B------:R-:W-:Y:S02]  /*6690*/  FADD.FTZ R228, R228, R163 ;  /* 0x000000a3e4e47221 */ /* 0x000fe40000010000 */
[----:B------:R-:W-:Y:S02]  /*66a0*/  FADD.FTZ R225, R227, R226 ;  /* 0x000000e2e3e17221 */ /* 0x000fe40000010000 */
[----:B------:R-:W-:Y:S01]  /*66b0*/  FADD.FTZ R221, R167, R228 ;  /* 0x000000e4a7dd7221 */ /* 0x000fe20000010000 */
[C---:B------:R-:W-:Y:S01]  /*66c0*/  HMMA.16816.F32 R36, R20.reuse, R30, R36 ;  /* 0x0000001e1424723c */ /* 0x040fe20000001824 */
[----:B------:R-:W3:Y:S07]  /*66d0*/  LDSM.16.MT88.4 R28, [R189+0x5900] ;  /* 0x00590000bd1c783b */ /* 0x000eee0000004200 */
[C---:B-----5:R-:W-:Y:S08]  /*66e0*/  HMMA.16816.F32 R40, R20.reuse, R120, R40 ;  /* 0x000000781428723c */ /* 0x060ff00000001828 */
[C---:B------:R-:W-:Y:S08]  /*66f0*/  HMMA.16816.F32 R44, R20.reuse, R122, R44 ;  /* 0x0000007a142c723c */ /* 0x040ff0000000182c */
[C---:B------:R-:W-:Y:S08]  /*6700*/  HMMA.16816.F32 R48, R20.reuse, R136, R48 ;  /* 0x000000881430723c */ /* 0x040ff00000001830 */
[C---:B------:R-:W-:Y:S08]  /*6710*/  HMMA.16816.F32 R52, R20.reuse, R138, R52 ;  /* 0x0000008a1434723c */ /* 0x040ff00000001834 */
[C---:B------:R-:W-:Y:S08]  /*6720*/  HMMA.16816.F32 R56, R20.reuse, R32, R56 ;  /* 0x000000201438723c */ /* 0x040ff00000001838 */
[C---:B------:R-:W-:Y:S08]  /*6730*/  HMMA.16816.F32 R60, R20.reuse, R34, R60 ;  /* 0x00000022143c723c */ /* 0x040ff0000000183c */
[C---:B----4-:R-:W-:Y:S08]  /*6740*/  HMMA.16816.F32 R64, R20.reuse, R124, R64 ;  /* 0x0000007c1440723c */ /* 0x050ff00000001840 */
        /* <DEDUP_REMOVED lines=8> */
[C---:B------:R-:W-:Y:S01]  /*67d0*/  HMMA.16816.F32 R100, R20.reuse, R26, R100 ;  /* 0x0000001a1464723c */ /* 0x040fe20000001864 */
[----:B------:R-:W1:Y:S07]  /*67e0*/  LDSM.16.MT88.4 R24, [R188+0x5900] ;  /* 0x00590000bc18783b */ /* 0x000e6e0000004200 */
[C---:B--2---:R-:W-:Y:S08]  /*67f0*/  HMMA.16816.F32 R124, R20.reuse, R8, R12 ;  /* 0x00000008147c723c */ /* 0x044ff0000000180c */
[C---:B------:R-:W-:Y:S08]  /*6800*/  HMMA.16816.F32 R104, R20.reuse, R10, R104 ;  /* 0x0000000a1468723c */ /* 0x040ff00000001868 */
[C---:B---3--:R-:W-:Y:S08]  /*6810*/  HMMA.16816.F32 R108, R20.reuse, R28, R108 ;  /* 0x0000001c146c723c */ /* 0x048ff0000000186c */
[C---:B------:R-:W-:Y:S08]  /*6820*/  HMMA.16816.F32 R112, R20.reuse, R30, R112 ;  /* 0x0000001e1470723c */ /* 0x040ff00000001870 */
[C---:B-1----:R-:W-:Y:S08]  /*6830*/  HMMA.16816.F32 R120, R20.reuse, R24, R16 ;  /* 0x000000181478723c */ /* 0x042ff00000001810 */
[----:B------:R-:W-:Y:S01]  /*6840*/  HMMA.16816.F32 R116, R20, R26, R116 ;  /* 0x0000001a1474723c */ /* 0x000fe20000001874 */
[----:B------:R-:W-:-:S07]  /*6850*/  @P0 BRA `(.L_x_1497) ;  /* 0xffffd9d000000947 */ /* 0x000fce000383ffff */
.L_x_1496:
        /* <DEDUP_REMOVED lines=354> */
[----:B--23--:R-:W2:Y:S01]  /*7e80*/  LDS.128 R52, [R203+0x80] ;  /* 0x00008000cb347984 */ /* 0x00cea20000000c00 */
[----:B------:R-:W-:-:S02]  /*7e90*/  ISETP.GE.AND P1, PT, R207, c[0x0][0x3c8], PT ;  /* 0x0000f200cf007a0c */ /* 0x000fc40003f26270 */
[----:B------:R-:W-:Y:S01]  /*7ea0*/  ISETP.GE.AND P0, PT, R206, c[0x0][0x3c8], PT ;  /* 0x0000f200ce007a0c */ /* 0x000fe20003f06270 */
[----:B------:R-:W3:Y:S01]  /*7eb0*/  LDS.128 R12, [R203+0x4080] ;  /* 0x00408000cb0c7984 */ /* 0x000ee20000000c00 */
        /* <DEDUP_REMOVED lines=11> */
[----:B--2---:R1:W-:Y:S04]  /*7f70*/  @!P2 ST.E.128 [R58.64], R52 ;  /* 0x000000343a00a985 */ /* 0x0043e8000c101d0c */
[----:B---3--:R1:W-:Y:S04]  /*7f80*/  @!P1 ST.E.128 [R60.64], R12 ;  /* 0x0000000c3c009985 */ /* 0x0083e8000c101d0c */
[----:B-----5:R1:W-:Y:S02]  /*7f90*/  @!P0 ST.E.128 [R2.64], R8 ;  /* 0x0000000802008985 */ /* 0x0203e4000c101d0c */
.L_x_1501:
[----:B---3--:R-:W-:Y:S05]  /*7fa0*/  BSYNC B0 ;  /* 0x0000000000007941 */ /* 0x008fea0003800000 */
.L_x_1500:
        /* <DEDUP_REMOVED lines=21> */
.L_x_1503:
[----:B------:R-:W-:Y:S05]  /*8100*/  BSYNC B0 ;  /* 0x0000000000007941 */ /* 0x000fea0003800000 */
.L_x_1502:
        /* <DEDUP_REMOVED lines=21> */
.L_x_1505:
[----:B------:R-:W-:Y:S05]  /*8260*/  BSYNC B0 ;  /* 0x0000000000007941 */ /* 0x000fea0003800000 */
.L_x_1504:
        /* <DEDUP_REMOVED lines=22> */
.L_x_1506:
        /* <DEDUP_REMOVED lines=11> */
.L_x_3010:


//--------------------- .text._ZN7cutlass13device_kernelIN5flash19enable_sm80_to_sm89INS1_16FlashAttnFwdSm80INS1_25CollectiveMainloopFwdSm80ILi8ELi1ELb0EN4cute5tupleIJNS5_1CILi128EEENS7_ILi64EEENS7_ILi192EEEEEELi192ENS_6half_tEfNS_4arch4Sm80ELb0ELb0ELb0ELb1ELb1ELb0ELb1ELb0EEENS1_21CollectiveEpilogueFwdINS6_IJS8_SA_S9_EEENS6_IJNS7_ILi1EEESI_SI_EEESC_SE_Li256ELb1ELb1ELb0ELb0EEENS1_19SingleTileSchedulerILb1ELb0ELb1ELi128EEEEEEEEEvNT_6ParamsE --------------------------
	.section	.text._ZN7cutlass13device_kernelIN5flash19enable_sm80_to_sm89INS1_16FlashAttnFwdSm80INS1_25CollectiveMainloopFwdSm80ILi8ELi1ELb0EN4cute5tupleIJNS5_1CILi128EEENS7_ILi64EEENS7_ILi192EEEEEELi192ENS_6half_tEfNS_4arch4Sm80ELb0ELb0ELb0ELb1ELb1ELb0ELb1ELb0EEENS1_21CollectiveEpilogueFwdINS6_IJS8_SA_S9_EEENS6_IJNS7_ILi1EEESI_SI_EEESC_SE_Li256ELb1ELb1ELb0ELb0EEENS1_19SingleTileSchedulerILb1ELb0ELb1ELi128EEEEEEEEEvNT_6ParamsE,"ax",@progbits
	.sectioninfo	@"SHI_REGISTERS=230"
	.align	128
.text._ZN7cutlass13device_kernelIN5flash19enable_sm80_to_sm89INS1_16FlashAttnFwdSm80INS1_25CollectiveMainloopFwdSm80ILi8ELi1ELb0EN4cute5tupleIJNS5_1CILi128EEENS7_ILi64EEENS7_ILi192EEEEEELi192ENS_6half_tEfNS_4arch4Sm80ELb0ELb0ELb0ELb1ELb1ELb0ELb1ELb0EEENS1_21CollectiveEpilogueFwdINS6_IJS8_SA_S9_EEENS6_IJNS7_ILi1EEESI_SI_EEESC_SE_Li256ELb1ELb1ELb0ELb0EEENS1_19SingleTileSchedulerILb1ELb0ELb1ELi128EEEEEEEEEvNT_6ParamsE:
        .type           _ZN7cutlass13device_kernelIN5flash19enable_sm80_to_sm89INS1_16FlashAttnFwdSm80INS1_25CollectiveMainloopFwdSm80ILi8ELi1ELb0EN4cute5tupleIJNS5_1CILi128EEENS7_ILi64EEENS7_ILi192EEEEEELi192ENS_6half_tEfNS_4arch4Sm80ELb0ELb0ELb0ELb1ELb1ELb0ELb1ELb0EEENS1_21CollectiveEpilogueFwdINS6_IJS8_SA_S9_EEENS6_IJNS7_ILi1EEESI_SI_EEESC_SE_Li256ELb1ELb1ELb0ELb0EEENS1_19SingleTileSchedulerILb1ELb0ELb1ELi128EEEEEEEEEvNT_6ParamsE,@function
        .size           _ZN7cutlass13device_kernelIN5flash19enable_sm80_to_sm89INS1_16FlashAttnFwdSm80INS1_25CollectiveMainloopFwdSm80ILi8ELi1ELb0EN4cute5tupleIJNS5_1CILi128EEENS7_ILi64EEENS7_ILi192EEEEEELi192ENS_6half_tEfNS_4arch4Sm80ELb0ELb0ELb0ELb1ELb1ELb0ELb1ELb0EEENS1_21CollectiveEpilogueFwdINS6_IJS8_SA_S9_EEENS6_IJNS7_ILi1EEESI_SI_EEESC_SE_Li256ELb1ELb1ELb0ELb0EEENS1_19SingleTileSchedulerILb1ELb0ELb1ELi128EEEEEEEEEvNT_6ParamsE,(.L_x_3011 - _ZN7cutlass13device_kernelIN5flash19enable_sm80_to_sm89INS1_16FlashAttnFwdSm80INS1_25CollectiveMainloopFwdSm80ILi8ELi1ELb0EN4cute5tupleIJNS5_1CILi128EEENS7_ILi64EEENS7_ILi192EEEEEELi192ENS_6half_tEfNS_4arch4Sm80ELb0ELb0ELb0ELb1ELb1ELb0ELb1ELb0EEENS1_21CollectiveEpilogueFwdINS6_IJS8_SA_S9_EEENS6_IJNS7_ILi1EEESI_SI_EEESC_SE_Li256ELb1ELb1ELb0ELb0EEENS1_19SingleTileSchedulerILb1ELb0ELb1ELi128EEEEEEEEEvNT_6ParamsE)
        .other          _ZN7cutlass13device_kernelIN5flash19enable_sm80_to_sm89INS1_16FlashAttnFwdSm80INS1_25CollectiveMainloopFwdSm80ILi8ELi1ELb0EN4cute5tupleIJNS5_1CILi128EEENS7_ILi64EEENS7_ILi192EEEEEELi192ENS_6half_tEfNS_4arch4Sm80ELb0ELb0ELb0ELb1ELb1ELb0ELb1ELb0EEENS1_21CollectiveEpilogueFwdINS6_IJS8_SA_S9_EEENS6_IJNS7_ILi1EEESI_SI_EEESC_SE_Li256ELb1ELb1ELb0ELb0EEENS1_19SingleTileSchedulerILb1ELb0ELb1ELi128EEEEEEEEEvNT_6ParamsE,@"STO_CUDA_ENTRY STV_DEFAULT"
_ZN7cutlass13device_kernelIN5flash19enable_sm80_to_sm89INS1_16FlashAttnFwdSm80INS1_25CollectiveMainloopFwdSm80ILi8ELi1ELb0EN4cute5tupleIJNS5_1CILi128EEENS7_ILi64EEENS7_ILi192EEEEEELi192ENS_6half_tEfNS_4arch4Sm80ELb0ELb0ELb0ELb1ELb1ELb0ELb1ELb0EEENS1_21CollectiveEpilogueFwdINS6_IJS8_SA_S9_EEENS6_IJNS7_ILi1EEESI_SI_EEESC_SE_Li256ELb1ELb1ELb0ELb0EEENS1_19SingleTileSchedulerILb1ELb0ELb1ELi128EEEEEEEEEvNT_6ParamsE:
        /* <DEDUP_REMOVED lines=20> */
.L_x_1508:
        /* <DEDUP_REMOVED lines=13> */
.L_x_1510:
[----:B------:R-:W-:Y:S02]  /*0210*/  ULDC UR6, c[0x0][0x54c] ;  /* 0x0001530000067ab9 */ /* 0x000fe40000000800 */
.L_x_1509:
[----:B------:R-:W-:Y:S02]  /*0220*/  ULDC UR4, c[0x0][0x548] ;  /* 0x0001520000047ab9 */ /* 0x000fe40000000800 */
[----:B------:R-:W-:-:S02]  /*0230*/  USHF.L.U32 UR5, UR5, 0x7, URZ ;  /* 0x0000000705057899 */ /* 0x000fc4000800063f */
[----:B------:R-:W-:-:S04]  /*0240*/  UIMAD UR4, UR6, UR4, URZ ;  /* 0x00000004060472a4 */ /* 0x000fc8000f8e023f */
[----:B------:R-:W-:-:S04]  /*0250*/  UISETP.GE.AND UP0, UPT, UR5, UR4, UPT ;  /* 0x000000040500728c */ /* 0x000fc8000bf06270 */
[----:B------:R-:W-:Y:S01]  /*0260*/  USEL UR16, UR16, 0xffffffff, !UP0 ;  /* 0xffffffff10107887 */ /* 0x000fe2000c000000 */
[----:B------:R-:W-:Y:S05]  /*0270*/  BRA `(.L_x_1511) ;  /* 0x000001b000007947 */ /* 0x000fea0003800000 */
.L_x_1507:
        /* <DEDUP_REMOVED lines=8> */
.L_x_1512:
        /* <DEDUP_REMOVED lines=13> */
.L_x_1514:
[----:B------:R-:W-:Y:S02]  /*03d0*/  ULDC UR6, c[0x0][0x54c] ;  /* 0x0001530000067ab9 */ /* 0x000fe40000000800 */
.L_x_1513:
[----:B------:R-:W-:Y:S02]  /*03e0*/  ULDC UR4, c[0x0][0x548] ;  /* 0x0001520000047ab9 */ /* 0x000fe40000000800 */
[----:B------:R-:W-:-:S02]  /*03f0*/  USHF.L.U32 UR5, UR5, 0x7, URZ ;  /* 0x0000000705057899 */ /* 0x000fc4000800063f */
[----:B------:R-:W-:-:S04]  /*0400*/  UIMAD UR4, UR6, UR4, URZ ;  /* 0x00000004060472a4 */ /* 0x000fc8000f8e023f */
[----:B------:R-:W-:-:S04]  /*0410*/  UISETP.GE.AND UP0, UPT, UR5, UR4, UPT ;  /* 0x000000040500728c */ /* 0x000fc8000bf06270 */
[----:B------:R-:W-:-:S06]  /*0420*/  USEL UR16, UR16, 0xffffffff, !UP0 ;  /* 0xffffffff10107887 */ /* 0x000fcc000c000000 */
.L_x_1511:
        /* <DEDUP_REMOVED lines=44> */
.L_x_1515:
        /* <DEDUP_REMOVED lines=9> */
.L_x_1516:
        /* <DEDUP_REMOVED lines=10> */
.L_x_1517:
[----:B-----5:R-:W-:Y:S01]  /*0820*/  IMAD.IADD R7, R3, 0x1, -R204 ;  /* 0x0000000103077824 */ /* 0x020fe200078e0acc */
[----:B------:R-:W-:Y:S01]  /*0830*/  PLOP3.LUT P2, PT, PT, PT, PT, 0x80, 0x0 ;  /* 0x000000000000781c */ /* 0x000fe20003f4f070 */
[----:B------:R-:W-:Y:S01]  /*0840*/  CS2R R118, SRZ ;  /* 0x0000000000767805 */ /* 0x000fe2000001ff00 */
[----:B------:R-:W-:Y:S01]  /*0850*/  CS2R R116, SRZ ;  /* 0x0000000000747805 */ /* 0x000fe2000001ff00 */
[----:B------:R-:W-:Y:S01]  /*0860*/  CS2R R122, SRZ ;  /* 0x00000000007a7805 */ /* 0x000fe2000001ff00 */
[C---:B------:R-:W-:Y:S01]  /*0870*/  ISETP.GE.AND P0, PT, R7.reuse, 0x1, PT ;  /* 0x000000010700780c */ /* 0x040fe20003f06270 */
[----:B------:R-:W-:Y:S01]  /*0880*/  CS2R R120, SRZ ;  /* 0x0000000000787805 */ /* 0x000fe2000001ff00 */
[----:B-1----:R-:W-:Y:S01]  /*0890*/  IADD3 R2, R7, 0x3f, RZ ;  /* 0x0000003f07027810 */ /* 0x002fe20007ffe0ff */
        /* <DEDUP_REMOVED lines=57> */
[----:B------:R-:W1:Y:S01]  /*0c30*/  S2R R13, SR_CTAID.X ;  /* 0x00000000000d7919 */ /* 0x000e620000002500 */
[----:B------:R-:W-:Y:S01]  /*0c40*/  SHF.R.S32.HI R11, RZ, 0x1f, R4 ;  /* 0x0000001fff0b7819 */ /* 0x000fe20000011404 */
[----:B------:R-:W-:Y:S02]  /*0c50*/  USHF.R.S32.HI UR7, URZ, 0x1f, UR8 ;  /* 0x0000001f3f077899 */ /* 0x000fe40008011408 */
[----:B------:R2:W3:Y:S01]  /*0c60*/  @P1 LDG.E R5, [R2.64] ;  /* 0x0000000e02051981 */ /* 0x0004e2000c1e1900 */
[CC--:B------:R-:W-:Y:S01]  /*0c70*/  LEA.HI R44, R11.reuse, R4.reuse, RZ, 0x3 ;  /* 0x000000040b2c7211 */ /* 0x0c0fe200078f18ff */
[----:B------:R-:W-:Y:S01]  /*0c80*/  ULDC.64 UR4, c[0x0][0x178] ;  /* 0x00005e0000047ab9 */ /* 0x000fe20000000a00 */
[----:B------:R-:W-:Y:S01]  /*0c90*/  LEA.HI R80, R11, R4, RZ, 0x4 ;  /* 0x000000040b507211 */ /* 0x000fe200078f20ff */
[----:B------:R-:W-:Y:S01]  /*0ca0*/  UIMAD UR7, UR7, UR4, URZ ;  /* 0x00000004070772a4 */ /* 0x000fe2000f8e023f */
[----:B------:R-:W-:Y:S01]  /*0cb0*/  LOP3.LUT R9, R44, 0xfffffff8, RZ, 0xc0, !PT ;  /* 0xfffffff82c097812 */ /* 0x000fe200078ec0ff */
[----:B------:R-:W-:Y:S01]  /*0cc0*/  UIMAD.WIDE.U32 UR10, UR8, UR4, URZ ;  /* 0x00000004080a72a5 */ /* 0x000fe2000f8e003f */
[----:B------:R-:W-:Y:S01]  /*0cd0*/  SHF.R.S32.HI R44, RZ, 0x3, R44 ;  /* 0x00000003ff2c7819 */ /* 0x000fe2000001142c */
[----:B------:R-:W-:Y:S01]  /*0ce0*/  UIMAD UR7, UR8, UR5, UR7 ;  /* 0x00000005080772a4 */ /* 0x000fe2000f8e0207 */
[----:B------:R-:W-:Y:S01]  /*0cf0*/  BSSY B0, `(.L_x_1519) ;  /* 0x0000058000007945 */ /* 0x000fe20003800000 */
[----:B------:R-:W-:Y:S01]  /*0d00*/  USHF.R.S32.HI UR8, URZ, 0x1f, UR16 ;  /* 0x0000001f3f087899 */ /* 0x000fe20008011410 */
[----:B------:R-:W-:Y:S01]  /*0d10*/  SHF.R.S32.HI R145, RZ, 0x6, R145 ;  /* 0x00000006ff917819 */ /* 0x000fe20000011491 */
[----:B------:R-:W-:-:S02]  /*0d20*/  ULDC.64 UR4, c[0x0][0x1b8] ;  /* 0x00006e0000047ab9 */ /* 0x000fc40000000a00 */
[----:B------:R-:W-:Y:S02]  /*0d30*/  UIADD3 UR11, UR11, UR7, URZ ;  /* 0x000000070b0b7290 */ /* 0x000fe4000fffe03f */
[----:B------:R-:W-:Y:S02]  /*0d40*/  UIMAD UR7, UR6, UR4, URZ ;  /* 0x00000004060772a4 */ /* 0x000fe4000f8e023f */
        /* <DEDUP_REMOVED lines=44> */
[----:B------:R-:W-:Y:S01]  /*1010*/  IADD3 R9, R135, 0x40, RZ ;  /* 0x0000004087097810 */ /* 0x000fe20007ffe0ff */
        /* <DEDUP_REMOVED lines=8> */
[----:B------:R-:W-:Y:S02]  /*10a0*/  LEA.HI R18, R11, R4, RZ, 0x6 ;  /* 0x000000040b127211 */ /* 0x000fe400078f30ff */
[----:B------:R-:W-:Y:S02]  /*10b0*/  LOP3.LUT R3, R6, 0xfffffff8, RZ, 0xc0, !PT ;  /* 0xfffffff806037812 */ /* 0x000fe400078ec0ff */
[----:B------:R-:W-:Y:S01]  /*10c0*/  ISETP.GE.AND P4, PT, R9, c[0x0][0x198], PT ;  /* 0x0000660009007a0c */ /* 0x000fe20003f86270 */
[----:B------:R-:W-:Y:S02]  /*10d0*/  IMAD.SHL.U32 R18, R18, 0x8, RZ ;  /* 0x0000000812127824 */ /* 0x000fe400078e00ff */
[----:B------:R-:W-:Y:S01]  /*10e0*/  IMAD.IADD R3, R8, 0x1, -R3 ;  /* 0x0000000108037824 */ /* 0x000fe200078e0a03 */
[----:B------:R-:W-:-:S02]  /*10f0*/  IADD3 R8, R135, 0x80, RZ ;  /* 0x0000008087087810 */ /* 0x000fc40007ffe0ff */
[----:B------:R-:W-:Y:S02]  /*1100*/  LOP3.LUT R199, R199, 0xfffffe00, R18, 0xf8, !PT ;  /* 0xfffffe00c7c77812 */ /* 0x000fe400078ef812 */
        /* <DEDUP_REMOVED lines=22> */
.L_x_1520:
[----:B-12-4-:R-:W-:Y:S05]  /*1270*/  BSYNC B0 ;  /* 0x0000000000007941 */ /* 0x016fea0003800000 */
.L_x_1519:
        /* <DEDUP_REMOVED lines=20> */
.L_x_1522:
[----:B------:R-:W-:Y:S05]  /*13c0*/  BSYNC B0 ;  /* 0x0000000000007941 */ /* 0x000fea0003800000 */
.L_x_1521:
        /* <DEDUP_REMOVED lines=20> */
.L_x_1524:
[----:B------:R-:W-:Y:S05]  /*1510*/  BSYNC B0 ;  /* 0x0000000000007941 */ /* 0x000fea0003800000 */
.L_x_1523:
[----:B---3--:R-:W-:Y:S01]  /*1520*/  SHFL.IDX PT, R14, R16, 0x3, 0x181f ;  /* 0x00781f00100e7f89 */ /* 0x008fe200000e0000 */
[----:B----4-:R-:W-:Y:S01]  /*1530*/  IADD3 R19, R13, 0x60, RZ ;  /* 0x000000600d137810 */ /* 0x010fe20007ffe0ff */
[----:B------:R-:W-:Y:S01]  /*1540*/  IMAD.MOV.U32 R200, RZ, RZ, c[0x0][0x2b8] ;  /* 0x0000ae00ffc87624 */ /* 0x000fe200078e00ff */
[----:B------:R-:W-:Y:S01]  /*1550*/  SHF.R.S32.HI R134, RZ, 0x1f, R9 ;  /* 0x0000001fff867819 */ /* 0x000fe20000011409 */
[----:B------:R-:W3:Y:S01]  /*1560*/  SHFL.IDX PT, R15, R10, 0x3, 0x181f ;  /* 0x00781f000a0f7f89 */ /* 0x000ee200000e0000 */
[----:B------:R-:W-:Y:S01]  /*1570*/  ISETP.GE.AND P0, PT, R19, R12, PT ;  /* 0x0000000c1300720c */ /* 0x000fe20003f06270 */
[----:B------:R-:W-:Y:S01]  /*1580*/  IMAD R17, R145, 0x40, R203 ;  /* 0x0000004091117824 */ /* 0x000fe200078e02cb */
[----:B------:R-:W-:Y:S01]  /*1590*/  SHF.R.S32.HI R133, RZ, 0x1f, R8 ;  /* 0x0000001fff857819 */ /* 0x000fe20000011408 */
[----:B------:R-:W-:Y:S01]  /*15a0*/  IMAD.SHL.U32 R199, R199, 0x2, RZ ;  /* 0x00000002c7c77824 */ /* 0x000fe200078e00ff */
[----:B------:R-:W-:Y:S01]  /*15b0*/  LEA.HI R134, R134, R9, RZ, 0x3 ;  /* 0x0000000986867211 */ /* 0x000fe200078f18ff */
[----:B------:R-:W-:Y:S01]  /*15c0*/  USHF.R.S32.HI UR7, URZ, 0x1f, UR8 ;  /* 0x0000001f3f077899 */ /* 0x000fe20008011408 */
[----:B------:R-:W-:Y:S01]  /*15d0*/  LEA.HI R133, R133, R8, RZ, 0x3 ;  /* 0x0000000885857211 */ /* 0x000fe200078f18ff */
[----:B------:R-:W-:Y:S01]  /*15e0*/  ULDC.64 UR4, c[0x0][0x2b0] ;  /* 0x0000ac0000047ab9 */ /* 0x000fe20000000a00 */
[----:B------:R-:W-:Y:S01]  /*15f0*/  LOP3.LUT R134, R134, 0xfffffff8, RZ, 0xc0, !PT ;  /* 0xfffffff886867812 */ /* 0x000fe200078ec0ff */
[----:B------:R-:W-:Y:S01]  /*1600*/  UIMAD UR7, UR7, UR4, URZ ;  /* 0x00000004070772a4 */ /* 0x000fe2000f8e023f */
[----:B------:R-:W-:Y:S01]  /*1610*/  ISETP.NE.AND P2, PT, R200, 0x1, PT ;  /* 0x00000001c800780c */ /* 0x000fe20003f45270 */
[----:B------:R-:W-:Y:S01]  /*1620*/  UIMAD.WIDE.U32 UR10, UR8, UR4, URZ ;  /* 0x00000004080a72a5 */ /* 0x000fe2000f8e003f */
[----:B------:R-:W-:Y:S01]  /*1630*/  LOP3.LUT R133, R133, 0xfffffff8, RZ, 0xc0, !PT ;  /* 0xfffffff885857812 */ /* 0x000fe200078ec0ff */
[----:B------:R-:W-:Y:S01]  /*1640*/  UIMAD UR7, UR8, UR5, UR7 ;  /* 0x00000005080772a4 */ /* 0x000fe2000f8e0207 */
[----:B------:R-:W-:Y:S01]  /*1650*/  IADD3 R13, R17, -0x40, RZ ;  /* 0xffffffc0110d7810 */ /* 0x000fe20007ffe0ff */
[----:B------:R-:W-:Y:S01]  /*1660*/  IMAD.MOV.U32 R201, RZ, RZ, RZ ;  /* 0x000000ffffc97224 */ /* 0x000fe200078e00ff */
[----:B------:R-:W-:-:S02]  /*1670*/  ULDC.64 UR4, c[0x0][0x1e8] ;  /* 0x00007a0000047ab9 */ /* 0x000fc40000000a00 */
[C---:B------:R-:W-:Y:S01]  /*1680*/  ISETP.GE.AND P1, PT, R13.reuse, R7, PT ;  /* 0x000000070d00720c */ /* 0x040fe20003f26270 */
[----:B------:R-:W-:Y:S01]  /*1690*/  IMAD.IADD R202, R13, 0x1, R204 ;  /* 0x000000010dca7824 */ /* 0x000fe200078e02cc */
[----:B------:R-:W-:Y:S02]  /*16a0*/  UIADD3 UR7, UR11, UR7, URZ ;  /* 0x000000070b077290 */ /* 0x000fe4000fffe03f */
[----:B------:R-:W-:Y:S01]  /*16b0*/  ISETP.GT.OR P1, PT, R203, 0x3f, P1 ;  /* 0x0000003fcb00780c */ /* 0x000fe20000f24670 */
[----:B---3--:R-:W-:Y:S01]  /*16c0*/  @!P0 IMAD.WIDE R20, R135, 0x2, R14 ;  /* 0x0000000287148825 */ /* 0x008fe200078e020e */
[----:B-12---:R-:W-:-:S03]  /*16d0*/  P2R R10, PR, RZ, 0x4 ;  /* 0x00000004ff0a7803 */ /* 0x006fc60000000000 */
        /* <DEDUP_REMOVED lines=18> */
[----:B---3--:R-:W-:Y:S01]  /*1800*/  IMAD.SHL.U32 R14, R2, 0x40, RZ ;  /* 0x00000040020e7824 */ /* 0x008fe200078e00ff */
        /* <DEDUP_REMOVED lines=15> */
[----:B------:R-:W-:Y:S01]  /*1900*/  LOP3.LUT R80, R80, 0xfffffffe, RZ, 0xc0, !PT ;  /* 0xfffffffe50507812 */ /* 0x000fe200078ec0ff */
[C---:B--2---:R-:W-:Y:S01]  /*1910*/  IMAD R16, R202.reuse, c[0x0][0x1e4], R23 ;  /* 0x00007900ca107a24 */ /* 0x044fe200078e0217 */
[----:B------:R-:W-:Y:S01]  /*1920*/  SHF.R.U32.HI R14, RZ, 0x3, R14 ;  /* 0x00000003ff0e7819 */ /* 0x000fe2000001160e */
[C---:B------:R-:W-:Y:S01]  /*1930*/  IMAD.WIDE.U32 R22, R202.reuse, c[0x0][0x208], RZ ;  /* 0x00008200ca167a25 */ /* 0x040fe200078e00ff */
[----:B------:R-:W-:Y:S01]  /*1940*/  UIMAD.WIDE.U32 UR18, UR9, UR4, URZ ;  /* 0x00000004091272a5 */ /* 0x000fe2000f8e003f */
[----:B------:R-:W-:Y:S01]  /*1950*/  ISETP.GE.AND P6, PT, R135, c[0x0][0x1d4], PT ;  /* 0x0000750087007a0c */ /* 0x000fe20003fc6270 */
[----:B------:R-:W-:Y:S01]  /*1960*/  UIMAD UR5, UR9, UR5, UR6 ;  /* 0x00000005090572a4 */ /* 0x000fe2000f8e0206 */
[----:B------:R-:W-:Y:S01]  /*1970*/  IMAD.IADD R17, R21, 0x1, R16 ;  /* 0x0000000115117824 */ /* 0x000fe200078e0210 */
[----:B------:R-:W-:Y:S01]  /*1980*/  LOP3.LUT R197, R197, R14, RZ, 0x3c, !PT ;  /* 0x0000000ec5c57212 */ /* 0x000fe200078e3cff */
[----:B------:R-:W-:Y:S01]  /*1990*/  IMAD.MOV.U32 R16, RZ, RZ, R20 ;  /* 0x000000ffff107224 */ /* 0x000fe200078e0014 */
[----:B------:R-:W-:Y:S01]  /*19a0*/  UIADD3 UR5, UR19, UR5, URZ ;  /* 0x0000000513057290 */ /* 0x000fe2000fffe03f */
[----:B------:R-:W-:Y:S01]  /*19b0*/  IMAD R13, R202, c[0x0][0x20c], R13 ;  /* 0x00008300ca0d7a24 */ /* 0x000fe200078e020d */
[----:B------:R-:W-:Y:S01]  /*19c0*/  ISETP.GE.AND P5, PT, R9, c[0x0][0x1d4], PT ;  /* 0x0000750009007a0c */ /* 0x000fe20003fa6270 */
[----:B----4-:R-:W-:Y:S01]  /*19d0*/  IMAD.SHL.U32 R19, R3, 0x40, RZ ;  /* 0x0000004003137824 */ /* 0x010fe200078e00ff */
[----:B------:R-:W-:Y:S01]  /*19e0*/  ISETP.GE.AND P4, PT, R8, c[0x0][0x1d4], PT ;  /* 0x0000750008007a0c */ /* 0x000fe20003f86270 */
[----:B------:R-:W-:Y:S01]  /*19f0*/  IMAD.IADD R23, R23, 0x1, R13 ;  /* 0x0000000117177824 */ /* 0x000fe200078e020d */
[----:B------:R-:W-:Y:S01]  /*1a00*/  LOP3.LUT P2, RZ, R2, 0x2, RZ, 0xc0, !PT ;  /* 0x0000000202ff7812 */ /* 0x000fe2000784c0ff */
[----:B------:R-:W-:Y:S01]  /*1a10*/  IMAD.IADD R80, R15, 0x1, -R80 ;  /* 0x000000010f507824 */ /* 0x000fe200078e0a50 */
[----:B------:R-:W-:Y:S01]  /*1a20*/  LOP3.LUT R19, R19, 0x1c0, RZ, 0xc0, !PT ;  /* 0x000001c013137812 */ /* 0x000fe200078ec0ff */
[----:B------:R-:W-:Y:S01]  /*1a30*/  IMAD.SHL.U32 R81, R6, 0x40, RZ ;  /* 0x0000004006517824 */ /* 0x000fe200078e00ff */
[----:B------:R-:W-:Y:S01]  /*1a40*/  LEA.HI R6, R11, R4, RZ, 0x5 ;  /* 0x000000040b067211 */ /* 0x000fe200078f28ff */
[C---:B------:R-:W-:Y:S01]  /*1a50*/  IMAD R197, R80.reuse, 0x200, R197 ;  /* 0x0000020050c57824 */ /* 0x040fe200078e02c5 */
[----:B------:R-:W-:Y:S01]  /*1a60*/  ISETP.GE.AND P3, PT, R9, c[0x0][0x1d4], PT ;  /* 0x0000750009007a0c */ /* 0x000fe20003f66270 */
[----:B------:R-:W-:Y:S01]  /*1a70*/  IMAD.SHL.U32 R80, R80, 0x8, RZ ;  /* 0x0000000850507824 */ /* 0x000fe200078e00ff */
[----:B------:R-:W-:Y:S01]  /*1a80*/  LOP3.LUT R81, R81, 0xfffffe00, RZ, 0xc0, !PT ;  /* 0xfffffe0051517812 */ /* 0x000fe200078ec0ff */
[----:B------:R-:W-:Y:S01]  /*1a90*/  IMAD.SHL.U32 R197, R197, 0x2, RZ ;  /* 0x00000002c5c57824 */ /* 0x000fe200078e00ff */
[----:B------:R-:W-:Y:S01]  /*1aa0*/  SHF.R.S32.HI R146, RZ, 0x1f, R135 ;  /* 0x0000001fff927819 */ /* 0x000fe20000011487 */
[----:B------:R-:W-:Y:S01]  /*1ab0*/  IMAD.SHL.U32 R198, R6, 0x20, RZ ;  /* 0x0000002006c67824 */ /* 0x000fe200078e00ff */
[----:B------:R-:W-:-:S02]  /*1ac0*/  LOP3.LUT R80, R19, 0x8, R80, 0xf8, !PT ;  /* 0x0000000813507812 */ /* 0x000fc400078ef850 */
[----:B------:R-:W-:Y:S02]  /*1ad0*/  IADD3 R196, R197, 0x6120, RZ ;  /* 0x00006120c5c47810 */ /* 0x000fe40007ffe0ff */
[----:B------:R-:W-:Y:S02]  /*1ae0*/  SHF.R.U32.HI R19, RZ, 0x3, R19 ;  /* 0x00000003ff137819 */ /* 0x000fe40000011613 */
[----:B------:R-:W-:Y:S02]  /*1af0*/  LOP3.LUT R198, R198, 0x7ffffc00, RZ, 0xc0, !PT ;  /* 0x7ffffc00c6c67812 */ /* 0x000fe400078ec0ff */
[----:B------:R-:W-:Y:S02]  /*1b00*/  LOP3.LUT R80, R80, R19, RZ, 0x3c, !PT ;  /* 0x0000001350507212 */ /* 0x000fe400078e3cff */
[----:B------:R-:W-:Y:S02]  /*1b10*/  IADD3 R205, R199, 0x100, RZ ;  /* 0x00000100c7cd7810 */ /* 0x000fe40007ffe0ff */
[----:B------:R-:W-:-:S02]  /*1b20*/  IADD3 R198, R80, R81, R198 ;  /* 0x0000005150c67210 */ /* 0x000fc40007ffe0c6 */
[----:B------:R-:W-:Y:S02]  /*1b30*/  SHF.R.S32.HI R147, RZ, 0x1f, R134 ;  /* 0x0000001fff937819 */ /* 0x000fe40000011486 */
        /* <DEDUP_REMOVED lines=14> */
[C---:B------:R-:W-:Y:S02]  /*1c20*/  LEA R21, P0, R20.reuse, c[0x0][0x1c8], 0x1 ;  /* 0x0000720014157a11 */ /* 0x040fe400078008ff */
[----:B------:R-:W-:Y:S02]  /*1c30*/  LEA R12, R145, 0xffffffc0, 0x6 ;  /* 0xffffffc0910c7811 */ /* 0x000fe400078e30ff */
[----:B------:R-:W-:Y:S01]  /*1c40*/  LEA.HI.X R20, R20, c[0x0][0x1cc], R17, 0x1, P0 ;  /* 0x0000730014147a11 */ /* 0x000fe200000f0c11 */
[----:B------:R-:W-:Y:S01]  /*1c50*/  SHFL.IDX PT, R16, R21, RZ, 0x181f ;  /* 0x00181fff15107589 */ /* 0x000fe200000e0000 */
[----:B------:R-:W-:Y:S01]  /*1c60*/  IADD3 R13, P0, R22, UR18, RZ ;  /* 0x00000012160d7c10 */ /* 0x000fe2000ff1e0ff */
[----:B------:R-:W-:Y:S01]  /*1c70*/  IMAD.IADD R3, R7, 0x1, -R12 ;  /* 0x0000000107037824 */ /* 0x000fe200078e0a0c */
[----:B------:R-:W-:Y:S01]  /*1c80*/  IADD3 R12, R197, 0x6100, RZ ;  /* 0x00006100c50c7810 */ /* 0x000fe20007ffe0ff */
[----:B------:R-:W1:Y:S01]  /*1c90*/  SHFL.IDX PT, R17, R20, RZ, 0x181f ;  /* 0x00181fff14117589 */ /* 0x000e6200000e0000 */
[----:B------:R-:W-:Y:S01]  /*1ca0*/  IADD3.X R10, R23, UR5, R10, P0, !PT ;  /* 0x00000005170a7c10 */ /* 0x000fe200087fe40a */
[----:B------:R-:W-:Y:S01]  /*1cb0*/  IMAD.IADD R44, R3, 0x1, -R44 ;  /* 0x00000001032c7824 */ /* 0x000fe200078e0a2c */
[----:B------:R-:W-:Y:S01]  /*1cc0*/  LEA R18, P0, R13, c[0x0][0x1f8], 0x1 ;  /* 0x00007e000d127a11 */ /* 0x000fe200078008ff */
[----:B------:R-:W-:Y:S01]  /*1cd0*/  SHFL.IDX PT, R14, R21, 0x1, 0x181f ;  /* 0x00381f00150e7f89 */ /* 0x000fe200000e0000 */
[----:B------:R-:W-:-:S02]  /*1ce0*/  @P2 IADD3 R196, R12, -0x20, RZ ;  /* 0xffffffe00cc42810 */ /* 0x000fc40007ffe0ff */
[C---:B------:R-:W-:Y:S01]  /*1cf0*/  ISETP.GE.AND P1, PT, R44.reuse, 0x1, PT ;  /* 0x000000012c00780c */ /* 0x040fe20003f26270 */
[----:B------:R2:W3:Y:S01]  /*1d00*/  SHFL.IDX PT, R15, R20, 0x1, 0x181f ;  /* 0x00381f00140f7f89 */ /* 0x0004e200000e0000 */
[----:B------:R-:W-:Y:S02]  /*1d10*/  LEA.HI.X R10, R13, c[0x0][0x1fc], R10, 0x1, P0 ;  /* 0x00007f000d0a7a11 */ /* 0x000fe400000f0c0a */
[----:B------:R-:W-:Y:S01]  /*1d20*/  ISETP.GT.AND P0, PT, R44, 0x20, PT ;  /* 0x000000202c00780c */ /* 0x000fe20003f04270 */
[----:B------:R-:W-:Y:S01]  /*1d30*/  SHFL.IDX PT, R48, R18, RZ, 0x181f ;  /* 0x00181fff12307589 */ /* 0x000fe200000e0000 */
[C---:B------:R-:W-:Y:S02]  /*1d40*/  IADD3 R187, R196.reuse, 0x800, RZ ;  /* 0x00000800c4bb7810 */ /* 0x040fe40007ffe0ff */
[C---:B------:R-:W-:Y:S01]  /*1d50*/  IADD3 R186, R196.reuse, 0x1000, RZ ;  /* 0x00001000c4ba7810 */ /* 0x040fe20007ffe0ff */
[----:B------:R-:W-:Y:S01]  /*1d60*/  SHFL.IDX PT, R13, R10, RZ, 0x181f ;  /* 0x00181fff0a0d7589 */ /* 0x000fe200000e0000 */
[----:B------:R-:W-:-:S02]  /*1d70*/  IADD3 R185, R196, 0x1800, RZ ;  /* 0x00001800c4b97810 */ /* 0x000fc40007ffe0ff */
[C---:B------:R-:W-:Y:S01]  /*1d80*/  IADD3 R183, R196.reuse, 0x2000, RZ ;  /* 0x00002000c4b77810 */ /* 0x040fe20007ffe0ff */
[----:B------:R-:W4:Y:S01]  /*1d90*/  SHFL.IDX PT, R72, R18, 0x1, 0x181f ;  /* 0x00381f0012487f89 */ /* 0x000f2200000e0000 */
[C---:B------:R-:W-:Y:S02]  /*1da0*/  IADD3 R182, R196.reuse, 0x2800, RZ ;  /* 0x00002800c4b67810 */ /* 0x040fe40007ffe0ff */
[C---:B------:R-:W-:Y:S01]  /*1db0*/  IADD3 R181, R196.reuse, 0x3000, RZ ;  /* 0x00003000c4b57810 */ /* 0x040fe20007ffe0ff */
[--C-:B-1----:R-:W-:Y:S01]  /*1dc0*/  @P1 IMAD.WIDE R22, R135, 0x2, R16.reuse ;  /* 0x0000000287161825 */ /* 0x102fe200078e0210 */
[----:B------:R1:W5:Y:S01]  /*1dd0*/  SHFL.IDX PT, R12, R10, 0x1, 0x181f ;  /* 0x00381f000a0c7f89 */ /* 0x00036200000e0000 */
[C---:B------:R-:W-:Y:S02]  /*1de0*/  IADD3 R180, R196.reuse, 0x3800, RZ ;  /* 0x00003800c4b47810 */ /* 0x040fe40007ffe0ff */
[C---:B------:R-:W-:Y:S01]  /*1df0*/  IADD3 R179, R196.reuse, 0x4000, RZ ;  /* 0x00004000c4b37810 */ /* 0x040fe20007ffe0ff */
[----:B------:R4:W-:Y:S01]  /*1e00*/  @P1 LDGSTS.E.BYPASS.LTC128B.128 [R199+0x6100], [R22.64], !P6 ;  /* 0x0610000016c71fae */ /* 0x0009e2000f101d4e */
[----:B------:R-:W-:Y:S01]  /*1e10*/  IADD3 R178, R196, 0x4800, RZ ;  /* 0x00004800c4b27810 */ /* 0x000fe20007ffe0ff */
[----:B--2---:R-:W-:Y:S01]  /*1e20*/  @P1 IMAD.WIDE R20, R134, 0x2, R16 ;  /* 0x0000000286141825 */ /* 0x004fe200078e0210 */
[----:B------:R-:W-:-:S02]  /*1e30*/  IADD3 R177, R196, 0x5000, RZ ;  /* 0x00005000c4b17810 */ /* 0x000fc40007ffe0ff */
[----:B------:R-:W-:Y:S01]  /*1e40*/  IADD3 R176, R196, 0x5800, RZ ;  /* 0x00005800c4b07810 */ /* 0x000fe20007ffe0ff */
[----:B------:R-:W-:Y:S01]  /*1e50*/  @P1 IMAD.WIDE R16, R133, 0x2, R16 ;  /* 0x0000000285101825 */ /* 0x000fe200078e0210 */
[----:B------:R2:W-:Y:S03]  /*1e60*/  @P1 LDGSTS.E.BYPASS.LTC128B.128 [R199+0x8100], [R20.64], !P5 ;  /* 0x0810000014c71fae */ /* 0x0005e6000e901d4e */
[--C-:B---3--:R-:W-:Y:S01]  /*1e70*/  @P0 IMAD.WIDE R24, R135, 0x2, R14.reuse ;  /* 0x0000000287180825 */ /* 0x108fe200078e020e */
[----:B------:R3:W-:Y:S03]  /*1e80*/  @P1 LDGSTS.E.BYPASS.LTC128B.128 [R199+0xa100], [R16.64], !P4 ;  /* 0x0a10000010c71fae */ /* 0x0007e6000e101d4e */
[C-C-:B------:R-:W-:Y:S01]  /*1e90*/  @P0 IMAD.WIDE R26, R134.reuse, 0x2, R14.reuse ;  /* 0x00000002861a0825 */ /* 0x140fe200078e020e */
[----:B------:R2:W-:Y:S03]  /*1ea0*/  @P0 LDGSTS.E.BYPASS.LTC128B.128 [R199+0x7100], [R24.64], !P6 ;  /* 0x0710000018c70fae */ /* 0x0005e6000f101d4e */
[----:B------:R-:W-:Y:S01]  /*1eb0*/  @P0 IMAD.WIDE R14, R133, 0x2, R14 ;  /* 0x00000002850e0825 */ /* 0x000fe200078e020e */
[----:B------:R2:W-:Y:S03]  /*1ec0*/  @P0 LDGSTS.E.BYPASS.LTC128B.128 [R199+0x9100], [R26.64], !P5 ;  /* 0x091000001ac70fae */ /* 0x0005e6000e901d4e */
[----:B-1----:R-:W-:Y:S01]  /*1ed0*/  IMAD.WIDE R10, R135, 0x2, RZ ;  /* 0x00000002870a7825 */ /* 0x002fe200078e02ff */
[----:B------:R1:W-:Y:S03]  /*1ee0*/  @P0 LDGSTS.E.BYPASS.LTC128B.128 [R199+0xb100], [R14.64], !P4 ;  /* 0x0b1000000ec70fae */ /* 0x0003e6000e101d4e */
[----:B------:R-:W-:Y:S01]  /*1ef0*/  IMAD.WIDE R18, R134, 0x2, RZ ;  /* 0x0000000286127825 */ /* 0x000fe200078e02ff */
[----:B------:R-:W0:Y:S01]  /*1f00*/  LDGDEPBAR ;  /* 0x00000000000079af */ /* 0x000e220000000000 */
[----:B----4-:R-:W-:-:S05]  /*1f10*/  IADD3 R46, P1, R10, R72, RZ ;  /* 0x000000480a2e7210 */ /* 0x010fca0007f3e0ff */
[----:B-----5:R-:W-:Y:S01]  /*1f20*/  IMAD.X R47, R11, 0x1, R12, P1 ;  /* 0x000000010b2f7824 */ /* 0x020fe200008e060c */
[C---:B---3--:R-:W-:Y:S02]  /*1f30*/  IADD3 R16, P0, R48.reuse, R10, RZ ;  /* 0x0000000a30107210 */ /* 0x048fe40007f1e0ff */
[----:B------:R-:W-:-:S03]  /*1f40*/  IADD3 R10, P2, R48, R18, RZ ;  /* 0x00000012300a7210 */ /* 0x000fc60007f5e0ff */
[C---:B------:R-:W-:Y:S01]  /*1f50*/  IMAD.X R17, R13.reuse, 0x1, R11, P0 ;  /* 0x000000010d117824 */ /* 0x040fe200000e060b */
[----:B------:R-:W-:Y:S01]  /*1f60*/  IADD3 R74, P0, R18, R72, RZ ;  /* 0x00000048124a7210 */ /* 0x000fe20007f1e0ff */
[----:B------:R-:W-:Y:S01]  /*1f70*/  IMAD.X R11, R13, 0x1, R19, P2 ;  /* 0x000000010d0b7824 */ /* 0x000fe200010e0613 */
[----:B------:R-:W-:-:S03]  /*1f80*/  ISETP.GE.AND P2, PT, R135, c[0x0][0x1d4], PT ;  /* 0x0000750087007a0c */ /* 0x000fc60003f46270 */
[----:B------:R-:W-:Y:S01]  /*1f90*/  IMAD.X R75, R19, 0x1, R12, P0 ;  /* 0x00000001134b7824 */ /* 0x000fe200000e060c */
[----:B------:R-:W-:-:S04]  /*1fa0*/  DEPBAR.LE SB0, 0x1 ;  /* 0x000080400000791a */ /* 0x000fc80000000000 */
[----:B------:R-:W-:-:S04]  /*1fb0*/  DEPBAR.LE SB0, 0x0 ;  /* 0x000080000000791a */ /* 0x000fc80000000000 */
[----:B------:R-:W-:Y:S01]  /*1fc0*/  BAR.SYNC.DEFER_BLOCKING 0x0 ;  /* 0x0000000000007b1d */ /* 0x000fe20000010000 */
[----:B-1----:R-:W-:-:S05]  /*1fd0*/  IMAD.WIDE R14, R133, 0x2, RZ ;  /* 0x00000002850e7825 */ /* 0x002fca00078e02ff */
[----:B------:R-:W-:Y:S02]  /*1fe0*/  IADD3 R72, P0, R14, R72, RZ ;  /* 0x000000480e487210 */ /* 0x000fe40007f1e0ff */
[----:B------:R-:W-:-:S03]  /*1ff0*/  IADD3 R48, P1, R48, R14, RZ ;  /* 0x0000000e30307210 */ /* 0x000fc60007f3e0ff */
[----:B------:R-:W-:Y:S01]  /*2000*/  IMAD.X R73, R15, 0x1, R12, P0 ;  /* 0x000000010f497824 */ /* 0x000fe200000e060c */
[C---:B------:R-:W-:Y:S01]  /*2010*/  ISETP.LT.OR P0, PT, R44.reuse, 0x1, P2 ;  /* 0x000000012c00780c */ /* 0x040fe20001701670 */
[----:B------:R-:W-:Y:S01]  /*2020*/  IMAD.X R49, R13, 0x1, R15, P1 ;  /* 0x000000010d317824 */ /* 0x000fe200008e060f */
[----:B------:R-:W-:Y:S04]  /*2030*/  LDSM.16.M88.4 R76, [R198+0xc100] ;  /* 0x00c10000c64c783b */ /* 0x000fe80000000200 */
[----:B------:R-:W1:Y:S04]  /*2040*/  LDSM.16.M88.4 R28, [R197+0x6100] ;  /* 0x00610000c51c783b */ /* 0x000e680000000200 */
[----:B------:R-:W-:Y:S04]  /*2050*/  LDSM.16.M88.4 R56, [R194+0xc100] ;  /* 0x00c10000c238783b */ /* 0x000fe80000000200 */
[----:B--2---:R-:W2:Y:S04]  /*2060*/  LDSM.16.M88.4 R20, [R197+0x6900] ;  /* 0x00690000c514783b */ /* 0x004ea80000000200 */
[----:B------:R-:W3:Y:S04]  /*2070*/  LDSM.16.M88.4 R12, [R197+0x7100] ;  /* 0x00710000c50c783b */ /* 0x000ee80000000200 */
[----:B------:R-:W4:Y:S04]  /*2080*/  LDSM.16.M88.4 R40, [R197+0x7900] ;  /* 0x00790000c528783b */ /* 0x000f280000000200 */
[----:B------:R-:W5:Y:S04]  /*2090*/  LDSM.16.M88.4 R36, [R196] ;  /* 0x00000000c424783b */ /* 0x000f680000000200 */
[----:B------:R-:W3:Y:S04]  /*20a0*/  LDSM.16.M88.4 R68, [R196+0x800] ;  /* 0x00080000c444783b */ /* 0x000ee80000000200 */
[----:B------:R-:W4:Y:S04]  /*20b0*/  LDSM.16.M88.4 R64, [R196+0x1000] ;  /* 0x00100000c440783b */ /* 0x000f280000000200 */
[----:B------:R-:W4:Y:S04]  /*20c0*/  LDSM.16.M88.4 R60, [R196+0x1800] ;  /* 0x00180000c43c783b */ /* 0x000f280000000200 */
[----:B------:R-:W-:Y:S01]  /*20d0*/  @!PT LDS RZ, [RZ] ;  /* 0x00000000fffff984 */ /* 0x000fe20000000800 */
[----:B------:R-:W-:Y:S01]  /*20e0*/  @!PT LDS RZ, [RZ] ;  /* 0x00000000fffff984 */ /* 0x000fe20000000800 */
[----:B------:R-:W-:Y:S01]  /*20f0*/  @!PT LDS RZ, [RZ] ;  /* 0x00000000fffff984 */ /* 0x000fe20000000800 */
[----:B------:R3:W-:Y:S01]  /*2100*/  LDGSTS.E.BYPASS.LTC128B.128 [R199+0x100], [R16.64], !P0 ;  /* 0x0010000010c77fae */ /* 0x0007e2000c101d4e */
[----:B------:R-:W-:Y:S01]  /*2110*/  ISETP.LT.OR P0, PT, R44, 0x1, P3 ;  /* 0x000000012c00780c */ /* 0x000fe20001f01670 */
[C---:B-1----:R-:W-:Y:S08]  /*2120*/  HMMA.16816.F32 R32, R76.reuse, R28, RZ ;  /* 0x0000001c4c20723c */ /* 0x042ff000000018ff */
[----:B------:R-:W-:Y:S04]  /*2130*/  HMMA.16816.F32 R28, R76, R30, RZ ;  /* 0x0000001e4c1c723c */ /* 0x000fe800000018ff */
[----:B------:R4:W-:Y:S01]  /*2140*/  LDGSTS.E.BYPASS.LTC128B.128 [R199+0x2100], [R10.64], !P0 ;  /* 0x021000000ac77fae */ /* 0x0009e2000c101d4e */
[----:B------:R-:W-:-:S04]  /*2150*/  ISETP.GE.AND P0, PT, R8, c[0x0][0x1d4], PT ;  /* 0x0000750008007a0c */ /* 0x000fc80003f06270 */
[C---:B------:R-:W-:Y:S01]  /*2160*/  ISETP.LT.OR P1, PT, R44.reuse, 0x1, P0 ;  /* 0x000000012c00780c */ /* 0x040fe20000721670 */
[----:B--2---:R-:W-:Y:S01]  /*2170*/  HMMA.16816.F32 R24, R76, R20, RZ ;  /* 0x000000144c18723c */ /* 0x004fe200000018ff */
[----:B------:R-:W-:-:S07]  /*2180*/  ISETP.LT.OR P0, PT, R44, 0x21, P0 ;  /* 0x000000212c00780c */ /* 0x000fce0000701670 */
[C---:B---3--:R-:W-:Y:S04]  /*2190*/  HMMA.16816.F32 R16, R76.reuse, R12, RZ ;  /* 0x0000000c4c10723c */ /* 0x048fe800000018ff */
[----:B------:R1:W-:Y:S01]  /*21a0*/  LDGSTS.E.BYPASS.LTC128B.128 [R199+0x4100], [R48.64], !P1 ;  /* 0x0410000030c77fae */ /* 0x0003e2000c901d4e */
[C---:B------:R-:W-:Y:S02]  /*21b0*/  ISETP.LT.OR P1, PT, R44.reuse, 0x21, P2 ;  /* 0x000000212c00780c */ /* 0x040fe40001721670 */
[----:B------:R-:W-:Y:S01]  /*21c0*/  ISETP.LT.OR P2, PT, R44, 0x21, P3 ;  /* 0x000000212c00780c */ /* 0x000fe20001f41670 */
[----:B------:R-:W-:Y:S01]  /*21d0*/  HMMA.16816.F32 R20, R76, R22, RZ ;  /* 0x000000164c14723c */ /* 0x000fe200000018ff */
[----:B------:R-:W-:-:S07]  /*21e0*/  ISETP.GT.AND P3, PT, R203, 0x3f, PT ;  /* 0x0000003fcb00780c */ /* 0x000fce0003f64270 */
[C---:B------:R-:W-:Y:S02]  /*21f0*/  HMMA.16816.F32 R12, R76.reuse, R14, RZ ;  /* 0x0000000e4c0c723c */ /* 0x040fe400000018ff */
[----:B------:R2:W-:Y:S01]  /*2200*/  LDGSTS.E.BYPASS.LTC128B.128 [R199+0x1100], [R46.64], !P1 ;  /* 0x011000002ec77fae */ /* 0x0005e2000c901d4e */
[----:B------:R-:W-:Y:S01]  /*2210*/  LOP3.LUT P1, RZ, R2, 0x4, RZ, 0xc0, !PT ;  /* 0x0000000402ff7812 */ /* 0x000fe2000782c0ff */
[----:B------:R-:W-:Y:S02]  /*2220*/  IMAD.MOV.U32 R2, RZ, RZ, 0x40 ;  /* 0x00000040ff027424 */ /* 0x000fe400078e00ff */
[----:B------:R3:W-:Y:S01]  /*2230*/  LDGSTS.E.BYPASS.LTC128B.128 [R199+0x3100], [R74.64], !P2 ;  /* 0x031000004ac77fae */ /* 0x0007e2000d101d4e */
[----:B------:R-:W-:Y:S01]  /*2240*/  ISETP.GE.AND P2, PT, R7, 0x41, PT ;  /* 0x000000410700780c */ /* 0x000fe20003f46270 */
[C---:B----4-:R-:W-:Y:S01]  /*2250*/  HMMA.16816.F32 R8, R76.reuse, R40, RZ ;  /* 0x000000284c08723c */ /* 0x050fe200000018ff */
[----:B------:R-:W-:Y:S01]  /*2260*/  SEL R2, R2, 0xffffffc0, !P1 ;  /* 0xffffffc002027807 */ /* 0x000fe20004800000 */
[----:B------:R3:W-:Y:S04]  /*2270*/  LDGSTS.E.BYPASS.LTC128B.128 [R199+0x5100], [R72.64], !P0 ;  /* 0x0510000048c77fae */ /* 0x0007e8000c101d4e */
[----:B------:R-:W-:Y:S01]  /*2280*/  IMAD.IADD R192, R197, 0x1, R2 ;  /* 0x00000001c5c07824 */ /* 0x000fe200078e0202 */
[----:B------:R-:W-:Y:S01]  /*2290*/  LDSM.16.M88.4 R52, [R193+0xc100] ;  /* 0x00c10000c134783b */ /* 0x000fe20000000200 */
[----:B------:R-:W-:Y:S01]  /*22a0*/  HMMA.16816.F32 R76, R76, R42, RZ ;  /* 0x0000002a4c4c723c */ /* 0x000fe200000018ff */
[----:B------:R-:W-:Y:S01]  /*22b0*/  IMAD.IADD R184, R2, 0x1, R196 ;  /* 0x0000000102b87824 */ /* 0x000fe200078e02c4 */
[----:B------:R-:W-:Y:S01]  /*22c0*/  LOP3.LUT R2, R80, R81, RZ, 0xfc, !PT ;  /* 0x0000005150027212 */ /* 0x000fe200078efcff */
[----:B-1----:R-:W1:Y:S04]  /*22d0*/  LDSM.16.M88.4 R48, [R192+0x6100] ;  /* 0x00610000c030783b */ /* 0x002e680000000200 */
[----:B------:R-:W-:Y:S01]  /*22e0*/  LDSM.16.M88.4 R40, [R192+0x7100] ;  /* 0x00710000c028783b */ /* 0x000fe20000000200 */
[C---:B-----5:R-:W-:Y:S03]  /*22f0*/  HMMA.16816.F32 R32, R56.reuse, R36, R32 ;  /* 0x000000243820723c */ /* 0x060fe60000001820 */
[----:B------:R-:W0:Y:S04]  /*2300*/  LDGDEPBAR ;  /* 0x00000000000079af */ /* 0x000e280000000000 */
[----:B--2---:R-:W2:Y:S01]  /*2310*/  LDSM.16.M88.4 R44, [R192+0x6900] ;  /* 0x00690000c02c783b */ /* 0x004ea20000000200 */
[C---:B------:R-:W-:Y:S03]  /*2320*/  HMMA.16816.F32 R28, R56.reuse, R38, R28 ;  /* 0x00000026381c723c */ /* 0x040fe6000000181c */
[----:B------:R-:W4:Y:S04]  /*2330*/  LDSM.16.M88.4 R36, [R192+0x7900] ;  /* 0x00790000c024783b */ /* 0x000f280000000200 */
[----:B---3--:R-:W-:Y:S01]  /*2340*/  LDSM.16.M88.4 R72, [R191+0xc100] ;  /* 0x00c10000bf48783b */ /* 0x008fe20000000200 */
[C---:B------:R-:W-:Y:S08]  /*2350*/  HMMA.16816.F32 R24, R56.reuse, R68, R24 ;  /* 0x000000443818723c */ /* 0x040ff00000001818 */
[C---:B------:R-:W-:Y:S01]  /*2360*/  HMMA.16816.F32 R20, R56.reuse, R70, R20 ;  /* 0x000000463814723c */ /* 0x040fe20000001814 */
[----:B------:R-:W3:Y:S07]  /*2370*/  LDSM.16.M88.4 R68, [R184] ;  /* 0x00000000b844783b */ /* 0x000eee0000000200 */
        /* <DEDUP_REMOVED lines=10> */
[C---:B--2---:R-:W-:Y:S08]  /*2420*/  HMMA.16816.F32 R24, R52.reuse, R44, R24 ;  /* 0x0000002c3418723c */ /* 0x044ff00000001818 */
[C---:B------:R-:W-:Y:S01]  /*2430*/  HMMA.16816.F32 R20, R52.reuse, R46, R20 ;  /* 0x0000002e3414723c */ /* 0x040fe20000001814 */
[----:B------:R-:W-:Y:S07]  /*2440*/  LDSM.16.M88.4 R44, [R197+0x8900] ;  /* 0x00890000c52c783b */ /* 0x000fee0000000200 */
[C---:B------:R-:W-:Y:S08]  /*2450*/  HMMA.16816.F32 R16, R52.reuse, R40, R16 ;  /* 0x000000283410723c */ /* 0x040ff00000001810 */
[C---:B------:R-:W-:Y:S01]  /*2460*/  HMMA.16816.F32 R12, R52.reuse, R42, R12 ;  /* 0x0000002a340c723c */ /* 0x040fe2000000180c */
[----:B------:R-:W-:Y:S07]  /*2470*/  LDSM.16.M88.4 R40, [R197+0x9100] ;  /* 0x00910000c528783b */ /* 0x000fee0000000200 */
[C---:B----4-:R-:W-:Y:S08]  /*2480*/  HMMA.16816.F32 R8, R52.reuse, R36, R8 ;  /* 0x000000243408723c */ /* 0x050ff00000001808 */
[----:B------:R-:W-:Y:S01]  /*2490*/  HMMA.16816.F32 R76, R52, R38, R76 ;  /* 0x00000026344c723c */ /* 0x000fe2000000184c */
[----:B------:R-:W1:Y:S04]  /*24a0*/  LDSM.16.M88.4 R52, [R198+0x10100] ;  /* 0x01010000c634783b */ /* 0x000e680000000200 */
[----:B------:R-:W2:Y:S03]  /*24b0*/  LDSM.16.M88.4 R36, [R197+0x9900] ;  /* 0x00990000c524783b */ /* 0x000ea60000000200 */
[C---:B---3--:R-:W-:Y:S08]  /*24c0*/  HMMA.16816.F32 R32, R72.reuse, R68, R32 ;  /* 0x000000444820723c */ /* 0x048ff00000001820 */
[C---:B------:R-:W-:Y:S01]  /*24d0*/  HMMA.16816.F32 R28, R72.reuse, R70, R28 ;  /* 0x00000046481c723c */ /* 0x040fe2000000181c */
[----:B------:R-:W-:Y:S07]  /*24e0*/  LDSM.16.M88.4 R68, [R196+0x2000] ;  /* 0x00200000c444783b */ /* 0x000fee0000000200 */
[C---:B-----5:R-:W-:Y:S08]  /*24f0*/  HMMA.16816.F32 R24, R72.reuse, R64, R24 ;  /* 0x000000404818723c */ /* 0x060ff00000001818 */
        /* <DEDUP_REMOVED lines=173> */
.L_x_1525:
[----:B------:R-:W-:Y:S01]  /*2fd0*/  LOP3.LUT R7, R6, 0xffffffe0, RZ, 0xc0, !PT ;  /* 0xffffffe006077812 */ /* 0x000fe200078ec0ff */
[----:B------:R-:W-:Y:S01]  /*2fe0*/  IMAD.SHL.U32 R195, R2, 0x2, RZ ;  /* 0x0000000202c37824 */ /* 0x000fe200078e00ff */
[----:B------:R-:W0:Y:S03]  /*2ff0*/  LDGDEPBAR ;  /* 0x00000000000079af */ /* 0x000e260000000000 */
[----:B------:R-:W-:Y:S01]  /*3000*/  IMAD.IADD R7, R4, 0x1, -R7 ;  /* 0x0000000104077824 */ /* 0x000fe200078e0a07 */
[----:B------:R-:W-:Y:S01]  /*3010*/  LDSM.16.MT88.4 R68, [R195+0x2100] ;  /* 0x00210000c344783b */ /* 0x000fe20000004200 */
        /* <DEDUP_REMOVED lines=8> */
[----:B-1----:R-:W-:Y:S04]  /*30a0*/  LDSM.16.MT88.4 R44, [R190+0x100] ;  /* 0x00010000be2c783b */ /* 0x002fe80000004200 */
        /* <DEDUP_REMOVED lines=9> */
[C---:B------:R-:W-:Y:S01]  /*3140*/  ISETP.GT.AND P0, PT, R36.reuse, 0x1, PT ;  /* 0x000000012400780c */ /* 0x040fe20003f04270 */
[----:B------:R-:W-:Y:S03]  /*3150*/  LDSM.16.MT88.4 R112, [R189+0x4100] ;  /* 0x00410000bd70783b */ /* 0x000fe60000004200 */
[----:B------:R-:W-:Y:S01]  /*3160*/  FSEL R32, R35, -INF , P0 ;  /* 0xff80000023207808 */ /* 0x000fe20000000000 */
[----:B------:R-:W-:Y:S01]  /*3170*/  LDSM.16.MT88.4 R136, [R190+0x900] ;  /* 0x00090000be88783b */ /* 0x000fe20000004200 */
[----:B------:R-:W-:Y:S02]  /*3180*/  FSEL R33, R33, -INF , P0 ;  /* 0xff80000021217808 */ /* 0x000fe40000000000 */
[----:B------:R-:W-:-:S04]  /*3190*/  ISETP.GT.AND P0, PT, R36, 0x8, PT ;  /* 0x000000082400780c */ /* 0x000fc80003f04270 */
[----:B------:R-:W-:Y:S02]  /*31a0*/  FSEL R6, R30, -INF , P0 ;  /* 0xff8000001e067808 */ /* 0x000fe40000000000 */
        /* <DEDUP_REMOVED lines=19> */
[----:B------:R-:W-:Y:S02]  /*32e0*/  FMNMX.FTZ R16, R3, R33, !PT ;  /* 0x0000002103107209 */ /* 0x000fe40007810000 */
[----:B------:R-:W-:Y:S02]  /*32f0*/  ISETP.GT.AND P0, PT, R36, 0x21, PT ;  /* 0x000000212400780c */ /* 0x000fe40003f04270 */
[----:B------:R-:W-:Y:S02]  /*3300*/  FMNMX.FTZ R16, R35, R16, !PT ;  /* 0x0000001023107209 */ /* 0x000fe40007810000 */
[----:B------:R-:W-:-:S02]  /*3310*/  FSEL R206, R19, -INF , P0 ;  /* 0xff80000013ce7808 */ /* 0x000fc40000000000 */
[----:B------:R-:W-:Y:S02]  /*3320*/  FSEL R173, R17, -INF , P0 ;  /* 0xff80000011ad7808 */ /* 0x000fe40000000000 */
[----:B------:R-:W-:Y:S02]  /*3330*/  ISETP.GT.AND P0, PT, R36, 0x28, PT ;  /* 0x000000282400780c */ /* 0x000fe40003f04270 */
[----:B------:R-:W-:Y:S02]  /*3340*/  FMNMX.FTZ R16, R31, R16, !PT ;  /* 0x000000101f107209 */ /* 0x000fe40007810000 */
[----:B------:R-:W-:Y:S02]  /*3350*/  FSEL R168, R14, -INF , P0 ;  /* 0xff8000000ea87808 */ /* 0x000fe40000000000 */
[----:B------:R-:W-:Y:S02]  /*3360*/  FSEL R171, R12, -INF , P0 ;  /* 0xff8000000cab7808 */ /* 0x000fe40000000000 */
[----:B------:R-:W-:-:S02]  /*3370*/  ISETP.GT.AND P0, PT, R36, 0x29, PT ;  /* 0x000000292400780c */ /* 0x000fc40003f04270 */
[----:B------:R-:W-:Y:S02]  /*3380*/  FMNMX.FTZ R14, R29, R16, !PT ;  /* 0x000000101d0e7209 */ /* 0x000fe40007810000 */
[----:B------:R-:W-:Y:S01]  /*3390*/  FSEL R174, R15, -INF , P0 ;  /* 0xff8000000fae7808 */ /* 0x000fe20000000000 */
[----:B------:R-:W-:Y:S01]  /*33a0*/  LDSM.16.MT88.4 R16, [R189+0x2900] ;  /* 0x00290000bd10783b */ /* 0x000fe20000004200 */
[----:B------:R-:W-:Y:S02]  /*33b0*/  FMNMX.FTZ R12, R25, R14, !PT ;  /* 0x0000000e190c7209 */ /* 0x000fe40007810000 */
[----:B------:R-:W-:Y:S02]  /*33c0*/  FMNMX.FTZ R15, R34, R32, !PT ;  /* 0x00000020220f7209 */ /* 0x000fe40007810000 */
[----:B------:R-:W-:Y:S02]  /*33d0*/  FSEL R167, R13, -INF , P0 ;  /* 0xff8000000da77808 */ /* 0x000fe40000000000 */
[----:B------:R-:W-:-:S02]  /*33e0*/  FMNMX.FTZ R12, R7, R12, !PT ;  /* 0x0000000c070c7209 */ /* 0x000fc40007810000 */
[----:B------:R-:W-:Y:S02]  /*33f0*/  FMNMX.FTZ R13, R6, R15, !PT ;  /* 0x0000000f060d7209 */ /* 0x000fe40007810000 */
[----:B------:R-:W-:Y:S02]  /*3400*/  ISETP.GT.AND P0, PT, R36, 0x30, PT ;  /* 0x000000302400780c */ /* 0x000fe40003f04270 */
[----:B------:R-:W-:Y:S02]  /*3410*/  FMNMX.FTZ R12, R21, R12, !PT ;  /* 0x0000000c150c7209 */ /* 0x000fe40007810000 */
[----:B------:R-:W-:Y:S02]  /*3420*/  FMNMX.FTZ R13, R4, R13, !PT ;  /* 0x0000000d040d7209 */ /* 0x000fe40007810000 */
[----:B------:R-:W-:Y:S02]  /*3430*/  FSEL R170, R10, -INF , P0 ;  /* 0xff8000000aaa7808 */ /* 0x000fe40000000000 */
[----:B------:R-:W-:-:S02]  /*3440*/  FSEL R207, R8, -INF , P0 ;  /* 0xff80000008cf7808 */ /* 0x000fc40000000000 */
[----:B------:R-:W-:Y:S02]  /*3450*/  ISETP.GT.AND P0, PT, R36, 0x31, PT ;  /* 0x000000312400780c */ /* 0x000fe40003f04270 */
[----:B------:R-:W-:Y:S02]  /*3460*/  FMNMX.FTZ R10, R165, R12, !PT ;  /* 0x0000000ca50a7209 */ /* 0x000fe40007810000 */
[----:B------:R-:W-:Y:S02]  /*3470*/  FMNMX.FTZ R13, R30, R13, !PT ;  /* 0x0000000d1e0d7209 */ /* 0x000fe40007810000 */
[----:B------:R-:W-:Y:S02]  /*3480*/  FSEL R142, R11, -INF , P0 ;  /* 0xff8000000b8e7808 */ /* 0x000fe40000000000 */
[----:B------:R-:W-:Y:S02]  /*3490*/  FMNMX.FTZ R8, R173, R10, !PT ;  /* 0x0000000aad087209 */ /* 0x000fe40007810000 */
[----:B------:R-:W-:-:S02]  /*34a0*/  FMNMX.FTZ R11, R28, R13, !PT ;  /* 0x0000000d1c0b7209 */ /* 0x000fc40007810000 */
[----:B------:R-:W-:Y:S02]  /*34b0*/  FSEL R175, R9, -INF , P0 ;  /* 0xff80000009af7808 */ /* 0x000fe40000000000 */
[----:B------:R-:W-:Y:S02]  /*34c0*/  FMNMX.FTZ R8, R171, R8, !PT ;  /* 0x00000008ab087209 */ /* 0x000fe40007810000 */
[----:B------:R-:W-:Y:S02]  /*34d0*/  FMNMX.FTZ R9, R26, R11, !PT ;  /* 0x0000000b1a097209 */ /* 0x000fe40007810000 */
[----:B------:R-:W-:Y:S02]  /*34e0*/  FMNMX.FTZ R8, R167, R8, !PT ;  /* 0x00000008a7087209 */ /* 0x000fe40007810000 */
[----:B------:R-:W-:Y:S02]  /*34f0*/  FMNMX.FTZ R9, R24, R9, !PT ;  /* 0x0000000918097209 */ /* 0x000fe40007810000 */
[----:B------:R-:W-:-:S02]  /*3500*/  ISETP.GT.AND P0, PT, R36, 0x38, PT ;  /* 0x000000382400780c */ /* 0x000fc40003f04270 */
[----:B------:R-:W-:Y:S02]  /*3510*/  FMNMX.FTZ R8, R207, R8, !PT ;  /* 0x00000008cf087209 */ /* 0x000fe40007810000 */
[----:B------:R-:W-:Y:S02]  /*3520*/  FMNMX.FTZ R9, R166, R9, !PT ;  /* 0x00000009a6097209 */ /* 0x000fe40007810000 */
[----:B------:R-:W-:Y:S02]  /*3530*/  FSEL R140, R78, -INF , P0 ;  /* 0xff8000004e8c7808 */ /* 0x000fe40000000000 */
[----:B------:R-:W-:Y:S02]  /*3540*/  FSEL R143, R76, -INF , P0 ;  /* 0xff8000004c8f7808 */ /* 0x000fe40000000000 */
[----:B------:R-:W-:Y:S02]  /*3550*/  ISETP.GT.AND P0, PT, R36, 0x39, PT ;  /* 0x000000392400780c */ /* 0x000fe40003f04270 */
[----:B------:R-:W-:Y:S01]  /*3560*/  FMNMX.FTZ R8, R175, R8, !PT ;  /* 0x00000008af087209 */ /* 0x000fe20007810000 */
[----:B------:R-:W-:Y:S01]  /*3570*/  LDSM.16.MT88.4 R36, [R195+0x100] ;  /* 0x00010000c324783b */ /* 0x000fe20000004200 */
        /* <DEDUP_REMOVED lines=8> */
[----:B------:R-:W-:-:S03]  /*3600*/  FMNMX.FTZ R9, R170, R9, !PT ;  /* 0x00000009aa097209 */ /* 0x000fc60007810000 */
[----:B------:R-:W-:Y:S01]  /*3610*/  LDSM.16.MT88.4 R76, [R190+0x2100] ;  /* 0x00210000be4c783b */ /* 0x000fe20000004200 */
[----:B------:R-:W-:-:S04]  /*3620*/  FMNMX.FTZ R9, R142, R9, !PT ;  /* 0x000000098e097209 */ /* 0x000fc80007810000 */
[----:B------:R-:W-:-:S04]  /*3630*/  FMNMX.FTZ R9, R140, R9, !PT ;  /* 0x000000098c097209 */ /* 0x000fc80007810000 */
[----:B------:R-:W-:-:S05]  /*3640*/  FMNMX.FTZ R10, R164, R9, !PT ;  /* 0x00000009a40a7209 */ /* 0x000fca0007810000 */
[----:B------:R-:W2:Y:S01]  /*3650*/  SHFL.BFLY PT, R9, R10, 0x2, 0x1f ;  /* 0x0c401f000a097f89 */ /* 0x000ea200000e0000 */
[----:B-1----:R-:W-:-:S03]  /*3660*/  FMNMX.FTZ R11, R12, R11, !PT ;  /* 0x0000000b0c0b7209 */ /* 0x002fc60007810000 */
[----:B------:R-:W-:Y:S04]  /*3670*/  LDSM.16.MT88.4 R12, [R188+0x2900] ;  /* 0x00290000bc0c783b */ /* 0x000fe80000004200 */
        /* <DEDUP_REMOVED lines=15> */
[--C-:B------:R-:W-:Y:S02]  /*3770*/  FFMA.FTZ R152, R31, c[0x0][0x2d0], -R172.reuse ;  /* 0x0000b4001f987a23 */ /* 0x100fe400000108ac */
[--C-:B------:R-:W-:Y:S01]  /*3780*/  FFMA.FTZ R151, R7, c[0x0][0x2d0], -R172.reuse ;  /* 0x0000b40007977a23 */ /* 0x100fe200000108ac */
[----:B------:R-:W-:Y:S01]  /*3790*/  FSEL R169, R169, RZ, P0 ;  /* 0x000000ffa9a97208 */ /* 0x000fe20000000000 */
[----:B------:R-:W-:-:S02]  /*37a0*/  FFMA.FTZ R155, R29, c[0x0][0x2d0], -R172 ;  /* 0x0000b4001d9b7a23 */ /* 0x000fc400000108ac */
[--C-:B------:R-:W-:Y:S01]  /*37b0*/  FFMA.FTZ R150, R25, c[0x0][0x2d0], -R172.reuse ;  /* 0x0000b40019967a23 */ /* 0x100fe200000108ac */
[----:B------:R-:W1:Y:S01]  /*37c0*/  MUFU.EX2 R156, R156 ;  /* 0x0000009c009c7308 */ /* 0x000e620000000800 */
[--C-:B------:R-:W-:Y:S02]  /*37d0*/  FFMA.FTZ R158, R34, c[0x0][0x2d0], -R169.reuse ;  /* 0x0000b400229e7a23 */ /* 0x100fe400000108a9 */
[--C-:B------:R-:W-:Y:S02]  /*37e0*/  FFMA.FTZ R161, R32, c[0x0][0x2d0], -R169.reuse ;  /* 0x0000b40020a17a23 */ /* 0x100fe400000108a9 */
[--C-:B------:R-:W-:Y:S01]  /*37f0*/  FFMA.FTZ R163, R6, c[0x0][0x2d0], -R169.reuse ;  /* 0x0000b40006a37a23 */ /* 0x100fe200000108a9 */
[----:B------:R-:W-:Y:S01]  /*3800*/  LDSM.16.MT88.4 R32, [R189+0x900] ;  /* 0x00090000bd20783b */ /* 0x000fe20000004200 */
[--C-:B------:R-:W-:Y:S01]  /*3810*/  FFMA.FTZ R154, R4, c[0x0][0x2d0], -R169.reuse ;  /* 0x0000b400049a7a23 */ /* 0x100fe200000108a9 */
[----:B------:R-:W-:Y:S01]  /*3820*/  MUFU.EX2 R157, R157 ;  /* 0x0000009d009d7308 */ /* 0x000fe20000000800 */
[----:B------:R-:W-:Y:S01]  /*3830*/  FFMA.FTZ R2, R21, c[0x0][0x2d0], -R172 ;  /* 0x0000b40015027a23 */ /* 0x000fe200000108ac */
[----:B------:R-:W2:Y:S01]  /*3840*/  LDSM.16.MT88.4 R4, [R188+0x4100] ;  /* 0x00410000bc04783b */ /* 0x000ea20000004200 */
[----:B------:R-:W-:-:S02]  /*3850*/  FFMA.FTZ R153, R30, c[0x0][0x2d0], -R169 ;  /* 0x0000b4001e997a23 */ /* 0x000fc400000108a9 */
[--C-:B------:R-:W-:Y:S01]  /*3860*/  FFMA.FTZ R148, R28, c[0x0][0x2d0], -R169.reuse ;  /* 0x0000b4001c947a23 */ /* 0x100fe200000108a9 */
[----:B------:R-:W3:Y:S01]  /*3870*/  LDSM.16.MT88.4 R20, [R195+0x900] ;  /* 0x00090000c314783b */ /* 0x000ee20000004200 */
[--C-:B------:R-:W-:Y:S01]  /*3880*/  FFMA.FTZ R149, R26, c[0x0][0x2d0], -R169.reuse ;  /* 0x0000b4001a957a23 */ /* 0x100fe200000108a9 */
[----:B------:R-:W4:Y:S01]  /*3890*/  MUFU.EX2 R152, R152 ;  /* 0x0000009800987308 */ /* 0x000f220000000800 */
[----:B-1----:R-:W-:Y:S01]  /*38a0*/  F2FP.PACK_AB R116, R156, R159 ;  /* 0x0000009f9c74723e */ /* 0x002fe200000000ff */
[----:B------:R-:W-:Y:S01]  /*38b0*/  FFMA.FTZ R0, R24, c[0x0][0x2d0], -R169 ;  /* 0x0000b40018007a23 */ /* 0x000fe200000108a9 */
[----:B------:R-:W-:Y:S01]  /*38c0*/  LDSM.16.MT88.4 R28, [R188+0x900] ;  /* 0x00090000bc1c783b */ /* 0x000fe20000004200 */
[--C-:B------:R-:W-:Y:S02]  /*38d0*/  FFMA.FTZ R160, R165, c[0x0][0x2d0], -R172.reuse ;  /* 0x0000b400a5a07a23 */ /* 0x100fe400000108ac */
[--C-:B------:R-:W-:Y:S01]  /*38e0*/  FFMA.FTZ R165, R173, c[0x0][0x2d0], -R172.reuse ;  /* 0x0000b400ada57a23 */ /* 0x100fe200000108ac */
[----:B------:R-:W-:Y:S01]  /*38f0*/  LDSM.16.MT88.4 R24, [R190+0x2900] ;  /* 0x00290000be18783b */ /* 0x000fe20000004200 */
[----:B------:R-:W-:Y:S01]  /*3900*/  MUFU.EX2 R158, R158 ;  /* 0x0000009e009e7308 */ /* 0x000fe20000000800 */
[----:B------:R-:W-:-:S02]  /*3910*/  FFMA.FTZ R162, R171, c[0x0][0x2d0], -R172 ;  /* 0x0000b400aba27a23 */ /* 0x000fc400000108ac */
[--C-:B------:R-:W-:Y:S02]  /*3920*/  FFMA.FTZ R167, R167, c[0x0][0x2d0], -R172.reuse ;  /* 0x0000b400a7a77a23 */ /* 0x100fe400000108ac */
[--C-:B------:R-:W-:Y:S02]  /*3930*/  FFMA.FTZ R166, R166, c[0x0][0x2d0], -R169.reuse ;  /* 0x0000b400a6a67a23 */ /* 0x100fe400000108a9 */
[--C-:B------:R-:W-:Y:S01]  /*3940*/  FFMA.FTZ R171, R206, c[0x0][0x2d0], -R169.reuse ;  /* 0x0000b400ceab7a23 */ /* 0x100fe200000108a9 */
[----:B------:R-:W1:Y:S01]  /*3950*/  MUFU.EX2 R161, R161 ;  /* 0x000000a100a17308 */ /* 0x000e620000000800 */
[----:B----4-:R-:W-:Y:S01]  /*3960*/  F2FP.PACK_AB R118, R152, R157 ;  /* 0x0000009d9876723e */ /* 0x010fe200000000ff */
[--C-:B------:R-:W-:Y:S02]  /*3970*/  FFMA.FTZ R168, R168, c[0x0][0x2d0], -R169.reuse ;  /* 0x0000b400a8a87a23 */ /* 0x100fe400000108a9 */
[----:B------:R-:W-:Y:S02]  /*3980*/  FFMA.FTZ R173, R174, c[0x0][0x2d0], -R169 ;  /* 0x0000b400aead7a23 */ /* 0x000fe400000108a9 */
[----:B------:R-:W-:-:S02]  /*3990*/  FFMA.FTZ R174, R207, c[0x0][0x2d0], -R172 ;  /* 0x0000b400cfae7a23 */ /* 0x000fc400000108ac */
[----:B------:R-:W-:Y:S01]  /*39a0*/  MUFU.EX2 R163, R163 ;  /* 0x000000a300a37308 */ /* 0x000fe20000000800 */
[--C-:B------:R-:W-:Y:S02]  /*39b0*/  FFMA.FTZ R175, R175, c[0x0][0x2d0], -R172.reuse ;  /* 0x0000b400afaf7a23 */ /* 0x100fe400000108ac */
[--C-:B------:R-:W-:Y:S02]  /*39c0*/  FFMA.FTZ R206, R143, c[0x0][0x2d0], -R172.reuse ;  /* 0x0000b4008fce7a23 */ /* 0x100fe400000108ac */
[----:B------:R-:W-:Y:S02]  /*39d0*/  FFMA.FTZ R217, R141, c[0x0][0x2d0], -R172 ;  /* 0x0000b4008dd97a23 */ /* 0x000fe400000108ac */
[--C-:B------:R-:W-:Y:S01]  /*39e0*/  FFMA.FTZ R170, R170, c[0x0][0x2d0], -R169.reuse ;  /* 0x0000b400aaaa7a23 */ /* 0x100fe200000108a9 */
[----:B------:R-:W4:Y:S01]  /*39f0*/  MUFU.EX2 R154, R154 ;  /* 0x0000009a009a7308 */ /* 0x000f220000000800 */
        /* <DEDUP_REMOVED lines=9> */
[----:B----4-:R-:W-:-:S02]  /*3a90*/  F2FP.PACK_AB R119, R154, R163 ;  /* 0x000000a39a77723e */ /* 0x010fc400000000ff */
        /* <DEDUP_REMOVED lines=47> */
[----:B------:R-:W3:Y:S06]  /*3d90*/  MUFU.EX2 R215, R215 ;  /* 0x000000d700d77308 */ /* 0x000eec0000000800 */
[C---:B--2---:R-:W-:Y:S07]  /*3da0*/  HMMA.16816.F32 R120, R116.reuse, R4, RZ ;  /* 0x000000047478723c */ /* 0x044fee00000018ff */
[----:B-1----:R-:W-:Y:S01]  /*3db0*/  F2FP.PACK_AB R4, R150, R155 ;  /* 0x0000009b9604723e */ /* 0x002fe200000000ff */
        /* <DEDUP_REMOVED lines=136> */
[----:B------:R-:W-:Y:S01]  /*4640*/  SHF.L.U64.HI R207, R133, 0x1, R144 ;  /* 0x0000000185cf7819 */ /* 0x000fe20000010290 */
[----:B------:R-:W-:Y:S01]  /*4650*/  IMAD.SHL.U32 R210, R135, 0x2, RZ ;  /* 0x0000000287d27824 */ /* 0x000fe200078e00ff */
[----:B------:R-:W-:Y:S01]  /*4660*/  SHF.L.U32 R206, R133, 0x1, RZ ;  /* 0x0000000185ce7819 */ /* 0x000fe200000006ff */
[----:B------:R-:W-:Y:S01]  /*4670*/  IMAD.SHL.U32 R208, R134, 0x2, RZ ;  /* 0x0000000286d07824 */ /* 0x000fe200078e00ff */
[----:B------:R-:W-:Y:S01]  /*4680*/  IADD3 R213, R145, -0x2, RZ ;  /* 0xfffffffe91d57810 */ /* 0x000fe20007ffe0ff */
[----:B------:R-:W-:Y:S01]  /*4690*/  IMAD.MOV.U32 R0, RZ, RZ, R3 ;  /* 0x000000ffff007224 */ /* 0x000fe200078e0003 */
[----:B------:R-:W-:-:S02]  /*46a0*/  SHF.L.U64.HI R211, R135, 0x1, R146 ;  /* 0x0000000187d37819 */ /* 0x000fc40000010292 */
[----:B------:R-:W-:Y:S02]  /*46b0*/  SHF.L.U64.HI R209, R134, 0x1, R147 ;  /* 0x0000000186d17819 */ /* 0x000fe40000010293 */
[----:B------:R-:W-:Y:S01]  /*46c0*/  MOV R133, R132 ;  /* 0x0000008400857202 */ /* 0x000fe20000000f00 */
[----:B------:R-:W-:Y:S05]  /*46d0*/  BRA `(.L_x_1527) ;  /* 0x0000032000007947 */ /* 0x000fea0003800000 */
.L_x_1529:
        /* <DEDUP_REMOVED lines=50> */
.L_x_1527:
[----:B------:R-:W-:Y:S04]  /*4a00*/  DEPBAR.LE SB0, 0x0 ;  /* 0x000080000000791a */ /* 0x000fe80000000000 */
[----:B------:R-:W-:Y:S01]  /*4a10*/  BAR.SYNC.DEFER_BLOCKING 0x0 ;  /* 0x0000000000007b1d */ /* 0x000fe20000010000 */
[----:B------:R-:W-:Y:S01]  /*4a20*/  SHF.R.S32.HI R3, RZ, 0x1f, R202 ;  /* 0x0000001fff037819 */ /* 0x000fe200000114ca */
[C---:B------:R-:W-:Y:S04]  /*4a30*/  IMAD.WIDE.U32 R218, R202.reuse, c[0x0][0x208], RZ ;  /* 0x00008200cada7a25 */ /* 0x040fe800078e00ff */
[----:B------:R-:W-:Y:S04]  /*4a40*/  IMAD R3, R3, c[0x0][0x208], RZ ;  /* 0x0000820003037a24 */ /* 0x000fe800078e02ff */
[----:B------:R-:W-:Y:S04]  /*4a50*/  IMAD R3, R202, c[0x0][0x20c], R3 ;  /* 0x00008300ca037a24 */ /* 0x000fe800078e0203 */
[----:B------:R-:W-:Y:S01]  /*4a60*/  IMAD.IADD R219, R219, 0x1, R3 ;  /* 0x00000001dbdb7824 */ /* 0x000fe200078e0203 */
[----:B------:R-:W-:Y:S03]  /*4a70*/  SHF.R.S32.HI R3, RZ, 0x1f, R201 ;  /* 0x0000001fff037819 */ /* 0x000fe600000114c9 */
[----:B------:R-:W-:Y:S04]  /*4a80*/  IMAD.WIDE.U32 R218, R201, c[0x0][0x218], R218 ;  /* 0x00008600c9da7a25 */ /* 0x000fe800078e00da */
[----:B------:R-:W-:Y:S01]  /*4a90*/  IMAD R3, R3, c[0x0][0x218], RZ ;  /* 0x0000860003037a24 */ /* 0x000fe200078e02ff */
[----:B------:R-:W-:Y:S01]  /*4aa0*/  IADD3 R2, P0, R218, UR18, RZ ;  /* 0x00000012da027c10 */ /* 0x000fe2000ff1e0ff */
[----:B------:R-:W-:Y:S02]  /*4ab0*/  LDSM.16.M88.4 R136, [R198+0xc100] ;  /* 0x00c10000c688783b */ /* 0x000fe40000000200 */
[----:B------:R-:W-:Y:S02]  /*4ac0*/  IMAD R3, R201, c[0x0][0x21c], R3 ;  /* 0x00008700c9037a24 */ /* 0x000fe400078e0203 */
[----:B------:R-:W1:Y:S03]  /*4ad0*/  LDSM.16.M88.4 R140, [R197+0x6100] ;  /* 0x00610000c58c783b */ /* 0x000e660000000200 */
[----:B------:R-:W-:Y:S01]  /*4ae0*/  IADD3.X R3, R219, UR5, R3, P0, !PT ;  /* 0x00000005db037c10 */ /* 0x000fe200087fe403 */
[----:B------:R-:W-:Y:S01]  /*4af0*/  LDSM.16.M88.4 R144, [R197+0x6900] ;  /* 0x00690000c590783b */ /* 0x000fe20000000200 */
[C---:B------:R-:W-:Y:S03]  /*4b00*/  LEA R212, P0, R2.reuse, c[0x0][0x1f8], 0x1 ;  /* 0x00007e0002d47a11 */ /* 0x040fe600078008ff */
[----:B------:R-:W-:Y:S01]  /*4b10*/  LDSM.16.M88.4 R148, [R197+0x7100] ;  /* 0x00710000c594783b */ /* 0x000fe20000000200 */
[----:B------:R-:W-:Y:S03]  /*4b20*/  LEA.HI.X R134, R2, c[0x0][0x1fc], R3, 0x1, P0 ;  /* 0x00007f0002867a11 */ /* 0x000fe600000f0c03 */
[----:B------:R-:W-:Y:S04]  /*4b30*/  LDSM.16.M88.4 R152, [R194+0xc100] ;  /* 0x00c10000c298783b */ /* 0x000fe80000000200 */
[----:B------:R-:W-:Y:S04]  /*4b40*/  LDSM.16.M88.4 R156, [R187] ;  /* 0x00000000bb9c783b */ /* 0x000fe80000000200 */
[----:B------:R-:W-:Y:S04]  /*4b50*/  LDSM.16.M88.4 R160, [R186] ;  /* 0x00000000baa0783b */ /* 0x000fe80000000200 */
[----:B------:R-:W-:Y:S04]  /*4b60*/  LDSM.16.M88.4 R164, [R185] ;  /* 0x00000000b9a4783b */ /* 0x000fe80000000200 */
[----:B------:R-:W2:Y:S04]  /*4b70*/  SHFL.IDX PT, R135, R212, RZ, 0x181f ;  /* 0x00181fffd4877589 */ /* 0x000ea800000e0000 */
[----:B------:R-:W3:Y:S04]  /*4b80*/  SHFL.IDX PT, R132, R134, RZ, 0x181f ;  /* 0x00181fff86847589 */ /* 0x000ee800000e0000 */
[----:B------:R-:W4:Y:S01]  /*4b90*/  SHFL.IDX PT, R3, R212, 0x1, 0x181f ;  /* 0x00381f00d4037f89 */ /* 0x000f2200000e0000 */
[C---:B-1----:R-:W-:Y:S03]  /*4ba0*/  HMMA.16816.F32 R4, R136.reuse, R140, RZ ;  /* 0x0000008c8804723c */ /* 0x042fe600000018ff */
[----:B------:R1:W5:Y:S05]  /*4bb0*/  SHFL.IDX PT, R2, R134, 0x1, 0x181f ;  /* 0x00381f0086027f89 */ /* 0x00036a00000e0000 */
[C---:B------:R-:W-:Y:S01]  /*4bc0*/  HMMA.16816.F32 R8, R136.reuse, R142, RZ ;  /* 0x0000008e8808723c */ /* 0x040fe200000018ff */
[----:B------:R-:W5:Y:S03]  /*4bd0*/  LDSM.16.M88.4 R140, [R197+0x7900] ;  /* 0x00790000c58c783b */ /* 0x000f660000000200 */
[C---:B--2---:R-:W-:Y:S02]  /*4be0*/  IADD3 R226, P1, R135.reuse, R210, RZ ;  /* 0x000000d287e27210 */ /* 0x044fe40007f3e0ff */
[C---:B------:R-:W-:Y:S02]  /*4bf0*/  IADD3 R224, P0, R135.reuse, R208, RZ ;  /* 0x000000d087e07210 */ /* 0x040fe40007f1e0ff */
[C---:B------:R-:W-:Y:S01]  /*4c00*/  HMMA.16816.F32 R12, R136.reuse, R144, RZ ;  /* 0x00000090880c723c */ /* 0x040fe200000018ff */
[C---:B---3--:R-:W-:Y:S03]  /*4c10*/  IMAD.X R227, R132.reuse, 0x1, R211, P1 ;  /* 0x0000000184e37824 */ /* 0x048fe600008e06d3 */
[C---:B------:R-:W-:Y:S01]  /*4c20*/  IMAD.X R225, R132.reuse, 0x1, R209, P0 ;  /* 0x0000000184e17824 */ /* 0x040fe200000e06d1 */
[----:B------:R-:W-:Y:S02]  /*4c30*/  IADD3 R222, P0, R135, R206, RZ ;  /* 0x000000ce87de7210 */ /* 0x000fe40007f1e0ff */
[C---:B----4-:R-:W-:Y:S01]  /*4c40*/  IADD3 R220, P2, R3.reuse, R210, RZ ;  /* 0x000000d203dc7210 */ /* 0x050fe20007f5e0ff */
[C---:B------:R-:W-:Y:S01]  /*4c50*/  HMMA.16816.F32 R16, R136.reuse, R146, RZ ;  /* 0x000000928810723c */ /* 0x040fe200000018ff */
[----:B------:R-:W2:Y:S03]  /*4c60*/  LDSM.16.M88.4 R144, [R196] ;  /* 0x00000000c490783b */ /* 0x000ea60000000200 */
[----:B------:R-:W-:Y:S01]  /*4c70*/  IMAD.X R223, R132, 0x1, R207, P0 ;  /* 0x0000000184df7824 */ /* 0x000fe200000e06cf */
[----:B------:R-:W-:Y:S01]  /*4c80*/  @!PT LDS RZ, [RZ] ;  /* 0x00000000fffff984 */ /* 0x000fe20000000800 */
[----:B------:R-:W-:Y:S01]  /*4c90*/  @!PT LDS RZ, [RZ] ;  /* 0x00000000fffff984 */ /* 0x000fe20000000800 */
[----:B------:R-:W-:Y:S01]  /*4ca0*/  @!PT LDS RZ, [RZ] ;  /* 0x00000000fffff984 */ /* 0x000fe20000000800 */
[----:B------:R3:W-:Y:S01]  /*4cb0*/  LDGSTS.E.BYPASS.LTC128B.128 [R205], [R226.64], !P6 ;  /* 0x00000000e2cd7fae */ /* 0x0007e2000f101d4e */
[C---:B-1----:R-:W-:Y:S01]  /*4cc0*/  IADD3 R134, P1, R3.reuse, R208, RZ ;  /* 0x000000d003867210 */ /* 0x042fe20007f3e0ff */
[C---:B-----5:R-:W-:Y:S01]  /*4cd0*/  IMAD.X R221, R2.reuse, 0x1, R211, P2 ;  /* 0x0000000102dd7824 */ /* 0x060fe200010e06d3 */
[C---:B------:R-:W-:Y:S01]  /*4ce0*/  HMMA.16816.F32 R20, R136.reuse, R148, RZ ;  /* 0x000000948814723c */ /* 0x040fe200000018ff */
[----:B------:R3:W-:Y:S03]  /*4cf0*/  LDGSTS.E.BYPASS.LTC128B.128 [R205+0x2000], [R224.64], !P5 ;  /* 0x02000000e0cd7fae */ /* 0x0007e6000e901d4e */
[----:B------:R-:W-:Y:S01]  /*4d00*/  IADD3 R218, P0, R3, R206, RZ ;  /* 0x000000ce03da7210 */ /* 0x000fe20007f1e0ff */
[----:B------:R3:W-:Y:S01]  /*4d10*/  LDGSTS.E.BYPASS.LTC128B.128 [R205+0x4000], [R222.64], !P4 ;  /* 0x04000000decd7fae */ /* 0x0007e2000e101d4e */
[C---:B------:R-:W-:Y:S02]  /*4d20*/  IMAD.X R135, R2.reuse, 0x1, R209, P1 ;  /* 0x0000000102877824 */ /* 0x040fe400008e06d1 */
[C---:B------:R-:W-:Y:S01]  /*4d30*/  HMMA.16816.F32 R24, R136.reuse, R150, RZ ;  /* 0x000000968818723c */ /* 0x040fe200000018ff */
[----:B------:R3:W-:Y:S03]  /*4d40*/  LDGSTS.E.BYPASS.LTC128B.128 [R205+0x1000], [R220.64], !P6 ;  /* 0x01000000dccd7fae */ /* 0x0007e6000f101d4e */
[----:B------:R-:W-:Y:S01]  /*4d50*/  IMAD.X R219, R2, 0x1, R207, P0 ;  /* 0x0000000102db7824 */ /* 0x000fe200000e06cf */
[----:B------:R3:W-:Y:S01]  /*4d60*/  LDGSTS.E.BYPASS.LTC128B.128 [R205+0x3000], [R134.64], !P5 ;  /* 0x0300000086cd7fae */ /* 0x0007e2000e901d4e */
[----:B------:R-:W-:Y:S02]  /*4d70*/  ISETP.GE.AND P0, PT, R213, 0x1, PT ;  /* 0x00000001d500780c */ /* 0x000fe40003f06270 */
[C---:B------:R-:W-:Y:S01]  /*4d80*/  HMMA.16816.F32 R28, R136.reuse, R140, RZ ;  /* 0x0000008c881c723c */ /* 0x040fe200000018ff */
[----:B------:R3:W-:Y:S04]  /*4d90*/  LDGSTS.E.BYPASS.LTC128B.128 [R205+0x5000], [R218.64], !P4 ;  /* 0x05000000dacd7fae */ /* 0x0007e8000e101d4e */
[----:B------:R-:W-:Y:S03]  /*4da0*/  LDSM.16.M88.4 R148, [R193+0xc100] ;  /* 0x00c10000c194783b */ /* 0x000fe60000000200 */
[----:B------:R-:W-:Y:S01]  /*4db0*/  HMMA.16816.F32 R32, R136, R142, RZ ;  /* 0x0000008e8820723c */ /* 0x000fe200000018ff */
[----:B------:R-:W0:Y:S04]  /*4dc0*/  LDGDEPBAR ;  /* 0x00000000000079af */ /* 0x000e280000000000 */
[----:B------:R-:W1:Y:S03]  /*4dd0*/  LDSM.16.M88.4 R168, [R192+0x6100] ;  /* 0x00610000c0a8783b */ /* 0x000e660000000200 */
[C---:B--2---:R-:W-:Y:S01]  /*4de0*/  HMMA.16816.F32 R4, R152.reuse, R144, R4 ;  /* 0x000000909804723c */ /* 0x044fe20000001804 */
[----:B------:R-:W2:Y:S04]  /*4df0*/  LDSM.16.M88.4 R172, [R192+0x6900] ;  /* 0x00690000c0ac783b */ /* 0x000ea80000000200 */
[----:B------:R-:W4:Y:S03]  /*4e00*/  LDSM.16.M88.4 R136, [R192+0x7100] ;  /* 0x00710000c088783b */ /* 0x000f260000000200 */
[C---:B------:R-:W-:Y:S01]  /*4e10*/  HMMA.16816.F32 R8, R152.reuse, R146, R8 ;  /* 0x000000929808723c */ /* 0x040fe20000001808 */
[----:B------:R-:W5:Y:S04]  /*4e20*/  LDSM.16.M88.4 R140, [R192+0x7900] ;  /* 0x00790000c08c783b */ /* 0x000f680000000200 */
[----:B------:R-:W-:Y:S03]  /*4e30*/  LDSM.16.M88.4 R144, [R191+0xc100] ;  /* 0x00c10000bf90783b */ /* 0x000fe60000000200 */
[C---:B------:R-:W-:Y:S08]  /*4e40*/  HMMA.16816.F32 R12, R152.reuse, R156, R12 ;  /* 0x0000009c980c723c */ /* 0x040ff0000000180c */
[C---:B------:R-:W-:Y:S01]  /*4e50*/  HMMA.16816.F32 R16, R152.reuse, R158, R16 ;  /* 0x0000009e9810723c */ /* 0x040fe20000001810 */
[----:B------:R-:W2:Y:S07]  /*4e60*/  LDSM.16.M88.4 R156, [R184] ;  /* 0x00000000b89c783b */ /* 0x000eae0000000200 */
[C---:B------:R-:W-:Y:S08]  /*4e70*/  HMMA.16816.F32 R20, R152.reuse, R160, R20 ;  /* 0x000000a09814723c */ /* 0x040ff00000001814 */
[C---:B------:R-:W-:Y:S01]  /*4e80*/  HMMA.16816.F32 R24, R152.reuse, R162, R24 ;  /* 0x000000a29818723c */ /* 0x040fe20000001818 */
[----:B------:R-:W3:Y:S07]  /*4e90*/  LDSM.16.M88.4 R160, [R184+0x800] ;  /* 0x00080000b8a0783b */ /* 0x000eee0000000200 */
        /* <DEDUP_REMOVED lines=10> */
[C---:B----4-:R-:W-:Y:S08]  /*4f40*/  HMMA.16816.F32 R20, R148.reuse, R136, R20 ;  /* 0x000000889414723c */ /* 0x050ff00000001814 */
[C---:B------:R-:W-:Y:S01]  /*4f50*/  HMMA.16816.F32 R24, R148.reuse, R138, R24 ;  /* 0x0000008a9418723c */ /* 0x040fe20000001818 */
[----:B------:R-:W1:Y:S07]  /*4f60*/  LDSM.16.M88.4 R136, [R198+0x10100] ;  /* 0x01010000c688783b */ /* 0x000e6e0000000200 */
[C---:B-----5:R-:W-:Y:S08]  /*4f70*/  HMMA.16816.F32 R28, R148.reuse, R140, R28 ;  /* 0x0000008c941c723c */ /* 0x060ff0000000181c */
[----:B------:R-:W-:Y:S01]  /*4f80*/  HMMA.16816.F32 R32, R148, R142, R32 ;  /* 0x0000008e9420723c */ /* 0x000fe20000001820 */
[----:B------:R-:W2:Y:S04]  /*4f90*/  LDSM.16.M88.4 R140, [R197+0x9100] ;  /* 0x00910000c58c783b */ /* 0x000ea80000000200 */
[----:B------:R-:W4:Y:S03]  /*4fa0*/  LDSM.16.M88.4 R148, [R197+0x9900] ;  /* 0x00990000c594783b */ /* 0x000f260000000200 */
[C---:B------:R-:W-:Y:S08]  /*4fb0*/  HMMA.16816.F32 R4, R144.reuse, R156, R4 ;  /* 0x0000009c9004723c */ /* 0x040ff00000001804 */
[C---:B------:R-:W-:Y:S01]  /*4fc0*/  HMMA.16816.F32 R8, R144.reuse, R158, R8 ;  /* 0x0000009e9008723c */ /* 0x040fe20000001808 */
[----:B------:R-:W-:Y:S07]  /*4fd0*/  LDSM.16.M88.4 R156, [R183] ;  /* 0x00000000b79c783b */ /* 0x000fee0000000200 */
[C---:B---3--:R-:W-:Y:S08]  /*4fe0*/  HMMA.16816.F32 R12, R144.reuse, R160, R12 ;  /* 0x000000a0900c723c */ /* 0x048ff0000000180c */
[C---:B------:R-:W-:Y:S01]  /*4ff0*/  HMMA.16816.F32 R16, R144.reuse, R162, R16 ;  /* 0x000000a29010723c */ /* 0x040fe20000001810 */
[----:B------:R-:W-:Y:S07]  /*5000*/  LDSM.16.M88.4 R160, [R182] ;  /* 0x00000000b6a0783b */ /* 0x000fee0000000200 */
[C---:B------:R-:W-:Y:S08]  /*5010*/  HMMA.16816.F32 R20, R144.reuse, R152, R20 ;  /* 0x000000989014723c */ /* 0x040ff00000001814 */
[C---:B------:R-:W-:Y:S01]  /*5020*/  HMMA.16816.F32 R24, R144.reuse, R154, R24 ;  /* 0x0000009a9018723c */ /* 0x040fe20000001818 */
[----:B------:R-:W3:Y:S07]  /*5030*/  LDSM.16.M88.4 R152, [R194+0x10100] ;  /* 0x01010000c298783b */ /* 0x000eee0000000200 */
[C---:B------:R-:W-:Y:S08]  /*5040*/  HMMA.16816.F32 R28, R144.reuse, R164, R28 ;  /* 0x000000a4901c723c */ /* 0x040ff0000000181c */
[----:B------:R-:W-:Y:S01]  /*5050*/  HMMA.16816.F32 R32, R144, R166, R32 ;  /* 0x000000a69020723c */ /* 0x000fe20000001820 */
[----:B------:R-:W5:Y:S04]  /*5060*/  LDSM.16.M88.4 R144, [R181] ;  /* 0x00000000b590783b */ /* 0x000f680000000200 */
[----:B------:R-:W3:Y:S03]  /*5070*/  LDSM.16.M88.4 R164, [R180] ;  /* 0x00000000b4a4783b */ /* 0x000ee60000000200 */
        /* <DEDUP_REMOVED lines=8> */
[----:B------:R-:W1:Y:S07]  /*5100*/  LDSM.16.M88.4 R140, [R193+0x10100] ;  /* 0x01010000c18c783b */ /* 0x000e6e0000000200 */
[C---:B----4-:R-:W-:Y:S08]  /*5110*/  HMMA.16816.F32 R28, R136.reuse, R148, R28 ;  /* 0x00000094881c723c */ /* 0x050ff0000000181c */
[----:B------:R-:W-:Y:S01]  /*5120*/  HMMA.16816.F32 R32, R136, R150, R32 ;  /* 0x000000968820723c */ /* 0x000fe20000001820 */
[----:B------:R-:W2:Y:S04]  /*5130*/  LDSM.16.M88.4 R136, [R192+0x9100] ;  /* 0x00910000c088783b */ /* 0x000ea80000000200 */
[----:B------:R-:W4:Y:S03]  /*5140*/  LDSM.16.M88.4 R148, [R192+0x9900] ;  /* 0x00990000c094783b */ /* 0x000f260000000200 */
[C---:B---3--:R-:W-:Y:S08]  /*5150*/  HMMA.16816.F32 R4, R152.reuse, R156, R4 ;  /* 0x0000009c9804723c */ /* 0x048ff00000001804 */
[C---:B------:R-:W-:Y:S01]  /*5160*/  HMMA.16816.F32 R8, R152.reuse, R158, R8 ;  /* 0x0000009e9808723c */ /* 0x040fe20000001808 */
[----:B------:R-:W-:Y:S07]  /*5170*/  LDSM.16.M88.4 R156, [R184+0x2000] ;  /* 0x00200000b89c783b */ /* 0x000fee0000000200 */
[C---:B------:R-:W-:Y:S08]  /*5180*/  HMMA.16816.F32 R12, R152.reuse, R160, R12 ;  /* 0x000000a0980c723c */ /* 0x040ff0000000180c */
[C---:B------:R-:W-:Y:S01]  /*5190*/  HMMA.16816.F32 R16, R152.reuse, R162, R16 ;  /* 0x000000a29810723c */ /* 0x040fe20000001810 */
[----:B------:R-:W-:Y:S07]  /*51a0*/  LDSM.16.M88.4 R160, [R184+0x2800] ;  /* 0x00280000b8a0783b */ /* 0x000fee0000000200 */
[C---:B-----5:R-:W-:Y:S08]  /*51b0*/  HMMA.16816.F32 R20, R152.reuse, R144, R20 ;  /* 0x000000909814723c */ /* 0x060ff00000001814 */
[C---:B------:R-:W-:Y:S01]  /*51c0*/  HMMA.16816.F32 R24, R152.reuse, R146, R24 ;  /* 0x000000929818723c */ /* 0x040fe20000001818 */
[----:B------:R-:W3:Y:S07]  /*51d0*/  LDSM.16.M88.4 R144, [R191+0x10100] ;  /* 0x01010000bf90783b */ /* 0x000eee0000000200 */
[C---:B------:R-:W-:Y:S08]  /*51e0*/  HMMA.16816.F32 R28, R152.reuse, R164, R28 ;  /* 0x000000a4981c723c */ /* 0x040ff0000000181c */
[----:B------:R-:W-:Y:S01]  /*51f0*/  HMMA.16816.F32 R32, R152, R166, R32 ;  /* 0x000000a69820723c */ /* 0x000fe20000001820 */
[----:B------:R-:W5:Y:S04]  /*5200*/  LDSM.16.M88.4 R152, [R184+0x3000] ;  /* 0x00300000b898783b */ /* 0x000f680000000200 */
        /* <DEDUP_REMOVED lines=16> */
[----:B------:R-:W-:Y:S07]  /*5310*/  LDSM.16.M88.4 R156, [R179] ;  /* 0x00000000b39c783b */ /* 0x000fee0000000200 */
[C---:B------:R-:W-:Y:S08]  /*5320*/  HMMA.16816.F32 R12, R144.reuse, R160, R12 ;  /* 0x000000a0900c723c */ /* 0x040ff0000000180c */
[C---:B------:R-:W-:Y:S01]  /*5330*/  HMMA.16816.F32 R16, R144.reuse, R162, R16 ;  /* 0x000000a29010723c */ /* 0x040fe20000001810 */
[----:B------:R-:W-:Y:S07]  /*5340*/  LDSM.16.M88.4 R160, [R178] ;  /* 0x00000000b2a0783b */ /* 0x000fee0000000200 */
[C---:B-----5:R-:W-:Y:S08]  /*5350*/  HMMA.16816.F32 R20, R144.reuse, R152, R20 ;  /* 0x000000989014723c */ /* 0x060ff00000001814 */
        /* <DEDUP_REMOVED lines=32> */
[C---:B-1----:R-:W-:Y:S01]  /*5560*/  HMMA.16816.F32 R4, R140.reuse, R168, R4 ;  /* 0x000000a88c04723c */ /* 0x042fe20000001804 */
[----:B------:R-:W-:Y:S04]  /*5570*/  DEPBAR.LE SB0, 0x0 ;  /* 0x000080000000791a */ /* 0x000fe80000000000 */
[----:B------:R-:W-:Y:S03]  /*5580*/  BAR.SYNC.DEFER_BLOCKING 0x0 ;  /* 0x0000000000007b1d */ /* 0x000fe60000010000 */
[C---:B------:R-:W-:Y:S08]  /*5590*/  HMMA.16816.F32 R8, R140.reuse, R170, R8 ;  /* 0x000000aa8c08723c */ /* 0x040ff00000001808 */
[C---:B------:R-:W-:Y:S08]  /*55a0*/  HMMA.16816.F32 R12, R140.reuse, R172, R12 ;  /* 0x000000ac8c0c723c */ /* 0x040ff0000000180c */
[C---:B------:R-:W-:Y:S08]  /*55b0*/  HMMA.16816.F32 R16, R140.reuse, R174, R16 ;  /* 0x000000ae8c10723c */ /* 0x040ff00000001810 */
[C---:B--2---:R-:W-:Y:S08]  /*55c0*/  HMMA.16816.F32 R20, R140.reuse, R136, R20 ;  /* 0x000000888c14723c */ /* 0x044ff00000001814 */
[C---:B------:R-:W-:Y:S08]  /*55d0*/  HMMA.16816.F32 R24, R140.reuse, R138, R24 ;  /* 0x0000008a8c18723c */ /* 0x040ff00000001818 */
[C---:B----4-:R-:W-:Y:S08]  /*55e0*/  HMMA.16816.F32 R28, R140.reuse, R148, R28 ;  /* 0x000000948c1c723c */ /* 0x050ff0000000181c */
[----:B------:R-:W-:Y:S08]  /*55f0*/  HMMA.16816.F32 R32, R140, R150, R32 ;  /* 0x000000968c20723c */ /* 0x000ff00000001820 */
[C---:B---3--:R-:W-:Y:S08]  /*5600*/  HMMA.16816.F32 R4, R144.reuse, R156, R4 ;  /* 0x0000009c9004723c */ /* 0x048ff00000001804 */
        /* <DEDUP_REMOVED lines=8> */
.L_x_1528:
        /* <DEDUP_REMOVED lines=34> */
[----:B------:R-:W-:Y:S02]  /*58b0*/  ISETP.GT.AND P0, PT, R213, RZ, PT ;  /* 0x000000ffd500720c */ /* 0x000fe40003f04270 */
        /* <DEDUP_REMOVED lines=27> */
[--C-:B------:R-:W-:Y:S02]  /*5a70*/  FFMA.FTZ R166, R11, c[0x0][0x2d0], -R167.reuse ;  /* 0x0000b4000ba67a23 */ /* 0x100fe400000108a7 */
[----:B------:R-:W-:Y:S01]  /*5a80*/  FMUL.FTZ R0, R133, c[0x0][0x2d0] ;  /* 0x0000b40085007a20 */ /* 0x000fe20000410000 */
[----:B------:R-:W-:Y:S01]  /*5a90*/  MOV R133, R132 ;  /* 0x0000008400857202 */ /* 0x000fe20000000f00 */
        /* <DEDUP_REMOVED lines=8> */
[----:B------:R-:W4:Y:S01]  /*5b20*/  MUFU.EX2 R0, R0 ;  /* 0x0000000000007308 */ /* 0x000f220000000800 */
[--C-:B------:R-:W-:Y:S02]  /*5b30*/  FFMA.FTZ R174, R17, c[0x0][0x2d0], -R168.reuse ;  /* 0x0000b40011ae7a23 */ /* 0x100fe400000108a8 */
[--C-:B------:R-:W-:Y:S02]  /*5b40*/  FFMA.FTZ R175, R18, c[0x0][0x2d0], -R167.reuse ;  /* 0x0000b40012af7a23 */ /* 0x100fe400000108a7 */
[----:B--2---:R-:W-:Y:S02]  /*5b50*/  FFMA.FTZ R135, R9, c[0x0][0x2d0], -R168 ;  /* 0x0000b40009877a23 */ /* 0x004fe400000108a8 */
[C---:B---3--:R-:W-:Y:S02]  /*5b60*/  FMUL.FTZ R8, R2.reuse, R128 ;  /* 0x0000008002087220 */ /* 0x048fe40000410000 */
[C---:B------:R-:W-:Y:S01]  /*5b70*/  FMUL.FTZ R9, R2.reuse, R129 ;  /* 0x0000008102097220 */ /* 0x040fe20000410000 */
[----:B------:R-:W2:Y:S01]  /*5b80*/  MUFU.EX2 R5, R5 ;  /* 0x0000000500057308 */ /* 0x000ea20000000800 */
        /* <DEDUP_REMOVED lines=8> */
[C---:B----4-:R-:W-:Y:S02]  /*5c10*/  FMUL.FTZ R10, R0.reuse, R130 ;  /* 0x00000082000a7220 */ /* 0x050fe40000410000 */
[C---:B------:R-:W-:Y:S02]  /*5c20*/  FMUL.FTZ R11, R0.reuse, R131 ;  /* 0x00000083000b7220 */ /* 0x040fe40000410000 */
[C---:B------:R-:W-:Y:S01]  /*5c30*/  FMUL.FTZ R38, R0.reuse, R38 ;  /* 0x0000002600267220 */ /* 0x040fe20000410000 */
[----:B------:R-:W3:Y:S01]  /*5c40*/  MUFU.EX2 R135, R135 ;  /* 0x0000008700877308 */ /* 0x000ee20000000800 */
[C---:B------:R-:W-:Y:S02]  /*5c50*/  FMUL.FTZ R39, R0.reuse, R39 ;  /* 0x0000002700277220 */ /* 0x040fe40000410000 */
[C---:B------:R-:W-:Y:S01]  /*5c60*/  FMUL.FTZ R42, R0.reuse, R42 ;  /* 0x0000002a002a7220 */ /* 0x040fe20000410000 */
[----:B--2---:R-:W-:Y:S01]  /*5c70*/  F2FP.PACK_AB R128, R5, R164 ;  /* 0x000000a40580723e */ /* 0x004fe200000000ff */
[C---:B------:R-:W-:Y:S02]  /*5c80*/  FMUL.FTZ R43, R0.reuse, R43 ;  /* 0x0000002b002b7220 */ /* 0x040fe40000410000 */
[C---:B------:R-:W-:Y:S02]  /*5c90*/  FMUL.FTZ R46, R0.reuse, R46 ;  /* 0x0000002e002e7220 */ /* 0x040fe40000410000 */
[----:B------:R-:W-:Y:S01]  /*5ca0*/  FMUL.FTZ R47, R0, R47 ;  /* 0x0000002f002f7220 */ /* 0x000fe20000410000 */
[----:B------:R-:W2:Y:S01]  /*5cb0*/  MUFU.EX2 R7, R7 ;  /* 0x0000000700077308 */ /* 0x000ea20000000800 */
[----:B------:R-:W-:Y:S02]  /*5cc0*/  FMUL.FTZ R49, R2, R49 ;  /* 0x0000003102317220 */ /* 0x000fe40000410000 */
[C---:B------:R-:W-:Y:S02]  /*5cd0*/  FMUL.FTZ R50, R0.reuse, R50 ;  /* 0x0000003200327220 */ /* 0x040fe40000410000 */
[----:B------:R-:W-:Y:S02]  /*5ce0*/  FMUL.FTZ R51, R0, R51 ;  /* 0x0000003300337220 */ /* 0x000fe40000410000 */
[C---:B------:R-:W-:Y:S02]  /*5cf0*/  FMUL.FTZ R12, R2.reuse, R124 ;  /* 0x0000007c020c7220 */ /* 0x040fe40000410000 */
[----:B------:R-:W-:Y:S01]  /*5d00*/  FMUL.FTZ R13, R2, R125 ;  /* 0x0000007d020d7220 */ /* 0x000fe20000410000 */
[----:B------:R-:W-:Y:S01]  /*5d10*/  MUFU.EX2 R165, R165 ;  /* 0x000000a500a57308 */ /* 0x000fe20000000800 */
[C---:B------:R-:W-:Y:S02]  /*5d20*/  FMUL.FTZ R14, R0.reuse, R126 ;  /* 0x0000007e000e7220 */ /* 0x040fe40000410000 */
[----:B------:R-:W-:Y:S01]  /*5d30*/  FMUL.FTZ R15, R0, R127 ;  /* 0x0000007f000f7220 */ /* 0x000fe20000410000 */
[----:B---3--:R-:W-:Y:S01]  /*5d40*/  F2FP.PACK_AB R130, R135, R134 ;  /* 0x000000868782723e */ /* 0x008fe200000000ff */
[----:B------:R-:W-:Y:S01]  /*5d50*/  LDSM.16.MT88.4 R124, [R188+0x4100] ;  /* 0x00410000bc7c783b */ /* 0x000fe20000004200 */
[C---:B------:R-:W-:Y:S02]  /*5d60*/  FMUL.FTZ R52, R2.reuse, R52 ;  /* 0x0000003402347220 */ /* 0x040fe40000410000 */
[----:B------:R-:W-:Y:S02]  /*5d70*/  FMUL.FTZ R53, R2, R53 ;  /* 0x0000003502357220 */ /* 0x000fe40000410000 */
[----:B------:R-:W3:Y:S01]  /*5d80*/  MUFU.EX2 R166, R166 ;  /* 0x000000a600a67308 */ /* 0x000ee20000000800 */
        /* <DEDUP_REMOVED lines=15> */
[----:B---3--:R-:W-:Y:S01]  /*5e80*/  F2FP.PACK_AB R131, R166, R165 ;  /* 0x000000a5a683723e */ /* 0x008fe200000000ff */
[C---:B------:R-:W-:Y:S02]  /*5e90*/  FMUL.FTZ R66, R0.reuse, R66 ;  /* 0x0000004200427220 */ /* 0x040fe40000410000 */
[----:B------:R-:W-:Y:S02]  /*5ea0*/  FMUL.FTZ R67, R0, R67 ;  /* 0x0000004300437220 */ /* 0x000fe40000410000 */
[C---:B------:R-:W-:Y:S01]  /*5eb0*/  FMUL.FTZ R68, R2.reuse, R68 ;  /* 0x0000004402447220 */ /* 0x040fe20000410000 */
[----:B------:R-:W-:Y:S01]  /*5ec0*/  MUFU.EX2 R171, R171 ;  /* 0x000000ab00ab7308 */ /* 0x000fe20000000800 */
[C---:B-1----:R-:W-:Y:S05]  /*5ed0*/  HMMA.16816.F32 R8, R128.reuse, R136, R8 ;  /* 0x000000888008723c */ /* 0x042fea0000001808 */
[----:B------:R-:W-:Y:S02]  /*5ee0*/  FMUL.FTZ R69, R2, R69 ;  /* 0x0000004502457220 */ /* 0x000fe40000410000 */
[C---:B------:R-:W-:Y:S01]  /*5ef0*/  FMUL.FTZ R70, R0.reuse, R70 ;  /* 0x0000004600467220 */ /* 0x040fe20000410000 */
[C---:B------:R-:W-:Y:S01]  /*5f00*/  HMMA.16816.F32 R36, R128.reuse, R138, R36 ;  /* 0x0000008a8024723c */ /* 0x040fe20000001824 */
[----:B------:R-:W1:Y:S01]  /*5f10*/  LDSM.16.MT88.4 R136, [R188+0x100] ;  /* 0x00010000bc88783b */ /* 0x000e620000004200 */
[----:B------:R-:W3:Y:S02]  /*5f20*/  MUFU.EX2 R172, R172 ;  /* 0x000000ac00ac7308 */ /* 0x000ee40000000800 */
[----:B------:R-:W-:Y:S02]  /*5f30*/  FMUL.FTZ R71, R0, R71 ;  /* 0x0000004700477220 */ /* 0x000fe40000410000 */
[C---:B------:R-:W-:Y:S02]  /*5f40*/  FMUL.FTZ R72, R2.reuse, R72 ;  /* 0x0000004802487220 */ /* 0x040fe40000410000 */
[C---:B------:R-:W-:Y:S04]  /*5f50*/  HMMA.16816.F32 R40, R128.reuse, R140, R40 ;  /* 0x0000008c8028723c */ /* 0x040fe80000001828 */
[----:B------:R-:W-:Y:S01]  /*5f60*/  FMUL.FTZ R73, R2, R73 ;  /* 0x0000004902497220 */ /* 0x000fe20000410000 */
[----:B------:R-:W-:Y:S01]  /*5f70*/  MUFU.EX2 R173, R173 ;  /* 0x000000ad00ad7308 */ /* 0x000fe20000000800 */
[C---:B------:R-:W-:Y:S02]  /*5f80*/  FMUL.FTZ R74, R0.reuse, R74 ;  /* 0x0000004a004a7220 */ /* 0x040fe40000410000 */
[C---:B------:R-:W-:Y:S01]  /*5f90*/  HMMA.16816.F32 R44, R128.reuse, R142, R44 ;  /* 0x0000008e802c723c */ /* 0x040fe2000000182c */
[----:B------:R-:W4:Y:S03]  /*5fa0*/  LDSM.16.MT88.4 R140, [R195+0x2100] ;  /* 0x00210000c38c783b */ /* 0x000f260000004200 */
[----:B------:R-:W-:Y:S02]  /*5fb0*/  FMUL.FTZ R75, R0, R75 ;  /* 0x0000004b004b7220 */ /* 0x000fe40000410000 */
[C---:B------:R-:W-:Y:S01]  /*5fc0*/  FMUL.FTZ R76, R2.reuse, R76 ;  /* 0x0000004c024c7220 */ /* 0x040fe20000410000 */
[----:B------:R-:W5:Y:S01]  /*5fd0*/  MUFU.EX2 R174, R174 ;  /* 0x000000ae00ae7308 */ /* 0x000f620000000800 */
[C---:B------:R-:W-:Y:S04]  /*5fe0*/  HMMA.16816.F32 R48, R128.reuse, R144, R48 ;  /* 0x000000908030723c */ /* 0x040fe80000001830 */
[----:B------:R-:W-:Y:S02]  /*5ff0*/  FMUL.FTZ R77, R2, R77 ;  /* 0x0000004d024d7220 */ /* 0x000fe40000410000 */
[C---:B------:R-:W-:Y:S02]  /*6000*/  FMUL.FTZ R78, R0.reuse, R78 ;  /* 0x0000004e004e7220 */ /* 0x040fe40000410000 */
[C---:B------:R-:W-:Y:S01]  /*6010*/  HMMA.16816.F32 R52, R128.reuse, R146, R52 ;  /* 0x000000928034723c */ /* 0x040fe20000001834 */
[----:B------:R-:W2:Y:S01]  /*6020*/  LDSM.16.MT88.4 R144, [R190+0x2100] ;  /* 0x00210000be90783b */ /* 0x000ea20000004200 */
[----:B------:R-:W-:Y:S02]  /*6030*/  MUFU.EX2 R175, R175 ;  /* 0x000000af00af7308 */ /* 0x000fe40000000800 */
[----:B------:R-:W-:Y:S02]  /*6040*/  FMUL.FTZ R79, R0, R79 ;  /* 0x0000004f004f7220 */ /* 0x000fe40000410000 */
[C---:B------:R-:W-:Y:S02]  /*6050*/  FMUL.FTZ R80, R2.reuse, R80 ;  /* 0x0000005002507220 */ /* 0x040fe40000410000 */
[----:B------:R-:W-:Y:S01]  /*6060*/  FMUL.FTZ R81, R2, R81 ;  /* 0x0000005102517220 */ /* 0x000fe20000410000 */
[C---:B-1----:R-:W-:Y:S03]  /*6070*/  HMMA.16816.F32 R56, R128.reuse, R136, R56 ;  /* 0x000000888038723c */ /* 0x042fe60000001838 */
[C---:B------:R-:W-:Y:S01]  /*6080*/  FMUL.FTZ R82, R0.reuse, R82 ;  /* 0x0000005200527220 */ /* 0x040fe20000410000 */
[----:B------:R-:W-:Y:S01]  /*6090*/  MUFU.EX2 R214, R214 ;  /* 0x000000d600d67308 */ /* 0x000fe20000000800 */
[----:B------:R-:W-:Y:S02]  /*60a0*/  FMUL.FTZ R83, R0, R83 ;  /* 0x0000005300537220 */ /* 0x000fe40000410000 */
[C---:B------:R-:W-:Y:S01]  /*60b0*/  FMUL.FTZ R84, R2.reuse, R84 ;  /* 0x0000005402547220 */ /* 0x040fe20000410000 */
[C---:B------:R-:W-:Y:S01]  /*60c0*/  HMMA.16816.F32 R60, R128.reuse, R138, R60 ;  /* 0x0000008a803c723c */ /* 0x040fe2000000183c */
[----:B------:R-:W1:Y:S03]  /*60d0*/  LDSM.16.MT88.4 R136, [R189+0x2100] ;  /* 0x00210000bd88783b */ /* 0x000e660000004200 */
[----:B------:R-:W-:Y:S02]  /*60e0*/  FMUL.FTZ R85, R2, R85 ;  /* 0x0000005502557220 */ /* 0x000fe40000410000 */
[C---:B------:R-:W-:Y:S01]  /*60f0*/  FMUL.FTZ R86, R0.reuse, R86 ;  /* 0x0000005600567220 */ /* 0x040fe20000410000 */
[----:B------:R-:W-:Y:S01]  /*6100*/  MUFU.EX2 R216, R216 ;  /* 0x000000d800d87308 */ /* 0x000fe20000000800 */
[C---:B----4-:R-:W-:Y:S04]  /*6110*/  HMMA.16816.F32 R64, R128.reuse, R140, R64 ;  /* 0x0000008c8040723c */ /* 0x050fe80000001840 */
[----:B------:R-:W-:Y:S02]  /*6120*/  FMUL.FTZ R87, R0, R87 ;  /* 0x0000005700577220 */ /* 0x000fe40000410000 */
[C---:B------:R-:W-:Y:S02]  /*6130*/  FMUL.FTZ R88, R2.reuse, R88 ;  /* 0x0000005802587220 */ /* 0x040fe40000410000 */
[C---:B------:R-:W-:Y:S01]  /*6140*/  HMMA.16816.F32 R68, R128.reuse, R142, R68 ;  /* 0x0000008e8044723c */ /* 0x040fe20000001844 */
[----:B------:R-:W4:Y:S03]  /*6150*/  LDSM.16.MT88.4 R140, [R188+0x2100] ;  /* 0x00210000bc8c783b */ /* 0x000f260000004200 */
[----:B------:R-:W-:Y:S02]  /*6160*/  FMUL.FTZ R89, R2, R89 ;  /* 0x0000005902597220 */ /* 0x000fe40000410000 */
[C---:B------:R-:W-:Y:S02]  /*6170*/  FMUL.FTZ R90, R0.reuse, R90 ;  /* 0x0000005a005a7220 */ /* 0x040fe40000410000 */
[C---:B--2---:R-:W-:Y:S04]  /*6180*/  HMMA.16816.F32 R72, R128.reuse, R144, R72 ;  /* 0x000000908048723c */ /* 0x044fe80000001848 */
[----:B------:R-:W-:Y:S02]  /*6190*/  FMUL.FTZ R91, R0, R91 ;  /* 0x0000005b005b7220 */ /* 0x000fe40000410000 */
[C---:B------:R-:W-:Y:S02]  /*61a0*/  FMUL.FTZ R92, R2.reuse, R92 ;  /* 0x0000005c025c7220 */ /* 0x040fe40000410000 */
[C---:B------:R-:W-:Y:S01]  /*61b0*/  HMMA.16816.F32 R76, R128.reuse, R146, R76 ;  /* 0x00000092804c723c */ /* 0x040fe2000000184c */
[----:B------:R-:W2:Y:S03]  /*61c0*/  LDSM.16.MT88.4 R144, [R195+0x4100] ;  /* 0x00410000c390783b */ /* 0x000ea60000004200 */
[----:B------:R-:W-:Y:S02]  /*61d0*/  FMUL.FTZ R93, R2, R93 ;  /* 0x0000005d025d7220 */ /* 0x000fe40000410000 */
[C---:B------:R-:W-:Y:S02]  /*61e0*/  FMUL.FTZ R94, R0.reuse, R94 ;  /* 0x0000005e005e7220 */ /* 0x040fe40000410000 */
[----:B------:R-:W-:Y:S01]  /*61f0*/  FMUL.FTZ R95, R0, R95 ;  /* 0x0000005f005f7220 */ /* 0x000fe20000410000 */
[C---:B-1----:R-:W-:Y:S03]  /*6200*/  HMMA.16816.F32 R80, R128.reuse, R136, R80 ;  /* 0x000000888050723c */ /* 0x042fe60000001850 */
[C---:B------:R-:W-:Y:S02]  /*6210*/  FMUL.FTZ R96, R2.reuse, R96 ;  /* 0x0000006002607220 */ /* 0x040fe40000410000 */
[----:B------:R-:W-:Y:S02]  /*6220*/  FMUL.FTZ R97, R2, R97 ;  /* 0x0000006102617220 */ /* 0x000fe40000410000 */
[C---:B------:R-:W-:Y:S01]  /*6230*/  FMUL.FTZ R98, R0.reuse, R98 ;  /* 0x0000006200627220 */ /* 0x040fe20000410000 */
[C---:B------:R-:W-:Y:S01]  /*6240*/  HMMA.16816.F32 R84, R128.reuse, R138, R84 ;  /* 0x0000008a8054723c */ /* 0x040fe20000001854 */
[----:B------:R-:W1:Y:S03]  /*6250*/  LDSM.16.MT88.4 R136, [R190+0x4100] ;  /* 0x00410000be88783b */ /* 0x000e660000004200 */
[----:B------:R-:W-:Y:S02]  /*6260*/  FMUL.FTZ R99, R0, R99 ;  /* 0x0000006300637220 */ /* 0x000fe40000410000 */
[C---:B------:R-:W-:Y:S02]  /*6270*/  FMUL.FTZ R100, R2.reuse, R100 ;  /* 0x0000006402647220 */ /* 0x040fe40000410000 */
        /* <DEDUP_REMOVED lines=11> */
[----:B------:R-:W-:Y:S03]  /*6330*/  LDSM.16.MT88.4 R144, [R190+0x900] ;  /* 0x00090000be90783b */ /* 0x000fe60000004200 */
[----:B------:R-:W-:Y:S02]  /*6340*/  FMUL.FTZ R107, R0, R107 ;  /* 0x0000006b006b7220 */ /* 0x000fe40000410000 */
[C---:B------:R-:W-:Y:S02]  /*6350*/  FMUL.FTZ R108, R2.reuse, R108 ;  /* 0x0000006c026c7220 */ /* 0x040fe40000410000 */
[----:B------:R-:W-:Y:S01]  /*6360*/  FMUL.FTZ R109, R2, R109 ;  /* 0x0000006d026d7220 */ /* 0x000fe20000410000 */
[C---:B-1----:R-:W-:Y:S03]  /*6370*/  HMMA.16816.F32 R12, R128.reuse, R136, R12 ;  /* 0x00000088800c723c */ /* 0x042fe6000000180c */
[C---:B------:R-:W-:Y:S02]  /*6380*/  FMUL.FTZ R110, R0.reuse, R110 ;  /* 0x0000006e006e7220 */ /* 0x040fe40000410000 */
[----:B------:R-:W-:Y:S02]  /*6390*/  FMUL.FTZ R111, R0, R111 ;  /* 0x0000006f006f7220 */ /* 0x000fe40000410000 */
[----:B------:R-:W-:Y:S01]  /*63a0*/  FFMA.FTZ R212, R19, c[0x0][0x2d0], -R167 ;  /* 0x0000b40013d47a23 */ /* 0x000fe200000108a7 */
[C---:B------:R-:W-:Y:S01]  /*63b0*/  HMMA.16816.F32 R104, R128.reuse, R138, R104 ;  /* 0x0000008a8068723c */ /* 0x040fe20000001868 */
[----:B------:R-:W1:Y:S03]  /*63c0*/  LDSM.16.MT88.4 R136, [R195+0x900] ;  /* 0x00090000c388783b */ /* 0x000e660000004200 */
[C---:B------:R-:W-:Y:S01]  /*63d0*/  FMUL.FTZ R112, R2.reuse, R112 ;  /* 0x0000007002707220 */ /* 0x040fe20000410000 */
[----:B------:R-:W2:Y:S01]  /*63e0*/  MUFU.EX2 R212, R212 ;  /* 0x000000d400d47308 */ /* 0x000ea20000000800 */
        /* <DEDUP_REMOVED lines=8> */
[----:B------:R-:W4:Y:S02]  /*6470*/  LDSM.16.MT88.4 R140, [R189+0x900] ;  /* 0x00090000bd8c783b */ /* 0x000f240000004200 */
[----:B------:R-:W-:Y:S01]  /*6480*/  FMUL.FTZ R18, R0, R122 ;  /* 0x0000007a00127220 */ /* 0x000fe20000410000 */
[----:B---3--:R-:W-:Y:S01]  /*6490*/  F2FP.PACK_AB R121, R172, R171 ;  /* 0x000000abac79723e */ /* 0x008fe200000000ff */
[----:B------:R-:W-:Y:S01]  /*64a0*/  FMUL.FTZ R19, R0, R123 ;  /* 0x0000007b00137220 */ /* 0x000fe20000410000 */
[----:B-----5:R-:W-:Y:S01]  /*64b0*/  F2FP.PACK_AB R122, R174, R173 ;  /* 0x000000adae7a723e */ /* 0x020fe200000000ff */
[----:B------:R-:W-:Y:S01]  /*64c0*/  FMUL.FTZ R116, R2, R116 ;  /* 0x0000007402747220 */ /* 0x000fe20000410000 */
[----:B--2---:R-:W-:Y:S01]  /*64d0*/  F2FP.PACK_AB R123, R212, R175 ;  /* 0x000000afd47b723e */ /* 0x004fe200000000ff */
[----:B------:R-:W-:Y:S03]  /*64e0*/  FMUL.FTZ R117, R2, R117 ;  /* 0x0000007502757220 */ /* 0x000fe60000410000 */
[C---:B------:R-:W-:Y:S03]  /*64f0*/  HMMA.16816.F32 R16, R128.reuse, R124, R16 ;  /* 0x0000007c8010723c */ /* 0x040fe60000001810 */
[C---:B------:R-:W-:Y:S02]  /*6500*/  FMUL.FTZ R118, R0.reuse, R118 ;  /* 0x0000007600767220 */ /* 0x040fe40000410000 */
[----:B------:R-:W-:Y:S02]  /*6510*/  FMUL.FTZ R119, R0, R119 ;  /* 0x0000007700777220 */ /* 0x000fe40000410000 */
[----:B------:R-:W-:Y:S02]  /*6520*/  FFMA.FTZ R164, R2, R217, R164 ;  /* 0x000000d902a47223 */ /* 0x000fe400000100a4 */
[----:B------:R-:W-:Y:S03]  /*6530*/  FFMA.FTZ R6, R0, R215, R6 ;  /* 0x000000d700067223 */ /* 0x000fe60000010006 */
[----:B------:R-:W-:Y:S01]  /*6540*/  HMMA.16816.F32 R116, R128, R126, R116 ;  /* 0x0000007e8074723c */ /* 0x000fe20000001874 */
[----:B------:R-:W2:Y:S02]  /*6550*/  LDSM.16.MT88.4 R124, [R188+0x2900] ;  /* 0x00290000bc7c783b */ /* 0x000ea40000004200 */
[----:B------:R-:W-:Y:S01]  /*6560*/  IADD3 R0, R213, -0x1, RZ ;  /* 0xffffffffd5007810 */ /* 0x000fe20007ffe0ff */
[----:B------:R-:W-:Y:S02]  /*6570*/  FADD.FTZ R5, R5, R164 ;  /* 0x000000a405057221 */ /* 0x000fe40000010000 */
[----:B------:R-:W-:Y:S01]  /*6580*/  FADD.FTZ R6, R7, R6 ;  /* 0x0000000607067221 */ /* 0x000fe20000010000 */
[----:B------:R-:W-:Y:S01]  /*6590*/  MOV R213, R0 ;  /* 0x0000000000d57202 */ /* 0x000fe20000000f00 */
[C---:B-1----:R-:W-:Y:S01]  /*65a0*/  HMMA.16816.F32 R8, R120.reuse, R136, R8 ;  /* 0x000000887808723c */ /* 0x042fe20000001808 */
[----:B------:R-:W1:Y:S04]  /*65b0*/  LDSM.16.MT88.4 R128, [R195+0x4900] ;  /* 0x00490000c380783b */ /* 0x000e680000004200 */
[----:B------:R-:W-:Y:S01]  /*65c0*/  FADD.FTZ R134, R134, R5 ;  /* 0x0000000586867221 */ /* 0x000fe20000010000 */
[----:B------:R-:W-:Y:S01]  /*65d0*/  MOV R0, R3 ;  /* 0x0000000300007202 */ /* 0x000fe20000000f00 */
[----:B------:R-:W-:Y:S01]  /*65e0*/  FADD.FTZ R165, R165, R6 ;  /* 0x00000006a5a57221 */ /* 0x000fe20000010000 */
[C---:B------:R-:W-:Y:S01]  /*65f0*/  HMMA.16816.F32 R36, R120.reuse, R138, R36 ;  /* 0x0000008a7824723c */ /* 0x040fe20000001824 */
[----:B------:R-:W3:Y:S03]  /*6600*/  LDSM.16.MT88.4 R136, [R190+0x4900] ;  /* 0x00490000be88783b */ /* 0x000ee60000004200 */
        /* <DEDUP_REMOVED lines=13> */
[----:B------:R-:W4:Y:S03]  /*66e0*/  LDSM.16.MT88.4 R140, [R189+0x4900] ;  /* 0x00490000bd8c783b */ /* 0x000f260000004200 */
[----:B------:R-:W-:Y:S02]  /*66f0*/  FADD.FTZ R173, R174, R173 ;  /* 0x000000adaead7221 */ /* 0x000fe40000010000 */
[----:B------:R-:W-:Y:S02]  /*6700*/  FADD.FTZ R5, R212, R5 ;  /* 0x00000005d4057221 */ /* 0x000fe40000010000 */
        /* <DEDUP_REMOVED lines=24> */
[----:B------:R-:W3:Y:S01]  /*6890*/  MUFU.EX2 R155, R155 ;  /* 0x0000009b009b7308 */ /* 0x000ee20000000800 */
[----:B------:R-:W-:Y:S02]  /*68a0*/  FFMA.FTZ R168, R33, c[0x0][0x2d0], -R168 ;  /* 0x0000b40021a87a23 */ /* 0x000fe400000108a8 */
[C---:B--2---:R-:W-:Y:S04]  /*68b0*/  HMMA.16816.F32 R88, R120.reuse, R124, R88 ;  /* 0x0000007c7858723c */ /* 0x044fe80000001858 */
[--C-:B------:R-:W-:Y:S02]  /*68c0*/  FFMA.FTZ R162, R30, c[0x0][0x2d0], -R167.reuse ;  /* 0x0000b4001ea27a23 */ /* 0x100fe400000108a7 */
[--C-:B------:R-:W-:Y:S01]  /*68d0*/  FFMA.FTZ R163, R31, c[0x0][0x2d0], -R167.reuse ;  /* 0x0000b4001fa37a23 */ /* 0x100fe200000108a7 */
[----:B------:R-:W-:Y:S01]  /*68e0*/  MUFU.EX2 R156, R156 ;  /* 0x0000009c009c7308 */ /* 0x000fe20000000800 */
[C---:B------:R-:W-:Y:S01]  /*68f0*/  HMMA.16816.F32 R92, R120.reuse, R126, R92 ;  /* 0x0000007e785c723c */ /* 0x040fe2000000185c */
[----:B------:R-:W2:Y:S03]  /*6900*/  LDSM.16.MT88.4 R124, [R195+0x1100] ;  /* 0x00110000c37c783b */ /* 0x000ea60000004200 */
[----:B------:R-:W-:Y:S04]  /*6910*/  FFMA.FTZ R167, R35, c[0x0][0x2d0], -R167 ;  /* 0x0000b40023a77a23 */ /* 0x000fe800000108a7 */
[C---:B-1----:R-:W-:Y:S01]  /*6920*/  HMMA.16816.F32 R96, R120.reuse, R128, R96 ;  /* 0x000000807860723c */ /* 0x042fe20000001860 */
[----:B------:R-:W-:Y:S01]  /*6930*/  LDSM.16.MT88.4 R28, [R188+0x5100] ;  /* 0x00510000bc1c783b */ /* 0x000fe20000004200 */
[----:B------:R-:W1:Y:S06]  /*6940*/  MUFU.EX2 R157, R157 ;  /* 0x0000009d009d7308 */ /* 0x000e6c0000000800 */
[C---:B------:R-:W-:Y:S01]  /*6950*/  HMMA.16816.F32 R100, R120.reuse, R130, R100 ;  /* 0x000000827864723c */ /* 0x040fe20000001864 */
[----:B------:R-:W1:Y:S03]  /*6960*/  LDSM.16.MT88.4 R128, [R190+0x1100] ;  /* 0x00110000be80783b */ /* 0x000e660000004200 */
[----:B------:R-:W-:Y:S04]  /*6970*/  MUFU.EX2 R158, R158 ;  /* 0x0000009e009e7308 */ /* 0x000fe80000000800 */
[C---:B---3--:R-:W-:Y:S01]  /*6980*/  HMMA.16816.F32 R12, R120.reuse, R136, R12 ;  /* 0x00000088780c723c */ /* 0x048fe2000000180c */
[----:B------:R-:W-:Y:S05]  /*6990*/  LDSM.16.MT88.4 R32, [R189+0x1900] ;  /* 0x00190000bd20783b */ /* 0x000fea0000004200 */
[----:B------:R-:W3:Y:S02]  /*69a0*/  MUFU.EX2 R159, R159 ;  /* 0x0000009f009f7308 */ /* 0x000ee40000000800 */
[C---:B------:R-:W-:Y:S01]  /*69b0*/  HMMA.16816.F32 R104, R120.reuse, R138, R104 ;  /* 0x0000008a7868723c */ /* 0x040fe20000001868 */
[----:B------:R-:W2:Y:S07]  /*69c0*/  LDSM.16.MT88.4 R136, [R188+0x1100] ;  /* 0x00110000bc88783b */ /* 0x000eae0000004200 */
[C---:B----4-:R-:W-:Y:S01]  /*69d0*/  HMMA.16816.F32 R108, R120.reuse, R140, R108 ;  /* 0x0000008c786c723c */ /* 0x050fe2000000186c */
[----:B------:R-:W-:Y:S07]  /*69e0*/  MUFU.EX2 R160, R160 ;  /* 0x000000a000a07308 */ /* 0x000fee0000000800 */
[C---:B------:R-:W-:Y:S01]  /*69f0*/  HMMA.16816.F32 R112, R120.reuse, R142, R112 ;  /* 0x0000008e7870723c */ /* 0x040fe20000001870 */
[----:B------:R-:W4:Y:S02]  /*6a00*/  LDSM.16.MT88.4 R140, [R195+0x3100] ;  /* 0x00310000c38c783b */ /* 0x000f240000004200 */
        /* <DEDUP_REMOVED lines=10> */
[----:B---3--:R-:W-:Y:S03]  /*6ab0*/  F2FP.PACK_AB R23, R159, R158 ;  /* 0x0000009e9f17723e */ /* 0x008fe600000000ff */
[----:B------:R-:W-:Y:S02]  /*6ac0*/  FADD.FTZ R154, R154, R5 ;  /* 0x000000059a9a7221 */ /* 0x000fe40000010000 */
[----:B------:R-:W-:Y:S02]  /*6ad0*/  FADD.FTZ R153, R153, R152 ;  /* 0x0000009899997221 */ /* 0x000fe40000010000 */
[C---:B--2---:R-:W-:Y:S02]  /*6ae0*/  HMMA.16816.F32 R8, R20.reuse, R124, R8 ;  /* 0x0000007c1408723c */ /* 0x044fe40000001808 */
[----:B------:R-:W2:Y:S03]  /*6af0*/  MUFU.EX2 R219, R168 ;  /* 0x000000a800db7308 */ /* 0x000ea60000000800 */
[----:B------:R-:W-:Y:S02]  /*6b00*/  FADD.FTZ R155, R155, R154 ;  /* 0x0000009a9b9b7221 */ /* 0x000fe40000010000 */
[----:B------:R-:W-:Y:S01]  /*6b10*/  FADD.FTZ R156, R156, R153 ;  /* 0x000000999c9c7221 */ /* 0x000fe20000010000 */
[C---:B------:R-:W-:Y:S01]  /*6b20*/  HMMA.16816.F32 R36, R20.reuse, R126, R36 ;  /* 0x0000007e1424723c */ /* 0x040fe20000001824 */
[----:B------:R-:W-:Y:S03]  /*6b30*/  LDSM.16.MT88.4 R124, [R190+0x5100] ;  /* 0x00510000be7c783b */ /* 0x000fe60000004200 */
[----:B------:R-:W3:Y:S01]  /*6b40*/  MUFU.EX2 R167, R167 ;  /* 0x000000a700a77308 */ /* 0x000ee20000000800 */
[----:B------:R-:W-:Y:S02]  /*6b50*/  FADD.FTZ R158, R158, R155 ;  /* 0x0000009b9e9e7221 */ /* 0x000fe40000010000 */
[----:B------:R-:W-:Y:S01]  /*6b60*/  FADD.FTZ R157, R157, R156 ;  /* 0x0000009c9d9d7221 */ /* 0x000fe20000010000 */
[C---:B------:R-:W-:Y:S04]  /*6b70*/  HMMA.16816.F32 R40, R20.reuse, R128, R40 ;  /* 0x000000801428723c */ /* 0x040fe80000001828 */
[----:B------:R-:W-:Y:S04]  /*6b80*/  FADD.FTZ R159, R159, R158 ;  /* 0x0000009e9f9f7221 */ /* 0x000fe80000010000 */
[C---:B------:R-:W-:Y:S01]  /*6b90*/  HMMA.16816.F32 R44, R20.reuse, R130, R44 ;  /* 0x00000082142c723c */ /* 0x040fe2000000182c */
[----:B------:R-:W-:Y:S07]  /*6ba0*/  LDSM.16.MT88.4 R128, [R189+0x5100] ;  /* 0x00510000bd80783b */ /* 0x000fee0000004200 */
[C---:B------:R-:W-:Y:S08]  /*6bb0*/  HMMA.16816.F32 R48, R20.reuse, R24, R48 ;  /* 0x000000181430723c */ /* 0x040ff00000001830 */
[C---:B------:R-:W-:Y:S01]  /*6bc0*/  HMMA.16816.F32 R52, R20.reuse, R26, R52 ;  /* 0x0000001a1434723c */ /* 0x040fe20000001834 */
[----:B------:R-:W1:Y:S07]  /*6bd0*/  LDSM.16.MT88.4 R24, [R195+0x5100] ;  /* 0x00510000c318783b */ /* 0x000e6e0000004200 */
[C---:B------:R-:W-:Y:S08]  /*6be0*/  HMMA.16816.F32 R56, R20.reuse, R136, R56 ;  /* 0x000000881438723c */ /* 0x040ff00000001838 */
[C---:B------:R-:W-:Y:S01]  /*6bf0*/  HMMA.16816.F32 R60, R20.reuse, R138, R60 ;  /* 0x0000008a143c723c */ /* 0x040fe2000000183c */
[----:B------:R-:W-:Y:S07]  /*6c00*/  LDSM.16.MT88.4 R136, [R195+0x3900] ;  /* 0x00390000c388783b */ /* 0x000fee0000004200 */
[C---:B----4-:R-:W-:Y:S08]  /*6c10*/  HMMA.16816.F32 R64, R20.reuse, R140, R64 ;  /* 0x0000008c1440723c */ /* 0x050ff00000001840 */
        /* <DEDUP_REMOVED lines=8> */
[C---:B-----5:R-:W-:Y:S08]  /*6ca0*/  HMMA.16816.F32 R88, R20.reuse, R120, R88 ;  /* 0x000000781458723c */ /* 0x060ff00000001858 */
[C---:B------:R-:W-:Y:S01]  /*6cb0*/  HMMA.16816.F32 R92, R20.reuse, R122, R92 ;  /* 0x0000007a145c723c */ /* 0x040fe2000000185c */
[----:B------:R-:W-:Y:S07]  /*6cc0*/  LDSM.16.MT88.4 R120, [R190+0x1900] ;  /* 0x00190000be78783b */ /* 0x000fee0000004200 */
[C---:B-1----:R-:W-:Y:S08]  /*6cd0*/  HMMA.16816.F32 R96, R20.reuse, R24, R96 ;  /* 0x000000181460723c */ /* 0x042ff00000001860 */
[C---:B------:R-:W-:Y:S01]  /*6ce0*/  HMMA.16816.F32 R100, R20.reuse, R26, R100 ;  /* 0x0000001a1464723c */ /* 0x040fe20000001864 */
[----:B------:R-:W1:Y:S07]  /*6cf0*/  LDSM.16.MT88.4 R24, [R195+0x1900] ;  /* 0x00190000c318783b */ /* 0x000e6e0000004200 */
[C---:B------:R-:W-:Y:S08]  /*6d00*/  HMMA.16816.F32 R12, R20.reuse, R124, R12 ;  /* 0x0000007c140c723c */ /* 0x040ff0000000180c */
[C---:B------:R-:W-:Y:S01]  /*6d10*/  HMMA.16816.F32 R104, R20.reuse, R126, R104 ;  /* 0x0000007e1468723c */ /* 0x040fe20000001868 */
[----:B------:R-:W4:Y:S07]  /*6d20*/  LDSM.16.MT88.4 R124, [R188+0x1900] ;  /* 0x00190000bc7c783b */ /* 0x000f2e0000004200 */
[C---:B------:R-:W-:Y:S08]  /*6d30*/  HMMA.16816.F32 R108, R20.reuse, R128, R108 ;  /* 0x00000080146c723c */ /* 0x040ff0000000186c */
[C---:B------:R-:W-:Y:S08]  /*6d40*/  HMMA.16816.F32 R112, R20.reuse, R130, R112 ;  /* 0x000000821470723c */ /* 0x040ff00000001870 */
[C---:B------:R-:W-:Y:S08]  /*6d50*/  HMMA.16816.F32 R16, R20.reuse, R28, R16 ;  /* 0x0000001c1410723c */ /* 0x040ff00000001810 */
[----:B------:R-:W-:Y:S01]  /*6d60*/  HMMA.16816.F32 R116, R20, R30, R116 ;  /* 0x0000001e1474723c */ /* 0x000fe20000001874 */
[----:B------:R-:W5:Y:S06]  /*6d70*/  LDSM.16.MT88.4 R28, [R189+0x3900] ;  /* 0x00390000bd1c783b */ /* 0x000f6c0000004200 */
[----:B------:R-:W-:Y:S01]  /*6d80*/  F2FP.PACK_AB R20, R161, R160 ;  /* 0x000000a0a114723e */ /* 0x000fe200000000ff */
[----:B------:R-:W-:Y:S01]  /*6d90*/  FADD.FTZ R160, R160, R157 ;  /* 0x0000009da0a07221 */ /* 0x000fe20000010000 */
[----:B------:R-:W-:Y:S03]  /*6da0*/  F2FP.PACK_AB R21, R163, R162 ;  /* 0x000000a2a315723e */ /* 0x000fe600000000ff */
[----:B--2---:R-:W-:Y:S01]  /*6db0*/  F2FP.PACK_AB R22, R219, R214 ;  /* 0x000000d6db16723e */ /* 0x004fe200000000ff */
[----:B------:R-:W-:Y:S01]  /*6dc0*/  FADD.FTZ R162, R162, R159 ;  /* 0x0000009fa2a27221 */ /* 0x000fe20000010000 */
[----:B---3--:R-:W-:Y:S01]  /*6dd0*/  F2FP.PACK_AB R23, R167, R216 ;  /* 0x000000d8a717723e */ /* 0x008fe200000000ff */
[----:B------:R-:W-:Y:S02]  /*6de0*/  FADD.FTZ R161, R161, R160 ;  /* 0x000000a0a1a17221 */ /* 0x000fe40000010000 */
[----:B------:R-:W-:Y:S02]  /*6df0*/  FADD.FTZ R163, R163, R162 ;  /* 0x000000a2a3a37221 */ /* 0x000fe40000010000 */
[----:B------:R-:W-:Y:S02]  /*6e00*/  FADD.FTZ R214, R214, R161 ;  /* 0x000000a1d6d67221 */ /* 0x000fe40000010000 */
[C---:B-1----:R-:W-:Y:S01]  /*6e10*/  HMMA.16816.F32 R128, R20.reuse, R24, R8 ;  /* 0x000000181480723c */ /* 0x042fe20000001808 */
[----:B------:R-:W1:Y:S02]  /*6e20*/  LDSM.16.MT88.4 R8, [R190+0x5900] ;  /* 0x00590000be08783b */ /* 0x000e640000004200 */
[----:B------:R-:W-:Y:S02]  /*6e30*/  FADD.FTZ R216, R216, R163 ;  /* 0x000000a3d8d87221 */ /* 0x000fe40000010000 */
[----:B------:R-:W-:Y:S02]  /*6e40*/  FADD.FTZ R217, R219, R214 ;  /* 0x000000d6dbd97221 */ /* 0x000fe40000010000 */
[----:B------:R-:W-:Y:S01]  /*6e50*/  FADD.FTZ R215, R167, R216 ;  /* 0x000000d8a7d77221 */ /* 0x000fe20000010000 */
        /* <DEDUP_REMOVED lines=12> */
[C---:B-----5:R-:W-:Y:S08]  /*6f20*/  HMMA.16816.F32 R80, R20.reuse, R28, R80 ;  /* 0x0000001c1450723c */ /* 0x060ff00000001850 */
[C---:B------:R-:W-:Y:S01]  /*6f30*/  HMMA.16816.F32 R84, R20.reuse, R30, R84 ;  /* 0x0000001e1454723c */ /* 0x040fe20000001854 */
[----:B------:R-:W3:Y:S07]  /*6f40*/  LDSM.16.MT88.4 R28, [R188+0x5900] ;  /* 0x00590000bc1c783b */ /* 0x000eee0000004200 */
        /* <DEDUP_REMOVED lines=10> */
[----:B------:R-:W-:-:S07]  /*6ff0*/  @P0 BRA `(.L_x_1527) ;  /* 0xffffda0000000947 */ /* 0x000fce000383ffff */
.L_x_1526:
        /* <DEDUP_REMOVED lines=123> */
.L_x_1518:
        /* <DEDUP_REMOVED lines=165> */
.L_x_1531:
        /* <DEDUP_REMOVED lines=146> */
.L_x_1533:
[----:B--2---:R-:W-:Y:S05]  /*8b20*/  BSYNC B0 ;  /* 0x0000000000007941 */ /* 0x004fea0003800000 */
.L_x_1532:
        /* <DEDUP_REMOVED lines=23> */
.L_x_1535:
[----:B------:R-:W-:Y:S05]  /*8ca0*/  BSYNC B0 ;  /* 0x0000000000007941 */ /* 0x000fea0003800000 */
.L_x_1534:
        /* <DEDUP_REMOVED lines=23> */
.L_x_1537:
[----:B------:R-:W-:Y:S05]  /*8e20*/  BSYNC B0 ;  /* 0x0000000000007941 */ /* 0x000fea0003800000 */
.L_x_1536:
        /* <DEDUP_REMOVED lines=24> */
.L_x_1530:
        /* <DEDUP_REMOVED lines=31> */
.L_x_1538:
        /* <DEDUP_REMOVED lines=43> */
.L_x_1540:
[----:B------:R-:W-:Y:S05]  /*9450*/  BSYNC B0 ;  /* 0x0000000000007941 */ /* 0x000fea0003800000 */
.L_x_1539:
        /* <DEDUP_REMOVED lines=70> */
.L_x_1542:
[----:B------:R-:W-:Y:S05]  /*98c0*/  BSYNC B0 ;  /* 0x0000000000007941 */ /* 0x000fea0003800000 */
.L_x_1541:
        /* <DEDUP_REMOVED lines=21> */
.L_x_1544:
[----:B------:R-:W-:Y:S05]  /*9a20*/  BSYNC B0 ;  /* 0x0000000000007941 */ /* 0x000fea0003800000 */
.L_x_1543:
        /* <DEDUP_REMOVED lines=21> */
.L_x_1546:
[----:B------:R-:W-:Y:S05]  /*9b80*/  BSYNC B0 ;  /* 0x0000000000007941 */ /* 0x000fea0003800000 */
.L_x_1545:
        /* <DEDUP_REMOVED lines=22> */
.L_x_1547:
        /* <DEDUP_REMOVED lines=9> */
.L_x_3011:


//--------------------- .text._ZN7cutlass13device_kernelIN5flash19enable_sm80_to_sm89INS1_16FlashAttnFwdSm80INS1_25CollectiveMainloopFwdSm80ILi8ELi1ELb0EN4cute5tupleIJNS5_1CILi128EEENS7_ILi64EEENS7_ILi192EEEEEELi192ENS_6half_tEfNS_4arch4Sm80ELb0ELb0ELb0ELb1ELb1ELb1ELb1ELb0EEENS1_21CollectiveEpilogueFwdINS6_IJS8_SA_S9_EEENS6_IJNS7_ILi1EEESI_SI_EEESC_SE_Li256ELb1ELb1ELb0ELb0EEENS1_19SingleTileSchedulerILb1ELb0ELb1ELi128EEEEEEEEEvNT_6ParamsE --------------------------
	.section	.text._ZN7cutlass13device_kernelIN5flash19enable_sm80_to_sm89INS1_16FlashAttnFwdSm80INS1_25CollectiveMainloopFwdSm80ILi8ELi1ELb0EN4cute5tupleIJNS5_1CILi128EEENS7_ILi64EEENS7_ILi192EEEEEELi192ENS_6half_tEfNS_4arch4Sm80ELb0ELb0ELb0ELb1ELb1ELb1ELb1ELb0EEENS1_21CollectiveEpilogueFwdINS6_IJS8_SA_S9_EEENS6_IJNS7_ILi1EEESI_SI_EEESC_SE_Li256ELb1ELb1ELb0ELb0EEENS1_19SingleTileSchedulerILb1ELb0ELb1ELi128EEEEEEEEEvNT_6ParamsE,"ax",@progbits
	.sectioninfo	@"SHI_REGISTERS=234"
	.align	128
.text._ZN7cutlass13device_kernelIN5flash19enable_sm80_to_sm89INS1_16FlashAttnFwdSm80INS1_25CollectiveMainloopFwdSm80ILi8ELi1ELb0EN4cute5tupleIJNS5_1CILi128EEENS7_ILi64EEENS7_ILi192EEEEEELi192ENS_6half_tEfNS_4arch4Sm80ELb0ELb0ELb0ELb1ELb1ELb1ELb1ELb0EEENS1_21CollectiveEpilogueFwdINS6_IJS8_SA_S9_EEENS6_IJNS7_ILi1EEESI_SI_EEESC_SE_Li256ELb1ELb1ELb0ELb0EEENS1_19SingleTileSchedulerILb1ELb0ELb1ELi128EEEEEEEEEvNT_6ParamsE:
        .type           _ZN7cutlass13device_kernelIN5flash19enable_sm80_to_sm89INS1_16FlashAttnFwdSm80INS1_25CollectiveMainloopFwdSm80ILi8ELi1ELb0EN4cute5tupleIJNS5_1CILi128EEENS7_ILi64EEENS7_ILi192EEEEEELi192ENS_6half_tEfNS_4arch4Sm80ELb0ELb0ELb0ELb1ELb1ELb1ELb1ELb0EEENS1_21CollectiveEpilogueFwdINS6_IJS8_SA_S9_EEENS6_IJNS7_ILi1EEESI_SI_EEESC_SE_Li256ELb1ELb1ELb0ELb0EEENS1_19SingleTileSchedulerILb1ELb0ELb1ELi128EEEEEEEEEvNT_6ParamsE,@function
        .size           _ZN7cutlass13device_kernelIN5flash19enable_sm80_to_sm89INS1_16FlashAttnFwdSm80INS1_25CollectiveMainloopFwdSm80ILi8ELi1ELb0EN4cute5tupleIJNS5_1CILi128EEENS7_ILi64EEENS7_ILi192EEEEEELi192ENS_6half_tEfNS_4arch4Sm80ELb0ELb0ELb0ELb1ELb1ELb1ELb1ELb0EEENS1_21CollectiveEpilogueFwdINS6_IJS8_SA_S9_EEENS6_IJNS7_ILi1EEESI_SI_EEESC_SE_Li256ELb1ELb1ELb0ELb0EEENS1_19SingleTileSchedulerILb1ELb0ELb1ELi128EEEEEEEEEvNT_6ParamsE,(.L_x_3012 - _ZN7cutlass13device_kernelIN5flash19enable_sm80_to_sm89INS1_16FlashAttnFwdSm80INS1_25CollectiveMainloopFwdSm80ILi8ELi1ELb0EN4cute5tupleIJNS5_1CILi128EEENS7_ILi64EEENS7_ILi192EEEEEELi192ENS_6half_tEfNS_4arch4Sm80ELb0ELb0ELb0ELb1ELb1ELb1ELb1ELb0EEENS1_21CollectiveEpilogueFwdINS6_IJS8_SA_S9_EEENS6_IJNS7_ILi1EEESI_SI_EEESC_SE_Li256ELb1ELb1ELb0ELb0EEENS1_19SingleTileSchedulerILb1ELb0ELb1ELi128EEEEEEEEEvNT_6ParamsE)
        .other          _ZN7cutlass13device_kernelIN5flash19enable_sm80_to_sm89INS1_16FlashAttnFwdSm80INS1_25CollectiveMainloopFwdSm80ILi8ELi1ELb0EN4cute5tupleIJNS5_1CILi128EEENS7_ILi64EEENS7_ILi192EEEEEELi192ENS_6half_tEfNS_4arch4Sm80ELb0ELb0ELb0ELb1ELb1ELb1ELb1ELb0EEENS1_21CollectiveEpilogueFwdINS6_IJS8_SA_S9_EEENS6_IJNS7_ILi1EEESI_SI_EEESC_SE_Li256ELb1ELb1ELb0ELb0EEENS1_19SingleTileSchedulerILb1ELb0ELb1ELi128EEEEEEEEEvNT_6ParamsE,@"STO_CUDA_ENTRY STV_DEFAULT"
_ZN7cutlass13device_kernelIN5flash19enable_sm80_to_sm89INS1_16FlashAttnFwdSm80INS1_25CollectiveMainloopFwdSm80ILi8ELi1ELb0EN4cute5tupleIJNS5_1CILi128EEENS7_ILi64EEENS7_ILi192EEEEEELi192ENS_6half_tEfNS_4arch4Sm80ELb0ELb0ELb0ELb1ELb1ELb1ELb1ELb0EEENS1_21CollectiveEpilogueFwdINS6_IJS8_SA_S9_EEENS6_IJNS7_ILi1EEESI_SI_EEESC_SE_Li256ELb1ELb1ELb0ELb0EEENS1_19SingleTileSchedulerILb1ELb0ELb1ELi128EEEEEEEEEvNT_6ParamsE:
[----:B------:R-:W-:Y:S02]  /*0000*/  MOV R1, c[0x0][0x28] ;  /* 0x00000a0000017a02 */ /* 0x000fe40000000f00 */
[----:B------:R-:W1:Y:S01]  /*0010*/  S2R R76, SR_TID.X ;  /* 0x00000000004c7919 */ /* 0x000e620000002100 */
[----:B------:R-:W-:-:S03]  /*0020*/  ULDC.64 UR6, c[0x0][0x118] ;  /* 0x0000460000067ab9 */ /* 0x000fc60000000a00 */
[----:B------:R-:W2:Y:S04]  /*0030*/  S2R R201, SR_CTAID.Z ;  /* 0x0000000000c97919 */ /* 0x000ea80000002700 */
[----:B------:R-:W3:Y:S01]  /*0040*/  S2R R78, SR_CTAID.X ;  /* 0x00000000004e7919 */ /* 0x000ee20000002500 */
[----:B-1----:R-:W-:-:S05]  /*0050*/  SHF.R.U32.HI R4, RZ, 0x5, R76 ;  /* 0x00000005ff047819 */ /* 0x002fca000001164c */
[----:B------:R-:W1:Y:S02]  /*0060*/  SHFL.IDX PT, R0, R4, RZ, 0x1f ;  /* 0x00001fff04007589 */ /* 0x000e6400000e0000 */
[----:B-1----:R-:W-:Y:S02]  /*0070*/  ISETP.NE.AND P0, PT, R0, RZ, PT ;  /* 0x000000ff0000720c */ /* 0x002fe40003f05270 */
[----:B------:R-:W-:-:S05]  /*0080*/  MOV R0, 0x4 ;  /* 0x0000000400007802 */ /* 0x000fca0000000f00 */
[----:B--2---:R-:W-:-:S06]  /*0090*/  IMAD.WIDE R2, R201, R0, c[0x0][0x568] ;  /* 0x00015a00c9027625 */ /* 0x004fcc00078e0200 */
[----:B------:R-:W-:Y:S05]  /*00a0*/  @!P0 BRA `(.L_x_1548) ;  /* 0x0000013000008947 */ /* 0x000fea0003800000 */
[----:B---3--:R-:W-:-:S04]  /*00b0*/  ISETP.NE.U32.AND P0, PT, RZ, c[0x0][0x568], PT ;  /* 0x00015a00ff007a0c */ /* 0x008fc80003f05070 */
[----:B------:R-:W-:-:S13]  /*00c0*/  ISETP.NE.AND.EX P0, PT, RZ, c[0x0][0x56c], PT, P0 ;  /* 0x00015b00ff007a0c */ /* 0x000fda0003f05300 */
[----:B------:R-:W-:Y:S05]  /*00d0*/  @!P0 BRA `(.L_x_1549) ;  /* 0x0000002000008947 */ /* 0x000fea0003800000 */
[----:B------:R1:W5:Y:S01]  /*00e0*/  LDG.E R3, [R2.64] ;  /* 0x0000000602037981 */ /* 0x000362000c1e1900 */
[----:B------:R-:W-:Y:S05]  /*00f0*/  BRA `(.L_x_1550) ;  /* 0x0000009000007947 */ /* 0x000fea0003800000 */
.L_x_1549:
        /* <DEDUP_REMOVED lines=8> */
.L_x_1551:
[----:B------:R-:W-:-:S05]  /*0180*/  MOV R3, c[0x0][0x54c] ;  /* 0x0001530000037a02 */ /* 0x000fca0000000f00 */
.L_x_1550:
[----:B-----5:R-:W-:Y:S01]  /*0190*/  IMAD R3, R3, c[0x0][0x548], RZ ;  /* 0x0001520003037a24 */ /* 0x020fe200078e02ff */
[----:B-1----:R-:W-:-:S04]  /*01a0*/  SHF.L.U32 R2, R78, 0x7, RZ ;  /* 0x000000074e027819 */ /* 0x002fc800000006ff */
[----:B------:R-:W-:-:S04]  /*01b0*/  ISETP.GE.AND P0, PT, R2, R3, PT ;  /* 0x000000030200720c */ /* 0x000fc80003f06270 */
[----:B------:R-:W-:Y:S01]  /*01c0*/  SEL R201, R201, 0xffffffff, !P0 ;  /* 0xffffffffc9c97807 */ /* 0x000fe20004000000 */
[----:B------:R-:W-:Y:S05]  /*01d0*/  BRA `(.L_x_1552) ;  /* 0x0000012000007947 */ /* 0x000fea0003800000 */
.L_x_1548:
[----:B---3--:R-:W-:-:S04]  /*01e0*/  ISETP.NE.U32.AND P0, PT, RZ, c[0x0][0x568], PT ;  /* 0x00015a00ff007a0c */ /* 0x008fc80003f05070 */
[----:B------:R-:W-:-:S13]  /*01f0*/  ISETP.NE.AND.EX P0, PT, RZ, c[0x0][0x56c], PT, P0 ;  /* 0x00015b00ff007a0c */ /* 0x000fda0003f05300 */
[----:B------:R-:W-:Y:S05]  /*0200*/  @!P0 BRA `(.L_x_1553) ;  /* 0x0000002000008947 */ /* 0x000fea0003800000 */
[----:B------:R1:W5:Y:S01]  /*0210*/  LDG.E R3, [R2.64] ;  /* 0x0000000602037981 */ /* 0x000362000c1e1900 */
[----:B------:R-:W-:Y:S05]  /*0220*/  BRA `(.L_x_1554) ;  /* 0x0000009000007947 */ /* 0x000fea0003800000 */
.L_x_1553:
        /* <DEDUP_REMOVED lines=8> */
.L_x_1555:
[----:B------:R-:W-:-:S05]  /*02b0*/  MOV R3, c[0x0][0x54c] ;  /* 0x0001530000037a02 */ /* 0x000fca0000000f00 */
.L_x_1554:
[----:B-----5:R-:W-:Y:S01]  /*02c0*/  IMAD R3, R3, c[0x0][0x548], RZ ;  /* 0x0001520003037a24 */ /* 0x020fe200078e02ff */
[----:B-1----:R-:W-:-:S04]  /*02d0*/  SHF.L.U32 R2, R78, 0x7, RZ ;  /* 0x000000074e027819 */ /* 0x002fc800000006ff */
[----:B------:R-:W-:-:S04]  /*02e0*/  ISETP.GE.AND P0, PT, R2, R3, PT ;  /* 0x000000030200720c */ /* 0x000fc80003f06270 */
[----:B------:R-:W-:-:S04]  /*02f0*/  SEL R201, R201, 0xffffffff, !P0 ;  /* 0xffffffffc9c97807 */ /* 0x000fc80004000000 */
.L_x_1552:
        /* <DEDUP_REMOVED lines=39> */
.L_x_1556:
[----:B--2---:R-:W-:-:S04]  /*0570*/  ISETP.NE.U32.AND P0, PT, RZ, c[0x0][0x368], PT ;  /* 0x0000da00ff007a0c */ /* 0x004fc80003f05070 */
[----:B------:R-:W-:-:S13]  /*0580*/  ISETP.NE.AND.EX P0, PT, RZ, c[0x0][0x36c], PT, P0 ;  /* 0x0000db00ff007a0c */ /* 0x000fda0003f05300 */
[----:B------:R-:W-:Y:S05]  /*0590*/  @!P0 BRA `(.L_x_1557) ;  /* 0x0000003000008947 */ /* 0x000fea0003800000 */
[----:B------:R-:W-:-:S05]  /*05a0*/  IMAD.WIDE R2, R201, R0, c[0x0][0x368] ;  /* 0x0000da00c9027625 */ /* 0x000fca00078e0200 */
[----:B------:R1:W5:Y:S01]  /*05b0*/  LDG.E R7, [R2.64] ;  /* 0x0000000602077981 */ /* 0x000362000c1e1900 */
[----:B------:R-:W-:Y:S05]  /*05c0*/  BRA `(.L_x_1558) ;  /* 0x0000004000007947 */ /* 0x000fea0003800000 */
.L_x_1557:
[----:B------:R-:W-:Y:S05]  /*05d0*/  @!P3 BRA `(.L_x_1558) ;  /* 0x000000300000b947 */ /* 0x000fea0003800000 */
[----:B------:R-:W2:Y:S04]  /*05e0*/  LDG.E R7, [R4.64] ;  /* 0x0000000604077981 */ /* 0x000ea8000c1e1900 */
[----:B------:R-:W2:Y:S02]  /*05f0*/  LDG.E R2, [R4.64+0x4] ;  /* 0x0000040604027981 */ /* 0x000ea4000c1e1900 */
[----:B--2---:R-:W-:Y:S02]  /*0600*/  IADD3 R7, -R7, R2, RZ ;  /* 0x0000000207077210 */ /* 0x004fe40007ffe1ff */
.L_x_1558:
[----:B-1----:R-:W2:Y:S04]  /*0610*/  @P4 LDG.E R3, [R8.64] ;  /* 0x0000000608034981 */ /* 0x002ea8000c1e1900 */
[----:B------:R-:W2:Y:S01]  /*0620*/  @P4 LDG.E R4, [R8.64+0x4] ;  /* 0x0000040608044981 */ /* 0x000ea2000c1e1900 */
        /* <DEDUP_REMOVED lines=31> */
[----:B------:R-:W-:Y:S01]  /*0820*/  IADD3 R140, R3, -0x1, RZ ;  /* 0xffffffff038c7810 */ /* 0x000fe20007ffe0ff */
[----:B------:R-:W-:Y:S01]  /*0830*/  IMAD.MOV.U32 R103, RZ, RZ, 0x6 ;  /* 0x00000006ff677424 */ /* 0x000fe200078e00ff */
[----:B------:R-:W-:Y:S01]  /*0840*/  LEA.HI R4, R5, R76, RZ, 0x3 ;  /* 0x0000004c05047211 */ /* 0x000fe200078f18ff */
[----:B------:R-:W-:Y:S01]  /*0850*/  IMAD.IADD R90, R90, 0x1, R7 ;  /* 0x000000015a5a7824 */ /* 0x000fe200078e0207 */
[----:B------:R-:W-:Y:S01]  /*0860*/  SHF.R.S32.HI R2, RZ, 0x1f, R163 ;  /* 0x0000001fff027819 */ /* 0x000fe200000114a3 */
[----:B------:R-:W-:Y:S01]  /*0870*/  IMAD.SHL.U32 R100, R114, 0x40, RZ ;  /* 0x0000004072647824 */ /* 0x000fe200078e00ff */
[----:B------:R-:W-:Y:S01]  /*0880*/  LOP3.LUT R3, R4, 0x1ffffff8, RZ, 0xc0, !PT ;  /* 0x1ffffff804037812 */ /* 0x000fe200078ec0ff */
[----:B------:R-:W-:Y:S01]  /*0890*/  IMAD R160, R80, c[0x0][0x240], RZ ;  /* 0x0000900050a07a24 */ /* 0x000fe200078e02ff */
[----:B------:R-:W-:Y:S01]  /*08a0*/  SHF.R.S32.HI R4, RZ, 0x3, R4 ;  /* 0x00000003ff047819 */ /* 0x000fe20000011404 */
[----:B------:R-:W-:Y:S01]  /*08b0*/  IMAD.MOV.U32 R113, RZ, RZ, 0x5 ;  /* 0x00000005ff717424 */ /* 0x000fe200078e00ff */
[----:B------:R-:W-:Y:S01]  /*08c0*/  SHF.L.U64.HI R99, R114, R103, c[0x0][0x23c] ;  /* 0x00008f0072637619 */ /* 0x000fe20000010267 */
[----:B------:R-:W-:Y:S01]  /*08d0*/  IMAD.IADD R6, R76, 0x1, -R3 ;  /* 0x000000014c067824 */ /* 0x000fe200078e0a03 */
[C---:B------:R-:W-:Y:S01]  /*08e0*/  IADD3 R162, P0, R4.reuse, R163, RZ ;  /* 0x000000a304a27210 */ /* 0x040fe20007f1e0ff */
[----:B------:R-:W-:Y:S01]  /*08f0*/  IMAD.SHL.U32 R3, R4, 0x40, RZ ;  /* 0x0000004004037824 */ /* 0x000fe200078e00ff */
[----:B------:R-:W-:Y:S01]  /*0900*/  SHF.R.S32.HI R10, RZ, 0x1f, R140 ;  /* 0x0000001fff0a7819 */ /* 0x000fe2000001148c */
[----:B------:R-:W-:Y:S01]  /*0910*/  IMAD.SHL.U32 R6, R6, 0x8, RZ ;  /* 0x0000000806067824 */ /* 0x000fe200078e00ff */
[----:B------:R-:W-:Y:S01]  /*0920*/  LEA.HI.X.SX32 R163, R4, R2, 0x1, P0 ;  /* 0x0000000204a37211 */ /* 0x000fe200000f0eff */
[----:B------:R-:W-:Y:S01]  /*0930*/  IMAD R7, R99, R140, RZ ;  /* 0x0000008c63077224 */ /* 0x000fe200078e02ff */
[----:B------:R-:W-:Y:S01]  /*0940*/  LOP3.LUT R3, R3, 0x1c0, RZ, 0xc0, !PT ;  /* 0x000001c003037812 */ /* 0x000fe200078ec0ff */
[----:B------:R-:W-:Y:S01]  /*0950*/  IMAD.IADD R97, R147, 0x1, -R4 ;  /* 0x0000000193617824 */ /* 0x000fe200078e0a04 */
[----:B------:R-:W-:Y:S01]  /*0960*/  SEL R158, R201, RZ, !P4 ;  /* 0x000000ffc99e7207 */ /* 0x000fe20006000000 */
[----:B------:R-:W-:Y:S01]  /*0970*/  IMAD R10, R10, R100, R7 ;  /* 0x000000640a0a7224 */ /* 0x000fe200078e0207 */
[----:B------:R-:W-:Y:S01]  /*0980*/  LOP3.LUT R2, R3, 0x38, R6, 0xf8, !PT ;  /* 0x0000003803027812 */ /* 0x000fe200078ef806 */
[----:B------:R-:W-:Y:S01]  /*0990*/  IMAD R9, R163, c[0x0][0x238], RZ ;  /* 0x00008e00a3097a24 */ /* 0x000fe200078e02ff */
[----:B------:R-:W-:Y:S01]  /*09a0*/  SHF.R.U32.HI R3, RZ, 0x3, R3 ;  /* 0x00000003ff037819 */ /* 0x000fe20000011603 */
[----:B------:R-:W-:Y:S01]  /*09b0*/  IMAD R160, R199, c[0x0][0x244], R160 ;  /* 0x00009100c7a07a24 */ /* 0x000fe200078e02a0 */
[--C-:B------:R-:W-:Y:S01]  /*09c0*/  SHF.R.S32.HI R7, RZ, 0x1f, R6.reuse ;  /* 0x0000001fff077819 */ /* 0x100fe20000011406 */
[----:B------:R-:W-:Y:S01]  /*09d0*/  IMAD R12, R162, c[0x0][0x23c], R9 ;  /* 0x00008f00a20c7a24 */ /* 0x000fe200078e0209 */
[----:B------:R-:W-:Y:S01]  /*09e0*/  LOP3.LUT R3, R2, R3, RZ, 0x3c, !PT ;  /* 0x0000000302037212 */ /* 0x000fe200078e3cff */
[----:B------:R-:W-:Y:S01]  /*09f0*/  IMAD R0, R140, -0x40, R97 ;  /* 0xffffffc08c007824 */ /* 0x000fe200078e0261 */
[----:B------:R-:W-:Y:S01]  /*0a00*/  IADD3 R2, R6, 0x40, RZ ;  /* 0x0000004006027810 */ /* 0x000fe20007ffe0ff */
[----:B------:R-:W-:Y:S01]  /*0a10*/  IMAD.WIDE.U32 R8, R162, c[0x0][0x238], R6 ;  /* 0x00008e00a2087a25 */ /* 0x000fe200078e0006 */
[----:B------:R-:W-:Y:S01]  /*0a20*/  LEA.HI R138, R5, R76, RZ, 0x6 ;  /* 0x0000004c058a7211 */ /* 0x000fe200078f30ff */
[----:B------:R-:W-:Y:S01]  /*0a30*/  ULDC.U8 UR4, c[0x0][0x298] ;  /* 0x0000a60000047ab9 */ /* 0x000fe20000000000 */
[----:B------:R-:W-:Y:S01]  /*0a40*/  ISETP.GE.AND P6, PT, R2, c[0x0][0x1d4], PT ;  /* 0x0000750002007a0c */ /* 0x000fe20003fc6270 */
[----:B------:R-:W-:Y:S01]  /*0a50*/  IMAD.IADD R13, R9, 0x1, R12 ;  /* 0x00000001090d7824 */ /* 0x000fe200078e020c */
[----:B------:R-:W-:Y:S01]  /*0a60*/  SHF.R.S32.HI R2, RZ, 0x1f, R201 ;  /* 0x0000001fff027819 */ /* 0x000fe200000114c9 */
[----:B------:R-:W-:Y:S01]  /*0a70*/  IMAD.MOV.U32 R12, RZ, RZ, R8 ;  /* 0x000000ffff0c7224 */ /* 0x000fe200078e0008 */
[----:B------:R-:W-:Y:S01]  /*0a80*/  ISETP.GE.AND P2, PT, R6, c[0x0][0x1d4], PT ;  /* 0x0000750006007a0c */ /* 0x000fe20003f46270 */
[----:B------:R-:W-:Y:S01]  /*0a90*/  IMAD R8, R80, c[0x0][0x260], RZ ;  /* 0x0000980050087a24 */ /* 0x000fe200078e02ff */
[----:B------:R-:W-:Y:S01]  /*0aa0*/  SEL R95, R2, RZ, !P4 ;  /* 0x000000ff025f7207 */ /* 0x000fe20006000000 */
[----:B------:R-:W-:Y:S01]  /*0ab0*/  IMAD.WIDE.U32 R12, R199, c[0x0][0x240], R12 ;  /* 0x00009000c70c7a25 */ /* 0x000fe200078e000c */
[----:B------:R-:W-:-:S02]  /*0ac0*/  ISETP.GE.AND P1, PT, R0, 0x1, PT ;  /* 0x000000010000780c */ /* 0x000fc40003f26270 */
[----:B------:R-:W-:Y:S01]  /*0ad0*/  ISETP.GT.AND P0, PT, R0, 0x20, PT ;  /* 0x000000200000780c */ /* 0x000fe20003f04270 */
[----:B------:R-:W-:Y:S01]  /*0ae0*/  IMAD.IADD R161, R13, 0x1, R160 ;  /* 0x000000010da17824 */ /* 0x000fe200078e02a0 */
[----:B------:R-:W-:Y:S01]  /*0af0*/  IADD3 R0, R6, 0x80, RZ ;  /* 0x0000008006007810 */ /* 0x000fe20007ffe0ff */
[----:B------:R-:W-:Y:S01]  /*0b00*/  IMAD R169, R95, c[0x0][0x248], RZ ;  /* 0x000092005fa97a24 */ /* 0x000fe200078e02ff */
[----:B------:R-:W-:Y:S01]  /*0b10*/  LEA.HI R4, R5, R76, RZ, 0x2 ;  /* 0x0000004c05047211 */ /* 0x000fe200078f10ff */
[----:B------:R-:W-:Y:S01]  /*0b20*/  IMAD.MOV.U32 R160, RZ, RZ, R12 ;  /* 0x000000ffffa07224 */ /* 0x000fe200078e000c */
[----:B------:R-:W-:Y:S01]  /*0b30*/  LOP3.LUT R81, R81, 0xfffffffe, RZ, 0xc0, !PT ;  /* 0xfffffffe51517812 */ /* 0x000fe200078ec0ff */
[----:B------:R-:W-:Y:S01]  /*0b40*/  IMAD R169, R158, c[0x0][0x24c], R169 ;  /* 0x000093009ea97a24 */ /* 0x000fe200078e02a9 */
[----:B------:R-:W-:Y:S01]  /*0b50*/  SHF.L.U64.HI R113, R114, R113, c[0x0][0x23c] ;  /* 0x00008f0072717619 */ /* 0x000fe20000010271 */
[----:B------:R-:W-:Y:S01]  /*0b60*/  IMAD.WIDE.U32 R160, R158, c[0x0][0x248], R160 ;  /* 0x000092009ea07a25 */ /* 0x000fe200078e00a0 */
[----:B------:R-:W-:-:S02]  /*0b70*/  @P2 LOP3.LUT R81, R81, 0x1, RZ, 0xfc, !PT ;  /* 0x0000000151512812 */ /* 0x000fc400078efcff */
[----:B------:R-:W-:Y:S01]  /*0b80*/  ISETP.GE.AND P5, PT, R0, c[0x0][0x1d4], PT ;  /* 0x0000750000007a0c */ /* 0x000fe20003fa6270 */
[C---:B------:R-:W-:Y:S01]  /*0b90*/  IMAD R8, R199.reuse, c[0x0][0x264], R8 ;  /* 0x00009900c7087a24 */ /* 0x040fe200078e0208 */
[----:B------:R-:W-:Y:S01]  /*0ba0*/  SHF.R.S32.HI R145, RZ, 0x2, R4 ;  /* 0x00000002ff917819 */ /* 0x000fe20000011404 */
[----:B------:R-:W-:Y:S01]  /*0bb0*/  IMAD.WIDE.U32 R6, R199, c[0x0][0x260], R6 ;  /* 0x00009800c7067a25 */ /* 0x000fe200078e0006 */
[C---:B------:R-:W-:Y:S02]  /*0bc0*/  LOP3.LUT P4, RZ, R81.reuse, 0x1, RZ, 0xc0, !PT ;  /* 0x0000000151ff7812 */ /* 0x040fe4000788c0ff */
[----:B------:R-:W-:Y:S01]  /*0bd0*/  SHF.R.S32.HI R150, RZ, 0x1f, R145 ;  /* 0x0000001fff967819 */ /* 0x000fe20000011491 */
[----:B------:R-:W-:Y:S01]  /*0be0*/  IMAD.SHL.U32 R138, R138, 0x8, RZ ;  /* 0x000000088a8a7824 */ /* 0x000fe200078e00ff */
[----:B------:R-:W-:Y:S01]  /*0bf0*/  LOP3.LUT R81, R81, 0xfffffffb, RZ, 0xc0, !PT ;  /* 0xfffffffb51517812 */ /* 0x000fe200078ec0ff */
[----:B------:R-:W-:Y:S01]  /*0c00*/  IMAD.IADD R169, R161, 0x1, R169 ;  /* 0x00000001a1a97824 */ /* 0x000fe200078e02a9 */
[----:B------:R-:W-:Y:S01]  /*0c10*/  LEA.HI R124, R5, R76, RZ, 0x5 ;  /* 0x0000004c057c7211 */ /* 0x000fe200078f28ff */
[----:B------:R-:W-:Y:S01]  /*0c20*/  IMAD.MOV.U32 R168, RZ, RZ, R160 ;  /* 0x000000ffffa87224 */ /* 0x000fe200078e00a0 */
[----:B------:R-:W-:Y:S01]  /*0c30*/  LOP3.LUT R138, R3, 0xfffffe00, R138, 0xf8, !PT ;  /* 0xfffffe00038a7812 */ /* 0x000fe200078ef88a */
[----:B------:R-:W-:Y:S01]  /*0c40*/  IMAD.IADD R9, R7, 0x1, R8 ;  /* 0x0000000107097824 */ /* 0x000fe200078e0208 */
[----:B------:R-:W-:Y:S01]  /*0c50*/  LOP3.LUT R3, R4, 0xfffffffc, RZ, 0xc0, !PT ;  /* 0xfffffffc04037812 */ /* 0x000fe200078ec0ff */
[----:B------:R-:W-:Y:S01]  /*0c60*/  IMAD.MOV.U32 R8, RZ, RZ, R6 ;  /* 0x000000ffff087224 */ /* 0x000fe200078e0006 */
[----:B------:R-:W-:Y:S01]  /*0c70*/  SHF.R.S32.HI R4, RZ, 0x1f, R4 ;  /* 0x0000001fff047819 */ /* 0x000fe20000011404 */
[----:B------:R-:W-:-:S03]  /*0c80*/  IMAD.WIDE.U32 R6, R140, R100, R168 ;  /* 0x000000648c067225 */ /* 0x000fc600078e00a8 */
[----:B------:R-:W-:Y:S01]  /*0c90*/  LEA.HI R4, R4, R145, RZ, 0x3 ;  /* 0x0000009104047211 */ /* 0x000fe200078f18ff */
[----:B------:R-:W-:Y:S01]  /*0ca0*/  IMAD.IADD R10, R7, 0x1, R10 ;  /* 0x00000001070a7824 */ /* 0x000fe200078e020a */
[----:B------:R-:W-:Y:S01]  /*0cb0*/  @P1 LEA R20, P2, R6, c[0x0][0x220], 0x1 ;  /* 0x0000880006141a11 */ /* 0x000fe200078408ff */
[----:B------:R-:W-:Y:S01]  /*0cc0*/  IMAD.SHL.U32 R114, R114, 0x20, RZ ;  /* 0x0000002072727824 */ /* 0x000fe200078e00ff */
[----:B------:R-:W-:Y:S01]  /*0cd0*/  LOP3.LUT R4, R4, 0xfffffff8, RZ, 0xc0, !PT ;  /* 0xfffffff804047812 */ /* 0x000fe200078ec0ff */
[----:B------:R-:W-:Y:S01]  /*0ce0*/  IMAD.IADD R0, R76, 0x1, -R3 ;  /* 0x000000014c007824 */ /* 0x000fe200078e0a03 */
[----:B------:R-:W-:Y:S01]  /*0cf0*/  @P1 LEA.HI.X R21, R6, c[0x0][0x224], R10, 0x1, P2 ;  /* 0x0000890006151a11 */ /* 0x000fe200010f0c0a */
[----:B------:R-:W-:Y:S01]  /*0d00*/  IMAD R152, R150, c[0x0][0x280], RZ ;  /* 0x0000a00096987a24 */ /* 0x000fe200078e02ff */
[----:B------:R-:W-:Y:S01]  /*0d10*/  @P0 IADD3 R6, P2, R114, R6, RZ ;  /* 0x0000000672060210 */ /* 0x000fe20007f5e0ff */
[C---:B------:R-:W-:Y:S02]  /*0d20*/  IMAD.SHL.U32 R16, R0.reuse, 0x8, RZ ;  /* 0x0000000800107824 */ /* 0x040fe400078e00ff */
[----:B------:R-:W-:-:S02]  /*0d30*/  IMAD.SHL.U32 R18, R0, 0x4, RZ ;  /* 0x0000000400127824 */ /* 0x000fc400078e00ff */
[----:B------:R-:W-:Y:S01]  /*0d40*/  @P0 IMAD.X R3, R113, 0x1, R10, P2 ;  /* 0x0000000171030824 */ /* 0x000fe200010e060a */
[----:B------:R-:W-:Y:S01]  /*0d50*/  SHF.R.S32.HI R17, RZ, 0x1f, R16 ;  /* 0x0000001fff117819 */ /* 0x000fe20000011410 */
[C---:B------:R-:W-:Y:S01]  /*0d60*/  IMAD R152, R145.reuse, c[0x0][0x284], R152 ;  /* 0x0000a10091987a24 */ /* 0x040fe200078e0298 */
[----:B------:R-:W-:Y:S01]  /*0d70*/  @P0 LEA R10, P2, R6, c[0x0][0x220], 0x1 ;  /* 0x00008800060a0a11 */ /* 0x000fe200078408ff */
[----:B------:R-:W-:Y:S01]  /*0d80*/  IMAD R150, R150, c[0x0][0x290], RZ ;  /* 0x0000a40096967a24 */ /* 0x000fe200078e02ff */
[----:B------:R-:W-:Y:S01]  /*0d90*/  SHF.R.S32.HI R19, RZ, 0x1f, R18 ;  /* 0x0000001fff137819 */ /* 0x000fe20000011412 */
[C---:B------:R-:W-:Y:S01]  /*0da0*/  IMAD.WIDE.U32 R14, R145.reuse, c[0x0][0x280], R16 ;  /* 0x0000a000910e7a25 */ /* 0x040fe200078e0010 */
[----:B------:R-:W-:Y:S02]  /*0db0*/  @P0 LEA.HI.X R11, R6, c[0x0][0x224], R3, 0x1, P2 ;  /* 0x00008900060b0a11 */ /* 0x000fe400010f0c03 */
[----:B------:R-:W-:Y:S01]  /*0dc0*/  ISETP.GE.AND P2, PT, R16, c[0x0][0x27c], PT ;  /* 0x00009f0010007a0c */ /* 0x000fe20003f46270 */
[----:B------:R-:W-:Y:S01]  /*0dd0*/  IMAD.IADD R153, R152, 0x1, R15 ;  /* 0x0000000198997824 */ /* 0x000fe200078e020f */
[----:B------:R-:W-:Y:S01]  /*0de0*/  IADD3 R15, R18, 0x20, RZ ;  /* 0x00000020120f7810 */ /* 0x000fe20007ffe0ff */
[C---:B------:R-:W-:Y:S01]  /*0df0*/  IMAD R150, R145.reuse, c[0x0][0x294], R150 ;  /* 0x0000a50091967a24 */ /* 0x040fe200078e0296 */
[----:B------:R-:W-:Y:S01]  /*0e00*/  SEL R3, RZ, c[0x0][0x27c], !P2 ;  /* 0x00009f00ff037a07 */ /* 0x000fe20005000000 */
[----:B------:R-:W-:Y:S01]  /*0e10*/  IMAD.WIDE.U32 R12, R145, c[0x0][0x290], R16 ;  /* 0x0000a400910c7a25 */ /* 0x000fe200078e0010 */
[----:B------:R-:W-:-:S02]  /*0e20*/  IADD3 R143, R16, 0x80, RZ ;  /* 0x00000080108f7810 */ /* 0x000fc40007ffe0ff */
[----:B------:R-:W-:Y:S01]  /*0e30*/  IADD3 R142, R16, 0xa0, RZ ;  /* 0x000000a0108e7810 */ /* 0x000fe20007ffe0ff */
[----:B------:R-:W-:Y:S01]  /*0e40*/  IMAD.IADD R151, R150, 0x1, R13 ;  /* 0x0000000196977824 */ /* 0x000fe200078e020d */
[----:B------:R-:W-:Y:S01]  /*0e50*/  IADD3 R144, R16, 0x60, RZ ;  /* 0x0000006010907810 */ /* 0x000fe20007ffe0ff */
[----:B------:R-:W-:Y:S02]  /*0e60*/  IMAD.IADD R13, R18, 0x1, R15 ;  /* 0x00000001120d7824 */ /* 0x000fe400078e020f */
[----:B------:R-:W-:Y:S01]  /*0e70*/  @P2 LOP3.LUT R81, R81, 0x4, RZ, 0xfc, !PT ;  /* 0x0000000451512812 */ /* 0x000fe200078efcff */
[----:B------:R-:W-:Y:S02]  /*0e80*/  IMAD.SHL.U32 R138, R138, 0x2, RZ ;  /* 0x000000028a8a7824 */ /* 0x000fe400078e00ff */
[----:B------:R-:W-:Y:S01]  /*0e90*/  ISETP.GE.AND P2, PT, R13, c[0x0][0x27c], PT ;  /* 0x00009f000d007a0c */ /* 0x000fe20003f46270 */
[----:B------:R-:W-:Y:S01]  /*0ea0*/  IMAD.IADD R3, R16, 0x1, R3 ;  /* 0x0000000110037824 */ /* 0x000fe200078e0203 */
[----:B------:R-:W-:Y:S01]  /*0eb0*/  LOP3.LUT R81, R81, 0xfffffffd, RZ, 0xc0, !PT ;  /* 0xfffffffd51517812 */ /* 0x000fe200078ec0ff */
[----:B------:R-:W-:Y:S01]  /*0ec0*/  @!PT LDS RZ, [RZ] ;  /* 0x00000000fffff984 */ /* 0x000fe20000000800 */
[----:B------:R-:W-:Y:S01]  /*0ed0*/  @!PT LDS RZ, [RZ] ;  /* 0x00000000fffff984 */ /* 0x000fe20000000800 */
[----:B------:R-:W-:Y:S01]  /*0ee0*/  @!PT LDS RZ, [RZ] ;  /* 0x00000000fffff984 */ /* 0x000fe20000000800 */
[----:B------:R1:W-:Y:S01]  /*0ef0*/  @P1 LDGSTS.E.BYPASS.LTC128B.128 [R138+0x6100], [R20.64], !P4 ;  /* 0x06100000148a1fae */ /* 0x0003e2000e101d46 */
[C---:B------:R-:W-:Y:S01]  /*0f00*/  IMAD.IADD R141, R145.reuse, 0x1, -R4 ;  /* 0x00000001918d7824 */ /* 0x040fe200078e0a04 */
[----:B------:R-:W-:Y:S01]  /*0f10*/  SHF.R.S32.HI R136, RZ, 0x1f, R13 ;  /* 0x0000001fff887819 */ /* 0x000fe2000001140d */
[----:B------:R-:W-:Y:S01]  /*0f20*/  IMAD.WIDE.U32 R156, R145, c[0x0][0x280], R18 ;  /* 0x0000a000919c7a25 */ /* 0x000fe200078e0012 */
[----:B------:R1:W-:Y:S01]  /*0f30*/  @P1 LDGSTS.E.BYPASS.LTC128B.128 [R138+0x8100], [R20.64+0x80], !P6 ;  /* 0x08100080148a1fae */ /* 0x0003e2000f101d46 */
[----:B------:R-:W-:-:S02]  /*0f40*/  SHF.R.S32.HI R122, RZ, 0x1f, R3 ;  /* 0x0000001fff7a7819 */ /* 0x000fc40000011403 */
[----:B------:R-:W-:Y:S01]  /*0f50*/  IMAD.IADD R157, R157, 0x1, R152 ;  /* 0x000000019d9d7824 */ /* 0x000fe200078e0298 */
[----:B------:R1:W-:Y:S01]  /*0f60*/  @P1 LDGSTS.E.BYPASS.LTC128B.128 [R138+0xa100], [R20.64+0x100], !P5 ;  /* 0x0a100100148a1fae */ /* 0x0003e2000e901d46 */
[CC--:B------:R-:W-:Y:S01]  /*0f70*/  LEA.HI R108, R122.reuse, R3.reuse, RZ, 0x3 ;  /* 0x000000037a6c7211 */ /* 0x0c0fe200078f18ff */
[----:B------:R-:W-:Y:S01]  /*0f80*/  IMAD.WIDE.U32 R154, R145, c[0x0][0x290], R18 ;  /* 0x0000a400919a7a25 */ /* 0x000fe200078e0012 */
[----:B------:R-:W-:Y:S01]  /*0f90*/  LEA.HI R122, R122, R3, RZ, 0x6 ;  /* 0x000000037a7a7211 */ /* 0x000fe200078f30ff */
[----:B------:R3:W-:Y:S01]  /*0fa0*/  @P0 LDGSTS.E.BYPASS.LTC128B.128 [R138+0x7100], [R10.64], !P4 ;  /* 0x071000000a8a0fae */ /* 0x0007e2000e101d46 */
[----:B------:R-:W-:Y:S01]  /*0fb0*/  @P2 LOP3.LUT R81, R81, 0x2, RZ, 0xfc, !PT ;  /* 0x0000000251512812 */ /* 0x000fe200078efcff */
[----:B------:R-:W-:Y:S01]  /*0fc0*/  IMAD.MOV.U32 R152, RZ, RZ, R14 ;  /* 0x000000ffff987224 */ /* 0x000fe200078e000e */
[----:B------:R-:W-:Y:S01]  /*0fd0*/  IADD3 R14, R18, 0x40, RZ ;  /* 0x00000040120e7810 */ /* 0x000fe20007ffe0ff */
[----:B------:R3:W-:Y:S01]  /*0fe0*/  @P0 LDGSTS.E.BYPASS.LTC128B.128 [R138+0x9100], [R10.64+0x80], !P6 ;  /* 0x091000800a8a0fae */ /* 0x0007e2000f101d46 */
[----:B------:R-:W-:Y:S01]  /*0ff0*/  IMAD.SHL.U32 R124, R124, 0x10, RZ ;  /* 0x000000107c7c7824 */ /* 0x000fe200078e00ff */
[----:B------:R-:W-:Y:S01]  /*1000*/  LOP3.LUT R81, R81, 0xfffffff7, RZ, 0xc0, !PT ;  /* 0xfffffff751517812 */ /* 0x000fe200078ec0ff */
[----:B------:R-:W-:Y:S01]  /*1010*/  IMAD.SHL.U32 R122, R122, 0x40, RZ ;  /* 0x000000407a7a7824 */ /* 0x000fe200078e00ff */
[----:B------:R3:W-:Y:S01]  /*1020*/  @P0 LDGSTS.E.BYPASS.LTC128B.128 [R138+0xb100], [R10.64+0x100], !P5 ;  /* 0x0b1001000a8a0fae */ /* 0x0007e2000e901d46 */
[C---:B------:R-:W-:Y:S01]  /*1030*/  LOP3.LUT P0, RZ, R141.reuse, 0x4, RZ, 0xc0, !PT ;  /* 0x000000048dff7812 */ /* 0x040fe2000780c0ff */
[----:B------:R-:W-:Y:S01]  /*1040*/  IMAD.SHL.U32 R141, R141, 0x40, RZ ;  /* 0x000000408d8d7824 */ /* 0x000fe200078e00ff */
[----:B------:R-:W-:Y:S01]  /*1050*/  LOP3.LUT R124, R124, 0xfffffe00, RZ, 0xc0, !PT ;  /* 0xfffffe007c7c7812 */ /* 0x000fe200078ec0ff */
[----:B------:R-:W-:Y:S01]  /*1060*/  IMAD.IADD R155, R155, 0x1, R150 ;  /* 0x000000019b9b7824 */ /* 0x000fe200078e0296 */
[----:B------:R-:W-:Y:S01]  /*1070*/  LOP3.LUT R122, R122, 0x7ffff000, RZ, 0xc0, !PT ;  /* 0x7ffff0007a7a7812 */ /* 0x000fe200078ec0ff */
[----:B------:R-:W-:Y:S01]  /*1080*/  IMAD.MOV.U32 R150, RZ, RZ, R12 ;  /* 0x000000ffff967224 */ /* 0x000fe200078e000c */
[----:B------:R-:W-:Y:S01]  /*1090*/  LOP3.LUT R141, R141, 0x1c0, RZ, 0xc0, !PT ;  /* 0x000001c08d8d7812 */ /* 0x000fe200078ec0ff */
[----:B------:R-:W-:Y:S01]  /*10a0*/  IMAD.IADD R12, R18, 0x1, R14 ;  /* 0x00000001120c7824 */ /* 0x000fe200078e020e */
[----:B------:R-:W0:Y:S01]  /*10b0*/  LDGDEPBAR ;  /* 0x00000000000079af */ /* 0x000e220000000000 */
[----:B------:R-:W-:Y:S01]  /*10c0*/  IMAD.WIDE.U32 R164, R199, c[0x0][0x210], RZ ;  /* 0x00008400c7a47a25 */ /* 0x000fe200078e00ff */
[----:B------:R-:W-:-:S02]  /*10d0*/  SHF.R.U32.HI R125, RZ, 0x3, R141 ;  /* 0x00000003ff7d7819 */ /* 0x000fc4000001168d */
[----:B------:R-:W-:Y:S01]  /*10e0*/  LOP3.LUT R4, R141, 0x38, R108, 0xf8, !PT ;  /* 0x000000388d047812 */ /* 0x000fe200078ef86c */
[----:B------:R-:W-:Y:S01]  /*10f0*/  IMAD R139, R0, 0x40, R145 ;  /* 0x00000040008b7824 */ /* 0x000fe200078e0291 */
[----:B------:R-:W-:Y:S01]  /*1100*/  ISETP.GE.AND P1, PT, R12, c[0x0][0x27c], PT ;  /* 0x00009f000c007a0c */ /* 0x000fe20003f26270 */
[----:B------:R-:W-:Y:S01]  /*1110*/  IMAD.MOV.U32 R98, RZ, RZ, c[0x0][0x2b8] ;  /* 0x0000ae00ff627624 */ /* 0x000fe200078e00ff */
[----:B------:R-:W-:Y:S01]  /*1120*/  LOP3.LUT R5, R4, R125, RZ, 0x3c, !PT ;  /* 0x0000007d04057212 */ /* 0x000fe200078e3cff */
[----:B------:R-:W-:Y:S01]  /*1130*/  IMAD.MOV.U32 R83, RZ, RZ, c[0x0][0x27c] ;  /* 0x00009f00ff537624 */ /* 0x000fe200078e00ff */
[----:B------:R-:W-:Y:S01]  /*1140*/  SHF.R.S32.HI R0, RZ, 0x1f, R143 ;  /* 0x0000001fff007819 */ /* 0x000fe2000001148f */
[----:B------:R-:W-:Y:S01]  /*1150*/  IMAD R95, R95, c[0x0][0x268], RZ ;  /* 0x00009a005f5f7a24 */ /* 0x000fe200078e02ff */
[----:B------:R-:W-:Y:S01]  /*1160*/  IADD3 R122, R5, R122, R124 ;  /* 0x0000007a057a7210 */ /* 0x000fe20007ffe07c */
[----:B------:R-:W-:Y:S01]  /*1170*/  IMAD.MOV.U32 R102, RZ, RZ, c[0x0][0x280] ;  /* 0x0000a000ff667624 */ /* 0x000fe200078e00ff */
[----:B------:R-:W-:Y:S01]  /*1180*/  SEL R3, RZ, c[0x0][0x27c], !P1 ;  /* 0x00009f00ff037a07 */ /* 0x000fe20004800000 */
[----:B------:R-:W-:Y:S01]  /*1190*/  IMAD R95, R158, c[0x0][0x26c], R95 ;  /* 0x00009b009e5f7a24 */ /* 0x000fe200078e025f */
[----:B------:R-:W-:Y:S01]  /*11a0*/  LEA.HI R129, R0, R143, RZ, 0x3 ;  /* 0x0000008f00817211 */ /* 0x000fe200078f18ff */
[----:B------:R-:W-:Y:S01]  /*11b0*/  IMAD.WIDE.U32 R158, R158, c[0x0][0x268], R8 ;  /* 0x00009a009e9e7a25 */ /* 0x000fe200078e0008 */
[----:B------:R-:W-:-:S02]  /*11c0*/  LOP3.LUT R0, R141, 0x18, R16, 0xf8, !PT ;  /* 0x000000188d007812 */ /* 0x000fc400078ef810 */
[----:B------:R-:W-:Y:S01]  /*11d0*/  @P1 LOP3.LUT R81, R81, 0x8, RZ, 0xfc, !PT ;  /* 0x0000000851511812 */ /* 0x000fe200078efcff */
[--C-:B------:R-:W-:Y:S01]  /*11e0*/  IMAD.IADD R3, R3, 0x1, R12.reuse ;  /* 0x0000000103037824 */ /* 0x100fe200078e020c */
[----:B------:R-:W-:Y:S01]  /*11f0*/  ISETP.NE.AND P1, PT, R98, 0x1, PT ;  /* 0x000000016200780c */ /* 0x000fe20003f25270 */
[----:B------:R-:W-:Y:S01]  /*1200*/  IMAD R8, R80, c[0x0][0x1e8], RZ ;  /* 0x00007a0050087a24 */ /* 0x000fe200078e02ff */
[----:B------:R-:W-:Y:S01]  /*1210*/  SHF.R.S32.HI R137, RZ, 0x1f, R12 ;  /* 0x0000001fff897819 */ /* 0x000fe2000001140c */
[----:B------:R-:W-:Y:S01]  /*1220*/  IMAD.MOV.U32 R104, RZ, RZ, c[0x0][0x290] ;  /* 0x0000a400ff687624 */ /* 0x000fe200078e00ff */
[----:B------:R-:W-:Y:S01]  /*1230*/  SHF.R.S32.HI R120, RZ, 0x1f, R3 ;  /* 0x0000001fff787819 */ /* 0x000fe20000011403 */
[----:B-----5:R-:W-:Y:S01]  /*1240*/  IMAD.WIDE.U32 R154, R79, c[0x0][0x290], R154 ;  /* 0x0000a4004f9a7a25 */ /* 0x020fe200078e009a */
[----:B------:R-:W-:Y:S02]  /*1250*/  LOP3.LUT R81, R81, 0xffffffdf, RZ, 0xc0, !PT ;  /* 0xffffffdf51517812 */ /* 0x000fe400078ec0ff */
[CC--:B------:R-:W-:Y:S01]  /*1260*/  LEA.HI R112, R120.reuse, R3.reuse, RZ, 0x3 ;  /* 0x0000000378707211 */ /* 0x0c0fe200078f18ff */
[----:B------:R-:W-:Y:S01]  /*1270*/  IMAD.MOV.U32 R123, RZ, RZ, c[0x0][0x27c] ;  /* 0x00009f00ff7b7624 */ /* 0x000fe200078e00ff */
[----:B------:R-:W-:Y:S01]  /*1280*/  LEA.HI R120, R120, R3, RZ, 0x6 ;  /* 0x0000000378787211 */ /* 0x000fe200078f30ff */
[----:B------:R-:W-:Y:S01]  /*1290*/  IMAD.WIDE.U32 R166, R199, c[0x0][0x1e8], RZ ;  /* 0x00007a00c7a67a25 */ /* 0x000fe200078e00ff */
[----:B------:R-:W-:-:S02]  /*12a0*/  LOP3.LUT R4, R141, 0x38, R112, 0xf8, !PT ;  /* 0x000000388d047812 */ /* 0x000fc400078ef870 */
[----:B------:R-:W-:Y:S01]  /*12b0*/  SHF.R.S32.HI R135, RZ, 0x3, R108 ;  /* 0x00000003ff877819 */ /* 0x000fe2000001146c */
[----:B------:R-:W-:Y:S01]  /*12c0*/  IMAD.SHL.U32 R120, R120, 0x40, RZ ;  /* 0x0000004078787824 */ /* 0x000fe200078e00ff */
[----:B------:R-:W-:Y:S01]  /*12d0*/  LOP3.LUT R3, R4, R125, RZ, 0x3c, !PT ;  /* 0x0000007d04037212 */ /* 0x000fe200078e3cff */
[----:B------:R-:W-:Y:S01]  /*12e0*/  IMAD R105, R199, c[0x0][0x1ec], R8 ;  /* 0x00007b00c7697a24 */ /* 0x000fe200078e0208 */
[----:B------:R-:W-:Y:S01]  /*12f0*/  SHF.R.S32.HI R127, RZ, 0x3, R112 ;  /* 0x00000003ff7f7819 */ /* 0x000fe20000011470 */
[C---:B------:R-:W-:Y:S01]  /*1300*/  IMAD.WIDE.U32 R156, R79.reuse, c[0x0][0x280], R156 ;  /* 0x0000a0004f9c7a25 */ /* 0x040fe200078e009c */
[----:B------:R-:W-:Y:S02]  /*1310*/  LOP3.LUT R120, R120, 0x7ffff000, RZ, 0xc0, !PT ;  /* 0x7ffff00078787812 */ /* 0x000fe400078ec0ff */
[----:B------:R-:W-:Y:S01]  /*1320*/  LOP3.LUT R108, R108, 0xfffffff8, RZ, 0xc0, !PT ;  /* 0xfffffff86c6c7812 */ /* 0x000fe200078ec0ff */
[----:B------:R-:W-:Y:S01]  /*1330*/  IMAD.WIDE.U32 R152, R79, c[0x0][0x280], R152 ;  /* 0x0000a0004f987a25 */ /* 0x000fe200078e0098 */
[----:B------:R-:W-:-:S02]  /*1340*/  LOP3.LUT R112, R112, 0xfffffff8, RZ, 0xc0, !PT ;  /* 0xfffffff870707812 */ /* 0x000fc400078ec0ff */
[----:B------:R-:W-:Y:S01]  /*1350*/  LEA.HI R136, R136, R13, RZ, 0x3 ;  /* 0x0000000d88887211 */ /* 0x000fe200078f18ff */
[----:B------:R-:W-:Y:S01]  /*1360*/  IMAD.WIDE.U32 R150, R79, c[0x0][0x290], R150 ;  /* 0x0000a4004f967a25 */ /* 0x000fe200078e0096 */
[----:B------:R-:W-:Y:S02]  /*1370*/  LEA.HI R137, R137, R12, RZ, 0x3 ;  /* 0x0000000c89897211 */ /* 0x000fe400078f18ff */
[----:B------:R-:W-:Y:S01]  /*1380*/  LOP3.LUT R81, R81, 0xffffffef, RZ, 0xc0, !PT ;  /* 0xffffffef51517812 */ /* 0x000fe200078ec0ff */
[----:B------:R-:W-:Y:S01]  /*1390*/  IMAD.SHL.U32 R123, R123, 0x2, RZ ;  /* 0x000000027b7b7824 */ /* 0x000fe200078e00ff */
[----:B------:R-:W-:Y:S01]  /*13a0*/  IADD3 R120, R3, R120, R124 ;  /* 0x0000007803787210 */ /* 0x000fe20007ffe07c */
[----:B------:R-:W-:Y:S01]  /*13b0*/  IMAD.IADD R105, R167, 0x1, R105 ;  /* 0x00000001a7697824 */ /* 0x000fe200078e0269 */
[----:B------:R-:W-:Y:S01]  /*13c0*/  SHF.R.S32.HI R107, RZ, 0x1f, R108 ;  /* 0x0000001fff6b7819 */ /* 0x000fe2000001146c */
[----:B------:R-:W-:Y:S01]  /*13d0*/  IMAD.IADD R95, R159, 0x1, R95 ;  /* 0x000000019f5f7824 */ /* 0x000fe200078e025f */
[----:B------:R-:W-:Y:S01]  /*13e0*/  SHF.R.S32.HI R111, RZ, 0x1f, R112 ;  /* 0x0000001fff6f7819 */ /* 0x000fe20000011470 */
[----:B------:R-:W-:Y:S01]  /*13f0*/  IMAD.SHL.U32 R122, R122, 0x2, RZ ;  /* 0x000000027a7a7824 */ /* 0x000fe200078e00ff */
[----:B------:R-:W-:Y:S01]  /*1400*/  LOP3.LUT R129, R129, 0xfffffff8, RZ, 0xc0, !PT ;  /* 0xfffffff881817812 */ /* 0x000fe200078ec0ff */
[----:B------:R-:W-:Y:S01]  /*1410*/  IMAD.SHL.U32 R120, R120, 0x2, RZ ;  /* 0x0000000278787824 */ /* 0x000fe200078e00ff */
[----:B------:R-:W-:-:S02]  /*1420*/  LOP3.LUT R136, R136, 0xfffffff8, RZ, 0xc0, !PT ;  /* 0xfffffff888887812 */ /* 0x000fc400078ec0ff */
[----:B------:R-:W-:Y:S02]  /*1430*/  LOP3.LUT R137, R137, 0xfffffff8, RZ, 0xc0, !PT ;  /* 0xfffffff889897812 */ /* 0x000fe400078ec0ff */
[----:B------:R-:W-:Y:S02]  /*1440*/  @P1 LOP3.LUT R81, R81, 0x10, RZ, 0xfc, !PT ;  /* 0x0000001051511812 */ /* 0x000fe400078efcff */
[CC--:B------:R-:W-:Y:S01]  /*1450*/  SHF.L.U64.HI R101, R102.reuse, R103.reuse, c[0x0][0x284] ;  /* 0x0000a10066657619 */ /* 0x0c0fe20000010267 */
[----:B------:R-:W-:Y:S01]  /*1460*/  IMAD.SHL.U32 R102, R102, 0x40, RZ ;  /* 0x0000004066667824 */ /* 0x000fe200078e00ff */
[C---:B------:R-:W-:Y:S01]  /*1470*/  SHF.L.U64.HI R103, R104.reuse, R103, c[0x0][0x294] ;  /* 0x0000a50068677619 */ /* 0x040fe20000010267 */
[----:B------:R-:W-:Y:S01]  /*1480*/  IMAD.SHL.U32 R104, R104, 0x40, RZ ;  /* 0x0000004068687824 */ /* 0x000fe200078e00ff */
[C---:B------:R-:W-:Y:S01]  /*1490*/  SHF.L.U64.HI R107, R108.reuse, 0x1, R107 ;  /* 0x000000016c6b7819 */ /* 0x040fe2000001026b */
[----:B------:R-:W-:Y:S01]  /*14a0*/  IMAD.SHL.U32 R108, R108, 0x2, RZ ;  /* 0x000000026c6c7824 */ /* 0x000fe200078e00ff */
[C---:B------:R-:W-:Y:S01]  /*14b0*/  SHF.L.U64.HI R111, R112.reuse, 0x1, R111 ;  /* 0x00000001706f7819 */ /* 0x040fe2000001026f */
[----:B------:R-:W-:Y:S01]  /*14c0*/  IMAD.SHL.U32 R112, R112, 0x2, RZ ;  /* 0x0000000270707824 */ /* 0x000fe200078e00ff */
[----:B---3--:R-:W-:-:S02]  /*14d0*/  IADD3 R11, R18, 0x30, RZ ;  /* 0x00000030120b7810 */ /* 0x008fc40007ffe0ff */
[C---:B------:R-:W-:Y:S02]  /*14e0*/  IADD3 R10, R18.reuse, 0x50, RZ ;  /* 0x00000050120a7810 */ /* 0x040fe40007ffe0ff */
[----:B------:R-:W-:Y:S02]  /*14f0*/  IADD3 R9, R18, 0x10, RZ ;  /* 0x0000001012097810 */ /* 0x000fe40007ffe0ff */
[----:B------:R-:W-:Y:S02]  /*1500*/  SHF.R.S32.HI R116, RZ, 0x1f, R129 ;  /* 0x0000001fff747819 */ /* 0x000fe40000011481 */
[----:B------:R-:W-:Y:S02]  /*1510*/  SHF.R.S32.HI R119, RZ, 0x1f, R136 ;  /* 0x0000001fff777819 */ /* 0x000fe40000011488 */
[----:B------:R-:W-:Y:S02]  /*1520*/  SHF.R.S32.HI R118, RZ, 0x1f, R137 ;  /* 0x0000001fff767819 */ /* 0x000fe40000011489 */
[----:B--2---:R-:W-:Y:S01]  /*1530*/  @P3 SHF.R.S32.HI R149, RZ, 0x1f, R148 ;  /* 0x0000001fff953819 */ /* 0x004fe20000011494 */
[----:B------:R-:W-:Y:S01]  /*1540*/  @!P3 IMAD.MOV.U32 R149, RZ, RZ, R2 ;  /* 0x000000ffff95b224 */ /* 0x000fe200078e0002 */
[----:B------:R-:W-:Y:S01]  /*1550*/  SEL R2, RZ, c[0x0][0x27c], !P2 ;  /* 0x00009f00ff027a07 */ /* 0x000fe20005000000 */
[----:B------:R-:W-:-:S02]  /*1560*/  @!P3 IMAD.MOV.U32 R148, RZ, RZ, R201 ;  /* 0x000000ffff94b224 */ /* 0x000fc400078e00c9 */
[----:B------:R-:W-:Y:S02]  /*1570*/  IMAD R89, R149, c[0x0][0x2b0], RZ ;  /* 0x0000ac0095597a24 */ /* 0x000fe400078e02ff */
[----:B------:R-:W-:Y:S02]  /*1580*/  IMAD.IADD R7, R2, 0x1, R13 ;  /* 0x0000000102077824 */ /* 0x000fe400078e020d */
[C---:B------:R-:W-:Y:S02]  /*1590*/  IMAD R89, R148.reuse, c[0x0][0x2b4], R89 ;  /* 0x0000ad0094597a24 */ /* 0x040fe400078e0259 */
[----:B------:R-:W-:Y:S01]  /*15a0*/  IMAD.WIDE.U32 R148, R148, c[0x0][0x2b0], RZ ;  /* 0x0000ac0094947a25 */ /* 0x000fe200078e00ff */
[----:B------:R-:W-:-:S03]  /*15b0*/  SHF.R.S32.HI R2, RZ, 0x1f, R7 ;  /* 0x0000001fff027819 */ /* 0x000fc60000011407 */
[----:B------:R-:W-:Y:S01]  /*15c0*/  IMAD.IADD R89, R149, 0x1, R89 ;  /* 0x0000000195597824 */ /* 0x000fe200078e0259 */
[CC--:B------:R-:W-:Y:S02]  /*15d0*/  LEA.HI R110, R2.reuse, R7.reuse, RZ, 0x3 ;  /* 0x00000007026e7211 */ /* 0x0c0fe400078f18ff */
[----:B------:R-:W-:Y:S02]  /*15e0*/  LEA.HI R2, R2, R7, RZ, 0x6 ;  /* 0x0000000702027211 */ /* 0x000fe400078f30ff */
[----:B------:R-:W-:Y:S02]  /*15f0*/  LOP3.LUT R6, R141, 0x38, R110, 0xf8, !PT ;  /* 0x000000388d067812 */ /* 0x000fe400078ef86e */
[----:B------:R-:W-:Y:S01]  /*1600*/  SHF.R.S32.HI R7, RZ, 0x1f, R144 ;  /* 0x0000001fff077819 */ /* 0x000fe20000011490 */
[----:B------:R-:W-:Y:S01]  /*1610*/  IMAD.SHL.U32 R2, R2, 0x40, RZ ;  /* 0x0000004002027824 */ /* 0x000fe200078e00ff */
[----:B------:R-:W-:Y:S01]  /*1620*/  LOP3.LUT R121, R6, R125, RZ, 0x3c, !PT ;  /* 0x0000007d06797212 */ /* 0x000fe200078e3cff */
[----:B------:R-:W-:Y:S01]  /*1630*/  IMAD R6, R80, c[0x0][0x210], RZ ;  /* 0x0000840050067a24 */ /* 0x000fe200078e02ff */
[----:B------:R-:W-:-:S02]  /*1640*/  SHF.R.S32.HI R130, RZ, 0x3, R110 ;  /* 0x00000003ff827819 */ /* 0x000fc4000001146e */
[----:B------:R-:W-:Y:S01]  /*1650*/  LOP3.LUT R2, R2, 0x7ffff000, RZ, 0xc0, !PT ;  /* 0x7ffff00002027812 */ /* 0x000fe200078ec0ff */
[----:B------:R-:W-:Y:S01]  /*1660*/  IMAD R5, R199, c[0x0][0x214], R6 ;  /* 0x00008500c7057a24 */ /* 0x000fe200078e0206 */
[----:B------:R-:W-:Y:S02]  /*1670*/  LOP3.LUT R110, R110, 0xfffffff8, RZ, 0xc0, !PT ;  /* 0xfffffff86e6e7812 */ /* 0x000fe400078ec0ff */
[----:B------:R-:W-:Y:S01]  /*1680*/  IADD3 R121, R121, R2, R124 ;  /* 0x0000000279797210 */ /* 0x000fe20007ffe07c */
[----:B------:R-:W-:Y:S01]  /*1690*/  IMAD.IADD R106, R165, 0x1, R5 ;  /* 0x00000001a56a7824 */ /* 0x000fe200078e0205 */
[----:B------:R-:W-:Y:S02]  /*16a0*/  SHF.R.S32.HI R5, RZ, 0x1f, R142 ;  /* 0x0000001fff057819 */ /* 0x000fe4000001148e */
[----:B------:R-:W-:Y:S01]  /*16b0*/  SHF.R.S32.HI R2, RZ, 0x1f, R79 ;  /* 0x0000001fff027819 */ /* 0x000fe2000001144f */
[----:B------:R-:W-:Y:S01]  /*16c0*/  IMAD.SHL.U32 R121, R121, 0x2, RZ ;  /* 0x0000000279797824 */ /* 0x000fe200078e00ff */
[----:B------:R-:W-:-:S02]  /*16d0*/  LEA.HI R128, R5, R142, RZ, 0x3 ;  /* 0x0000008e05807211 */ /* 0x000fc400078f18ff */
[----:B------:R-:W-:Y:S01]  /*16e0*/  LOP3.LUT R5, R0, R125, RZ, 0x3c, !PT ;  /* 0x0000007d00057212 */ /* 0x000fe200078e3cff */
[C---:B------:R-:W-:Y:S01]  /*16f0*/  IMAD R4, R2.reuse, c[0x0][0x280], RZ ;  /* 0x0000a00002047a24 */ /* 0x040fe200078e02ff */
[----:B------:R-:W-:Y:S01]  /*1700*/  LEA.HI R134, R7, R144, RZ, 0x3 ;  /* 0x0000009007867211 */ /* 0x000fe200078f18ff */
[----:B------:R-:W-:Y:S01]  /*1710*/  IMAD R2, R2, c[0x0][0x290], RZ ;  /* 0x0000a40002027a24 */ /* 0x000fe200078e02ff */
[----:B------:R-:W-:Y:S01]  /*1720*/  SHF.R.S32.HI R109, RZ, 0x1f, R110 ;  /* 0x0000001fff6d7819 */ /* 0x000fe2000001146e */
[----:B------:R-:W-:Y:S01]  /*1730*/  IMAD.IADD R132, R5, 0x1, R124 ;  /* 0x0000000105847824 */ /* 0x000fe200078e027c */
[----:B------:R-:W-:Y:S01]  /*1740*/  LOP3.LUT R134, R134, 0xfffffff8, RZ, 0xc0, !PT ;  /* 0xfffffff886867812 */ /* 0x000fe200078ec0ff */
[C---:B------:R-:W-:Y:S01]  /*1750*/  IMAD R91, R79.reuse, c[0x0][0x294], R2 ;  /* 0x0000a5004f5b7a24 */ /* 0x040fe200078e0202 */
[----:B------:R-:W-:Y:S01]  /*1760*/  LOP3.LUT R128, R128, 0xfffffff8, RZ, 0xc0, !PT ;  /* 0xfffffff880807812 */ /* 0x000fe200078ec0ff */
[----:B------:R-:W-:Y:S01]  /*1770*/  IMAD R3, R79, c[0x0][0x284], R4 ;  /* 0x0000a1004f037a24 */ /* 0x000fe200078e0204 */
[----:B------:R-:W-:Y:S01]  /*1780*/  LEA R132, R132, 0x100, 0x1 ;  /* 0x0000010084847811 */ /* 0x000fe200078e08ff */
[----:B------:R-:W-:Y:S01]  /*1790*/  IMAD.IADD R93, R155, 0x1, R91 ;  /* 0x000000019b5d7824 */ /* 0x000fe200078e025b */
[----:B------:R-:W-:Y:S01]  /*17a0*/  SHF.L.U64.HI R109, R110, 0x1, R109 ;  /* 0x000000016e6d7819 */ /* 0x000fe2000001026d */
[----:B------:R-:W-:Y:S01]  /*17b0*/  IMAD.IADD R94, R157, 0x1, R3 ;  /* 0x000000019d5e7824 */ /* 0x000fe200078e0203 */
[C---:B------:R-:W-:Y:S01]  /*17c0*/  IADD3 R131, R132.reuse, 0x40, RZ ;  /* 0x0000004084837810 */ /* 0x040fe20007ffe0ff */
[----:B------:R-:W-:Y:S01]  /*17d0*/  IMAD.IADD R92, R3, 0x1, R153 ;  /* 0x00000001035c7824 */ /* 0x000fe200078e0299 */
[----:B------:R-:W-:Y:S01]  /*17e0*/  @P0 IADD3 R131, R132, -0x40, RZ ;  /* 0xffffffc084830810 */ /* 0x000fe20007ffe0ff */
[----:B------:R-:W-:Y:S01]  /*17f0*/  IMAD.IADD R91, R91, 0x1, R151 ;  /* 0x000000015b5b7824 */ /* 0x000fe200078e0297 */
[----:B------:R-:W-:Y:S01]  /*1800*/  BAR.SYNC.DEFER_BLOCKING 0x0 ;  /* 0x0000000000007b1d */ /* 0x000fe20000010000 */
[----:B------:R-:W-:Y:S01]  /*1810*/  ISETP.GE.AND P0, PT, R83, 0x1, PT ;  /* 0x000000015300780c */ /* 0x000fe20003f06270 */
[----:B------:R-:W-:Y:S01]  /*1820*/  IMAD.SHL.U32 R110, R110, 0x2, RZ ;  /* 0x000000026e6e7824 */ /* 0x000fe200078e00ff */
[----:B------:R-:W-:-:S02]  /*1830*/  SHF.R.S32.HI R117, RZ, 0x1f, R134 ;  /* 0x0000001fff757819 */ /* 0x000fc40000011486 */
[----:B------:R-:W-:-:S09]  /*1840*/  SHF.R.S32.HI R115, RZ, 0x1f, R128 ;  /* 0x0000001fff737819 */ /* 0x000fd20000011480 */
[----:B-1----:R-:W-:Y:S02]  /*1850*/  @P0 LOP3.LUT R81, R81, 0x20, RZ, 0xfc, !PT ;  /* 0x0000002051510812 */ /* 0x002fe400078efcff */
.L_x_1584:
        /* <DEDUP_REMOVED lines=9> */
[--C-:B------:R-:W-:Y:S01]  /*18f0*/  IMAD.MOV.U32 R0, RZ, RZ, R87.reuse ;  /* 0x000000ffff007224 */ /* 0x100fe200078e0057 */
[----:B------:R-:W-:Y:S05]  /*1900*/  ISETP.GT.OR P0, PT, R139, 0x3f, P0 ;  /* 0x0000003f8b00780c */ /* 0x000fea0000704670 */
[----:B------:R-:W-:Y:S05]  /*1910*/  @P1 IMAD.HI.U32 R2, R87, c[0x0][0x2bc], RZ ;  /* 0x0000af0057021a27 */ /* 0x000fea00078e00ff */
[----:B------:R-:W-:Y:S04]  /*1920*/  @P1 SHF.R.U32.HI R0, RZ, c[0x0][0x2c0], R2 ;  /* 0x0000b000ff001a19 */ /* 0x000fe80000011602 */
[C---:B------:R-:W-:Y:S04]  /*1930*/  @!P0 IADD3 R3, P1, R0.reuse, R148, RZ ;  /* 0x0000009400038210 */ /* 0x040fe80007f3e0ff */
[----:B------:R-:W-:Y:S01]  /*1940*/  @!P0 LEA.HI.X.SX32 R2, R0, R89, 0x1, P1 ;  /* 0x0000005900028211 */ /* 0x000fe200008f0eff */
[----:B------:R-:W-:Y:S01]  /*1950*/  IMAD.MOV R0, RZ, RZ, -R0 ;  /* 0x000000ffff007224 */ /* 0x000fe200078e0a00 */
[C---:B-1----:R-:W-:Y:S03]  /*1960*/  @!P0 LEA R20, P1, R3.reuse, c[0x0][0x2a0], 0x2 ;  /* 0x0000a80003148a11 */ /* 0x042fe600078210ff */
        /* <DEDUP_REMOVED lines=23> */
[----:B------:R-:W-:Y:S03]  /*1ae0*/  IADD3 R84, -R88, R147, RZ ;  /* 0x0000009358547210 */ /* 0x000fe60007ffe1ff */
        /* <DEDUP_REMOVED lines=66> */
.L_x_1564:
[----:B------:R-:W-:Y:S05]  /*1f10*/  BSYNC B0 ;  /* 0x0000000000007941 */ /* 0x000fea0003800000 */
.L_x_1563:
        /* <DEDUP_REMOVED lines=93> */
.L_x_1567:
[----:B------:R-:W-:Y:S05]  /*24f0*/  BSYNC B0 ;  /* 0x0000000000007941 */ /* 0x000fea0003800000 */
.L_x_1566:
        /* <DEDUP_REMOVED lines=58> */
.L_x_1569:
[----:B------:R-:W-:Y:S05]  /*28a0*/  BSYNC B0 ;  /* 0x0000000000007941 */ /* 0x000fea0003800000 */
.L_x_1568:
        /* <DEDUP_REMOVED lines=58> */
.L_x_1571:
[----:B------:R-:W-:Y:S05]  /*2c50*/  BSYNC B0 ;  /* 0x0000000000007941 */ /* 0x000fea0003800000 */
.L_x_1570:
        /* <DEDUP_REMOVED lines=58> */
.L_x_1573:
[----:B------:R-:W-:Y:S05]  /*3000*/  BSYNC B0 ;  /* 0x0000000000007941 */ /* 0x000fea0003800000 */
.L_x_1572:
        /* <DEDUP_REMOVED lines=58> */
.L_x_1575:
[----:B------:R-:W-:Y:S05]  /*33b0*/  BSYNC B0 ;  /* 0x0000000000007941 */ /* 0x000fea0003800000 */
.L_x_1574:
        /* <DEDUP_REMOVED lines=58> */
.L_x_1562:
        /* <DEDUP_REMOVED lines=47> */
.L_x_1577:
[----:B------:R-:W-:Y:S05]  /*3a50*/  BSYNC B0 ;  /* 0x0000000000007941 */ /* 0x000fea0003800000 */
.L_x_1576:
        /* <DEDUP_REMOVED lines=32> */
[----:B------:R-:W-:Y:S01]  /*3c60*/  LOP3.LUT P2, RZ, R81, 0x4, RZ, 0xc0, !PT ;  /* 0x0000000451ff7812 */ /* 0x000fe2000784c0ff */
        /* <DEDUP_REMOVED lines=125> */
.L_x_1579:
[----:B------:R-:W-:Y:S05]  /*4440*/  BSYNC B0 ;  /* 0x0000000000007941 */ /* 0x000fea0003800000 */
.L_x_1578:
[----:B------:R-:W-:Y:S01]  /*4450*/  ISETP.GE.AND P0, PT, R13, c[0x0][0x1d4], PT ;  /* 0x000075000d007a0c */ /* 0x000fe20003f06270 */
[----:B------:R-:W-:Y:S01]  /*4460*/  @!UPT UIADD3 URZ, URZ, URZ, URZ ;  /* 0x0000003f3f3ff290 */ /* 0x000fe2000fffe03f */
[----:B------:R-:W-:Y:S11]  /*4470*/  BSSY B0, `(.L_x_1580) ;  /* 0x0000079000007945 */ /* 0x000ff60003800000 */
[----:B------:R-:W-:-:S05]  /*4480*/  @P0 BRA `(.L_x_1581) ;  /* 0x0000077000000947 */ /* 0x000fca0003800000 */
[----:B------:R-:W-:Y:S01]  /*4490*/  LOP3.LUT P1, RZ, R81, 0x2, RZ, 0xc0, !PT ;  /* 0x0000000251ff7812 */ /* 0x000fe2000782c0ff */
        /* <DEDUP_REMOVED lines=118> */
.L_x_1581:
[----:B------:R-:W-:Y:S05]  /*4c00*/  BSYNC B0 ;  /* 0x0000000000007941 */ /* 0x000fea0003800000 */
.L_x_1580:
[----:B------:R-:W-:Y:S11]  /*4c10*/  ISETP.GE.AND P0, PT, R12, c[0x0][0x1d4], PT ;  /* 0x000075000c007a0c */ /* 0x000ff60003f06270 */
[----:B------:R-:W-:Y:S02]  /*4c20*/  @!UPT UIADD3 URZ, URZ, URZ, URZ ;  /* 0x0000003f3f3ff290 */ /* 0x000fe4000fffe03f */
[----:B------:R-:W-:-:S05]  /*4c30*/  @P0 BRA `(.L_x_1565) ;  /* 0x00000a1000000947 */ /* 0x000fca0003800000 */
[----:B------:R-:W-:Y:S01]  /*4c40*/  LOP3.LUT P1, RZ, R81, 0x8, RZ, 0xc0, !PT ;  /* 0x0000000851ff7812 */ /* 0x000fe2000782c0ff */
        /* <DEDUP_REMOVED lines=122> */
.L_x_1561:
        /* <DEDUP_REMOVED lines=38> */
.L_x_1565:
[----:B------:R-:W-:Y:S05]  /*5650*/  BSYNC B1 ;  /* 0x0000000000017941 */ /* 0x000fea0003800000 */
.L_x_1560:
[----:B------:R-:W-:Y:S01]  /*5660*/  IMAD.IADD R88, R97, 0x1, -R88 ;  /* 0x0000000161587824 */ /* 0x000fe200078e0a58 */
[----:B-1----:R-:W-:Y:S01]  /*5670*/  LEA R6, P0, R140, R162, 0x6 ;  /* 0x000000a28c067211 */ /* 0x002fe200078030ff */
[----:B------:R-:W-:Y:S01]  /*5680*/  IMAD R86, R86, c[0x0][0x208], RZ ;  /* 0x0000820056567a24 */ /* 0x000fe200078e02ff */
[----:B------:R-:W-:Y:S01]  /*5690*/  LOP3.LUT P3, RZ, R81, 0x1, RZ, 0xc0, !PT ;  /* 0x0000000151ff7812 */ /* 0x000fe2000786c0ff */
[C---:B--2---:R-:W-:Y:S01]  /*56a0*/  IMAD.WIDE.U32 R4, R87.reuse, c[0x0][0x208], RZ ;  /* 0x0000820057047a25 */ /* 0x044fe200078e00ff */
        /* <DEDUP_REMOVED lines=9> */
[----:B------:R-:W-:Y:S01]  /*5740*/  @P0 IMAD.X R0, RZ, RZ, R7, P1 ;  /* 0x000000ffff000224 */ /* 0x000fe200008e0607 */
[----:B------:R-:W-:Y:S04]  /*5750*/  IADD3 R3, P1, R164, R4, RZ ;  /* 0x00000004a4037210 */ /* 0x000fe80007f3e0ff */
[----:B------:R-:W-:Y:S02]  /*5760*/  IADD3.X R4, R106, R5, R85, P1, !PT ;  /* 0x000000056a047210 */ /* 0x000fe40000ffe455 */
[----:B------:R-:W-:Y:S11]  /*5770*/  ISETP.GE.AND P1, PT, R88, 0x1, PT ;  /* 0x000000015800780c */ /* 0x000ff60003f26270 */
[----:B------:R-:W-:Y:S02]  /*5780*/  @!UPT UIADD3 URZ, URZ, URZ, URZ ;  /* 0x0000003f3f3ff290 */ /* 0x000fe4000fffe03f */
[----:B-----5:R-:W-:Y:S01]  /*5790*/  @P1 MOV R21, R95 ;  /* 0x0000005f00151202 */ /* 0x020fe20000000f00 */
[----:B------:R-:W-:Y:S02]  /*57a0*/  @P1 IMAD R5, R7, c[0x0][0x258], RZ ;  /* 0x0000960007051a24 */ /* 0x000fe400078e02ff */
[----:B------:R-:W-:Y:S02]  /*57b0*/  @P1 IMAD.MOV.U32 R20, RZ, RZ, R158 ;  /* 0x000000ffff141224 */ /* 0x000fe400078e009e */
[C---:B------:R-:W-:Y:S02]  /*57c0*/  @P1 IMAD R5, R6.reuse, c[0x0][0x25c], R5 ;  /* 0x0000970006051a24 */ /* 0x040fe400078e0205 */
[----:B------:R-:W-:Y:S04]  /*57d0*/  @P1 IMAD.WIDE.U32 R20, R6, c[0x0][0x258], R20 ;  /* 0x0000960006141a25 */ /* 0x000fe800078e0014 */
[----:B------:R-:W-:Y:S01]  /*57e0*/  @P1 IMAD.IADD R5, R21, 0x1, R5 ;  /* 0x0000000115051824 */ /* 0x000fe200078e0205 */
[C---:B------:R-:W-:Y:S01]  /*57f0*/  @P1 LEA R6, P2, R20.reuse, c[0x0][0x250], 0x1 ;  /* 0x0000940014061a11 */ /* 0x040fe200078408ff */
[----:B------:R-:W-:Y:S03]  /*5800*/  @P0 IMAD.MOV.U32 R21, RZ, RZ, R95 ;  /* 0x000000ffff150224 */ /* 0x000fe600078e005f */
[----:B------:R-:W-:Y:S02]  /*5810*/  @P1 LEA.HI.X R7, R20, c[0x0][0x254], R5, 0x1, P2 ;  /* 0x0000950014071a11 */ /* 0x000fe400010f0c05 */
[C---:B------:R-:W-:Y:S02]  /*5820*/  LEA R5, P2, R3.reuse, c[0x0][0x1f8], 0x1 ;  /* 0x00007e0003057a11 */ /* 0x040fe400078408ff */
[----:B------:R-:W-:Y:S01]  /*5830*/  @P0 MOV R20, R158 ;  /* 0x0000009e00140202 */ /* 0x000fe20000000f00 */
[----:B------:R-:W-:Y:S01]  /*5840*/  @!PT LDS RZ, [RZ] ;  /* 0x00000000fffff984 */ /* 0x000fe20000000800 */
[----:B------:R-:W-:Y:S01]  /*5850*/  @!PT LDS RZ, [RZ] ;  /* 0x00000000fffff984 */ /* 0x000fe20000000800 */
[----:B------:R-:W-:Y:S01]  /*5860*/  @!PT LDS RZ, [RZ] ;  /* 0x00000000fffff984 */ /* 0x000fe20000000800 */
[----:B------:R1:W-:Y:S01]  /*5870*/  @P1 LDGSTS.E.BYPASS.LTC128B.128 [R138+0x100], [R6.64], !P3 ;  /* 0x00100000068a1fae */ /* 0x0003e2000d901d46 */
[----:B------:R-:W-:Y:S01]  /*5880*/  LEA.HI.X R4, R3, c[0x0][0x1fc], R4, 0x1, P2 ;  /* 0x00007f0003047a11 */ /* 0x000fe200010f0c04 */
[----:B------:R-:W-:Y:S02]  /*5890*/  @P0 IMAD R3, R0, c[0x0][0x258], RZ ;  /* 0x0000960000030a24 */ /* 0x000fe400078e02ff */
[----:B------:R1:W-:Y:S01]  /*58a0*/  @P1 LDGSTS.E.BYPASS.LTC128B.128 [R138+0x2100], [R6.64+0x80], !P6 ;  /* 0x02100080068a1fae */ /* 0x0003e2000f101d46 */
[C---:B------:R-:W-:Y:S03]  /*58b0*/  @P0 IMAD.WIDE.U32 R20, R2.reuse, c[0x0][0x258], R20 ;  /* 0x0000960002140a25 */ /* 0x040fe600078e0014 */
[----:B------:R1:W-:Y:S01]  /*58c0*/  @P1 LDGSTS.E.BYPASS.LTC128B.128 [R138+0x4100], [R6.64+0x100], !P5 ;  /* 0x04100100068a1fae */ /* 0x0003e2000e901d46 */
[----:B------:R-:W-:Y:S01]  /*58d0*/  @P0 IMAD R3, R2, c[0x0][0x25c], R3 ;  /* 0x0000970002030a24 */ /* 0x000fe200078e0203 */
[C---:B------:R-:W-:Y:S02]  /*58e0*/  @P0 LEA R22, P2, R20.reuse, c[0x0][0x250], 0x1 ;  /* 0x0000940014160a11 */ /* 0x040fe400078408ff */
[----:B---3--:R1:W2:Y:S02]  /*58f0*/  SHFL.IDX PT, R25, R4, RZ, 0x1c1f ;  /* 0x001c1fff04197589 */ /* 0x0082a400000e0000 */
[----:B------:R-:W-:Y:S04]  /*5900*/  @P0 IADD3 R3, R21, R3, RZ ;  /* 0x0000000315030210 */ /* 0x000fe80007ffe0ff */
[----:B------:R-:W-:Y:S02]  /*5910*/  @P0 LEA.HI.X R23, R20, c[0x0][0x254], R3, 0x1, P2 ;  /* 0x0000950014170a11 */ /* 0x000fe400010f0c03 */
[----:B------:R1:W3:Y:S04]  /*5920*/  SHFL.IDX PT, R3, R5, RZ, 0x1c1f ;  /* 0x001c1fff05037589 */ /* 0x0002e800000e0000 */
[----:B------:R1:W-:Y:S04]  /*5930*/  @P0 LDGSTS.E.BYPASS.LTC128B.128 [R138+0x1100], [R22.64], !P3 ;  /* 0x01100000168a0fae */ /* 0x0003e8000d901d46 */
[----:B------:R1:W-:Y:S04]  /*5940*/  @P0 LDGSTS.E.BYPASS.LTC128B.128 [R138+0x3100], [R22.64+0x80], !P6 ;  /* 0x03100080168a0fae */ /* 0x0003e8000f101d46 */
[----:B------:R1:W-:Y:S01]  /*5950*/  @P0 LDGSTS.E.BYPASS.LTC128B.128 [R138+0x5100], [R22.64+0x100], !P5 ;  /* 0x05100100168a0fae */ /* 0x0003e2000e901d46 */
[----:B------:R-:W-:Y:S03]  /*5960*/  ISETP.GT.AND P0, PT, R84, R145, PT ;  /* 0x000000915400720c */ /* 0x000fe60003f04270 */
[----:B------:R-:W0:Y:S01]  /*5970*/  LDGDEPBAR ;  /* 0x00000000000079af */ /* 0x000e220000000000 */
        /* <DEDUP_REMOVED lines=34> */
.L_x_1583:
[----:B-123--:R-:W-:Y:S05]  /*5ba0*/  BSYNC B0 ;  /* 0x0000000000007941 */ /* 0x00efea0003800000 */
.L_x_1582:
[C---:B------:R-:W-:Y:S02]  /*5bb0*/  ISETP.GT.AND P0, PT, R140.reuse, R96, PT ;  /* 0x000000608c00720c */ /* 0x040fe40003f04270 */
[----:B------:R-:W-:Y:S02]  /*5bc0*/  IADD3 R140, R140, -0x1, RZ ;  /* 0xffffffff8c8c7810 */ /* 0x000fe40007ffe0ff */
[----:B------:R-:W-:Y:S09]  /*5bd0*/  LOP3.LUT P2, RZ, R81, 0x1, RZ, 0xc0, !PT ;  /* 0x0000000151ff7812 */ /* 0x000ff2000784c0ff */
        /* <DEDUP_REMOVED lines=23> */
.L_x_1559:
        /* <DEDUP_REMOVED lines=74> */
[----:B------:R-:W-:Y:S01]  /*61f0*/  IMAD R0, R80, c[0x0][0x1b8], RZ ;  /* 0x00006e0050007a24 */ /* 0x000fe200078e02ff */
[----:B------:R-:W-:Y:S01]  /*6200*/  SHF.R.S32.HI R21, RZ, 0x3, R21 ;  /* 0x00000003ff157819 */ /* 0x000fe20000011415 */
[----:B------:R-:W-:Y:S01]  /*6210*/  IMAD.WIDE.U32 R10, R199, c[0x0][0x1b8], R10 ;  /* 0x00006e00c70a7a25 */ /* 0x000fe200078e000a */
[----:B------:R-:W-:-:S02]  /*6220*/  SEL R9, R9, RZ, !P0 ;  /* 0x000000ff09097207 */ /* 0x000fc40004000000 */
[----:B------:R-:W-:Y:S01]  /*6230*/  SEL R4, R201, RZ, !P0 ;  /* 0x000000ffc9047207 */ /* 0x000fe20004000000 */
[----:B------:R-:W-:Y:S01]  /*6240*/  IMAD.IADD R16, R76, 0x1, -R3 ;  /* 0x000000014c107824 */ /* 0x000fe200078e0a03 */
[----:B------:R-:W-:Y:S01]  /*6250*/  LEA.HI R22, R25, R76, RZ, 0x4 ;  /* 0x0000004c19167211 */ /* 0x000fe200078f20ff */
[----:B------:R-:W-:Y:S02]  /*6260*/  IMAD R3, R199, c[0x0][0x1bc], R0 ;  /* 0x00006f00c7037a24 */ /* 0x000fe400078e0200 */
[----:B------:R-:W-:Y:S02]  /*6270*/  IMAD R209, R16, 0x20, R21 ;  /* 0x0000002010d17824 */ /* 0x000fe400078e0215 */
[----:B------:R-:W-:Y:S02]  /*6280*/  IMAD.IADD R11, R11, 0x1, R3 ;  /* 0x000000010b0b7824 */ /* 0x000fe400078e0203 */
[----:B------:R-:W-:Y:S02]  /*6290*/  IMAD R7, R78, 0x80, R209 ;  /* 0x000000804e077824 */ /* 0x000fe400078e02d1 */
[----:B------:R-:W-:-:S02]  /*62a0*/  IMAD R9, R9, c[0x0][0x1c0], RZ ;  /* 0x0000700009097a24 */ /* 0x000fc400078e02ff */
[----:B------:R-:W-:-:S04]  /*62b0*/  @P1 IMAD.HI.U32 R0, R7, c[0x0][0x2c8], RZ ;  /* 0x0000b20007001a27 */ /* 0x000fc800078e00ff */
[----:B------:R-:W-:Y:S01]  /*62c0*/  IMAD.MOV.U32 R3, RZ, RZ, R7 ;  /* 0x000000ffff037224 */ /* 0x000fe200078e0007 */
[----:B------:R-:W-:Y:S01]  /*62d0*/  @P1 SHF.R.U32.HI R3, RZ, c[0x0][0x2cc], R0 ;  /* 0x0000b300ff031a19 */ /* 0x000fe20000011600 */
[C---:B------:R-:W-:Y:S02]  /*62e0*/  IMAD R9, R4.reuse, c[0x0][0x1c4], R9 ;  /* 0x0000710004097a24 */ /* 0x040fe400078e0209 */
[----:B------:R-:W-:Y:S01]  /*62f0*/  IMAD.WIDE.U32 R4, R4, c[0x0][0x1c0], R10 ;  /* 0x0000700004047a25 */ /* 0x000fe200078e000a */
[----:B------:R-:W-:-:S03]  /*6300*/  SHF.R.S32.HI R0, RZ, 0x1f, R3 ;  /* 0x0000001fff007819 */ /* 0x000fc60000011403 */
[----:B------:R-:W-:Y:S02]  /*6310*/  IMAD.MOV R2, RZ, RZ, -R3 ;  /* 0x000000ffff027224 */ /* 0x000fe400078e0a03 */
[----:B------:R-:W-:Y:S02]  /*6320*/  IMAD.IADD R5, R5, 0x1, R9 ;  /* 0x0000000105057824 */ /* 0x000fe400078e0209 */
[----:B------:R-:W-:Y:S02]  /*6330*/  IMAD R2, R2, c[0x0][0x2c4], R7 ;  /* 0x0000b10002027a24 */ /* 0x000fe400078e0207 */
[----:B------:R-:W-:Y:S02]  /*6340*/  IMAD R0, R0, c[0x0][0x1b0], RZ ;  /* 0x00006c0000007a24 */ /* 0x000fe400078e02ff */
[C---:B------:R-:W-:Y:S01]  /*6350*/  IMAD.WIDE.U32 R8, R3.reuse, c[0x0][0x1b0], R4 ;  /* 0x00006c0003087a25 */ /* 0x040fe200078e0004 */
[----:B------:R-:W-:Y:S02]  /*6360*/  SHF.R.S32.HI R7, RZ, 0x1f, R2 ;  /* 0x0000001fff077819 */ /* 0x000fe40000011402 */
[----:B------:R-:W-:Y:S01]  /*6370*/  LOP3.LUT R5, R22, 0xfffffff0, RZ, 0xc0, !PT ;  /* 0xfffffff016057812 */ /* 0x000fe200078ec0ff */
[----:B------:R-:W-:-:S02]  /*6380*/  IMAD R0, R3, c[0x0][0x1b4], R0 ;  /* 0x00006d0003007a24 */ /* 0x000fc400078e0200 */
[----:B------:R-:W-:Y:S02]  /*6390*/  IMAD R7, R7, c[0x0][0x1a8], RZ ;  /* 0x00006a0007077a24 */ /* 0x000fe400078e02ff */
[----:B------:R-:W-:Y:S01]  /*63a0*/  IMAD.IADD R5, R76, 0x1, -R5 ;  /* 0x000000014c057824 */ /* 0x000fe200078e0a05 */
[----:B------:R-:W-:Y:S01]  /*63b0*/  IADD3 R9, R9, R0, RZ ;  /* 0x0000000009097210 */ /* 0x000fe20007ffe0ff */
[C---:B------:R-:W-:Y:S02]  /*63c0*/  IMAD R7, R2.reuse, c[0x0][0x1ac], R7 ;  /* 0x00006b0002077a24 */ /* 0x040fe400078e0207 */
[----:B------:R-:W-:Y:S01]  /*63d0*/  IMAD.SHL.U32 R11, R21, 0x40, RZ ;  /* 0x00000040150b7824 */ /* 0x000fe200078e00ff */
[----:B------:R-:W-:Y:S01]  /*63e0*/  SHF.R.S32.HI R0, RZ, 0x1f, R5 ;  /* 0x0000001fff007819 */ /* 0x000fe20000011405 */
[----:B------:R-:W-:-:S03]  /*63f0*/  IMAD.WIDE.U32 R2, R2, c[0x0][0x1a8], R8 ;  /* 0x00006a0002027a25 */ /* 0x000fc600078e0008 */
[----:B------:R-:W-:Y:S01]  /*6400*/  LOP3.LUT R11, R11, 0x1c0, RZ, 0xc0, !PT ;  /* 0x000001c00b0b7812 */ /* 0x000fe200078ec0ff */
[----:B------:R-:W-:Y:S01]  /*6410*/  IMAD.IADD R6, R3, 0x1, R7 ;  /* 0x0000000103067824 */ /* 0x000fe200078e0207 */
[----:B------:R-:W-:Y:S01]  /*6420*/  LEA R9, P0, R2, c[0x0][0x160], 0x1 ;  /* 0x0000580002097a11 */ /* 0x000fe200078008ff */
[----:B------:R-:W-:Y:S01]  /*6430*/  IMAD R8, R78, 0x80, R21 ;  /* 0x000000804e087824 */ /* 0x000fe200078e0215 */
[----:B------:R-:W-:Y:S01]  /*6440*/  LEA.HI R7, R0, R5, RZ, 0x3 ;  /* 0x0000000500077211 */ /* 0x000fe200078f18ff */
[----:B------:R-:W-:Y:S01]  /*6450*/  IMAD.SHL.U32 R134, R16, 0x8, RZ ;  /* 0x0000000810867824 */ /* 0x000fe200078e00ff */
[----:B------:R-:W-:Y:S01]  /*6460*/  LEA.HI.X R6, R2, c[0x0][0x164], R6, 0x1, P0 ;  /* 0x0000590002067a11 */ /* 0x000fe200000f0c06 */
[----:B------:R1:W2:Y:S01]  /*6470*/  SHFL.IDX PT, R10, R9, RZ, 0x181f ;  /* 0x00181fff090a7589 */ /* 0x0002a200000e0000 */
[----:B------:R-:W-:Y:S02]  /*6480*/  ISETP.GE.AND P0, PT, R8, R83, PT ;  /* 0x000000530800720c */ /* 0x000fe40003f06270 */
[----:B------:R-:W-:-:S02]  /*6490*/  LOP3.LUT R20, R7, 0xfffffff8, RZ, 0xc0, !PT ;  /* 0xfffffff807147812 */ /* 0x000fc400078ec0ff */
[C---:B------:R-:W-:Y:S02]  /*64a0*/  IADD3 R17, R134.reuse, 0x80, RZ ;  /* 0x0000008086117810 */ /* 0x040fe40007ffe0ff */
[----:B------:R-:W-:Y:S02]  /*64b0*/  IADD3 R18, R134, 0x40, RZ ;  /* 0x0000004086127810 */ /* 0x000fe40007ffe0ff */
[----:B------:R-:W-:Y:S02]  /*64c0*/  LEA.HI R2, R25, R76, RZ, 0x6 ;  /* 0x0000004c19027211 */ /* 0x000fe400078f30ff */
[----:B------:R-:W-:Y:S02]  /*64d0*/  SHF.R.U32.HI R3, RZ, 0x3, R11 ;  /* 0x00000003ff037819 */ /* 0x000fe4000001160b */
[----:B------:R-:W-:Y:S01]  /*64e0*/  LOP3.LUT R0, R11, 0x38, R134, 0xf8, !PT ;  /* 0x000000380b007812 */ /* 0x000fe200078ef886 */
[----:B------:R-:W-:Y:S01]  /*64f0*/  IMAD.SHL.U32 R2, R2, 0x8, RZ ;  /* 0x0000000802027824 */ /* 0x000fe200078e00ff */
[----:B------:R-:W-:Y:S01]  /*6500*/  IADD3 R20, R5, -R20, RZ ;  /* 0x8000001405147210 */ /* 0x000fe20007ffe0ff */
[----:B------:R-:W-:Y:S01]  /*6510*/  IMAD.MOV.U32 R5, RZ, RZ, 0x20 ;  /* 0x00000020ff057424 */ /* 0x000fe200078e00ff */
[----:B------:R-:W-:Y:S01]  /*6520*/  ISETP.GE.AND P5, PT, R134, c[0x0][0x198], PT ;  /* 0x0000660086007a0c */ /* 0x000fe20003fa6270 */
[----:B------:R1:W3:Y:S01]  /*6530*/  SHFL.IDX PT, R11, R6, RZ, 0x181f ;  /* 0x00181fff060b7589 */ /* 0x0002e200000e0000 */
[----:B------:R-:W-:-:S02]  /*6540*/  ISETP.GE.AND P4, PT, R17, c[0x0][0x198], PT ;  /* 0x0000660011007a0c */ /* 0x000fc40003f86270 */
[----:B------:R-:W-:Y:S02]  /*6550*/  ISETP.GE.AND P3, PT, R18, c[0x0][0x198], PT ;  /* 0x0000660012007a0c */ /* 0x000fe40003f66270 */
[----:B------:R-:W-:Y:S01]  /*6560*/  LOP3.LUT R3, R0, R3, RZ, 0x3c, !PT ;  /* 0x0000000300037212 */ /* 0x000fe200078e3cff */
[----:B------:R-:W-:Y:S01]  /*6570*/  IMAD.MOV.U32 R0, RZ, RZ, 0x10 ;  /* 0x00000010ff007424 */ /* 0x000fe200078e00ff */
[----:B------:R-:W-:Y:S02]  /*6580*/  R2P PR, R20, 0x6 ;  /* 0x0000000614007804 */ /* 0x000fe40000000000 */
[----:B------:R-:W-:Y:S02]  /*6590*/  LOP3.LUT R2, R3, 0xfffffe00, R2, 0xf8, !PT ;  /* 0xfffffe0003027812 */ /* 0x000fe400078ef802 */
[----:B------:R-:W-:Y:S02]  /*65a0*/  LEA.HI R3, R25, R76, RZ, 0x5 ;  /* 0x0000004c19037211 */ /* 0x000fe400078f28ff */
[----:B------:R-:W-:-:S02]  /*65b0*/  SEL R0, R0, 0xfffffff0, !P1 ;  /* 0xfffffff000007807 */ /* 0x000fc40004800000 */
[----:B------:R-:W-:Y:S01]  /*65c0*/  SEL R5, R5, 0xffffffe0, !P2 ;  /* 0xffffffe005057807 */ /* 0x000fe20005000000 */
[----:B------:R-:W-:Y:S01]  /*65d0*/  @!P6 IMAD.MOV.U32 R210, RZ, RZ, R201 ;  /* 0x000000ffffd2e224 */ /* 0x000fe200078e00c9 */
[----:B------:R-:W-:Y:S05]  /*65e0*/  @P0 BRA `(.L_x_1587) ;  /* 0x000000e000000947 */ /* 0x000fea0003800000 */
[----:B-123--:R-:W-:Y:S01]  /*65f0*/  SHF.R.S32.HI R15, RZ, 0x1f, R18 ;  /* 0x0000001fff0f7819 */ /* 0x00efe20000011412 */
[----:B------:R-:W-:Y:S01]  /*6600*/  IMAD.WIDE R26, R134, 0x2, R10 ;  /* 0x00000002861a7825 */ /* 0x000fe200078e020a */
[----:B------:R-:W-:Y:S02]  /*6610*/  SHF.R.S32.HI R4, RZ, 0x1f, R17 ;  /* 0x0000001fff047819 */ /* 0x000fe40000011411 */
[----:B------:R-:W-:Y:S02]  /*6620*/  LEA.HI R15, R15, R18, RZ, 0x3 ;  /* 0x000000120f0f7211 */ /* 0x000fe400078f18ff */
[----:B------:R-:W-:Y:S01]  /*6630*/  LEA.HI R13, R4, R17, RZ, 0x3 ;  /* 0x00000011040d7211 */ /* 0x000fe200078f18ff */
[----:B------:R-:W-:Y:S01]  /*6640*/  IMAD.SHL.U32 R4, R2, 0x2, RZ ;  /* 0x0000000202047824 */ /* 0x000fe200078e00ff */
        /* <DEDUP_REMOVED lines=8> */
.L_x_1587:
[----:B-123--:R-:W-:Y:S05]  /*66d0*/  BSYNC B0 ;  /* 0x0000000000007941 */ /* 0x00efea0003800000 */
.L_x_1586:
        /* <DEDUP_REMOVED lines=20> */
.L_x_1589:
[----:B------:R-:W-:Y:S05]  /*6820*/  BSYNC B0 ;  /* 0x0000000000007941 */ /* 0x000fea0003800000 */
.L_x_1588:
        /* <DEDUP_REMOVED lines=20> */
.L_x_1591:
[----:B------:R-:W-:Y:S05]  /*6970*/  BSYNC B0 ;  /* 0x0000000000007941 */ /* 0x000fea0003800000 */
.L_x_1590:
[----:B------:R-:W-:Y:S01]  /*6980*/  IADD3 R10, R8, 0x60, RZ ;  /* 0x00000060080a7810 */ /* 0x000fe20007ffe0ff */
[----:B---3--:R3:W-:Y:S01]  /*6990*/  SHFL.IDX PT, R12, R9, 0x3, 0x181f ;  /* 0x00781f00090c7f89 */ /* 0x0087e200000e0000 */
[----:B------:R-:W-:Y:S01]  /*69a0*/  IMAD.MOV.U32 R204, RZ, RZ, c[0x0][0x2b8] ;  /* 0x0000ae00ffcc7624 */ /* 0x000fe200078e00ff */
[----:B------:R-:W-:Y:S01]  /*69b0*/  IADD3 R4, R71, -0x40, RZ ;  /* 0xffffffc047047810 */ /* 0x000fe20007ffe0ff */
[----:B------:R-:W-:Y:S01]  /*69c0*/  IMAD.MOV.U32 R206, RZ, RZ, RZ ;  /* 0x000000ffffce7224 */ /* 0x000fe200078e00ff */
[----:B------:R-:W-:Y:S01]  /*69d0*/  ISETP.GE.AND P0, PT, R10, R83, PT ;  /* 0x000000530a00720c */ /* 0x000fe20003f06270 */
[----:B----4-:R4:W1:Y:S01]  /*69e0*/  SHFL.IDX PT, R13, R6, 0x3, 0x181f ;  /* 0x00781f00060d7f89 */ /* 0x01086200000e0000 */
[----:B-----5:R-:W-:Y:S01]  /*69f0*/  SHF.R.S32.HI R10, RZ, 0x1f, R210 ;  /* 0x0000001fff0a7819 */ /* 0x020fe200000114d2 */
[----:B------:R-:W-:Y:S01]  /*6a00*/  IMAD.IADD R8, R209, 0x1, R4 ;  /* 0x00000001d1087824 */ /* 0x000fe200078e0204 */
[----:B------:R-:W-:-:S02]  /*6a10*/  ISETP.NE.AND P2, PT, R204, 0x1, PT ;  /* 0x00000001cc00780c */ /* 0x000fc40003f45270 */
[----:B------:R-:W-:Y:S01]  /*6a20*/  LOP3.LUT R81, R81, 0xfffffffd, RZ, 0xc0, !PT ;  /* 0xfffffffd51517812 */ /* 0x000fe200078ec0ff */
[----:B------:R-:W-:Y:S01]  /*6a30*/  IMAD R205, R10, c[0x0][0x2b0], RZ ;  /* 0x0000ac000acd7a24 */ /* 0x000fe200078e02ff */
[C---:B------:R-:W-:Y:S01]  /*6a40*/  ISETP.GE.AND P1, PT, R8.reuse, R77, PT ;  /* 0x0000004d0800720c */ /* 0x040fe20003f26270 */
[----:B------:R-:W-:Y:S02]  /*6a50*/  IMAD.IADD R207, R8, 0x1, R200 ;  /* 0x0000000108cf7824 */ /* 0x000fe400078e02c8 */
[C---:B------:R-:W-:Y:S01]  /*6a60*/  IMAD R205, R210.reuse, c[0x0][0x2b4], R205 ;  /* 0x0000ad00d2cd7a24 */ /* 0x040fe200078e02cd */
[----:B------:R-:W-:Y:S01]  /*6a70*/  ISETP.GT.OR P1, PT, R209, 0x3f, P1 ;  /* 0x0000003fd100780c */ /* 0x000fe20000f24670 */
[----:B------:R-:W-:Y:S01]  /*6a80*/  IMAD.MOV.U32 R8, RZ, RZ, R207 ;  /* 0x000000ffff087224 */ /* 0x000fe200078e00cf */
[----:B------:R-:W-:Y:S01]  /*6a90*/  @!P0 SHF.R.S32.HI R24, RZ, 0x1f, R17 ;  /* 0x0000001fff188819 */ /* 0x000fe20000011411 */
[----:B------:R-:W-:Y:S02]  /*6aa0*/  IMAD.WIDE.U32 R210, R210, c[0x0][0x2b0], RZ ;  /* 0x0000ac00d2d27a25 */ /* 0x000fe400078e00ff */
[----:B------:R-:W-:-:S02]  /*6ab0*/  @P2 LOP3.LUT R81, R81, 0x2, RZ, 0xfc, !PT ;  /* 0x0000000251512812 */ /* 0x000fc400078efcff */
[----:B-123--:R-:W-:Y:S01]  /*6ac0*/  @!P0 SHF.R.S32.HI R9, RZ, 0x1f, R18 ;  /* 0x0000001fff098819 */ /* 0x00efe20000011412 */
[----:B------:R-:W-:-:S03]  /*6ad0*/  @P2 IMAD.HI.U32 R11, R207, c[0x0][0x2bc], RZ ;  /* 0x0000af00cf0b2a27 */ /* 0x000fc600078e00ff */
[----:B------:R-:W-:Y:S01]  /*6ae0*/  @!P0 LEA.HI R10, R9, R18, RZ, 0x3 ;  /* 0x00000012090a8211 */ /* 0x000fe200078f18ff */
[----:B----4-:R-:W-:Y:S01]  /*6af0*/  @!P0 IMAD.SHL.U32 R6, R2, 0x2, RZ ;  /* 0x0000000202068824 */ /* 0x010fe200078e00ff */
[----:B------:R-:W-:Y:S01]  /*6b00*/  @!P0 LEA.HI R9, R24, R17, RZ, 0x3 ;  /* 0x0000001118098211 */ /* 0x000fe200078f18ff */
[----:B------:R-:W-:Y:S01]  /*6b10*/  @!P0 IMAD.WIDE R14, R134, 0x2, R12 ;  /* 0x00000002860e8825 */ /* 0x000fe200078e020c */
[----:B------:R-:W-:Y:S02]  /*6b20*/  @!P0 LOP3.LUT R10, R10, 0xfffffff8, RZ, 0xc0, !PT ;  /* 0xfffffff80a0a8812 */ /* 0x000fe400078ec0ff */
[----:B------:R-:W-:Y:S01]  /*6b30*/  @!P0 LOP3.LUT R9, R9, 0xfffffff8, RZ, 0xc0, !PT ;  /* 0xfffffff809098812 */ /* 0x000fe200078ec0ff */
[----:B------:R-:W-:Y:S01]  /*6b40*/  IMAD.IADD R205, R211, 0x1, R205 ;  /* 0x00000001d3cd7824 */ /* 0x000fe200078e02cd */
[----:B------:R-:W-:Y:S01]  /*6b50*/  @!PT LDS RZ, [RZ] ;  /* 0x00000000fffff984 */ /* 0x000fe20000000800 */
[----:B------:R1:W-:Y:S01]  /*6b60*/  @!P0 LDGSTS.E.BYPASS.LTC128B.128 [R6+0xf100], [R14.64], !P5 ;  /* 0x0f1000000e068fae */ /* 0x0003e2000e901d46 */
[----:B------:R-:W-:Y:S01]  /*6b70*/  @!P0 IMAD.WIDE R28, R10, 0x2, R12 ;  /* 0x000000020a1c8825 */ /* 0x000fe200078e020c */
[----:B------:R-:W-:-:S03]  /*6b80*/  @P2 SHF.R.U32.HI R8, RZ, c[0x0][0x2c0], R11 ;  /* 0x0000b000ff082a19 */ /* 0x000fc6000001160b */
        /* <DEDUP_REMOVED lines=30> */
[----:B------:R-:W-:Y:S01]  /*6d70*/  @P1 IMAD.SHL.U32 R12, R2, 0x2, RZ ;  /* 0x00000002020c1824 */ /* 0x000fe200078e00ff */
[----:B--2---:R-:W-:Y:S01]  /*6d80*/  SHF.R.S32.HI R23, RZ, 0x1f, R206 ;  /* 0x0000001fff177819 */ /* 0x004fe200000114ce */
[----:B------:R-:W-:-:S04]  /*6d90*/  IMAD.WIDE.U32 R10, R206, c[0x0][0x1f0], R10 ;  /* 0x00007c00ce0a7a25 */ /* 0x000fc800078e000a */
[----:B------:R-:W-:-:S04]  /*6da0*/  IMAD R9, R23, c[0x0][0x1f0], RZ ;  /* 0x00007c0017097a24 */ /* 0x000fc800078e02ff */
[----:B------:R-:W-:Y:S01]  /*6db0*/  IMAD R8, R206, c[0x0][0x1f4], R9 ;  /* 0x00007d00ce087a24 */ /* 0x000fe200078e0209 */
[----:B------:R-:W-:Y:S02]  /*6dc0*/  IADD3 R9, P0, R68, R10, RZ ;  /* 0x0000000a44097210 */ /* 0x000fe40007f1e0ff */
[----:B------:R-:W-:Y:S02]  /*6dd0*/  @P1 SHF.R.S32.HI R10, RZ, 0x1f, R17 ;  /* 0x0000001fff0a1819 */ /* 0x000fe40000011411 */
[----:B------:R-:W-:Y:S02]  /*6de0*/  IADD3.X R8, R203, R11, R8, P0, !PT ;  /* 0x0000000bcb087210 */ /* 0x000fe400007fe408 */
[C---:B------:R-:W-:Y:S02]  /*6df0*/  LEA R19, P0, R9.reuse, c[0x0][0x1c8], 0x1 ;  /* 0x0000720009137a11 */ /* 0x040fe400078008ff */
[----:B------:R-:W-:Y:S02]  /*6e00*/  @P1 SHF.R.S32.HI R11, RZ, 0x1f, R18 ;  /* 0x0000001fff0b1819 */ /* 0x000fe40000011412 */
[----:B------:R-:W-:Y:S01]  /*6e10*/  LEA.HI.X R8, R9, c[0x0][0x1cc], R8, 0x1, P0 ;  /* 0x0000730009087a11 */ /* 0x000fe200000f0c08 */
[----:B------:R-:W-:Y:S01]  /*6e20*/  SHFL.IDX PT, R26, R19, RZ, 0x181f ;  /* 0x00181fff131a7589 */ /* 0x000fe200000e0000 */
[----:B------:R-:W-:-:S02]  /*6e30*/  ISETP.GE.AND P0, PT, R44, 0x21, PT ;  /* 0x000000212c00780c */ /* 0x000fc40003f06270 */
[----:B------:R-:W-:Y:S01]  /*6e40*/  @P1 LEA.HI R11, R11, R18, RZ, 0x3 ;  /* 0x000000120b0b1211 */ /* 0x000fe200078f18ff */
[----:B------:R-:W1:Y:S01]  /*6e50*/  SHFL.IDX PT, R27, R8, RZ, 0x181f ;  /* 0x00181fff081b7589 */ /* 0x000e6200000e0000 */
[----:B------:R-:W-:Y:S02]  /*6e60*/  @P1 LEA.HI R10, R10, R17, RZ, 0x3 ;  /* 0x000000110a0a1211 */ /* 0x000fe400078f18ff */
[----:B------:R-:W-:Y:S01]  /*6e70*/  @P1 LOP3.LUT R11, R11, 0xfffffff8, RZ, 0xc0, !PT ;  /* 0xfffffff80b0b1812 */ /* 0x000fe200078ec0ff */
[----:B------:R2:W-:Y:S01]  /*6e80*/  SHFL.IDX PT, R14, R19, 0x1, 0x181f ;  /* 0x00381f00130e7f89 */ /* 0x0005e200000e0000 */
[----:B------:R-:W-:-:S03]  /*6e90*/  @P1 LOP3.LUT R10, R10, 0xfffffff8, RZ, 0xc0, !PT ;  /* 0xfffffff80a0a1812 */ /* 0x000fc600078ec0ff */
[----:B------:R3:W4:Y:S02]  /*6ea0*/  SHFL.IDX PT, R15, R8, 0x1, 0x181f ;  /* 0x00381f00080f7f89 */ /* 0x00072400000e0000 */
[----:B------:R-:W-:Y:S01]  /*6eb0*/  @P0 SHF.R.S32.HI R13, RZ, 0x1f, R18 ;  /* 0x0000001fff0d0819 */ /* 0x000fe20000011412 */
[----:B------:R-:W-:Y:S01]  /*6ec0*/  @P0 IMAD.SHL.U32 R9, R2, 0x2, RZ ;  /* 0x0000000202090824 */ /* 0x000fe200078e00ff */
[----:B------:R-:W-:-:S04]  /*6ed0*/  @P0 SHF.R.S32.HI R6, RZ, 0x1f, R17 ;  /* 0x0000001fff060819 */ /* 0x000fc80000011411 */
[----:B------:R-:W-:-:S04]  /*6ee0*/  @P0 LEA.HI R6, R6, R17, RZ, 0x3 ;  /* 0x0000001106060211 */ /* 0x000fc800078f18ff */
[----:B------:R-:W-:Y:S01]  /*6ef0*/  @P0 LOP3.LUT R6, R6, 0xfffffff8, RZ, 0xc0, !PT ;  /* 0xfffffff806060812 */ /* 0x000fe200078ec0ff */
[----:B-1----:R-:W-:Y:S01]  /*6f00*/  @P1 IMAD.WIDE R30, R134, 0x2, R26 ;  /* 0x00000002861e1825 */ /* 0x002fe200078e021a */
[----:B--2---:R-:W-:-:S03]  /*6f10*/  SHF.R.S32.HI R19, RZ, 0x5, R3 ;  /* 0x00000005ff137819 */ /* 0x004fc60000011403 */
[--C-:B------:R-:W-:Y:S01]  /*6f20*/  @P1 IMAD.WIDE R28, R11, 0x2, R26.reuse ;  /* 0x000000020b1c1825 */ /* 0x100fe200078e021a */
[----:B------:R1:W-:Y:S01]  /*6f30*/  @P1 LDGSTS.E.BYPASS.LTC128B.128 [R12+0x6100], [R30.64], !P6 ;  /* 0x061000001e0c1fae */ /* 0x0003e2000f101d46 */
[----:B---3--:R-:W-:Y:S02]  /*6f40*/  @P0 LEA.HI R8, R13, R18, RZ, 0x3 ;  /* 0x000000120d080211 */ /* 0x008fe400078f18ff */
[----:B------:R-:W-:Y:S01]  /*6f50*/  @P1 IMAD.WIDE R10, R10, 0x2, R26 ;  /* 0x000000020a0a1825 */ /* 0x000fe200078e021a */
[----:B------:R1:W-:Y:S01]  /*6f60*/  @P1 LDGSTS.E.BYPASS.LTC128B.128 [R12+0x8100], [R28.64], !P5 ;  /* 0x081000001c0c1fae */ /* 0x0003e2000e901d46 */
[----:B------:R-:W-:Y:S02]  /*6f70*/  @P0 LOP3.LUT R8, R8, 0xfffffff8, RZ, 0xc0, !PT ;  /* 0xfffffff808080812 */ /* 0x000fe400078ec0ff */
[--C-:B----4-:R-:W-:Y:S01]  /*6f80*/  @P0 IMAD.WIDE R34, R134, 0x2, R14.reuse ;  /* 0x0000000286220825 */ /* 0x110fe200078e020e */
[----:B------:R1:W-:Y:S03]  /*6f90*/  @P1 LDGSTS.E.BYPASS.LTC128B.128 [R12+0xa100], [R10.64], !P4 ;  /* 0x0a1000000a0c1fae */ /* 0x0003e6000e101d46 */
[--C-:B------:R-:W-:Y:S01]  /*6fa0*/  @P0 IMAD.WIDE R32, R8, 0x2, R14.reuse ;  /* 0x0000000208200825 */ /* 0x100fe200078e020e */
[----:B------:R1:W-:Y:S03]  /*6fb0*/  @P0 LDGSTS.E.BYPASS.LTC128B.128 [R9+0x7100], [R34.64], !P6 ;  /* 0x0710000022090fae */ /* 0x0003e6000f101d46 */
[----:B------:R-:W-:Y:S01]  /*6fc0*/  @P0 IMAD.WIDE R14, R6, 0x2, R14 ;  /* 0x00000002060e0825 */ /* 0x000fe200078e020e */
[----:B------:R1:W-:Y:S01]  /*6fd0*/  @P0 LDGSTS.E.BYPASS.LTC128B.128 [R9+0x9100], [R32.64], !P5 ;  /* 0x0910000020090fae */ /* 0x0003e2000e901d46 */
[----:B------:R-:W-:-:S02]  /*6fe0*/  SEL R6, RZ, 0x10, P4 ;  /* 0x00000010ff067807 */ /* 0x000fc40002000000 */
[C---:B------:R-:W-:Y:S01]  /*6ff0*/  IMAD.WIDE.U32 R26, R199.reuse, c[0x0][0x210], RZ ;  /* 0x00008400c71a7a25 */ /* 0x040fe200078e00ff */
[----:B------:R1:W-:Y:S01]  /*7000*/  @P0 LDGSTS.E.BYPASS.LTC128B.128 [R9+0xb100], [R14.64], !P4 ;  /* 0x0b1000000e090fae */ /* 0x0003e2000e101d46 */
[----:B------:R-:W-:Y:S02]  /*7010*/  ISETP.LT.AND P0, PT, RZ, c[0x0][0x27c], PT ;  /* 0x00009f00ff007a0c */ /* 0x000fe40003f01270 */
[----:B------:R-:W-:Y:S01]  /*7020*/  IMAD R13, R199, c[0x0][0x214], R80 ;  /* 0x00008500c70d7a24 */ /* 0x000fe200078e0250 */
[----:B------:R-:W0:Y:S03]  /*7030*/  LDGDEPBAR ;  /* 0x00000000000079af */ /* 0x000e260000000000 */
[----:B------:R-:W-:-:S07]  /*7040*/  IMAD.IADD R202, R27, 0x1, R13 ;  /* 0x000000011bca7824 */ /* 0x000fce00078e020d */
[----:B------:R-:W-:Y:S05]  /*7050*/  @P0 BRA `(.L_x_1592) ;  /* 0x0000002000000947 */ /* 0x000fea0003800000 */
[----:B------:R-:W-:-:S04]  /*7060*/  DEPBAR.LE SB0, 0x1 ;  /* 0x000080400000791a */ /* 0x000fc80000000000 */
[----:B------:R-:W-:Y:S05]  /*7070*/  BRA `(.L_x_1593) ;  /* 0x00005c3000007947 */ /* 0x000fea0003800000 */
.L_x_1592:
        /* <DEDUP_REMOVED lines=66> */
[----:B-1----:R-:W-:-:S03]  /*74a0*/  CS2R R32, SRZ ;  /* 0x0000000000207805 */ /* 0x002fc6000001ff00 */
[----:B------:R-:W-:Y:S01]  /*74b0*/  @!P0 LOP3.LUT R9, R9, 0xfffffffc, RZ, 0xc0, !PT ;  /* 0xfffffffc09098812 */ /* 0x000fe200078ec0ff */
[C---:B--2---:R-:W-:Y:S01]  /*74c0*/  @!P1 IMAD.WIDE R12, R11.reuse, 0x2, R38 ;  /* 0x000000020b0c9825 */ /* 0x044fe200078e0226 */
[----:B------:R-:W-:Y:S01]  /*74d0*/  CS2R R34, SRZ ;  /* 0x0000000000227805 */ /* 0x000fe2000001ff00 */
        /* <DEDUP_REMOVED lines=31> */
.L_x_1596:
[----:B------:R-:W-:Y:S05]  /*76d0*/  BSYNC B0 ;  /* 0x0000000000007941 */ /* 0x000fea0003800000 */
.L_x_1595:
[----:B-----5:R-:W-:Y:S01]  /*76e0*/  IMAD.MOV.U32 R75, RZ, RZ, R43 ;  /* 0x000000ffff4b7224 */ /* 0x020fe200078e002b */
[--C-:B------:R-:W-:Y:S01]  /*76f0*/  SHF.R.U64 R37, R30, 0x10, R31.reuse ;  /* 0x000000101e257819 */ /* 0x100fe2000000121f */
[--C-:B------:R-:W-:Y:S01]  /*7700*/  IMAD.MOV.U32 R65, RZ, RZ, R31.reuse ;  /* 0x000000ffff417224 */ /* 0x100fe200078e001f */
[----:B------:R-:W-:Y:S01]  /*7710*/  SHF.R.U32.HI R64, RZ, 0x10, R31 ;  /* 0x00000010ff407819 */ /* 0x000fe2000001161f */
[--C-:B------:R-:W-:Y:S01]  /*7720*/  IMAD.MOV.U32 R61, RZ, RZ, R13.reuse ;  /* 0x000000ffff3d7224 */ /* 0x100fe200078e000d */
[----:B-1----:R-:W-:Y:S01]  /*7730*/  SHF.R.U64 R51, R12, 0x10, R13 ;  /* 0x000000100c337819 */ /* 0x002fe2000000120d */
[----:B------:R-:W-:Y:S01]  /*7740*/  IMAD.MOV.U32 R60, RZ, RZ, R56 ;  /* 0x000000ffff3c7224 */ /* 0x000fe200078e0038 */
[--C-:B------:R-:W-:Y:S01]  /*7750*/  SHF.R.U64 R62, R14, 0x10, R15.reuse ;  /* 0x000000100e3e7819 */ /* 0x100fe2000000120f */
[----:B------:R-:W-:Y:S01]  /*7760*/  IMAD.MOV.U32 R48, RZ, RZ, R40 ;  /* 0x000000ffff307224 */ /* 0x000fe200078e0028 */
[----:B------:R-:W-:Y:S01]  /*7770*/  SHF.R.U32.HI R31, RZ, 0x10, R15 ;  /* 0x00000010ff1f7819 */ /* 0x000fe2000001160f */
[----:B------:R-:W-:Y:S01]  /*7780*/  IMAD.MOV.U32 R66, RZ, RZ, R30 ;  /* 0x000000ffff427224 */ /* 0x000fe200078e001e */
        /* <DEDUP_REMOVED lines=8> */
[----:B------:R-:W-:Y:S01]  /*7810*/  PRMT R13, R13, 0x5410, R51 ;  /* 0x000054100d0d7816 */ /* 0x000fe20000000033 */
[--C-:B------:R-:W-:Y:S01]  /*7820*/  IMAD.MOV.U32 R47, RZ, RZ, R57.reuse ;  /* 0x000000ffff2f7224 */ /* 0x100fe200078e0039 */
[----:B------:R-:W-:Y:S01]  /*7830*/  SHF.R.U32.HI R30, RZ, 0x10, R57 ;  /* 0x00000010ff1e7819 */ /* 0x000fe20000011639 */
[----:B------:R-:W-:Y:S01]  /*7840*/  IMAD.MOV.U32 R52, RZ, RZ, R42 ;  /* 0x000000ffff347224 */ /* 0x000fe200078e002a */
[----:B------:R-:W-:Y:S01]  /*7850*/  PRMT R51, R60, 0x7610, R51 ;  /* 0x000076103c337816 */ /* 0x000fe20000000033 */
[----:B------:R-:W-:Y:S01]  /*7860*/  IMAD.MOV.U32 R67, RZ, RZ, R33 ;  /* 0x000000ffff437224 */ /* 0x000fe200078e0021 */
[----:B------:R-:W-:Y:S01]  /*7870*/  LEA.HI R60, R62, R25, RZ, 0x3 ;  /* 0x000000193e3c7211 */ /* 0x000fe200078f18ff */
[----:B------:R-:W-:Y:S01]  /*7880*/  IMAD.MOV.U32 R38, RZ, RZ, R10 ;  /* 0x000000ffff267224 */ /* 0x000fe200078e000a */
[----:B------:R-:W-:Y:S01]  /*7890*/  PRMT R48, R48, 0x5410, R30 ;  /* 0x0000541030307816 */ /* 0x000fe2000000001e */
[----:B------:R-:W-:Y:S01]  /*78a0*/  IMAD.MOV.U32 R53, RZ, RZ, R11 ;  /* 0x000000ffff357224 */ /* 0x000fe200078e000b */
[----:B------:R-:W-:Y:S01]  /*78b0*/  LOP3.LUT R30, R60, 0xfffffff8, RZ, 0xc0, !PT ;  /* 0xfffffff83c1e7812 */ /* 0x000fe200078ec0ff */
[----:B------:R-:W-:Y:S01]  /*78c0*/  IMAD.MOV.U32 R63, RZ, RZ, R15 ;  /* 0x000000ffff3f7224 */ /* 0x000fe200078e000f */
[--C-:B------:R-:W-:Y:S01]  /*78d0*/  SHF.R.U64 R50, R42, 0x10, R43.reuse ;  /* 0x000000102a327819 */ /* 0x100fe2000000122b */
[----:B------:R-:W-:Y:S01]  /*78e0*/  IMAD.MOV.U32 R42, RZ, RZ, R34 ;  /* 0x000000ffff2a7224 */ /* 0x000fe200078e0022 */
[----:B------:R-:W-:Y:S01]  /*78f0*/  SHF.R.U32.HI R72, RZ, 0x10, R43 ;  /* 0x00000010ff487819 */ /* 0x000fe2000001162b */
[----:B------:R-:W-:Y:S01]  /*7900*/  IMAD.IADD R30, R25, 0x1, -R30 ;  /* 0x00000001191e7824 */ /* 0x000fe200078e0a1e */
[----:B------:R-:W-:Y:S01]  /*7910*/  SHF.R.U32.HI R43, RZ, 0x10, R41 ;  /* 0x00000010ff2b7819 */ /* 0x000fe20000011629 */
[----:B------:R-:W-:Y:S01]  /*7920*/  IMAD.MOV.U32 R28, RZ, RZ, R80 ;  /* 0x000000ffff1c7224 */ /* 0x000fe200078e0050 */
[----:B------:R-:W-:Y:S01]  /*7930*/  SHF.R.U64 R49, R56, 0x10, R57 ;  /* 0x0000001038317819 */ /* 0x000fe20000001239 */
[----:B------:R-:W-:Y:S01]  /*7940*/  IMAD.MOV.U32 R57, RZ, RZ, R35 ;  /* 0x000000ffff397224 */ /* 0x000fe200078e0023 */
[----:B------:R-:W-:Y:S01]  /*7950*/  SHF.R.U64 R45, R54, 0x10, R55 ;  /* 0x00000010362d7819 */ /* 0x000fe20000001237 */
[----:B------:R-:W-:Y:S01]  /*7960*/  IMAD R54, R78, -0x80, R83 ;  /* 0xffffff804e367824 */ /* 0x000fe200078e0253 */
[----:B------:R-:W-:Y:S01]  /*7970*/  SHF.R.U32.HI R56, RZ, 0x10, R55 ;  /* 0x00000010ff387819 */ /* 0x000fe20000011637 */
[----:B------:R-:W-:-:S04]  /*7980*/  DEPBAR.LE SB0, 0x1 ;  /* 0x000080400000791a */ /* 0x000fc80000000000 */
[----:B------:R-:W-:Y:S01]  /*7990*/  SHF.R.U64 R46, R40, 0x10, R41 ;  /* 0x00000010282e7819 */ /* 0x000fe20000001229 */
[----:B------:R-:W-:Y:S01]  /*79a0*/  BSSY B1, `(.L_x_1597) ;  /* 0x0000133000017945 */ /* 0x000fe20003800000 */
[----:B------:R-:W-:Y:S02]  /*79b0*/  PRMT R45, R45, 0x5410, R43 ;  /* 0x000054102d2d7816 */ /* 0x000fe4000000002b */
[----:B------:R-:W-:Y:S02]  /*79c0*/  SHF.R.U32.HI R39, RZ, 0x10, R33 ;  /* 0x00000010ff277819 */ /* 0x000fe40000011621 */
[--C-:B------:R-:W-:Y:S01]  /*79d0*/  SHF.R.U64 R40, R34, 0x10, R35.reuse ;  /* 0x0000001022287819 */ /* 0x100fe20000001223 */
[----:B------:R-:W-:Y:S01]  /*79e0*/  IMAD.MOV.U32 R34, RZ, RZ, R8 ;  /* 0x000000ffff227224 */ /* 0x000fe200078e0008 */
[----:B------:R-:W-:Y:S01]  /*79f0*/  PRMT R43, R70, 0x5410, R56 ;  /* 0x00005410462b7816 */ /* 0x000fe20000000038 */
[----:B------:R-:W-:Y:S01]  /*7a00*/  IMAD.SHL.U32 R56, R30, 0x40, RZ ;  /* 0x000000401e387824 */ /* 0x000fe200078e00ff */
[----:B------:R-:W-:-:S02]  /*7a10*/  SHF.R.U32.HI R55, RZ, 0x10, R35 ;  /* 0x00000010ff377819 */ /* 0x000fc40000011623 */
[----:B------:R-:W-:Y:S02]  /*7a20*/  PRMT R40, R40, 0x5410, R39 ;  /* 0x0000541028287816 */ /* 0x000fe40000000027 */
[----:B------:R-:W-:Y:S02]  /*7a30*/  PRMT R39, R66, 0x5410, R55 ;  /* 0x0000541042277816 */ /* 0x000fe40000000037 */
[----:B------:R-:W-:Y:S02]  /*7a40*/  LOP3.LUT R55, R56, 0x1c0, RZ, 0xc0, !PT ;  /* 0x000001c038377812 */ /* 0x000fe400078ec0ff */
[----:B------:R-:W-:Y:S02]  /*7a50*/  LOP3.LUT P1, RZ, R30, 0x4, RZ, 0xc0, !PT ;  /* 0x000000041eff7812 */ /* 0x000fe4000782c0ff */
[----:B------:R-:W-:Y:S02]  /*7a60*/  LOP3.LUT R30, R55, 0x18, R36, 0xf8, !PT ;  /* 0x00000018371e7812 */ /* 0x000fe400078ef824 */
[----:B------:R-:W-:-:S02]  /*7a70*/  SHF.R.U32.HI R55, RZ, 0x3, R55 ;  /* 0x00000003ff377819 */ /* 0x000fc40000011637 */
[----:B------:R-:W-:Y:S02]  /*7a80*/  IMNMX R54, R54, 0x80, PT ;  /* 0x0000008036367817 */ /* 0x000fe40003800200 */
[----:B------:R-:W-:Y:S02]  /*7a90*/  LOP3.LUT R30, R30, R55, RZ, 0x3c, !PT ;  /* 0x000000371e1e7212 */ /* 0x000fe400078e3cff */
[----:B------:R-:W-:Y:S02]  /*7aa0*/  ISETP.GE.AND P0, PT, R25, R54, PT ;  /* 0x000000361900720c */ /* 0x000fe40003f06270 */
[----:B------:R-:W-:Y:S01]  /*7ab0*/  SHF.R.U64 R41, R32, 0x10, R33 ;  /* 0x0000001020297819 */ /* 0x000fe20000001221 */
[----:B------:R-:W-:Y:S01]  /*7ac0*/  IMAD.MOV.U32 R32, RZ, RZ, R14 ;  /* 0x000000ffff207224 */ /* 0x000fe200078e000e */
[--C-:B------:R-:W-:Y:S01]  /*7ad0*/  SHF.R.U64 R35, R10, 0x10, R11.reuse ;  /* 0x000000100a237819 */ /* 0x100fe2000000120b */
[----:B------:R-:W-:Y:S01]  /*7ae0*/  IMAD.MOV.U32 R14, RZ, RZ, R12 ;  /* 0x000000ffff0e7224 */ /* 0x000fe200078e000c */
[----:B------:R-:W-:Y:S01]  /*7af0*/  SHF.R.U32.HI R12, RZ, 0x10, R11 ;  /* 0x00000010ff0c7819 */ /* 0x000fe2000001160b */
[----:B------:R-:W-:Y:S01]  /*7b00*/  IMAD R30, R19, 0x200, R30 ;  /* 0x00000200131e7824 */ /* 0x000fe200078e021e */
[--C-:B------:R-:W-:Y:S01]  /*7b10*/  SHF.R.U64 R10, R8, 0x10, R9.reuse ;  /* 0x00000010080a7819 */ /* 0x100fe20000001209 */
[--C-:B------:R-:W-:Y:S01]  /*7b20*/  IMAD.MOV.U32 R11, RZ, RZ, R9.reuse ;  /* 0x000000ffff0b7224 */ /* 0x100fe200078e0009 */
[----:B------:R-:W-:Y:S01]  /*7b30*/  SHF.R.U32.HI R33, RZ, 0x10, R9 ;  /* 0x00000010ff217819 */ /* 0x000fe20000011609 */
[----:B------:R-:W-:Y:S01]  /*7b40*/  IMAD.MOV.U32 R9, RZ, RZ, R81 ;  /* 0x000000ffff097224 */ /* 0x000fe200078e0051 */
[----:B------:R-:W-:-:S02]  /*7b50*/  PRMT R36, R12, 0x7610, R36 ;  /* 0x000076100c247816 */ /* 0x000fc40000000024 */
[----:B------:R-:W-:Y:S02]  /*7b60*/  PRMT R47, R47, 0x5410, R73 ;  /* 0x000054102f2f7816 */ /* 0x000fe40000000049 */
[----:B------:R-:W-:Y:S02]  /*7b70*/  IADD3 R12, R30, 0x20, RZ ;  /* 0x000000201e0c7810 */ /* 0x000fe40007ffe0ff */
[--C-:B------:R-:W-:Y:S02]  /*7b80*/  SHF.R.U64 R8, R80, 0x10, R81.reuse ;  /* 0x0000001050087819 */ /* 0x100fe40000001251 */
[----:B------:R-:W-:Y:S02]  /*7b90*/  SHF.R.U32.HI R15, RZ, 0x10, R81 ;  /* 0x00000010ff0f7819 */ /* 0x000fe40000011651 */
[----:B------:R-:W-:Y:S02]  /*7ba0*/  @P1 IADD3 R12, R30, -0x20, RZ ;  /* 0xffffffe01e0c1810 */ /* 0x000fe40007ffe0ff */
        /* <DEDUP_REMOVED lines=60> */
.L_x_1600:
[----:B------:R-:W-:Y:S05]  /*7f70*/  BSYNC B0 ;  /* 0x0000000000007941 */ /* 0x000fea0003800000 */
.L_x_1599:
        /* <DEDUP_REMOVED lines=42> */
.L_x_1602:
[----:B------:R-:W-:Y:S05]  /*8220*/  BSYNC B0 ;  /* 0x0000000000007941 */ /* 0x000fea0003800000 */
.L_x_1601:
        /* <DEDUP_REMOVED lines=42> */
.L_x_1604:
[----:B------:R-:W-:Y:S05]  /*84d0*/  BSYNC B0 ;  /* 0x0000000000007941 */ /* 0x000fea0003800000 */
.L_x_1603:
        /* <DEDUP_REMOVED lines=42> */
.L_x_1606:
[----:B------:R-:W-:Y:S05]  /*8780*/  BSYNC B0 ;  /* 0x0000000000007941 */ /* 0x000fea0003800000 */
.L_x_1605:
        /* <DEDUP_REMOVED lines=42> */
.L_x_1608:
[----:B------:R-:W-:Y:S05]  /*8a30*/  BSYNC B0 ;  /* 0x0000000000007941 */ /* 0x000fea0003800000 */
.L_x_1607:
        /* <DEDUP_REMOVED lines=41> */
.L_x_1598:
[----:B------:R-:W-:Y:S05]  /*8cd0*/  BSYNC B1 ;  /* 0x0000000000017941 */ /* 0x000fea0003800000 */
.L_x_1597:
        /* <DEDUP_REMOVED lines=44> */
.L_x_1611:
[----:B------:R-:W-:Y:S05]  /*8fa0*/  BSYNC B0 ;  /* 0x0000000000007941 */ /* 0x000fea0003800000 */
.L_x_1610:
        /* <DEDUP_REMOVED lines=42> */
.L_x_1613:
[----:B------:R-:W-:Y:S05]  /*9250*/  BSYNC B0 ;  /* 0x0000000000007941 */ /* 0x000fea0003800000 */
.L_x_1612:
        /* <DEDUP_REMOVED lines=25> */
[----:B------:R-:W-:Y:S01]  /*93f0*/  HADD2.F32 R8, -RZ, R41.H1_H1 ;  /* 0x30000029ff087230 */ /* 0x000fe20000004100 */
[----:B------:R-:W-:Y:S01]  /*9400*/  FFMA.FTZ R46, R51, R45, R46 ;  /* 0x0000002d332e7223 */ /* 0x000fe2000001002e */
[----:B------:R-:W-:Y:S01]  /*9410*/  HADD2.F32 R41, -RZ, R39.H1_H1 ;  /* 0x30000027ff297230 */ /* 0x000fe20000004100 */
        /* <DEDUP_REMOVED lines=14> */
.L_x_1615:
[----:B------:R-:W-:Y:S05]  /*9500*/  BSYNC B0 ;  /* 0x0000000000007941 */ /* 0x000fea0003800000 */
.L_x_1614:
        /* <DEDUP_REMOVED lines=9> */
[----:B------:R-:W-:Y:S02]  /*95a0*/  HADD2.F32 R36, -RZ, R36.H0_H0 ;  /* 0x20000024ff247230 */ /* 0x000fe40000004100 */
[----:B------:R-:W-:-:S02]  /*95b0*/  HADD2.F32 R38, -RZ, R38.H1_H1 ;  /* 0x30000026ff267230 */ /* 0x000fc40000004100 */
        /* <DEDUP_REMOVED lines=16> */
[----:B------:R-:W-:-:S02]  /*96c0*/  FFMA.FTZ R40, R47, R41, R40 ;  /* 0x000000292f287223 */ /* 0x000fc40000010028 */
[----:B------:R-:W-:Y:S02]  /*96d0*/  FFMA.FTZ R39, R39, R42, R48 ;  /* 0x0000002a27277223 */ /* 0x000fe40000010030 */
[C---:B------:R-:W-:Y:S02]  /*96e0*/  FMUL.FTZ R37, R8.reuse, R43 ;  /* 0x0000002b08257220 */ /* 0x040fe40000410000 */
[----:B------:R-:W-:Y:S02]  /*96f0*/  FMUL.FTZ R41, R8, R9 ;  /* 0x0000000908297220 */ /* 0x000fe40000410000 */
[C---:B------:R-:W-:Y:S02]  /*9700*/  FMUL.FTZ R8, R36.reuse, R11 ;  /* 0x0000000b24087220 */ /* 0x040fe40000410000 */
[----:B------:R-:W-:Y:S02]  /*9710*/  FMUL.FTZ R36, R36, R10 ;  /* 0x0000000a24247220 */ /* 0x000fe40000410000 */
[----:B------:R-:W-:Y:S01]  /*9720*/  FFMA.FTZ R37, R38, R9, -R37 ;  /* 0x0000000926257223 */ /* 0x000fe20000010825 */
[----:B------:R-:W-:Y:S01]  /*9730*/  F2FP.PACK_AB R9, R40, R25 ;  /* 0x000000192809723e */ /* 0x000fe200000000ff */
[----:B------:R-:W-:-:S02]  /*9740*/  FFMA.FTZ R38, R38, R43, R41 ;  /* 0x0000002b26267223 */ /* 0x000fc40000010029 */
[----:B------:R-:W-:Y:S01]  /*9750*/  FFMA.FTZ R41, R35, R10, -R8 ;  /* 0x0000000a23297223 */ /* 0x000fe20000010808 */
[----:B------:R-:W-:Y:S01]  /*9760*/  F2FP.PACK_AB R8, R39, R46 ;  /* 0x0000002e2708723e */ /* 0x000fe200000000ff */
[----:B------:R-:W-:Y:S01]  /*9770*/  FFMA.FTZ R36, R35, R11, R36 ;  /* 0x0000000b23247223 */ /* 0x000fe20000010024 */
[----:B------:R-:W-:-:S04]  /*9780*/  F2FP.PACK_AB R10, R38, R37 ;  /* 0x00000025260a723e */ /* 0x000fc800000000ff */
[----:B------:R-:W-:-:S05]  /*9790*/  F2FP.PACK_AB R11, R36, R41 ;  /* 0x00000029240b723e */ /* 0x000fca00000000ff */
[----:B------:R1:W-:Y:S02]  /*97a0*/  STS.128 [R12+0x6000], R8 ;  /* 0x006000080c007388 */ /* 0x0003e40000000c00 */
.L_x_1617:
[----:B------:R-:W-:Y:S05]  /*97b0*/  BSYNC B0 ;  /* 0x0000000000007941 */ /* 0x000fea0003800000 */
.L_x_1616:
        /* <DEDUP_REMOVED lines=26> */
[----:B------:R-:W-:-:S02]  /*9960*/  FFMA.FTZ R42, R42, R35, R39 ;  /* 0x000000232a2a7223 */ /* 0x000fc40000010027 */
[----:B------:R-:W-:Y:S02]  /*9970*/  FFMA.FTZ R40, R41, R36, -R40 ;  /* 0x0000002429287223 */ /* 0x000fe40000010828 */
[C---:B------:R-:W-:Y:S02]  /*9980*/  FMUL.FTZ R8, R34.reuse, R37 ;  /* 0x0000002522087220 */ /* 0x040fe40000410000 */
[----:B------:R-:W-:Y:S02]  /*9990*/  FMUL.FTZ R35, R34, R9 ;  /* 0x0000000922237220 */ /* 0x000fe40000410000 */
[C---:B------:R-:W-:Y:S02]  /*99a0*/  FMUL.FTZ R34, R33.reuse, R11 ;  /* 0x0000000b21227220 */ /* 0x040fe40000410000 */
[----:B------:R-:W-:Y:S02]  /*99b0*/  FMUL.FTZ R36, R33, R10 ;  /* 0x0000000a21247220 */ /* 0x000fe40000410000 */
[----:B------:R-:W-:Y:S01]  /*99c0*/  FFMA.FTZ R33, R32, R9, -R8 ;  /* 0x0000000920217223 */ /* 0x000fe20000010808 */
[----:B------:R-:W-:Y:S01]  /*99d0*/  F2FP.PACK_AB R9, R42, R25 ;  /* 0x000000192a09723e */ /* 0x000fe200000000ff */
[----:B------:R-:W-:-:S02]  /*99e0*/  FFMA.FTZ R43, R41, R38, R43 ;  /* 0x00000026292b7223 */ /* 0x000fc4000001002b */
[----:B------:R-:W-:Y:S02]  /*99f0*/  FFMA.FTZ R32, R32, R37, R35 ;  /* 0x0000002520207223 */ /* 0x000fe40000010023 */
[----:B------:R-:W-:Y:S01]  /*9a00*/  FFMA.FTZ R34, R31, R10, -R34 ;  /* 0x0000000a1f227223 */ /* 0x000fe20000010822 */
[----:B------:R-:W-:Y:S01]  /*9a10*/  F2FP.PACK_AB R8, R43, R40 ;  /* 0x000000282b08723e */ /* 0x000fe200000000ff */
[----:B------:R-:W-:Y:S01]  /*9a20*/  FFMA.FTZ R11, R31, R11, R36 ;  /* 0x0000000b1f0b7223 */ /* 0x000fe20000010024 */
[----:B------:R-:W-:-:S04]  /*9a30*/  F2FP.PACK_AB R10, R32, R33 ;  /* 0x00000021200a723e */ /* 0x000fc800000000ff */
[----:B------:R-:W-:-:S05]  /*9a40*/  F2FP.PACK_AB R11, R11, R34 ;  /* 0x000000220b0b723e */ /* 0x000fca00000000ff */
[----:B------:R1:W-:Y:S02]  /*9a50*/  STS.128 [R30+0xa000], R8 ;  /* 0x00a000081e007388 */ /* 0x0003e40000000c00 */
.L_x_1619:
[----:B------:R-:W-:Y:S05]  /*9a60*/  BSYNC B0 ;  /* 0x0000000000007941 */ /* 0x000fea0003800000 */
.L_x_1618:
        /* <DEDUP_REMOVED lines=40> */
[----:B------:R1:W-:Y:S01]  /*9cf0*/  STS.128 [R12+0xa000], R8 ;  /* 0x00a000080c007388 */ /* 0x0003e20000000c00 */
[----:B------:R-:W-:Y:S05]  /*9d00*/  BRA `(.L_x_1609) ;  /* 0x00002f9000007947 */ /* 0x000fea0003800000 */
.L_x_1594:
        /* <DEDUP_REMOVED lines=42> */
[----:B------:R1:W5:Y:S01]  /*9fb0*/  @!P1 LD.E.128 R32, [R52.64] ;  /* 0x0000000634209980 */ /* 0x000362000c101d00 */
[----:B------:R-:W-:Y:S02]  /*9fc0*/  CS2R R8, SRZ ;  /* 0x0000000000087805 */ /* 0x000fe4000001ff00 */
[----:B------:R-:W-:-:S04]  /*9fd0*/  @!P0 IMAD.WIDE R38, R11, 0x2, R38 ;  /* 0x000000020b268825 */ /* 0x000fc800078e0226 */
[----:B------:R-:W-:Y:S01]  /*9fe0*/  @!P0 IMAD.WIDE R46, R11, 0x2, R46 ;  /* 0x000000020b2e8825 */ /* 0x000fe200078e022e */
[----:B------:R1:W5:Y:S01]  /*9ff0*/  @!P0 LD.E.128 R40, [R38.64] ;  /* 0x0000000626288980 */ /* 0x000362000c101d00 */
[----:B------:R-:W-:-:S03]  /*a000*/  CS2R R10, SRZ ;  /* 0x00000000000a7805 */ /* 0x000fc6000001ff00 */
[----:B------:R1:W5:Y:S04]  /*a010*/  @!P0 LD.E.128 R28, [R46.64] ;  /* 0x000000062e1c8980 */ /* 0x000368000c101d00 */
[----:B------:R1:W5:Y:S02]  /*a020*/  @!P1 LD.E.128 R8, [R56.64] ;  /* 0x0000000638089980 */ /* 0x000364000c101d00 */
.L_x_1621:
[----:B------:R-:W-:Y:S05]  /*a030*/  BSYNC B0 ;  /* 0x0000000000007941 */ /* 0x000fea0003800000 */
.L_x_1620:
[----:B-1----:R-:W-:Y:S01]  /*a040*/  IMAD R56, R78, -0x80, R83 ;  /* 0xffffff804e387824 */ /* 0x002fe200078e0253 */
[----:B-----5:R-:W-:Y:S01]  /*a050*/  SHF.R.U64 R79, R48, 0x10, R49 ;  /* 0x00000010304f7819 */ /* 0x020fe20000001231 */
[----:B------:R-:W-:Y:S01]  /*a060*/  IMAD.MOV.U32 R52, RZ, RZ, R48 ;  /* 0x000000ffff347224 */ /* 0x000fe200078e0030 */
[--C-:B------:R-:W-:Y:S01]  /*a070*/  SHF.R.U64 R75, R50, 0x10, R51.reuse ;  /* 0x00000010324b7819 */ /* 0x100fe20000001233 */
[--C-:B------:R-:W-:Y:S01]  /*a080*/  IMAD.MOV.U32 R53, RZ, RZ, R51.reuse ;  /* 0x000000ffff357224 */ /* 0x100fe200078e0033 */
[----:B------:R-:W-:Y:S01]  /*a090*/  IMNMX R56, R56, 0x80, PT ;  /* 0x0000008038387817 */ /* 0x000fe20003800200 */
[----:B------:R-:W-:Y:S01]  /*a0a0*/  IMAD.MOV.U32 R80, RZ, RZ, R50 ;  /* 0x000000ffff507224 */ /* 0x000fe200078e0032 */
[----:B------:R-:W-:Y:S01]  /*a0b0*/  SHF.R.U32.HI R48, RZ, 0x10, R51 ;  /* 0x00000010ff307819 */ /* 0x000fe20000011633 */
        /* <DEDUP_REMOVED lines=90> */
[----:B------:R-:W-:Y:S01]  /*a660*/  LOP3.LUT R8, R13, 0x38, R8, 0xf8, !PT ;  /* 0x000000380d087812 */ /* 0x000fe200078ef808 */
        /* <DEDUP_REMOVED lines=77> */
.L_x_1625:
[----:B------:R-:W-:Y:S05]  /*ab40*/  BSYNC B0 ;  /* 0x0000000000007941 */ /* 0x000fea0003800000 */
.L_x_1624:
        /* <DEDUP_REMOVED lines=106> */
.L_x_1627:
[----:B------:R-:W-:Y:S05]  /*b1f0*/  BSYNC B0 ;  /* 0x0000000000007941 */ /* 0x000fea0003800000 */
.L_x_1626:
        /* <DEDUP_REMOVED lines=105> */
.L_x_1623:
[----:B------:R-:W-:Y:S05]  /*b890*/  BSYNC B1 ;  /* 0x0000000000017941 */ /* 0x000fea0003800000 */
.L_x_1622:
        /* <DEDUP_REMOVED lines=24> */
[C---:B------:R-:W-:Y:S02]  /*ba20*/  LOP3.LUT R14, R9.reuse, 0x38, R36, 0xf8, !PT ;  /* 0x00000038090e7812 */ /* 0x040fe400078ef824 */
        /* <DEDUP_REMOVED lines=78> */
.L_x_1629:
[----:B------:R-:W-:Y:S05]  /*bf10*/  BSYNC B0 ;  /* 0x0000000000007941 */ /* 0x000fea0003800000 */
.L_x_1628:
        /* <DEDUP_REMOVED lines=11> */
[--C-:B------:R-:W-:Y:S01]  /*bfd0*/  HADD2.F32 R58, -RZ, R38.reuse.H1_H1 ;  /* 0x30000026ff3a7230 */ /* 0x100fe20000004100 */
[----:B------:R-:W-:Y:S01]  /*bfe0*/  SHF.R.S32.HI R10, RZ, 0x3, R15 ;  /* 0x00000003ff0a7819 */ /* 0x000fe2000001140f */
[----:B------:R-:W-:Y:S01]  /*bff0*/  HADD2.F32 R43, -RZ, R43.H0_H0 ;  /* 0x2000002bff2b7230 */ /* 0x000fe20000004100 */
[----:B------:R-:W-:Y:S01]  /*c000*/  LEA.HI R12, R12, R9, RZ, 0x6 ;  /* 0x000000090c0c7211 */ /* 0x000fe200078f30ff */
[----:B------:R-:W-:Y:S01]  /*c010*/  HADD2.F32 R38, -RZ, R38.H0_H0 ;  /* 0x20000026ff267230 */ /* 0x000fe20000004100 */
[----:B------:R-:W-:Y:S01]  /*c020*/  LEA.HI R13, R13, R10, RZ, 0x1d ;  /* 0x0000000a0d0d7211 */ /* 0x000fe200078fe8ff */
[----:B------:R-:W-:Y:S01]  /*c030*/  HADD2.F32 R62, -RZ, R37.H1_H1 ;  /* 0x30000025ff3e7230 */ /* 0x000fe20000004100 */
[----:B------:R-:W-:-:S02]  /*c040*/  SHF.L.U32 R14, R25, 0x6, RZ ;  /* 0x00000006190e7819 */ /* 0x000fc400000006ff */
[----:B------:R-:W-:Y:S02]  /*c050*/  LEA.HI R9, R8, R25, RZ, 0x3 ;  /* 0x0000001908097211 */ /* 0x000fe400078f18ff */
[----:B------:R-:W-:Y:S02]  /*c060*/  SHF.R.S32.HI R8, RZ, 0x1f, R13 ;  /* 0x0000001fff087819 */ /* 0x000fe4000001140d */
[----:B------:R-:W-:Y:S01]  /*c070*/  LOP3.LUT R14, R14, 0x1c0, RZ, 0xc0, !PT ;  /* 0x000001c00e0e7812 */ /* 0x000fe200078ec0ff */
[----:B------:R-:W-:Y:S01]  /*c080*/  IMAD.SHL.U32 R9, R9, 0x40, RZ ;  /* 0x0000004009097824 */ /* 0x000fe200078e00ff */
[----:B------:R-:W-:Y:S02]  /*c090*/  LEA.HI R8, R8, R13, RZ, 0x3 ;  /* 0x0000000d08087211 */ /* 0x000fe400078f18ff */
[----:B------:R-:W-:Y:S02]  /*c0a0*/  SHF.L.U32 R11, R13, 0x3, RZ ;  /* 0x000000030d0b7819 */ /* 0x000fe400000006ff */
[----:B------:R-:W-:Y:S01]  /*c0b0*/  SHF.L.U32 R12, R12, 0x7, RZ ;  /* 0x000000070c0c7819 */ /* 0x000fe200000006ff */
[----:B------:R-:W-:Y:S01]  /*c0c0*/  IMAD.SHL.U32 R8, R8, 0x400, RZ ;  /* 0x0000040008087824 */ /* 0x000fe200078e00ff */
[----:B------:R-:W-:-:S02]  /*c0d0*/  LOP3.LUT R15, R14, 0x38, R15, 0xf8, !PT ;  /* 0x000000380e0f7812 */ /* 0x000fc400078ef80f */
[----:B------:R-:W-:Y:S02]  /*c0e0*/  SHF.R.U32.HI R10, RZ, 0x3, R14 ;  /* 0x00000003ff0a7819 */ /* 0x000fe4000001160e */
[----:B------:R-:W-:Y:S02]  /*c0f0*/  LOP3.LUT R11, R14, 0x38, R11, 0xf8, !PT ;  /* 0x000000380e0b7812 */ /* 0x000fe400078ef80b */
[----:B------:R-:W-:Y:S02]  /*c100*/  LOP3.LUT R12, R12, 0x7fffe000, RZ, 0xc0, !PT ;  /* 0x7fffe0000c0c7812 */ /* 0x000fe400078ec0ff */
[-C--:B------:R-:W-:Y:S02]  /*c110*/  LOP3.LUT R15, R15, R10.reuse, RZ, 0x3c, !PT ;  /* 0x0000000a0f0f7212 */ /* 0x080fe400078e3cff */
[----:B------:R-:W-:Y:S02]  /*c120*/  LOP3.LUT R9, R9, 0xfffffe00, RZ, 0xc0, !PT ;  /* 0xfffffe0009097812 */ /* 0x000fe400078ec0ff */
        /* <DEDUP_REMOVED lines=25> */
[-C--:B------:R-:W-:Y:S01]  /*c2c0*/  FMUL.FTZ R58, R58, R54.reuse ;  /* 0x000000363a3a7220 */ /* 0x080fe20000410000 */
[----:B------:R-:W-:Y:S01]  /*c2d0*/  HADD2.F32 R55, -RZ, R9.H1_H1 ;  /* 0x30000009ff377230 */ /* 0x000fe20000004100 */
[----:B------:R-:W-:Y:S01]  /*c2e0*/  FFMA.FTZ R61, R59, R54, R61 ;  /* 0x000000363b3d7223 */ /* 0x000fe2000001003d */
[----:B------:R-:W-:Y:S01]  /*c2f0*/  HADD2.F32 R40, -RZ, R40.H0_H0 ;  /* 0x20000028ff287230 */ /* 0x000fe20000004100 */
[----:B------:R-:W-:Y:S01]  /*c300*/  FMUL.FTZ R65, R38, R50 ;  /* 0x0000003226417220 */ /* 0x000fe20000410000 */
[----:B------:R-:W-:Y:S01]  /*c310*/  HADD2.F32 R9, -RZ, R10.H0_H0 ;  /* 0x2000000aff097230 */ /* 0x000fe20000004100 */
[----:B------:R-:W-:Y:S01]  /*c320*/  FMUL.FTZ R64, R8, R13 ;  /* 0x0000000d08407220 */ /* 0x000fe20000410000 */
[----:B------:R-:W-:Y:S01]  /*c330*/  HADD2.F32 R54, -RZ, R45.H1_H1 ;  /* 0x3000002dff367230 */ /* 0x000fe20000004100 */
[-C--:B------:R-:W-:Y:S01]  /*c340*/  FMUL.FTZ R63, R38, R55.reuse ;  /* 0x00000037263f7220 */ /* 0x080fe20000410000 */
[----:B------:R-:W-:Y:S01]  /*c350*/  HADD2.F32 R51, -RZ, R14.H1_H1 ;  /* 0x3000000eff337230 */ /* 0x000fe20000004100 */
[----:B------:R-:W-:Y:S01]  /*c360*/  FFMA.FTZ R55, R40, R55, R65 ;  /* 0x0000003728377223 */ /* 0x000fe20000010041 */
[----:B------:R-:W-:Y:S01]  /*c370*/  HADD2.F32 R14, -RZ, R15.H0_H0 ;  /* 0x2000000fff0e7230 */ /* 0x000fe20000004100 */
[-C--:B------:R-:W-:Y:S01]  /*c380*/  FMUL.FTZ R8, R8, R9.reuse ;  /* 0x0000000908087220 */ /* 0x080fe20000410000 */
[----:B------:R-:W-:Y:S01]  /*c390*/  HADD2.F32 R65, -RZ, R42.H0_H0 ;  /* 0x2000002aff417230 */ /* 0x000fe20000004100 */
[----:B------:R-:W-:Y:S01]  /*c3a0*/  FFMA.FTZ R38, R54, R9, R64 ;  /* 0x0000000936267223 */ /* 0x000fe20000010040 */
[----:B------:R-:W-:Y:S01]  /*c3b0*/  HADD2.F32 R56, -RZ, R10.H1_H1 ;  /* 0x3000000aff387230 */ /* 0x000fe20000004100 */
[C---:B------:R-:W-:Y:S01]  /*c3c0*/  FMUL.FTZ R67, R62.reuse, R51 ;  /* 0x000000333e437220 */ /* 0x040fe20000410000 */
[----:B------:R-:W-:Y:S01]  /*c3d0*/  HADD2.F32 R9, -RZ, R39.H1_H1 ;  /* 0x30000027ff097230 */ /* 0x000fe20000004100 */
[----:B------:R-:W-:Y:S01]  /*c3e0*/  FFMA.FTZ R53, R57, R48, -R53 ;  /* 0x0000003039357223 */ /* 0x000fe20000010835 */
[----:B------:R-:W-:Y:S01]  /*c3f0*/  HADD2.F32 R15, -RZ, R15.H1_H1 ;  /* 0x3000000fff0f7230 */ /* 0x000fe20000004100 */
[-C--:B------:R-:W-:Y:S01]  /*c400*/  FMUL.FTZ R62, R62, R56.reuse ;  /* 0x000000383e3e7220 */ /* 0x080fe20000410000 */
[----:B------:R-:W-:Y:S01]  /*c410*/  HADD2.F32 R10, -RZ, R11.H0_H0 ;  /* 0x2000000bff0a7230 */ /* 0x000fe20000004100 */
[----:B------:R-:W-:Y:S01]  /*c420*/  FFMA.FTZ R67, R9, R56, R67 ;  /* 0x0000003809437223 */ /* 0x000fe20000010043 */
        /* <DEDUP_REMOVED lines=27> */
.L_x_1631:
[----:B------:R-:W-:Y:S05]  /*c5e0*/  BSYNC B0 ;  /* 0x0000000000007941 */ /* 0x000fea0003800000 */
.L_x_1630:
        /* <DEDUP_REMOVED lines=19> */
[----:B------:R-:W-:Y:S01]  /*c720*/  SHF.R.S32.HI R10, RZ, 0x1f, R11 ;  /* 0x0000001fff0a7819 */ /* 0x000fe2000001140b */
[--C-:B------:R-:W-:Y:S01]  /*c730*/  HADD2.F32 R56, -RZ, R35.reuse.H1_H1 ;  /* 0x30000023ff387230 */ /* 0x100fe20000004100 */
[----:B------:R-:W-:Y:S01]  /*c740*/  LOP3.LUT R12, R12, 0x1c0, RZ, 0xc0, !PT ;  /* 0x000001c00c0c7812 */ /* 0x000fe200078ec0ff */
[----:B------:R-:W-:Y:S01]  /*c750*/  IMAD.SHL.U32 R8, R8, 0x40, RZ ;  /* 0x0000004008087824 */ /* 0x000fe200078e00ff */
[----:B------:R-:W-:Y:S01]  /*c760*/  LEA.HI R13, R13, R36, RZ, 0x6 ;  /* 0x000000240d0d7211 */ /* 0x000fe200078f30ff */
[--C-:B------:R-:W-:Y:S01]  /*c770*/  HADD2.F32 R29, -RZ, R28.reuse.H1_H1 ;  /* 0x3000001cff1d7230 */ /* 0x100fe20000004100 */
[----:B------:R-:W-:Y:S01]  /*c780*/  LEA.HI R10, R10, R11, RZ, 0x3 ;  /* 0x0000000b0a0a7211 */ /* 0x000fe200078f18ff */
[----:B------:R-:W-:Y:S01]  /*c790*/  HADD2.F32 R58, -RZ, R28.H0_H0 ;  /* 0x2000001cff3a7230 */ /* 0x000fe20000004100 */
[----:B------:R-:W-:Y:S01]  /*c7a0*/  LOP3.LUT R14, R12, 0x38, R9, 0xf8, !PT ;  /* 0x000000380c0e7812 */ /* 0x000fe200078ef809 */
[----:B------:R-:W-:Y:S01]  /*c7b0*/  HADD2.F32 R35, -RZ, R35.H0_H0 ;  /* 0x20000023ff237230 */ /* 0x000fe20000004100 */
[----:B------:R-:W-:Y:S01]  /*c7c0*/  SHF.L.U32 R15, R11, 0x3, RZ ;  /* 0x000000030b0f7819 */ /* 0x000fe200000006ff */
        /* <DEDUP_REMOVED lines=31> */
[C---:B------:R-:W-:Y:S01]  /*c9c0*/  FMUL.FTZ R50, R47.reuse, R38 ;  /* 0x000000262f327220 */ /* 0x040fe20000410000 */
[----:B------:R-:W-:Y:S01]  /*c9d0*/  HADD2.F32 R9, -RZ, R10.H0_H0 ;  /* 0x2000000aff097230 */ /* 0x000fe20000004100 */
[-C--:B------:R-:W-:Y:S01]  /*c9e0*/  FMUL.FTZ R47, R47, R43.reuse ;  /* 0x0000002b2f2f7220 */ /* 0x080fe20000410000 */
[----:B------:R-:W-:Y:S01]  /*c9f0*/  HADD2.F32 R40, -RZ, R14.H1_H1 ;  /* 0x3000000eff287230 */ /* 0x000fe20000004100 */
[----:B------:R-:W-:Y:S01]  /*ca00*/  FFMA.FTZ R50, R32, R43, R50 ;  /* 0x0000002b20327223 */ /* 0x000fe20000010032 */
[----:B------:R-:W-:Y:S01]  /*ca10*/  HADD2.F32 R46, -RZ, R10.H1_H1 ;  /* 0x3000000aff2e7230 */ /* 0x000fe20000004100 */
[----:B------:R-:W-:Y:S01]  /*ca20*/  FMUL.FTZ R31, R8, R13 ;  /* 0x0000000d081f7220 */ /* 0x000fe20000410000 */
[--C-:B------:R-:W-:Y:S01]  /*ca30*/  HADD2.F32 R14, -RZ, R15.reuse.H0_H0 ;  /* 0x2000000fff0e7230 */ /* 0x100fe20000004100 */
[C---:B------:R-:W-:Y:S01]  /*ca40*/  FMUL.FTZ R43, R52.reuse, R39 ;  /* 0x00000027342b7220 */ /* 0x040fe20000410000 */
[----:B------:R-:W-:Y:S01]  /*ca50*/  HADD2.F32 R15, -RZ, R15.H1_H1 ;  /* 0x3000000fff0f7230 */ /* 0x000fe20000004100 */
[----:B------:R-:W-:Y:S01]  /*ca60*/  FMUL.FTZ R52, R52, R45 ;  /* 0x0000002d34347220 */ /* 0x000fe20000410000 */
[----:B------:R-:W-:Y:S01]  /*ca70*/  HADD2.F32 R10, -RZ, R11.H0_H0 ;  /* 0x2000000bff0a7230 */ /* 0x000fe20000004100 */
[-C--:B------:R-:W-:Y:S01]  /*ca80*/  FMUL.FTZ R8, R8, R9.reuse ;  /* 0x0000000908087220 */ /* 0x080fe20000410000 */
[----:B------:R-:W-:Y:S01]  /*ca90*/  HADD2.F32 R33, -RZ, R33.H0_H0 ;  /* 0x20000021ff217230 */ /* 0x000fe20000004100 */
[----:B------:R-:W-:Y:S01]  /*caa0*/  FFMA.FTZ R31, R56, R9, R31 ;  /* 0x00000009381f7223 */ /* 0x000fe2000001001f */
[--C-:B------:R-:W-:Y:S01]  /*cab0*/  HADD2.F32 R9, -RZ, R30.reuse.H1_H1 ;  /* 0x3000001eff097230 */ /* 0x100fe20000004100 */
[----:B------:R-:W-:Y:S01]  /*cac0*/  FFMA.FTZ R45, R54, R45, R43 ;  /* 0x0000002d362d7223 */ /* 0x000fe2000001002b */
[----:B------:R-:W-:Y:S01]  /*cad0*/  HADD2.F32 R11, -RZ, R11.H1_H1 ;  /* 0x3000000bff0b7230 */ /* 0x000fe20000004100 */
[C---:B------:R-:W-:Y:S01]  /*cae0*/  FMUL.FTZ R43, R29.reuse, R40 ;  /* 0x000000281d2b7220 */ /* 0x040fe20000410000 */
[----:B------:R-:W-:Y:S01]  /*caf0*/  HADD2.F32 R30, -RZ, R30.H0_H0 ;  /* 0x2000001eff1e7230 */ /* 0x000fe20000004100 */
[----:B------:R-:W-:-:S02]  /*cb00*/  FMUL.FTZ R29, R29, R46 ;  /* 0x0000002e1d1d7220 */ /* 0x000fc40000410000 */
[----:B------:R-:W-:Y:S02]  /*cb10*/  FFMA.FTZ R46, R9, R46, R43 ;  /* 0x0000002e092e7223 */ /* 0x000fe4000001002b */
[C---:B------:R-:W-:Y:S02]  /*cb20*/  FMUL.FTZ R28, R33.reuse, R14 ;  /* 0x0000000e211c7220 */ /* 0x040fe40000410000 */
[C---:B------:R-:W-:Y:S02]  /*cb30*/  FMUL.FTZ R43, R58.reuse, R15 ;  /* 0x0000000f3a2b7220 */ /* 0x040fe40000410000 */
[----:B------:R-:W-:Y:S02]  /*cb40*/  FMUL.FTZ R33, R33, R10 ;  /* 0x0000000a21217220 */ /* 0x000fe40000410000 */
[----:B------:R-:W-:Y:S02]  /*cb50*/  FMUL.FTZ R58, R58, R11 ;  /* 0x0000000b3a3a7220 */ /* 0x000fe40000410000 */
[----:B------:R-:W-:-:S02]  /*cb60*/  FFMA.FTZ R42, R48, R37, -R42 ;  /* 0x00000025302a7223 */ /* 0x000fc4000001082a */
        /* <DEDUP_REMOVED lines=19> */
.L_x_1609:
[----:B------:R-:W-:Y:S05]  /*cca0*/  BSYNC B2 ;  /* 0x0000000000027941 */ /* 0x000fea0003800000 */
.L_x_1593:
[----:B------:R-:W-:Y:S01]  /*ccb0*/  IMAD R24, R24, c[0x0][0x208], RZ ;  /* 0x0000820018187a24 */ /* 0x000fe200078e02ff */
[----:B------:R-:W-:-:S04]  /*ccc0*/  DEPBAR.LE SB0, 0x0 ;  /* 0x000080000000791a */ /* 0x000fc80000000000 */
[C---:B-1----:R-:W-:Y:S01]  /*ccd0*/  IMAD.WIDE.U32 R10, R207.reuse, c[0x0][0x208], RZ ;  /* 0x00008200cf0a7a25 */ /* 0x042fe200078e00ff */
[----:B------:R-:W-:Y:S01]  /*cce0*/  BAR.SYNC.DEFER_BLOCKING 0x0 ;  /* 0x0000000000007b1d */ /* 0x000fe20000010000 */
[----:B------:R-:W-:Y:S02]  /*ccf0*/  ISETP.GE.AND P2, PT, R18, c[0x0][0x1d4], PT ;  /* 0x0000750012007a0c */ /* 0x000fe40003f46270 */
[----:B------:R-:W-:Y:S01]  /*cd00*/  IMAD R9, R207, c[0x0][0x20c], R24 ;  /* 0x00008300cf097a24 */ /* 0x000fe200078e0218 */
[----:B------:R-:W-:Y:S01]  /*cd10*/  P2R R8, PR, RZ, 0x8 ;  /* 0x00000008ff087803 */ /* 0x000fe20000000000 */
[----:B------:R-:W-:Y:S02]  /*cd20*/  IMAD.MOV.U32 R14, RZ, RZ, R10 ;  /* 0x000000ffff0e7224 */ /* 0x000fe400078e000a */
[----:B------:R-:W-:Y:S01]  /*cd30*/  IMAD.IADD R15, R11, 0x1, R9 ;  /* 0x000000010b0f7824 */ /* 0x000fe200078e0209 */
[----:B------:R-:W-:Y:S01]  /*cd40*/  SHF.R.S32.HI R9, RZ, 0x4, R22 ;  /* 0x00000004ff097819 */ /* 0x000fe20000011416 */
[----:B------:R-:W-:-:S02]  /*cd50*/  IMAD R11, R23, c[0x0][0x218], RZ ;  /* 0x00008600170b7a24 */ /* 0x000fc400078e02ff */
[----:B------:R-:W-:Y:S01]  /*cd60*/  IMAD.WIDE.U32 R14, R206, c[0x0][0x218], R14 ;  /* 0x00008600ce0e7a25 */ /* 0x000fe200078e000e */
[----:B------:R-:W-:-:S03]  /*cd70*/  LEA.HI R22, R22, R9, RZ, 0x1 ;  /* 0x0000000916167211 */ /* 0x000fc600078f08ff */
[----:B------:R-:W-:Y:S01]  /*cd80*/  IMAD R11, R206, c[0x0][0x21c], R11 ;  /* 0x00008700ce0b7a24 */ /* 0x000fe200078e020b */
[----:B------:R-:W-:Y:S01]  /*cd90*/  IADD3 R27, P0, R26, R14, RZ ;  /* 0x0000000e1a1b7210 */ /* 0x000fe20007f1e0ff */
[----:B------:R-:W-:Y:S02]  /*cda0*/  IMAD.SHL.U32 R12, R16, 0x40, RZ ;  /* 0x00000040100c7824 */ /* 0x000fe400078e00ff */
[----:B------:R-:W-:Y:S01]  /*cdb0*/  IMAD.SHL.U32 R10, R21, 0x8, RZ ;  /* 0x00000008150a7824 */ /* 0x000fe200078e00ff */
[----:B------:R-:W-:Y:S01]  /*cdc0*/  IADD3.X R14, R202, R15, R11, P0, !PT ;  /* 0x0000000fca0e7210 */ /* 0x000fe200007fe40b */
[----:B------:R-:W-:Y:S01]  /*cdd0*/  IMAD.WIDE R24, R134, 0x2, RZ ;  /* 0x0000000286187825 */ /* 0x000fe200078e02ff */
[----:B------:R-:W-:Y:S02]  /*cde0*/  LOP3.LUT R11, R12, 0x1c0, RZ, 0xc0, !PT ;  /* 0x000001c00c0b7812 */ /* 0x000fe400078ec0ff */
[----:B------:R-:W-:Y:S01]  /*cdf0*/  LEA R21, P0, R27, c[0x0][0x1f8], 0x1 ;  /* 0x00007e001b157a11 */ /* 0x000fe200078008ff */
[----:B------:R-:W-:Y:S01]  /*ce00*/  IMAD.SHL.U32 R70, R7, 0x40, RZ ;  /* 0x0000004007467824 */ /* 0x000fe200078e00ff */
[----:B------:R-:W-:Y:S01]  /*ce10*/  LOP3.LUT R12, R22, 0xfffffffe, RZ, 0xc0, !PT ;  /* 0xfffffffe160c7812 */ /* 0x000fe200078ec0ff */
[----:B------:R-:W-:Y:S01]  /*ce20*/  IMAD.SHL.U32 R208, R2, 0x2, RZ ;  /* 0x0000000202d07824 */ /* 0x000fe200078e00ff */
[----:B------:R-:W-:Y:S01]  /*ce30*/  LOP3.LUT R22, R11, 0x8, R10, 0xf8, !PT ;  /* 0x000000080b167812 */ /* 0x000fe200078ef80a */
[----:B------:R-:W1:Y:S01]  /*ce40*/  SHFL.IDX PT, R78, R21, 0x1, 0x181f ;  /* 0x00381f00154e7f89 */ /* 0x000e6200000e0000 */
[----:B------:R-:W-:Y:S01]  /*ce50*/  SHF.R.U32.HI R11, RZ, 0x3, R11 ;  /* 0x00000003ff0b7819 */ /* 0x000fe2000001160b */
[----:B------:R-:W-:Y:S01]  /*ce60*/  IMAD.IADD R12, R9, 0x1, -R12 ;  /* 0x00000001090c7824 */ /* 0x000fe200078e0a0c */
[----:B------:R-:W-:Y:S01]  /*ce70*/  LEA.HI.X R14, R27, c[0x0][0x1fc], R14, 0x1, P0 ;  /* 0x00007f001b0e7a11 */ /* 0x000fe200000f0c0e */
[----:B------:R-:W2:Y:S01]  /*ce80*/  SHFL.IDX PT, R10, R21, RZ, 0x181f ;  /* 0x00181fff150a7589 */ /* 0x000ea200000e0000 */
[----:B------:R-:W-:-:S02]  /*ce90*/  LOP3.LUT R197, R22, R11, RZ, 0x3c, !PT ;  /* 0x0000000b16c57212 */ /* 0x000fc400078e3cff */
[----:B------:R-:W-:Y:S01]  /*cea0*/  LOP3.LUT P0, RZ, R16, 0x2, RZ, 0xc0, !PT ;  /* 0x0000000210ff7812 */ /* 0x000fe2000780c0ff */
[----:B------:R-:W3:Y:S01]  /*ceb0*/  SHFL.IDX PT, R11, R14, RZ, 0x181f ;  /* 0x00181fff0e0b7589 */ /* 0x000ee200000e0000 */
[----:B------:R-:W-:Y:S01]  /*cec0*/  SHF.R.S32.HI R15, RZ, 0x1f, R18 ;  /* 0x0000001fff0f7819 */ /* 0x000fe20000011412 */
[----:B------:R-:W-:Y:S01]  /*ced0*/  IMAD R197, R12, 0x200, R197 ;  /* 0x000002000cc57824 */ /* 0x000fe200078e02c5 */
[----:B------:R-:W-:Y:S01]  /*cee0*/  SHF.R.S32.HI R22, RZ, 0x1f, R17 ;  /* 0x0000001fff167819 */ /* 0x000fe20000011411 */
[----:B------:R4:W5:Y:S01]  /*cef0*/  SHFL.IDX PT, R9, R14, 0x1, 0x181f ;  /* 0x00381f000e097f89 */ /* 0x00096200000e0000 */
[----:B------:R-:W-:Y:S01]  /*cf00*/  LEA.HI R144, R15, R18, RZ, 0x3 ;  /* 0x000000120f907211 */ /* 0x000fe200078f18ff */
[----:B------:R-:W-:Y:S01]  /*cf10*/  IMAD.SHL.U32 R197, R197, 0x2, RZ ;  /* 0x00000002c5c57824 */ /* 0x000fe200078e00ff */
[----:B------:R-:W-:Y:S02]  /*cf20*/  LEA.HI R135, R22, R17, RZ, 0x3 ;  /* 0x0000001116877211 */ /* 0x000fe400078f18ff */
[----:B------:R-:W-:-:S02]  /*cf30*/  LOP3.LUT R144, R144, 0xfffffff8, RZ, 0xc0, !PT ;  /* 0xfffffff890907812 */ /* 0x000fc400078ec0ff */
[C---:B------:R-:W-:Y:S01]  /*cf40*/  IADD3 R13, R197.reuse, 0x6100, RZ ;  /* 0x00006100c50d7810 */ /* 0x040fe20007ffe0ff */
[----:B------:R-:W-:Y:S01]  /*cf50*/  LDSM.16.M88.4 R28, [R197+0x6100] ;  /* 0x00610000c51c783b */ /* 0x000fe20000000200 */
[----:B------:R-:W-:Y:S01]  /*cf60*/  IADD3 R196, R197, 0x6120, RZ ;  /* 0x00006120c5c47810 */ /* 0x000fe20007ffe0ff */
[----:B------:R-:W-:Y:S01]  /*cf70*/  IMAD.WIDE R22, R144, 0x2, RZ ;  /* 0x0000000290167825 */ /* 0x000fe200078e02ff */
[----:B------:R-:W-:Y:S01]  /*cf80*/  @P0 IADD3 R196, R13, -0x20, RZ ;  /* 0xffffffe00dc40810 */ /* 0x000fe20007ffe0ff */
[----:B------:R-:W-:Y:S01]  /*cf90*/  LDSM.16.M88.4 R40, [R197+0x7900] ;  /* 0x00790000c528783b */ /* 0x000fe20000000200 */
[----:B------:R-:W-:Y:S01]  /*cfa0*/  LOP3.LUT R135, R135, 0xfffffff8, RZ, 0xc0, !PT ;  /* 0xfffffff887877812 */ /* 0x000fe200078ec0ff */
[----:B------:R-:W-:Y:S01]  /*cfb0*/  IMAD.SHL.U32 R13, R12, 0x8, RZ ;  /* 0x000000080c0d7824 */ /* 0x000fe200078e00ff */
[----:B-1----:R-:W-:Y:S01]  /*cfc0*/  IADD3 R46, P0, R24, R78, RZ ;  /* 0x0000004e182e7210 */ /* 0x002fe20007f1e0ff */
[----:B------:R-:W-:Y:S01]  /*cfd0*/  LDSM.16.M88.4 R36, [R196] ;  /* 0x00000000c424783b */ /* 0x000fe20000000200 */
[----:B--2---:R-:W-:-:S02]  /*cfe0*/  IADD3 R26, P1, R10, R24, RZ ;  /* 0x000000180a1a7210 */ /* 0x004fc40007f3e0ff */
[----:B------:R-:W-:Y:S01]  /*cff0*/  LOP3.LUT R70, R70, 0xfffffe00, RZ, 0xc0, !PT ;  /* 0xfffffe0046467812 */ /* 0x000fe200078ec0ff */
[----:B------:R-:W-:Y:S01]  /*d000*/  LDSM.16.M88.4 R72, [R196+0x800] ;  /* 0x00080000c448783b */ /* 0x000fe20000000200 */
[----:B------:R-:W-:Y:S01]  /*d010*/  IADD3 R187, R196, 0x800, RZ ;  /* 0x00000800c4bb7810 */ /* 0x000fe20007ffe0ff */
[----:B---3--:R-:W-:Y:S01]  /*d020*/  IMAD.X R27, R11, 0x1, R25, P1 ;  /* 0x000000010b1b7824 */ /* 0x008fe200008e0619 */
[----:B------:R-:W-:Y:S01]  /*d030*/  IADD3 R24, P1, R10, R22, RZ ;  /* 0x000000160a187210 */ /* 0x000fe20007f3e0ff */
[----:B----4-:R-:W-:Y:S01]  /*d040*/  IMAD.SHL.U32 R14, R20, 0x40, RZ ;  /* 0x00000040140e7824 */ /* 0x010fe200078e00ff */
[----:B------:R-:W-:Y:S01]  /*d050*/  LDSM.16.M88.4 R64, [R196+0x1000] ;  /* 0x00100000c440783b */ /* 0x000fe20000000200 */
[----:B------:R-:W-:Y:S01]  /*d060*/  IMAD.WIDE R20, R135, 0x2, RZ ;  /* 0x0000000287147825 */ /* 0x000fe200078e02ff */
[----:B------:R-:W-:Y:S02]  /*d070*/  IADD3 R186, R196, 0x1000, RZ ;  /* 0x00001000c4ba7810 */ /* 0x000fe40007ffe0ff */
[----:B------:R-:W-:Y:S01]  /*d080*/  LOP3.LUT R14, R14, 0x1c0, RZ, 0xc0, !PT ;  /* 0x000001c00e0e7812 */ /* 0x000fe200078ec0ff */
[----:B-----5:R-:W-:Y:S01]  /*d090*/  IMAD.X R47, R25, 0x1, R9, P0 ;  /* 0x00000001192f7824 */ /* 0x020fe200000e0609 */
[----:B------:R-:W-:Y:S01]  /*d0a0*/  IADD3 R80, P0, R22, R78, RZ ;  /* 0x0000004e16507210 */ /* 0x000fe20007f1e0ff */
[----:B------:R-:W-:Y:S01]  /*d0b0*/  IMAD.X R25, R11, 0x1, R23, P1 ;  /* 0x000000010b197824 */ /* 0x000fe200008e0617 */
[----:B------:R-:W-:Y:S01]  /*d0c0*/  LOP3.LUT R13, R14, 0x8, R13, 0xf8, !PT ;  /* 0x000000080e0d7812 */ /* 0x000fe200078ef80d */
[----:B------:R-:W-:Y:S01]  /*d0d0*/  LDSM.16.M88.4 R60, [R196+0x1800] ;  /* 0x00180000c43c783b */ /* 0x000fe20000000200 */
[----:B------:R-:W-:Y:S01]  /*d0e0*/  SHF.R.U32.HI R12, RZ, 0x3, R14 ;  /* 0x00000003ff0c7819 */ /* 0x000fe2000001160e */
[----:B------:R-:W-:Y:S01]  /*d0f0*/  IMAD.X R81, R23, 0x1, R9, P0 ;  /* 0x0000000117517824 */ /* 0x000fe200000e0609 */
[----:B------:R-:W-:-:S02]  /*d100*/  IADD3 R10, P1, R10, R20, RZ ;  /* 0x000000140a0a7210 */ /* 0x000fc40007f3e0ff */
[----:B------:R-:W-:Y:S01]  /*d110*/  LOP3.LUT R7, R13, R12, RZ, 0x3c, !PT ;  /* 0x0000000c0d077212 */ /* 0x000fe200078e3cff */
[----:B------:R-:W-:Y:S01]  /*d120*/  IMAD R12, R19, 0x400, R70 ;  /* 0x00000400130c7824 */ /* 0x000fe200078e0246 */
[----:B------:R-:W-:Y:S01]  /*d130*/  IADD3 R78, P0, R20, R78, RZ ;  /* 0x0000004e144e7210 */ /* 0x000fe20007f1e0ff */
[----:B------:R-:W-:Y:S01]  /*d140*/  IMAD.X R11, R11, 0x1, R21, P1 ;  /* 0x000000010b0b7824 */ /* 0x000fe200008e0615 */
[----:B------:R-:W-:Y:S01]  /*d150*/  ISETP.GE.AND P1, PT, R134, c[0x0][0x1d4], PT ;  /* 0x0000750086007a0c */ /* 0x000fe20003f26270 */
[----:B------:R-:W-:Y:S01]  /*d160*/  IMAD.IADD R2, R7, 0x1, R12 ;  /* 0x0000000107027824 */ /* 0x000fe200078e020c */
[----:B------:R-:W-:Y:S01]  /*d170*/  IADD3 R185, R196, 0x1800, RZ ;  /* 0x00001800c4b97810 */ /* 0x000fe20007ffe0ff */
[----:B------:R-:W-:Y:S01]  /*d180*/  IMAD.X R79, R21, 0x1, R9, P0 ;  /* 0x00000001154f7824 */ /* 0x000fe200000e0609 */
[----:B------:R-:W-:Y:S01]  /*d190*/  ISETP.LT.OR P0, PT, R44, 0x1, P1 ;  /* 0x000000012c00780c */ /* 0x000fe20000f01670 */
[----:B------:R-:W-:Y:S01]  /*d1a0*/  IMAD.SHL.U32 R198, R2, 0x2, RZ ;  /* 0x0000000202c67824 */ /* 0x000fe200078e00ff */
[----:B------:R-:W-:Y:S01]  /*d1b0*/  LDSM.16.M88.4 R20, [R197+0x6900] ;  /* 0x00690000c514783b */ /* 0x000fe20000000200 */
[----:B------:R-:W-:Y:S01]  /*d1c0*/  ISETP.LT.OR P1, PT, R44, 0x21, P1 ;  /* 0x000000212c00780c */ /* 0x000fe20000f21670 */
[----:B------:R-:W-:Y:S01]  /*d1d0*/  IMAD.MOV.U32 R2, RZ, RZ, 0x40 ;  /* 0x00000040ff027424 */ /* 0x000fe200078e00ff */
[----:B------:R-:W-:Y:S01]  /*d1e0*/  IADD3 R183, R196, 0x2000, RZ ;  /* 0x00002000c4b77810 */ /* 0x000fe20007ffe0ff */
[----:B------:R-:W1:Y:S01]  /*d1f0*/  LDSM.16.M88.4 R84, [R198+0xc100] ;  /* 0x00c10000c654783b */ /* 0x000e620000000200 */
[--C-:B------:R-:W-:Y:S01]  /*d200*/  IMAD R194, R0, 0x2, R198.reuse ;  /* 0x0000000200c27824 */ /* 0x100fe200078e02c6 */
[C---:B------:R-:W-:Y:S01]  /*d210*/  IADD3 R182, R196.reuse, 0x2800, RZ ;  /* 0x00002800c4b67810 */ /* 0x040fe20007ffe0ff */
[C---:B------:R-:W-:Y:S01]  /*d220*/  IMAD R193, R5.reuse, 0x2, R198 ;  /* 0x0000000205c17824 */ /* 0x040fe200078e02c6 */
[----:B------:R-:W2:Y:S01]  /*d230*/  LDSM.16.M88.4 R12, [R197+0x7100] ;  /* 0x00710000c50c783b */ /* 0x000ea20000000200 */
[----:B------:R-:W-:Y:S01]  /*d240*/  IMAD R191, R5, 0x2, R194 ;  /* 0x0000000205bf7824 */ /* 0x000fe200078e02c2 */
[----:B------:R-:W-:-:S02]  /*d250*/  IADD3 R181, R196, 0x3000, RZ ;  /* 0x00003000c4b57810 */ /* 0x000fc40007ffe0ff */
[----:B------:R-:W3:Y:S01]  /*d260*/  LDSM.16.M88.4 R56, [R194+0xc100] ;  /* 0x00c10000c238783b */ /* 0x000ee20000000200 */
[C---:B------:R-:W-:Y:S02]  /*d270*/  IADD3 R180, R196.reuse, 0x3800, RZ ;  /* 0x00003800c4b47810 */ /* 0x040fe40007ffe0ff */
        /* <DEDUP_REMOVED lines=10> */
[----:B------:R-:W-:-:S04]  /*d320*/  ISETP.GE.AND P0, PT, R17, c[0x0][0x1d4], PT ;  /* 0x0000750011007a0c */ /* 0x000fc80003f06270 */
[C---:B------:R-:W-:Y:S02]  /*d330*/  ISETP.LT.OR P3, PT, R44.reuse, 0x1, P0 ;  /* 0x000000012c00780c */ /* 0x040fe40000761670 */
[----:B------:R-:W-:Y:S01]  /*d340*/  ISETP.LT.OR P0, PT, R44, 0x21, P0 ;  /* 0x000000212c00780c */ /* 0x000fe20000701670 */
[C---:B-1----:R-:W-:Y:S10]  /*d350*/  HMMA.16816.F32 R32, R84.reuse, R28, RZ ;  /* 0x0000001c5420723c */ /* 0x042ff400000018ff */
[----:B------:R1:W-:Y:S01]  /*d360*/  LDGSTS.E.BYPASS.LTC128B.128 [R208+0x4100], [R10.64], !P3 ;  /* 0x041000000ad07fae */ /* 0x0003e2000d901d46 */
[----:B------:R-:W-:Y:S01]  /*d370*/  ISETP.NE.AND P3, PT, R8, RZ, PT ;  /* 0x000000ff0800720c */ /* 0x000fe20003f65270 */
[----:B------:R-:W-:Y:S02]  /*d380*/  HMMA.16816.F32 R28, R84, R30, RZ ;  /* 0x0000001e541c723c */ /* 0x000fe400000018ff */
[----:B------:R5:W-:Y:S01]  /*d390*/  LDGSTS.E.BYPASS.LTC128B.128 [R208+0x1100], [R46.64], !P1 ;  /* 0x011000002ed07fae */ /* 0x000be2000c901d46 */
[----:B------:R-:W-:-:S04]  /*d3a0*/  LOP3.LUT P1, RZ, R16, 0x4, RZ, 0xc0, !PT ;  /* 0x0000000410ff7812 */ /* 0x000fc8000782c0ff */
[----:B------:R-:W-:Y:S02]  /*d3b0*/  SEL R2, R2, 0xffffffc0, !P1 ;  /* 0xffffffc002027807 */ /* 0x000fe40004800000 */
[----:B------:R-:W-:Y:S01]  /*d3c0*/  ISETP.LT.OR P1, PT, R44, 0x21, P2 ;  /* 0x000000212c00780c */ /* 0x000fe20001721670 */
[C---:B----4-:R-:W-:Y:S01]  /*d3d0*/  HMMA.16816.F32 R24, R84.reuse, R20, RZ ;  /* 0x000000145418723c */ /* 0x050fe200000018ff */
[----:B------:R-:W-:Y:S01]  /*d3e0*/  ISETP.GE.AND P2, PT, R77, 0x41, PT ;  /* 0x000000414d00780c */ /* 0x000fe20003f46270 */
[----:B------:R-:W-:Y:S02]  /*d3f0*/  IMAD.IADD R192, R197, 0x1, R2 ;  /* 0x00000001c5c07824 */ /* 0x000fe400078e0202 */
[----:B------:R-:W-:Y:S01]  /*d400*/  IMAD.IADD R184, R2, 0x1, R196 ;  /* 0x0000000102b87824 */ /* 0x000fe200078e02c4 */
[----:B------:R-:W-:Y:S02]  /*d410*/  LOP3.LUT R2, R7, R70, RZ, 0xfc, !PT ;  /* 0x0000004607027212 */ /* 0x000fe400078efcff */
[----:B------:R-:W-:Y:S01]  /*d420*/  SHF.R.S32.HI R7, RZ, 0x1f, R134 ;  /* 0x0000001fff077819 */ /* 0x000fe20000011486 */
[C---:B--2---:R-:W-:Y:S04]  /*d430*/  HMMA.16816.F32 R16, R84.reuse, R12, RZ ;  /* 0x0000000c5410723c */ /* 0x044fe800000018ff */
[----:B------:R2:W-:Y:S04]  /*d440*/  LDGSTS.E.BYPASS.LTC128B.128 [R208+0x3100], [R80.64], !P1 ;  /* 0x0310000050d07fae */ /* 0x0005e8000c901d46 */
[C---:B------:R-:W-:Y:S01]  /*d450*/  HMMA.16816.F32 R20, R84.reuse, R22, RZ ;  /* 0x000000165414723c */ /* 0x040fe200000018ff */
[----:B------:R4:W-:Y:S04]  /*d460*/  LDGSTS.E.BYPASS.LTC128B.128 [R208+0x5100], [R78.64], !P0 ;  /* 0x051000004ed07fae */ /* 0x0009e8000c101d46 */
[----:B------:R-:W-:Y:S03]  /*d470*/  LDSM.16.M88.4 R52, [R193+0xc100] ;  /* 0x00c10000c134783b */ /* 0x000fe60000000200 */
[C---:B------:R-:W-:Y:S01]  /*d480*/  HMMA.16816.F32 R12, R84.reuse, R14, RZ ;  /* 0x0000000e540c723c */ /* 0x040fe200000018ff */
[----:B------:R-:W4:Y:S04]  /*d490*/  LDSM.16.M88.4 R48, [R192+0x6100] ;  /* 0x00610000c030783b */ /* 0x000f280000000200 */
[----:B-----5:R-:W5:Y:S03]  /*d4a0*/  LDSM.16.M88.4 R44, [R192+0x6900] ;  /* 0x00690000c02c783b */ /* 0x020f660000000200 */
[C---:B-1----:R-:W-:Y:S01]  /*d4b0*/  HMMA.16816.F32 R8, R84.reuse, R40, RZ ;  /* 0x000000285408723c */ /* 0x042fe200000018ff */
[----:B------:R-:W0:Y:S04]  /*d4c0*/  LDGDEPBAR ;  /* 0x00000000000079af */ /* 0x000e280000000000 */
[----:B--2---:R-:W-:Y:S03]  /*d4d0*/  LDSM.16.M88.4 R80, [R191+0xc100] ;  /* 0x00c10000bf50783b */ /* 0x004fe60000000200 */
[----:B------:R-:W-:Y:S01]  /*d4e0*/  HMMA.16816.F32 R84, R84, R42, RZ ;  /* 0x0000002a5454723c */ /* 0x000fe200000018ff */
[----:B------:R-:W1:Y:S07]  /*d4f0*/  LDSM.16.M88.4 R40, [R192+0x7100] ;  /* 0x00710000c028783b */ /* 0x000e6e0000000200 */
[C---:B---3--:R-:W-:Y:S08]  /*d500*/  HMMA.16816.F32 R32, R56.reuse, R36, R32 ;  /* 0x000000243820723c */ /* 0x048ff00000001820 */
[C---:B------:R-:W-:Y:S01]  /*d510*/  HMMA.16816.F32 R28, R56.reuse, R38, R28 ;  /* 0x00000026381c723c */ /* 0x040fe2000000181c */
[----:B------:R-:W2:Y:S07]  /*d520*/  LDSM.16.M88.4 R36, [R192+0x7900] ;  /* 0x00790000c024783b */ /* 0x000eae0000000200 */
[C---:B------:R-:W-:Y:S08]  /*d530*/  HMMA.16816.F32 R24, R56.reuse, R72, R24 ;  /* 0x000000483818723c */ /* 0x040ff00000001818 */
[C---:B------:R-:W-:Y:S01]  /*d540*/  HMMA.16816.F32 R20, R56.reuse, R74, R20 ;  /* 0x0000004a3814723c */ /* 0x040fe20000001814 */
[----:B------:R-:W3:Y:S07]  /*d550*/  LDSM.16.M88.4 R72, [R184] ;  /* 0x00000000b848783b */ /* 0x000eee0000000200 */
[C---:B------:R-:W-:Y:S08]  /*d560*/  HMMA.16816.F32 R16, R56.reuse, R64, R16 ;  /* 0x000000403810723c */ /* 0x040ff00000001810 */
[C---:B------:R-:W-:Y:S01]  /*d570*/  HMMA.16816.F32 R12, R56.reuse, R66, R12 ;  /* 0x00000042380c723c */ /* 0x040fe2000000180c */
[----:B------:R-:W1:Y:S07]  /*d580*/  LDSM.16.M88.4 R64, [R184+0x800] ;  /* 0x00080000b840783b */ /* 0x000e6e0000000200 */
[C---:B------:R-:W-:Y:S08]  /*d590*/  HMMA.16816.F32 R8, R56.reuse, R60, R8 ;  /* 0x0000003c3808723c */ /* 0x040ff00000001808 */
[----:B------:R-:W-:Y:S01]  /*d5a0*/  HMMA.16816.F32 R84, R56, R62, R84 ;  /* 0x0000003e3854723c */ /* 0x000fe20000001854 */
[----:B------:R-:W2:Y:S04]  /*d5b0*/  LDSM.16.M88.4 R60, [R184+0x1000] ;  /* 0x00100000b83c783b */ /* 0x000ea80000000200 */
[----:B------:R-:W2:Y:S03]  /*d5c0*/  LDSM.16.M88.4 R56, [R184+0x1800] ;  /* 0x00180000b838783b */ /* 0x000ea60000000200 */
[C---:B----4-:R-:W-:Y:S08]  /*d5d0*/  HMMA.16816.F32 R32, R52.reuse, R48, R32 ;  /* 0x000000303420723c */ /* 0x050ff00000001820 */
[C---:B------:R-:W-:Y:S01]  /*d5e0*/  HMMA.16816.F32 R28, R52.reuse, R50, R28 ;  /* 0x00000032341c723c */ /* 0x040fe2000000181c */
[----:B------:R-:W-:Y:S07]  /*d5f0*/  LDSM.16.M88.4 R48, [R197+0x8100] ;  /* 0x00810000c530783b */ /* 0x000fee0000000200 */
[C---:B-----5:R-:W-:Y:S08]  /*d600*/  HMMA.16816.F32 R24, R52.reuse, R44, R24 ;  /* 0x0000002c3418723c */ /* 0x060ff00000001818 */
        /* <DEDUP_REMOVED lines=107> */
[C---:B--2---:R-:W-:Y:S07]  /*dcc0*/  HMMA.16816.F32 R8, R52.reuse, R36, R8 ;  /* 0x000000243408723c */ /* 0x044fee0000001808 */
[----:B------:R-:W-:Y:S01]  /*dcd0*/  SHF.R.S32.HI R36, RZ, 0x1f, R135 ;  /* 0x0000001fff247819 */ /* 0x000fe20000011487 */
[----:B------:R-:W-:Y:S07]  /*dce0*/  HMMA.16816.F32 R84, R52, R38, R84 ;  /* 0x000000263454723c */ /* 0x000fee0000001854 */
[----:B------:R-:W-:Y:S01]  /*dcf0*/  SHF.R.S32.HI R39, RZ, 0x1f, R144 ;  /* 0x0000001fff277819 */ /* 0x000fe20000011490 */
        /* <DEDUP_REMOVED lines=21> */
[----:B------:R1:W2:Y:S01]  /*de50*/  @!P3 LDG.E R206, [R42.64] ;  /* 0x000000062aceb981 */ /* 0x0002a2000c1e1900 */
[----:B------:R-:W-:Y:S01]  /*de60*/  IMAD.MOV R38, RZ, RZ, -R37 ;  /* 0x000000ffff267224 */ /* 0x000fe200078e0a25 */
[----:B------:R-:W-:Y:S02]  /*de70*/  IADD3 R46, -R6, 0x10, RZ ;  /* 0x00000010062e7810 */ /* 0x000fe40007ffe1ff */
[----:B------:R-:W-:Y:S01]  /*de80*/  SHF.L.U64.HI R39, R144, 0x1, R39 ;  /* 0x0000000190277819 */ /* 0x000fe20000010227 */
[----:B------:R-:W-:Y:S01]  /*de90*/  IMAD R207, R38, c[0x0][0x2b8], R207 ;  /* 0x0000ae0026cf7a24 */ /* 0x000fe200078e02cf */
[----:B------:R-:W-:Y:S02]  /*dea0*/  LOP3.LUT R46, R46, 0xf, RZ, 0xc0, !PT ;  /* 0x0000000f2e2e7812 */ /* 0x000fe400078ec0ff */
[----:B------:R-:W-:Y:S01]  /*deb0*/  SHF.L.U64.HI R36, R135, 0x1, R36 ;  /* 0x0000000187247819 */ /* 0x000fe20000010224 */
[----:B------:R-:W-:Y:S01]  /*dec0*/  IMAD.WIDE.U32 R40, R207, c[0x0][0x1e0], RZ ;  /* 0x00007800cf287a25 */ /* 0x000fe200078e00ff */
[----:B------:R-:W-:-:S05]  /*ded0*/  SHF.R.S32.HI R38, RZ, 0x1f, R207 ;  /* 0x0000001fff267819 */ /* 0x000fca00000114cf */
[----:B------:R-:W-:-:S04]  /*dee0*/  IMAD R38, R38, c[0x0][0x1e0], RZ ;  /* 0x0000780026267a24 */ /* 0x000fc800078e02ff */
[----:B------:R-:W-:-:S04]  /*def0*/  IMAD R37, R207, c[0x0][0x1e4], R38 ;  /* 0x00007900cf257a24 */ /* 0x000fc800078e0226 */
[----:B------:R-:W-:Y:S01]  /*df00*/  IMAD.IADD R41, R41, 0x1, R37 ;  /* 0x0000000129297824 */ /* 0x000fe200078e0225 */
[----:B-1----:R-:W-:Y:S01]  /*df10*/  SHF.L.U64.HI R42, R134, 0x1, R7 ;  /* 0x00000001862a7819 */ /* 0x002fe20000010207 */
[----:B------:R-:W-:Y:S01]  /*df20*/  IMAD.SHL.U32 R7, R135, 0x2, RZ ;  /* 0x0000000287077824 */ /* 0x000fe200078e00ff */
[----:B--2---:R-:W-:Y:S01]  /*df30*/  SHF.R.S32.HI R37, RZ, 0x1f, R206 ;  /* 0x0000001fff257819 */ /* 0x004fe200000114ce */
[----:B------:R-:W-:-:S04]  /*df40*/  IMAD.WIDE.U32 R40, R206, c[0x0][0x1f0], R40 ;  /* 0x00007c00ce287a25 */ /* 0x000fc800078e0028 */
[----:B------:R-:W-:Y:S01]  /*df50*/  IMAD R37, R37, c[0x0][0x1f0], RZ ;  /* 0x00007c0025257a24 */ /* 0x000fe200078e02ff */
[----:B------:R-:W-:Y:S02]  /*df60*/  IADD3 R43, P0, R68, R40, RZ ;  /* 0x00000028442b7210 */ /* 0x000fe40007f1e0ff */
[----:B------:R-:W-:Y:S01]  /*df70*/  SEL R40, RZ, 0x10, P6 ;  /* 0x00000010ff287807 */ /* 0x000fe20003000000 */
[----:B------:R-:W-:Y:S01]  /*df80*/  IMAD R38, R206, c[0x0][0x1f4], R37 ;  /* 0x00007d00ce267a24 */ /* 0x000fe200078e0225 */
[----:B------:R-:W-:Y:S02]  /*df90*/  SEL R37, RZ, 0x10, P5 ;  /* 0x00000010ff257807 */ /* 0x000fe40002800000 */
[----:B------:R-:W-:Y:S02]  /*dfa0*/  IADD3 R50, -R40, 0x10, RZ ;  /* 0x0000001028327810 */ /* 0x000fe40007ffe1ff */
[----:B------:R-:W-:Y:S01]  /*dfb0*/  IADD3.X R38, R203, R41, R38, P0, !PT ;  /* 0x00000029cb267210 */ /* 0x000fe200007fe426 */
[----:B------:R-:W-:Y:S01]  /*dfc0*/  IMAD.SHL.U32 R41, R134, 0x2, RZ ;  /* 0x0000000286297824 */ /* 0x000fe200078e00ff */
[----:B------:R-:W-:-:S02]  /*dfd0*/  LEA R44, P0, R43, c[0x0][0x1c8], 0x1 ;  /* 0x000072002b2c7a11 */ /* 0x000fc400078008ff */
[----:B------:R-:W-:Y:S02]  /*dfe0*/  LOP3.LUT R50, R50, 0xf, RZ, 0xc0, !PT ;  /* 0x0000000f32327812 */ /* 0x000fe400078ec0ff */
[----:B------:R-:W-:Y:S01]  /*dff0*/  LEA.HI.X R43, R43, c[0x0][0x1cc], R38, 0x1, P0 ;  /* 0x000073002b2b7a11 */ /* 0x000fe200000f0c26 */
[----:B------:R-:W1:Y:S01]  /*e000*/  SHFL.IDX PT, R45, R44, 0x1, 0x181f ;  /* 0x00381f002c2d7f89 */ /* 0x000e6200000e0000 */
[----:B------:R-:W-:Y:S01]  /*e010*/  IADD3 R48, -R37, 0x10, RZ ;  /* 0x0000001025307810 */ /* 0x000fe20007ffe1ff */
[----:B------:R-:W-:Y:S02]  /*e020*/  IMAD.SHL.U32 R38, R144, 0x2, RZ ;  /* 0x0000000290267824 */ /* 0x000fe400078e00ff */
        /* <DEDUP_REMOVED lines=25> */
.L_x_1632:
        /* <DEDUP_REMOVED lines=11> */
[----:B-1----:R-:W-:Y:S03]  /*e270*/  LDSM.16.MT88.4 R44, [R190+0x100] ;  /* 0x00010000be2c783b */ /* 0x002fe60000004200 */
        /* <DEDUP_REMOVED lines=350> */
[----:B------:R-:W-:Y:S01]  /*f860*/  IMAD.SHL.U32 R218, R134, 0x2, RZ ;  /* 0x0000000286da7824 */ /* 0x000fe200078e00ff */
[----:B------:R-:W-:Y:S01]  /*f870*/  SHF.R.S32.HI R2, RZ, 0x1f, R135 ;  /* 0x0000001fff027819 */ /* 0x000fe20000011487 */
[----:B------:R-:W-:Y:S01]  /*f880*/  IMAD.SHL.U32 R216, R144, 0x2, RZ ;  /* 0x0000000290d87824 */ /* 0x000fe200078e00ff */
[----:B------:R-:W-:Y:S01]  /*f890*/  LEA.HI.SX32 R221, R133, 0xfffffffe, 0x1a ;  /* 0xfffffffe85dd7811 */ /* 0x000fe200078fd2ff */
[----:B------:R-:W-:Y:S01]  /*f8a0*/  IMAD.MOV.U32 R133, RZ, RZ, R132 ;  /* 0x000000ffff857224 */ /* 0x000fe200078e0084 */
[----:B------:R-:W-:Y:S01]  /*f8b0*/  SHF.L.U64.HI R219, R134, 0x1, R219 ;  /* 0x0000000186db7819 */ /* 0x000fe200000102db */
[----:B------:R-:W-:Y:S01]  /*f8c0*/  IMAD.SHL.U32 R214, R135, 0x2, RZ ;  /* 0x0000000287d67824 */ /* 0x000fe200078e00ff */
[----:B------:R-:W-:Y:S01]  /*f8d0*/  SHF.L.U64.HI R217, R144, 0x1, R217 ;  /* 0x0000000190d97819 */ /* 0x000fe200000102d9 */
[----:B------:R-:W-:Y:S01]  /*f8e0*/  IMAD R213, R199, c[0x0][0x210], RZ ;  /* 0x00008400c7d57a24 */ /* 0x000fe200078e02ff */
[----:B------:R-:W-:Y:S01]  /*f8f0*/  SHF.L.U64.HI R215, R135, 0x1, R2 ;  /* 0x0000000187d77819 */ /* 0x000fe20000010202 */
[----:B------:R-:W-:Y:S01]  /*f900*/  ULDC.64 UR4, c[0x0][0x118] ;  /* 0x0000460000047ab9 */ /* 0x000fe20000000a00 */
[----:B------:R-:W-:Y:S01]  /*f910*/  IADD3 R212, R208, 0x100, RZ ;  /* 0x00000100d0d47810 */ /* 0x000fe20007ffe0ff */
[----:B------:R-:W-:Y:S05]  /*f920*/  BRA `(.L_x_1634) ;  /* 0x0000033000007947 */ /* 0x000fea0003800000 */
.L_x_1636:
        /* <DEDUP_REMOVED lines=28> */
[----:B------:R-:W1:Y:S04]  /*faf0*/  SHFL.IDX PT, R3, R145, 0x1, 0x181f ;  /* 0x00381f0091037f89 */ /* 0x000e6800000e0000 */
[----:B------:R-:W2:Y:S04]  /*fb00*/  SHFL.IDX PT, R135, R145, RZ, 0x181f ;  /* 0x00181fff91877589 */ /* 0x000ea800000e0000 */
[----:B------:R-:W3:Y:S04]  /*fb10*/  SHFL.IDX PT, R132, R144, RZ, 0x181f ;  /* 0x00181fff90847589 */ /* 0x000ee800000e0000 */
[----:B------:R-:W4:Y:S01]  /*fb20*/  SHFL.IDX PT, R2, R144, 0x1, 0x181f ;  /* 0x00381f0090027f89 */ /* 0x000f2200000e0000 */
[-C--:B-1----:R-:W-:Y:S02]  /*fb30*/  IADD3 R138, P2, R3, R218.reuse, RZ ;  /* 0x000000da038a7210 */ /* 0x082fe40007f5e0ff */
[C---:B--2---:R-:W-:Y:S02]  /*fb40*/  IADD3 R136, P0, R135.reuse, R218, RZ ;  /* 0x000000da87887210 */ /* 0x044fe40007f1e0ff */
[C---:B------:R-:W-:Y:S02]  /*fb50*/  IADD3 R134, P1, R135.reuse, R216, RZ ;  /* 0x000000d887867210 */ /* 0x040fe40007f3e0ff */
[C---:B---3--:R-:W-:Y:S02]  /*fb60*/  IADD3.X R137, R132.reuse, R219, RZ, P0, !PT ;  /* 0x000000db84897210 */ /* 0x048fe400007fe4ff */
[----:B------:R-:W-:Y:S01]  /*fb70*/  IADD3 R140, P0, R135, R214, RZ ;  /* 0x000000d6878c7210 */ /* 0x000fe20007f1e0ff */
[----:B------:R-:W-:Y:S01]  /*fb80*/  IMAD.X R135, R132, 0x1, R217, P1 ;  /* 0x0000000184877824 */ /* 0x000fe200008e06d9 */
[C---:B------:R-:W-:Y:S01]  /*fb90*/  IADD3 R142, P1, R3.reuse, R216, RZ ;  /* 0x000000d8038e7210 */ /* 0x040fe20007f3e0ff */
[----:B------:R1:W-:Y:S01]  /*fba0*/  LDGSTS.E.BYPASS.LTC128B.128 [R208+0x6100], [R136.64], !P6 ;  /* 0x0610000088d07fae */ /* 0x0003e2000f101d44 */
[----:B----4-:R-:W-:Y:S02]  /*fbb0*/  IMAD.X R139, R2, 0x1, R219, P2 ;  /* 0x00000001028b7824 */ /* 0x010fe400010e06db */
[--C-:B------:R-:W-:Y:S01]  /*fbc0*/  IMAD.X R141, R132, 0x1, R215.reuse, P0 ;  /* 0x00000001848d7824 */ /* 0x100fe200000e06d7 */
[----:B------:R1:W-:Y:S01]  /*fbd0*/  LDGSTS.E.BYPASS.LTC128B.128 [R208+0x8100], [R134.64], !P5 ;  /* 0x0810000086d07fae */ /* 0x0003e2000e901d44 */
[----:B------:R-:W-:Y:S02]  /*fbe0*/  IADD3 R144, P0, R3, R214, RZ ;  /* 0x000000d603907210 */ /* 0x000fe40007f1e0ff */
[C---:B------:R-:W-:Y:S01]  /*fbf0*/  IADD3.X R143, R2.reuse, R217, RZ, P1, !PT ;  /* 0x000000d9028f7210 */ /* 0x040fe20000ffe4ff */
[----:B------:R1:W-:Y:S02]  /*fc00*/  LDGSTS.E.BYPASS.LTC128B.128 [R208+0xa100], [R140.64], !P4 ;  /* 0x0a1000008cd07fae */ /* 0x0003e4000e101d44 */
[----:B------:R-:W-:Y:S02]  /*fc10*/  IMAD.X R145, R2, 0x1, R215, P0 ;  /* 0x0000000102917824 */ /* 0x000fe400000e06d7 */
[----:B------:R1:W-:Y:S04]  /*fc20*/  LDGSTS.E.BYPASS.LTC128B.128 [R208+0x7100], [R138.64], !P6 ;  /* 0x071000008ad07fae */ /* 0x0003e8000f101d44 */
[----:B------:R1:W-:Y:S04]  /*fc30*/  LDGSTS.E.BYPASS.LTC128B.128 [R208+0x9100], [R142.64], !P5 ;  /* 0x091000008ed07fae */ /* 0x0003e8000e901d44 */
[----:B------:R1:W-:Y:S01]  /*fc40*/  LDGSTS.E.BYPASS.LTC128B.128 [R208+0xb100], [R144.64], !P4 ;  /* 0x0b10000090d07fae */ /* 0x0003e2000e101d44 */
[----:B------:R-:W-:-:S05]  /*fc50*/  BRA `(.L_x_1635) ;  /* 0x00000c9000007947 */ /* 0x000fca0003800000 */
.L_x_1634:
[----:B------:R-:W-:Y:S04]  /*fc60*/  DEPBAR.LE SB0, 0x0 ;  /* 0x000080000000791a */ /* 0x000fe80000000000 */
[----:B------:R-:W-:Y:S01]  /*fc70*/  BAR.SYNC.DEFER_BLOCKING 0x0 ;  /* 0x0000000000007b1d */ /* 0x000fe20000010000 */
        /* <DEDUP_REMOVED lines=9> */
[----:B------:R-:W-:Y:S01]  /*fd10*/  IADD3 R3, P0, R213, R24, RZ ;  /* 0x00000018d5037210 */ /* 0x000fe20007f1e0ff */
[----:B------:R-:W-:Y:S03]  /*fd20*/  LDSM.16.M88.4 R136, [R198+0xc100] ;  /* 0x00c10000c688783b */ /* 0x000fe60000000200 */
[----:B------:R-:W-:Y:S01]  /*fd30*/  IADD3.X R2, R202, R25, R23, P0, !PT ;  /* 0x00000019ca027210 */ /* 0x000fe200007fe417 */
[----:B------:R-:W1:Y:S01]  /*fd40*/  LDSM.16.M88.4 R140, [R197+0x6100] ;  /* 0x00610000c58c783b */ /* 0x000e620000000200 */
[C---:B------:R-:W-:Y:S03]  /*fd50*/  LEA R21, P0, R3.reuse, c[0x0][0x1f8], 0x1 ;  /* 0x00007e0003157a11 */ /* 0x040fe600078008ff */
[----:B------:R-:W-:Y:S01]  /*fd60*/  LDSM.16.M88.4 R144, [R197+0x6900] ;  /* 0x00690000c590783b */ /* 0x000fe20000000200 */
[----:B------:R-:W-:Y:S03]  /*fd70*/  LEA.HI.X R20, R3, c[0x0][0x1fc], R2, 0x1, P0 ;  /* 0x00007f0003147a11 */ /* 0x000fe600000f0c02 */
[----:B------:R-:W2:Y:S04]  /*fd80*/  SHFL.IDX PT, R25, R21, RZ, 0x181f ;  /* 0x00181fff15197589 */ /* 0x000ea800000e0000 */
[----:B------:R-:W3:Y:S04]  /*fd90*/  SHFL.IDX PT, R24, R20, RZ, 0x181f ;  /* 0x00181fff14187589 */ /* 0x000ee800000e0000 */
[----:B------:R-:W-:Y:S04]  /*fda0*/  LDSM.16.M88.4 R148, [R197+0x7100] ;  /* 0x00710000c594783b */ /* 0x000fe80000000200 */
[----:B------:R-:W-:Y:S04]  /*fdb0*/  LDSM.16.M88.4 R152, [R194+0xc100] ;  /* 0x00c10000c298783b */ /* 0x000fe80000000200 */
[----:B------:R-:W-:Y:S04]  /*fdc0*/  LDSM.16.M88.4 R156, [R187] ;  /* 0x00000000bb9c783b */ /* 0x000fe80000000200 */
[----:B------:R-:W-:Y:S04]  /*fdd0*/  LDSM.16.M88.4 R160, [R186] ;  /* 0x00000000baa0783b */ /* 0x000fe80000000200 */
[----:B------:R-:W-:Y:S04]  /*fde0*/  LDSM.16.M88.4 R164, [R185] ;  /* 0x00000000b9a4783b */ /* 0x000fe80000000200 */
[----:B------:R-:W4:Y:S01]  /*fdf0*/  SHFL.IDX PT, R3, R21, 0x1, 0x181f ;  /* 0x00381f0015037f89 */ /* 0x000f2200000e0000 */
[C---:B-1----:R-:W-:Y:S03]  /*fe00*/  HMMA.16816.F32 R4, R136.reuse, R140, RZ ;  /* 0x0000008c8804723c */ /* 0x042fe600000018ff */
[----:B------:R-:W1:Y:S01]  /*fe10*/  SHFL.IDX PT, R2, R20, 0x1, 0x181f ;  /* 0x00381f0014027f89 */ /* 0x000e6200000e0000 */
[C---:B--2---:R-:W-:Y:S02]  /*fe20*/  IADD3 R30, P1, R25.reuse, R218, RZ ;  /* 0x000000da191e7210 */ /* 0x044fe40007f3e0ff */
[C---:B------:R-:W-:Y:S02]  /*fe30*/  IADD3 R28, P0, R25.reuse, R216, RZ ;  /* 0x000000d8191c7210 */ /* 0x040fe40007f1e0ff */
[C---:B------:R-:W-:Y:S01]  /*fe40*/  HMMA.16816.F32 R8, R136.reuse, R142, RZ ;  /* 0x0000008e8808723c */ /* 0x040fe200000018ff */
[----:B------:R-:W2:Y:S03]  /*fe50*/  LDSM.16.M88.4 R140, [R197+0x7900] ;  /* 0x00790000c58c783b */ /* 0x000ea60000000200 */
[C---:B---3--:R-:W-:Y:S02]  /*fe60*/  IMAD.X R31, R24.reuse, 0x1, R219, P1 ;  /* 0x00000001181f7824 */ /* 0x048fe400008e06db */
[C---:B------:R-:W-:Y:S01]  /*fe70*/  IMAD.X R29, R24.reuse, 0x1, R217, P0 ;  /* 0x00000001181d7824 */ /* 0x040fe200000e06d9 */
[----:B------:R-:W-:Y:S01]  /*fe80*/  IADD3 R230, P0, R25, R214, RZ ;  /* 0x000000d619e67210 */ /* 0x000fe20007f1e0ff */
[C---:B------:R-:W-:Y:S04]  /*fe90*/  HMMA.16816.F32 R12, R136.reuse, R144, RZ ;  /* 0x00000090880c723c */ /* 0x040fe800000018ff */
[----:B------:R-:W-:Y:S01]  /*fea0*/  IMAD.X R231, R24, 0x1, R215, P0 ;  /* 0x0000000118e77824 */ /* 0x000fe200000e06d7 */
[C---:B----4-:R-:W-:Y:S02]  /*feb0*/  IADD3 R228, P2, R3.reuse, R218, RZ ;  /* 0x000000da03e47210 */ /* 0x050fe40007f5e0ff */
[C---:B------:R-:W-:Y:S01]  /*fec0*/  IADD3 R134, P1, R3.reuse, R216, RZ ;  /* 0x000000d803867210 */ /* 0x040fe20007f3e0ff */
[C---:B------:R-:W-:Y:S01]  /*fed0*/  HMMA.16816.F32 R16, R136.reuse, R146, RZ ;  /* 0x000000928810723c */ /* 0x040fe200000018ff */
[----:B------:R-:W3:Y:S03]  /*fee0*/  LDSM.16.M88.4 R144, [R196] ;  /* 0x00000000c490783b */ /* 0x000ee60000000200 */
[C---:B-1----:R-:W-:Y:S01]  /*fef0*/  IMAD.X R229, R2.reuse, 0x1, R219, P2 ;  /* 0x0000000102e57824 */ /* 0x042fe200010e06db */
[----:B------:R-:W-:Y:S01]  /*ff00*/  @!PT LDS RZ, [RZ] ;  /* 0x00000000fffff984 */ /* 0x000fe20000000800 */
[----:B------:R-:W-:Y:S01]  /*ff10*/  @!PT LDS RZ, [RZ] ;  /* 0x00000000fffff984 */ /* 0x000fe20000000800 */
[----:B------:R-:W-:Y:S01]  /*ff20*/  @!PT LDS RZ, [RZ] ;  /* 0x00000000fffff984 */ /* 0x000fe20000000800 */
[----:B------:R2:W-:Y:S01]  /*ff30*/  LDGSTS.E.BYPASS.LTC128B.128 [R212], [R30.64], !P6 ;  /* 0x000000001ed47fae */ /* 0x0005e2000f101d44 */
[----:B------:R-:W-:Y:S01]  /*ff40*/  IADD3 R226, P0, R3, R214, RZ ;  /* 0x000000d603e27210 */ /* 0x000fe20007f1e0ff */
[C---:B------:R-:W-:Y:S01]  /*ff50*/  IMAD.X R135, R2.reuse, 0x1, R217, P1 ;  /* 0x0000000102877824 */ /* 0x040fe200008e06d9 */
[C---:B------:R-:W-:Y:S01]  /*ff60*/  HMMA.16816.F32 R20, R136.reuse, R148, RZ ;  /* 0x000000948814723c */ /* 0x040fe200000018ff */
[----:B------:R2:W-:Y:S03]  /*ff70*/  LDGSTS.E.BYPASS.LTC128B.128 [R212+0x2000], [R28.64], !P5 ;  /* 0x020000001cd47fae */ /* 0x0005e6000e901d44 */
[----:B------:R-:W-:Y:S01]  /*ff80*/  IMAD.X R227, R2, 0x1, R215, P0 ;  /* 0x0000000102e37824 */ /* 0x000fe200000e06d7 */
[----:B------:R1:W-:Y:S01]  /*ff90*/  LDGSTS.E.BYPASS.LTC128B.128 [R212+0x4000], [R230.64], !P4 ;  /* 0x04000000e6d47fae */ /* 0x0003e2000e101d44 */
[----:B------:R-:W-:Y:S02]  /*ffa0*/  ISETP.GE.AND P0, PT, R221, 0x1, PT ;  /* 0x00000001dd00780c */ /* 0x000fe40003f06270 */
[C---:B------:R-:W-:Y:S01]  /*ffb0*/  HMMA.16816.F32 R24, R136.reuse, R150, RZ ;  /* 0x000000968818723c */ /* 0x040fe200000018ff */
[----:B------:R1:W-:Y:S04]  /*ffc0*/  LDGSTS.E.BYPASS.LTC128B.128 [R212+0x1000], [R228.64], !P6 ;  /* 0x01000000e4d47fae */ /* 0x0003e8000f101d44 */
[----:B------:R1:W-:Y:S04]  /*ffd0*/  LDGSTS.E.BYPASS.LTC128B.128 [R212+0x3000], [R134.64], !P5 ;  /* 0x0300000086d47fae */ /* 0x0003e8000e901d44 */
[----:B------:R1:W-:Y:S04]  /*ffe0*/  LDGSTS.E.BYPASS.LTC128B.128 [R212+0x5000], [R226.64], !P4 ;  /* 0x05000000e2d47fae */ /* 0x0003e8000e101d44 */
[----:B------:R-:W-:Y:S04]  /*fff0*/  LDSM.16.M88.4 R148, [R193+0xc100] ;  /* 0x00c10000c194783b */ /* 0x000fe80000000200 */
[----:B------:R-:W0:Y:S01]  /*10000*/  LDGDEPBAR ;  /* 0x00000000000079af */ /* 0x000e220000000000 */
[C---:B--2---:R-:W-:Y:S03]  /*10010*/  HMMA.16816.F32 R28, R136.reuse, R140, RZ ;  /* 0x0000008c881c723c */ /* 0x044fe600000018ff */
[----:B------:R-:W2:Y:S04]  /*10020*/  LDSM.16.M88.4 R168, [R192+0x6100] ;  /* 0x00610000c0a8783b */ /* 0x000ea80000000200 */
[----:B------:R-:W4:Y:S01]  /*10030*/  LDSM.16.M88.4 R172, [R192+0x6900] ;  /* 0x00690000c0ac783b */ /* 0x000f220000000200 */
[----:B------:R-:W-:Y:S03]  /*10040*/  HMMA.16816.F32 R32, R136, R142, RZ ;  /* 0x0000008e8820723c */ /* 0x000fe600000018ff */
[----:B------:R-:W5:Y:S04]  /*10050*/  LDSM.16.M88.4 R136, [R192+0x7100] ;  /* 0x00710000c088783b */ /* 0x000f680000000200 */
[----:B------:R-:W1:Y:S01]  /*10060*/  LDSM.16.M88.4 R140, [R192+0x7900] ;  /* 0x00790000c08c783b */ /* 0x000e620000000200 */
[C---:B---3--:R-:W-:Y:S08]  /*10070*/  HMMA.16816.F32 R4, R152.reuse, R144, R4 ;  /* 0x000000909804723c */ /* 0x048ff00000001804 */
[C---:B------:R-:W-:Y:S01]  /*10080*/  HMMA.16816.F32 R8, R152.reuse, R146, R8 ;  /* 0x000000929808723c */ /* 0x040fe20000001808 */
[----:B------:R-:W-:Y:S07]  /*10090*/  LDSM.16.M88.4 R144, [R191+0xc100] ;  /* 0x00c10000bf90783b */ /* 0x000fee0000000200 */
        /* <DEDUP_REMOVED lines=8> */
[----:B------:R-:W1:Y:S04]  /*10120*/  LDSM.16.M88.4 R152, [R184+0x1000] ;  /* 0x00100000b898783b */ /* 0x000e680000000200 */
[----:B------:R-:W1:Y:S03]  /*10130*/  LDSM.16.M88.4 R164, [R184+0x1800] ;  /* 0x00180000b8a4783b */ /* 0x000e660000000200 */
[C---:B--2---:R-:W-:Y:S08]  /*10140*/  HMMA.16816.F32 R4, R148.reuse, R168, R4 ;  /* 0x000000a89404723c */ /* 0x044ff00000001804 */
[C---:B------:R-:W-:Y:S01]  /*10150*/  HMMA.16816.F32 R8, R148.reuse, R170, R8 ;  /* 0x000000aa9408723c */ /* 0x040fe20000001808 */
[----:B------:R-:W-:Y:S07]  /*10160*/  LDSM.16.M88.4 R168, [R197+0x8100] ;  /* 0x00810000c5a8783b */ /* 0x000fee0000000200 */
[C---:B----4-:R-:W-:Y:S08]  /*10170*/  HMMA.16816.F32 R12, R148.reuse, R172, R12 ;  /* 0x000000ac940c723c */ /* 0x050ff0000000180c */
[C---:B------:R-:W-:Y:S01]  /*10180*/  HMMA.16816.F32 R16, R148.reuse, R174, R16 ;  /* 0x000000ae9410723c */ /* 0x040fe20000001810 */
[----:B------:R-:W-:Y:S07]  /*10190*/  LDSM.16.M88.4 R172, [R197+0x8900] ;  /* 0x00890000c5ac783b */ /* 0x000fee0000000200 */
[C---:B-----5:R-:W-:Y:S08]  /*101a0*/  HMMA.16816.F32 R20, R148.reuse, R136, R20 ;  /* 0x000000889414723c */ /* 0x060ff00000001814 */
[C---:B------:R-:W-:Y:S01]  /*101b0*/  HMMA.16816.F32 R24, R148.reuse, R138, R24 ;  /* 0x0000008a9418723c */ /* 0x040fe20000001818 */
[----:B------:R-:W2:Y:S07]  /*101c0*/  LDSM.16.M88.4 R136, [R198+0x10100] ;  /* 0x01010000c688783b */ /* 0x000eae0000000200 */
[C---:B-1----:R-:W-:Y:S08]  /*101d0*/  HMMA.16816.F32 R28, R148.reuse, R140, R28 ;  /* 0x0000008c941c723c */ /* 0x042ff0000000181c */
[----:B------:R-:W-:Y:S01]  /*101e0*/  HMMA.16816.F32 R32, R148, R142, R32 ;  /* 0x0000008e9420723c */ /* 0x000fe20000001820 */
[----:B------:R-:W1:Y:S04]  /*101f0*/  LDSM.16.M88.4 R140, [R197+0x9100] ;  /* 0x00910000c58c783b */ /* 0x000e680000000200 */
[----:B------:R-:W4:Y:S03]  /*10200*/  LDSM.16.M88.4 R148, [R197+0x9900] ;  /* 0x00990000c594783b */ /* 0x000f260000000200 */
[C---:B---3--:R-:W-:Y:S08]  /*10210*/  HMMA.16816.F32 R4, R144.reuse, R156, R4 ;  /* 0x0000009c9004723c */ /* 0x048ff00000001804 */
[C---:B------:R-:W-:Y:S01]  /*10220*/  HMMA.16816.F32 R8, R144.reuse, R158, R8 ;  /* 0x0000009e9008723c */ /* 0x040fe20000001808 */
[----:B------:R-:W-:Y:S07]  /*10230*/  LDSM.16.M88.4 R156, [R183] ;  /* 0x00000000b79c783b */ /* 0x000fee0000000200 */
[C---:B------:R-:W-:Y:S08]  /*10240*/  HMMA.16816.F32 R12, R144.reuse, R160, R12 ;  /* 0x000000a0900c723c */ /* 0x040ff0000000180c */
        /* <DEDUP_REMOVED lines=9> */
[C---:B--2---:R-:W-:Y:S08]  /*102e0*/  HMMA.16816.F32 R4, R136.reuse, R168, R4 ;  /* 0x000000a88804723c */ /* 0x044ff00000001804 */
[C---:B------:R-:W-:Y:S01]  /*102f0*/  HMMA.16816.F32 R8, R136.reuse, R170, R8 ;  /* 0x000000aa8808723c */ /* 0x040fe20000001808 */
[----:B------:R-:W-:Y:S07]  /*10300*/  LDSM.16.M88.4 R168, [R192+0x8100] ;  /* 0x00810000c0a8783b */ /* 0x000fee0000000200 */
[C---:B------:R-:W-:Y:S08]  /*10310*/  HMMA.16816.F32 R12, R136.reuse, R172, R12 ;  /* 0x000000ac880c723c */ /* 0x040ff0000000180c */
[C---:B------:R-:W-:Y:S01]  /*10320*/  HMMA.16816.F32 R16, R136.reuse, R174, R16 ;  /* 0x000000ae8810723c */ /* 0x040fe20000001810 */
[----:B------:R-:W-:Y:S07]  /*10330*/  LDSM.16.M88.4 R172, [R192+0x8900] ;  /* 0x00890000c0ac783b */ /* 0x000fee0000000200 */
[C---:B-1----:R-:W-:Y:S08]  /*10340*/  HMMA.16816.F32 R20, R136.reuse, R140, R20 ;  /* 0x0000008c8814723c */ /* 0x042ff00000001814 */
        /* <DEDUP_REMOVED lines=90> */
.L_x_1635:
        /* <DEDUP_REMOVED lines=407> */
.L_x_1633:
        /* <DEDUP_REMOVED lines=123> */
.L_x_1585:
        /* <DEDUP_REMOVED lines=40> */
[----:B------:R-:W-:Y:S01]  /*12c90*/  R2P PR, R16, 0x6 ;  /* 0x0000000610007804 */ /* 0x000fe20000000000 */
[----:B------:R-:W-:Y:S01]  /*12ca0*/  IMAD.MOV.U32 R16, RZ, RZ, 0x20 ;  /* 0x00000020ff107424 */ /* 0x000fe200078e00ff */
        /* <DEDUP_REMOVED lines=79> */
[----:B-1----:R-:W-:-:S03]  /*131a0*/  IMAD.MOV.U32 R8, RZ, RZ, 0x4 ;  /* 0x00000004ff087424 */ /* 0x002fc600078e00ff */
        /* <DEDUP_REMOVED lines=13> */
[----:B-1----:R-:W-:-:S03]  /*13280*/  IMAD.WIDE R18, R201, R8, c[0x0][0x500] ;  /* 0x00014000c9127625 */ /* 0x002fc600078e0208 */
[----:B------:R3:W-:Y:S04]  /*13290*/  STS [R25+0x8080], R120 ;  /* 0x0080807819007388 */ /* 0x0007e80000000800 */
[----:B------:R3:W-:Y:S04]  /*132a0*/  STS [R25+0x8480], R122 ;  /* 0x0084807a19007388 */ /* 0x0007e80000000800 */
[----:B------:R3:W-:Y:S04]  /*132b0*/  STS [R27+0x8000], R116 ;  /* 0x008000741b007388 */ /* 0x0007e80000000800 */
[----:B------:R3:W-:Y:S04]  /*132c0*/  STS [R27+0x8400], R118 ;  /* 0x008400761b007388 */ /* 0x0007e80000000800 */
[----:B------:R-:W-:Y:S01]  /*132d0*/  BAR.SYNC.DEFER_BLOCKING 0x1, 0x100 ;  /* 0x0044000000007b1d */ /* 0x000fe20000010000 */
[----:B------:R-:W-:-:S02]  /*132e0*/  IMAD.MOV.U32 R6, RZ, RZ, c[0x0][0x388] ;  /* 0x0000e200ff067624 */ /* 0x000fc400078e00ff */
[----:B--2---:R-:W-:-:S03]  /*132f0*/  @P1 IMAD.WIDE R16, R201, R8, c[0x0][0x508] ;  /* 0x00014200c9101625 */ /* 0x004fc600078e0208 */
        /* <DEDUP_REMOVED lines=10> */
.L_x_1638:
        /* <DEDUP_REMOVED lines=14> */
[----:B------:R-:W-:Y:S02]  /*13480*/  IADD3 R7, -R16, R7, RZ ;  /* 0x0000000710077210 */ /* 0x000fe40007ffe1ff */
[----:B------:R-:W-:Y:S02]  /*13490*/  SHF.R.S32.HI R16, RZ, 0x2, R5 ;  /* 0x00000002ff107819 */ /* 0x000fe40000011405 */
[----:B------:R-:W-:Y:S02]  /*134a0*/  ISETP.NE.AND P1, PT, R9, 0x1, PT ;  /* 0x000000010900780c */ /* 0x000fe40003f25270 */
[----:B------:R-:W-:Y:S01]  /*134b0*/  LOP3.LUT P2, RZ, R8, 0x3, RZ, 0xc0, !PT ;  /* 0x0000000308ff7812 */ /* 0x000fe2000784c0ff */
[----:B------:R-:W-:Y:S01]  /*134c0*/  IMAD R5, R7, 0x10, R16 ;  /* 0x0000001007057824 */ /* 0x000fe200078e0210 */
[----:B------:R-:W-:Y:S01]  /*134d0*/  MOV R18, R10 ;  /* 0x0000000a00127202 */ /* 0x000fe20000000f00 */
[----:B------:R-:W-:Y:S01]  /*134e0*/  IMAD R8, R2, c[0x0][0x490], RZ ;  /* 0x0001240002087a24 */ /* 0x000fe200078e02ff */
[-C--:B------:R-:W-:Y:S01]  /*134f0*/  LEA.HI R13, R14, R3.reuse, RZ, 0x3 ;  /* 0x000000030e0d7211 */ /* 0x080fe200078f18ff */
[----:B------:R-:W-:Y:S01]  /*13500*/  IMAD R15, R4, 0x8, R5 ;  /* 0x00000008040f7824 */ /* 0x000fe200078e0205 */
[----:B------:R-:W-:Y:S01]  /*13510*/  LEA.HI R14, R14, R3, RZ, 0x6 ;  /* 0x000000030e0e7211 */ /* 0x000fe200078f30ff */
[----:B------:R-:W-:Y:S01]  /*13520*/  IMAD R7, R11, c[0x0][0x3a0], RZ ;  /* 0x0000e8000b077a24 */ /* 0x000fe200078e02ff */
[----:B------:R-:W-:Y:S01]  /*13530*/  LOP3.LUT R4, R13, 0xfffffff8, RZ, 0xc0, !PT ;  /* 0xfffffff80d047812 */ /* 0x000fe200078ec0ff */
[C---:B------:R-:W-:Y:S01]  /*13540*/  IMAD R9, R199.reuse, c[0x0][0x494], R8 ;  /* 0x00012500c7097a24 */ /* 0x040fe200078e0208 */
[----:B-1----:R-:W-:Y:S01]  /*13550*/  LEA R8, R54, R15, 0x7 ;  /* 0x0000000f36087211 */ /* 0x002fe200078e38ff */
[----:B------:R-:W-:Y:S01]  /*13560*/  IMAD.WIDE.U32 R18, R199, c[0x0][0x490], R18 ;  /* 0x00012400c7127a25 */ /* 0x000fe200078e0012 */
[----:B------:R-:W-:-:S03]  /*13570*/  SHF.R.S32.HI R13, RZ, 0x3, R13 ;  /* 0x00000003ff0d7819 */ /* 0x000fc6000001140d */
        /* <DEDUP_REMOVED lines=45> */
[----:B------:R-:W-:Y:S01]  /*13850*/  IMAD.MOV R3, RZ, RZ, -R7 ;  /* 0x000000ffff037224 */ /* 0x000fe200078e0a07 */
[----:B------:R-:W-:Y:S01]  /*13860*/  IADD3 R11, R11, R4, RZ ;  /* 0x000000040b0b7210 */ /* 0x000fe20007ffe0ff */
[----:B------:R-:W1:Y:S01]  /*13870*/  SHFL.IDX PT, R33, R15, RZ, 0x1c1f ;  /* 0x001c1fff0f217589 */ /* 0x000e6200000e0000 */
[----:B------:R-:W-:Y:S01]  /*13880*/  IMAD R4, R54, 0x80, R5 ;  /* 0x0000008036047824 */ /* 0x000fe200078e0205 */
[----:B------:R-:W-:Y:S01]  /*13890*/  SHF.R.S32.HI R17, RZ, 0x1f, R7 ;  /* 0x0000001fff117819 */ /* 0x000fe20000011407 */
[----:B------:R-:W-:Y:S01]  /*138a0*/  IMAD R56, R3, c[0x0][0x4e8], R8 ;  /* 0x00013a0003387a24 */ /* 0x000fe200078e0208 */
[----:B------:R-:W-:Y:S01]  /*138b0*/  SHFL.IDX PT, R34, R9, 0x1, 0x1c1f ;  /* 0x003c1f0009227f89 */ /* 0x000fe200000e0000 */
[----:B-----5:R-:W-:Y:S01]  /*138c0*/  IMAD R3, R6, c[0x0][0x4e8], RZ ;  /* 0x00013a0006037a24 */ /* 0x020fe200078e02ff */
[----:B------:R-:W-:Y:S01]  /*138d0*/  IADD3 R6, R4, 0x8, RZ ;  /* 0x0000000804067810 */ /* 0x000fe20007ffe0ff */
[----:B------:R-:W-:Y:S01]  /*138e0*/  IMAD R8, R17, c[0x0][0x3e0], RZ ;  /* 0x0000f80011087a24 */ /* 0x000fe200078e02ff */
[----:B------:R-:W2:Y:S01]  /*138f0*/  SHFL.IDX PT, R35, R15, 0x1, 0x1c1f ;  /* 0x003c1f000f237f89 */ /* 0x000ea200000e0000 */
[----:B------:R-:W-:Y:S01]  /*13900*/  SHF.L.U32 R5, R14, 0x3, RZ ;  /* 0x000000030e057819 */ /* 0x000fe200000006ff */
[----:B------:R-:W-:Y:S01]  /*13910*/  IMAD.WIDE.U32 R10, R7, c[0x0][0x3e0], R10 ;  /* 0x0000f800070a7a25 */ /* 0x000fe200078e000a */
[----:B------:R-:W-:-:S02]  /*13920*/  ISETP.GE.OR P1, PT, R4, R3, P2 ;  /* 0x000000030400720c */ /* 0x000fc40001726670 */
[----:B------:R-:W-:Y:S01]  /*13930*/  ISETP.GE.OR P0, PT, R6, R3, P2 ;  /* 0x000000030600720c */ /* 0x000fe20001706670 */
[----:B------:R-:W-:Y:S01]  /*13940*/  IMAD R8, R7, c[0x0][0x3e4], R8 ;  /* 0x0000f90007087a24 */ /* 0x000fe200078e0208 */
[----:B------:R-:W-:Y:S02]  /*13950*/  SHF.R.S32.HI R4, RZ, 0x1f, R56 ;  /* 0x0000001fff047819 */ /* 0x000fe40000011438 */
[----:B------:R-:W-:Y:S01]  /*13960*/  LOP3.LUT R5, R16, 0x7ffffe00, R5, 0xf8, !PT ;  /* 0x7ffffe0010057812 */ /* 0x000fe200078ef805 */
[----:B------:R-:W-:Y:S01]  /*13970*/  IMAD.IADD R11, R11, 0x1, R8 ;  /* 0x000000010b0b7824 */ /* 0x000fe200078e0208 */
[----:B------:R-:W-:Y:S01]  /*13980*/  LEA R54, R54, R13, 0x7 ;  /* 0x0000000d36367211 */ /* 0x000fe200078e38ff */
[----:B------:R-:W-:Y:S01]  /*13990*/  IMAD R7, R4, c[0x0][0x3d8], RZ ;  /* 0x0000f60004077a24 */ /* 0x000fe200078e02ff */
[----:B------:R-:W-:-:S03]  /*139a0*/  SHF.L.U32 R58, R5, 0x1, RZ ;  /* 0x00000001053a7819 */ /* 0x000fc600000006ff */
[C---:B------:R-:W-:Y:S01]  /*139b0*/  IMAD R14, R56.reuse, c[0x0][0x3dc], R7 ;  /* 0x0000f700380e7a24 */ /* 0x040fe200078e0207 */
[----:B-1----:R1:W-:Y:S01]  /*139c0*/  @!P1 ST.E [R32.64], R0 ;  /* 0x0000000020009985 */ /* 0x0023e2000c101904 */
[----:B------:R-:W-:-:S04]  /*139d0*/  IMAD.WIDE.U32 R56, R56, c[0x0][0x3d8], R10 ;  /* 0x0000f60038387a25 */ /* 0x000fc800078e000a */
[----:B------:R-:W-:Y:S01]  /*139e0*/  IMAD.IADD R14, R57, 0x1, R14 ;  /* 0x00000001390e7824 */ /* 0x000fe200078e020e */
[----:B--2---:R1:W-:Y:S01]  /*139f0*/  @!P0 ST.E [R34.64], R12 ;  /* 0x0000000c22008985 */ /* 0x0043e2000c101904 */
[----:B------:R-:W-:-:S03]  /*13a00*/  LEA R57, P0, R56, c[0x0][0x380], 0x1 ;  /* 0x0000e00038397a11 */ /* 0x000fc600078008ff */
[----:B------:R1:W2:Y:S01]  /*13a10*/  LDS.128 R44, [R58+0x1080] ;  /* 0x001080003a2c7984 */ /* 0x0002a20000000c00 */
[----:B------:R-:W-:Y:S02]  /*13a20*/  LEA.HI.X R56, R56, c[0x0][0x384], R14, 0x1, P0 ;  /* 0x0000e10038387a11 */ /* 0x000fe400000f0c0e */
[----:B------:R-:W-:Y:S01]  /*13a30*/  ISETP.GE.AND P0, PT, R54, R3, PT ;  /* 0x000000033600720c */ /* 0x000fe20003f06270 */
        /* <DEDUP_REMOVED lines=31> */
.L_x_1640:
[----:B--2---:R-:W-:Y:S05]  /*13c30*/  BSYNC B0 ;  /* 0x0000000000007941 */ /* 0x004fea0003800000 */
.L_x_1639:
        /* <DEDUP_REMOVED lines=23> */
.L_x_1642:
[----:B------:R-:W-:Y:S05]  /*13db0*/  BSYNC B0 ;  /* 0x0000000000007941 */ /* 0x000fea0003800000 */
.L_x_1641:
        /* <DEDUP_REMOVED lines=23> */
.L_x_1644:
[----:B------:R-:W-:Y:S05]  /*13f30*/  BSYNC B0 ;  /* 0x0000000000007941 */ /* 0x000fea0003800000 */
.L_x_1643:
        /* <DEDUP_REMOVED lines=24> */
.L_x_1637:
        /* <DEDUP_REMOVED lines=18> */
.L_x_1645:
        /* <DEDUP_REMOVED lines=40> */
.L_x_1647:
[----:B------:R-:W-:Y:S05]  /*14460*/  BSYNC B0 ;  /* 0x0000000000007941 */ /* 0x000fea0003800000 */
.L_x_1646:
        /* <DEDUP_REMOVED lines=64> */
.L_x_1649:
[----:B------:R-:W-:Y:S05]  /*14870*/  BSYNC B0 ;  /* 0x0000000000007941 */ /* 0x000fea0003800000 */
.L_x_1648:
        /* <DEDUP_REMOVED lines=21> */
.L_x_1651:
[----:B------:R-:W-:Y:S05]  /*149d0*/  BSYNC B0 ;  /* 0x0000000000007941 */ /* 0x000fea0003800000 */
.L_x_1650:
        /* <DEDUP_REMOVED lines=21> */
.L_x_1653:
[----:B------:R-:W-:Y:S05]  /*14b30*/  BSYNC B0 ;  /* 0x0000000000007941 */ /* 0x000fea0003800000 */
.L_x_1652:
        /* <DEDUP_REMOVED lines=22> */
.L_x_1654:
        /* <DEDUP_REMOVED lines=14> */
.L_x_3012:


//--------------------- .text._ZN7cutlass13device_kernelIN5flash19enable_sm80_to_sm89INS1_16FlashAttnFwdSm80INS1_25CollectiveMainloopFwdSm80ILi8ELi1ELb0EN4cute5tupleIJNS5_1CILi128EEENS7_ILi64EEENS7_ILi192EEEEEELi192ENS_6half_tEfNS_4arch4Sm80ELb0ELb1ELb0ELb0ELb1ELb0ELb1ELb0EEENS1_21CollectiveEpilogueFwdINS6_IJS8_SA_S9_EEENS6_IJNS7_ILi1EEESI_SI_EEESC_SE_Li256ELb0ELb1ELb0ELb0EEENS1_19SingleTileSchedulerILb0ELb0ELb1ELi128EEEEEEEEEvNT_6ParamsE --------------------------
	.section	.text._ZN7cutlass13device_kernelIN5flash19enable_sm80_to_sm89INS1_16FlashAttnFwdSm80INS1_25CollectiveMainloopFwdSm80ILi8ELi1ELb0EN4cute5tupleIJNS5_1CILi128EEENS7_ILi64EEENS7_ILi192EEEEEELi192ENS_6half_tEfNS_4arch4Sm80ELb0ELb1ELb0ELb0ELb1ELb0ELb1ELb0EEENS1_21CollectiveEpilogueFwdINS6_IJS8_SA_S9_EEENS6_IJNS7_ILi1EEESI_SI_EEESC_SE_Li256ELb0ELb1ELb0ELb0EEENS1_19SingleTileSchedulerILb0ELb0ELb1ELi128EEEEEEEEEvNT_6ParamsE,"ax",@progbits
	.sectioninfo	@"SHI_REGISTERS=237"
	.align	128
.text._ZN7cutlass13device_kernelIN5flash19enable_sm80_to_sm89INS1_16FlashAttnFwdSm80INS1_25CollectiveMainloopFwdSm80ILi8ELi1ELb0EN4cute5tupleIJNS5_1CILi128EEENS7_ILi64EEENS7_ILi192EEEEEELi192ENS_6half_tEfNS_4arch4Sm80ELb0ELb1ELb0ELb0ELb1ELb0ELb1ELb0EEENS1_21CollectiveEpilogueFwdINS6_IJS8_SA_S9_EEENS6_IJNS7_ILi1EEESI_SI_EEESC_SE_Li256ELb0ELb1ELb0ELb0EEENS1_19SingleTileSchedulerILb0ELb0ELb1ELi128EEEEEEEEEvNT_6ParamsE:
        .type           _ZN7cutlass13device_kernelIN5flash19enable_sm80_to_sm89INS1_16FlashAttnFwdSm80INS1_25CollectiveMainloopFwdSm80ILi8ELi1ELb0EN4cute5tupleIJNS5_1CILi128EEENS7_ILi64EEENS7_ILi192EEEEEELi192ENS_6half_tEfNS_4arch4Sm80ELb0ELb1ELb0ELb0ELb1ELb0ELb1ELb0EEENS1_21CollectiveEpilogueFwdINS6_IJS8_SA_S9_EEENS6_IJNS7_ILi1EEESI_SI_EEESC_SE_Li256ELb0ELb1ELb0ELb0EEENS1_19SingleTileSchedulerILb0ELb0ELb1ELi128EEEEEEEEEvNT_6ParamsE,@function
        .size           _ZN7cutlass13device_kernelIN5flash19enable_sm80_to_sm89INS1_16FlashAttnFwdSm80INS1_25CollectiveMainloopFwdSm80ILi8ELi1ELb0EN4cute5tupleIJNS5_1CILi128EEENS7_ILi64EEENS7_ILi192EEEEEELi192ENS_6half_tEfNS_4arch4Sm80ELb0ELb1ELb0ELb0ELb1ELb0ELb1ELb0EEENS1_21CollectiveEpilogueFwdINS6_IJS8_SA_S9_EEENS6_IJNS7_ILi1EEESI_SI_EEESC_SE_Li256ELb0ELb1ELb0ELb0EEENS1_19SingleTileSchedulerILb0ELb0ELb1ELi128EEEEEEEEEvNT_6ParamsE,(.L_x_3013 - _ZN7cutlass13device_kernelIN5flash19enable_sm80_to_sm89INS1_16FlashAttnFwdSm80INS1_25CollectiveMainloopFwdSm80ILi8ELi1ELb0EN4cute5tupleIJNS5_1CILi128EEENS7_ILi64EEENS7_ILi192EEEEEELi192ENS_6half_tEfNS_4arch4Sm80ELb0ELb1ELb0ELb0ELb1ELb0ELb1ELb0EEENS1_21CollectiveEpilogueFwdINS6_IJS8_SA_S9_EEENS6_IJNS7_ILi1EEESI_SI_EEESC_SE_Li256ELb0ELb1ELb0ELb0EEENS1_19SingleTileSchedulerILb0ELb0ELb1ELi128EEEEEEEEEvNT_6ParamsE)
        .other          _ZN7cutlass13device_kernelIN5flash19enable_sm80_to_sm89INS1_16FlashAttnFwdSm80INS1_25CollectiveMainloopFwdSm80ILi8ELi1ELb0EN4cute5tupleIJNS5_1CILi128EEENS7_ILi64EEENS7_ILi192EEEEEELi192ENS_6half_tEfNS_4arch4Sm80ELb0ELb1ELb0ELb0ELb1ELb0ELb1ELb0EEENS1_21CollectiveEpilogueFwdINS6_IJS8_SA_S9_EEENS6_IJNS7_ILi1EEESI_SI_EEESC_SE_Li256ELb0ELb1ELb0ELb0EEENS1_19SingleTileSchedulerILb0ELb0ELb1ELi128EEEEEEEEEvNT_6ParamsE,@"STO_CUDA_ENTRY STV_DEFAULT"
_ZN7cutlass13device_kernelIN5flash19enable_sm80_to_sm89INS1_16FlashAttnFwdSm80INS1_25CollectiveMainloopFwdSm80ILi8ELi1ELb0EN4cute5tupleIJNS5_1CILi128EEENS7_ILi64EEENS7_ILi192EEEEEELi192ENS_6half_tEfNS_4arch4Sm80ELb0ELb1ELb0ELb0ELb1ELb0ELb1ELb0EEENS1_21CollectiveEpilogueFwdINS6_IJS8_SA_S9_EEENS6_IJNS7_ILi1EEESI_SI_EEESC_SE_Li256ELb0ELb1ELb0ELb0EEENS1_19SingleTileSchedulerILb0ELb0ELb1ELi128EEEEEEEEEvNT_6ParamsE:
        /* <DEDUP_REMOVED lines=53> */
.L_x_1656:
[----:B------:R-:W-:Y:S02]  /*0350*/  ULDC UR4, c[0x0][0x32c] ;  /* 0x0000cb0000047ab9 */ /* 0x000fe40000000800 */
[----:B------:R-:W-:-:S03]  /*0360*/  UISETP.NE.AND UP0, UPT, UR12, UR4, UPT ;  /* 0x000000040c00728c */ /* 0x000fc6000bf05270 */
[----:B------:R-:W-:Y:S02]  /*0370*/  ULDC.64 UR4, c[0x0][0x330] ;  /* 0x0000cc0000047ab9 */ /* 0x000fe40000000a00 */
[----:B------:R-:W-:-:S07]  /*0380*/  UIMAD.WIDE.U32 UR16, UR14, UR4, URZ ;  /* 0x000000040e1072a5 */ /* 0x000fce000f8e003f */
[----:B------:R-:W-:Y:S02]  /*0390*/  @UP0 UMOV UR15, UR17 ;  /* 0x00000011000f0c82 */ /* 0x000fe40008000000 */
[----:B------:R-:W-:Y:S02]  /*03a0*/  @UP0 USHF.R.U32.HI UR14, URZ, UR5, UR15 ;  /* 0x000000053f0e0299 */ /* 0x000fe4000801160f */
.L_x_1657:
[----:B------:R-:W-:Y:S02]  /*03b0*/  ULDC UR4, c[0x0][0x32c] ;  /* 0x0000cb0000047ab9 */ /* 0x000fe40000000800 */
[----:B------:R-:W-:-:S04]  /*03c0*/  UIMAD UR4, UR14, UR4, UR4 ;  /* 0x000000040e0472a4 */ /* 0x000fc8000f8e0204 */
[----:B------:R-:W-:-:S04]  /*03d0*/  UISETP.LT.AND UP0, UPT, UR7, UR4, UPT ;  /* 0x000000040700728c */ /* 0x000fc8000bf01270 */
[----:B------:R-:W-:Y:S02]  /*03e0*/  USEL UR7, UR7, UR4, UP0 ;  /* 0x0000000407077287 */ /* 0x000fe40008000000 */
.L_x_1655:
        /* <DEDUP_REMOVED lines=33> */
.L_x_1659:
[----:B------:R-:W-:Y:S02]  /*0600*/  ULDC UR4, c[0x0][0x32c] ;  /* 0x0000cb0000047ab9 */ /* 0x000fe40000000800 */
[----:B------:R-:W-:-:S03]  /*0610*/  UISETP.NE.AND UP0, UPT, UR4, 0x1, UPT ;  /* 0x000000010400788c */ /* 0x000fc6000bf05270 */
[----:B------:R-:W-:Y:S02]  /*0620*/  ULDC.64 UR4, c[0x0][0x330] ;  /* 0x0000cc0000047ab9 */ /* 0x000fe40000000a00 */
[----:B------:R-:W-:-:S06]  /*0630*/  UIMAD.WIDE.U32 UR14, UR12, UR4, URZ ;  /* 0x000000040c0e72a5 */ /* 0x000fcc000f8e003f */
[----:B------:R-:W-:Y:S02]  /*0640*/  @UP0 USHF.R.U32.HI UR12, URZ, UR5, UR15 ;  /* 0x000000053f0c0299 */ /* 0x000fe4000801160f */
.L_x_1660:
[----:B------:R-:W-:Y:S02]  /*0650*/  ULDC UR4, c[0x0][0x32c] ;  /* 0x0000cb0000047ab9 */ /* 0x000fe40000000800 */
[----:B------:R-:W-:-:S04]  /*0660*/  UIMAD UR4, UR12, UR4, URZ ;  /* 0x000000040c0472a4 */ /* 0x000fc8000f8e023f */
[----:B------:R-:W-:-:S04]  /*0670*/  UISETP.LT.AND UP0, UPT, UR7, UR4, UPT ;  /* 0x000000040700728c */ /* 0x000fc8000bf01270 */
[----:B------:R-:W-:-:S04]  /*0680*/  USEL UR7, UR7, UR4, !UP0 ;  /* 0x0000000407077287 */ /* 0x000fc8000c000000 */
.L_x_1658:
        /* <DEDUP_REMOVED lines=10> */
[----:B------:R-:W-:Y:S01]  /*0730*/  MOV R89, RZ ;  /* 0x000000ff00597202 */ /* 0x000fe20000000f00 */
[----:B------:R-:W-:Y:S01]  /*0740*/  CS2R R6, SRZ ;  /* 0x0000000000067805 */ /* 0x000fe2000001ff00 */
[----:B------:R-:W-:Y:S01]  /*0750*/  UISETP.LT.AND UP0, UPT, URZ, UR7, UPT ;  /* 0x000000073f00728c */ /* 0x000fe2000bf01270 */
[----:B------:R-:W-:Y:S01]  /*0760*/  CS2R R86, SRZ ;  /* 0x0000000000567805 */ /* 0x000fe2000001ff00 */
        /* <DEDUP_REMOVED lines=83> */
[C---:B------:R-:W-:Y:S01]  /*0ca0*/  IADD3 R12, R210.reuse, 0x80, RZ ;  /* 0x00000080d20c7810 */ /* 0x040fe20007ffe0ff */
        /* <DEDUP_REMOVED lines=8> */
[----:B------:R-:W-:Y:S01]  /*0d30*/  SHF.R.S32.HI R9, RZ, 0x1f, R12 ;  /* 0x0000001fff097819 */ /* 0x000fe2000001140c */
[----:B------:R-:W-:Y:S01]  /*0d40*/  IMAD.U32 R7, RZ, RZ, UR5 ;  /* 0x00000005ff077e24 */ /* 0x000fe2000f8e00ff */
[----:B------:R-:W-:Y:S01]  /*0d50*/  ISETP.GE.AND P4, PT, R210, c[0x0][0x198], PT ;  /* 0x00006600d2007a0c */ /* 0x000fe20003f86270 */
[----:B------:R-:W-:Y:S01]  /*0d60*/  IMAD R3, R3, c[0x0][0x2c4], R2 ;  /* 0x0000b10003037a24 */ /* 0x000fe200078e0202 */
[----:B------:R-:W-:Y:S01]  /*0d70*/  LEA.HI R208, R9, R12, RZ, 0x3 ;  /* 0x0000000c09d07211 */ /* 0x000fe200078f18ff */
[----:B------:R-:W-:Y:S01]  /*0d80*/  IMAD R4, R4, c[0x0][0x1b0], RZ ;  /* 0x00006c0004047a24 */ /* 0x000fe200078e02ff */
[----:B------:R-:W-:Y:S01]  /*0d90*/  ISETP.GE.AND P2, PT, R12, c[0x0][0x198], PT ;  /* 0x000066000c007a0c */ /* 0x000fe20003f46270 */
[C---:B------:R-:W-:Y:S01]  /*0da0*/  IMAD.WIDE.U32 R6, R5.reuse, c[0x0][0x1b0], R6 ;  /* 0x00006c0005067a25 */ /* 0x040fe200078e0006 */
[----:B------:R-:W-:Y:S01]  /*0db0*/  SHF.R.S32.HI R2, RZ, 0x1f, R3 ;  /* 0x0000001fff027819 */ /* 0x000fe20000011403 */
[----:B------:R-:W-:Y:S01]  /*0dc0*/  UIADD3 UR26, UR21, -0x1, URZ ;  /* 0xffffffff151a7890 */ /* 0x000fe2000fffe03f */
[----:B------:R-:W-:Y:S01]  /*0dd0*/  LOP3.LUT R208, R208, 0xfffffff8, RZ, 0xc0, !PT ;  /* 0xfffffff8d0d07812 */ /* 0x000fe200078ec0ff */
[----:B------:R-:W-:-:S02]  /*0de0*/  IMAD R5, R5, c[0x0][0x1b4], R4 ;  /* 0x00006d0005057a24 */ /* 0x000fc400078e0204 */
[----:B------:R-:W-:Y:S01]  /*0df0*/  IMAD R2, R2, c[0x0][0x1a8], RZ ;  /* 0x00006a0002027a24 */ /* 0x000fe200078e02ff */
[----:B------:R-:W-:Y:S01]  /*0e00*/  USHF.L.U32 UR12, UR26, 0x6, URZ ;  /* 0x000000061a0c7899 */ /* 0x000fe2000800063f */
[----:B------:R-:W-:Y:S02]  /*0e10*/  IMAD.IADD R7, R7, 0x1, R5 ;  /* 0x0000000107077824 */ /* 0x000fe400078e0205 */
[C---:B------:R-:W-:Y:S02]  /*0e20*/  IMAD R2, R3.reuse, c[0x0][0x1ac], R2 ;  /* 0x00006b0003027a24 */ /* 0x040fe400078e0202 */
[----:B------:R-:W-:Y:S01]  /*0e30*/  IMAD.WIDE.U32 R4, R3, c[0x0][0x1a8], R6 ;  /* 0x00006a0003047a25 */ /* 0x000fe200078e0006 */
[----:B------:R-:W-:Y:S02]  /*0e40*/  LEA.HI R7, R91, R88, RZ, 0x6 ;  /* 0x000000585b077211 */ /* 0x000fe400078f30ff */
[----:B------:R-:W-:Y:S01]  /*0e50*/  IADD3 R200, R202, UR12, RZ ;  /* 0x0000000ccac87c10 */ /* 0x000fe2000fffe0ff */
[----:B------:R-:W-:Y:S01]  /*0e60*/  IMAD.IADD R3, R5, 0x1, R2 ;  /* 0x0000000105037824 */ /* 0x000fe200078e0202 */
[----:B------:R-:W-:Y:S01]  /*0e70*/  LEA R5, P1, R4, c[0x0][0x160], 0x1 ;  /* 0x0000580004057a11 */ /* 0x000fe200078208ff */
[----:B------:R-:W-:Y:S01]  /*0e80*/  IMAD.SHL.U32 R8, R7, 0x8, RZ ;  /* 0x0000000807087824 */ /* 0x000fe200078e00ff */
[----:B------:R-:W-:Y:S01]  /*0e90*/  IADD3 R2, R0, UR25, RZ ;  /* 0x0000001900027c10 */ /* 0x000fe2000fffe0ff */
[----:B------:R-:W-:Y:S01]  /*0ea0*/  IMAD.MOV.U32 R199, RZ, RZ, RZ ;  /* 0x000000ffffc77224 */ /* 0x000fe200078e00ff */
[----:B------:R-:W-:Y:S01]  /*0eb0*/  LEA.HI.X R4, R4, c[0x0][0x164], R3, 0x1, P1 ;  /* 0x0000590004047a11 */ /* 0x000fe200008f0c03 */
[----:B------:R-:W-:Y:S01]  /*0ec0*/  SHFL.IDX PT, R10, R5, RZ, 0x181f ;  /* 0x00181fff050a7589 */ /* 0x000fe200000e0000 */
[----:B------:R-:W-:Y:S01]  /*0ed0*/  IADD3 R6, R2, 0x20, RZ ;  /* 0x0000002002067810 */ /* 0x000fe20007ffe0ff */
[----:B------:R-:W-:Y:S01]  /*0ee0*/  IMAD.MOV.U32 R3, RZ, RZ, c[0x0][0x2b8] ;  /* 0x0000ae00ff037624 */ /* 0x000fe200078e00ff */
[----:B------:R-:W-:Y:S01]  /*0ef0*/  LOP3.LUT R201, R201, 0xfffffe00, R8, 0xf8, !PT ;  /* 0xfffffe00c9c97812 */ /* 0x000fe200078ef808 */
[----:B------:R-:W1:Y:S01]  /*0f00*/  SHFL.IDX PT, R11, R4, RZ, 0x181f ;  /* 0x00181fff040b7589 */ /* 0x000e6200000e0000 */
[----:B------:R-:W-:-:S02]  /*0f10*/  ISETP.GE.AND P6, PT, R6, UR4, PT ;  /* 0x0000000406007c0c */ /* 0x000fc4000bfc6270 */
[----:B------:R-:W-:Y:S01]  /*0f20*/  ISETP.NE.AND P3, PT, R3, 0x1, PT ;  /* 0x000000010300780c */ /* 0x000fe20003f65270 */
[----:B------:R-:W-:Y:S01]  /*0f30*/  SHFL.IDX PT, R6, R5, 0x1, 0x181f ;  /* 0x00381f0005067f89 */ /* 0x000fe200000e0000 */
[----:B------:R-:W-:Y:S01]  /*0f40*/  IADD3 R3, R210, 0x40, RZ ;  /* 0x00000040d2037810 */ /* 0x000fe20007ffe0ff */
[----:B------:R-:W-:Y:S01]  /*0f50*/  IMAD.SHL.U32 R201, R201, 0x2, RZ ;  /* 0x00000002c9c97824 */ /* 0x000fe200078e00ff */
[----:B------:R-:W-:Y:S01]  /*0f60*/  ISETP.GE.AND P1, PT, R2, UR4, PT ;  /* 0x0000000402007c0c */ /* 0x000fe2000bf26270 */
[----:B------:R-:W4:Y:S01]  /*0f70*/  SHFL.IDX PT, R7, R4, 0x1, 0x181f ;  /* 0x00381f0004077f89 */ /* 0x000f2200000e0000 */
[----:B------:R-:W-:Y:S02]  /*0f80*/  SHF.R.S32.HI R8, RZ, 0x1f, R3 ;  /* 0x0000001fff087819 */ /* 0x000fe40000011403 */
[----:B------:R-:W-:Y:S01]  /*0f90*/  ISETP.GE.AND P5, PT, R3, c[0x0][0x198], PT ;  /* 0x0000660003007a0c */ /* 0x000fe20003fa6270 */
[----:B------:R-:W-:Y:S01]  /*0fa0*/  SHFL.IDX PT, R9, R4, 0x2, 0x181f ;  /* 0x00581f0004097f89 */ /* 0x000fe200000e0000 */
[----:B------:R-:W-:-:S02]  /*0fb0*/  LEA.HI R209, R8, R3, RZ, 0x3 ;  /* 0x0000000308d17211 */ /* 0x000fc400078f18ff */
[C---:B------:R-:W-:Y:S02]  /*0fc0*/  IADD3 R8, R2.reuse, 0x40, RZ ;  /* 0x0000004002087810 */ /* 0x040fe40007ffe0ff */
[----:B------:R-:W-:Y:S02]  /*0fd0*/  LOP3.LUT R209, R209, 0xfffffff8, RZ, 0xc0, !PT ;  /* 0xfffffff8d1d17812 */ /* 0x000fe400078ec0ff */
[----:B------:R-:W-:Y:S01]  /*0fe0*/  IADD3 R2, R2, 0x60, RZ ;  /* 0x0000006002027810 */ /* 0x000fe20007ffe0ff */
[----:B-1----:R-:W-:-:S04]  /*0ff0*/  @!P1 IMAD.WIDE R16, R210, 0x2, R10 ;  /* 0x00000002d2109825 */ /* 0x002fc800078e020a */
[----:B------:R-:W-:Y:S01]  /*1000*/  @!P1 IMAD.WIDE R22, R208, 0x2, R10 ;  /* 0x00000002d0169825 */ /* 0x000fe200078e020a */
[----:B------:R1:W-:Y:S03]  /*1010*/  @!P1 LDGSTS.E.BYPASS.LTC128B.128 [R201+0xc100], [R16.64], !P4 ;  /* 0x0c10000010c99fae */ /* 0x0003e6000e101d56 */
        /* <DEDUP_REMOVED lines=56> */
[C---:B-----5:R-:W-:Y:S01]  /*13a0*/  IMAD.WIDE.U32 R14, R200.reuse, c[0x0][0x208], RZ ;  /* 0x00008200c80e7a25 */ /* 0x060fe200078e00ff */
[----:B------:R-:W-:Y:S01]  /*13b0*/  SHF.R.S32.HI R5, RZ, 0x1f, R200 ;  /* 0x0000001fff057819 */ /* 0x000fe200000114c8 */
[----:B------:R-:W-:Y:S01]  /*13c0*/  UIADD3 UR9, UR17, UR9, URZ ;  /* 0x0000000911097290 */ /* 0x000fe2000fffe03f */
[----:B------:R-:W-:Y:S01]  /*13d0*/  ISETP.GE.AND P5, PT, R3, c[0x0][0x1d4], PT ;  /* 0x0000750003007a0c */ /* 0x000fe20003fa6270 */
[----:B-1----:R-:W-:Y:S01]  /*13e0*/  IMAD.MOV.U32 R10, RZ, RZ, R14 ;  /* 0x000000ffff0a7224 */ /* 0x002fe200078e000e */
[----:B------:R-:W-:Y:S01]  /*13f0*/  ULDC.64 UR4, c[0x0][0x1e8] ;  /* 0x00007a0000047ab9 */ /* 0x000fe20000000a00 */
[C---:B---3--:R-:W-:Y:S01]  /*1400*/  IMAD R17, R5.reuse, c[0x0][0x208], RZ ;  /* 0x0000820005117a24 */ /* 0x048fe200078e02ff */
[----:B------:R-:W-:Y:S01]  /*1410*/  UIMAD.WIDE.U32 UR18, UR11, UR4, URZ ;  /* 0x000000040b1272a5 */ /* 0x000fe2000f8e003f */
[----:B------:R-:W-:Y:S01]  /*1420*/  IMAD R5, R5, c[0x0][0x1e0], RZ ;  /* 0x0000780005057a24 */ /* 0x000fe200078e02ff */
[----:B------:R-:W-:Y:S01]  /*1430*/  UIMAD UR4, UR8, UR4, URZ ;  /* 0x00000004080472a4 */ /* 0x000fe2000f8e023f */
[----:B------:R-:W-:Y:S01]  /*1440*/  IMAD R11, R200, c[0x0][0x20c], R17 ;  /* 0x00008300c80b7a24 */ /* 0x000fe200078e0211 */
[----:B------:R-:W-:Y:S01]  /*1450*/  ISETP.GE.AND P4, PT, R12, c[0x0][0x1d4], PT ;  /* 0x000075000c007a0c */ /* 0x000fe20003f86270 */
[C---:B------:R-:W-:Y:S01]  /*1460*/  IMAD.WIDE.U32 R6, R200.reuse, c[0x0][0x1e0], RZ ;  /* 0x00007800c8067a25 */ /* 0x040fe200078e00ff */
[----:B------:R-:W-:Y:S01]  /*1470*/  UIMAD UR4, UR11, UR5, UR4 ;  /* 0x000000050b0472a4 */ /* 0x000fe2000f8e0204 */
[----:B------:R-:W-:Y:S01]  /*1480*/  LEA.HI R89, R91, R88, RZ, 0x5 ;  /* 0x000000585b597211 */ /* 0x000fe200078f28ff */
[----:B------:R-:W-:Y:S01]  /*1490*/  UISETP.GT.AND UP0, UPT, UR26, UR7, UPT ;  /* 0x000000071a00728c */ /* 0x000fe2000bf04270 */
[----:B------:R-:W-:Y:S01]  /*14a0*/  IMAD.IADD R11, R15, 0x1, R11 ;  /* 0x000000010f0b7824 */ /* 0x000fe200078e020b */
[----:B------:R-:W-:Y:S01]  /*14b0*/  UIADD3 UR8, UR19, UR4, URZ ;  /* 0x0000000413087290 */ /* 0x000fe2000fffe03f */
[----:B------:R-:W-:Y:S01]  /*14c0*/  IMAD R5, R200, c[0x0][0x1e4], R5 ;  /* 0x00007900c8057a24 */ /* 0x000fe200078e0205 */
[----:B------:R-:W-:Y:S01]  /*14d0*/  SHF.R.S32.HI R86, RZ, 0x5, R89 ;  /* 0x00000005ff567819 */ /* 0x000fe20000011459 */
[----:B------:R-:W-:Y:S01]  /*14e0*/  IMAD.U32 R85, RZ, RZ, UR12 ;  /* 0x0000000cff557e24 */ /* 0x000fe2000f8e00ff */
[----:B------:R-:W-:Y:S01]  /*14f0*/  SEL R213, RZ, 0x10, P4 ;  /* 0x00000010ffd57807 */ /* 0x000fe20002000000 */
[----:B------:R-:W-:Y:S01]  /*1500*/  IMAD.IADD R7, R7, 0x1, R5 ;  /* 0x0000000107077824 */ /* 0x000fe200078e0205 */
[----:B------:R-:W-:Y:S01]  /*1510*/  SHF.R.S32.HI R212, RZ, 0x1f, R209 ;  /* 0x0000001fffd47819 */ /* 0x000fe200000114d1 */
[----:B------:R-:W-:Y:S01]  /*1520*/  IMAD.MOV.U32 R38, RZ, RZ, 0x20 ;  /* 0x00000020ff267424 */ /* 0x000fe200078e00ff */
[----:B------:R-:W-:-:S02]  /*1530*/  IADD3 R0, -R0, UR10, -R85 ;  /* 0x0000000a00007c10 */ /* 0x000fc4000fffe955 */
[----:B------:R-:W-:Y:S02]  /*1540*/  SHF.R.S32.HI R211, RZ, 0x1f, R208 ;  /* 0x0000001fffd37819 */ /* 0x000fe400000114d0 */
[----:B------:R-:W-:Y:S02]  /*1550*/  ISETP.GE.AND P2, PT, R0, 0x1, PT ;  /* 0x000000010000780c */ /* 0x000fe40003f46270 */
[----:B------:R-:W-:Y:S02]  /*1560*/  IADD3 R205, R201, 0x100, RZ ;  /* 0x00000100c9cd7810 */ /* 0x000fe40007ffe0ff */
[----:B--2---:R-:W-:Y:S01]  /*1570*/  SHF.R.S32.HI R14, RZ, 0x1f, R199 ;  /* 0x0000001fff0e7819 */ /* 0x004fe200000114c7 */
[----:B------:R-:W-:Y:S01]  /*1580*/  IMAD.WIDE.U32 R8, R199, c[0x0][0x218], R10 ;  /* 0x00008600c7087a25 */ /* 0x000fe200078e000a */
[----:B------:R-:W-:-:S03]  /*1590*/  SHF.R.S32.HI R11, RZ, 0x4, R2 ;  /* 0x00000004ff0b7819 */ /* 0x000fc60000011402 */
[----:B------:R-:W-:Y:S01]  /*15a0*/  IMAD R10, R14, c[0x0][0x218], RZ ;  /* 0x000086000e0a7a24 */ /* 0x000fe200078e02ff */
[----:B------:R-:W-:Y:S01]  /*15b0*/  IADD3 R5, P0, R8, UR16, RZ ;  /* 0x0000001008057c10 */ /* 0x000fe2000ff1e0ff */
[----:B------:R-:W-:-:S04]  /*15c0*/  IMAD.WIDE.U32 R6, R199, c[0x0][0x1f0], R6 ;  /* 0x00007c00c7067a25 */ /* 0x000fc800078e0006 */
[----:B------:R-:W-:Y:S02]  /*15d0*/  IMAD R10, R199, c[0x0][0x21c], R10 ;  /* 0x00008700c70a7a24 */ /* 0x000fe400078e020a */
[----:B------:R-:W-:Y:S02]  /*15e0*/  IMAD R14, R14, c[0x0][0x1f0], RZ ;  /* 0x00007c000e0e7a24 */ /* 0x000fe400078e02ff */
[----:B------:R-:W-:Y:S01]  /*15f0*/  IMAD.SHL.U32 R8, R13, 0x40, RZ ;  /* 0x000000400d087824 */ /* 0x000fe200078e00ff */
[----:B------:R-:W-:Y:S01]  /*1600*/  IADD3.X R10, R9, UR9, R10, P0, !PT ;  /* 0x00000009090a7c10 */ /* 0x000fe200087fe40a */
[----:B------:R-:W-:Y:S01]  /*1610*/  IMAD R14, R199, c[0x0][0x1f4], R14 ;  /* 0x00007d00c70e7a24 */ /* 0x000fe200078e020e */
[C---:B------:R-:W-:Y:S02]  /*1620*/  LEA R16, P0, R5.reuse, c[0x0][0x1f8], 0x1 ;  /* 0x00007e0005107a11 */ /* 0x040fe400078008ff */
[----:B------:R-:W-:Y:S02]  /*1630*/  IADD3 R9, P1, R6, UR18, RZ ;  /* 0x0000001206097c10 */ /* 0x000fe4000ff3e0ff */
[----:B------:R-:W-:Y:S01]  /*1640*/  LEA.HI.X R10, R5, c[0x0][0x1fc], R10, 0x1, P0 ;  /* 0x00007f00050a7a11 */ /* 0x000fe200000f0c0a */
[----:B------:R-:W1:Y:S01]  /*1650*/  SHFL.IDX PT, R30, R16, RZ, 0x181f ;  /* 0x00181fff101e7589 */ /* 0x000e6200000e0000 */
[----:B------:R-:W-:-:S02]  /*1660*/  LEA.HI R6, R2, R11, RZ, 0x1 ;  /* 0x0000000b02067211 */ /* 0x000fc400078f08ff */
[----:B------:R-:W-:Y:S01]  /*1670*/  IADD3.X R14, R7, UR8, R14, P1, !PT ;  /* 0x00000008070e7c10 */ /* 0x000fe20008ffe40e */
[----:B----4-:R2:W3:Y:S01]  /*1680*/  SHFL.IDX PT, R20, R16, 0x1, 0x181f ;  /* 0x00381f0010147f89 */ /* 0x0104e200000e0000 */
[C---:B------:R-:W-:Y:S02]  /*1690*/  LEA R15, P0, R9.reuse, c[0x0][0x1c8], 0x1 ;  /* 0x00007200090f7a11 */ /* 0x040fe400078008ff */
[----:B------:R-:W-:Y:S01]  /*16a0*/  LOP3.LUT R8, R8, 0x1c0, RZ, 0xc0, !PT ;  /* 0x000001c008087812 */ /* 0x000fe200078ec0ff */
[----:B------:R-:W4:Y:S01]  /*16b0*/  SHFL.IDX PT, R5, R10, RZ, 0x181f ;  /* 0x00181fff0a057589 */ /* 0x000f2200000e0000 */
[----:B------:R-:W-:Y:S02]  /*16c0*/  LOP3.LUT R6, R6, 0xfffffffe, RZ, 0xc0, !PT ;  /* 0xfffffffe06067812 */ /* 0x000fe400078ec0ff */
[----:B------:R-:W-:Y:S01]  /*16d0*/  LEA.HI.X R14, R9, c[0x0][0x1cc], R14, 0x1, P0 ;  /* 0x00007300090e7a11 */ /* 0x000fe200000f0c0e */
[----:B------:R-:W5:Y:S01]  /*16e0*/  SHFL.IDX PT, R4, R10, 0x1, 0x181f ;  /* 0x00381f000a047f89 */ /* 0x000f6200000e0000 */
[----:B------:R-:W-:Y:S01]  /*16f0*/  LOP3.LUT R197, R8, 0x8, R197, 0xf8, !PT ;  /* 0x0000000808c57812 */ /* 0x000fe200078ef8c5 */
[----:B------:R-:W-:Y:S01]  /*1700*/  IMAD.IADD R6, R11, 0x1, -R6 ;  /* 0x000000010b067824 */ /* 0x000fe200078e0a06 */
[----:B------:R-:W-:Y:S01]  /*1710*/  SHF.R.U32.HI R8, RZ, 0x3, R8 ;  /* 0x00000003ff087819 */ /* 0x000fe20000011608 */
[----:B------:R-:W-:Y:S01]  /*1720*/  SHFL.IDX PT, R10, R15, RZ, 0x181f ;  /* 0x00181fff0f0a7589 */ /* 0x000fe200000e0000 */
[----:B------:R-:W-:Y:S01]  /*1730*/  LOP3.LUT R7, R2, 0xfffffff0, RZ, 0xc0, !PT ;  /* 0xfffffff002077812 */ /* 0x000fe200078ec0ff */
[----:B------:R-:W-:Y:S01]  /*1740*/  IMAD.SHL.U32 R84, R6, 0x8, RZ ;  /* 0x0000000806547824 */ /* 0x000fe200078e00ff */
[----:B------:R-:W-:Y:S01]  /*1750*/  LOP3.LUT R197, R197, R8, RZ, 0x3c, !PT ;  /* 0x00000008c5c57212 */ /* 0x000fe200078e3cff */
[----:B------:R-:W5:Y:S02]  /*1760*/  SHFL.IDX PT, R11, R14, RZ, 0x181f ;  /* 0x00181fff0e0b7589 */ /* 0x000f6400000e0000 */
[----:B------:R-:W-:-:S02]  /*1770*/  IMAD.IADD R7, R88, 0x1, -R7 ;  /* 0x0000000158077824 */ /* 0x000fc400078e0a07 */
[----:B------:R-:W-:Y:S01]  /*1780*/  SHFL.IDX PT, R8, R15, 0x1, 0x181f ;  /* 0x00381f000f087f89 */ /* 0x000fe200000e0000 */
[----:B------:R-:W-:Y:S02]  /*1790*/  IMAD R197, R6, 0x200, R197 ;  /* 0x0000020006c57824 */ /* 0x000fe400078e02c5 */
[----:B--2---:R-:W-:Y:S01]  /*17a0*/  IMAD.WIDE R16, R210, 0x2, RZ ;  /* 0x00000002d2107825 */ /* 0x004fe200078e02ff */
[----:B------:R2:W2:Y:S01]  /*17b0*/  SHFL.IDX PT, R9, R14, 0x1, 0x181f ;  /* 0x00381f000e097f89 */ /* 0x0004a200000e0000 */
[----:B------:R-:W-:Y:S02]  /*17c0*/  SHF.R.S32.HI R2, RZ, 0x1f, R7 ;  /* 0x0000001fff027819 */ /* 0x000fe40000011407 */
[----:B------:R-:W-:Y:S01]  /*17d0*/  IMAD.SHL.U32 R197, R197, 0x2, RZ ;  /* 0x00000002c5c57824 */ /* 0x000fe200078e00ff */
[----:B-1----:R-:W-:Y:S02]  /*17e0*/  IADD3 R36, P1, R30, R16, RZ ;  /* 0x000000101e247210 */ /* 0x002fe40007f3e0ff */
[----:B---3--:R-:W-:-:S02]  /*17f0*/  IADD3 R28, P0, R16, R20, RZ ;  /* 0x00000014101c7210 */ /* 0x008fc40007f1e0ff */
[----:B------:R-:W-:Y:S01]  /*1800*/  LEA.HI R87, R2, R7, RZ, 0x3 ;  /* 0x0000000702577211 */ /* 0x000fe200078f18ff */
[----:B----4-:R-:W-:Y:S01]  /*1810*/  IMAD.X R37, R5, 0x1, R17, P1 ;  /* 0x0000000105257824 */ /* 0x010fe200008e0611 */
[----:B------:R-:W-:Y:S01]  /*1820*/  ISETP.GT.AND P1, PT, R0, 0x20, PT ;  /* 0x000000200000780c */ /* 0x000fe20003f24270 */
[----:B-----5:R-:W-:Y:S01]  /*1830*/  IMAD.X R29, R17, 0x1, R4, P0 ;  /* 0x00000001111d7824 */ /* 0x020fe200000e0604 */
[----:B------:R-:W-:Y:S01]  /*1840*/  LOP3.LUT R2, R87, 0xfffffff8, RZ, 0xc0, !PT ;  /* 0xfffffff857027812 */ /* 0x000fe200078ec0ff */
[----:B------:R-:W-:Y:S01]  /*1850*/  IMAD.WIDE R16, R209, 0x2, RZ ;  /* 0x00000002d1107825 */ /* 0x000fe200078e02ff */
[----:B------:R-:W-:-:S03]  /*1860*/  IADD3 R196, R197, 0x6120, RZ ;  /* 0x00006120c5c47810 */ /* 0x000fc60007ffe0ff */
[----:B------:R-:W-:-:S04]  /*1870*/  @P2 IMAD.WIDE R18, R210, 0x2, R10 ;  /* 0x00000002d2122825 */ /* 0x000fc800078e020a */
[--C-:B------:R-:W-:Y:S01]  /*1880*/  @P2 IMAD.WIDE R24, R209, 0x2, R10.reuse ;  /* 0x00000002d1182825 */ /* 0x100fe200078e020a */
[----:B------:R1:W-:Y:S01]  /*1890*/  @P2 LDGSTS.E.BYPASS.LTC128B.128 [R201+0x6100], [R18.64], !P6 ;  /* 0x0610000012c92fae */ /* 0x0003e2000f101d56 */
[----:B--2---:R-:W-:Y:S02]  /*18a0*/  IADD3 R14, P0, R30, R16, RZ ;  /* 0x000000101e0e7210 */ /* 0x004fe40007f1e0ff */
[----:B------:R-:W-:Y:S01]  /*18b0*/  @P2 IMAD.WIDE R26, R208, 0x2, R10 ;  /* 0x00000002d01a2825 */ /* 0x000fe200078e020a */
[----:B------:R2:W-:Y:S03]  /*18c0*/  @P2 LDGSTS.E.BYPASS.LTC128B.128 [R201+0x8100], [R24.64], !P5 ;  /* 0x0810000018c92fae */ /* 0x0005e6000e901d56 */
[----:B------:R-:W-:Y:S01]  /*18d0*/  IMAD.X R15, R5, 0x1, R17, P0 ;  /* 0x00000001050f7824 */ /* 0x000fe200000e0611 */
[----:B------:R-:W-:Y:S01]  /*18e0*/  IADD3 R22, P0, R16, R20, RZ ;  /* 0x0000001410167210 */ /* 0x000fe20007f1e0ff */
[----:B------:R-:W-:Y:S01]  /*18f0*/  @P1 IMAD.WIDE R10, R209, 0x2, R8 ;  /* 0x00000002d10a1825 */ /* 0x000fe200078e0208 */
[----:B------:R2:W-:Y:S03]  /*1900*/  @P2 LDGSTS.E.BYPASS.LTC128B.128 [R201+0xa100], [R26.64], !P4 ;  /* 0x0a1000001ac92fae */ /* 0x0005e6000e101d56 */
[----:B------:R-:W-:Y:S01]  /*1910*/  IMAD.X R23, R17, 0x1, R4, P0 ;  /* 0x0000000111177824 */ /* 0x000fe200000e0604 */
[----:B------:R-:W-:Y:S01]  /*1920*/  LOP3.LUT P0, RZ, R13, 0x2, RZ, 0xc0, !PT ;  /* 0x000000020dff7812 */ /* 0x000fe2000780c0ff */
[----:B------:R-:W-:-:S04]  /*1930*/  @P1 IMAD.WIDE R16, R210, 0x2, R8 ;  /* 0x00000002d2101825 */ /* 0x000fc800078e0208 */
[----:B------:R-:W-:Y:S01]  /*1940*/  @P1 IMAD.WIDE R8, R208, 0x2, R8 ;  /* 0x00000002d0081825 */ /* 0x000fe200078e0208 */
[----:B------:R1:W-:Y:S03]  /*1950*/  @P1 LDGSTS.E.BYPASS.LTC128B.128 [R201+0x7100], [R16.64], !P6 ;  /* 0x0710000010c91fae */ /* 0x0003e6000f101d56 */
[----:B------:R-:W-:Y:S01]  /*1960*/  IMAD.IADD R2, R7, 0x1, -R2 ;  /* 0x0000000107027824 */ /* 0x000fe200078e0a02 */
[----:B------:R3:W-:Y:S01]  /*1970*/  @P1 LDGSTS.E.BYPASS.LTC128B.128 [R201+0x9100], [R10.64], !P5 ;  /* 0x091000000ac91fae */ /* 0x0007e2000e901d56 */
[----:B------:R-:W-:Y:S02]  /*1980*/  IMAD.SHL.U32 R87, R87, 0x40, RZ ;  /* 0x0000004057577824 */ /* 0x000fe400078e00ff */
[----:B------:R-:W-:Y:S01]  /*1990*/  IMAD.SHL.U32 R7, R2, 0x40, RZ ;  /* 0x0000004002077824 */ /* 0x000fe200078e00ff */
[----:B------:R3:W-:Y:S02]  /*19a0*/  @P1 LDGSTS.E.BYPASS.LTC128B.128 [R201+0xb100], [R8.64], !P4 ;  /* 0x0b10000008c91fae */ /* 0x0007e4000e101d56 */
[----:B------:R-:W-:-:S02]  /*19b0*/  LOP3.LUT R87, R87, 0xfffffe00, RZ, 0xc0, !PT ;  /* 0xfffffe0057577812 */ /* 0x000fc400078ec0ff */
[----:B------:R-:W0:Y:S01]  /*19c0*/  LDGDEPBAR ;  /* 0x00000000000079af */ /* 0x000e220000000000 */
[----:B------:R-:W-:-:S04]  /*19d0*/  LOP3.LUT R7, R7, 0x1c0, RZ, 0xc0, !PT ;  /* 0x000001c007077812 */ /* 0x000fc800078ec0ff */
[----:B------:R-:W-:Y:S02]  /*19e0*/  LOP3.LUT R84, R7, 0x8, R84, 0xf8, !PT ;  /* 0x0000000807547812 */ /* 0x000fe400078ef854 */
[----:B------:R-:W-:-:S04]  /*19f0*/  SHF.R.U32.HI R7, RZ, 0x3, R7 ;  /* 0x00000003ff077819 */ /* 0x000fc80000011607 */
[----:B------:R-:W-:Y:S01]  /*1a00*/  LOP3.LUT R84, R84, R7, RZ, 0x3c, !PT ;  /* 0x0000000754547212 */ /* 0x000fe200078e3cff */
[----:B------:R-:W-:-:S05]  /*1a10*/  IMAD.WIDE R6, R208, 0x2, RZ ;  /* 0x00000002d0067825 */ /* 0x000fca00078e02ff */
[----:B------:R-:W-:Y:S02]  /*1a20*/  IADD3 R20, P1, R6, R20, RZ ;  /* 0x0000001406147210 */ /* 0x000fe40007f3e0ff */
[----:B------:R-:W-:-:S03]  /*1a30*/  IADD3 R30, P2, R30, R6, RZ ;  /* 0x000000061e1e7210 */ /* 0x000fc60007f5e0ff */
[----:B------:R-:W-:Y:S01]  /*1a40*/  IMAD.X R21, R7, 0x1, R4, P1 ;  /* 0x0000000107157824 */ /* 0x000fe200008e0604 */
[----:B------:R-:W-:Y:S01]  /*1a50*/  IADD3 R4, R197, 0x6100, RZ ;  /* 0x00006100c5047810 */ /* 0x000fe20007ffe0ff */
[----:B------:R-:W-:-:S04]  /*1a60*/  DEPBAR.LE SB0, 0x1 ;  /* 0x000080400000791a */ /* 0x000fc80000000000 */
[----:B------:R-:W-:-:S04]  /*1a70*/  DEPBAR.LE SB0, 0x0 ;  /* 0x000080000000791a */ /* 0x000fc80000000000 */
[----:B------:R-:W-:Y:S01]  /*1a80*/  BAR.SYNC.DEFER_BLOCKING 0x0 ;  /* 0x0000000000007b1d */ /* 0x000fe20000010000 */
[----:B------:R-:W-:Y:S01]  /*1a90*/  IMAD.X R31, R5, 0x1, R7, P2 ;  /* 0x00000001051f7824 */ /* 0x000fe200010e0607 */
[----:B------:R-:W-:Y:S01]  /*1aa0*/  R2P PR, R2, 0x6 ;  /* 0x0000000602007804 */ /* 0x000fe20000000000 */
[----:B------:R-:W-:Y:S01]  /*1ab0*/  IMAD.MOV.U32 R2, RZ, RZ, 0x10 ;  /* 0x00000010ff027424 */ /* 0x000fe200078e00ff */
[----:B------:R-:W-:Y:S01]  /*1ac0*/  @P0 IADD3 R196, R4, -0x20, RZ ;  /* 0xffffffe004c40810 */ /* 0x000fe20007ffe0ff */
[----:B------:R-:W-:Y:S01]  /*1ad0*/  IMAD R5, R86, 0x400, R87 ;  /* 0x0000040056057824 */ /* 0x000fe200078e0257 */
[----:B------:R-:W-:Y:S02]  /*1ae0*/  ISETP.GE.AND P0, PT, R210, c[0x0][0x1d4], PT ;  /* 0x00007500d2007a0c */ /* 0x000fe40003f06270 */
[----:B------:R-:W-:Y:S01]  /*1af0*/  SEL R2, R2, 0xfffffff0, !P1 ;  /* 0xfffffff002027807 */ /* 0x000fe20004800000 */
[----:B------:R-:W-:Y:S01]  /*1b00*/  IMAD.IADD R198, R84, 0x1, R5 ;  /* 0x0000000154c67824 */ /* 0x000fe200078e0205 */
[----:B------:R-:W-:-:S02]  /*1b10*/  ISETP.LT.OR P1, PT, R0, 0x1, P0 ;  /* 0x000000010000780c */ /* 0x000fc40000721670 */
[----:B------:R-:W-:Y:S01]  /*1b20*/  ISETP.LT.OR P0, PT, R0, 0x21, P0 ;  /* 0x000000210000780c */ /* 0x000fe20000701670 */
[----:B------:R-:W-:Y:S01]  /*1b30*/  IMAD.SHL.U32 R198, R198, 0x2, RZ ;  /* 0x00000002c6c67824 */ /* 0x000fe200078e00ff */
[C---:B------:R-:W-:Y:S02]  /*1b40*/  IADD3 R187, R196.reuse, 0x800, RZ ;  /* 0x00000800c4bb7810 */ /* 0x040fe40007ffe0ff */
[----:B------:R-:W-:Y:S01]  /*1b50*/  IADD3 R186, R196, 0x1000, RZ ;  /* 0x00001000c4ba7810 */ /* 0x000fe20007ffe0ff */
[----:B------:R-:W-:Y:S01]  /*1b60*/  IMAD R194, R2, 0x2, R198 ;  /* 0x0000000202c27824 */ /* 0x000fe200078e02c6 */
[C---:B------:R-:W-:Y:S02]  /*1b70*/  IADD3 R185, R196.reuse, 0x1800, RZ ;  /* 0x00001800c4b97810 */ /* 0x040fe40007ffe0ff */
[C---:B------:R-:W-:Y:S02]  /*1b80*/  IADD3 R183, R196.reuse, 0x2000, RZ ;  /* 0x00002000c4b77810 */ /* 0x040fe40007ffe0ff */
[C---:B------:R-:W-:Y:S01]  /*1b90*/  IADD3 R182, R196.reuse, 0x2800, RZ ;  /* 0x00002800c4b67810 */ /* 0x040fe20007ffe0ff */
[----:B-1----:R-:W-:Y:S01]  /*1ba0*/  LDSM.16.M88.4 R16, [R198+0xc100] ;  /* 0x00c10000c610783b */ /* 0x002fe20000000200 */
[----:B------:R-:W-:-:S02]  /*1bb0*/  IADD3 R181, R196, 0x3000, RZ ;  /* 0x00003000c4b57810 */ /* 0x000fc40007ffe0ff */
[C---:B------:R-:W-:Y:S01]  /*1bc0*/  IADD3 R180, R196.reuse, 0x3800, RZ ;  /* 0x00003800c4b47810 */ /* 0x040fe20007ffe0ff */
[----:B---3--:R-:W-:Y:S01]  /*1bd0*/  LDSM.16.M88.4 R8, [R194+0xc100] ;  /* 0x00c10000c208783b */ /* 0x008fe20000000200 */
[C---:B------:R-:W-:Y:S02]  /*1be0*/  IADD3 R179, R196.reuse, 0x4000, RZ ;  /* 0x00004000c4b37810 */ /* 0x040fe40007ffe0ff */
[C---:B------:R-:W-:Y:S01]  /*1bf0*/  IADD3 R178, R196.reuse, 0x4800, RZ ;  /* 0x00004800c4b27810 */ /* 0x040fe20007ffe0ff */
[----:B------:R-:W-:Y:S01]  /*1c00*/  LDSM.16.M88.4 R60, [R197+0x6100] ;  /* 0x00610000c53c783b */ /* 0x000fe20000000200 */
[C---:B------:R-:W-:Y:S02]  /*1c10*/  IADD3 R177, R196.reuse, 0x5000, RZ ;  /* 0x00005000c4b17810 */ /* 0x040fe40007ffe0ff */
[----:B------:R-:W-:Y:S01]  /*1c20*/  IADD3 R176, R196, 0x5800, RZ ;  /* 0x00005800c4b07810 */ /* 0x000fe20007ffe0ff */
[----:B------:R-:W1:Y:S04]  /*1c30*/  LDSM.16.M88.4 R52, [R197+0x6900] ;  /* 0x00690000c534783b */ /* 0x000e680000000200 */
[----:B------:R-:W3:Y:S04]  /*1c40*/  LDSM.16.M88.4 R44, [R197+0x7100] ;  /* 0x00710000c52c783b */ /* 0x000ee80000000200 */
[----:B------:R-:W4:Y:S04]  /*1c50*/  LDSM.16.M88.4 R4, [R197+0x7900] ;  /* 0x00790000c504783b */ /* 0x000f280000000200 */
[----:B------:R-:W5:Y:S04]  /*1c60*/  LDSM.16.M88.4 R80, [R196] ;  /* 0x00000000c450783b */ /* 0x000f680000000200 */
[----:B------:R-:W4:Y:S04]  /*1c70*/  LDSM.16.M88.4 R64, [R196+0x800] ;  /* 0x00080000c440783b */ /* 0x000f280000000200 */
[----:B------:R-:W4:Y:S04]  /*1c80*/  LDSM.16.M88.4 R32, [R196+0x1000] ;  /* 0x00100000c420783b */ /* 0x000f280000000200 */
[----:B--2---:R-:W2:Y:S04]  /*1c90*/  LDSM.16.M88.4 R24, [R196+0x1800] ;  /* 0x00180000c418783b */ /* 0x004ea80000000200 */
[----:B------:R-:W-:Y:S01]  /*1ca0*/  @!PT LDS RZ, [RZ] ;  /* 0x00000000fffff984 */ /* 0x000fe20000000800 */
[----:B------:R-:W-:Y:S01]  /*1cb0*/  @!PT LDS RZ, [RZ] ;  /* 0x00000000fffff984 */ /* 0x000fe20000000800 */
[----:B------:R-:W-:Y:S01]  /*1cc0*/  @!PT LDS RZ, [RZ] ;  /* 0x00000000fffff984 */ /* 0x000fe20000000800 */
[----:B------:R2:W-:Y:S01]  /*1cd0*/  LDGSTS.E.BYPASS.LTC128B.128 [R201+0x100], [R36.64], !P1 ;  /* 0x0010000024c97fae */ /* 0x0005e2000c901d56 */
[----:B------:R-:W-:-:S04]  /*1ce0*/  ISETP.GE.AND P1, PT, R3, c[0x0][0x1d4], PT ;  /* 0x0000750003007a0c */ /* 0x000fc80003f26270 */
[----:B------:R-:W-:Y:S01]  /*1cf0*/  ISETP.LT.OR P1, PT, R0, 0x1, P1 ;  /* 0x000000010000780c */ /* 0x000fe20000f21670 */
[C---:B-1----:R-:W-:Y:S11]  /*1d00*/  HMMA.16816.F32 R56, R16.reuse, R52, RZ ;  /* 0x000000341038723c */ /* 0x042ff600000018ff */
[----:B------:R-:W-:Y:S01]  /*1d10*/  @!UPT UIADD3 URZ, URZ, URZ, URZ ;  /* 0x0000003f3f3ff290 */ /* 0x000fe2000fffe03f */
[----:B------:R1:W-:Y:S01]  /*1d20*/  LDGSTS.E.BYPASS.LTC128B.128 [R201+0x2100], [R14.64], !P1 ;  /* 0x021000000ec97fae */ /* 0x0003e2000c901d56 */
[----:B------:R-:W-:Y:S01]  /*1d30*/  ISETP.GE.AND P1, PT, R12, c[0x0][0x1d4], PT ;  /* 0x000075000c007a0c */ /* 0x000fe20003f26270 */
[----:B---3--:R-:W-:Y:S03]  /*1d40*/  HMMA.16816.F32 R48, R16, R44, RZ ;  /* 0x0000002c1030723c */ /* 0x008fe600000018ff */
[----:B------:R-:W-:-:S05]  /*1d50*/  ISETP.LT.OR P1, PT, R0, 0x1, P1 ;  /* 0x000000010000780c */ /* 0x000fca0000f21670 */
[C---:B------:R-:W-:Y:S08]  /*1d60*/  HMMA.16816.F32 R52, R16.reuse, R54, RZ ;  /* 0x000000361034723c */ /* 0x040ff000000018ff */
[----:B------:R3:W-:Y:S01]  /*1d70*/  LDGSTS.E.BYPASS.LTC128B.128 [R201+0x4100], [R30.64], !P1 ;  /* 0x041000001ec97fae */ /* 0x0007e2000c901d56 */
[----:B------:R-:W-:Y:S01]  /*1d80*/  ISETP.GE.AND P1, PT, R3, c[0x0][0x1d4], PT ;  /* 0x0000750003007a0c */ /* 0x000fe20003f26270 */
[----:B------:R-:W-:Y:S01]  /*1d90*/  HMMA.16816.F32 R44, R16, R46, RZ ;  /* 0x0000002e102c723c */ /* 0x000fe200000018ff */
[----:B------:R-:W-:Y:S01]  /*1da0*/  SEL R3, R38, 0xffffffe0, !P2 ;  /* 0xffffffe026037807 */ /* 0x000fe20005000000 */
[----:B------:R3:W-:Y:S01]  /*1db0*/  LDGSTS.E.BYPASS.LTC128B.128 [R201+0x1100], [R28.64], !P0 ;  /* 0x011000001cc97fae */ /* 0x0007e2000c101d56 */
[----:B------:R-:W-:-:S02]  /*1dc0*/  ISETP.GE.AND P2, PT, R12, c[0x0][0x1d4], PT ;  /* 0x000075000c007a0c */ /* 0x000fc40003f46270 */
[C---:B------:R-:W-:Y:S01]  /*1dd0*/  ISETP.LT.OR P1, PT, R0.reuse, 0x21, P1 ;  /* 0x000000210000780c */ /* 0x040fe20000f21670 */
[----:B------:R-:W-:Y:S01]  /*1de0*/  IMAD R193, R3, 0x2, R198 ;  /* 0x0000000203c17824 */ /* 0x000fe200078e02c6 */
[----:B------:R-:W-:Y:S01]  /*1df0*/  ISETP.LT.OR P2, PT, R0, 0x21, P2 ;  /* 0x000000210000780c */ /* 0x000fe20001741670 */
[----:B------:R-:W-:Y:S01]  /*1e00*/  IMAD.MOV.U32 R0, RZ, RZ, 0x40 ;  /* 0x00000040ff007424 */ /* 0x000fe200078e00ff */
[----:B------:R-:W-:Y:S01]  /*1e10*/  LOP3.LUT P0, RZ, R13, 0x4, RZ, 0xc0, !PT ;  /* 0x000000040dff7812 */ /* 0x000fe2000780c0ff */
[----:B----4-:R-:W-:Y:S01]  /*1e20*/  HMMA.16816.F32 R40, R16, R4, RZ ;  /* 0x000000041028723c */ /* 0x010fe200000018ff */
[----:B------:R-:W-:Y:S02]  /*1e30*/  IMAD R191, R3, 0x2, R194 ;  /* 0x0000000203bf7824 */ /* 0x000fe400078e02c2 */
[----:B------:R-:W-:Y:S02]  /*1e40*/  SEL R0, R0, 0xffffffc0, !P0 ;  /* 0xffffffc000007807 */ /* 0x000fe40004000000 */
[----:B------:R-:W-:-:S03]  /*1e50*/  PLOP3.LUT P0, PT, PT, PT, UP0, 0x40, 0x0 ;  /* 0x000000000000781c */ /* 0x000fc60003f0e808 */
[C---:B-1----:R-:W-:Y:S01]  /*1e60*/  HMMA.16816.F32 R12, R16.reuse, R60, RZ ;  /* 0x0000003c100c723c */ /* 0x042fe200000018ff */
[----:B------:R-:W-:Y:S01]  /*1e70*/  IMAD.IADD R192, R197, 0x1, R0 ;  /* 0x00000001c5c07824 */ /* 0x000fe200078e0200 */
[----:B------:R1:W-:Y:S01]  /*1e80*/  LDGSTS.E.BYPASS.LTC128B.128 [R201+0x3100], [R22.64], !P1 ;  /* 0x0310000016c97fae */ /* 0x0003e2000c901d56 */
[----:B------:R-:W-:Y:S01]  /*1e90*/  IMAD.IADD R184, R0, 0x1, R196 ;  /* 0x0000000100b87824 */ /* 0x000fe200078e02c4 */
[----:B------:R-:W-:Y:S02]  /*1ea0*/  ISETP.GT.AND P1, PT, R202, 0x3f, PT ;  /* 0x0000003fca00780c */ /* 0x000fe40003f24270 */
[----:B------:R1:W-:Y:S02]  /*1eb0*/  LDGSTS.E.BYPASS.LTC128B.128 [R201+0x5100], [R20.64], !P2 ;  /* 0x0510000014c97fae */ /* 0x0003e4000d101d56 */
[C---:B------:R-:W-:Y:S02]  /*1ec0*/  HMMA.16816.F32 R60, R16.reuse, R62, RZ ;  /* 0x0000003e103c723c */ /* 0x040fe400000018ff */
[----:B--2---:R-:W-:Y:S04]  /*1ed0*/  LDSM.16.M88.4 R36, [R193+0xc100] ;  /* 0x00c10000c124783b */ /* 0x004fe80000000200 */
[----:B------:R-:W2:Y:S02]  /*1ee0*/  LDSM.16.M88.4 R76, [R192+0x6100] ;  /* 0x00610000c04c783b */ /* 0x000ea40000000200 */
[----:B------:R-:W-:Y:S02]  /*1ef0*/  HMMA.16816.F32 R16, R16, R6, RZ ;  /* 0x000000061010723c */ /* 0x000fe400000018ff */
[----:B------:R-:W4:Y:S04]  /*1f00*/  LDSM.16.M88.4 R72, [R192+0x6900] ;  /* 0x00690000c048783b */ /* 0x000f280000000200 */
[----:B---3--:R-:W3:Y:S02]  /*1f10*/  LDSM.16.M88.4 R28, [R192+0x7100] ;  /* 0x00710000c01c783b */ /* 0x008ee40000000200 */
[C---:B-----5:R-:W-:Y:S02]  /*1f20*/  HMMA.16816.F32 R12, R8.reuse, R80, R12 ;  /* 0x00000050080c723c */ /* 0x060fe4000000180c */
[----:B------:R-:W-:Y:S04]  /*1f30*/  LDSM.16.M88.4 R4, [R191+0xc100] ;  /* 0x00c10000bf04783b */ /* 0x000fe80000000200 */
[----:B------:R-:W-:Y:S02]  /*1f40*/  LDSM.16.M88.4 R68, [R184] ;  /* 0x00000000b844783b */ /* 0x000fe40000000200 */
[C---:B------:R-:W-:Y:S02]  /*1f50*/  HMMA.16816.F32 R60, R8.reuse, R82, R60 ;  /* 0x00000052083c723c */ /* 0x040fe4000000183c */
[----:B-1----:R-:W1:Y:S04]  /*1f60*/  LDSM.16.M88.4 R20, [R192+0x7900] ;  /* 0x00790000c014783b */ /* 0x002e680000000200 */
[----:B------:R-:W-:Y:S02]  /*1f70*/  LDSM.16.M88.4 R80, [R197+0x8100] ;  /* 0x00810000c550783b */ /* 0x000fe40000000200 */
[C---:B------:R-:W-:Y:S02]  /*1f80*/  HMMA.16816.F32 R56, R8.reuse, R64, R56 ;  /* 0x000000400838723c */ /* 0x040fe40000001838 */
[----:B------:R-:W0:Y:S06]  /*1f90*/  LDGDEPBAR ;  /* 0x00000000000079af */ /* 0x000e2c0000000000 */
[C---:B------:R-:W-:Y:S01]  /*1fa0*/  HMMA.16816.F32 R52, R8.reuse, R66, R52 ;  /* 0x000000420834723c */ /* 0x040fe20000001834 */
[----:B------:R-:W-:Y:S07]  /*1fb0*/  LDSM.16.M88.4 R64, [R184+0x800] ;  /* 0x00080000b840783b */ /* 0x000fee0000000200 */
[C---:B------:R-:W-:Y:S08]  /*1fc0*/  HMMA.16816.F32 R48, R8.reuse, R32, R48 ;  /* 0x000000200830723c */ /* 0x040ff00000001830 */
[C---:B------:R-:W-:Y:S01]  /*1fd0*/  HMMA.16816.F32 R44, R8.reuse, R34, R44 ;  /* 0x00000022082c723c */ /* 0x040fe2000000182c */
[----:B------:R-:W-:Y:S07]  /*1fe0*/  LDSM.16.M88.4 R32, [R184+0x1000] ;  /* 0x00100000b820783b */ /* 0x000fee0000000200 */
[C---:B------:R-:W-:Y:S08]  /*1ff0*/  HMMA.16816.F32 R40, R8.reuse, R24, R40 ;  /* 0x000000180828723c */ /* 0x040ff00000001828 */
[----:B------:R-:W-:Y:S01]  /*2000*/  HMMA.16816.F32 R16, R8, R26, R16 ;  /* 0x0000001a0810723c */ /* 0x000fe20000001810 */
[----:B------:R-:W5:Y:S04]  /*2010*/  LDSM.16.M88.4 R24, [R184+0x1800] ;  /* 0x00180000b818783b */ /* 0x000f680000000200 */
[----:B------:R-:W1:Y:S03]  /*2020*/  LDSM.16.M88.4 R8, [R198+0x10100] ;  /* 0x01010000c608783b */ /* 0x000e660000000200 */
[C---:B--2---:R-:W-:Y:S08]  /*2030*/  HMMA.16816.F32 R12, R36.reuse, R76, R12 ;  /* 0x0000004c240c723c */ /* 0x044ff0000000180c */
[C---:B------:R-:W-:Y:S01]  /*2040*/  HMMA.16816.F32 R60, R36.reuse, R78, R60 ;  /* 0x0000004e243c723c */ /* 0x040fe2000000183c */
[----:B------:R-:W-:Y:S07]  /*2050*/  LDSM.16.M88.4 R76, [R197+0x8900] ;  /* 0x00890000c54c783b */ /* 0x000fee0000000200 */
[C---:B----4-:R-:W-:Y:S08]  /*2060*/  HMMA.16816.F32 R56, R36.reuse, R72, R56 ;  /* 0x000000482438723c */ /* 0x050ff00000001838 */
[C---:B------:R-:W-:Y:S01]  /*2070*/  HMMA.16816.F32 R52, R36.reuse, R74, R52 ;  /* 0x0000004a2434723c */ /* 0x040fe20000001834 */
[----:B------:R-:W-:Y:S07]  /*2080*/  LDSM.16.M88.4 R72, [R196+0x2000] ;  /* 0x00200000c448783b */ /* 0x000fee0000000200 */
[C---:B---3--:R-:W-:Y:S08]  /*2090*/  HMMA.16816.F32 R48, R36.reuse, R28, R48 ;  /* 0x0000001c2430723c */ /* 0x048ff00000001830 */
[C---:B------:R-:W-:Y:S01]  /*20a0*/  HMMA.16816.F32 R44, R36.reuse, R30, R44 ;  /* 0x0000001e242c723c */ /* 0x040fe2000000182c */
[----:B------:R-:W-:Y:S07]  /*20b0*/  LDSM.16.M88.4 R28, [R194+0x10100] ;  /* 0x01010000c21c783b */ /* 0x000fee0000000200 */
[C---:B-1----:R-:W-:Y:S08]  /*20c0*/  HMMA.16816.F32 R40, R36.reuse, R20, R40 ;  /* 0x000000142428723c */ /* 0x042ff00000001828 */
[----:B------:R-:W-:Y:S01]  /*20d0*/  HMMA.16816.F32 R36, R36, R22, R16 ;  /* 0x000000162424723c */ /* 0x000fe20000001810 */
[----:B------:R-:W1:Y:S04]  /*20e0*/  LDSM.16.M88.4 R16, [R197+0x9900] ;  /* 0x00990000c510783b */ /* 0x000e680000000200 */
[----:B------:R-:W2:Y:S03]  /*20f0*/  LDSM.16.M88.4 R20, [R197+0x9100] ;  /* 0x00910000c514783b */ /* 0x000ea60000000200 */
[C---:B------:R-:W-:Y:S08]  /*2100*/  HMMA.16816.F32 R12, R4.reuse, R68, R12 ;  /* 0x00000044040c723c */ /* 0x040ff0000000180c */
        /* <DEDUP_REMOVED lines=12> */
[C---:B------:R-:W-:Y:S08]  /*21d0*/  HMMA.16816.F32 R12, R8.reuse, R80, R12 ;  /* 0x00000050080c723c */ /* 0x040ff0000000180c */
[C---:B------:R-:W-:Y:S01]  /*21e0*/  HMMA.16816.F32 R60, R8.reuse, R82, R60 ;  /* 0x00000052083c723c */ /* 0x040fe2000000183c */
[----:B------:R-:W-:Y:S07]  /*21f0*/  LDSM.16.M88.4 R80, [R184+0x2000] ;  /* 0x00200000b850783b */ /* 0x000fee0000000200 */
[C---:B-1----:R-:W-:Y:S08]  /*2200*/  HMMA.16816.F32 R40, R8.reuse, R16, R40 ;  /* 0x000000100828723c */ /* 0x042ff00000001828 */
        /* <DEDUP_REMOVED lines=9> */
[C---:B------:R-:W-:Y:S08]  /*22a0*/  HMMA.16816.F32 R12, R28.reuse, R72, R12 ;  /* 0x000000481c0c723c */ /* 0x040ff0000000180c */
[C---:B------:R-:W-:Y:S01]  /*22b0*/  HMMA.16816.F32 R60, R28.reuse, R74, R60 ;  /* 0x0000004a1c3c723c */ /* 0x040fe2000000183c */
[----:B------:R-:W-:Y:S07]  /*22c0*/  LDSM.16.M88.4 R72, [R184+0x2800] ;  /* 0x00280000b848783b */ /* 0x000fee0000000200 */
[C---:B---3--:R-:W-:Y:S08]  /*22d0*/  HMMA.16816.F32 R40, R28.reuse, R32, R40 ;  /* 0x000000201c28723c */ /* 0x048ff00000001828 */
[C---:B------:R-:W-:Y:S01]  /*22e0*/  HMMA.16816.F32 R36, R28.reuse, R34, R36 ;  /* 0x000000221c24723c */ /* 0x040fe20000001824 */
[----:B------:R-:W-:Y:S07]  /*22f0*/  LDSM.16.M88.4 R32, [R198+0x14100] ;  /* 0x01410000c620783b */ /* 0x000fee0000000200 */
[C---:B------:R-:W-:Y:S08]  /*2300*/  HMMA.16816.F32 R48, R28.reuse, R64, R48 ;  /* 0x000000401c30723c */ /* 0x040ff00000001830 */
[C---:B------:R-:W-:Y:S01]  /*2310*/  HMMA.16816.F32 R44, R28.reuse, R66, R44 ;  /* 0x000000421c2c723c */ /* 0x040fe2000000182c */
[----:B------:R-:W3:Y:S07]  /*2320*/  LDSM.16.M88.4 R64, [R184+0x3800] ;  /* 0x00380000b840783b */ /* 0x000eee0000000200 */
[C---:B------:R-:W-:Y:S08]  /*2330*/  HMMA.16816.F32 R56, R28.reuse, R68, R56 ;  /* 0x000000441c38723c */ /* 0x040ff00000001838 */
[----:B------:R-:W-:Y:S01]  /*2340*/  HMMA.16816.F32 R52, R28, R70, R52 ;  /* 0x000000461c34723c */ /* 0x000fe20000001834 */
[----:B------:R-:W5:Y:S04]  /*2350*/  LDSM.16.M88.4 R68, [R184+0x3000] ;  /* 0x00300000b844783b */ /* 0x000f680000000200 */
[----:B------:R-:W2:Y:S03]  /*2360*/  LDSM.16.M88.4 R28, [R197+0xa100] ;  /* 0x00a10000c51c783b */ /* 0x000ea60000000200 */
[C---:B----4-:R-:W-:Y:S08]  /*2370*/  HMMA.16816.F32 R12, R4.reuse, R24, R12 ;  /* 0x00000018040c723c */ /* 0x050ff0000000180c */
[C---:B------:R-:W-:Y:S01]  /*2380*/  HMMA.16816.F32 R60, R4.reuse, R26, R60 ;  /* 0x0000001a043c723c */ /* 0x040fe2000000183c */
[----:B------:R-:W-:Y:S07]  /*2390*/  LDSM.16.M88.4 R24, [R197+0xa900] ;  /* 0x00a90000c518783b */ /* 0x000fee0000000200 */
[C---:B-1----:R-:W-:Y:S08]  /*23a0*/  HMMA.16816.F32 R40, R4.reuse, R8, R40 ;  /* 0x000000080428723c */ /* 0x042ff00000001828 */
[C---:B------:R-:W-:Y:S01]  /*23b0*/  HMMA.16816.F32 R36, R4.reuse, R10, R36 ;  /* 0x0000000a0424723c */ /* 0x040fe20000001824 */
[----:B------:R-:W-:Y:S07]  /*23c0*/  LDSM.16.M88.4 R8, [R194+0x14100] ;  /* 0x01410000c208783b */ /* 0x000fee0000000200 */
[C---:B------:R-:W-:Y:S08]  /*23d0*/  HMMA.16816.F32 R48, R4.reuse, R16, R48 ;  /* 0x000000100430723c */ /* 0x040ff00000001830 */
[C---:B------:R-:W-:Y:S01]  /*23e0*/  HMMA.16816.F32 R44, R4.reuse, R18, R44 ;  /* 0x00000012042c723c */ /* 0x040fe2000000182c */
[----:B------:R-:W1:Y:S07]  /*23f0*/  LDSM.16.M88.4 R16, [R197+0xb900] ;  /* 0x00b90000c510783b */ /* 0x000e6e0000000200 */
[C---:B--2---:R-:W-:Y:S08]  /*2400*/  HMMA.16816.F32 R56, R4.reuse, R20, R56 ;  /* 0x000000140438723c */ /* 0x044ff00000001838 */
[----:B------:R-:W-:Y:S01]  /*2410*/  HMMA.16816.F32 R52, R4, R22, R52 ;  /* 0x000000160434723c */ /* 0x000fe20000001834 */
[----:B------:R-:W2:Y:S04]  /*2420*/  LDSM.16.M88.4 R20, [R197+0xb100] ;  /* 0x00b10000c514783b */ /* 0x000ea80000000200 */
[----:B------:R-:W4:Y:S03]  /*2430*/  LDSM.16.M88.4 R4, [R196+0x4000] ;  /* 0x00400000c404783b */ /* 0x000f260000000200 */
[C---:B------:R-:W-:Y:S08]  /*2440*/  HMMA.16816.F32 R12, R76.reuse, R80, R12 ;  /* 0x000000504c0c723c */ /* 0x040ff0000000180c */
[C---:B------:R-:W-:Y:S08]  /*2450*/  HMMA.16816.F32 R60, R76.reuse, R82, R60 ;  /* 0x000000524c3c723c */ /* 0x040ff0000000183c */
[C---:B---3--:R-:W-:Y:S08]  /*2460*/  HMMA.16816.F32 R40, R76.reuse, R64, R40 ;  /* 0x000000404c28723c */ /* 0x048ff00000001828 */
[C---:B------:R-:W-:Y:S01]  /*2470*/  HMMA.16816.F32 R36, R76.reuse, R66, R36 ;  /* 0x000000424c24723c */ /* 0x040fe20000001824 */
[----:B------:R-:W-:Y:S07]  /*2480*/  LDSM.16.M88.4 R64, [R196+0x5000] ;  /* 0x00500000c440783b */ /* 0x000fee0000000200 */
[C---:B------:R-:W-:Y:S08]  /*2490*/  HMMA.16816.F32 R56, R76.reuse, R72, R56 ;  /* 0x000000484c38723c */ /* 0x040ff00000001838 */
[C---:B------:R-:W-:Y:S08]  /*24a0*/  HMMA.16816.F32 R52, R76.reuse, R74, R52 ;  /* 0x0000004a4c34723c */ /* 0x040ff00000001834 */
[C---:B-----5:R-:W-:Y:S08]  /*24b0*/  HMMA.16816.F32 R48, R76.reuse, R68, R48 ;  /* 0x000000444c30723c */ /* 0x060ff00000001830 */
[----:B------:R-:W-:Y:S01]  /*24c0*/  HMMA.16816.F32 R44, R76, R70, R44 ;  /* 0x000000464c2c723c */ /* 0x000fe2000000182c */
[----:B------:R-:W3:Y:S07]  /*24d0*/  LDSM.16.M88.4 R68, [R196+0x4800] ;  /* 0x00480000c444783b */ /* 0x000eee0000000200 */
[C---:B------:R-:W-:Y:S08]  /*24e0*/  HMMA.16816.F32 R12, R32.reuse, R28, R12 ;  /* 0x0000001c200c723c */ /* 0x040ff0000000180c */
        /* <DEDUP_REMOVED lines=8> */
[C---:B--2---:R-:W-:Y:S08]  /*2570*/  HMMA.16816.F32 R48, R32.reuse, R20, R48 ;  /* 0x000000142030723c */ /* 0x044ff00000001830 */
[----:B------:R-:W-:Y:S01]  /*2580*/  HMMA.16816.F32 R44, R32, R22, R44 ;  /* 0x00000016202c723c */ /* 0x000fe2000000182c */
[----:B------:R-:W-:Y:S04]  /*2590*/  LDSM.16.M88.4 R20, [R193+0x14100] ;  /* 0x01410000c114783b */ /* 0x000fe80000000200 */
[----:B------:R-:W-:Y:S03]  /*25a0*/  LDSM.16.M88.4 R32, [R192+0xb900] ;  /* 0x00b90000c020783b */ /* 0x000fe60000000200 */
[C---:B----4-:R-:W-:Y:S08]  /*25b0*/  HMMA.16816.F32 R12, R8.reuse, R4, R12 ;  /* 0x00000004080c723c */ /* 0x050ff0000000180c */
[C---:B------:R-:W-:Y:S01]  /*25c0*/  HMMA.16816.F32 R60, R8.reuse, R6, R60 ;  /* 0x00000006083c723c */ /* 0x040fe2000000183c */
[----:B------:R-:W2:Y:S07]  /*25d0*/  LDSM.16.M88.4 R4, [R192+0xa100] ;  /* 0x00a10000c004783b */ /* 0x000eae0000000200 */
[C---:B---3--:R-:W-:Y:S08]  /*25e0*/  HMMA.16816.F32 R56, R8.reuse, R68, R56 ;  /* 0x000000440838723c */ /* 0x048ff00000001838 */
[C---:B------:R-:W-:Y:S08]  /*25f0*/  HMMA.16816.F32 R52, R8.reuse, R70, R52 ;  /* 0x000000460834723c */ /* 0x040ff00000001834 */
[C---:B------:R-:W-:Y:S08]  /*2600*/  HMMA.16816.F32 R48, R8.reuse, R64, R48 ;  /* 0x000000400830723c */ /* 0x040ff00000001830 */
[C---:B------:R-:W-:Y:S01]  /*2610*/  HMMA.16816.F32 R68, R8.reuse, R66, R44 ;  /* 0x000000420844723c */ /* 0x040fe2000000182c */
[----:B------:R-:W-:Y:S04]  /*2620*/  LDSM.16.M88.4 R64, [R191+0x14100] ;  /* 0x01410000bf40783b */ /* 0x000fe80000000200 */
[----:B------:R-:W3:Y:S03]  /*2630*/  LDSM.16.M88.4 R44, [R184+0x4000] ;  /* 0x00400000b82c783b */ /* 0x000ee60000000200 */
[C---:B-1----:R-:W-:Y:S08]  /*2640*/  HMMA.16816.F32 R40, R8.reuse, R16, R40 ;  /* 0x000000100828723c */ /* 0x042ff00000001828 */
[----:B------:R-:W-:Y:S01]  /*2650*/  HMMA.16816.F32 R72, R8, R18, R36 ;  /* 0x000000120848723c */ /* 0x000fe20000001824 */
[----:B------:R-:W1:Y:S04]  /*2660*/  LDSM.16.M88.4 R36, [R184+0x4800] ;  /* 0x00480000b824783b */ /* 0x000e680000000200 */
[----:B------:R-:W4:Y:S03]  /*2670*/  LDSM.16.M88.4 R16, [R184+0x5000] ;  /* 0x00500000b810783b */ /* 0x000f260000000200 */
[----:B--2---:R-:W-:Y:S01]  /*2680*/  HMMA.16816.F32 R12, R20, R4, R12 ;  /* 0x00000004140c723c */ /* 0x004fe2000000180c */
[----:B------:R-:W2:Y:S01]  /*2690*/  LDSM.16.M88.4 R8, [R184+0x5800] ;  /* 0x00580000b808783b */ /* 0x000ea20000000200 */
[----:B------:R-:W-:-:S06]  /*26a0*/  DEPBAR.LE SB0, 0x0 ;  /* 0x000080000000791a */ /* 0x000fcc0000000000 */
[C---:B------:R-:W-:Y:S08]  /*26b0*/  HMMA.16816.F32 R60, R20.reuse, R6, R60 ;  /* 0x00000006143c723c */ /* 0x040ff0000000183c */
[C---:B------:R-:W-:Y:S08]  /*26c0*/  HMMA.16816.F32 R56, R20.reuse, R28, R56 ;  /* 0x0000001c1438723c */ /* 0x040ff00000001838 */
[C---:B------:R-:W-:Y:S08]  /*26d0*/  HMMA.16816.F32 R52, R20.reuse, R30, R52 ;  /* 0x0000001e1434723c */ /* 0x040ff00000001834 */
[C---:B------:R-:W-:Y:S08]  /*26e0*/  HMMA.16816.F32 R48, R20.reuse, R24, R48 ;  /* 0x000000181430723c */ /* 0x040ff00000001830 */
[C---:B------:R-:W-:Y:S08]  /*26f0*/  HMMA.16816.F32 R68, R20.reuse, R26, R68 ;  /* 0x0000001a1444723c */ /* 0x040ff00000001844 */
[C---:B------:R-:W-:Y:S08]  /*2700*/  HMMA.16816.F32 R40, R20.reuse, R32, R40 ;  /* 0x000000201428723c */ /* 0x040ff00000001828 */
[----:B------:R-:W-:Y:S08]  /*2710*/  HMMA.16816.F32 R72, R20, R34, R72 ;  /* 0x000000221448723c */ /* 0x000ff00000001848 */
[C---:B---3--:R-:W-:Y:S08]  /*2720*/  HMMA.16816.F32 R12, R64.reuse, R44, R12 ;  /* 0x0000002c400c723c */ /* 0x048ff0000000180c */
[C---:B------:R-:W-:Y:S08]  /*2730*/  HMMA.16816.F32 R60, R64.reuse, R46, R60 ;  /* 0x0000002e403c723c */ /* 0x040ff0000000183c */
[C---:B-1----:R-:W-:Y:S08]  /*2740*/  HMMA.16816.F32 R56, R64.reuse, R36, R56 ;  /* 0x000000244038723c */ /* 0x042ff00000001838 */
[C---:B------:R-:W-:Y:S08]  /*2750*/  HMMA.16816.F32 R52, R64.reuse, R38, R52 ;  /* 0x000000264034723c */ /* 0x040ff00000001834 */
[C---:B----4-:R-:W-:Y:S08]  /*2760*/  HMMA.16816.F32 R48, R64.reuse, R16, R48 ;  /* 0x000000104030723c */ /* 0x050ff00000001830 */
[C---:B------:R-:W-:Y:S08]  /*2770*/  HMMA.16816.F32 R68, R64.reuse, R18, R68 ;  /* 0x000000124044723c */ /* 0x040ff00000001844 */
[C---:B--2---:R-:W-:Y:S07]  /*2780*/  HMMA.16816.F32 R40, R64.reuse, R8, R40 ;  /* 0x000000084028723c */ /* 0x044fee0000001828 */
[----:B------:R-:W-:Y:S01]  /*2790*/  SHF.R.S32.HI R9, RZ, 0x1f, R210 ;  /* 0x0000001fff097819 */ /* 0x000fe200000114d2 */
[----:B------:R-:W-:Y:S01]  /*27a0*/  HMMA.16816.F32 R72, R64, R10, R72 ;  /* 0x0000000a4048723c */ /* 0x000fe20000001848 */
[----:B------:R-:W-:Y:S06]  /*27b0*/  BAR.SYNC.DEFER_BLOCKING 0x0 ;  /* 0x0000000000007b1d */ /* 0x000fec0000010000 */
[----:B------:R-:W-:Y:S05]  /*27c0*/  @P0 BRA `(.L_x_1662) ;  /* 0x0000041000000947 */ /* 0x000fea0003800000 */
[----:B------:R-:W-:Y:S01]  /*27d0*/  IADD3 R200, R202, UR13, R85 ;  /* 0x0000000dcac87c10 */ /* 0x000fe2000fffe055 */
        /* <DEDUP_REMOVED lines=21> */
[----:B------:R-:W-:-:S03]  /*2930*/  IADD3 R8, -R213, 0x10, RZ ;  /* 0x00000010d5087810 */ /* 0x000fc60007ffe1ff */
[----:B------:R-:W-:Y:S01]  /*2940*/  IMAD R11, R200, c[0x0][0x1e4], R11 ;  /* 0x00007900c80b7a24 */ /* 0x000fe200078e020b */
[----:B------:R-:W-:-:S03]  /*2950*/  LOP3.LUT R8, R8, 0xf, RZ, 0xc0, !PT ;  /* 0x0000000f08087812 */ /* 0x000fc600078ec0ff */
[----:B------:R-:W-:Y:S01]  /*2960*/  IMAD.IADD R7, R7, 0x1, R11 ;  /* 0x0000000107077824 */ /* 0x000fe200078e020b */
[----:B--2---:R-:W-:-:S03]  /*2970*/  SHF.R.S32.HI R0, RZ, 0x1f, R199 ;  /* 0x0000001fff007819 */ /* 0x004fc600000114c7 */
[----:B------:R-:W-:-:S04]  /*2980*/  IMAD.WIDE.U32 R4, R199, c[0x0][0x1f0], R6 ;  /* 0x00007c00c7047a25 */ /* 0x000fc800078e0006 */
[----:B------:R-:W-:Y:S01]  /*2990*/  IMAD R0, R0, c[0x0][0x1f0], RZ ;  /* 0x00007c0000007a24 */ /* 0x000fe200078e02ff */
[----:B------:R-:W-:Y:S01]  /*29a0*/  IADD3 R24, P0, R4, UR18, RZ ;  /* 0x0000001204187c10 */ /* 0x000fe2000ff1e0ff */
[----:B------:R-:W-:Y:S02]  /*29b0*/  IMAD.SHL.U32 R4, R210, 0x2, RZ ;  /* 0x00000002d2047824 */ /* 0x000fe400078e00ff */
[----:B------:R-:W-:Y:S02]  /*29c0*/  IMAD R0, R199, c[0x0][0x1f4], R0 ;  /* 0x00007d00c7007a24 */ /* 0x000fe400078e0200 */
[----:B------:R-:W-:-:S03]  /*29d0*/  IMAD.SHL.U32 R6, R209, 0x2, RZ ;  /* 0x00000002d1067824 */ /* 0x000fc600078e00ff */
[----:B------:R-:W-:Y:S02]  /*29e0*/  IADD3.X R5, R5, UR8, R0, P0, !PT ;  /* 0x0000000805057c10 */ /* 0x000fe400087fe400 */
[----:B------:R-:W-:Y:S02]  /*29f0*/  LEA R7, P0, R24, c[0x0][0x1c8], 0x1 ;  /* 0x0000720018077a11 */ /* 0x000fe400078008ff */
[----:B------:R-:W-:Y:S02]  /*2a00*/  SHF.L.U64.HI R0, R210, 0x1, R9 ;  /* 0x00000001d2007819 */ /* 0x000fe40000010209 */
[----:B------:R-:W-:Y:S01]  /*2a10*/  LEA.HI.X R24, R24, c[0x0][0x1cc], R5, 0x1, P0 ;  /* 0x0000730018187a11 */ /* 0x000fe200000f0c05 */
[----:B------:R-:W1:Y:S01]  /*2a20*/  SHFL.IDX PT, R11, R7, 0x1, 0x181f ;  /* 0x00381f00070b7f89 */ /* 0x000e6200000e0000 */
[----:B------:R-:W-:-:S03]  /*2a30*/  SHF.L.U64.HI R5, R209, 0x1, R212 ;  /* 0x00000001d1057819 */ /* 0x000fc600000102d4 */
        /* <DEDUP_REMOVED lines=13> */
[C---:B------:R-:W-:Y:S01]  /*2b10*/  IMAD.X R27, R18.reuse, 0x1, R0, P2 ;  /* 0x00000001121b7824 */ /* 0x040fe200010e0600 */
        /* <DEDUP_REMOVED lines=12> */
.L_x_1662:
[----:B------:R-:W-:Y:S01]  /*2be0*/  LOP3.LUT R89, R89, 0xffffffe0, RZ, 0xc0, !PT ;  /* 0xffffffe059597812 */ /* 0x000fe200078ec0ff */
[----:B------:R-:W-:Y:S01]  /*2bf0*/  UIADD3 UR4, UR10, 0x1, -UR12 ;  /* 0x000000010a047890 */ /* 0x000fe2000fffe80c */
[----:B------:R-:W-:Y:S01]  /*2c00*/  LEA.HI R11, R91, R88, RZ, 0x2 ;  /* 0x000000585b0b7211 */ /* 0x000fe200078f10ff */
[----:B------:R-:W-:Y:S01]  /*2c10*/  ULDC UR5, c[0x0][0x324] ;  /* 0x0000c90000057ab9 */ /* 0x000fe20000000800 */
[----:B-1----:R-:W-:Y:S01]  /*2c20*/  SHF.R.S32.HI R7, RZ, 0x1f, R86 ;  /* 0x0000001fff077819 */ /* 0x002fe20000011456 */
[----:B------:R-:W-:Y:S01]  /*2c30*/  IMAD.IADD R0, R88, 0x1, -R89 ;  /* 0x0000000158007824 */ /* 0x000fe200078e0a59 */
[----:B------:R-:W-:Y:S01]  /*2c40*/  LOP3.LUT R11, R11, 0xfffffffc, RZ, 0xc0, !PT ;  /* 0xfffffffc0b0b7812 */ /* 0x000fe200078ec0ff */
[----:B------:R-:W0:Y:S01]  /*2c50*/  LDGDEPBAR ;  /* 0x00000000000079af */ /* 0x000e220000000000 */
[----:B------:R-:W-:-:S02]  /*2c60*/  LEA.HI R7, R7, R86, RZ, 0x3 ;  /* 0x0000005607077211 */ /* 0x000fc400078f18ff */
[----:B------:R-:W-:Y:S01]  /*2c70*/  SHF.R.S32.HI R5, RZ, 0x1f, R0 ;  /* 0x0000001fff057819 */ /* 0x000fe20000011400 */
[----:B------:R-:W-:Y:S01]  /*2c80*/  IMAD.IADD R88, R88, 0x1, -R11 ;  /* 0x0000000158587824 */ /* 0x000fe200078e0a0b */
[----:B------:R-:W-:Y:S02]  /*2c90*/  LOP3.LUT R7, R7, 0xffffff8, RZ, 0xc0, !PT ;  /* 0x0ffffff807077812 */ /* 0x000fe400078ec0ff */
[----:B------:R-:W-:Y:S02]  /*2ca0*/  LEA.HI R4, R5, R0, RZ, 0x2 ;  /* 0x0000000005047211 */ /* 0x000fe400078f10ff */
[----:B------:R-:W-:Y:S01]  /*2cb0*/  LEA.HI R5, R88, R88, RZ, 0x1 ;  /* 0x0000005858057211 */ /* 0x000fe200078f08ff */
[----:B------:R-:W-:Y:S01]  /*2cc0*/  IMAD.IADD R7, R86, 0x1, -R7 ;  /* 0x0000000156077824 */ /* 0x000fe200078e0a07 */
[----:B------:R-:W-:Y:S02]  /*2cd0*/  PLOP3.LUT P2, PT, PT, PT, UP2, 0x80, 0x0 ;  /* 0x000000000000781c */ /* 0x000fe40003f4f028 */
[----:B------:R-:W-:-:S02]  /*2ce0*/  LEA.HI.SX32 R6, R4, UR25, 0x1e ;  /* 0x0000001904067c11 */ /* 0x000fc4000f8ff2ff */
[----:B------:R-:W-:Y:S02]  /*2cf0*/  LOP3.LUT R5, R5, 0x1ffffffe, RZ, 0xc0, !PT ;  /* 0x1ffffffe05057812 */ /* 0x000fe400078ec0ff */
[----:B------:R-:W-:Y:S01]  /*2d00*/  PLOP3.LUT P0, PT, PT, PT, UP2, 0x80, 0x0 ;  /* 0x000000000000781c */ /* 0x000fe20003f0f028 */
[----:B------:R-:W-:Y:S02]  /*2d10*/  IMAD R6, R7, 0x10, R6 ;  /* 0x0000001007067824 */ /* 0x000fe400078e0206 */
[----:B------:R-:W-:-:S04]  /*2d20*/  IMAD.IADD R5, R88, 0x1, -R5 ;  /* 0x0000000158057824 */ /* 0x000fc800078e0a05 */
[----:B------:R-:W-:-:S04]  /*2d30*/  IMAD R203, R5, 0x8, R6 ;  /* 0x0000000805cb7824 */ /* 0x000fc800078e0206 */
[----:B------:R-:W-:-:S04]  /*2d40*/  @P2 IMAD.HI.U32 R5, R203, c[0x0][0x2c8], RZ ;  /* 0x0000b200cb052a27 */ /* 0x000fc800078e00ff */
[----:B------:R-:W-:Y:S01]  /*2d50*/  IMAD.MOV.U32 R20, RZ, RZ, R203 ;  /* 0x000000ffff147224 */ /* 0x000fe200078e00cb */
[----:B------:R-:W-:Y:S02]  /*2d60*/  @P0 SHF.R.U32.HI R20, RZ, c[0x0][0x2cc], R5 ;  /* 0x0000b300ff140a19 */ /* 0x000fe40000011605 */
[----:B------:R-:W-:Y:S01]  /*2d70*/  LOP3.LUT R5, R4, 0x7ffffffc, RZ, 0xc0, !PT ;  /* 0x7ffffffc04057812 */ /* 0x000fe200078ec0ff */
[----:B------:R-:W-:Y:S01]  /*2d80*/  IMAD.IADD R4, R87, 0x1, R84 ;  /* 0x0000000157047824 */ /* 0x000fe200078e0254 */
[----:B------:R-:W-:Y:S01]  /*2d90*/  PLOP3.LUT P0, PT, PT, PT, UP1, 0x40, 0x0 ;  /* 0x000000000000781c */ /* 0x000fe20003f0e818 */
[----:B------:R-:W1:Y:S02]  /*2da0*/  SHFL.IDX PT, R6, R20, RZ, 0x1c1f ;  /* 0x001c1fff14067589 */ /* 0x000e6400000e0000 */
[----:B------:R-:W-:Y:S02]  /*2db0*/  IMAD.IADD R204, R0, 0x1, -R5 ;  /* 0x0000000100cc7824 */ /* 0x000fe400078e0a05 */
[----:B------:R-:W-:Y:S01]  /*2dc0*/  IMAD.U32 R5, RZ, RZ, UR4 ;  /* 0x00000004ff057e24 */ /* 0x000fe2000f8e00ff */
[----:B------:R-:W-:Y:S01]  /*2dd0*/  ULDC UR4, c[0x0][0x1d0] ;  /* 0x0000740000047ab9 */ /* 0x000fe20000000800 */
[----:B------:R-:W-:Y:S01]  /*2de0*/  IMAD.SHL.U32 R204, R204, 0x2, RZ ;  /* 0x00000002cccc7824 */ /* 0x000fe200078e00ff */
[----:B------:R-:W-:-:S02]  /*2df0*/  UIMAD UR4, UR20, UR4, -UR12 ;  /* 0x00000004140472a4 */ /* 0x000fc4000f8e0a0c */
[----:B------:R-:W-:Y:S02]  /*2e00*/  ULOP3.LUT UR12, URZ, UR5, URZ, 0x33, !UPT ;  /* 0x000000053f0c7292 */ /* 0x000fe4000f8e333f */
[----:B------:R-:W-:Y:S02]  /*2e10*/  IADD3 R5, R5, -c[0x0][0x168], -R204 ;  /* 0x80005a0005057a10 */ /* 0x000fe40007ffe8cc */
[----:B------:R-:W-:Y:S02]  /*2e20*/  IADD3 R0, -R204, UR4, RZ ;  /* 0x00000004cc007c10 */ /* 0x000fe4000fffe1ff */
[C---:B------:R-:W-:Y:S02]  /*2e30*/  IADD3 R11, R5.reuse, c[0x0][0x328], RZ ;  /* 0x0000ca00050b7a10 */ /* 0x040fe40007ffe0ff */
[----:B------:R-:W-:-:S03]  /*2e40*/  IADD3 R5, R5, UR12, RZ ;  /* 0x0000000c05057c10 */ /* 0x000fc6000fffe0ff */
[--C-:B-1----:R-:W-:Y:S02]  /*2e50*/  IMAD.IADD R19, R11, 0x1, R6.reuse ;  /* 0x000000010b137824 */ /* 0x102fe400078e0206 */
[----:B------:R-:W-:-:S03]  /*2e60*/  IMAD.IADD R17, R5, 0x1, R6 ;  /* 0x0000000105117824 */ /* 0x000fc600078e0206 */
[----:B------:R-:W-:Y:S01]  /*2e70*/  IMNMX R19, R19, R0, PT ;  /* 0x0000000013137217 */ /* 0x000fe20003800200 */
[----:B------:R-:W-:Y:S05]  /*2e80*/  @P0 BRA `(.L_x_1663) ;  /* 0x0000016000000947 */ /* 0x000fea0003800000 */
[----:B------:R-:W-:Y:S01]  /*2e90*/  IMAD.U32 R7, RZ, RZ, UR10 ;  /* 0x0000000aff077e24 */ /* 0x000fe2000f8e00ff */
        /* <DEDUP_REMOVED lines=11> */
.L_x_1665:
[----:B------:R-:W-:-:S04]  /*2f50*/  MOV R6, c[0x0][0x32c] ;  /* 0x0000cb0000067a02 */ /* 0x000fc80000000f00 */
[----:B------:R-:W-:-:S13]  /*2f60*/  ISETP.NE.AND P0, PT, R6, 0x1, PT ;  /* 0x000000010600780c */ /* 0x000fda0003f05270 */
[----:B------:R-:W-:-:S05]  /*2f70*/  @P0 IMAD.HI.U32 R6, R8, c[0x0][0x330], RZ ;  /* 0x0000cc0008060a27 */ /* 0x000fca00078e00ff */
[----:B------:R-:W-:Y:S02]  /*2f80*/  @P0 SHF.R.U32.HI R8, RZ, c[0x0][0x334], R6 ;  /* 0x0000cd00ff080a19 */ /* 0x000fe40000011606 */
.L_x_1666:
[----:B------:R-:W-:Y:S05]  /*2f90*/  BSYNC B0 ;  /* 0x0000000000007941 */ /* 0x000fea0003800000 */
.L_x_1664:
[----:B------:R-:W-:-:S04]  /*2fa0*/  IMAD R7, R8, c[0x0][0x32c], -R85 ;  /* 0x0000cb0008077a24 */ /* 0x000fc800078e0a55 */
[----:B------:R-:W-:-:S05]  /*2fb0*/  IMAD.IADD R8, R7, 0x1, -R204 ;  /* 0x0000000107087824 */ /* 0x000fca00078e0acc */
[----:B------:R-:W-:Y:S02]  /*2fc0*/  IADD3 R6, R8, c[0x0][0x32c], RZ ;  /* 0x0000cb0008067a10 */ /* 0x000fe40007ffe0ff */
[----:B------:R-:W-:Y:S02]  /*2fd0*/  IMNMX R17, R17, R8, !PT ;  /* 0x0000000811117217 */ /* 0x000fe40007800200 */
[----:B------:R-:W-:Y:S02]  /*2fe0*/  IMNMX R19, R19, R6, PT ;  /* 0x0000000613137217 */ /* 0x000fe40003800200 */
.L_x_1663:
[----:B------:R-:W-:Y:S01]  /*2ff0*/  ISETP.LT.AND P2, PT, RZ, UR21, PT ;  /* 0x00000015ff007c0c */ /* 0x000fe2000bf41270 */
[----:B------:R-:W1:Y:S03]  /*3000*/  SHFL.IDX PT, R22, R20, 0x1, 0x1c1f ;  /* 0x003c1f0014167f89 */ /* 0x000e6600000e0000 */
[----:B------:R-:W-:-:S04]  /*3010*/  ISETP.GT.AND P0, PT, R17, RZ, P2 ;  /* 0x000000ff1100720c */ /* 0x000fc80001704270 */
[----:B------:R-:W-:-:S04]  /*3020*/  ISETP.LT.OR P0, PT, R19, 0x1, P0 ;  /* 0x000000011300780c */ /* 0x000fc80000701670 */
[----:B------:R-:W-:Y:S02]  /*3030*/  FSEL R7, R12, -INF , !P0 ;  /* 0xff8000000c077808 */ /* 0x000fe40004000000 */
[----:B------:R-:W-:-:S04]  /*3040*/  ISETP.GT.AND P0, PT, R17, 0x1, P2 ;  /* 0x000000011100780c */ /* 0x000fc80001704270 */
[----:B------:R-:W-:-:S04]  /*3050*/  ISETP.LT.OR P0, PT, R19, 0x2, P0 ;  /* 0x000000021300780c */ /* 0x000fc80000701670 */
[----:B------:R-:W-:Y:S02]  /*3060*/  FSEL R8, R13, -INF , !P0 ;  /* 0xff8000000d087808 */ /* 0x000fe40004000000 */
[----:B------:R-:W-:Y:S01]  /*3070*/  ISETP.GT.AND P0, PT, R17, 0x8, P2 ;  /* 0x000000081100780c */ /* 0x000fe20001704270 */
[--C-:B-1----:R-:W-:Y:S02]  /*3080*/  IMAD.IADD R11, R11, 0x1, R22.reuse ;  /* 0x000000010b0b7824 */ /* 0x102fe400078e0216 */
[----:B------:R-:W-:Y:S01]  /*3090*/  IMAD.IADD R20, R5, 0x1, R22 ;  /* 0x0000000105147824 */ /* 0x000fe200078e0216 */
[----:B------:R-:W-:Y:S02]  /*30a0*/  ISETP.LT.OR P0, PT, R19, 0x9, P0 ;  /* 0x000000091300780c */ /* 0x000fe40000701670 */
[----:B------:R-:W-:Y:S02]  /*30b0*/  IMNMX R0, R11, R0, PT ;  /* 0x000000000b007217 */ /* 0x000fe40003800200 */
[----:B------:R-:W-:-:S02]  /*30c0*/  FSEL R60, R60, -INF , !P0 ;  /* 0xff8000003c3c7808 */ /* 0x000fc40004000000 */
        /* <DEDUP_REMOVED lines=53> */
.L_x_1669:
[----:B------:R-:W-:-:S04]  /*3420*/  MOV R5, c[0x0][0x32c] ;  /* 0x0000cb0000057a02 */ /* 0x000fc80000000f00 */
[----:B------:R-:W-:-:S13]  /*3430*/  ISETP.NE.AND P0, PT, R5, 0x1, PT ;  /* 0x000000010500780c */ /* 0x000fda0003f05270 */
[----:B------:R-:W-:-:S05]  /*3440*/  @P0 IMAD.HI.U32 R5, R22, c[0x0][0x330], RZ ;  /* 0x0000cc0016050a27 */ /* 0x000fca00078e00ff */
[----:B------:R-:W-:Y:S02]  /*3450*/  @P0 SHF.R.U32.HI R22, RZ, c[0x0][0x334], R5 ;  /* 0x0000cd00ff160a19 */ /* 0x000fe40000011605 */
.L_x_1670:
[----:B------:R-:W-:Y:S05]  /*3460*/  BSYNC B0 ;  /* 0x0000000000007941 */ /* 0x000fea0003800000 */
.L_x_1668:
[----:B------:R-:W-:-:S04]  /*3470*/  IMAD R11, R22, c[0x0][0x32c], -R85 ;  /* 0x0000cb00160b7a24 */ /* 0x000fc800078e0a55 */
[----:B------:R-:W-:-:S05]  /*3480*/  IMAD.IADD R11, R11, 0x1, -R204 ;  /* 0x000000010b0b7824 */ /* 0x000fca00078e0acc */
[----:B------:R-:W-:Y:S02]  /*3490*/  IADD3 R5, R11, c[0x0][0x32c], RZ ;  /* 0x0000cb000b057a10 */ /* 0x000fe40007ffe0ff */
[----:B------:R-:W-:Y:S02]  /*34a0*/  IMNMX R20, R20, R11, !PT ;  /* 0x0000000b14147217 */ /* 0x000fe40007800200 */
[----:B------:R-:W-:Y:S02]  /*34b0*/  IMNMX R0, R0, R5, PT ;  /* 0x0000000500007217 */ /* 0x000fe40003800200 */
.L_x_1667:
[----:B------:R-:W-:Y:S01]  /*34c0*/  ISETP.GT.AND P0, PT, R20, 0x1, P2 ;  /* 0x000000011400780c */ /* 0x000fe20001704270 */
[----:B------:R-:W-:Y:S01]  /*34d0*/  IMAD.SHL.U32 R195, R4, 0x2, RZ ;  /* 0x0000000204c37824 */ /* 0x000fe200078e00ff */
[----:B------:R-:W-:Y:S01]  /*34e0*/  FMNMX.FTZ R21, R7, R8, !PT ;  /* 0x0000000807157209 */ /* 0x000fe20007810000 */
[----:B------:R-:W-:Y:S01]  /*34f0*/  ULDC.64 UR4, c[0x0][0x2c8] ;  /* 0x0000b20000047ab9 */ /* 0x000fe20000000a00 */
[----:B------:R-:W-:Y:S01]  /*3500*/  ISETP.LT.OR P0, PT, R0, 0x2, P0 ;  /* 0x000000020000780c */ /* 0x000fe20000701670 */
[--C-:B------:R-:W-:Y:S01]  /*3510*/  IMAD R189, R3, 0x2, R195.reuse ;  /* 0x0000000203bd7824 */ /* 0x100fe200078e02c3 */
[----:B------:R-:W-:Y:S01]  /*3520*/  FMNMX.FTZ R21, R60, R21, !PT ;  /* 0x000000153c157209 */ /* 0x000fe20007810000 */
[----:B------:R-:W-:Y:S01]  /*3530*/  IMAD R190, R2, 0x2, R195 ;  /* 0x0000000202be7824 */ /* 0x000fe200078e02c3 */
[----:B------:R-:W-:Y:S01]  /*3540*/  FSEL R11, R15, -INF , !P0 ;  /* 0xff8000000f0b7808 */ /* 0x000fe20004000000 */
[----:B------:R-:W-:Y:S01]  /*3550*/  LDSM.16.MT88.4 R100, [R195+0x100] ;  /* 0x00010000c364783b */ /* 0x000fe20000004200 */
[----:B------:R-:W-:Y:S01]  /*3560*/  ISETP.GT.AND P0, PT, R20, 0x8, P2 ;  /* 0x000000081400780c */ /* 0x000fe20001704270 */
[----:B------:R-:W-:Y:S01]  /*3570*/  IMAD R188, R3, 0x2, R190 ;  /* 0x0000000203bc7824 */ /* 0x000fe200078e02be */
[----:B------:R-:W-:Y:S01]  /*3580*/  FMNMX.FTZ R21, R18, R21, !PT ;  /* 0x0000001512157209 */ /* 0x000fe20007810000 */
[----:B------:R-:W-:Y:S01]  /*3590*/  LDSM.16.MT88.4 R108, [R190+0x100] ;  /* 0x00010000be6c783b */ /* 0x000fe20000004200 */
[----:B------:R-:W-:Y:S01]  /*35a0*/  ISETP.LT.OR P0, PT, R0, 0x9, P0 ;  /* 0x000000090000780c */ /* 0x000fe20000701670 */
[----:B------:R-:W-:Y:S01]  /*35b0*/  UIMAD.WIDE.U32 UR26, UR25, UR4, URZ ;  /* 0x00000004191a72a5 */ /* 0x000fe2000f8e003f */
[----:B------:R-:W-:Y:S01]  /*35c0*/  FMNMX.FTZ R21, R16, R21, !PT ;  /* 0x0000001510157209 */ /* 0x000fe20007810000 */
[----:B------:R-:W-:Y:S01]  /*35d0*/  LDSM.16.MT88.4 R116, [R189+0x100] ;  /* 0x00010000bd74783b */ /* 0x000fe20000004200 */
[----:B------:R-:W-:Y:S01]  /*35e0*/  FSEL R5, R62, -INF , !P0 ;  /* 0xff8000003e057808 */ /* 0x000fe20004000000 */
[----:B------:R-:W-:Y:S01]  /*35f0*/  @UP2 USHF.R.U32.HI UR25, URZ, UR5, UR27 ;  /* 0x000000053f192299 */ /* 0x000fe2000801161b */
[----:B------:R-:W-:Y:S01]  /*3600*/  ISETP.GT.AND P0, PT, R20, 0x9, P2 ;  /* 0x000000091400780c */ /* 0x000fe20001704270 */
[----:B------:R-:W-:Y:S01]  /*3610*/  LDSM.16.MT88.4 R124, [R188+0x100] ;  /* 0x00010000bc7c783b */ /* 0x000fe20000004200 */
[----:B------:R-:W-:Y:S01]  /*3620*/  FMNMX.FTZ R21, R12, R21, !PT ;  /* 0x000000150c157209 */ /* 0x000fe20007810000 */
[----:B------:R-:W-:Y:S01]  /*3630*/  UIADD3 UR4, UR24, UR25, URZ ;  /* 0x0000001918047290 */ /* 0x000fe2000fffe03f */
[----:B------:R-:W-:Y:S01]  /*3640*/  ISETP.LT.OR P0, PT, R0, 0xa, P0 ;  /* 0x0000000a0000780c */ /* 0x000fe20000701670 */
[----:B------:R-:W-:Y:S01]  /*3650*/  LDSM.16.MT88.4 R64, [R188+0x2100] ;  /* 0x00210000bc40783b */ /* 0x000fe20000004200 */
[----:B------:R-:W-:Y:S01]  /*3660*/  FMNMX.FTZ R21, R10, R21, !PT ;  /* 0x000000150a157209 */ /* 0x000fe20007810000 */
[----:B------:R-:W-:Y:S01]  /*3670*/  ULDC UR25, c[0x0][0x328] ;  /* 0x0000ca0000197ab9 */ /* 0x000fe20000000800 */
[----:B------:R-:W-:Y:S01]  /*3680*/  FSEL R63, R63, -INF , !P0 ;  /* 0xff8000003f3f7808 */ /* 0x000fe20004000000 */
[----:B------:R-:W-:Y:S01]  /*3690*/  LDSM.16.MT88.4 R80, [R190+0x4100] ;  /* 0x00410000be50783b */ /* 0x000fe20000004200 */
[----:B------:R-:W-:Y:S01]  /*36a0*/  ISETP.GT.AND P0, PT, R20, 0x10, P2 ;  /* 0x000000101400780c */ /* 0x000fe20001704270 */
[----:B------:R-:W-:Y:S01]  /*36b0*/  UIADD3 UR21, UR21, -0x2, URZ ;  /* 0xfffffffe15157890 */ /* 0x000fe2000fffe03f */
[----:B------:R-:W-:Y:S01]  /*36c0*/  FMNMX.FTZ R21, R6, R21, !PT ;  /* 0x0000001506157209 */ /* 0x000fe20007810000 */
[----:B------:R-:W-:Y:S01]  /*36d0*/  LDSM.16.MT88.4 R88, [R189+0x4100] ;  /* 0x00410000bd58783b */ /* 0x000fe20000004200 */
[----:B------:R-:W-:Y:S01]  /*36e0*/  ISETP.LT.OR P0, PT, R0, 0x11, P0 ;  /* 0x000000110000780c */ /* 0x000fe20000701670 */
[----:B------:R-:W-:Y:S01]  /*36f0*/  UIADD3 UR25, UR4, UR25, URZ ;  /* 0x0000001904197290 */ /* 0x000fe2000fffe03f */
[----:B------:R-:W-:Y:S01]  /*3700*/  FMNMX.FTZ R21, R156, R21, !PT ;  /* 0x000000159c157209 */ /* 0x000fe20007810000 */
[----:B------:R-:W-:Y:S01]  /*3710*/  LDSM.16.MT88.4 R136, [R190+0x900] ;  /* 0x00090000be88783b */ /* 0x000fe20000004200 */
[----:B------:R-:W-:-:S02]  /*3720*/  FSEL R19, R58, -INF , !P0 ;  /* 0xff8000003a137808 */ /* 0x000fc40004000000 */
[----:B------:R-:W-:Y:S01]  /*3730*/  ISETP.GT.AND P0, PT, R20, 0x11, P2 ;  /* 0x000000111400780c */ /* 0x000fe20001704270 */
[----:B------:R-:W-:Y:S01]  /*3740*/  LDSM.16.MT88.4 R132, [R189+0x900] ;  /* 0x00090000bd84783b */ /* 0x000fe20000004200 */
[----:B------:R-:W-:Y:S02]  /*3750*/  FMNMX.FTZ R21, R164, R21, !PT ;  /* 0x00000015a4157209 */ /* 0x000fe40007810000 */
[----:B------:R-:W-:Y:S01]  /*3760*/  ISETP.LT.OR P0, PT, R0, 0x12, P0 ;  /* 0x000000120000780c */ /* 0x000fe20000701670 */
[----:B------:R-:W-:Y:S01]  /*3770*/  LDSM.16.MT88.4 R32, [R188+0x900] ;  /* 0x00090000bc20783b */ /* 0x000fe20000004200 */
[----:B------:R-:W-:Y:S02]  /*3780*/  FMNMX.FTZ R21, R162, R21, !PT ;  /* 0x00000015a2157209 */ /* 0x000fe40007810000 */
[----:B------:R-:W-:Y:S01]  /*3790*/  FSEL R17, R59, -INF , !P0 ;  /* 0xff8000003b117808 */ /* 0x000fe20004000000 */
[----:B------:R-:W-:Y:S01]  /*37a0*/  LDSM.16.MT88.4 R28, [R190+0x2900] ;  /* 0x00290000be1c783b */ /* 0x000fe20000004200 */
[----:B------:R-:W-:-:S02]  /*37b0*/  ISETP.GT.AND P0, PT, R20, 0x18, P2 ;  /* 0x000000181400780c */ /* 0x000fc40001704270 */
[----:B------:R-:W-:Y:S01]  /*37c0*/  FMNMX.FTZ R21, R158, R21, !PT ;  /* 0x000000159e157209 */ /* 0x000fe20007810000 */
[----:B------:R-:W-:Y:S01]  /*37d0*/  LDSM.16.MT88.4 R56, [R189+0x2100] ;  /* 0x00210000bd38783b */ /* 0x000fe20000004200 */
        /* <DEDUP_REMOVED lines=10> */
[----:B------:R-:W-:-:S03]  /*3880*/  ISETP.LT.OR P0, PT, R0, 0x21, P0 ;  /* 0x000000210000780c */ /* 0x000fc60000701670 */
[----:B------:R-:W1:Y:S01]  /*3890*/  SHFL.BFLY PT, R21, R22, 0x2, 0x1f ;  /* 0x0c401f0016157f89 */ /* 0x000e6200000e0000 */
[----:B------:R-:W-:Y:S02]  /*38a0*/  FSEL R173, R50, -INF , !P0 ;  /* 0xff80000032ad7808 */ /* 0x000fe40004000000 */
[----:B------:R-:W-:-:S04]  /*38b0*/  ISETP.GT.AND P0, PT, R20, 0x21, P2 ;  /* 0x000000211400780c */ /* 0x000fc80001704270 */
[----:B------:R-:W-:-:S04]  /*38c0*/  ISETP.LT.OR P0, PT, R0, 0x22, P0 ;  /* 0x000000220000780c */ /* 0x000fc80000701670 */
[----:B------:R-:W-:Y:S02]  /*38d0*/  FSEL R163, R51, -INF , !P0 ;  /* 0xff80000033a37808 */ /* 0x000fe40004000000 */
[----:B------:R-:W-:Y:S01]  /*38e0*/  ISETP.GT.AND P0, PT, R20, RZ, P2 ;  /* 0x000000ff1400720c */ /* 0x000fe20001704270 */
[----:B------:R-:W-:Y:S03]  /*38f0*/  LDSM.16.MT88.4 R48, [R190+0x2100] ;  /* 0x00210000be30783b */ /* 0x000fe60000004200 */
[----:B------:R-:W-:-:S04]  /*3900*/  ISETP.LT.OR P0, PT, R0, 0x1, P0 ;  /* 0x000000010000780c */ /* 0x000fc80000701670 */
        /* <DEDUP_REMOVED lines=23> */
[----:B------:R-:W-:Y:S01]  /*3a80*/  ISETP.GT.AND P0, PT, R20, 0x38, P2 ;  /* 0x000000381400780c */ /* 0x000fe20001704270 */
[----:B------:R-:W-:Y:S01]  /*3a90*/  LDSM.16.MT88.4 R40, [R195+0x2100] ;  /* 0x00210000c328783b */ /* 0x000fe20000004200 */
[----:B------:R-:W-:-:S02]  /*3aa0*/  FMNMX.FTZ R24, R165, R24, !PT ;  /* 0x00000018a5187209 */ /* 0x000fc40007810000 */
[----:B------:R-:W-:Y:S02]  /*3ab0*/  ISETP.GT.AND P2, PT, R20, 0x39, P2 ;  /* 0x000000391400780c */ /* 0x000fe40001744270 */
[C---:B------:R-:W-:Y:S02]  /*3ac0*/  ISETP.LT.OR P0, PT, R0.reuse, 0x39, P0 ;  /* 0x000000390000780c */ /* 0x040fe40000701670 */
[----:B------:R-:W-:Y:S02]  /*3ad0*/  FMNMX.FTZ R20, R167, R24, !PT ;  /* 0x00000018a7147209 */ /* 0x000fe40007810000 */
[----:B------:R-:W-:Y:S02]  /*3ae0*/  ISETP.LT.OR P2, PT, R0, 0x3a, P2 ;  /* 0x0000003a0000780c */ /* 0x000fe40001741670 */
[----:B------:R-:W-:Y:S02]  /*3af0*/  FSEL R141, R74, -INF , !P0 ;  /* 0xff8000004a8d7808 */ /* 0x000fe40004000000 */
[----:B------:R-:W-:-:S02]  /*3b00*/  FMNMX.FTZ R20, R143, R20, !PT ;  /* 0x000000148f147209 */ /* 0x000fc40007810000 */
[----:B------:R-:W-:Y:S02]  /*3b10*/  FSEL R161, R75, -INF , !P2 ;  /* 0xff8000004ba17808 */ /* 0x000fe40005000000 */
[----:B------:R-:W-:Y:S01]  /*3b20*/  FMNMX.FTZ R20, R141, R20, !PT ;  /* 0x000000148d147209 */ /* 0x000fe20007810000 */
[----:B------:R-:W-:Y:S01]  /*3b30*/  LDSM.16.MT88.4 R72, [R195+0x4100] ;  /* 0x00410000c348783b */ /* 0x000fe20000004200 */
[----:B-1----:R-:W-:Y:S02]  /*3b40*/  FMNMX.FTZ R25, R22, R21, !PT ;  /* 0x0000001516197209 */ /* 0x002fe40007810000 */
[----:B------:R-:W-:-:S03]  /*3b50*/  FMNMX.FTZ R23, R161, R20, !PT ;  /* 0x00000014a1177209 */ /* 0x000fc60007810000 */
[----:B------:R-:W1:Y:S04]  /*3b60*/  SHFL.BFLY PT, R0, R25, 0x1, 0x1f ;  /* 0x0c201f0019007f89 */ /* 0x000e6800000e0000 */
[----:B------:R-:W2:Y:S01]  /*3b70*/  SHFL.BFLY PT, R20, R23, 0x2, 0x1f ;  /* 0x0c401f0017147f89 */ /* 0x000ea200000e0000 */
[----:B-1----:R-:W-:-:S03]  /*3b80*/  FMNMX.FTZ R0, R25, R0, !PT ;  /* 0x0000000019007209 */ /* 0x002fc60007810000 */
[----:B------:R-:W-:Y:S01]  /*3b90*/  LDSM.16.MT88.4 R24, [R195+0x900] ;  /* 0x00090000c318783b */ /* 0x000fe20000004200 */
[----:B--2---:R-:W-:Y:S01]  /*3ba0*/  FMNMX.FTZ R21, R23, R20, !PT ;  /* 0x0000001417157209 */ /* 0x004fe20007810000 */
[C---:B------:R-:W-:Y:S01]  /*3bb0*/  FMUL.FTZ R169, R0.reuse, c[0x0][0x2d0] ;  /* 0x0000b40000a97a20 */ /* 0x040fe20000410000 */
[----:B------:R-:W-:-:S03]  /*3bc0*/  FSETP.NEU.FTZ.AND P0, PT, R0, -INF , PT ;  /* 0xff8000000000780b */ /* 0x000fc60003f1d000 */
[----:B------:R-:W1:Y:S01]  /*3bd0*/  SHFL.BFLY PT, R20, R21, 0x1, 0x1f ;  /* 0x0c201f0015147f89 */ /* 0x000e6200000e0000 */
        /* <DEDUP_REMOVED lines=19> */
[----:B------:R-:W-:-:S03]  /*3d10*/  FFMA.FTZ R168, R168, c[0x0][0x2d0], -R169 ;  /* 0x0000b400a8a87a23 */ /* 0x000fc600000108a9 */
[----:B------:R-:W-:Y:S02]  /*3d20*/  FSEL R160, R160, RZ, P0 ;  /* 0x000000ffa0a07208 */ /* 0x000fe40000000000 */
[----:B------:R-:W-:Y:S02]  /*3d30*/  PLOP3.LUT P0, PT, PT, PT, UP1, 0x40, 0x0 ;  /* 0x000000000000781c */ /* 0x000fe40003f0e818 */
[----:B------:R-:W1:Y:S01]  /*3d40*/  MUFU.EX2 R148, R148 ;  /* 0x0000009400947308 */ /* 0x000e620000000800 */
[--C-:B------:R-:W-:Y:S01]  /*3d50*/  FFMA.FTZ R149, R14, c[0x0][0x2d0], -R160.reuse ;  /* 0x0000b4000e957a23 */ /* 0x100fe200000108a0 */
[----:B--2---:R-:W-:Y:S01]  /*3d60*/  F2FP.PACK_AB R96, R154, R155 ;  /* 0x0000009b9a60723e */ /* 0x004fe200000000ff */
[--C-:B------:R-:W-:Y:S02]  /*3d70*/  FFMA.FTZ R150, R11, c[0x0][0x2d0], -R160.reuse ;  /* 0x0000b4000b967a23 */ /* 0x100fe400000108a0 */
[--C-:B------:R-:W-:Y:S02]  /*3d80*/  FFMA.FTZ R151, R5, c[0x0][0x2d0], -R160.reuse ;  /* 0x0000b40005977a23 */ /* 0x100fe400000108a0 */
[----:B------:R-:W-:Y:S01]  /*3d90*/  FFMA.FTZ R144, R63, c[0x0][0x2d0], -R160 ;  /* 0x0000b4003f907a23 */ /* 0x000fe200000108a0 */
[----:B------:R-:W-:Y:S01]  /*3da0*/  MUFU.EX2 R149, R149 ;  /* 0x0000009500957308 */ /* 0x000fe20000000800 */
[----:B------:R-:W-:-:S02]  /*3db0*/  FFMA.FTZ R11, R6, c[0x0][0x2d0], -R169 ;  /* 0x0000b400060b7a23 */ /* 0x000fc400000108a9 */
[----:B------:R-:W2:Y:S01]  /*3dc0*/  LDSM.16.MT88.4 R4, [R188+0x4100] ;  /* 0x00410000bc04783b */ /* 0x000ea20000004200 */
[--C-:B------:R-:W-:Y:S02]  /*3dd0*/  FFMA.FTZ R3, R15, c[0x0][0x2d0], -R160.reuse ;  /* 0x0000b4000f037a23 */ /* 0x100fe400000108a0 */
[--C-:B------:R-:W-:Y:S02]  /*3de0*/  FFMA.FTZ R2, R13, c[0x0][0x2d0], -R160.reuse ;  /* 0x0000b4000d027a23 */ /* 0x100fe400000108a0 */
[----:B------:R-:W3:Y:S01]  /*3df0*/  MUFU.EX2 R150, R150 ;  /* 0x0000009600967308 */ /* 0x000ee20000000800 */
[----:B------:R-:W4:Y:S01]  /*3e00*/  LDSM.16.MT88.4 R12, [R195+0x2900] ;  /* 0x00290000c30c783b */ /* 0x000f220000004200 */
[----:B-1----:R-:W-:Y:S01]  /*3e10*/  F2FP.PACK_AB R98, R148, R153 ;  /* 0x000000999462723e */ /* 0x002fe200000000ff */
[--C-:B------:R-:W-:Y:S02]  /*3e20*/  FFMA.FTZ R145, R19, c[0x0][0x2d0], -R160.reuse ;  /* 0x0000b40013917a23 */ /* 0x100fe400000108a0 */
[----:B------:R-:W-:-:S02]  /*3e30*/  FFMA.FTZ R10, R17, c[0x0][0x2d0], -R160 ;  /* 0x0000b400110a7a23 */ /* 0x000fc400000108a0 */
[----:B------:R-:W1:Y:S01]  /*3e40*/  LDSM.16.MT88.4 R16, [R188+0x2900] ;  /* 0x00290000bc10783b */ /* 0x000e620000004200 */
[----:B------:R-:W-:Y:S01]  /*3e50*/  MUFU.EX2 R151, R151 ;  /* 0x0000009700977308 */ /* 0x000fe20000000800 */
[--C-:B------:R-:W-:Y:S02]  /*3e60*/  FFMA.FTZ R162, R173, c[0x0][0x2d0], -R160.reuse ;  /* 0x0000b400ada27a23 */ /* 0x100fe400000108a0 */
[--C-:B------:R-:W-:Y:S02]  /*3e70*/  FFMA.FTZ R163, R163, c[0x0][0x2d0], -R160.reuse ;  /* 0x0000b400a3a37a23 */ /* 0x100fe400000108a0 */
[--C-:B------:R-:W-:Y:S02]  /*3e80*/  FFMA.FTZ R164, R171, c[0x0][0x2d0], -R160.reuse ;  /* 0x0000b400aba47a23 */ /* 0x100fe400000108a0 */
[----:B------:R-:W-:Y:S01]  /*3e90*/  FFMA.FTZ R165, R165, c[0x0][0x2d0], -R160 ;  /* 0x0000b400a5a57a23 */ /* 0x000fe200000108a0 */
[----:B------:R-:W5:Y:S01]  /*3ea0*/  MUFU.EX2 R144, R144 ;  /* 0x0000009000907308 */ /* 0x000f620000000800 */
[----:B---3--:R-:W-:Y:S01]  /*3eb0*/  F2FP.PACK_AB R97, R150, R149 ;  /* 0x000000959661723e */ /* 0x008fe200000000ff */
[----:B------:R-:W-:-:S02]  /*3ec0*/  FFMA.FTZ R171, R166, c[0x0][0x2d0], -R169 ;  /* 0x0000b400a6ab7a23 */ /* 0x000fc400000108a9 */
[--C-:B------:R-:W-:Y:S02]  /*3ed0*/  FFMA.FTZ R166, R142, c[0x0][0x2d0], -R169.reuse ;  /* 0x0000b4008ea67a23 */ /* 0x100fe400000108a9 */
[----:B------:R-:W-:Y:S02]  /*3ee0*/  FFMA.FTZ R169, R140, c[0x0][0x2d0], -R169 ;  /* 0x0000b4008ca97a23 */ /* 0x000fe400000108a9 */
[----:B------:R-:W-:Y:S01]  /*3ef0*/  MUFU.EX2 R152, R152 ;  /* 0x0000009800987308 */ /* 0x000fe20000000800 */
[--C-:B------:R-:W-:Y:S02]  /*3f00*/  FFMA.FTZ R167, R167, c[0x0][0x2d0], -R160.reuse ;  /* 0x0000b400a7a77a23 */ /* 0x100fe400000108a0 */
[--C-:B------:R-:W-:Y:S02]  /*3f10*/  FFMA.FTZ R170, R143, c[0x0][0x2d0], -R160.reuse ;  /* 0x0000b4008faa7a23 */ /* 0x100fe400000108a0 */
[--C-:B------:R-:W-:Y:S02]  /*3f20*/  FFMA.FTZ R172, R141, c[0x0][0x2d0], -R160.reuse ;  /* 0x0000b4008dac7a23 */ /* 0x100fe400000108a0 */
[----:B------:R-:W-:Y:S01]  /*3f30*/  FFMA.FTZ R207, R161, c[0x0][0x2d0], -R160 ;  /* 0x0000b400a1cf7a23 */ /* 0x000fe200000108a0 */
[----:B-----5:R-:W-:Y:S01]  /*3f40*/  F2FP.PACK_AB R99, R144, R151 ;  /* 0x000000979063723e */ /* 0x020fe200000000ff */
[----:B------:R-:W3:Y:S01]  /*3f50*/  MUFU.EX2 R147, R147 ;  /* 0x0000009300937308 */ /* 0x000ee20000000800 */
[----:B------:R-:W-:Y:S01]  /*3f60*/  FADD.FTZ R154, R155, R154 ;  /* 0x0000009a9b9a7221 */ /* 0x000fe20000010000 */
[----:B------:R-:W-:Y:S01]  /*3f70*/  LDSM.16.MT88.4 R140, [R190+0x1900] ;  /* 0x00190000be8c783b */ /* 0x000fe20000004200 */
[----:B------:R-:W-:-:S02]  /*3f80*/  FADD.FTZ R150, R149, R150 ;  /* 0x0000009695967221 */ /* 0x000fc40000010000 */
[----:B------:R-:W-:Y:S01]  /*3f90*/  FADD.FTZ R153, R153, R154 ;  /* 0x0000009a99997221 */ /* 0x000fe20000010000 */
[----:B------:R-:W-:Y:S01]  /*3fa0*/  HMMA.16816.F32 R36, R96, R40, RZ ;  /* 0x000000286024723c */ /* 0x000fe200000018ff */
[----:B------:R-:W-:Y:S01]  /*3fb0*/  FADD.FTZ R151, R151, R150 ;  /* 0x0000009697977221 */ /* 0x000fe20000010000 */
[----:B------:R-:W-:Y:S01]  /*3fc0*/  MUFU.EX2 R146, R146 ;  /* 0x0000009200927308 */ /* 0x000fe20000000800 */
[----:B------:R-:W-:Y:S02]  /*3fd0*/  FADD.FTZ R153, R148, R153 ;  /* 0x0000009994997221 */ /* 0x000fe40000010000 */
[----:B------:R-:W-:-:S03]  /*3fe0*/  FADD.FTZ R144, R144, R151 ;  /* 0x0000009790907221 */ /* 0x000fc60000010000 */
        /* <DEDUP_REMOVED lines=43> */
[----:B---3--:R-:W-:Y:S01]  /*42a0*/  F2FP.PACK_AB R4, R147, R152 ;  /* 0x000000989304723e */ /* 0x008fe200000000ff */
        /* <DEDUP_REMOVED lines=148> */
.L_x_1672:
[----:B------:R-:W-:Y:S02]  /*4bf0*/  UISETP.NE.AND UP0, UPT, UR24, 0x1, UPT ;  /* 0x000000011800788c */ /* 0x000fe4000bf05270 */
[----:B------:R-:W-:Y:S02]  /*4c00*/  ULDC.64 UR4, c[0x0][0x330] ;  /* 0x0000cc0000047ab9 */ /* 0x000fe40000000a00 */
[----:B------:R-:W-:-:S07]  /*4c10*/  UIMAD.WIDE.U32 UR28, UR26, UR4, URZ ;  /* 0x000000041a1c72a5 */ /* 0x000fce000f8e003f */
[----:B------:R-:W-:Y:S02]  /*4c20*/  @UP0 UMOV UR27, UR29 ;  /* 0x0000001d001b0c82 */ /* 0x000fe40008000000 */
[----:B------:R-:W-:Y:S02]  /*4c30*/  @UP0 USHF.R.U32.HI UR26, URZ, UR5, UR27 ;  /* 0x000000053f1a0299 */ /* 0x000fe4000801161b */
.L_x_1673:
[----:B------:R-:W-:Y:S02]  /*4c40*/  ULDC UR4, c[0x0][0x32c] ;  /* 0x0000cb0000047ab9 */ /* 0x000fe40000000800 */
[----:B------:R-:W-:-:S04]  /*4c50*/  UIMAD UR4, UR26, UR24, UR4 ;  /* 0x000000181a0472a4 */ /* 0x000fc8000f8e0204 */
[----:B------:R-:W-:-:S04]  /*4c60*/  UISETP.LT.AND UP0, UPT, UR25, UR4, UPT ;  /* 0x000000041900728c */ /* 0x000fc8000bf01270 */
[----:B------:R-:W-:-:S04]  /*4c70*/  USEL UR25, UR25, UR4, UP0 ;  /* 0x0000000419197287 */ /* 0x000fc80008000000 */
.L_x_1671:
        /* <DEDUP_REMOVED lines=17> */
.L_x_1685:
        /* <DEDUP_REMOVED lines=56> */
.L_x_1675:
[C---:B--23--:R-:W-:Y:S01]  /*5110*/  HMMA.16816.F32 R4, R132.reuse, R136, RZ ;  /* 0x000000888404723c */ /* 0x04cfe200000018ff */
[----:B------:R-:W0:Y:S01]  /*5120*/  LDGDEPBAR ;  /* 0x00000000000079af */ /* 0x000e220000000000 */
[----:B------:R-:W-:Y:S06]  /*5130*/  UISETP.GT.AND UP0, UPT, UR21, UR7, UPT ;  /* 0x000000071500728c */ /* 0x000fec000bf04270 */
[C---:B------:R-:W-:Y:S01]  /*5140*/  HMMA.16816.F32 R8, R132.reuse, R138, RZ ;  /* 0x0000008a8408723c */ /* 0x040fe200000018ff */
[----:B------:R-:W-:Y:S01]  /*5150*/  LDSM.16.M88.4 R136, [R193+0xc100] ;  /* 0x00c10000c188783b */ /* 0x000fe20000000200 */
[----:B------:R-:W-:Y:S06]  /*5160*/  PLOP3.LUT P0, PT, PT, PT, UP0, 0x40, 0x0 ;  /* 0x000000000000781c */ /* 0x000fec0003f0e808 */
[C---:B----4-:R-:W-:Y:S08]  /*5170*/  HMMA.16816.F32 R12, R132.reuse, R140, RZ ;  /* 0x0000008c840c723c */ /* 0x050ff000000018ff */
[C---:B------:R-:W-:Y:S01]  /*5180*/  HMMA.16816.F32 R16, R132.reuse, R142, RZ ;  /* 0x0000008e8410723c */ /* 0x040fe200000018ff */
[----:B------:R-:W2:Y:S07]  /*5190*/  LDSM.16.M88.4 R140, [R192+0x6100] ;  /* 0x00610000c08c783b */ /* 0x000eae0000000200 */
[C---:B-1----:R-:W-:Y:S08]  /*51a0*/  HMMA.16816.F32 R20, R132.reuse, R144, RZ ;  /* 0x000000908414723c */ /* 0x042ff000000018ff */
[C---:B------:R-:W-:Y:S01]  /*51b0*/  HMMA.16816.F32 R24, R132.reuse, R146, RZ ;  /* 0x000000928418723c */ /* 0x040fe200000018ff */
[----:B------:R-:W1:Y:S07]  /*51c0*/  LDSM.16.M88.4 R144, [R192+0x6900] ;  /* 0x00690000c090783b */ /* 0x000e6e0000000200 */
[C---:B------:R-:W-:Y:S08]  /*51d0*/  HMMA.16816.F32 R28, R132.reuse, R148, RZ ;  /* 0x00000094841c723c */ /* 0x040ff000000018ff */
[----:B------:R-:W-:Y:S01]  /*51e0*/  HMMA.16816.F32 R32, R132, R150, RZ ;  /* 0x000000968420723c */ /* 0x000fe200000018ff */
[----:B------:R-:W3:Y:S06]  /*51f0*/  LDSM.16.M88.4 R132, [R192+0x7100] ;  /* 0x00710000c084783b */ /* 0x000eec0000000200 */
[----:B------:R-:W4:Y:S01]  /*5200*/  LDSM.16.M88.4 R148, [R192+0x7900] ;  /* 0x00790000c094783b */ /* 0x000f220000000200 */
[C---:B------:R-:W-:Y:S08]  /*5210*/  HMMA.16816.F32 R4, R152.reuse, R156, R4 ;  /* 0x0000009c9804723c */ /* 0x040ff00000001804 */
[C---:B------:R-:W-:Y:S01]  /*5220*/  HMMA.16816.F32 R8, R152.reuse, R158, R8 ;  /* 0x0000009e9808723c */ /* 0x040fe20000001808 */
[----:B------:R-:W-:Y:S07]  /*5230*/  LDSM.16.M88.4 R156, [R191+0xc100] ;  /* 0x00c10000bf9c783b */ /* 0x000fee0000000200 */
[C---:B------:R-:W-:Y:S08]  /*5240*/  HMMA.16816.F32 R12, R152.reuse, R160, R12 ;  /* 0x000000a0980c723c */ /* 0x040ff0000000180c */
[C---:B------:R-:W-:Y:S01]  /*5250*/  HMMA.16816.F32 R16, R152.reuse, R162, R16 ;  /* 0x000000a29810723c */ /* 0x040fe20000001810 */
[----:B------:R-:W5:Y:S07]  /*5260*/  LDSM.16.M88.4 R160, [R184] ;  /* 0x00000000b8a0783b */ /* 0x000f6e0000000200 */
[C---:B------:R-:W-:Y:S08]  /*5270*/  HMMA.16816.F32 R20, R152.reuse, R164, R20 ;  /* 0x000000a49814723c */ /* 0x040ff00000001814 */
[C---:B------:R-:W-:Y:S01]  /*5280*/  HMMA.16816.F32 R24, R152.reuse, R166, R24 ;  /* 0x000000a69818723c */ /* 0x040fe20000001818 */
[----:B------:R-:W3:Y:S07]  /*5290*/  LDSM.16.M88.4 R164, [R184+0x800] ;  /* 0x00080000b8a4783b */ /* 0x000eee0000000200 */
[C---:B------:R-:W-:Y:S08]  /*52a0*/  HMMA.16816.F32 R28, R152.reuse, R168, R28 ;  /* 0x000000a8981c723c */ /* 0x040ff0000000181c */
[----:B------:R-:W-:Y:S01]  /*52b0*/  HMMA.16816.F32 R32, R152, R170, R32 ;  /* 0x000000aa9820723c */ /* 0x000fe20000001820 */
[----:B------:R-:W4:Y:S06]  /*52c0*/  LDSM.16.M88.4 R152, [R184+0x1000] ;  /* 0x00100000b898783b */ /* 0x000f2c0000000200 */
[----:B------:R-:W4:Y:S01]  /*52d0*/  LDSM.16.M88.4 R168, [R184+0x1800] ;  /* 0x00180000b8a8783b */ /* 0x000f220000000200 */
[C---:B--2---:R-:W-:Y:S08]  /*52e0*/  HMMA.16816.F32 R4, R136.reuse, R140, R4 ;  /* 0x0000008c8804723c */ /* 0x044ff00000001804 */
[C---:B------:R-:W-:Y:S01]  /*52f0*/  HMMA.16816.F32 R8, R136.reuse, R142, R8 ;  /* 0x0000008e8808723c */ /* 0x040fe20000001808 */
[----:B------:R-:W-:Y:S07]  /*5300*/  LDSM.16.M88.4 R140, [R197+0x8100] ;  /* 0x00810000c58c783b */ /* 0x000fee0000000200 */
[C---:B-1----:R-:W-:Y:S08]  /*5310*/  HMMA.16816.F32 R12, R136.reuse, R144, R12 ;  /* 0x00000090880c723c */ /* 0x042ff0000000180c */
[C---:B------:R-:W-:Y:S01]  /*5320*/  HMMA.16816.F32 R16, R136.reuse, R146, R16 ;  /* 0x000000928810723c */ /* 0x040fe20000001810 */
[----:B------:R-:W-:Y:S07]  /*5330*/  LDSM.16.M88.4 R144, [R197+0x8900] ;  /* 0x00890000c590783b */ /* 0x000fee0000000200 */
[C---:B---3--:R-:W-:Y:S08]  /*5340*/  HMMA.16816.F32 R20, R136.reuse, R132, R20 ;  /* 0x000000848814723c */ /* 0x048ff00000001814 */
[C---:B------:R-:W-:Y:S01]  /*5350*/  HMMA.16816.F32 R24, R136.reuse, R134, R24 ;  /* 0x000000868818723c */ /* 0x040fe20000001818 */
[----:B------:R-:W1:Y:S07]  /*5360*/  LDSM.16.M88.4 R132, [R198+0x10100] ;  /* 0x01010000c684783b */ /* 0x000e6e0000000200 */
[C---:B----4-:R-:W-:Y:S08]  /*5370*/  HMMA.16816.F32 R28, R136.reuse, R148, R28 ;  /* 0x00000094881c723c */ /* 0x050ff0000000181c */
[----:B------:R-:W-:Y:S01]  /*5380*/  HMMA.16816.F32 R32, R136, R150, R32 ;  /* 0x000000968820723c */ /* 0x000fe20000001820 */
[----:B------:R-:W2:Y:S06]  /*5390*/  LDSM.16.M88.4 R136, [R197+0x9100] ;  /* 0x00910000c588783b */ /* 0x000eac0000000200 */
[----:B------:R-:W3:Y:S01]  /*53a0*/  LDSM.16.M88.4 R148, [R197+0x9900] ;  /* 0x00990000c594783b */ /* 0x000ee20000000200 */
[C---:B-----5:R-:W-:Y:S08]  /*53b0*/  HMMA.16816.F32 R4, R156.reuse, R160, R4 ;  /* 0x000000a09c04723c */ /* 0x060ff00000001804 */
[C---:B------:R-:W-:Y:S01]  /*53c0*/  HMMA.16816.F32 R8, R156.reuse, R162, R8 ;  /* 0x000000a29c08723c */ /* 0x040fe20000001808 */
[----:B------:R-:W-:Y:S07]  /*53d0*/  LDSM.16.M88.4 R160, [R183] ;  /* 0x00000000b7a0783b */ /* 0x000fee0000000200 */
[C---:B------:R-:W-:Y:S08]  /*53e0*/  HMMA.16816.F32 R12, R156.reuse, R164, R12 ;  /* 0x000000a49c0c723c */ /* 0x040ff0000000180c */
[C---:B------:R-:W-:Y:S01]  /*53f0*/  HMMA.16816.F32 R16, R156.reuse, R166, R16 ;  /* 0x000000a69c10723c */ /* 0x040fe20000001810 */
[----:B------:R-:W-:Y:S07]  /*5400*/  LDSM.16.M88.4 R164, [R182] ;  /* 0x00000000b6a4783b */ /* 0x000fee0000000200 */
[C---:B------:R-:W-:Y:S08]  /*5410*/  HMMA.16816.F32 R20, R156.reuse, R152, R20 ;  /* 0x000000989c14723c */ /* 0x040ff00000001814 */
[C---:B------:R-:W-:Y:S01]  /*5420*/  HMMA.16816.F32 R24, R156.reuse, R154, R24 ;  /* 0x0000009a9c18723c */ /* 0x040fe20000001818 */
[----:B------:R-:W4:Y:S07]  /*5430*/  LDSM.16.M88.4 R152, [R194+0x10100] ;  /* 0x01010000c298783b */ /* 0x000f2e0000000200 */
[C---:B------:R-:W-:Y:S08]  /*5440*/  HMMA.16816.F32 R28, R156.reuse, R168, R28 ;  /* 0x000000a89c1c723c */ /* 0x040ff0000000181c */
[----:B------:R-:W-:Y:S01]  /*5450*/  HMMA.16816.F32 R32, R156, R170, R32 ;  /* 0x000000aa9c20723c */ /* 0x000fe20000001820 */
[----:B------:R-:W5:Y:S06]  /*5460*/  LDSM.16.M88.4 R156, [R181] ;  /* 0x00000000b59c783b */ /* 0x000f6c0000000200 */
[----:B------:R-:W3:Y:S01]  /*5470*/  LDSM.16.M88.4 R168, [R180] ;  /* 0x00000000b4a8783b */ /* 0x000ee20000000200 */
        /* <DEDUP_REMOVED lines=9> */
[C---:B---3--:R-:W-:Y:S08]  /*5510*/  HMMA.16816.F32 R28, R132.reuse, R148, R28 ;  /* 0x00000094841c723c */ /* 0x048ff0000000181c */
[----:B------:R-:W-:Y:S01]  /*5520*/  HMMA.16816.F32 R32, R132, R150, R32 ;  /* 0x000000968420723c */ /* 0x000fe20000001820 */
[----:B------:R-:W2:Y:S06]  /*5530*/  LDSM.16.M88.4 R132, [R192+0x9100] ;  /* 0x00910000c084783b */ /* 0x000eac0000000200 */
[----:B------:R-:W3:Y:S01]  /*5540*/  LDSM.16.M88.4 R148, [R192+0x9900] ;  /* 0x00990000c094783b */ /* 0x000ee20000000200 */
[C---:B----4-:R-:W-:Y:S08]  /*5550*/  HMMA.16816.F32 R4, R152.reuse, R160, R4 ;  /* 0x000000a09804723c */ /* 0x050ff00000001804 */
[C---:B------:R-:W-:Y:S01]  /*5560*/  HMMA.16816.F32 R8, R152.reuse, R162, R8 ;  /* 0x000000a29808723c */ /* 0x040fe20000001808 */
[----:B------:R-:W-:Y:S07]  /*5570*/  LDSM.16.M88.4 R160, [R184+0x2000] ;  /* 0x00200000b8a0783b */ /* 0x000fee0000000200 */
[C---:B------:R-:W-:Y:S08]  /*5580*/  HMMA.16816.F32 R12, R152.reuse, R164, R12 ;  /* 0x000000a4980c723c */ /* 0x040ff0000000180c */
[C---:B------:R-:W-:Y:S01]  /*5590*/  HMMA.16816.F32 R16, R152.reuse, R166, R16 ;  /* 0x000000a69810723c */ /* 0x040fe20000001810 */
[----:B------:R-:W-:Y:S07]  /*55a0*/  LDSM.16.M88.4 R164, [R184+0x2800] ;  /* 0x00280000b8a4783b */ /* 0x000fee0000000200 */
[C---:B-----5:R-:W-:Y:S08]  /*55b0*/  HMMA.16816.F32 R20, R152.reuse, R156, R20 ;  /* 0x0000009c9814723c */ /* 0x060ff00000001814 */
[C---:B------:R-:W-:Y:S01]  /*55c0*/  HMMA.16816.F32 R24, R152.reuse, R158, R24 ;  /* 0x0000009e9818723c */ /* 0x040fe20000001818 */
[----:B------:R-:W4:Y:S07]  /*55d0*/  LDSM.16.M88.4 R156, [R191+0x10100] ;  /* 0x01010000bf9c783b */ /* 0x000f2e0000000200 */
[C---:B------:R-:W-:Y:S08]  /*55e0*/  HMMA.16816.F32 R28, R152.reuse, R168, R28 ;  /* 0x000000a8981c723c */ /* 0x040ff0000000181c */
[----:B------:R-:W-:Y:S01]  /*55f0*/  HMMA.16816.F32 R32, R152, R170, R32 ;  /* 0x000000aa9820723c */ /* 0x000fe20000001820 */
[----:B------:R-:W5:Y:S06]  /*5600*/  LDSM.16.M88.4 R152, [R184+0x3000] ;  /* 0x00300000b898783b */ /* 0x000f6c0000000200 */
[----:B------:R-:W3:Y:S01]  /*5610*/  LDSM.16.M88.4 R168, [R184+0x3800] ;  /* 0x00380000b8a8783b */ /* 0x000ee20000000200 */
        /* <DEDUP_REMOVED lines=15> */
[----:B------:R-:W-:Y:S07]  /*5710*/  LDSM.16.M88.4 R160, [R179] ;  /* 0x00000000b3a0783b */ /* 0x000fee0000000200 */
[C---:B------:R-:W-:Y:S08]  /*5720*/  HMMA.16816.F32 R12, R156.reuse, R164, R12 ;  /* 0x000000a49c0c723c */ /* 0x040ff0000000180c */
[C---:B------:R-:W-:Y:S01]  /*5730*/  HMMA.16816.F32 R16, R156.reuse, R166, R16 ;  /* 0x000000a69c10723c */ /* 0x040fe20000001810 */
[----:B------:R-:W-:Y:S07]  /*5740*/  LDSM.16.M88.4 R164, [R178] ;  /* 0x00000000b2a4783b */ /* 0x000fee0000000200 */
[C---:B-----5:R-:W-:Y:S08]  /*5750*/  HMMA.16816.F32 R20, R156.reuse, R152, R20 ;  /* 0x000000989c14723c */ /* 0x060ff00000001814 */
        /* <DEDUP_REMOVED lines=40> */
[C---:B---3--:R-:W-:Y:S08]  /*59e0*/  HMMA.16816.F32 R28, R136.reuse, R148, R28 ;  /* 0x00000094881c723c */ /* 0x048ff0000000181c */
[----:B------:R-:W-:Y:S08]  /*59f0*/  HMMA.16816.F32 R32, R136, R150, R32 ;  /* 0x000000968820723c */ /* 0x000ff00000001820 */
[C---:B----4-:R-:W-:Y:S08]  /*5a00*/  HMMA.16816.F32 R4, R156.reuse, R160, R4 ;  /* 0x000000a09c04723c */ /* 0x050ff00000001804 */
        /* <DEDUP_REMOVED lines=8> */
[----:B------:R-:W-:Y:S01]  /*5a90*/  IADD3 R138, -R174, 0x10, RZ ;  /* 0x00000010ae8a7810 */ /* 0x000fe20007ffe1ff */
        /* <DEDUP_REMOVED lines=31> */
[----:B------:R-:W1:Y:S04]  /*5c90*/  SHFL.IDX PT, R0, R140, 0x1, 0x181f ;  /* 0x00381f008c007f89 */ /* 0x000e6800000e0000 */
[----:B------:R-:W2:Y:S04]  /*5ca0*/  SHFL.IDX PT, R133, R134, 0x1, 0x181f ;  /* 0x00381f0086857f89 */ /* 0x000ea800000e0000 */
[----:B------:R-:W3:Y:S01]  /*5cb0*/  SHFL.IDX PT, R135, R134, RZ, 0x181f ;  /* 0x00181fff86877589 */ /* 0x000ee200000e0000 */
[-C--:B-1----:R-:W-:Y:S04]  /*5cc0*/  IADD3 R138, P2, P0, R138, R0.reuse, R175 ;  /* 0x000000008a8a7210 */ /* 0x082fe8000785e0af */
[-C--:B--2---:R-:W-:Y:S02]  /*5cd0*/  IADD3.X R139, RZ, R133.reuse, R214, P2, P0 ;  /* 0x00000085ff8b7210 */ /* 0x084fe400017e04d6 */
        /* <DEDUP_REMOVED lines=18> */
.L_x_1676:
[----:B-1----:R-:W-:Y:S01]  /*5e00*/  IMAD.MOV.U32 R137, RZ, RZ, R203 ;  /* 0x000000ffff897224 */ /* 0x002fe200078e00cb */
        /* <DEDUP_REMOVED lines=10> */
[----:B------:R-:W1:Y:S01]  /*5eb0*/  SHFL.IDX PT, R139, R137, RZ, 0x1c1f ;  /* 0x001c1fff898b7589 */ /* 0x000e6200000e0000 */
[----:B------:R-:W-:Y:S05]  /*5ec0*/  IMAD R133, R0, c[0x0][0x1d0], R133 ;  /* 0x0000740000857a24 */ /* 0x000fea00078e0285 */
[----:B------:R-:W-:Y:S04]  /*5ed0*/  IADD3 R0, R133, -c[0x0][0x168], RZ ;  /* 0x80005a0085007a10 */ /* 0x000fe80007ffe0ff */
[C---:B------:R-:W-:Y:S02]  /*5ee0*/  IADD3 R132, R0.reuse, c[0x0][0x328], RZ ;  /* 0x0000ca0000847a10 */ /* 0x040fe40007ffe0ff */
[----:B------:R-:W-:Y:S03]  /*5ef0*/  IADD3 R0, R0, UR12, RZ ;  /* 0x0000000c00007c10 */ /* 0x000fe6000fffe0ff */
[--C-:B-1----:R-:W-:Y:S02]  /*5f00*/  IMAD.IADD R135, R132, 0x1, R139.reuse ;  /* 0x0000000184877824 */ /* 0x102fe400078e028b */
        /* <DEDUP_REMOVED lines=17> */
.L_x_1679:
[----:B------:R-:W-:Y:S04]  /*6020*/  MOV R134, c[0x0][0x32c] ;  /* 0x0000cb0000867a02 */ /* 0x000fe80000000f00 */
[----:B------:R-:W-:Y:S11]  /*6030*/  ISETP.NE.AND P0, PT, R134, 0x1, PT ;  /* 0x000000018600780c */ /* 0x000ff60003f05270 */
[----:B------:R-:W-:Y:S02]  /*6040*/  @!UPT UIADD3 URZ, URZ, URZ, URZ ;  /* 0x0000003f3f3ff290 */ /* 0x000fe4000fffe03f */
[----:B------:R-:W-:Y:S05]  /*6050*/  @P0 IMAD.HI.U32 R134, R139, c[0x0][0x330], RZ ;  /* 0x0000cc008b860a27 */ /* 0x000fea00078e00ff */
[----:B------:R-:W-:Y:S02]  /*6060*/  @P0 SHF.R.U32.HI R139, RZ, c[0x0][0x334], R134 ;  /* 0x0000cd00ff8b0a19 */ /* 0x000fe40000011686 */
.L_x_1680:
[----:B------:R-:W-:Y:S05]  /*6070*/  BSYNC B0 ;  /* 0x0000000000007941 */ /* 0x000fea0003800000 */
.L_x_1678:
[----:B------:R-:W-:Y:S04]  /*6080*/  IMAD.MOV.U32 R134, RZ, RZ, c[0x0][0x32c] ;  /* 0x0000cb00ff867624 */ /* 0x000fe800078e00ff */
[----:B------:R-:W-:Y:S04]  /*6090*/  IMAD R139, R139, R134, -UR5 ;  /* 0x800000058b8b7e24 */ /* 0x000fe8000f8e0286 */
[----:B------:R-:W-:Y:S05]  /*60a0*/  IMAD.IADD R136, R139, 0x1, -R204 ;  /* 0x000000018b887824 */ /* 0x000fea00078e0acc */
[----:B------:R-:W-:Y:S02]  /*60b0*/  IADD3 R134, R136, c[0x0][0x32c], RZ ;  /* 0x0000cb0088867a10 */ /* 0x000fe40007ffe0ff */
[----:B------:R-:W-:Y:S02]  /*60c0*/  IMNMX R133, R133, R136, !PT ;  /* 0x0000008885857217 */ /* 0x000fe40007800200 */
[----:B------:R-:W-:Y:S02]  /*60d0*/  IMNMX R135, R135, R134, PT ;  /* 0x0000008687877217 */ /* 0x000fe40003800200 */
.L_x_1677:
        /* <DEDUP_REMOVED lines=11> */
[----:B------:R-:W1:Y:S01]  /*6190*/  SHFL.IDX PT, R5, R137, 0x1, 0x1c1f ;  /* 0x003c1f0089057f89 */ /* 0x000e6200000e0000 */
        /* <DEDUP_REMOVED lines=12> */
[--C-:B-1----:R-:W-:Y:S01]  /*6260*/  IMAD.IADD R132, R132, 0x1, R5.reuse ;  /* 0x0000000184847824 */ /* 0x102fe200078e0205 */
[C---:B------:R-:W-:Y:S01]  /*6270*/  ISETP.GT.AND P2, PT, R133.reuse, 0x11, P2 ;  /* 0x000000118500780c */ /* 0x040fe20001744270 */
[----:B------:R-:W-:Y:S01]  /*6280*/  IMAD.IADD R0, R0, 0x1, R5 ;  /* 0x0000000100007824 */ /* 0x000fe200078e0205 */
        /* <DEDUP_REMOVED lines=58> */
.L_x_1683:
[----:B------:R-:W-:Y:S04]  /*6630*/  MOV R4, c[0x0][0x32c] ;  /* 0x0000cb0000047a02 */ /* 0x000fe80000000f00 */
[----:B------:R-:W-:Y:S11]  /*6640*/  ISETP.NE.AND P0, PT, R4, 0x1, PT ;  /* 0x000000010400780c */ /* 0x000ff60003f05270 */
[----:B------:R-:W-:Y:S02]  /*6650*/  @!UPT UIADD3 URZ, URZ, URZ, URZ ;  /* 0x0000003f3f3ff290 */ /* 0x000fe4000fffe03f */
[----:B------:R-:W-:Y:S05]  /*6660*/  @P0 IMAD.HI.U32 R4, R5, c[0x0][0x330], RZ ;  /* 0x0000cc0005040a27 */ /* 0x000fea00078e00ff */
[----:B------:R-:W-:Y:S02]  /*6670*/  @P0 SHF.R.U32.HI R5, RZ, c[0x0][0x334], R4 ;  /* 0x0000cd00ff050a19 */ /* 0x000fe40000011604 */
.L_x_1684:
[----:B------:R-:W-:Y:S05]  /*6680*/  BSYNC B0 ;  /* 0x0000000000007941 */ /* 0x000fea0003800000 */
.L_x_1682:
[----:B------:R-:W-:Y:S04]  /*6690*/  IMAD.MOV.U32 R4, RZ, RZ, c[0x0][0x32c] ;  /* 0x0000cb00ff047624 */ /* 0x000fe800078e00ff */
[----:B------:R-:W-:Y:S04]  /*66a0*/  IMAD R9, R5, R4, -UR5 ;  /* 0x8000000505097e24 */ /* 0x000fe8000f8e0204 */
[----:B------:R-:W-:Y:S05]  /*66b0*/  IMAD.IADD R9, R9, 0x1, -R204 ;  /* 0x0000000109097824 */ /* 0x000fea00078e0acc */
[----:B------:R-:W-:Y:S02]  /*66c0*/  IADD3 R5, R9, c[0x0][0x32c], RZ ;  /* 0x0000cb0009057a10 */ /* 0x000fe40007ffe0ff */
[----:B------:R-:W-:Y:S02]  /*66d0*/  IMNMX R0, R0, R9, !PT ;  /* 0x0000000900007217 */ /* 0x000fe40007800200 */
[----:B------:R-:W-:Y:S02]  /*66e0*/  IMNMX R132, R132, R5, PT ;  /* 0x0000000584847217 */ /* 0x000fe40003800200 */
.L_x_1681:
        /* <DEDUP_REMOVED lines=53> */
[----:B------:R-:W-:Y:S02]  /*6a40*/  ISETP.LT.OR P0, PT, R132, 0x22, P0 ;  /* 0x000000228400780c */ /* 0x000fe40000701670 */
[----:B------:R-:W-:Y:S02]  /*6a50*/  FMNMX.FTZ R6, R217, R6, !PT ;  /* 0x00000006d9067209 */ /* 0x000fe40007810000 */
[----:B------:R-:W-:Y:S02]  /*6a60*/  PLOP3.LUT P2, PT, PT, PT, UP0, 0x80, 0x0 ;  /* 0x000000000000781c */ /* 0x000fe40003f4f008 */
[----:B------:R-:W-:Y:S02]  /*6a70*/  FMNMX.FTZ R4, R152, R5, !PT ;  /* 0x0000000598047209 */ /* 0x000fe40007810000 */
[----:B------:R-:W-:Y:S02]  /*6a80*/  FSEL R159, R23, -INF , !P0 ;  /* 0xff800000179f7808 */ /* 0x000fe40004000000 */
[C---:B------:R-:W-:Y:S01]  /*6a90*/  ISETP.GT.AND P2, PT, R0.reuse, 0x28, P2 ;  /* 0x000000280000780c */ /* 0x040fe20001744270 */
[----:B------:R-:W-:Y:S01]  /*6aa0*/  LDSM.16.MT88.4 R20, [R190+0x100] ;  /* 0x00010000be14783b */ /* 0x000fe20000004200 */
[----:B------:R-:W-:Y:S02]  /*6ab0*/  FMNMX.FTZ R6, R171, R6, !PT ;  /* 0x00000006ab067209 */ /* 0x000fe40007810000 */
        /* <DEDUP_REMOVED lines=25> */
[----:B------:R-:W-:Y:S01]  /*6c50*/  FMNMX.FTZ R10, R155, R6, !PT ;  /* 0x000000069b0a7209 */ /* 0x000fe20007810000 */
[----:B------:R-:W-:Y:S01]  /*6c60*/  LDSM.16.MT88.4 R28, [R189+0x100] ;  /* 0x00010000bd1c783b */ /* 0x000fe20000004200 */
[----:B------:R-:W-:Y:S02]  /*6c70*/  ISETP.GT.AND P2, PT, R0, 0x38, P2 ;  /* 0x000000380000780c */ /* 0x000fe40001744270 */
[----:B------:R-:W-:Y:S01]  /*6c80*/  PLOP3.LUT P0, PT, PT, PT, UP0, 0x80, 0x0 ;  /* 0x000000000000781c */ /* 0x000fe20003f0f008 */
[----:B------:R-:W-:Y:S01]  /*6c90*/  UISETP.GT.AND UP0, UPT, UR21, UR4, UPT ;  /* 0x000000041500728c */ /* 0x000fe2000bf04270 */
[----:B------:R-:W-:Y:S01]  /*6ca0*/  ISETP.LT.OR P2, PT, R132, 0x39, P2 ;  /* 0x000000398400780c */ /* 0x000fe20001741670 */
[----:B------:R-:W-:Y:S01]  /*6cb0*/  UIADD3 UR21, UR21, -0x1, URZ ;  /* 0xffffffff15157890 */ /* 0x000fe2000fffe03f */
[----:B------:R-:W-:Y:S02]  /*6cc0*/  ISETP.GT.AND P0, PT, R0, 0x39, P0 ;  /* 0x000000390000780c */ /* 0x000fe40000704270 */
[----:B------:R-:W-:Y:S02]  /*6cd0*/  FMNMX.FTZ R0, R149, R10, !PT ;  /* 0x0000000a95007209 */ /* 0x000fe40007810000 */
[----:B------:R-:W-:Y:S02]  /*6ce0*/  FSEL R145, R34, -INF , !P2 ;  /* 0xff80000022917808 */ /* 0x000fe40005000000 */
[----:B------:R-:W-:Y:S02]  /*6cf0*/  FMNMX.FTZ R0, R147, R0, !PT ;  /* 0x0000000093007209 */ /* 0x000fe40007810000 */
[----:B------:R-:W-:Y:S02]  /*6d00*/  ISETP.LT.OR P0, PT, R132, 0x3a, P0 ;  /* 0x0000003a8400780c */ /* 0x000fe40000701670 */
[----:B------:R-:W-:Y:S02]  /*6d10*/  FMNMX.FTZ R0, R145, R0, !PT ;  /* 0x0000000091007209 */ /* 0x000fe40007810000 */
[----:B------:R-:W-:Y:S04]  /*6d20*/  FSEL R133, R35, -INF , !P0 ;  /* 0xff80000023857808 */ /* 0x000fe80004000000 */
[----:B------:R-:W-:Y:S02]  /*6d30*/  FMNMX.FTZ R7, R133, R0, !PT ;  /* 0x0000000085077209 */ /* 0x000fe40007810000 */
[----:B-1----:R-:W-:Y:S03]  /*6d40*/  FMNMX.FTZ R6, R4, R5, !PT ;  /* 0x0000000504067209 */ /* 0x002fe60007810000 */
[----:B------:R-:W1:Y:S08]  /*6d50*/  SHFL.BFLY PT, R4, R7, 0x2, 0x1f ;  /* 0x0c401f0007047f89 */ /* 0x000e7000000e0000 */
[----:B------:R-:W2:Y:S01]  /*6d60*/  SHFL.BFLY PT, R15, R6, 0x1, 0x1f ;  /* 0x0c201f00060f7f89 */ /* 0x000ea200000e0000 */
[----:B-1----:R-:W-:Y:S07]  /*6d70*/  FMNMX.FTZ R5, R7, R4, !PT ;  /* 0x0000000407057209 */ /* 0x002fee0007810000 */
[----:B------:R-:W1:Y:S01]  /*6d80*/  SHFL.BFLY PT, R132, R5, 0x1, 0x1f ;  /* 0x0c201f0005847f89 */ /* 0x000e6200000e0000 */
[----:B--2---:R-:W-:Y:S04]  /*6d90*/  FMNMX.FTZ R0, R6, R15, !PT ;  /* 0x0000000f06007209 */ /* 0x004fe80007810000 */
[C---:B------:R-:W-:Y:S01]  /*6da0*/  FSETP.NEU.FTZ.AND P0, PT, R0.reuse, -INF , PT ;  /* 0xff8000000000780b */ /* 0x040fe20003f1d000 */
[C---:B------:R-:W-:Y:S03]  /*6db0*/  FMUL.FTZ R153, R0.reuse, c[0x0][0x2d0] ;  /* 0x0000b40000997a20 */ /* 0x040fe60000410000 */
[----:B------:R-:W-:Y:S02]  /*6dc0*/  FSEL R4, R0, RZ, P0 ;  /* 0x000000ff00047208 */ /* 0x000fe40000000000 */
[----:B------:R-:W-:Y:S03]  /*6dd0*/  FSEL R153, R153, RZ, P0 ;  /* 0x000000ff99997208 */ /* 0x000fe60000000000 */
[----:B------:R-:W-:Y:S02]  /*6de0*/  FADD.FTZ R3, -R4, R3 ;  /* 0x0000000304037221 */ /* 0x000fe40000010100 */
[--C-:B------:R-:W-:Y:S02]  /*6df0*/  FFMA.FTZ R160, R138, c[0x0][0x2d0], -R153.reuse ;  /* 0x0000b4008aa07a23 */ /* 0x100fe40000010899 */
[--C-:B------:R-:W-:Y:S02]  /*6e00*/  FFMA.FTZ R135, R136, c[0x0][0x2d0], -R153.reuse ;  /* 0x0000b40088877a23 */ /* 0x100fe40000010899 */
[--C-:B------:R-:W-:Y:S01]  /*6e10*/  FFMA.FTZ R134, R134, c[0x0][0x2d0], -R153.reuse ;  /* 0x0000b40086867a23 */ /* 0x100fe20000010899 */
[----:B-1----:R-:W-:Y:S01]  /*6e20*/  FMNMX.FTZ R132, R5, R132, !PT ;  /* 0x0000008405847209 */ /* 0x002fe20007810000 */
[--C-:B------:R-:W-:Y:S01]  /*6e30*/  FFMA.FTZ R161, R8, c[0x0][0x2d0], -R153.reuse ;  /* 0x0000b40008a17a23 */ /* 0x100fe20000010899 */
[----:B------:R-:W-:Y:S01]  /*6e40*/  MUFU.EX2 R160, R160 ;  /* 0x000000a000a07308 */ /* 0x000fe20000000800 */
[----:B------:R-:W-:Y:S01]  /*6e50*/  FMUL.FTZ R6, R3, c[0x0][0x2d0] ;  /* 0x0000b40003067a20 */ /* 0x000fe20000410000 */
[C---:B------:R-:W-:Y:S01]  /*6e60*/  FSETP.NEU.FTZ.AND P0, PT, R132.reuse, -INF , PT ;  /* 0xff8000008400780b */ /* 0x040fe20003f1d000 */
[----:B------:R-:W-:Y:S02]  /*6e70*/  FMUL.FTZ R144, R132, c[0x0][0x2d0] ;  /* 0x0000b40084907a20 */ /* 0x000fe40000410000 */
[--C-:B------:R-:W-:Y:S01]  /*6e80*/  FFMA.FTZ R169, R140, c[0x0][0x2d0], -R153.reuse ;  /* 0x0000b4008ca97a23 */ /* 0x100fe20000010899 */
[----:B------:R-:W-:Y:S01]  /*6e90*/  FSEL R5, R132, RZ, P0 ;  /* 0x000000ff84057208 */ /* 0x000fe20000000000 */
[--C-:B------:R-:W-:Y:S01]  /*6ea0*/  FFMA.FTZ R220, R158, c[0x0][0x2d0], -R153.reuse ;  /* 0x0000b4009edc7a23 */ /* 0x100fe20000010899 */
[----:B------:R-:W-:Y:S01]  /*6eb0*/  FSEL R144, R144, RZ, P0 ;  /* 0x000000ff90907208 */ /* 0x000fe20000000000 */
[--C-:B------:R-:W-:Y:S01]  /*6ec0*/  FFMA.FTZ R221, R156, c[0x0][0x2d0], -R153.reuse ;  /* 0x0000b4009cdd7a23 */ /* 0x100fe20000010899 */
[----:B------:R-:W1:Y:S01]  /*6ed0*/  MUFU.EX2 R135, R135 ;  /* 0x0000008700877308 */ /* 0x000e620000000800 */
[----:B------:R-:W-:Y:S01]  /*6ee0*/  FADD.FTZ R5, -R5, R2 ;  /* 0x0000000205057221 */ /* 0x000fe20000010100 */
[----:B------:R-:W-:Y:S01]  /*6ef0*/  PLOP3.LUT P0, PT, PT, PT, UP0, 0x80, 0x0 ;  /* 0x000000000000781c */ /* 0x000fe20003f0f008 */
[--C-:B------:R-:W-:Y:S02]  /*6f00*/  FFMA.FTZ R164, R13, c[0x0][0x2d0], -R144.reuse ;  /* 0x0000b4000da47a23 */ /* 0x100fe40000010890 */
[----:B------:R-:W2:Y:S01]  /*6f10*/  LDSM.16.MT88.4 R12, [R195+0x100] ;  /* 0x00010000c30c783b */ /* 0x000ea20000004200 */
[--C-:B------:R-:W-:Y:S02]  /*6f20*/  FFMA.FTZ R165, R17, c[0x0][0x2d0], -R144.reuse ;  /* 0x0000b40011a57a23 */ /* 0x100fe40000010890 */
[--C-:B------:R-:W-:Y:S02]  /*6f30*/  FFMA.FTZ R163, R9, c[0x0][0x2d0], -R144.reuse ;  /* 0x0000b40009a37a23 */ /* 0x100fe40000010890 */
[--C-:B------:R-:W-:Y:S01]  /*6f40*/  FFMA.FTZ R162, R11, c[0x0][0x2d0], -R144.reuse ;  /* 0x0000b4000ba27a23 */ /* 0x100fe20000010890 */
[----:B------:R-:W-:Y:S01]  /*6f50*/  MUFU.EX2 R134, R134 ;  /* 0x0000008600867308 */ /* 0x000fe20000000800 */
[----:B------:R-:W-:Y:S02]  /*6f60*/  FMUL.FTZ R2, R5, c[0x0][0x2d0] ;  /* 0x0000b40005027a20 */ /* 0x000fe40000410000 */
[--C-:B------:R-:W-:Y:S02]  /*6f70*/  FFMA.FTZ R218, R141, c[0x0][0x2d0], -R144.reuse ;  /* 0x0000b4008dda7a23 */ /* 0x100fe40000010890 */
[--C-:B------:R-:W-:Y:S02]  /*6f80*/  FFMA.FTZ R222, R154, c[0x0][0x2d0], -R153.reuse ;  /* 0x0000b4009ade7a23 */ /* 0x100fe40000010899 */
[--C-:B------:R-:W-:Y:S02]  /*6f90*/  FFMA.FTZ R223, R152, c[0x0][0x2d0], -R153.reuse ;  /* 0x0000b40098df7a23 */ /* 0x100fe40000010899 */
[--C-:B------:R-:W-:Y:S01]  /*6fa0*/  FFMA.FTZ R224, R159, c[0x0][0x2d0], -R144.reuse ;  /* 0x0000b4009fe07a23 */ /* 0x100fe20000010890 */
[----:B------:R-:W3:Y:S01]  /*6fb0*/  MUFU.EX2 R161, R161 ;  /* 0x000000a100a17308 */ /* 0x000ee20000000800 */
[--C-:B------:R-:W-:Y:S01]  /*6fc0*/  FFMA.FTZ R225, R157, c[0x0][0x2d0], -R144.reuse ;  /* 0x0000b4009de17a23 */ /* 0x100fe20000010890 */
[----:B-1----:R-:W-:Y:S01]  /*6fd0*/  F2FP.PACK_AB R136, R135, R160 ;  /* 0x000000a08788723e */ /* 0x002fe200000000ff */
[----:B------:R-:W-:Y:S01]  /*6fe0*/  LDSM.16.MT88.4 R156, [R195+0x5900] ;  /* 0x00590000c39c783b */ /* 0x000fe20000004200 */
[--C-:B------:R-:W-:Y:S02]  /*6ff0*/  FFMA.FTZ R226, R155, c[0x0][0x2d0], -R144.reuse ;  /* 0x0000b4009be27a23 */ /* 0x100fe40000010890 */
[--C-:B------:R-:W-:Y:S02]  /*7000*/  FFMA.FTZ R227, R151, c[0x0][0x2d0], -R153.reuse ;  /* 0x0000b40097e37a23 */ /* 0x100fe40000010899 */
[--C-:B------:R-:W-:Y:S02]  /*7010*/  FFMA.FTZ R228, R150, c[0x0][0x2d0], -R153.reuse ;  /* 0x0000b40096e47a23 */ /* 0x100fe40000010899 */
[----:B------:R-:W1:Y:S01]  /*7020*/  MUFU.EX2 R3, R6 ;  /* 0x0000000600037308 */ /* 0x000e620000000800 */
[--C-:B------:R-:W-:Y:S02]  /*7030*/  FFMA.FTZ R229, R148, c[0x0][0x2d0], -R153.reuse ;  /* 0x0000b40094e57a23 */ /* 0x100fe40000010899 */
[--C-:B------:R-:W-:Y:S02]  /*7040*/  FFMA.FTZ R231, R149, c[0x0][0x2d0], -R144.reuse ;  /* 0x0000b40095e77a23 */ /* 0x100fe40000010890 */
[----:B------:R-:W-:Y:S01]  /*7050*/  LDSM.16.MT88.4 R148, [R189+0x3900] ;  /* 0x00390000bd94783b */ /* 0x000fe20000004200 */
[--C-:B------:R-:W-:Y:S02]  /*7060*/  FFMA.FTZ R232, R147, c[0x0][0x2d0], -R144.reuse ;  /* 0x0000b40093e87a23 */ /* 0x100fe40000010890 */
[--C-:B------:R-:W-:Y:S02]  /*7070*/  FFMA.FTZ R233, R145, c[0x0][0x2d0], -R144.reuse ;  /* 0x0000b40091e97a23 */ /* 0x100fe40000010890 */
[----:B------:R-:W-:Y:S01]  /*7080*/  MUFU.EX2 R165, R165 ;  /* 0x000000a500a57308 */ /* 0x000fe20000000800 */
[--C-:B------:R-:W-:Y:S02]  /*7090*/  FFMA.FTZ R166, R166, c[0x0][0x2d0], -R153.reuse ;  /* 0x0000b400a6a67a23 */ /* 0x100fe40000010899 */
[--C-:B------:R-:W-:Y:S01]  /*70a0*/  FFMA.FTZ R167, R168, c[0x0][0x2d0], -R153.reuse ;  /* 0x0000b400a8a77a23 */ /* 0x100fe20000010899 */
[----:B---3--:R-:W-:Y:S01]  /*70b0*/  F2FP.PACK_AB R138, R161, R134 ;  /* 0x00000086a18a723e */ /* 0x008fe200000000ff */
[--C-:B------:R-:W-:Y:S02]  /*70c0*/  FFMA.FTZ R168, R142, c[0x0][0x2d0], -R153.reuse ;  /* 0x0000b4008ea87a23 */ /* 0x100fe40000010899 */
[----:B------:R-:W-:Y:S02]  /*70d0*/  FFMA.FTZ R153, R146, c[0x0][0x2d0], -R153 ;  /* 0x0000b40092997a23 */ /* 0x000fe40000010899 */
[--C-:B------:R-:W-:Y:S01]  /*70e0*/  FFMA.FTZ R170, R217, c[0x0][0x2d0], -R144.reuse ;  /* 0x0000b400d9aa7a23 */ /* 0x100fe20000010890 */
[----:B------:R-:W3:Y:S01]  /*70f0*/  MUFU.EX2 R164, R164 ;  /* 0x000000a400a47308 */ /* 0x000ee20000000800 */
[--C-:B------:R-:W-:Y:S02]  /*7100*/  FFMA.FTZ R217, R143, c[0x0][0x2d0], -R144.reuse ;  /* 0x0000b4008fd97a23 */ /* 0x100fe40000010890 */
[----:B------:R-:W-:Y:S01]  /*7110*/  LDSM.16.MT88.4 R140, [R189+0x2900] ;  /* 0x00290000bd8c783b */ /* 0x000fe20000004200 */
[C---:B-1----:R-:W-:Y:S02]  /*7120*/  FMUL.FTZ R4, R3.reuse, R128 ;  /* 0x0000008003047220 */ /* 0x042fe40000410000 */
        /* <DEDUP_REMOVED lines=10> */
[C---:B------:R-:W-:Y:S01]  /*71d0*/  FMUL.FTZ R33, R3.reuse, R125 ;  /* 0x0000007d03217220 */ /* 0x040fe20000410000 */
[----:B---3--:R-:W-:Y:S01]  /*71e0*/  F2FP.PACK_AB R137, R164, R165 ;  /* 0x000000a5a489723e */ /* 0x008fe200000000ff */
[C---:B------:R-:W-:Y:S02]  /*71f0*/  FMUL.FTZ R36, R3.reuse, R36 ;  /* 0x0000002403247220 */ /* 0x040fe40000410000 */
[C---:B------:R-:W-:Y:S02]  /*7200*/  FMUL.FTZ R37, R3.reuse, R37 ;  /* 0x0000002503257220 */ /* 0x040fe40000410000 */
[C---:B------:R-:W-:Y:S01]  /*7210*/  FMUL.FTZ R40, R3.reuse, R40 ;  /* 0x0000002803287220 */ /* 0x040fe20000410000 */
[----:B------:R-:W3:Y:S01]  /*7220*/  MUFU.EX2 R2, R2 ;  /* 0x0000000200027308 */ /* 0x000ee20000000800 */
[C---:B------:R-:W-:Y:S02]  /*7230*/  FMUL.FTZ R41, R3.reuse, R41 ;  /* 0x0000002903297220 */ /* 0x040fe40000410000 */
[C---:B------:R-:W-:Y:S02]  /*7240*/  FMUL.FTZ R44, R3.reuse, R44 ;  /* 0x0000002c032c7220 */ /* 0x040fe40000410000 */
[C---:B------:R-:W-:Y:S02]  /*7250*/  FMUL.FTZ R45, R3.reuse, R45 ;  /* 0x0000002d032d7220 */ /* 0x040fe40000410000 */
[C---:B------:R-:W-:Y:S02]  /*7260*/  FMUL.FTZ R48, R3.reuse, R48 ;  /* 0x0000003003307220 */ /* 0x040fe40000410000 */
[C---:B------:R-:W-:Y:S01]  /*7270*/  FMUL.FTZ R49, R3.reuse, R49 ;  /* 0x0000003103317220 */ /* 0x040fe20000410000 */
[----:B------:R4:W-:Y:S01]  /*7280*/  MUFU.EX2 R230, R153 ;  /* 0x0000009900e67308 */ /* 0x0009e20000000800 */
[C---:B------:R-:W-:Y:S02]  /*7290*/  FMUL.FTZ R52, R3.reuse, R52 ;  /* 0x0000003403347220 */ /* 0x040fe40000410000 */
[C---:B------:R-:W-:Y:S01]  /*72a0*/  FMUL.FTZ R53, R3.reuse, R53 ;  /* 0x0000003503357220 */ /* 0x040fe20000410000 */
[----:B-1----:R-:W-:Y:S01]  /*72b0*/  F2FP.PACK_AB R139, R162, R163 ;  /* 0x000000a3a28b723e */ /* 0x002fe200000000ff */
[C---:B------:R-:W-:Y:S02]  /*72c0*/  FMUL.FTZ R56, R3.reuse, R56 ;  /* 0x0000003803387220 */ /* 0x040fe40000410000 */
[C---:B------:R-:W-:Y:S02]  /*72d0*/  FMUL.FTZ R57, R3.reuse, R57 ;  /* 0x0000003903397220 */ /* 0x040fe40000410000 */
[C---:B------:R-:W-:Y:S01]  /*72e0*/  FMUL.FTZ R60, R3.reuse, R60 ;  /* 0x0000003c033c7220 */ /* 0x040fe20000410000 */
[----:B------:R-:W-:Y:S01]  /*72f0*/  MUFU.EX2 R166, R166 ;  /* 0x000000a600a67308 */ /* 0x000fe20000000800 */
[C---:B------:R-:W-:Y:S02]  /*7300*/  FMUL.FTZ R61, R3.reuse, R61 ;  /* 0x0000003d033d7220 */ /* 0x040fe40000410000 */
[C---:B------:R-:W-:Y:S02]  /*7310*/  FMUL.FTZ R64, R3.reuse, R64 ;  /* 0x0000004003407220 */ /* 0x040fe40000410000 */
[C---:B---3--:R-:W-:Y:S02]  /*7320*/  FMUL.FTZ R6, R2.reuse, R130 ;  /* 0x0000008202067220 */ /* 0x048fe40000410000 */
[C---:B------:R-:W-:Y:S02]  /*7330*/  FMUL.FTZ R7, R2.reuse, R131 ;  /* 0x0000008302077220 */ /* 0x040fe40000410000 */
[----:B------:R-:W-:Y:S01]  /*7340*/  LDSM.16.MT88.4 R128, [R190+0x2900] ;  /* 0x00290000be80783b */ /* 0x000fe20000004200 */
[C---:B------:R-:W-:Y:S01]  /*7350*/  FMUL.FTZ R10, R2.reuse, R102 ;  /* 0x00000066020a7220 */ /* 0x040fe20000410000 */
[----:B------:R-:W1:Y:S01]  /*7360*/  MUFU.EX2 R167, R167 ;  /* 0x000000a700a77308 */ /* 0x000e620000000800 */
[C---:B------:R-:W-:Y:S02]  /*7370*/  FMUL.FTZ R11, R2.reuse, R103 ;  /* 0x00000067020b7220 */ /* 0x040fe40000410000 */
[C---:B--2---:R-:W-:Y:S03]  /*7380*/  HMMA.16816.F32 R4, R136.reuse, R12, R4 ;  /* 0x0000000c8804723c */ /* 0x044fe60000001804 */
[----:B------:R-:W2:Y:S02]  /*7390*/  LDSM.16.MT88.4 R100, [R188+0x100] ;  /* 0x00010000bc64783b */ /* 0x000ea40000004200 */
        /* <DEDUP_REMOVED lines=10> */
[----:B------:R-:W3:Y:S01]  /*7440*/  MUFU.EX2 R169, R169 ;  /* 0x000000a900a97308 */ /* 0x000ee20000000800 */
[C---:B------:R-:W-:Y:S02]  /*7450*/  FMUL.FTZ R26, R2.reuse, R118 ;  /* 0x00000076021a7220 */ /* 0x040fe40000410000 */
[C---:B------:R-:W-:Y:S02]  /*7460*/  FMUL.FTZ R27, R2.reuse, R119 ;  /* 0x00000077021b7220 */ /* 0x040fe40000410000 */
[C---:B------:R-:W-:Y:S01]  /*7470*/  FMUL.FTZ R34, R2.reuse, R126 ;  /* 0x0000007e02227220 */ /* 0x040fe20000410000 */
[C---:B------:R-:W-:Y:S01]  /*7480*/  HMMA.16816.F32 R12, R136.reuse, R20, R12 ;  /* 0x00000014880c723c */ /* 0x040fe2000000180c */
[----:B------:R-:W4:Y:S02]  /*7490*/  LDSM.16.MT88.4 R104, [R195+0x2100] ;  /* 0x00210000c368783b */ /* 0x000f240000004200 */
        /* <DEDUP_REMOVED lines=14> */
[----:B------:R-:W-:Y:S01]  /*7580*/  LDSM.16.MT88.4 R112, [R195+0x900] ;  /* 0x00090000c370783b */ /* 0x000fe20000004200 */
        /* <DEDUP_REMOVED lines=13> */
[----:B------:R-:W-:Y:S01]  /*7660*/  LDSM.16.MT88.4 R120, [R188+0x900] ;  /* 0x00090000bc78783b */ /* 0x000fe20000004200 */
        /* <DEDUP_REMOVED lines=8> */
[----:B------:R-:W2:Y:S03]  /*76f0*/  LDSM.16.MT88.4 R100, [R189+0x2100] ;  /* 0x00210000bd64783b */ /* 0x000ea60000004200 */
[C---:B------:R-:W-:Y:S02]  /*7700*/  FMUL.FTZ R63, R2.reuse, R63 ;  /* 0x0000003f023f7220 */ /* 0x040fe40000410000 */
[C---:B------:R-:W-:Y:S01]  /*7710*/  FMUL.FTZ R65, R3.reuse, R65 ;  /* 0x0000004103417220 */ /* 0x040fe20000410000 */
[----:B------:R-:W-:Y:S01]  /*7720*/  MUFU.EX2 R223, R223 ;  /* 0x000000df00df7308 */ /* 0x000fe20000000800 */
[C---:B----4-:R-:W-:Y:S04]  /*7730*/  HMMA.16816.F32 R36, R136.reuse, R104, R36 ;  /* 0x000000688824723c */ /* 0x050fe80000001824 */
[C---:B------:R-:W-:Y:S02]  /*7740*/  FMUL.FTZ R66, R2.reuse, R66 ;  /* 0x0000004202427220 */ /* 0x040fe40000410000 */
[C---:B------:R-:W-:Y:S02]  /*7750*/  FMUL.FTZ R67, R2.reuse, R67 ;  /* 0x0000004302437220 */ /* 0x040fe40000410000 */
[C---:B------:R-:W-:Y:S01]  /*7760*/  HMMA.16816.F32 R40, R136.reuse, R106, R40 ;  /* 0x0000006a8828723c */ /* 0x040fe20000001828 */
[----:B------:R-:W4:Y:S01]  /*7770*/  LDSM.16.MT88.4 R104, [R188+0x2100] ;  /* 0x00210000bc68783b */ /* 0x000f220000004200 */
        /* <DEDUP_REMOVED lines=8> */
[----:B------:R-:W1:Y:S03]  /*7800*/  LDSM.16.MT88.4 R108, [R195+0x4100] ;  /* 0x00410000c36c783b */ /* 0x000e660000004200 */
[C---:B------:R-:W-:Y:S02]  /*7810*/  FMUL.FTZ R72, R3.reuse, R72 ;  /* 0x0000004803487220 */ /* 0x040fe40000410000 */
[C---:B------:R-:W-:Y:S01]  /*7820*/  FMUL.FTZ R73, R3.reuse, R73 ;  /* 0x0000004903497220 */ /* 0x040fe20000410000 */
[----:B------:R-:W-:Y:S01]  /*7830*/  MUFU.EX2 R226, R226 ;  /* 0x000000e200e27308 */ /* 0x000fe20000000800 */
[C---:B------:R-:W-:Y:S01]  /*7840*/  FMUL.FTZ R74, R2.reuse, R74 ;  /* 0x0000004a024a7220 */ /* 0x040fe20000410000 */
[C---:B--2---:R-:W-:Y:S03]  /*7850*/  HMMA.16816.F32 R52, R136.reuse, R100, R52 ;  /* 0x000000648834723c */ /* 0x044fe60000001834 */
        /* <DEDUP_REMOVED lines=17> */
[C---:B-1----:R-:W-:Y:S04]  /*7970*/  HMMA.16816.F32 R68, R136.reuse, R108, R68 ;  /* 0x0000006c8844723c */ /* 0x042fe80000001844 */
[C---:B------:R-:W-:Y:S02]  /*7980*/  FMUL.FTZ R84, R3.reuse, R84 ;  /* 0x0000005403547220 */ /* 0x040fe40000410000 */
[----:B------:R-:W-:Y:S02]  /*7990*/  FMUL.FTZ R85, R3, R85 ;  /* 0x0000005503557220 */ /* 0x000fe40000410000 */
[C---:B------:R-:W-:Y:S01]  /*79a0*/  HMMA.16816.F32 R72, R136.reuse, R110, R72 ;  /* 0x0000006e8848723c */ /* 0x040fe20000001848 */
[----:B------:R-:W1:Y:S01]  /*79b0*/  LDSM.16.MT88.4 R108, [R188+0x4100] ;  /* 0x00410000bc6c783b */ /* 0x000e620000004200 */
[----:B------:R-:W-:Y:S02]  /*79c0*/  MUFU.EX2 R231, R231 ;  /* 0x000000e700e77308 */ /* 0x000fe40000000800 */
[C---:B------:R-:W-:Y:S02]  /*79d0*/  FMUL.FTZ R86, R2.reuse, R86 ;  /* 0x0000005602567220 */ /* 0x040fe40000410000 */
[C---:B------:R-:W-:Y:S02]  /*79e0*/  FMUL.FTZ R87, R2.reuse, R87 ;  /* 0x0000005702577220 */ /* 0x040fe40000410000 */
[--C-:B------:R-:W-:Y:S01]  /*79f0*/  FFMA.FTZ R171, R171, c[0x0][0x2d0], -R144.reuse ;  /* 0x0000b400abab7a23 */ /* 0x100fe20000010890 */
[C---:B--2---:R-:W-:Y:S03]  /*7a00*/  HMMA.16816.F32 R76, R136.reuse, R100, R76 ;  /* 0x00000064884c723c */ /* 0x044fe6000000184c */
[C---:B------:R-:W-:Y:S01]  /*7a10*/  FMUL.FTZ R88, R3.reuse, R88 ;  /* 0x0000005803587220 */ /* 0x040fe20000410000 */
[----:B------:R-:W-:Y:S01]  /*7a20*/  MUFU.EX2 R232, R232 ;  /* 0x000000e800e87308 */ /* 0x000fe20000000800 */
[----:B------:R-:W-:Y:S02]  /*7a30*/  FMUL.FTZ R89, R3, R89 ;  /* 0x0000005903597220 */ /* 0x000fe40000410000 */
[C---:B------:R-:W-:Y:S01]  /*7a40*/  FMUL.FTZ R90, R2.reuse, R90 ;  /* 0x0000005a025a7220 */ /* 0x040fe20000410000 */
[C---:B------:R-:W-:Y:S04]  /*7a50*/  HMMA.16816.F32 R80, R136.reuse, R102, R80 ;  /* 0x000000668850723c */ /* 0x040fe80000001850 */
[----:B------:R-:W-:Y:S01]  /*7a60*/  FMUL.FTZ R91, R2, R91 ;  /* 0x0000005b025b7220 */ /* 0x000fe20000410000 */
[----:B------:R-:W-:Y:S01]  /*7a70*/  F2FP.PACK_AB R100, R167, R166 ;  /* 0x000000a6a764723e */ /* 0x000fe200000000ff */
[----:B------:R-:W-:Y:S01]  /*7a80*/  FMUL.FTZ R92, R3, R92 ;  /* 0x0000005c035c7220 */ /* 0x000fe20000410000 */
[----:B---3--:R-:W-:Y:S01]  /*7a90*/  F2FP.PACK_AB R102, R169, R168 ;  /* 0x000000a8a966723e */ /* 0x008fe200000000ff */
[C---:B----4-:R-:W-:Y:S01]  /*7aa0*/  HMMA.16816.F32 R84, R136.reuse, R104, R84 ;  /* 0x000000688854723c */ /* 0x050fe20000001854 */
[----:B------:R-:W2:Y:S03]  /*7ab0*/  MUFU.EX2 R171, R171 ;  /* 0x000000ab00ab7308 */ /* 0x000ea60000000800 */
[C---:B------:R-:W-:Y:S01]  /*7ac0*/  FMUL.FTZ R93, R3.reuse, R93 ;  /* 0x0000005d035d7220 */ /* 0x040fe20000410000 */
[----:B-----5:R-:W-:Y:S01]  /*7ad0*/  F2FP.PACK_AB R103, R218, R217 ;  /* 0x000000d9da67723e */ /* 0x020fe200000000ff */
[C---:B------:R-:W-:Y:S02]  /*7ae0*/  FMUL.FTZ R94, R2.reuse, R94 ;  /* 0x0000005e025e7220 */ /* 0x040fe40000410000 */
[C---:B------:R-:W-:Y:S01]  /*7af0*/  HMMA.16816.F32 R88, R136.reuse, R106, R88 ;  /* 0x0000006a8858723c */ /* 0x040fe20000001858 */
[----:B------:R-:W3:Y:S02]  /*7b00*/  LDSM.16.MT88.4 R104, [R189+0x900] ;  /* 0x00090000bd68783b */ /* 0x000ee40000004200 */
[----:B------:R-:W-:Y:S01]  /*7b10*/  MUFU.EX2 R233, R233 ;  /* 0x000000e900e97308 */ /* 0x000fe20000000800 */
[C---:B------:R-:W-:Y:S02]  /*7b20*/  FMUL.FTZ R95, R2.reuse, R95 ;  /* 0x0000005f025f7220 */ /* 0x040fe40000410000 */
[C---:B------:R-:W-:Y:S02]  /*7b30*/  FMUL.FTZ R96, R3.reuse, R96 ;  /* 0x0000006003607220 */ /* 0x040fe40000410000 */
[----:B------:R-:W-:Y:S03]  /*7b40*/  FMUL.FTZ R97, R3, R97 ;  /* 0x0000006103617220 */ /* 0x000fe60000410000 */
[C---:B-1----:R-:W-:Y:S03]  /*7b50*/  HMMA.16816.F32 R92, R136.reuse, R108, R92 ;  /* 0x0000006c885c723c */ /* 0x042fe6000000185c */
[C---:B------:R-:W-:Y:S02]  /*7b60*/  FMUL.FTZ R98, R2.reuse, R98 ;  /* 0x0000006202627220 */ /* 0x040fe40000410000 */
[C---:B------:R-:W-:Y:S01]  /*7b70*/  FMUL.FTZ R99, R2.reuse, R99 ;  /* 0x0000006302637220 */ /* 0x040fe20000410000 */
[----:B--2---:R-:W-:Y:S01]  /*7b80*/  F2FP.PACK_AB R101, R171, R170 ;  /* 0x000000aaab65723e */ /* 0x004fe200000000ff */
[--C-:B------:R-:W-:Y:S02]  /*7b90*/  FFMA.FTZ R219, R219, c[0x0][0x2d0], -R144.reuse ;  /* 0x0000b400dbdb7a23 */ /* 0x100fe40000010890 */
[----:B------:R-:W-:Y:S03]  /*7ba0*/  FFMA.FTZ R144, R133, c[0x0][0x2d0], -R144 ;  /* 0x0000b40085907a23 */ /* 0x000fe60000010890 */
[----:B------:R-:W-:Y:S01]  /*7bb0*/  HMMA.16816.F32 R96, R136, R110, R96 ;  /* 0x0000006e8860723c */ /* 0x000fe20000001860 */
[----:B------:R-:W1:Y:S01]  /*7bc0*/  LDSM.16.MT88.4 R108, [R188+0x2900] ;  /* 0x00290000bc6c783b */ /* 0x000e620000004200 */
[----:B------:R2:W-:Y:S01]  /*7bd0*/  MUFU.EX2 R234, R144 ;  /* 0x0000009000ea7308 */ /* 0x0005e20000000800 */
[----:B------:R-:W-:Y:S02]  /*7be0*/  FFMA.FTZ R160, R3, R206, R160 ;  /* 0x000000ce03a07223 */ /* 0x000fe400000100a0 */
[----:B------:R-:W-:Y:S02]  /*7bf0*/  FFMA.FTZ R165, R2, R207, R165 ;  /* 0x000000cf02a57223 */ /* 0x000fe400000100a5 */
[----:B------:R-:W-:Y:S01]  /*7c00*/  FADD.FTZ R135, R135, R160 ;  /* 0x000000a087877221 */ /* 0x000fe20000010000 */
[C---:B------:R-:W-:Y:S01]  /*7c10*/  HMMA.16816.F32 R4, R100.reuse, R112, R4 ;  /* 0x000000706404723c */ /* 0x040fe20000001804 */
[----:B------:R-:W-:Y:S03]  /*7c20*/  LDSM.16.MT88.4 R136, [R189+0x3100] ;  /* 0x00310000bd88783b */ /* 0x000fe60000004200 */
[----:B------:R-:W4:Y:S01]  /*7c30*/  MUFU.EX2 R219, R219 ;  /* 0x000000db00db7308 */ /* 0x000f220000000800 */
        /* <DEDUP_REMOVED lines=8> */
[----:B------:R-:W-:Y:S02]  /*7cc0*/  FADD.FTZ R3, R162, R3 ;  /* 0x00000003a2037221 */ /* 0x000fe40000010000 */
[----:B------:R-:W-:Y:S02]  /*7cd0*/  FADD.FTZ R166, R166, R161 ;  /* 0x000000a1a6a67221 */ /* 0x000fe40000010000 */
[C---:B------:R-:W-:Y:S01]  /*7ce0*/  HMMA.16816.F32 R16, R100.reuse, R118, R16 ;  /* 0x000000766410723c */ /* 0x040fe20000001810 */
[----:B------:R-:W-:Y:S03]  /*7cf0*/  LDSM.16.MT88.4 R116, [R189+0x4900] ;  /* 0x00490000bd74783b */ /* 0x000fe60000004200 */
[----:B------:R-:W-:Y:S01]  /*7d00*/  FADD.FTZ R2, R170, R3 ;  /* 0x00000003aa027221 */ /* 0x000fe20000010000 */
[----:B------:R-:W-:Y:S01]  /*7d10*/  MOV R3, R0 ;  /* 0x0000000000037202 */ /* 0x000fe20000000f00 */
[----:B------:R-:W-:Y:S02]  /*7d20*/  FADD.FTZ R167, R167, R166 ;  /* 0x000000a6a7a77221 */ /* 0x000fe40000010000 */
[C---:B---3--:R-:W-:Y:S04]  /*7d30*/  HMMA.16816.F32 R20, R100.reuse, R104, R20 ;  /* 0x000000686414723c */ /* 0x048fe80000001814 */
[----:B------:R-:W-:Y:S02]  /*7d40*/  FADD.FTZ R2, R171, R2 ;  /* 0x00000002ab027221 */ /* 0x000fe40000010000 */
[----:B------:R-:W-:Y:S02]  /*7d50*/  FADD.FTZ R168, R168, R167 ;  /* 0x000000a7a8a87221 */ /* 0x000fe40000010000 */
[C---:B------:R-:W-:Y:S01]  /*7d60*/  HMMA.16816.F32 R24, R100.reuse, R106, R24 ;  /* 0x0000006a6418723c */ /* 0x040fe20000001818 */
[----:B------:R-:W2:Y:S03]  /*7d70*/  LDSM.16.MT88.4 R104, [R195+0x4900] ;  /* 0x00490000c368783b */ /* 0x000ea60000004200 */
[----:B------:R-:W-:Y:S01]  /*7d80*/  FADD.FTZ R217, R217, R2 ;  /* 0x00000002d9d97221 */ /* 0x000fe20000010000 */
[----:B------:R-:W-:Y:S01]  /*7d90*/  MOV R2, R132 ;  /* 0x0000008400027202 */ /* 0x000fe20000000f00 */
        /* <DEDUP_REMOVED lines=28> */
[----:B------:R-:W-:Y:S06]  /*7f60*/  LDSM.16.MT88.4 R108, [R195+0x5100] ;  /* 0x00510000c36c783b */ /* 0x000fec0000004200 */
[----:B------:R-:W-:Y:S01]  /*7f70*/  F2FP.PACK_AB R100, R221, R220 ;  /* 0x000000dcdd64723e */ /* 0x000fe200000000ff */
[----:B------:R-:W-:Y:S01]  /*7f80*/  FADD.FTZ R220, R220, R169 ;  /* 0x000000a9dcdc7221 */ /* 0x000fe20000010000 */
[----:B------:R-:W-:Y:S03]  /*7f90*/  F2FP.PACK_AB R102, R223, R222 ;  /* 0x000000dedf66723e */ /* 0x000fe600000000ff */
[----:B----4-:R-:W-:Y:S01]  /*7fa0*/  F2FP.PACK_AB R101, R224, R219 ;  /* 0x000000dbe065723e */ /* 0x010fe200000000ff */
        /* <DEDUP_REMOVED lines=10> */
[----:B------:R-:W1:Y:S07]  /*8050*/  LDSM.16.MT88.4 R104, [R188+0x3100] ;  /* 0x00310000bc68783b */ /* 0x000e6e0000004200 */
[C---:B------:R-:W-:Y:S08]  /*8060*/  HMMA.16816.F32 R12, R100.reuse, R120, R12 ;  /* 0x00000078640c723c */ /* 0x040ff0000000180c */
[C---:B------:R-:W-:Y:S08]  /*8070*/  HMMA.16816.F32 R16, R100.reuse, R122, R16 ;  /* 0x0000007a6410723c */ /* 0x040ff00000001810 */
[C---:B---3--:R-:W-:Y:S08]  /*8080*/  HMMA.16816.F32 R20, R100.reuse, R112, R20 ;  /* 0x000000706414723c */ /* 0x048ff00000001814 */
[C---:B------:R-:W-:Y:S01]  /*8090*/  HMMA.16816.F32 R24, R100.reuse, R114, R24 ;  /* 0x000000726418723c */ /* 0x040fe20000001818 */
[----:B------:R-:W2:Y:S07]  /*80a0*/  LDSM.16.MT88.4 R112, [R190+0x5100] ;  /* 0x00510000be70783b */ /* 0x000eae0000004200 */
[C---:B------:R-:W-:Y:S08]  /*80b0*/  HMMA.16816.F32 R28, R100.reuse, R124, R28 ;  /* 0x0000007c641c723c */ /* 0x040ff0000000181c */
[C---:B------:R-:W-:Y:S01]  /*80c0*/  HMMA.16816.F32 R32, R100.reuse, R126, R32 ;  /* 0x0000007e6420723c */ /* 0x040fe20000001820 */
[----:B------:R-:W-:Y:S07]  /*80d0*/  LDSM.16.MT88.4 R124, [R188+0x1900] ;  /* 0x00190000bc7c783b */ /* 0x000fee0000004200 */
[C---:B-----5:R-:W-:Y:S08]  /*80e0*/  HMMA.16816.F32 R36, R100.reuse, R116, R36 ;  /* 0x000000746424723c */ /* 0x060ff00000001824 */
        /* <DEDUP_REMOVED lines=18> */
[C---:B------:R-:W-:Y:S04]  /*8210*/  HMMA.16816.F32 R68, R100.reuse, R108, R68 ;  /* 0x0000006c6444723c */ /* 0x040fe80000001844 */
[----:B------:R-:W-:Y:S02]  /*8220*/  FADD.FTZ R207, R233, R232 ;  /* 0x000000e8e9cf7221 */ /* 0x000fe40000010000 */
[----:B------:R-:W-:Y:S02]  /*8230*/  FADD.FTZ R206, R230, R229 ;  /* 0x000000e5e6ce7221 */ /* 0x000fe40000010000 */
[C---:B------:R-:W-:Y:S01]  /*8240*/  HMMA.16816.F32 R72, R100.reuse, R110, R72 ;  /* 0x0000006e6448723c */ /* 0x040fe20000001848 */
[----:B------:R-:W4:Y:S03]  /*8250*/  LDSM.16.MT88.4 R108, [R195+0x1900] ;  /* 0x00190000c36c783b */ /* 0x000f260000004200 */
[----:B------:R-:W-:Y:S04]  /*8260*/  FADD.FTZ R207, R234, R207 ;  /* 0x000000cfeacf7221 */ /* 0x000fe80000010000 */
[C---:B--2---:R-:W-:Y:S08]  /*8270*/  HMMA.16816.F32 R76, R100.reuse, R112, R76 ;  /* 0x00000070644c723c */ /* 0x044ff0000000184c */
[C---:B------:R-:W-:Y:S01]  /*8280*/  HMMA.16816.F32 R80, R100.reuse, R114, R80 ;  /* 0x000000726450723c */ /* 0x040fe20000001850 */
[----:B------:R-:W2:Y:S07]  /*8290*/  LDSM.16.MT88.4 R112, [R190+0x1900] ;  /* 0x00190000be70783b */ /* 0x000eae0000004200 */
[C---:B---3--:R-:W-:Y:S08]  /*82a0*/  HMMA.16816.F32 R84, R100.reuse, R116, R84 ;  /* 0x000000746454723c */ /* 0x048ff00000001854 */
[C---:B------:R-:W-:Y:S01]  /*82b0*/  HMMA.16816.F32 R88, R100.reuse, R118, R88 ;  /* 0x000000766458723c */ /* 0x040fe20000001858 */
[----:B------:R-:W3:Y:S07]  /*82c0*/  LDSM.16.MT88.4 R116, [R189+0x1900] ;  /* 0x00190000bd74783b */ /* 0x000eee0000004200 */
[C---:B-1----:R-:W-:Y:S08]  /*82d0*/  HMMA.16816.F32 R92, R100.reuse, R104, R92 ;  /* 0x00000068645c723c */ /* 0x042ff0000000185c */
[----:B------:R-:W-:Y:S08]  /*82e0*/  HMMA.16816.F32 R96, R100, R106, R96 ;  /* 0x0000006a6460723c */ /* 0x000ff00000001860 */
[C---:B----4-:R-:W-:Y:S01]  /*82f0*/  HMMA.16816.F32 R128, R136.reuse, R108, R4 ;  /* 0x0000006c8880723c */ /* 0x050fe20000001804 */
[----:B------:R-:W1:Y:S07]  /*8300*/  LDSM.16.MT88.4 R4, [R190+0x5900] ;  /* 0x00590000be04783b */ /* 0x000e6e0000004200 */
[C---:B------:R-:W-:Y:S01]  /*8310*/  HMMA.16816.F32 R100, R136.reuse, R110, R8 ;  /* 0x0000006e8864723c */ /* 0x040fe20000001808 */
[----:B------:R-:W4:Y:S07]  /*8320*/  LDSM.16.MT88.4 R8, [R189+0x5900] ;  /* 0x00590000bd08783b */ /* 0x000f2e0000004200 */
[C---:B--2---:R-:W-:Y:S01]  /*8330*/  HMMA.16816.F32 R104, R136.reuse, R112, R12 ;  /* 0x000000708868723c */ /* 0x044fe2000000180c */
[----:B------:R-:W2:Y:S07]  /*8340*/  LDSM.16.MT88.4 R12, [R188+0x5900] ;  /* 0x00590000bc0c783b */ /* 0x000eae0000004200 */
        /* <DEDUP_REMOVED lines=17> */
[C---:B----4-:R-:W-:Y:S07]  /*8460*/  HMMA.16816.F32 R84, R136.reuse, R8, R84 ;  /* 0x000000088854723c */ /* 0x050fee0000001854 */
[----:B------:R-:W-:Y:S01]  /*8470*/  MOV R8, R132 ;  /* 0x0000008400087202 */ /* 0x000fe20000000f00 */
[C---:B------:R-:W-:Y:S08]  /*8480*/  HMMA.16816.F32 R88, R136.reuse, R10, R88 ;  /* 0x0000000a8858723c */ /* 0x040ff00000001858 */
[C---:B--2---:R-:W-:Y:S08]  /*8490*/  HMMA.16816.F32 R92, R136.reuse, R12, R92 ;  /* 0x0000000c885c723c */ /* 0x044ff0000000185c */
[----:B------:R-:W-:Y:S01]  /*84a0*/  HMMA.16816.F32 R96, R136, R14, R96 ;  /* 0x0000000e8860723c */ /* 0x000fe20000001860 */
[----:B------:R-:W-:-:S07]  /*84b0*/  @P0 BRA `(.L_x_1685) ;  /* 0xffffc8d000000947 */ /* 0x000fce000383ffff */
.L_x_1674:
        /* <DEDUP_REMOVED lines=26> */
.L_x_1687:
[----:B------:R-:W-:Y:S02]  /*8660*/  ULDC UR4, c[0x0][0x32c] ;  /* 0x0000cb0000047ab9 */ /* 0x000fe40000000800 */
[----:B------:R-:W-:-:S03]  /*8670*/  UISETP.NE.AND UP0, UPT, UR4, 0x1, UPT ;  /* 0x000000010400788c */ /* 0x000fc6000bf05270 */
[----:B------:R-:W-:Y:S02]  /*8680*/  ULDC.64 UR4, c[0x0][0x330] ;  /* 0x0000cc0000047ab9 */ /* 0x000fe40000000a00 */
[----:B------:R-:W-:-:S07]  /*8690*/  UIMAD.WIDE.U32 UR26, UR24, UR4, URZ ;  /* 0x00000004181a72a5 */ /* 0x000fce000f8e003f */
[----:B------:R-:W-:Y:S02]  /*86a0*/  @UP0 UMOV UR25, UR27 ;  /* 0x0000001b00190c82 */ /* 0x000fe40008000000 */
[----:B------:R-:W-:Y:S02]  /*86b0*/  @UP0 USHF.R.U32.HI UR24, URZ, UR5, UR25 ;  /* 0x000000053f180299 */ /* 0x000fe40008011619 */
.L_x_1688:
[----:B------:R-:W-:Y:S02]  /*86c0*/  ULDC UR4, c[0x0][0x32c] ;  /* 0x0000cb0000047ab9 */ /* 0x000fe40000000800 */
[----:B------:R-:W-:-:S04]  /*86d0*/  UIMAD UR4, UR24, UR4, URZ ;  /* 0x00000004180472a4 */ /* 0x000fc8000f8e023f */
[----:B------:R-:W-:-:S04]  /*86e0*/  UISETP.LT.AND UP0, UPT, UR20, UR4, UPT ;  /* 0x000000041400728c */ /* 0x000fc8000bf01270 */
[----:B------:R-:W-:-:S04]  /*86f0*/  USEL UR20, UR20, UR4, !UP0 ;  /* 0x0000000414147287 */ /* 0x000fc8000c000000 */
.L_x_1686:
        /* <DEDUP_REMOVED lines=19> */
.L_x_1692:
        /* <DEDUP_REMOVED lines=56> */
.L_x_1690:
[C---:B--23--:R-:W-:Y:S01]  /*8bb0*/  HMMA.16816.F32 R4, R136.reuse, R140, RZ ;  /* 0x0000008c8804723c */ /* 0x04cfe200000018ff */
[----:B------:R-:W-:Y:S01]  /*8bc0*/  LDSM.16.M88.4 R164, [R192+0x6100] ;  /* 0x00610000c0a4783b */ /* 0x000fe20000000200 */
[----:B------:R-:W-:Y:S05]  /*8bd0*/  UISETP.GT.AND UP0, UPT, UR21, UR7, UPT ;  /* 0x000000071500728c */ /* 0x000fea000bf04270 */
[----:B------:R-:W0:Y:S01]  /*8be0*/  LDGDEPBAR ;  /* 0x00000000000079af */ /* 0x000e220000000000 */
[C---:B------:R-:W-:Y:S01]  /*8bf0*/  HMMA.16816.F32 R8, R136.reuse, R142, RZ ;  /* 0x0000008e8808723c */ /* 0x040fe200000018ff */
[----:B------:R-:W-:Y:S04]  /*8c00*/  PLOP3.LUT P0, PT, PT, PT, UP0, 0x40, 0x0 ;  /* 0x000000000000781c */ /* 0x000fe80003f0e808 */
[----:B------:R-:W2:Y:S03]  /*8c10*/  LDSM.16.M88.4 R140, [R193+0xc100] ;  /* 0x00c10000c18c783b */ /* 0x000ea60000000200 */
[C---:B----4-:R-:W-:Y:S03]  /*8c20*/  HMMA.16816.F32 R12, R136.reuse, R16, RZ ;  /* 0x00000010880c723c */ /* 0x050fe600000018ff */
[----:B------:R-:W3:Y:S05]  /*8c30*/  LDSM.16.M88.4 R168, [R192+0x6900] ;  /* 0x00690000c0a8783b */ /* 0x000eea0000000200 */
[C---:B------:R-:W-:Y:S01]  /*8c40*/  HMMA.16816.F32 R16, R136.reuse, R18, RZ ;  /* 0x000000128810723c */ /* 0x040fe200000018ff */
[----:B------:R-:W-:Y:S07]  /*8c50*/  LDSM.16.M88.4 R172, [R192+0x7900] ;  /* 0x00790000c0ac783b */ /* 0x000fee0000000200 */
[C---:B-1----:R-:W-:Y:S08]  /*8c60*/  HMMA.16816.F32 R20, R136.reuse, R24, RZ ;  /* 0x000000188814723c */ /* 0x042ff000000018ff */
[C---:B------:R-:W-:Y:S08]  /*8c70*/  HMMA.16816.F32 R24, R136.reuse, R26, RZ ;  /* 0x0000001a8818723c */ /* 0x040ff000000018ff */
[C---:B------:R-:W-:Y:S08]  /*8c80*/  HMMA.16816.F32 R28, R136.reuse, R32, RZ ;  /* 0x00000020881c723c */ /* 0x040ff000000018ff */
[----:B------:R-:W-:Y:S01]  /*8c90*/  HMMA.16816.F32 R32, R136, R34, RZ ;  /* 0x000000228820723c */ /* 0x000fe200000018ff */
[----:B------:R-:W1:Y:S07]  /*8ca0*/  LDSM.16.M88.4 R136, [R192+0x7100] ;  /* 0x00710000c088783b */ /* 0x000e6e0000000200 */
[C---:B------:R-:W-:Y:S08]  /*8cb0*/  HMMA.16816.F32 R4, R144.reuse, R148, R4 ;  /* 0x000000949004723c */ /* 0x040ff00000001804 */
[C---:B------:R-:W-:Y:S01]  /*8cc0*/  HMMA.16816.F32 R8, R144.reuse, R150, R8 ;  /* 0x000000969008723c */ /* 0x040fe20000001808 */
[----:B------:R-:W-:Y:S07]  /*8cd0*/  LDSM.16.M88.4 R148, [R191+0xc100] ;  /* 0x00c10000bf94783b */ /* 0x000fee0000000200 */
[C---:B------:R-:W-:Y:S08]  /*8ce0*/  HMMA.16816.F32 R12, R144.reuse, R152, R12 ;  /* 0x00000098900c723c */ /* 0x040ff0000000180c */
[C---:B------:R-:W-:Y:S01]  /*8cf0*/  HMMA.16816.F32 R16, R144.reuse, R154, R16 ;  /* 0x0000009a9010723c */ /* 0x040fe20000001810 */
[----:B------:R-:W4:Y:S07]  /*8d00*/  LDSM.16.M88.4 R152, [R184] ;  /* 0x00000000b898783b */ /* 0x000f2e0000000200 */
[C---:B------:R-:W-:Y:S08]  /*8d10*/  HMMA.16816.F32 R20, R144.reuse, R156, R20 ;  /* 0x0000009c9014723c */ /* 0x040ff00000001814 */
[C---:B------:R-:W-:Y:S01]  /*8d20*/  HMMA.16816.F32 R24, R144.reuse, R158, R24 ;  /* 0x0000009e9018723c */ /* 0x040fe20000001818 */
[----:B------:R-:W5:Y:S07]  /*8d30*/  LDSM.16.M88.4 R156, [R184+0x800] ;  /* 0x00080000b89c783b */ /* 0x000f6e0000000200 */
[C---:B------:R-:W-:Y:S08]  /*8d40*/  HMMA.16816.F32 R28, R144.reuse, R160, R28 ;  /* 0x000000a0901c723c */ /* 0x040ff0000000181c */
[----:B------:R-:W-:Y:S01]  /*8d50*/  HMMA.16816.F32 R32, R144, R162, R32 ;  /* 0x000000a29020723c */ /* 0x000fe20000001820 */
[----:B------:R-:W4:Y:S06]  /*8d60*/  LDSM.16.M88.4 R144, [R184+0x1000] ;  /* 0x00100000b890783b */ /* 0x000f2c0000000200 */
[----:B------:R-:W4:Y:S01]  /*8d70*/  LDSM.16.M88.4 R160, [R184+0x1800] ;  /* 0x00180000b8a0783b */ /* 0x000f220000000200 */
[C---:B--2---:R-:W-:Y:S08]  /*8d80*/  HMMA.16816.F32 R4, R140.reuse, R164, R4 ;  /* 0x000000a48c04723c */ /* 0x044ff00000001804 */
[C---:B------:R-:W-:Y:S01]  /*8d90*/  HMMA.16816.F32 R8, R140.reuse, R166, R8 ;  /* 0x000000a68c08723c */ /* 0x040fe20000001808 */
[----:B------:R-:W-:Y:S07]  /*8da0*/  LDSM.16.M88.4 R164, [R197+0x8100] ;  /* 0x00810000c5a4783b */ /* 0x000fee0000000200 */
[C---:B---3--:R-:W-:Y:S08]  /*8db0*/  HMMA.16816.F32 R12, R140.reuse, R168, R12 ;  /* 0x000000a88c0c723c */ /* 0x048ff0000000180c */
[C---:B------:R-:W-:Y:S01]  /*8dc0*/  HMMA.16816.F32 R16, R140.reuse, R170, R16 ;  /* 0x000000aa8c10723c */ /* 0x040fe20000001810 */
[----:B------:R-:W-:Y:S07]  /*8dd0*/  LDSM.16.M88.4 R168, [R197+0x8900] ;  /* 0x00890000c5a8783b */ /* 0x000fee0000000200 */
[C---:B-1----:R-:W-:Y:S08]  /*8de0*/  HMMA.16816.F32 R20, R140.reuse, R136, R20 ;  /* 0x000000888c14723c */ /* 0x042ff00000001814 */
[C---:B------:R-:W-:Y:S01]  /*8df0*/  HMMA.16816.F32 R24, R140.reuse, R138, R24 ;  /* 0x0000008a8c18723c */ /* 0x040fe20000001818 */
[----:B------:R-:W1:Y:S07]  /*8e00*/  LDSM.16.M88.4 R136, [R198+0x10100] ;  /* 0x01010000c688783b */ /* 0x000e6e0000000200 */
[C---:B------:R-:W-:Y:S08]  /*8e10*/  HMMA.16816.F32 R28, R140.reuse, R172, R28 ;  /* 0x000000ac8c1c723c */ /* 0x040ff0000000181c */
[----:B------:R-:W-:Y:S01]  /*8e20*/  HMMA.16816.F32 R32, R140, R174, R32 ;  /* 0x000000ae8c20723c */ /* 0x000fe20000001820 */
[----:B------:R-:W2:Y:S06]  /*8e30*/  LDSM.16.M88.4 R140, [R197+0x9100] ;  /* 0x00910000c58c783b */ /* 0x000eac0000000200 */
[----:B------:R-:W3:Y:S01]  /*8e40*/  LDSM.16.M88.4 R172, [R197+0x9900] ;  /* 0x00990000c5ac783b */ /* 0x000ee20000000200 */
[C---:B----4-:R-:W-:Y:S08]  /*8e50*/  HMMA.16816.F32 R4, R148.reuse, R152, R4 ;  /* 0x000000989404723c */ /* 0x050ff00000001804 */
[C---:B------:R-:W-:Y:S01]  /*8e60*/  HMMA.16816.F32 R8, R148.reuse, R154, R8 ;  /* 0x0000009a9408723c */ /* 0x040fe20000001808 */
[----:B------:R-:W-:Y:S07]  /*8e70*/  LDSM.16.M88.4 R152, [R183] ;  /* 0x00000000b798783b */ /* 0x000fee0000000200 */
[C---:B-----5:R-:W-:Y:S08]  /*8e80*/  HMMA.16816.F32 R12, R148.reuse, R156, R12 ;  /* 0x0000009c940c723c */ /* 0x060ff0000000180c */
        /* <DEDUP_REMOVED lines=137> */
[----:B------:R-:W-:Y:S04]  /*9720*/  SHFL.IDX PT, R137, R136, RZ, 0x181f ;  /* 0x00181fff88897589 */ /* 0x000fe800000e0000 */
        /* <DEDUP_REMOVED lines=23> */
.L_x_1691:
[----:B------:R-:W-:Y:S01]  /*98a0*/  FMNMX.FTZ R0, R4, R3, !PT ;  /* 0x0000000304007209 */ /* 0x000fe20007810000 */
[----:B-1----:R-:W-:Y:S01]  /*98b0*/  LDSM.16.MT88.4 R144, [R189+0x100] ;  /* 0x00010000bd90783b */ /* 0x002fe20000004200 */
        /* <DEDUP_REMOVED lines=42> */
[----:B------:R-:W-:Y:S08]  /*9b60*/  LDSM.16.MT88.4 R136, [R195+0x100] ;  /* 0x00010000c388783b */ /* 0x000ff00000004200 */
[----:B------:R-:W1:Y:S08]  /*9b70*/  SHFL.BFLY PT, R2, R141, 0x1, 0x1f ;  /* 0x0c201f008d027f89 */ /* 0x000e7000000e0000 */
[----:B------:R-:W2:Y:S01]  /*9b80*/  SHFL.BFLY PT, R132, R135, 0x1, 0x1f ;  /* 0x0c201f0087847f89 */ /* 0x000ea200000e0000 */
[----:B-1----:R-:W-:Y:S07]  /*9b90*/  FMNMX.FTZ R0, R141, R2, !PT ;  /* 0x000000028d007209 */ /* 0x002fee0007810000 */
[----:B------:R-:W1:Y:S01]  /*9ba0*/  LDSM.16.MT88.4 R140, [R190+0x100] ;  /* 0x00010000be8c783b */ /* 0x000e620000004200 */
[C---:B------:R-:W-:Y:S02]  /*9bb0*/  FADD.FTZ R2, -R0.reuse, R3 ;  /* 0x0000000300027221 */ /* 0x040fe40000010100 */
[----:B------:R-:W-:Y:S01]  /*9bc0*/  FMUL.FTZ R163, R0, c[0x0][0x2d0] ;  /* 0x0000b40000a37a20 */ /* 0x000fe20000410000 */
[----:B--2---:R-:W-:Y:S01]  /*9bd0*/  FMNMX.FTZ R132, R135, R132, !PT ;  /* 0x0000008487847209 */ /* 0x004fe20007810000 */
[----:B------:R-:W-:Y:S02]  /*9be0*/  FMUL.FTZ R3, R2, c[0x0][0x2d0] ;  /* 0x0000b40002037a20 */ /* 0x000fe40000410000 */
[----:B------:R-:W-:Y:S02]  /*9bf0*/  FFMA.FTZ R162, R4, c[0x0][0x2d0], -R163 ;  /* 0x0000b40004a27a23 */ /* 0x000fe400000108a3 */
[C---:B------:R-:W-:Y:S02]  /*9c00*/  FADD.FTZ R2, -R132.reuse, R133 ;  /* 0x0000008584027221 */ /* 0x040fe40000010100 */
[----:B------:R-:W-:Y:S01]  /*9c10*/  FMUL.FTZ R161, R132, c[0x0][0x2d0] ;  /* 0x0000b40084a17a20 */ /* 0x000fe20000410000 */
[----:B------:R-:W2:Y:S01]  /*9c20*/  MUFU.EX2 R3, R3 ;  /* 0x0000000300037308 */ /* 0x000ea20000000800 */
[----:B------:R-:W-:Y:S02]  /*9c30*/  FMUL.FTZ R133, R2, c[0x0][0x2d0] ;  /* 0x0000b40002857a20 */ /* 0x000fe40000410000 */
[--C-:B------:R-:W-:Y:S02]  /*9c40*/  FFMA.FTZ R5, R5, c[0x0][0x2d0], -R163.reuse ;  /* 0x0000b40005057a23 */ /* 0x100fe400000108a3 */
[--C-:B------:R-:W-:Y:S02]  /*9c50*/  FFMA.FTZ R135, R8, c[0x0][0x2d0], -R163.reuse ;  /* 0x0000b40008877a23 */ /* 0x100fe400000108a3 */
[----:B------:R-:W-:Y:S02]  /*9c60*/  FFMA.FTZ R160, R9, c[0x0][0x2d0], -R163 ;  /* 0x0000b40009a07a23 */ /* 0x000fe400000108a3 */
[--C-:B------:R-:W-:Y:S01]  /*9c70*/  FFMA.FTZ R6, R6, c[0x0][0x2d0], -R161.reuse ;  /* 0x0000b40006067a23 */ /* 0x100fe200000108a1 */
[----:B------:R3:W4:Y:S01]  /*9c80*/  MUFU.EX2 R2, R133 ;  /* 0x0000008500027308 */ /* 0x0007220000000800 */
[--C-:B------:R-:W-:Y:S02]  /*9c90*/  FFMA.FTZ R7, R7, c[0x0][0x2d0], -R161.reuse ;  /* 0x0000b40007077a23 */ /* 0x100fe400000108a1 */
[----:B------:R-:W-:Y:S02]  /*9ca0*/  FFMA.FTZ R164, R11, c[0x0][0x2d0], -R161 ;  /* 0x0000b4000ba47a23 */ /* 0x000fe400000108a1 */
[--C-:B------:R-:W-:Y:S02]  /*9cb0*/  FFMA.FTZ R165, R12, c[0x0][0x2d0], -R163.reuse ;  /* 0x0000b4000ca57a23 */ /* 0x100fe400000108a3 */
[----:B------:R-:W-:Y:S02]  /*9cc0*/  FFMA.FTZ R166, R13, c[0x0][0x2d0], -R163 ;  /* 0x0000b4000da67a23 */ /* 0x000fe400000108a3 */
[--C-:B------:R-:W-:Y:S01]  /*9cd0*/  FFMA.FTZ R167, R14, c[0x0][0x2d0], -R161.reuse ;  /* 0x0000b4000ea77a23 */ /* 0x100fe200000108a1 */
[----:B------:R-:W-:Y:S01]  /*9ce0*/  MUFU.EX2 R162, R162 ;  /* 0x000000a200a27308 */ /* 0x000fe20000000800 */
[--C-:B------:R-:W-:Y:S02]  /*9cf0*/  FFMA.FTZ R168, R15, c[0x0][0x2d0], -R161.reuse ;  /* 0x0000b4000fa87a23 */ /* 0x100fe400000108a1 */
[----:B------:R-:W-:Y:S01]  /*9d00*/  LDSM.16.MT88.4 R12, [R188+0x4100] ;  /* 0x00410000bc0c783b */ /* 0x000fe20000004200 */
[C---:B--2---:R-:W-:Y:S02]  /*9d10*/  FMUL.FTZ R8, R3.reuse, R128 ;  /* 0x0000008003087220 */ /* 0x044fe40000410000 */
[C---:B------:R-:W-:Y:S02]  /*9d20*/  FMUL.FTZ R9, R3.reuse, R129 ;  /* 0x0000008103097220 */ /* 0x040fe40000410000 */
[C---:B------:R-:W-:Y:S02]  /*9d30*/  FMUL.FTZ R100, R3.reuse, R100 ;  /* 0x0000006403647220 */ /* 0x040fe40000410000 */
[----:B------:R-:W2:Y:S01]  /*9d40*/  MUFU.EX2 R5, R5 ;  /* 0x0000000500057308 */ /* 0x000ea20000000800 */
[C---:B------:R-:W-:Y:S02]  /*9d50*/  FMUL.FTZ R101, R3.reuse, R101 ;  /* 0x0000006503657220 */ /* 0x040fe40000410000 */
[C---:B------:R-:W-:Y:S02]  /*9d60*/  FMUL.FTZ R104, R3.reuse, R104 ;  /* 0x0000006803687220 */ /* 0x040fe40000410000 */
[----:B---3--:R-:W-:Y:S02]  /*9d70*/  FFMA.FTZ R133, R10, c[0x0][0x2d0], -R161 ;  /* 0x0000b4000a857a23 */ /* 0x008fe400000108a1 */
[C---:B----4-:R-:W-:Y:S02]  /*9d80*/  FMUL.FTZ R10, R2.reuse, R130 ;  /* 0x00000082020a7220 */ /* 0x050fe40000410000 */
        /* <DEDUP_REMOVED lines=10> */
[----:B--2---:R-:W-:Y:S01]  /*9e30*/  F2FP.PACK_AB R128, R5, R162 ;  /* 0x000000a20580723e */ /* 0x004fe200000000ff */
[C---:B------:R-:W-:Y:S02]  /*9e40*/  FMUL.FTZ R110, R2.reuse, R110 ;  /* 0x0000006e026e7220 */ /* 0x040fe40000410000 */
[C---:B------:R-:W-:Y:S02]  /*9e50*/  FMUL.FTZ R111, R2.reuse, R111 ;  /* 0x0000006f026f7220 */ /* 0x040fe40000410000 */
[C---:B------:R-:W-:Y:S01]  /*9e60*/  FMUL.FTZ R112, R3.reuse, R112 ;  /* 0x0000007003707220 */ /* 0x040fe20000410000 */
[----:B------:R-:W-:Y:S01]  /*9e70*/  MUFU.EX2 R6, R6 ;  /* 0x0000000600067308 */ /* 0x000fe20000000800 */
[----:B------:R-:W-:Y:S02]  /*9e80*/  FMUL.FTZ R113, R3, R113 ;  /* 0x0000007103717220 */ /* 0x000fe40000410000 */
[C---:B------:R-:W-:Y:S02]  /*9e90*/  FMUL.FTZ R114, R2.reuse, R114 ;  /* 0x0000007202727220 */ /* 0x040fe40000410000 */
[----:B------:R-:W-:Y:S02]  /*9ea0*/  FMUL.FTZ R115, R2, R115 ;  /* 0x0000007302737220 */ /* 0x000fe40000410000 */
[--C-:B------:R-:W-:Y:S02]  /*9eb0*/  FFMA.FTZ R169, R16, c[0x0][0x2d0], -R163.reuse ;  /* 0x0000b40010a97a23 */ /* 0x100fe400000108a3 */
[----:B------:R-:W-:Y:S01]  /*9ec0*/  FFMA.FTZ R170, R17, c[0x0][0x2d0], -R163 ;  /* 0x0000b40011aa7a23 */ /* 0x000fe200000108a3 */
[----:B------:R-:W2:Y:S01]  /*9ed0*/  MUFU.EX2 R7, R7 ;  /* 0x0000000700077308 */ /* 0x000ea20000000800 */
[--C-:B------:R-:W-:Y:S02]  /*9ee0*/  FFMA.FTZ R171, R18, c[0x0][0x2d0], -R161.reuse ;  /* 0x0000b40012ab7a23 */ /* 0x100fe400000108a1 */
[----:B------:R-:W-:Y:S01]  /*9ef0*/  FFMA.FTZ R172, R19, c[0x0][0x2d0], -R161 ;  /* 0x0000b40013ac7a23 */ /* 0x000fe200000108a1 */
[----:B---3--:R-:W-:Y:S01]  /*9f00*/  F2FP.PACK_AB R130, R160, R135 ;  /* 0x00000087a082723e */ /* 0x008fe200000000ff */
[----:B------:R-:W-:Y:S01]  /*9f10*/  LDSM.16.MT88.4 R16, [R190+0x900] ;  /* 0x00090000be10783b */ /* 0x000fe20000004200 */
[--C-:B------:R-:W-:Y:S02]  /*9f20*/  FFMA.FTZ R173, R28, c[0x0][0x2d0], -R163.reuse ;  /* 0x0000b4001cad7a23 */ /* 0x100fe400000108a3 */
[----:B------:R-:W-:Y:S02]  /*9f30*/  FFMA.FTZ R174, R29, c[0x0][0x2d0], -R163 ;  /* 0x0000b4001dae7a23 */ /* 0x000fe400000108a3 */
[----:B------:R-:W-:Y:S01]  /*9f40*/  MUFU.EX2 R133, R133 ;  /* 0x0000008500857308 */ /* 0x000fe20000000800 */
[--C-:B------:R-:W-:Y:S02]  /*9f50*/  FFMA.FTZ R175, R30, c[0x0][0x2d0], -R161.reuse ;  /* 0x0000b4001eaf7a23 */ /* 0x100fe400000108a1 */
[----:B------:R-:W-:Y:S02]  /*9f60*/  FFMA.FTZ R220, R31, c[0x0][0x2d0], -R161 ;  /* 0x0000b4001fdc7a23 */ /* 0x000fe400000108a1 */
[----:B------:R-:W-:Y:S01]  /*9f70*/  LDSM.16.MT88.4 R28, [R189+0x1900] ;  /* 0x00190000bd1c783b */ /* 0x000fe20000004200 */
[----:B------:R-:W-:Y:S02]  /*9f80*/  FFMA.FTZ R221, R32, c[0x0][0x2d0], -R163 ;  /* 0x0000b40020dd7a23 */ /* 0x000fe400000108a3 */
[----:B------:R-:W-:Y:S02]  /*9f90*/  FFMA.FTZ R223, R34, c[0x0][0x2d0], -R161 ;  /* 0x0000b40022df7a23 */ /* 0x000fe400000108a1 */
        /* <DEDUP_REMOVED lines=25> */
[----:B------:R-:W3:Y:S01]  /*a130*/  LDSM.16.MT88.4 R136, [R188+0x100] ;  /* 0x00010000bc88783b */ /* 0x000ee20000004200 */
[----:B------:R-:W4:Y:S02]  /*a140*/  MUFU.EX2 R168, R168 ;  /* 0x000000a800a87308 */ /* 0x000f240000000800 */
[C---:B------:R-:W-:Y:S02]  /*a150*/  FMUL.FTZ R41, R3.reuse, R41 ;  /* 0x0000002903297220 */ /* 0x040fe40000410000 */
[C---:B------:R-:W-:Y:S02]  /*a160*/  FMUL.FTZ R42, R2.reuse, R42 ;  /* 0x0000002a022a7220 */ /* 0x040fe40000410000 */
[C---:B-1----:R-:W-:Y:S04]  /*a170*/  HMMA.16816.F32 R104, R128.reuse, R140, R104 ;  /* 0x0000008c8068723c */ /* 0x042fe80000001868 */
[C---:B------:R-:W-:Y:S01]  /*a180*/  FMUL.FTZ R43, R2.reuse, R43 ;  /* 0x0000002b022b7220 */ /* 0x040fe20000410000 */
[----:B------:R-:W-:Y:S01]  /*a190*/  MUFU.EX2 R169, R169 ;  /* 0x000000a900a97308 */ /* 0x000fe20000000800 */
[C---:B------:R-:W-:Y:S02]  /*a1a0*/  FMUL.FTZ R44, R3.reuse, R44 ;  /* 0x0000002c032c7220 */ /* 0x040fe40000410000 */
[C---:B------:R-:W-:Y:S01]  /*a1b0*/  HMMA.16816.F32 R108, R128.reuse, R142, R108 ;  /* 0x0000008e806c723c */ /* 0x040fe2000000186c */
[----:B------:R-:W1:Y:S03]  /*a1c0*/  LDSM.16.MT88.4 R140, [R195+0x2100] ;  /* 0x00210000c38c783b */ /* 0x000e660000004200 */
[C---:B------:R-:W-:Y:S02]  /*a1d0*/  FMUL.FTZ R45, R3.reuse, R45 ;  /* 0x0000002d032d7220 */ /* 0x040fe40000410000 */
[C---:B------:R-:W-:Y:S01]  /*a1e0*/  FMUL.FTZ R46, R2.reuse, R46 ;  /* 0x0000002e022e7220 */ /* 0x040fe20000410000 */
[----:B------:R-:W5:Y:S01]  /*a1f0*/  MUFU.EX2 R170, R170 ;  /* 0x000000aa00aa7308 */ /* 0x000f620000000800 */
[C---:B------:R-:W-:Y:S04]  /*a200*/  HMMA.16816.F32 R112, R128.reuse, R144, R112 ;  /* 0x000000908070723c */ /* 0x040fe80000001870 */
[C---:B------:R-:W-:Y:S02]  /*a210*/  FMUL.FTZ R47, R2.reuse, R47 ;  /* 0x0000002f022f7220 */ /* 0x040fe40000410000 */
[C---:B------:R-:W-:Y:S02]  /*a220*/  FMUL.FTZ R48, R3.reuse, R48 ;  /* 0x0000003003307220 */ /* 0x040fe40000410000 */
[C---:B------:R-:W-:Y:S01]  /*a230*/  HMMA.16816.F32 R116, R128.reuse, R146, R116 ;  /* 0x000000928074723c */ /* 0x040fe20000001874 */
[----:B------:R-:W2:Y:S01]  /*a240*/  LDSM.16.MT88.4 R144, [R190+0x2100] ;  /* 0x00210000be90783b */ /* 0x000ea20000004200 */
[----:B------:R-:W-:Y:S02]  /*a250*/  MUFU.EX2 R171, R171 ;  /* 0x000000ab00ab7308 */ /* 0x000fe40000000800 */
[C---:B------:R-:W-:Y:S02]  /*a260*/  FMUL.FTZ R49, R3.reuse, R49 ;  /* 0x0000003103317220 */ /* 0x040fe40000410000 */
[C---:B------:R-:W-:Y:S02]  /*a270*/  FMUL.FTZ R50, R2.reuse, R50 ;  /* 0x0000003202327220 */ /* 0x040fe40000410000 */
[C---:B------:R-:W-:Y:S01]  /*a280*/  FMUL.FTZ R51, R2.reuse, R51 ;  /* 0x0000003302337220 */ /* 0x040fe20000410000 */
[C---:B---3--:R-:W-:Y:S03]  /*a290*/  HMMA.16816.F32 R120, R128.reuse, R136, R120 ;  /* 0x000000888078723c */ /* 0x048fe60000001878 */
[C---:B------:R-:W-:Y:S01]  /*a2a0*/  FMUL.FTZ R52, R3.reuse, R52 ;  /* 0x0000003403347220 */ /* 0x040fe20000410000 */
[----:B------:R-:W3:Y:S01]  /*a2b0*/  MUFU.EX2 R172, R172 ;  /* 0x000000ac00ac7308 */ /* 0x000ee20000000800 */
[C---:B------:R-:W-:Y:S02]  /*a2c0*/  FMUL.FTZ R53, R3.reuse, R53 ;  /* 0x0000003503357220 */ /* 0x040fe40000410000 */
[C---:B------:R-:W-:Y:S01]  /*a2d0*/  FMUL.FTZ R54, R2.reuse, R54 ;  /* 0x0000003602367220 */ /* 0x040fe20000410000 */
[C---:B------:R-:W-:Y:S01]  /*a2e0*/  HMMA.16816.F32 R124, R128.reuse, R138, R124 ;  /* 0x0000008a807c723c */ /* 0x040fe2000000187c */
[----:B------:R-:W3:Y:S03]  /*a2f0*/  LDSM.16.MT88.4 R136, [R189+0x2100] ;  /* 0x00210000bd88783b */ /* 0x000ee60000004200 */
[C---:B------:R-:W-:Y:S02]  /*a300*/  FMUL.FTZ R55, R2.reuse, R55 ;  /* 0x0000003702377220 */ /* 0x040fe40000410000 */
[C---:B------:R-:W-:Y:S01]  /*a310*/  FMUL.FTZ R56, R3.reuse, R56 ;  /* 0x0000003803387220 */ /* 0x040fe20000410000 */
[----:B------:R-:W-:Y:S01]  /*a320*/  MUFU.EX2 R173, R173 ;  /* 0x000000ad00ad7308 */ /* 0x000fe20000000800 */
[C---:B-1----:R-:W-:Y:S04]  /*a330*/  HMMA.16816.F32 R36, R128.reuse, R140, R36 ;  /* 0x0000008c8024723c */ /* 0x042fe80000001824 */
[C---:B------:R-:W-:Y:S02]  /*a340*/  FMUL.FTZ R57, R3.reuse, R57 ;  /* 0x0000003903397220 */ /* 0x040fe40000410000 */
[C---:B------:R-:W-:Y:S02]  /*a350*/  FMUL.FTZ R58, R2.reuse, R58 ;  /* 0x0000003a023a7220 */ /* 0x040fe40000410000 */
[C---:B------:R-:W-:Y:S01]  /*a360*/  HMMA.16816.F32 R40, R128.reuse, R142, R40 ;  /* 0x0000008e8028723c */ /* 0x040fe20000001828 */
[----:B------:R-:W1:Y:S01]  /*a370*/  LDSM.16.MT88.4 R140, [R188+0x2100] ;  /* 0x00210000bc8c783b */ /* 0x000e620000004200 */
        /* <DEDUP_REMOVED lines=12> */
[C---:B------:R-:W-:Y:S01]  /*a440*/  FMUL.FTZ R65, R3.reuse, R65 ;  /* 0x0000004103417220 */ /* 0x040fe20000410000 */
[C---:B---3--:R-:W-:Y:S03]  /*a450*/  HMMA.16816.F32 R52, R128.reuse, R136, R52 ;  /* 0x000000888034723c */ /* 0x048fe60000001834 */
[C---:B------:R-:W-:Y:S02]  /*a460*/  FMUL.FTZ R66, R2.reuse, R66 ;  /* 0x0000004202427220 */ /* 0x040fe40000410000 */
[C---:B------:R-:W-:Y:S02]  /*a470*/  FMUL.FTZ R67, R2.reuse, R67 ;  /* 0x0000004302437220 */ /* 0x040fe40000410000 */
[C---:B------:R-:W-:Y:S01]  /*a480*/  FMUL.FTZ R68, R3.reuse, R68 ;  /* 0x0000004403447220 */ /* 0x040fe20000410000 */
[C---:B------:R-:W-:Y:S01]  /*a490*/  HMMA.16816.F32 R56, R128.reuse, R138, R56 ;  /* 0x0000008a8038723c */ /* 0x040fe20000001838 */
[----:B------:R-:W3:Y:S01]  /*a4a0*/  LDSM.16.MT88.4 R136, [R190+0x4100] ;  /* 0x00410000be88783b */ /* 0x000ee20000004200 */
[----:B------:R-:W-:Y:S02]  /*a4b0*/  MUFU.EX2 R221, R221 ;  /* 0x000000dd00dd7308 */ /* 0x000fe40000000800 */
        /* <DEDUP_REMOVED lines=9> */
[C---:B------:R-:W-:Y:S02]  /*a550*/  FMUL.FTZ R74, R2.reuse, R74 ;  /* 0x0000004a024a7220 */ /* 0x040fe40000410000 */
[C---:B--2---:R-:W-:Y:S04]  /*a560*/  HMMA.16816.F32 R68, R128.reuse, R144, R68 ;  /* 0x000000908044723c */ /* 0x044fe80000001844 */
[C---:B------:R-:W-:Y:S02]  /*a570*/  FMUL.FTZ R75, R2.reuse, R75 ;  /* 0x0000004b024b7220 */ /* 0x040fe40000410000 */
[C---:B------:R-:W-:Y:S02]  /*a580*/  FMUL.FTZ R76, R3.reuse, R76 ;  /* 0x0000004c034c7220 */ /* 0x040fe40000410000 */
[C---:B------:R-:W-:Y:S03]  /*a590*/  FMUL.FTZ R77, R3.reuse, R77 ;  /* 0x0000004d034d7220 */ /* 0x040fe60000410000 */
[C---:B------:R-:W-:Y:S01]  /*a5a0*/  HMMA.16816.F32 R72, R128.reuse, R146, R72 ;  /* 0x000000928048723c */ /* 0x040fe20000001848 */
[----:B------:R-:W-:Y:S02]  /*a5b0*/  LDSM.16.MT88.4 R144, [R188+0x900] ;  /* 0x00090000bc90783b */ /* 0x000fe40000004200 */
[C---:B------:R-:W-:Y:S02]  /*a5c0*/  FMUL.FTZ R78, R2.reuse, R78 ;  /* 0x0000004e024e7220 */ /* 0x040fe40000410000 */
[C---:B------:R-:W-:Y:S02]  /*a5d0*/  FMUL.FTZ R79, R2.reuse, R79 ;  /* 0x0000004f024f7220 */ /* 0x040fe40000410000 */
[C---:B------:R-:W-:Y:S02]  /*a5e0*/  FMUL.FTZ R80, R3.reuse, R80 ;  /* 0x0000005003507220 */ /* 0x040fe40000410000 */
[C---:B------:R-:W-:Y:S03]  /*a5f0*/  FMUL.FTZ R81, R3.reuse, R81 ;  /* 0x0000005103517220 */ /* 0x040fe60000410000 */
[C---:B---3--:R-:W-:Y:S03]  /*a600*/  HMMA.16816.F32 R76, R128.reuse, R136, R76 ;  /* 0x00000088804c723c */ /* 0x048fe6000000184c */
[C---:B------:R-:W-:Y:S02]  /*a610*/  FMUL.FTZ R82, R2.reuse, R82 ;  /* 0x0000005202527220 */ /* 0x040fe40000410000 */
        /* <DEDUP_REMOVED lines=12> */
[C---:B------:R-:W-:Y:S02]  /*a6e0*/  FMUL.FTZ R92, R3.reuse, R92 ;  /* 0x0000005c035c7220 */ /* 0x040fe40000410000 */
[C---:B------:R-:W-:Y:S03]  /*a6f0*/  FMUL.FTZ R93, R3.reuse, R93 ;  /* 0x0000005d035d7220 */ /* 0x040fe60000410000 */
[C---:B------:R-:W-:Y:S01]  /*a700*/  HMMA.16816.F32 R88, R128.reuse, R142, R88 ;  /* 0x0000008e8058723c */ /* 0x040fe20000001858 */
[----:B------:R-:W1:Y:S02]  /*a710*/  LDSM.16.MT88.4 R140, [R189+0x900] ;  /* 0x00090000bd8c783b */ /* 0x000e640000004200 */
[C---:B------:R-:W-:Y:S02]  /*a720*/  FMUL.FTZ R94, R2.reuse, R94 ;  /* 0x0000005e025e7220 */ /* 0x040fe40000410000 */
[C---:B------:R-:W-:Y:S02]  /*a730*/  FMUL.FTZ R95, R2.reuse, R95 ;  /* 0x0000005f025f7220 */ /* 0x040fe40000410000 */
[C---:B------:R-:W-:Y:S02]  /*a740*/  FMUL.FTZ R96, R3.reuse, R96 ;  /* 0x0000006003607220 */ /* 0x040fe40000410000 */
[C---:B------:R-:W-:Y:S03]  /*a750*/  FMUL.FTZ R97, R3.reuse, R97 ;  /* 0x0000006103617220 */ /* 0x040fe60000410000 */
[C---:B------:R-:W-:Y:S03]  /*a760*/  HMMA.16816.F32 R92, R128.reuse, R12, R92 ;  /* 0x0000000c805c723c */ /* 0x040fe6000000185c */
[C---:B------:R-:W-:Y:S02]  /*a770*/  FMUL.FTZ R98, R2.reuse, R98 ;  /* 0x0000006202627220 */ /* 0x040fe40000410000 */
[----:B------:R-:W-:Y:S02]  /*a780*/  FMUL.FTZ R99, R2, R99 ;  /* 0x0000006302637220 */ /* 0x000fe40000410000 */
[----:B------:R-:W-:Y:S01]  /*a790*/  F2FP.PACK_AB R12, R166, R165 ;  /* 0x000000a5a60c723e */ /* 0x000fe200000000ff */
[----:B------:R-:W-:Y:S01]  /*a7a0*/  FFMA.FTZ R162, R3, R206, R162 ;  /* 0x000000ce03a27223 */ /* 0x000fe200000100a2 */
[----:B----4-:R-:W-:Y:S03]  /*a7b0*/  F2FP.PACK_AB R13, R168, R167 ;  /* 0x000000a7a80d723e */ /* 0x010fe600000000ff */
[----:B------:R-:W-:Y:S01]  /*a7c0*/  HMMA.16816.F32 R96, R128, R14, R96 ;  /* 0x0000000e8060723c */ /* 0x000fe20000001860 */
[----:B------:R-:W3:Y:S02]  /*a7d0*/  LDSM.16.MT88.4 R128, [R188+0x2900] ;  /* 0x00290000bc80783b */ /* 0x000ee40000004200 */
[----:B------:R-:W-:Y:S01]  /*a7e0*/  MOV R3, R0 ;  /* 0x0000000000037202 */ /* 0x000fe20000000f00 */
[----:B------:R-:W-:Y:S02]  /*a7f0*/  FFMA.FTZ R6, R2, R207, R6 ;  /* 0x000000cf02067223 */ /* 0x000fe40000010006 */
[----:B------:R-:W-:Y:S01]  /*a800*/  FADD.FTZ R162, R5, R162 ;  /* 0x000000a205a27221 */ /* 0x000fe20000010000 */
[----:B-----5:R-:W-:Y:S01]  /*a810*/  F2FP.PACK_AB R14, R170, R169 ;  /* 0x000000a9aa0e723e */ /* 0x020fe200000000ff */
[----:B------:R-:W-:Y:S01]  /*a820*/  FADD.FTZ R6, R7, R6 ;  /* 0x0000000607067221 */ /* 0x000fe20000010000 */
[----:B------:R-:W-:Y:S03]  /*a830*/  F2FP.PACK_AB R15, R172, R171 ;  /* 0x000000abac0f723e */ /* 0x000fe600000000ff */
[----:B------:R-:W-:Y:S02]  /*a840*/  FADD.FTZ R135, R135, R162 ;  /* 0x000000a287877221 */ /* 0x000fe40000010000 */
[----:B------:R-:W-:Y:S02]  /*a850*/  FADD.FTZ R133, R133, R6 ;  /* 0x0000000685857221 */ /* 0x000fe40000010000 */
[C---:B--2---:R-:W-:Y:S05]  /*a860*/  HMMA.16816.F32 R8, R12.reuse, R136, R8 ;  /* 0x000000880c08723c */ /* 0x044fea0000001808 */
[----:B------:R-:W-:Y:S02]  /*a870*/  FADD.FTZ R160, R160, R135 ;  /* 0x00000087a0a07221 */ /* 0x000fe40000010000 */
[----:B------:R-:W-:Y:S01]  /*a880*/  FADD.FTZ R164, R164, R133 ;  /* 0x00000085a4a47221 */ /* 0x000fe20000010000 */
[C---:B------:R-:W-:Y:S01]  /*a890*/  HMMA.16816.F32 R100, R12.reuse, R138, R100 ;  /* 0x0000008a0c64723c */ /* 0x040fe20000001864 */
[----:B------:R-:W-:Y:S03]  /*a8a0*/  LDSM.16.MT88.4 R136, [R190+0x4900] ;  /* 0x00490000be88783b */ /* 0x000fe60000004200 */
[----:B------:R-:W-:Y:S01]  /*a8b0*/  MOV R133, R132 ;  /* 0x0000008400857202 */ /* 0x000fe20000000f00 */
[----:B------:R-:W-:Y:S02]  /*a8c0*/  FADD.FTZ R165, R165, R160 ;  /* 0x000000a0a5a57221 */ /* 0x000fe40000010000 */
[----:B------:R-:W-:Y:S01]  /*a8d0*/  FADD.FTZ R167, R167, R164 ;  /* 0x000000a4a7a77221 */ /* 0x000fe20000010000 */
[C---:B------:R-:W-:Y:S04]  /*a8e0*/  HMMA.16816.F32 R104, R12.reuse, R16, R104 ;  /* 0x000000100c68723c */ /* 0x040fe80000001868 */
[----:B------:R-:W-:Y:S02]  /*a8f0*/  FADD.FTZ R166, R166, R165 ;  /* 0x000000a5a6a67221 */ /* 0x000fe40000010000 */
[----:B------:R-:W-:Y:S02]  /*a900*/  FADD.FTZ R168, R168, R167 ;  /* 0x000000a7a8a87221 */ /* 0x000fe40000010000 */
[C---:B------:R-:W-:Y:S01]  /*a910*/  HMMA.16816.F32 R108, R12.reuse, R18, R108 ;  /* 0x000000120c6c723c */ /* 0x040fe2000000186c */
[----:B------:R-:W2:Y:S03]  /*a920*/  LDSM.16.MT88.4 R16, [R195+0x4900] ;  /* 0x00490000c310783b */ /* 0x000ea60000004200 */
[----:B------:R-:W-:Y:S02]  /*a930*/  FADD.FTZ R169, R169, R166 ;  /* 0x000000a6a9a97221 */ /* 0x000fe40000010000 */
[----:B------:R-:W-:Y:S02]  /*a940*/  FADD.FTZ R5, R171, R168 ;  /* 0x000000a8ab057221 */ /* 0x000fe40000010000 */
[C---:B-1----:R-:W-:Y:S04]  /*a950*/  HMMA.16816.F32 R112, R12.reuse, R140, R112 ;  /* 0x0000008c0c70723c */ /* 0x042fe80000001870 */
[----:B------:R-:W-:Y:S02]  /*a960*/  FADD.FTZ R169, R170, R169 ;  /* 0x000000a9aaa97221 */ /* 0x000fe40000010000 */
[----:B------:R-:W-:Y:S02]  /*a970*/  FADD.FTZ R5, R172, R5 ;  /* 0x00000005ac057221 */ /* 0x000fe40000010000 */
        /* <DEDUP_REMOVED lines=8> */
[C---:B------:R-:W-:Y:S07]  /*aa00*/  HMMA.16816.F32 R44, R12.reuse, R152, R44 ;  /* 0x000000980c2c723c */ /* 0x040fee000000182c */
[--C-:B------:R-:W-:Y:S01]  /*aa10*/  FFMA.FTZ R152, R20, c[0x0][0x2d0], -R163.reuse ;  /* 0x0000b40014987a23 */ /* 0x100fe200000108a3 */
[C---:B------:R-:W-:Y:S04]  /*aa20*/  HMMA.16816.F32 R48, R12.reuse, R154, R48 ;  /* 0x0000009a0c30723c */ /* 0x040fe80000001830 */
[----:B------:R-:W-:Y:S01]  /*aa30*/  FFMA.FTZ R153, R21, c[0x0][0x2d0], -R163 ;  /* 0x0000b40015997a23 */ /* 0x000fe200000108a3 */
[----:B------:R-:W-:Y:S02]  /*aa40*/  MUFU.EX2 R152, R152 ;  /* 0x0000009800987308 */ /* 0x000fe40000000800 */
[--C-:B------:R-:W-:Y:S01]  /*aa50*/  FFMA.FTZ R154, R22, c[0x0][0x2d0], -R161.reuse ;  /* 0x0000b400169a7a23 */ /* 0x100fe200000108a1 */
[C---:B------:R-:W-:Y:S04]  /*aa60*/  HMMA.16816.F32 R52, R12.reuse, R156, R52 ;  /* 0x0000009c0c34723c */ /* 0x040fe80000001834 */
[----:B------:R-:W-:Y:S02]  /*aa70*/  FFMA.FTZ R155, R23, c[0x0][0x2d0], -R161 ;  /* 0x0000b400179b7a23 */ /* 0x000fe400000108a1 */
[----:B------:R-:W4:Y:S01]  /*aa80*/  LDSM.16.MT88.4 R20, [R188+0x4900] ;  /* 0x00490000bc14783b */ /* 0x000f220000004200 */
[--C-:B------:R-:W-:Y:S01]  /*aa90*/  FFMA.FTZ R156, R24, c[0x0][0x2d0], -R163.reuse ;  /* 0x0000b400189c7a23 */ /* 0x100fe200000108a3 */
[C---:B------:R-:W-:Y:S01]  /*aaa0*/  HMMA.16816.F32 R56, R12.reuse, R158, R56 ;  /* 0x0000009e0c38723c */ /* 0x040fe20000001838 */
[----:B------:R-:W5:Y:S03]  /*aab0*/  MUFU.EX2 R153, R153 ;  /* 0x0000009900997308 */ /* 0x000f660000000800 */
[--C-:B------:R-:W-:Y:S02]  /*aac0*/  FFMA.FTZ R157, R25, c[0x0][0x2d0], -R163.reuse ;  /* 0x0000b400199d7a23 */ /* 0x100fe400000108a3 */
[----:B------:R-:W-:Y:S02]  /*aad0*/  FFMA.FTZ R163, R33, c[0x0][0x2d0], -R163 ;  /* 0x0000b40021a37a23 */ /* 0x000fe400000108a3 */
[C---:B---3--:R-:W-:Y:S03]  /*aae0*/  HMMA.16816.F32 R60, R12.reuse, R128, R60 ;  /* 0x000000800c3c723c */ /* 0x048fe6000000183c */
[----:B------:R-:W-:Y:S01]  /*aaf0*/  MUFU.EX2 R154, R154 ;  /* 0x0000009a009a7308 */ /* 0x000fe20000000800 */
[--C-:B------:R-:W-:Y:S02]  /*ab00*/  FFMA.FTZ R158, R26, c[0x0][0x2d0], -R161.reuse ;  /* 0x0000b4001a9e7a23 */ /* 0x100fe400000108a1 */
[--C-:B------:R-:W-:Y:S02]  /*ab10*/  FFMA.FTZ R159, R27, c[0x0][0x2d0], -R161.reuse ;  /* 0x0000b4001b9f7a23 */ /* 0x100fe400000108a1 */
[C---:B------:R-:W-:Y:S01]  /*ab20*/  HMMA.16816.F32 R64, R12.reuse, R130, R64 ;  /* 0x000000820c40723c */ /* 0x040fe20000001840 */
[----:B------:R-:W-:Y:S03]  /*ab30*/  LDSM.16.MT88.4 R128, [R190+0x1100] ;  /* 0x00110000be80783b */ /* 0x000fe60000004200 */
[----:B------:R-:W-:Y:S01]  /*ab40*/  FFMA.FTZ R161, R35, c[0x0][0x2d0], -R161 ;  /* 0x0000b40023a17a23 */ /* 0x000fe200000108a1 */
[----:B------:R-:W3:Y:S03]  /*ab50*/  MUFU.EX2 R155, R155 ;  /* 0x0000009b009b7308 */ /* 0x000ee60000000800 */
[C---:B--2---:R-:W-:Y:S01]  /*ab60*/  HMMA.16816.F32 R68, R12.reuse, R16, R68 ;  /* 0x000000100c44723c */ /* 0x044fe20000001844 */
[----:B------:R-:W-:Y:S06]  /*ab70*/  LDSM.16.MT88.4 R24, [R189+0x1100] ;  /* 0x00110000bd18783b */ /* 0x000fec0000004200 */
[----:B------:R-:W-:Y:S01]  /*ab80*/  MUFU.EX2 R156, R156 ;  /* 0x0000009c009c7308 */ /* 0x000fe20000000800 */
[C---:B------:R-:W-:Y:S01]  /*ab90*/  HMMA.16816.F32 R72, R12.reuse, R18, R72 ;  /* 0x000000120c48723c */ /* 0x040fe20000001848 */
[----:B------:R-:W2:Y:S07]  /*aba0*/  LDSM.16.MT88.4 R16, [R195+0x1100] ;  /* 0x00110000c310783b */ /* 0x000eae0000004200 */
[C---:B------:R-:W-:Y:S01]  /*abb0*/  HMMA.16816.F32 R76, R12.reuse, R136, R76 ;  /* 0x000000880c4c723c */ /* 0x040fe2000000184c */
[----:B------:R-:W-:Y:S01]  /*abc0*/  LDSM.16.MT88.4 R32, [R188+0x1900] ;  /* 0x00190000bc20783b */ /* 0x000fe20000004200 */
[----:B------:R-:W2:Y:S06]  /*abd0*/  MUFU.EX2 R157, R157 ;  /* 0x0000009d009d7308 */ /* 0x000eac0000000800 */
[C---:B------:R-:W-:Y:S01]  /*abe0*/  HMMA.16816.F32 R80, R12.reuse, R138, R80 ;  /* 0x0000008a0c50723c */ /* 0x040fe20000001850 */
[----:B------:R-:W2:Y:S03]  /*abf0*/  LDSM.16.MT88.4 R136, [R188+0x1100] ;  /* 0x00110000bc88783b */ /* 0x000ea60000004200 */
[----:B------:R-:W-:Y:S04]  /*ac00*/  MUFU.EX2 R158, R158 ;  /* 0x0000009e009e7308 */ /* 0x000fe80000000800 */
[C---:B-1----:R-:W-:Y:S06]  /*ac10*/  HMMA.16816.F32 R84, R12.reuse, R140, R84 ;  /* 0x0000008c0c54723c */ /* 0x042fec0000001854 */
[----:B------:R-:W1:Y:S02]  /*ac20*/  MUFU.EX2 R159, R159 ;  /* 0x0000009f009f7308 */ /* 0x000e640000000800 */
[C---:B------:R-:W-:Y:S01]  /*ac30*/  HMMA.16816.F32 R88, R12.reuse, R142, R88 ;  /* 0x0000008e0c58723c */ /* 0x040fe20000001858 */
[----:B------:R-:W1:Y:S07]  /*ac40*/  LDSM.16.MT88.4 R140, [R195+0x3100] ;  /* 0x00310000c38c783b */ /* 0x000e6e0000004200 */
[C---:B----4-:R-:W-:Y:S01]  /*ac50*/  HMMA.16816.F32 R92, R12.reuse, R20, R92 ;  /* 0x000000140c5c723c */ /* 0x050fe2000000185c */
[----:B------:R-:W4:Y:S07]  /*ac60*/  MUFU.EX2 R222, R163 ;  /* 0x000000a300de7308 */ /* 0x000f2e0000000800 */
[----:B------:R-:W-:Y:S01]  /*ac70*/  HMMA.16816.F32 R96, R12, R22, R96 ;  /* 0x000000160c60723c */ /* 0x000fe20000001860 */
[----:B------:R-:W-:Y:S02]  /*ac80*/  LDSM.16.MT88.4 R20, [R195+0x5100] ;  /* 0x00510000c314783b */ /* 0x000fe40000004200 */
[----:B------:R-:W4:Y:S04]  /*ac90*/  MUFU.EX2 R224, R161 ;  /* 0x000000a100e07308 */ /* 0x000f280000000800 */
[----:B-----5:R-:W-:Y:S01]  /*aca0*/  F2FP.PACK_AB R12, R153, R152 ;  /* 0x00000098990c723e */ /* 0x020fe200000000ff */
[----:B------:R-:W-:Y:S01]  /*acb0*/  FADD.FTZ R152, R152, R169 ;  /* 0x000000a998987221 */ /* 0x000fe20000010000 */
[----:B---3--:R-:W-:Y:S03]  /*acc0*/  F2FP.PACK_AB R13, R155, R154 ;  /* 0x0000009a9b0d723e */ /* 0x008fe600000000ff */
[----:B--2---:R-:W-:Y:S01]  /*acd0*/  F2FP.PACK_AB R14, R157, R156 ;  /* 0x0000009c9d0e723e */ /* 0x004fe200000000ff */
[----:B------:R-:W-:Y:S01]  /*ace0*/  FADD.FTZ R154, R154, R5 ;  /* 0x000000059a9a7221 */ /* 0x000fe20000010000 */
[----:B-1----:R-:W-:Y:S01]  /*acf0*/  F2FP.PACK_AB R15, R159, R158 ;  /* 0x0000009e9f0f723e */ /* 0x002fe200000000ff */
        /* <DEDUP_REMOVED lines=8> */
[----:B------:R-:W1:Y:S07]  /*ad80*/  LDSM.16.MT88.4 R16, [R188+0x3100] ;  /* 0x00310000bc10783b */ /* 0x000e6e0000004200 */
[C---:B------:R-:W-:Y:S08]  /*ad90*/  HMMA.16816.F32 R104, R12.reuse, R128, R104 ;  /* 0x000000800c68723c */ /* 0x040ff00000001868 */
[C---:B------:R-:W-:Y:S01]  /*ada0*/  HMMA.16816.F32 R108, R12.reuse, R130, R108 ;  /* 0x000000820c6c723c */ /* 0x040fe2000000186c */
[----:B------:R-:W-:Y:S07]  /*adb0*/  LDSM.16.MT88.4 R128, [R189+0x5100] ;  /* 0x00510000bd80783b */ /* 0x000fee0000004200 */
[C---:B------:R-:W-:Y:S08]  /*adc0*/  HMMA.16816.F32 R112, R12.reuse, R24, R112 ;  /* 0x000000180c70723c */ /* 0x040ff00000001870 */
        /* <DEDUP_REMOVED lines=24> */
[C---:B------:R-:W-:Y:S08]  /*af50*/  HMMA.16816.F32 R88, R12.reuse, R130, R88 ;  /* 0x000000820c58723c */ /* 0x040ff00000001858 */
[C---:B-1----:R-:W-:Y:S08]  /*af60*/  HMMA.16816.F32 R92, R12.reuse, R16, R92 ;  /* 0x000000100c5c723c */ /* 0x042ff0000000185c */
[----:B------:R-:W-:Y:S01]  /*af70*/  HMMA.16816.F32 R96, R12, R18, R96 ;  /* 0x000000120c60723c */ /* 0x000fe20000001860 */
[----:B------:R-:W1:Y:S06]  /*af80*/  LDSM.16.MT88.4 R16, [R189+0x3900] ;  /* 0x00390000bd10783b */ /* 0x000e6c0000004200 */
        /* <DEDUP_REMOVED lines=9> */
[C---:B---3--:R-:W-:Y:S01]  /*b020*/  HMMA.16816.F32 R128, R12.reuse, R20, R8 ;  /* 0x000000140c80723c */ /* 0x048fe20000001808 */
[----:B------:R-:W3:Y:S02]  /*b030*/  LDSM.16.MT88.4 R8, [R190+0x5900] ;  /* 0x00590000be08783b */ /* 0x000ee40000004200 */
[----:B------:R-:W-:Y:S02]  /*b040*/  FADD.FTZ R207, R223, R220 ;  /* 0x000000dcdfcf7221 */ /* 0x000fe40000010000 */
[----:B------:R-:W-:Y:S02]  /*b050*/  FADD.FTZ R206, R222, R221 ;  /* 0x000000dddece7221 */ /* 0x000fe40000010000 */
[----:B------:R-:W-:Y:S01]  /*b060*/  FADD.FTZ R207, R224, R207 ;  /* 0x000000cfe0cf7221 */ /* 0x000fe20000010000 */
[C---:B------:R-:W-:Y:S01]  /*b070*/  HMMA.16816.F32 R100, R12.reuse, R22, R100 ;  /* 0x000000160c64723c */ /* 0x040fe20000001864 */
[----:B------:R-:W4:Y:S07]  /*b080*/  LDSM.16.MT88.4 R20, [R189+0x5900] ;  /* 0x00590000bd14783b */ /* 0x000f2e0000004200 */
        /* <DEDUP_REMOVED lines=13> */
[C---:B------:R-:W-:Y:S08]  /*b160*/  HMMA.16816.F32 R60, R12.reuse, R144, R60 ;  /* 0x000000900c3c723c */ /* 0x040ff0000000183c */
[C---:B------:R-:W-:Y:S08]  /*b170*/  HMMA.16816.F32 R64, R12.reuse, R146, R64 ;  /* 0x000000920c40723c */ /* 0x040ff00000001840 */
[C---:B------:R-:W-:Y:S08]  /*b180*/  HMMA.16816.F32 R68, R12.reuse, R148, R68 ;  /* 0x000000940c44723c */ /* 0x040ff00000001844 */
[C---:B------:R-:W-:Y:S08]  /*b190*/  HMMA.16816.F32 R72, R12.reuse, R150, R72 ;  /* 0x000000960c48723c */ /* 0x040ff00000001848 */
[C---:B---3--:R-:W-:Y:S07]  /*b1a0*/  HMMA.16816.F32 R76, R12.reuse, R8, R76 ;  /* 0x000000080c4c723c */ /* 0x048fee000000184c */
[----:B------:R-:W-:Y:S01]  /*b1b0*/  MOV R8, R132 ;  /* 0x0000008400087202 */ /* 0x000fe20000000f00 */
[C---:B------:R-:W-:Y:S08]  /*b1c0*/  HMMA.16816.F32 R80, R12.reuse, R10, R80 ;  /* 0x0000000a0c50723c */ /* 0x040ff00000001850 */
[C---:B----4-:R-:W-:Y:S08]  /*b1d0*/  HMMA.16816.F32 R84, R12.reuse, R20, R84 ;  /* 0x000000140c54723c */ /* 0x050ff00000001854 */
[C---:B------:R-:W-:Y:S08]  /*b1e0*/  HMMA.16816.F32 R88, R12.reuse, R22, R88 ;  /* 0x000000160c58723c */ /* 0x040ff00000001858 */
[C---:B-1----:R-:W-:Y:S08]  /*b1f0*/  HMMA.16816.F32 R92, R12.reuse, R16, R92 ;  /* 0x000000100c5c723c */ /* 0x042ff0000000185c */
[----:B------:R-:W-:Y:S01]  /*b200*/  HMMA.16816.F32 R96, R12, R18, R96 ;  /* 0x000000120c60723c */ /* 0x000fe20000001860 */
[----:B------:R-:W-:-:S07]  /*b210*/  @P0 BRA `(.L_x_1692) ;  /* 0xffffd61000000947 */ /* 0x000fce000383ffff */
.L_x_1689:
        /* <DEDUP_REMOVED lines=12> */
.L_x_1703:
[----:B------:R-:W-:Y:S04]  /*b2e0*/  DEPBAR.LE SB0, 0x0 ;  /* 0x000080000000791a */ /* 0x000fe80000000000 */
[----:B------:R-:W-:Y:S01]  /*b2f0*/  BAR.SYNC.DEFER_BLOCKING 0x0 ;  /* 0x0000000000007b1d */ /* 0x000fe20000010000 */
[----:B------:R-:W-:Y:S01]  /*b300*/  SHF.R.S32.HI R5, RZ, 0x1f, R200 ;  /* 0x0000001fff057819 */ /* 0x000fe200000114c8 */
[----:B------:R-:W-:Y:S01]  /*b310*/  IMAD.WIDE.U32 R6, R200, c[0x0][0x208], RZ ;  /* 0x00008200c8067a25 */ /* 0x000fe200078e00ff */
[----:B------:R-:W-:Y:S01]  /*b320*/  SHF.R.S32.HI R4, RZ, 0x1f, R199 ;  /* 0x0000001fff047819 */ /* 0x000fe200000114c7 */
[----:B------:R-:W-:Y:S02]  /*b330*/  UISETP.GT.AND UP0, UPT, UR21, UR7, UPT ;  /* 0x000000071500728c */ /* 0x000fe4000bf04270 */
[----:B------:R-:W-:Y:S02]  /*b340*/  IMAD R5, R5, c[0x0][0x208], RZ ;  /* 0x0000820005057a24 */ /* 0x000fe400078e02ff */
[----:B------:R-:W-:Y:S02]  /*b350*/  IMAD R4, R4, c[0x0][0x218], RZ ;  /* 0x0000860004047a24 */ /* 0x000fe400078e02ff */
[----:B------:R-:W-:Y:S02]  /*b360*/  IMAD R5, R200, c[0x0][0x20c], R5 ;  /* 0x00008300c8057a24 */ /* 0x000fe400078e0205 */
[----:B------:R-:W-:Y:S02]  /*b370*/  IMAD R4, R199, c[0x0][0x21c], R4 ;  /* 0x00008700c7047a24 */ /* 0x000fe400078e0204 */
[----:B------:R-:W-:Y:S04]  /*b380*/  IMAD.IADD R7, R7, 0x1, R5 ;  /* 0x0000000107077824 */ /* 0x000fe800078e0205 */
[----:B------:R-:W-:Y:S05]  /*b390*/  IMAD.WIDE.U32 R6, R199, c[0x0][0x218], R6 ;  /* 0x00008600c7067a25 */ /* 0x000fea00078e0006 */
[----:B------:R-:W-:Y:S01]  /*b3a0*/  IADD3 R5, P0, R6, UR16, RZ ;  /* 0x0000001006057c10 */ /* 0x000fe2000ff1e0ff */
[----:B------:R-:W-:Y:S03]  /*b3b0*/  LDSM.16.M88.4 R32, [R198+0xc100] ;  /* 0x00c10000c620783b */ /* 0x000fe60000000200 */
[----:B------:R-:W-:Y:S01]  /*b3c0*/  IADD3.X R4, R7, UR9, R4, P0, !PT ;  /* 0x0000000907047c10 */ /* 0x000fe200087fe404 */
[----:B------:R-:W1:Y:S01]  /*b3d0*/  LDSM.16.M88.4 R8, [R197+0x6100] ;  /* 0x00610000c508783b */ /* 0x000e620000000200 */
[C---:B------:R-:W-:Y:S03]  /*b3e0*/  LEA R20, P0, R5.reuse, c[0x0][0x1f8], 0x1 ;  /* 0x00007e0005147a11 */ /* 0x040fe600078008ff */
[----:B------:R-:W2:Y:S01]  /*b3f0*/  LDSM.16.M88.4 R16, [R197+0x6900] ;  /* 0x00690000c510783b */ /* 0x000ea20000000200 */
[----:B------:R-:W-:Y:S03]  /*b400*/  LEA.HI.X R0, R5, c[0x0][0x1fc], R4, 0x1, P0 ;  /* 0x00007f0005007a11 */ /* 0x000fe600000f0c04 */
[----:B------:R-:W-:Y:S04]  /*b410*/  LDSM.16.M88.4 R24, [R197+0x7100] ;  /* 0x00710000c518783b */ /* 0x000fe80000000200 */
[----:B------:R-:W-:Y:S04]  /*b420*/  LDSM.16.M88.4 R132, [R197+0x7900] ;  /* 0x00790000c584783b */ /* 0x000fe80000000200 */
[----:B------:R-:W-:Y:S04]  /*b430*/  LDSM.16.M88.4 R136, [R194+0xc100] ;  /* 0x00c10000c288783b */ /* 0x000fe80000000200 */
[----:B------:R-:W-:Y:S04]  /*b440*/  LDSM.16.M88.4 R140, [R196] ;  /* 0x00000000c48c783b */ /* 0x000fe80000000200 */
[----:B------:R-:W-:Y:S04]  /*b450*/  LDSM.16.M88.4 R144, [R187] ;  /* 0x00000000bb90783b */ /* 0x000fe80000000200 */
[----:B------:R-:W-:Y:S04]  /*b460*/  LDSM.16.M88.4 R148, [R186] ;  /* 0x00000000ba94783b */ /* 0x000fe80000000200 */
[----:B------:R-:W-:Y:S04]  /*b470*/  LDSM.16.M88.4 R152, [R185] ;  /* 0x00000000b998783b */ /* 0x000fe80000000200 */
[----:B------:R-:W-:Y:S01]  /*b480*/  SHFL.IDX PT, R159, R0, RZ, 0x181f ;  /* 0x00181fff009f7589 */ /* 0x000fe200000e0000 */
[C---:B-1----:R-:W-:Y:S03]  /*b490*/  HMMA.16816.F32 R4, R32.reuse, R8, RZ ;  /* 0x000000082004723c */ /* 0x042fe600000018ff */
[----:B------:R-:W-:Y:S04]  /*b4a0*/  SHFL.IDX PT, R157, R0, 0x1, 0x181f ;  /* 0x00381f00009d7f89 */ /* 0x000fe800000e0000 */
[----:B------:R-:W1:Y:S01]  /*b4b0*/  SHFL.IDX PT, R31, R20, RZ, 0x181f ;  /* 0x00181fff141f7589 */ /* 0x000e6200000e0000 */
[C---:B------:R-:W-:Y:S03]  /*b4c0*/  HMMA.16816.F32 R8, R32.reuse, R10, RZ ;  /* 0x0000000a2008723c */ /* 0x040fe600000018ff */
[----:B------:R3:W4:Y:S05]  /*b4d0*/  SHFL.IDX PT, R29, R20, 0x1, 0x181f ;  /* 0x00381f00141d7f89 */ /* 0x00072a00000e0000 */
[C---:B--2---:R-:W-:Y:S08]  /*b4e0*/  HMMA.16816.F32 R12, R32.reuse, R16, RZ ;  /* 0x00000010200c723c */ /* 0x044ff000000018ff */
[C---:B------:R-:W-:Y:S01]  /*b4f0*/  HMMA.16816.F32 R16, R32.reuse, R18, RZ ;  /* 0x000000122010723c */ /* 0x040fe200000018ff */
[C---:B-1----:R-:W-:Y:S03]  /*b500*/  IADD3 R162, P2, R31.reuse, R210, RZ ;  /* 0x000000d21fa27210 */ /* 0x042fe60007f5e0ff */
[-C--:B------:R-:W-:Y:S04]  /*b510*/  IADD3 R160, P0, R31, R209.reuse, RZ ;  /* 0x000000d11fa07210 */ /* 0x080fe80007f1e0ff */
[C---:B---3--:R-:W-:Y:S01]  /*b520*/  HMMA.16816.F32 R20, R32.reuse, R24, RZ ;  /* 0x000000182014723c */ /* 0x048fe200000018ff */
[----:B------:R-:W-:Y:S03]  /*b530*/  IMAD.X R163, R159, 0x1, R172, P2 ;  /* 0x000000019fa37824 */ /* 0x000fe600010e06ac */
[----:B------:R-:W-:Y:S01]  /*b540*/  IADD3 R168, P2, R31, R208, RZ ;  /* 0x000000d01fa87210 */ /* 0x000fe20007f5e0ff */
[----:B------:R-:W-:Y:S01]  /*b550*/  IMAD.X R161, R159, 0x1, R212, P0 ;  /* 0x000000019fa17824 */ /* 0x000fe200000e06d4 */
[----:B----4-:R-:W-:Y:S02]  /*b560*/  IADD3 R216, P0, R29, R210, RZ ;  /* 0x000000d21dd87210 */ /* 0x010fe40007f1e0ff */
[C---:B------:R-:W-:Y:S01]  /*b570*/  HMMA.16816.F32 R24, R32.reuse, R26, RZ ;  /* 0x0000001a2018723c */ /* 0x040fe200000018ff */
[----:B------:R1:W-:Y:S03]  /*b580*/  LDGSTS.E.BYPASS.LTC128B.128 [R205], [R162.64], !P6 ;  /* 0x00000000a2cd7fae */ /* 0x0003e6000f101d56 */
[--C-:B------:R-:W-:Y:S01]  /*b590*/  IMAD.X R169, R159, 0x1, R211.reuse, P2 ;  /* 0x000000019fa97824 */ /* 0x100fe200010e06d3 */
[----:B------:R-:W-:Y:S01]  /*b5a0*/  IADD3 R174, P2, R29, R209, RZ ;  /* 0x000000d11dae7210 */ /* 0x000fe20007f5e0ff */
[----:B------:R-:W-:Y:S01]  /*b5b0*/  IMAD.X R217, R157, 0x1, R172, P0 ;  /* 0x000000019dd97824 */ /* 0x000fe200000e06ac */
[----:B------:R-:W-:Y:S01]  /*b5c0*/  IADD3 R214, P0, R29, R208, RZ ;  /* 0x000000d01dd67210 */ /* 0x000fe20007f1e0ff */
[----:B------:R1:W-:Y:S01]  /*b5d0*/  LDGSTS.E.BYPASS.LTC128B.128 [R205+0x2000], [R160.64], !P5 ;  /* 0x02000000a0cd7fae */ /* 0x0003e2000e901d56 */
[C---:B------:R-:W-:Y:S03]  /*b5e0*/  HMMA.16816.F32 R28, R32.reuse, R132, RZ ;  /* 0x00000084201c723c */ /* 0x040fe600000018ff */
[----:B------:R2:W-:Y:S01]  /*b5f0*/  LDGSTS.E.BYPASS.LTC128B.128 [R205+0x4000], [R168.64], !P4 ;  /* 0x04000000a8cd7fae */ /* 0x0005e2000e101d56 */
[C---:B------:R-:W-:Y:S02]  /*b600*/  IMAD.X R175, R157.reuse, 0x1, R212, P2 ;  /* 0x000000019daf7824 */ /* 0x040fe400010e06d4 */
[----:B------:R-:W-:Y:S01]  /*b610*/  IMAD.X R215, R157, 0x1, R211, P0 ;  /* 0x000000019dd77824 */ /* 0x000fe200000e06d3 */
[----:B------:R3:W-:Y:S01]  /*b620*/  LDGSTS.E.BYPASS.LTC128B.128 [R205+0x1000], [R216.64], !P6 ;  /* 0x01000000d8cd7fae */ /* 0x0007e2000f101d56 */
[----:B------:R-:W-:Y:S01]  /*b630*/  HMMA.16816.F32 R32, R32, R134, RZ ;  /* 0x000000862020723c */ /* 0x000fe200000018ff */
[----:B------:R-:W-:Y:S02]  /*b640*/  PLOP3.LUT P0, PT, PT, PT, UP0, 0x40, 0x0 ;  /* 0x000000000000781c */ /* 0x000fe40003f0e808 */
[----:B------:R3:W-:Y:S04]  /*b650*/  LDGSTS.E.BYPASS.LTC128B.128 [R205+0x3000], [R174.64], !P5 ;  /* 0x03000000aecd7fae */ /* 0x0007e8000e901d56 */
[----:B------:R3:W-:Y:S01]  /*b660*/  LDGSTS.E.BYPASS.LTC128B.128 [R205+0x5000], [R214.64], !P4 ;  /* 0x05000000d6cd7fae */ /* 0x0007e2000e101d56 */
[C---:B------:R-:W-:Y:S03]  /*b670*/  HMMA.16816.F32 R4, R136.reuse, R140, R4 ;  /* 0x0000008c8804723c */ /* 0x040fe60000001804 */
[----:B------:R-:W-:Y:S04]  /*b680*/  LDSM.16.M88.4 R156, [R193+0xc100] ;  /* 0x00c10000c19c783b */ /* 0x000fe80000000200 */
[----:B------:R-:W0:Y:S01]  /*b690*/  LDGDEPBAR ;  /* 0x00000000000079af */ /* 0x000e220000000000 */
[C---:B------:R-:W-:Y:S03]  /*b6a0*/  HMMA.16816.F32 R8, R136.reuse, R142, R8 ;  /* 0x0000008e8808723c */ /* 0x040fe60000001808 */
[----:B-1----:R-:W1:Y:S04]  /*b6b0*/  LDSM.16.M88.4 R160, [R192+0x6100] ;  /* 0x00610000c0a0783b */ /* 0x002e680000000200 */
[----:B------:R-:W4:Y:S01]  /*b6c0*/  LDSM.16.M88.4 R164, [R192+0x6900] ;  /* 0x00690000c0a4783b */ /* 0x000f220000000200 */
[C---:B------:R-:W-:Y:S03]  /*b6d0*/  HMMA.16816.F32 R12, R136.reuse, R144, R12 ;  /* 0x00000090880c723c */ /* 0x040fe6000000180c */
[----:B------:R-:W5:Y:S04]  /*b6e0*/  LDSM.16.M88.4 R132, [R192+0x7100] ;  /* 0x00710000c084783b */ /* 0x000f680000000200 */
[----:B--2---:R-:W2:Y:S01]  /*b6f0*/  LDSM.16.M88.4 R168, [R192+0x7900] ;  /* 0x00790000c0a8783b */ /* 0x004ea20000000200 */
[C---:B------:R-:W-:Y:S03]  /*b700*/  HMMA.16816.F32 R16, R136.reuse, R146, R16 ;  /* 0x000000928810723c */ /* 0x040fe60000001810 */
[----:B------:R-:W-:Y:S04]  /*b710*/  LDSM.16.M88.4 R140, [R191+0xc100] ;  /* 0x00c10000bf8c783b */ /* 0x000fe80000000200 */
[----:B------:R-:W2:Y:S01]  /*b720*/  LDSM.16.M88.4 R144, [R184] ;  /* 0x00000000b890783b */ /* 0x000ea20000000200 */
[C---:B------:R-:W-:Y:S08]  /*b730*/  HMMA.16816.F32 R20, R136.reuse, R148, R20 ;  /* 0x000000948814723c */ /* 0x040ff00000001814 */
[C---:B------:R-:W-:Y:S01]  /*b740*/  HMMA.16816.F32 R24, R136.reuse, R150, R24 ;  /* 0x000000968818723c */ /* 0x040fe20000001818 */
[----:B------:R-:W2:Y:S07]  /*b750*/  LDSM.16.M88.4 R148, [R184+0x800] ;  /* 0x00080000b894783b */ /* 0x000eae0000000200 */
[C---:B------:R-:W-:Y:S08]  /*b760*/  HMMA.16816.F32 R28, R136.reuse, R152, R28 ;  /* 0x00000098881c723c */ /* 0x040ff0000000181c */
[----:B------:R-:W-:Y:S01]  /*b770*/  HMMA.16816.F32 R32, R136, R154, R32 ;  /* 0x0000009a8820723c */ /* 0x000fe20000001820 */
[----:B------:R-:W2:Y:S04]  /*b780*/  LDSM.16.M88.4 R136, [R184+0x1000] ;  /* 0x00100000b888783b */ /* 0x000ea80000000200 */
[----:B------:R-:W2:Y:S03]  /*b790*/  LDSM.16.M88.4 R152, [R184+0x1800] ;  /* 0x00180000b898783b */ /* 0x000ea60000000200 */
[C---:B-1----:R-:W-:Y:S08]  /*b7a0*/  HMMA.16816.F32 R4, R156.reuse, R160, R4 ;  /* 0x000000a09c04723c */ /* 0x042ff00000001804 */
[C---:B------:R-:W-:Y:S01]  /*b7b0*/  HMMA.16816.F32 R8, R156.reuse, R162, R8 ;  /* 0x000000a29c08723c */ /* 0x040fe20000001808 */
[----:B------:R-:W-:Y:S07]  /*b7c0*/  LDSM.16.M88.4 R160, [R197+0x8100] ;  /* 0x00810000c5a0783b */ /* 0x000fee0000000200 */
[C---:B----4-:R-:W-:Y:S08]  /*b7d0*/  HMMA.16816.F32 R12, R156.reuse, R164, R12 ;  /* 0x000000a49c0c723c */ /* 0x050ff0000000180c */
[C---:B------:R-:W-:Y:S01]  /*b7e0*/  HMMA.16816.F32 R16, R156.reuse, R166, R16 ;  /* 0x000000a69c10723c */ /* 0x040fe20000001810 */
[----:B------:R-:W-:Y:S07]  /*b7f0*/  LDSM.16.M88.4 R164, [R197+0x8900] ;  /* 0x00890000c5a4783b */ /* 0x000fee0000000200 */
[C---:B-----5:R-:W-:Y:S08]  /*b800*/  HMMA.16816.F32 R20, R156.reuse, R132, R20 ;  /* 0x000000849c14723c */ /* 0x060ff00000001814 */
[C---:B------:R-:W-:Y:S01]  /*b810*/  HMMA.16816.F32 R24, R156.reuse, R134, R24 ;  /* 0x000000869c18723c */ /* 0x040fe20000001818 */
[----:B------:R-:W1:Y:S07]  /*b820*/  LDSM.16.M88.4 R132, [R198+0x10100] ;  /* 0x01010000c684783b */ /* 0x000e6e0000000200 */
[C---:B--2---:R-:W-:Y:S08]  /*b830*/  HMMA.16816.F32 R28, R156.reuse, R168, R28 ;  /* 0x000000a89c1c723c */ /* 0x044ff0000000181c */
[----:B------:R-:W-:Y:S01]  /*b840*/  HMMA.16816.F32 R32, R156, R170, R32 ;  /* 0x000000aa9c20723c */ /* 0x000fe20000001820 */
[----:B------:R-:W2:Y:S04]  /*b850*/  LDSM.16.M88.4 R156, [R197+0x9100] ;  /* 0x00910000c59c783b */ /* 0x000ea80000000200 */
[----:B------:R-:W4:Y:S03]  /*b860*/  LDSM.16.M88.4 R168, [R197+0x9900] ;  /* 0x00990000c5a8783b */ /* 0x000f260000000200 */
[C---:B------:R-:W-:Y:S08]  /*b870*/  HMMA.16816.F32 R4, R140.reuse, R144, R4 ;  /* 0x000000908c04723c */ /* 0x040ff00000001804 */
[C---:B------:R-:W-:Y:S01]  /*b880*/  HMMA.16816.F32 R8, R140.reuse, R146, R8 ;  /* 0x000000928c08723c */ /* 0x040fe20000001808 */
[----:B------:R-:W-:Y:S07]  /*b890*/  LDSM.16.M88.4 R144, [R183] ;  /* 0x00000000b790783b */ /* 0x000fee0000000200 */
[C---:B------:R-:W-:Y:S08]  /*b8a0*/  HMMA.16816.F32 R12, R140.reuse, R148, R12 ;  /* 0x000000948c0c723c */ /* 0x040ff0000000180c */
[C---:B------:R-:W-:Y:S01]  /*b8b0*/  HMMA.16816.F32 R16, R140.reuse, R150, R16 ;  /* 0x000000968c10723c */ /* 0x040fe20000001810 */
[----:B------:R-:W-:Y:S07]  /*b8c0*/  LDSM.16.M88.4 R148, [R182] ;  /* 0x00000000b694783b */ /* 0x000fee0000000200 */
[C---:B------:R-:W-:Y:S08]  /*b8d0*/  HMMA.16816.F32 R20, R140.reuse, R136, R20 ;  /* 0x000000888c14723c */ /* 0x040ff00000001814 */
[C---:B------:R-:W-:Y:S01]  /*b8e0*/  HMMA.16816.F32 R24, R140.reuse, R138, R24 ;  /* 0x0000008a8c18723c */ /* 0x040fe20000001818 */
[----:B------:R-:W5:Y:S07]  /*b8f0*/  LDSM.16.M88.4 R136, [R194+0x10100] ;  /* 0x01010000c288783b */ /* 0x000f6e0000000200 */
[C---:B------:R-:W-:Y:S08]  /*b900*/  HMMA.16816.F32 R28, R140.reuse, R152, R28 ;  /* 0x000000988c1c723c */ /* 0x040ff0000000181c */
[----:B------:R-:W-:Y:S01]  /*b910*/  HMMA.16816.F32 R32, R140, R154, R32 ;  /* 0x0000009a8c20723c */ /* 0x000fe20000001820 */
[----:B------:R-:W3:Y:S04]  /*b920*/  LDSM.16.M88.4 R140, [R181] ;  /* 0x00000000b58c783b */ /* 0x000ee80000000200 */
        /* <DEDUP_REMOVED lines=14> */
[C---:B-----5:R-:W-:Y:S08]  /*ba10*/  HMMA.16816.F32 R4, R136.reuse, R144, R4 ;  /* 0x000000908804723c */ /* 0x060ff00000001804 */
[C---:B------:R-:W-:Y:S01]  /*ba20*/  HMMA.16816.F32 R8, R136.reuse, R146, R8 ;  /* 0x000000928808723c */ /* 0x040fe20000001808 */
[----:B------:R-:W-:Y:S07]  /*ba30*/  LDSM.16.M88.4 R144, [R184+0x2000] ;  /* 0x00200000b890783b */ /* 0x000fee0000000200 */
[C---:B------:R-:W-:Y:S08]  /*ba40*/  HMMA.16816.F32 R12, R136.reuse, R148, R12 ;  /* 0x00000094880c723c */ /* 0x040ff0000000180c */
[C---:B------:R-:W-:Y:S01]  /*ba50*/  HMMA.16816.F32 R16, R136.reuse, R150, R16 ;  /* 0x000000968810723c */ /* 0x040fe20000001810 */
[----:B------:R-:W-:Y:S07]  /*ba60*/  LDSM.16.M88.4 R148, [R184+0x2800] ;  /* 0x00280000b894783b */ /* 0x000fee0000000200 */
[C---:B---3--:R-:W-:Y:S08]  /*ba70*/  HMMA.16816.F32 R20, R136.reuse, R140, R20 ;  /* 0x0000008c8814723c */ /* 0x048ff00000001814 */
        /* <DEDUP_REMOVED lines=77> */
[----:B------:R-:W-:Y:S01]  /*bf50*/  ULEA UR4, UR21, UR13, 0x6 ;  /* 0x0000000d15047291 */ /* 0x000fe2000f8e303f */
        /* <DEDUP_REMOVED lines=31> */
[-C--:B------:R-:W-:Y:S02]  /*c150*/  IADD3 R136, P0, R137, R209.reuse, RZ ;  /* 0x000000d189887210 */ /* 0x080fe40007f1e0ff */
[----:B--2---:R-:W-:Y:S02]  /*c160*/  IADD3.X R141, R139, R172, RZ, P2, !PT ;  /* 0x000000ac8b8d7210 */ /* 0x004fe400017fe4ff */
        /* <DEDUP_REMOVED lines=15> */
.L_x_1694:
[----:B------:R-:W-:Y:S01]  /*c260*/  PLOP3.LUT P2, PT, PT, PT, UP2, 0x80, 0x0 ;  /* 0x000000000000781c */ /* 0x000fe20003f4f028 */
[----:B------:R-:W0:Y:S01]  /*c270*/  LDGDEPBAR ;  /* 0x00000000000079af */ /* 0x000e220000000000 */
[----:B------:R-:W-:Y:S01]  /*c280*/  PLOP3.LUT P0, PT, PT, PT, UP2, 0x80, 0x0 ;  /* 0x000000000000781c */ /* 0x000fe20003f0f028 */
[----:B-1----:R-:W-:Y:S01]  /*c290*/  IMAD.MOV.U32 R141, RZ, RZ, R203 ;  /* 0x000000ffff8d7224 */ /* 0x002fe200078e00cb */
[----:B------:R-:W-:Y:S06]  /*c2a0*/  USHF.L.U32 UR4, UR21, 0x6, URZ ;  /* 0x0000000615047899 */ /* 0x000fec000800063f */
[----:B------:R-:W-:Y:S03]  /*c2b0*/  IMAD.U32 R133, RZ, RZ, UR4 ;  /* 0x00000004ff857e24 */ /* 0x000fe6000f8e00ff */
[----:B------:R-:W-:Y:S02]  /*c2c0*/  @P2 IMAD.HI.U32 R0, R203, c[0x0][0x2c8], RZ ;  /* 0x0000b200cb002a27 */ /* 0x000fe400078e00ff */
[----:B------:R-:W-:Y:S03]  /*c2d0*/  IADD3 R135, -R204, 0x1, -R133 ;  /* 0x00000001cc877810 */ /* 0x000fe60007ffe985 */
[----:B------:R-:W-:Y:S01]  /*c2e0*/  @P0 SHF.R.U32.HI R141, RZ, c[0x0][0x2cc], R0 ;  /* 0x0000b300ff8d0a19 */ /* 0x000fe20000011600 */
[----:B------:R-:W-:Y:S01]  /*c2f0*/  IMAD.U32 R0, RZ, RZ, UR10 ;  /* 0x0000000aff007e24 */ /* 0x000fe2000f8e00ff */
[----:B------:R-:W-:Y:S03]  /*c300*/  PLOP3.LUT P0, PT, PT, PT, UP1, 0x40, 0x0 ;  /* 0x000000000000781c */ /* 0x000fe60003f0e818 */
[----:B------:R-:W1:Y:S01]  /*c310*/  SHFL.IDX PT, R143, R141, RZ, 0x1c1f ;  /* 0x001c1fff8d8f7589 */ /* 0x000e6200000e0000 */
        /* <DEDUP_REMOVED lines=21> */
.L_x_1697:
[----:B------:R-:W-:Y:S04]  /*c470*/  MOV R132, c[0x0][0x32c] ;  /* 0x0000cb0000847a02 */ /* 0x000fe80000000f00 */
[----:B------:R-:W-:Y:S11]  /*c480*/  ISETP.NE.AND P0, PT, R132, 0x1, PT ;  /* 0x000000018400780c */ /* 0x000ff60003f05270 */
[----:B------:R-:W-:Y:S02]  /*c490*/  @!UPT UIADD3 URZ, URZ, URZ, URZ ;  /* 0x0000003f3f3ff290 */ /* 0x000fe4000fffe03f */
[----:B------:R-:W-:Y:S05]  /*c4a0*/  @P0 IMAD.HI.U32 R132, R134, c[0x0][0x330], RZ ;  /* 0x0000cc0086840a27 */ /* 0x000fea00078e00ff */
[----:B------:R-:W-:Y:S02]  /*c4b0*/  @P0 SHF.R.U32.HI R134, RZ, c[0x0][0x334], R132 ;  /* 0x0000cd00ff860a19 */ /* 0x000fe40000011684 */
.L_x_1698:
[----:B------:R-:W-:Y:S05]  /*c4c0*/  BSYNC B0 ;  /* 0x0000000000007941 */ /* 0x000fea0003800000 */
.L_x_1696:
[----:B------:R-:W-:Y:S04]  /*c4d0*/  IMAD R143, R134, c[0x0][0x32c], -R133 ;  /* 0x0000cb00868f7a24 */ /* 0x000fe800078e0a85 */
[----:B------:R-:W-:Y:S05]  /*c4e0*/  IMAD.IADD R134, R143, 0x1, -R204 ;  /* 0x000000018f867824 */ /* 0x000fea00078e0acc */
[----:B------:R-:W-:Y:S02]  /*c4f0*/  IADD3 R132, R134, c[0x0][0x32c], RZ ;  /* 0x0000cb0086847a10 */ /* 0x000fe40007ffe0ff */
[----:B------:R-:W-:Y:S02]  /*c500*/  IMNMX R137, R137, R134, !PT ;  /* 0x0000008689897217 */ /* 0x000fe40007800200 */
[----:B------:R-:W-:Y:S02]  /*c510*/  IMNMX R139, R139, R132, PT ;  /* 0x000000848b8b7217 */ /* 0x000fe40003800200 */
.L_x_1695:
        /* <DEDUP_REMOVED lines=85> */
.L_x_1701:
[----:B------:R-:W-:Y:S04]  /*ca70*/  MOV R5, c[0x0][0x32c] ;  /* 0x0000cb0000057a02 */ /* 0x000fe80000000f00 */
[----:B------:R-:W-:Y:S11]  /*ca80*/  ISETP.NE.AND P0, PT, R5, 0x1, PT ;  /* 0x000000010500780c */ /* 0x000ff60003f05270 */
[----:B------:R-:W-:Y:S02]  /*ca90*/  @!UPT UIADD3 URZ, URZ, URZ, URZ ;  /* 0x0000003f3f3ff290 */ /* 0x000fe4000fffe03f */
[----:B------:R-:W-:Y:S05]  /*caa0*/  @P0 IMAD.HI.U32 R5, R8, c[0x0][0x330], RZ ;  /* 0x0000cc0008050a27 */ /* 0x000fea00078e00ff */
[----:B------:R-:W-:Y:S02]  /*cab0*/  @P0 SHF.R.U32.HI R8, RZ, c[0x0][0x334], R5 ;  /* 0x0000cd00ff080a19 */ /* 0x000fe40000011605 */
.L_x_1702:
[----:B------:R-:W-:Y:S05]  /*cac0*/  BSYNC B0 ;  /* 0x0000000000007941 */ /* 0x000fea0003800000 */
.L_x_1700:
[----:B------:R-:W-:Y:S04]  /*cad0*/  IMAD R133, R8, c[0x0][0x32c], -R133 ;  /* 0x0000cb0008857a24 */ /* 0x000fe800078e0a85 */
[----:B------:R-:W-:Y:S05]  /*cae0*/  IMAD.IADD R133, R133, 0x1, -R204 ;  /* 0x0000000185857824 */ /* 0x000fea00078e0acc */
[----:B------:R-:W-:Y:S02]  /*caf0*/  IADD3 R5, R133, c[0x0][0x32c], RZ ;  /* 0x0000cb0085057a10 */ /* 0x000fe40007ffe0ff */
[----:B------:R-:W-:Y:S02]  /*cb00*/  IMNMX R0, R0, R133, !PT ;  /* 0x0000008500007217 */ /* 0x000fe40007800200 */
[----:B------:R-:W-:Y:S02]  /*cb10*/  IMNMX R4, R4, R5, PT ;  /* 0x0000000504047217 */ /* 0x000fe40003800200 */
.L_x_1699:
[----:B------:R-:W-:Y:S02]  /*cb20*/  PLOP3.LUT P2, PT, PT, PT, UP0, 0x80, 0x0 ;  /* 0x000000000000781c */ /* 0x000fe40003f4f008 */
[----:B------:R-:W-:Y:S02]  /*cb30*/  PLOP3.LUT P0, PT, PT, PT, UP0, 0x80, 0x0 ;  /* 0x000000000000781c */ /* 0x000fe40003f0f008 */
[C---:B------:R-:W-:Y:S02]  /*cb40*/  ISETP.GT.AND P2, PT, R0.reuse, RZ, P2 ;  /* 0x000000ff0000720c */ /* 0x040fe40001744270 */
[----:B------:R-:W-:Y:S02]  /*cb50*/  ISETP.GT.AND P0, PT, R0, 0x1, P0 ;  /* 0x000000010000780c */ /* 0x000fe40000704270 */
[----:B------:R-:W-:Y:S02]  /*cb60*/  ISETP.LT.OR P2, PT, R4, 0x1, P2 ;  /* 0x000000010400780c */ /* 0x000fe40001741670 */
[----:B------:R-:W-:Y:S02]  /*cb70*/  FMNMX.FTZ R5, R148, R3, !PT ;  /* 0x0000000394057209 */ /* 0x000fe40007810000 */
[----:B------:R-:W-:Y:S02]  /*cb80*/  FSEL R25, R6, -INF , !P2 ;  /* 0xff80000006197808 */ /* 0x000fe40005000000 */
[----:B------:R-:W-:Y:S02]  /*cb90*/  ISETP.LT.OR P0, PT, R4, 0x2, P0 ;  /* 0x000000020400780c */ /* 0x000fe40000701670 */
[----:B------:R-:W-:Y:S02]  /*cba0*/  FMNMX.FTZ R5, R152, R5, !PT ;  /* 0x0000000598057209 */ /* 0x000fe40007810000 */
        /* <DEDUP_REMOVED lines=13> */
[----:B------:R-:W-:Y:S02]  /*cc80*/  ISETP.GT.AND P2, PT, R0, 0x10, P2 ;  /* 0x000000100000780c */ /* 0x000fe40001744270 */
[----:B------:R-:W-:Y:S02]  /*cc90*/  FSEL R13, R11, -INF , !P0 ;  /* 0xff8000000b0d7808 */ /* 0x000fe40004000000 */
        /* <DEDUP_REMOVED lines=19> */
[----:B------:R-:W-:Y:S02]  /*cdd0*/  FMNMX.FTZ R5, R164, R5, !PT ;  /* 0x00000005a4057209 */ /* 0x000fe40007810000 */
[----:B------:R-:W-:Y:S02]  /*cde0*/  PLOP3.LUT P2, PT, PT, PT, UP0, 0x80, 0x0 ;  /* 0x000000000000781c */ /* 0x000fe40003f4f008 */
[----:B------:R-:W-:Y:S02]  /*cdf0*/  FSEL R33, R19, -INF , !P0 ;  /* 0xff80000013217808 */ /* 0x000fe40004000000 */
[----:B------:R-:W-:Y:S02]  /*ce00*/  FMNMX.FTZ R8, R17, R8, !PT ;  /* 0x0000000811087209 */ /* 0x000fe40007810000 */
[----:B------:R-:W-:Y:S02]  /*ce10*/  ISETP.GT.AND P2, PT, R0, 0x20, P2 ;  /* 0x000000200000780c */ /* 0x000fe40001744270 */
[----:B------:R-:W-:Y:S02]  /*ce20*/  FMNMX.FTZ R6, R162, R5, !PT ;  /* 0x00000005a2067209 */ /* 0x000fe40007810000 */
        /* <DEDUP_REMOVED lines=22> */
[----:B------:R-:W-:Y:S02]  /*cf90*/  FMNMX.FTZ R8, R171, R8, !PT ;  /* 0x00000008ab087209 */ /* 0x000fe40007810000 */
[----:B------:R-:W-:Y:S02]  /*cfa0*/  PLOP3.LUT P0, PT, PT, PT, UP0, 0x80, 0x0 ;  /* 0x000000000000781c */ /* 0x000fe40003f0f008 */
        /* <DEDUP_REMOVED lines=11> */
[----:B------:R-:W-:Y:S01]  /*d060*/  PLOP3.LUT P0, PT, PT, PT, UP0, 0x80, 0x0 ;  /* 0x000000000000781c */ /* 0x000fe20003f0f008 */
[----:B------:R-:W-:Y:S01]  /*d070*/  UISETP.GT.AND UP0, UPT, UR21, UR7, UPT ;  /* 0x000000071500728c */ /* 0x000fe2000bf04270 */
[----:B------:R-:W-:Y:S01]  /*d080*/  FMNMX.FTZ R7, R144, R7, !PT ;  /* 0x0000000790077209 */ /* 0x000fe20007810000 */
[----:B------:R-:W-:Y:S01]  /*d090*/  UIADD3 UR21, UR21, -0x1, URZ ;  /* 0xffffffff15157890 */ /* 0x000fe2000fffe03f */
[----:B------:R-:W-:Y:S02]  /*d0a0*/  ISETP.GT.AND P0, PT, R0, 0x39, P0 ;  /* 0x000000390000780c */ /* 0x000fe40000704270 */
[----:B------:R-:W-:Y:S02]  /*d0b0*/  FMNMX.FTZ R0, R145, R8, !PT ;  /* 0x0000000891007209 */ /* 0x000fe40007810000 */
[----:B------:R-:W-:Y:S02]  /*d0c0*/  ISETP.LT.OR P2, PT, R4, 0x39, P2 ;  /* 0x000000390400780c */ /* 0x000fe40001741670 */
[----:B------:R-:W-:Y:S02]  /*d0d0*/  FMNMX.FTZ R5, R142, R7, !PT ;  /* 0x000000078e057209 */ /* 0x000fe40007810000 */
        /* <DEDUP_REMOVED lines=12> */
[----:B-1----:R-:W-:Y:S04]  /*d1a0*/  FMNMX.FTZ R0, R6, R11, !PT ;  /* 0x0000000b06007209 */ /* 0x002fe80007810000 */
[C---:B------:R-:W-:Y:S01]  /*d1b0*/  FSETP.NEU.FTZ.AND P0, PT, R0.reuse, -INF , PT ;  /* 0xff8000000000780b */ /* 0x040fe20003f1d000 */
[C---:B------:R-:W-:Y:S03]  /*d1c0*/  FMUL.FTZ R155, R0.reuse, c[0x0][0x2d0] ;  /* 0x0000b400009b7a20 */ /* 0x040fe60000410000 */
[----:B------:R-:W-:Y:S02]  /*d1d0*/  FSEL R4, R0, RZ, P0 ;  /* 0x000000ff00047208 */ /* 0x000fe40000000000 */
[----:B------:R-:W-:Y:S03]  /*d1e0*/  FSEL R155, R155, RZ, P0 ;  /* 0x000000ff9b9b7208 */ /* 0x000fe60000000000 */
[----:B------:R-:W-:Y:S01]  /*d1f0*/  FADD.FTZ R3, -R4, R3 ;  /* 0x0000000304037221 */ /* 0x000fe20000010100 */
[----:B--2---:R-:W-:Y:S01]  /*d200*/  FMNMX.FTZ R8, R5, R8, !PT ;  /* 0x0000000805087209 */ /* 0x004fe20007810000 */
[--C-:B------:R-:W-:Y:S02]  /*d210*/  FFMA.FTZ R149, R140, c[0x0][0x2d0], -R155.reuse ;  /* 0x0000b4008c957a23 */ /* 0x100fe4000001089b */
[--C-:B------:R-:W-:Y:S01]  /*d220*/  FFMA.FTZ R148, R148, c[0x0][0x2d0], -R155.reuse ;  /* 0x0000b40094947a23 */ /* 0x100fe2000001089b */
[C---:B------:R-:W-:Y:S01]  /*d230*/  FSETP.NEU.FTZ.AND P0, PT, R8.reuse, -INF , PT ;  /* 0xff8000000800780b */ /* 0x040fe20003f1d000 */
[----:B------:R-:W-:Y:S02]  /*d240*/  FMUL.FTZ R140, R8, c[0x0][0x2d0] ;  /* 0x0000b400088c7a20 */ /* 0x000fe40000410000 */
[--C-:B------:R-:W-:Y:S01]  /*d250*/  FFMA.FTZ R11, R152, c[0x0][0x2d0], -R155.reuse ;  /* 0x0000b400980b7a23 */ /* 0x100fe2000001089b */
[----:B------:R-:W-:Y:S01]  /*d260*/  FSEL R5, R8, RZ, P0 ;  /* 0x000000ff08057208 */ /* 0x000fe20000000000 */
[--C-:B------:R-:W-:Y:S01]  /*d270*/  FFMA.FTZ R10, R150, c[0x0][0x2d0], -R155.reuse ;  /* 0x0000b400960a7a23 */ /* 0x100fe2000001089b */
[----:B------:R-:W-:Y:S01]  /*d280*/  FSEL R140, R140, RZ, P0 ;  /* 0x000000ff8c8c7208 */ /* 0x000fe20000000000 */
[----:B------:R-:W-:Y:S01]  /*d290*/  FMUL.FTZ R6, R3, c[0x0][0x2d0] ;  /* 0x0000b40003067a20 */ /* 0x000fe20000410000 */
[----:B------:R-:W-:Y:S01]  /*d2a0*/  MUFU.EX2 R148, R148 ;  /* 0x0000009400947308 */ /* 0x000fe20000000800 */
[----:B------:R-:W-:Y:S01]  /*d2b0*/  FADD.FTZ R5, -R5, R2 ;  /* 0x0000000205057221 */ /* 0x000fe20000010100 */
[----:B------:R-:W-:Y:S01]  /*d2c0*/  PLOP3.LUT P0, PT, PT, PT, UP0, 0x80, 0x0 ;  /* 0x000000000000781c */ /* 0x000fe20003f0f008 */
[--C-:B------:R-:W-:Y:S02]  /*d2d0*/  FFMA.FTZ R151, R17, c[0x0][0x2d0], -R140.reuse ;  /* 0x0000b40011977a23 */ /* 0x100fe4000001088c */
[----:B------:R-:W1:Y:S01]  /*d2e0*/  LDSM.16.MT88.4 R16, [R195+0x100] ;  /* 0x00010000c310783b */ /* 0x000e620000004200 */
        /* <DEDUP_REMOVED lines=11> */
[----:B------:R-:W5:Y:S01]  /*d3a0*/  LDSM.16.MT88.4 R24, [R189+0x100] ;  /* 0x00010000bd18783b */ /* 0x000f620000004200 */
[--C-:B------:R-:W-:Y:S02]  /*d3b0*/  FFMA.FTZ R158, R135, c[0x0][0x2d0], -R140.reuse ;  /* 0x0000b400879e7a23 */ /* 0x100fe4000001088c */
[--C-:B------:R-:W-:Y:S02]  /*d3c0*/  FFMA.FTZ R161, R133, c[0x0][0x2d0], -R140.reuse ;  /* 0x0000b40085a17a23 */ /* 0x100fe4000001088c */
[--C-:B------:R-:W-:Y:S02]  /*d3d0*/  FFMA.FTZ R160, R29, c[0x0][0x2d0], -R140.reuse ;  /* 0x0000b4001da07a23 */ /* 0x100fe4000001088c */
[--C-:B------:R-:W-:Y:S01]  /*d3e0*/  FFMA.FTZ R163, R33, c[0x0][0x2d0], -R140.reuse ;  /* 0x0000b40021a37a23 */ /* 0x100fe2000001088c */
[----:B------:R-:W-:Y:S01]  /*d3f0*/  LDSM.16.MT88.4 R28, [R190+0x900] ;  /* 0x00090000be1c783b */ /* 0x000fe20000004200 */
[----:B------:R-:W1:Y:S01]  /*d400*/  MUFU.EX2 R11, R11 ;  /* 0x0000000b000b7308 */ /* 0x000e620000000800 */
[--C-:B------:R-:W-:Y:S02]  /*d410*/  FFMA.FTZ R170, R146, c[0x0][0x2d0], -R155.reuse ;  /* 0x0000b40092aa7a23 */ /* 0x100fe4000001089b */
[--C-:B------:R-:W-:Y:S02]  /*d420*/  FFMA.FTZ R213, R145, c[0x0][0x2d0], -R140.reuse ;  /* 0x0000b40091d57a23 */ /* 0x100fe4000001088c */
[C---:B--2---:R-:W-:Y:S02]  /*d430*/  FMUL.FTZ R4, R3.reuse, R128 ;  /* 0x0000008003047220 */ /* 0x044fe40000410000 */
[C---:B------:R-:W-:Y:S01]  /*d440*/  FMUL.FTZ R5, R3.reuse, R129 ;  /* 0x0000008103057220 */ /* 0x040fe20000410000 */
[----:B------:R-:W-:Y:S01]  /*d450*/  LDSM.16.MT88.4 R32, [R188+0x900] ;  /* 0x00090000bc20783b */ /* 0x000fe20000004200 */
[C---:B------:R-:W-:Y:S01]  /*d460*/  FMUL.FTZ R100, R3.reuse, R100 ;  /* 0x0000006403647220 */ /* 0x040fe20000410000 */
[----:B------:R-:W-:Y:S01]  /*d470*/  MUFU.EX2 R10, R10 ;  /* 0x0000000a000a7308 */ /* 0x000fe20000000800 */
[C---:B------:R-:W-:Y:S02]  /*d480*/  FMUL.FTZ R101, R3.reuse, R101 ;  /* 0x0000006503657220 */ /* 0x040fe40000410000 */
[C---:B------:R-:W-:Y:S02]  /*d490*/  FMUL.FTZ R104, R3.reuse, R104 ;  /* 0x0000006803687220 */ /* 0x040fe40000410000 */
[C---:B----4-:R-:W-:Y:S01]  /*d4a0*/  FMUL.FTZ R6, R2.reuse, R130 ;  /* 0x0000008202067220 */ /* 0x050fe20000410000 */
[----:B------:R-:W-:Y:S01]  /*d4b0*/  LDSM.16.MT88.4 R132, [R190+0x2900] ;  /* 0x00290000be84783b */ /* 0x000fe20000004200 */
[C---:B------:R-:W-:Y:S02]  /*d4c0*/  FMUL.FTZ R7, R2.reuse, R131 ;  /* 0x0000008302077220 */ /* 0x040fe40000410000 */
[C---:B------:R-:W-:Y:S01]  /*d4d0*/  FMUL.FTZ R102, R2.reuse, R102 ;  /* 0x0000006602667220 */ /* 0x040fe20000410000 */
[----:B------:R-:W2:Y:S01]  /*d4e0*/  MUFU.EX2 R149, R149 ;  /* 0x0000009500957308 */ /* 0x000ea20000000800 */
[C---:B------:R-:W-:Y:S02]  /*d4f0*/  FMUL.FTZ R103, R2.reuse, R103 ;  /* 0x0000006702677220 */ /* 0x040fe40000410000 */
[----:B------:R-:W-:Y:S01]  /*d500*/  FMUL.FTZ R105, R3, R105 ;  /* 0x0000006903697220 */ /* 0x000fe20000410000 */
[----:B-1----:R-:W-:Y:S01]  /*d510*/  F2FP.PACK_AB R12, R11, R148 ;  /* 0x000000940b0c723e */ /* 0x002fe200000000ff */
        /* <DEDUP_REMOVED lines=11> */
[----:B------:R-:W1:Y:S01]  /*d5d0*/  MUFU.EX2 R152, R152 ;  /* 0x0000009800987308 */ /* 0x000e620000000800 */
[C---:B------:R-:W-:Y:S02]  /*d5e0*/  FMUL.FTZ R114, R2.reuse, R114 ;  /* 0x0000007202727220 */ /* 0x040fe40000410000 */
[C---:B------:R-:W-:Y:S01]  /*d5f0*/  FMUL.FTZ R115, R2.reuse, R115 ;  /* 0x0000007302737220 */ /* 0x040fe20000410000 */
[----:B--2---:R-:W-:Y:S01]  /*d600*/  F2FP.PACK_AB R14, R149, R10 ;  /* 0x0000000a950e723e */ /* 0x004fe200000000ff */
[--C-:B------:R-:W-:Y:S02]  /*d610*/  FFMA.FTZ R214, R143, c[0x0][0x2d0], -R140.reuse ;  /* 0x0000b4008fd67a23 */ /* 0x100fe4000001088c */
[--C-:B------:R-:W-:Y:S02]  /*d620*/  FFMA.FTZ R215, R141, c[0x0][0x2d0], -R140.reuse ;  /* 0x0000b4008dd77a23 */ /* 0x100fe4000001088c */
        /* <DEDUP_REMOVED lines=19> */
[----:B------:R-:W-:Y:S01]  /*d760*/  FMUL.FTZ R39, R2, R39 ;  /* 0x0000002702277220 */ /* 0x000fe20000410000 */
[----:B------:R-:W1:Y:S01]  /*d770*/  MUFU.EX2 R157, R157 ;  /* 0x0000009d009d7308 */ /* 0x000e620000000800 */
[C---:B------:R-:W-:Y:S02]  /*d780*/  FMUL.FTZ R40, R3.reuse, R40 ;  /* 0x0000002803287220 */ /* 0x040fe40000410000 */
[C---:B------:R-:W-:Y:S01]  /*d790*/  FMUL.FTZ R41, R3.reuse, R41 ;  /* 0x0000002903297220 */ /* 0x040fe20000410000 */
        /* <DEDUP_REMOVED lines=9> */
[----:B------:R-:W2:Y:S01]  /*d830*/  LDSM.16.MT88.4 R16, [R188+0x100] ;  /* 0x00010000bc10783b */ /* 0x000ea20000004200 */
[----:B------:R-:W4:Y:S02]  /*d840*/  MUFU.EX2 R159, R159 ;  /* 0x0000009f009f7308 */ /* 0x000f240000000800 */
[C---:B------:R-:W-:Y:S02]  /*d850*/  FMUL.FTZ R47, R2.reuse, R47 ;  /* 0x0000002f022f7220 */ /* 0x040fe40000410000 */
[C---:B------:R-:W-:Y:S02]  /*d860*/  FMUL.FTZ R48, R3.reuse, R48 ;  /* 0x0000003003307220 */ /* 0x040fe40000410000 */
[C---:B---3--:R-:W-:Y:S04]  /*d870*/  HMMA.16816.F32 R104, R12.reuse, R20, R104 ;  /* 0x000000140c68723c */ /* 0x048fe80000001868 */
[C---:B------:R-:W-:Y:S01]  /*d880*/  FMUL.FTZ R49, R3.reuse, R49 ;  /* 0x0000003103317220 */ /* 0x040fe20000410000 */
[----:B------:R-:W-:Y:S01]  /*d890*/  MUFU.EX2 R158, R158 ;  /* 0x0000009e009e7308 */ /* 0x000fe20000000800 */
[C---:B------:R-:W-:Y:S02]  /*d8a0*/  FMUL.FTZ R50, R2.reuse, R50 ;  /* 0x0000003202327220 */ /* 0x040fe40000410000 */
[C---:B------:R-:W-:Y:S01]  /*d8b0*/  HMMA.16816.F32 R108, R12.reuse, R22, R108 ;  /* 0x000000160c6c723c */ /* 0x040fe2000000186c */
[----:B------:R-:W3:Y:S03]  /*d8c0*/  LDSM.16.MT88.4 R20, [R195+0x2100] ;  /* 0x00210000c314783b */ /* 0x000ee60000004200 */
[C---:B------:R-:W-:Y:S02]  /*d8d0*/  FMUL.FTZ R51, R2.reuse, R51 ;  /* 0x0000003302337220 */ /* 0x040fe40000410000 */
[C---:B------:R-:W-:Y:S01]  /*d8e0*/  FMUL.FTZ R52, R3.reuse, R52 ;  /* 0x0000003403347220 */ /* 0x040fe20000410000 */
[----:B------:R-:W1:Y:S01]  /*d8f0*/  MUFU.EX2 R161, R161 ;  /* 0x000000a100a17308 */ /* 0x000e620000000800 */
[C---:B-----5:R-:W-:Y:S04]  /*d900*/  HMMA.16816.F32 R112, R12.reuse, R24, R112 ;  /* 0x000000180c70723c */ /* 0x060fe80000001870 */
[C---:B------:R-:W-:Y:S02]  /*d910*/  FMUL.FTZ R53, R3.reuse, R53 ;  /* 0x0000003503357220 */ /* 0x040fe40000410000 */
[C---:B------:R-:W-:Y:S02]  /*d920*/  FMUL.FTZ R54, R2.reuse, R54 ;  /* 0x0000003602367220 */ /* 0x040fe40000410000 */
[C---:B------:R-:W-:Y:S01]  /*d930*/  HMMA.16816.F32 R116, R12.reuse, R26, R116 ;  /* 0x0000001a0c74723c */ /* 0x040fe20000001874 */
[----:B------:R-:W5:Y:S01]  /*d940*/  LDSM.16.MT88.4 R24, [R190+0x2100] ;  /* 0x00210000be18783b */ /* 0x000f620000004200 */
[----:B------:R-:W-:Y:S02]  /*d950*/  MUFU.EX2 R160, R160 ;  /* 0x000000a000a07308 */ /* 0x000fe40000000800 */
[C---:B------:R-:W-:Y:S02]  /*d960*/  FMUL.FTZ R55, R2.reuse, R55 ;  /* 0x0000003702377220 */ /* 0x040fe40000410000 */
[C---:B------:R-:W-:Y:S02]  /*d970*/  FMUL.FTZ R56, R3.reuse, R56 ;  /* 0x0000003803387220 */ /* 0x040fe40000410000 */
[C---:B------:R-:W-:Y:S01]  /*d980*/  FMUL.FTZ R57, R3.reuse, R57 ;  /* 0x0000003903397220 */ /* 0x040fe20000410000 */
[C---:B--2---:R-:W-:Y:S03]  /*d990*/  HMMA.16816.F32 R120, R12.reuse, R16, R120 ;  /* 0x000000100c78723c */ /* 0x044fe60000001878 */
[C---:B------:R-:W-:Y:S01]  /*d9a0*/  FMUL.FTZ R58, R2.reuse, R58 ;  /* 0x0000003a023a7220 */ /* 0x040fe20000410000 */
[----:B------:R-:W2:Y:S01]  /*d9b0*/  MUFU.EX2 R163, R163 ;  /* 0x000000a300a37308 */ /* 0x000ea20000000800 */
[C---:B------:R-:W-:Y:S02]  /*d9c0*/  FMUL.FTZ R59, R2.reuse, R59 ;  /* 0x0000003b023b7220 */ /* 0x040fe40000410000 */
[C---:B------:R-:W-:Y:S01]  /*d9d0*/  FMUL.FTZ R60, R3.reuse, R60 ;  /* 0x0000003c033c7220 */ /* 0x040fe20000410000 */
[C---:B------:R-:W-:Y:S01]  /*d9e0*/  HMMA.16816.F32 R124, R12.reuse, R18, R124 ;  /* 0x000000120c7c723c */ /* 0x040fe2000000187c */
[----:B------:R-:W1:Y:S03]  /*d9f0*/  LDSM.16.MT88.4 R16, [R189+0x2100] ;  /* 0x00210000bd10783b */ /* 0x000e660000004200 */
[C---:B------:R-:W-:Y:S02]  /*da00*/  FMUL.FTZ R61, R3.reuse, R61 ;  /* 0x0000003d033d7220 */ /* 0x040fe40000410000 */
[C---:B------:R-:W-:Y:S01]  /*da10*/  FMUL.FTZ R62, R2.reuse, R62 ;  /* 0x0000003e023e7220 */ /* 0x040fe20000410000 */
[----:B------:R-:W-:Y:S01]  /*da20*/  MUFU.EX2 R170, R170 ;  /* 0x000000aa00aa7308 */ /* 0x000fe20000000800 */
[C---:B---3--:R-:W-:Y:S04]  /*da30*/  HMMA.16816.F32 R36, R12.reuse, R20, R36 ;  /* 0x000000140c24723c */ /* 0x048fe80000001824 */
[C---:B------:R-:W-:Y:S02]  /*da40*/  FMUL.FTZ R63, R2.reuse, R63 ;  /* 0x0000003f023f7220 */ /* 0x040fe40000410000 */
[C---:B------:R-:W-:Y:S02]  /*da50*/  FMUL.FTZ R64, R3.reuse, R64 ;  /* 0x0000004003407220 */ /* 0x040fe40000410000 */
[C---:B------:R-:W-:Y:S01]  /*da60*/  HMMA.16816.F32 R40, R12.reuse, R22, R40 ;  /* 0x000000160c28723c */ /* 0x040fe20000001828 */
[----:B------:R-:W3:Y:S01]  /*da70*/  LDSM.16.MT88.4 R20, [R188+0x2100] ;  /* 0x00210000bc14783b */ /* 0x000ee20000004200 */
[----:B------:R-:W-:Y:S02]  /*da80*/  MUFU.EX2 R213, R213 ;  /* 0x000000d500d57308 */ /* 0x000fe40000000800 */
[C---:B------:R-:W-:Y:S02]  /*da90*/  FMUL.FTZ R65, R3.reuse, R65 ;  /* 0x0000004103417220 */ /* 0x040fe40000410000 */
[C---:B------:R-:W-:Y:S02]  /*daa0*/  FMUL.FTZ R66, R2.reuse, R66 ;  /* 0x0000004202427220 */ /* 0x040fe40000410000 */
[C---:B-----5:R-:W-:Y:S04]  /*dab0*/  HMMA.16816.F32 R44, R12.reuse, R24, R44 ;  /* 0x000000180c2c723c */ /* 0x060fe8000000182c */
[C---:B------:R-:W-:Y:S01]  /*dac0*/  FMUL.FTZ R67, R2.reuse, R67 ;  /* 0x0000004302437220 */ /* 0x040fe20000410000 */
[----:B------:R-:W-:Y:S01]  /*dad0*/  MUFU.EX2 R214, R214 ;  /* 0x000000d600d67308 */ /* 0x000fe20000000800 */
[C---:B------:R-:W-:Y:S02]  /*dae0*/  FMUL.FTZ R68, R3.reuse, R68 ;  /* 0x0000004403447220 */ /* 0x040fe40000410000 */
[C---:B------:R-:W-:Y:S01]  /*daf0*/  HMMA.16816.F32 R48, R12.reuse, R26, R48 ;  /* 0x0000001a0c30723c */ /* 0x040fe20000001830 */
[----:B------:R-:W5:Y:S03]  /*db00*/  LDSM.16.MT88.4 R24, [R195+0x4100] ;  /* 0x00410000c318783b */ /* 0x000f660000004200 */
        /* <DEDUP_REMOVED lines=12> */
[C---:B---3--:R-:W-:Y:S04]  /*dbd0*/  HMMA.16816.F32 R60, R12.reuse, R20, R60 ;  /* 0x000000140c3c723c */ /* 0x048fe8000000183c */
[C---:B------:R-:W-:Y:S02]  /*dbe0*/  FMUL.FTZ R77, R3.reuse, R77 ;  /* 0x0000004d034d7220 */ /* 0x040fe40000410000 */
[C---:B------:R-:W-:Y:S02]  /*dbf0*/  FMUL.FTZ R78, R2.reuse, R78 ;  /* 0x0000004e024e7220 */ /* 0x040fe40000410000 */
[C---:B------:R-:W-:Y:S01]  /*dc00*/  HMMA.16816.F32 R64, R12.reuse, R22, R64 ;  /* 0x000000160c40723c */ /* 0x040fe20000001840 */
[----:B------:R-:W3:Y:S03]  /*dc10*/  LDSM.16.MT88.4 R20, [R189+0x4100] ;  /* 0x00410000bd14783b */ /* 0x000ee60000004200 */
[C---:B------:R-:W-:Y:S02]  /*dc20*/  FMUL.FTZ R79, R2.reuse, R79 ;  /* 0x0000004f024f7220 */ /* 0x040fe40000410000 */
[C---:B------:R-:W-:Y:S02]  /*dc30*/  FMUL.FTZ R80, R3.reuse, R80 ;  /* 0x0000005003507220 */ /* 0x040fe40000410000 */
[C---:B-----5:R-:W-:Y:S04]  /*dc40*/  HMMA.16816.F32 R68, R12.reuse, R24, R68 ;  /* 0x000000180c44723c */ /* 0x060fe80000001844 */
[C---:B------:R-:W-:Y:S02]  /*dc50*/  FMUL.FTZ R81, R3.reuse, R81 ;  /* 0x0000005103517220 */ /* 0x040fe40000410000 */
[C---:B------:R-:W-:Y:S02]  /*dc60*/  FMUL.FTZ R82, R2.reuse, R82 ;  /* 0x0000005202527220 */ /* 0x040fe40000410000 */
[C---:B------:R-:W-:Y:S01]  /*dc70*/  HMMA.16816.F32 R72, R12.reuse, R26, R72 ;  /* 0x0000001a0c48723c */ /* 0x040fe20000001848 */
[----:B------:R-:W5:Y:S03]  /*dc80*/  LDSM.16.MT88.4 R24, [R188+0x4100] ;  /* 0x00410000bc18783b */ /* 0x000f660000004200 */
[C---:B------:R-:W-:Y:S02]  /*dc90*/  FMUL.FTZ R83, R2.reuse, R83 ;  /* 0x0000005302537220 */ /* 0x040fe40000410000 */
[C---:B------:R-:W-:Y:S02]  /*dca0*/  FMUL.FTZ R84, R3.reuse, R84 ;  /* 0x0000005403547220 */ /* 0x040fe40000410000 */
        /* <DEDUP_REMOVED lines=12> */
[C---:B------:R-:W-:Y:S03]  /*dd70*/  FMUL.FTZ R93, R3.reuse, R93 ;  /* 0x0000005d035d7220 */ /* 0x040fe60000410000 */
[C---:B------:R-:W-:Y:S01]  /*dd80*/  HMMA.16816.F32 R88, R12.reuse, R22, R88 ;  /* 0x000000160c58723c */ /* 0x040fe20000001858 */
[----:B------:R-:W3:Y:S02]  /*dd90*/  LDSM.16.MT88.4 R20, [R189+0x900] ;  /* 0x00090000bd14783b */ /* 0x000ee40000004200 */
[C---:B------:R-:W-:Y:S02]  /*dda0*/  FMUL.FTZ R94, R2.reuse, R94 ;  /* 0x0000005e025e7220 */ /* 0x040fe40000410000 */
[C---:B------:R-:W-:Y:S02]  /*ddb0*/  FMUL.FTZ R95, R2.reuse, R95 ;  /* 0x0000005f025f7220 */ /* 0x040fe40000410000 */
[C---:B------:R-:W-:Y:S02]  /*ddc0*/  FMUL.FTZ R96, R3.reuse, R96 ;  /* 0x0000006003607220 */ /* 0x040fe40000410000 */
[----:B------:R-:W-:Y:S03]  /*ddd0*/  FMUL.FTZ R97, R3, R97 ;  /* 0x0000006103617220 */ /* 0x000fe60000410000 */
[C---:B-----5:R-:W-:Y:S03]  /*dde0*/  HMMA.16816.F32 R92, R12.reuse, R24, R92 ;  /* 0x000000180c5c723c */ /* 0x060fe6000000185c */
[C---:B------:R-:W-:Y:S02]  /*ddf0*/  FMUL.FTZ R98, R2.reuse, R98 ;  /* 0x0000006202627220 */ /* 0x040fe40000410000 */
[----:B------:R-:W-:Y:S02]  /*de00*/  FMUL.FTZ R99, R2, R99 ;  /* 0x0000006302637220 */ /* 0x000fe40000410000 */
[--C-:B------:R-:W-:Y:S02]  /*de10*/  FFMA.FTZ R168, R168, c[0x0][0x2d0], -R155.reuse ;  /* 0x0000b400a8a87a23 */ /* 0x100fe4000001089b */
[--C-:B------:R-:W-:Y:S03]  /*de20*/  FFMA.FTZ R173, R166, c[0x0][0x2d0], -R155.reuse ;  /* 0x0000b400a6ad7a23 */ /* 0x100fe6000001089b */
[----:B------:R-:W-:Y:S01]  /*de30*/  HMMA.16816.F32 R96, R12, R26, R96 ;  /* 0x0000001a0c60723c */ /* 0x000fe20000001860 */
[----:B------:R-:W-:Y:S01]  /*de40*/  LDSM.16.MT88.4 R24, [R190+0x4900] ;  /* 0x00490000be18783b */ /* 0x000fe20000004200 */
[----:B------:R-:W-:Y:S01]  /*de50*/  MUFU.EX2 R168, R168 ;  /* 0x000000a800a87308 */ /* 0x000fe20000000800 */
[--C-:B------:R-:W-:Y:S02]  /*de60*/  FFMA.FTZ R164, R164, c[0x0][0x2d0], -R155.reuse ;  /* 0x0000b400a4a47a23 */ /* 0x100fe4000001089b */
[--C-:B------:R-:W-:Y:S02]  /*de70*/  FFMA.FTZ R175, R162, c[0x0][0x2d0], -R155.reuse ;  /* 0x0000b400a2af7a23 */ /* 0x100fe4000001089b */
[----:B------:R-:W-:Y:S01]  /*de80*/  F2FP.PACK_AB R12, R157, R154 ;  /* 0x0000009a9d0c723e */ /* 0x000fe200000000ff */
[--C-:B------:R-:W-:Y:S01]  /*de90*/  FFMA.FTZ R162, R171, c[0x0][0x2d0], -R140.reuse ;  /* 0x0000b400aba27a23 */ /* 0x100fe2000001088c */
[----:B----4-:R-:W-:Y:S03]  /*dea0*/  F2FP.PACK_AB R14, R159, R156 ;  /* 0x0000009c9f0e723e */ /* 0x010fe600000000ff */
[----:B------:R-:W-:Y:S01]  /*deb0*/  F2FP.PACK_AB R13, R161, R158 ;  /* 0x0000009ea10d723e */ /* 0x000fe200000000ff */
[--C-:B------:R-:W-:Y:S01]  /*dec0*/  FFMA.FTZ R171, R144, c[0x0][0x2d0], -R155.reuse ;  /* 0x0000b40090ab7a23 */ /* 0x100fe2000001089b */
[----:B--2---:R-:W-:Y:S01]  /*ded0*/  F2FP.PACK_AB R15, R163, R160 ;  /* 0x000000a0a30f723e */ /* 0x004fe200000000ff */
[--C-:B------:R-:W-:Y:S01]  /*dee0*/  FFMA.FTZ R169, R169, c[0x0][0x2d0], -R140.reuse ;  /* 0x0000b400a9a97a23 */ /* 0x100fe2000001088c */
[----:B------:R-:W2:Y:S01]  /*def0*/  MUFU.EX2 R173, R173 ;  /* 0x000000ad00ad7308 */ /* 0x000ea20000000800 */
[--C-:B------:R-:W-:Y:S02]  /*df00*/  FFMA.FTZ R166, R167, c[0x0][0x2d0], -R140.reuse ;  /* 0x0000b400a7a67a23 */ /* 0x100fe4000001088c */
[--C-:B------:R-:W-:Y:S02]  /*df10*/  FFMA.FTZ R167, R147, c[0x0][0x2d0], -R155.reuse ;  /* 0x0000b40093a77a23 */ /* 0x100fe4000001089b */
[C---:B-1----:R-:W-:Y:S01]  /*df20*/  HMMA.16816.F32 R4, R12.reuse, R16, R4 ;  /* 0x000000100c04723c */ /* 0x042fe20000001804 */
[----:B------:R-:W-:Y:S02]  /*df30*/  LDSM.16.MT88.4 R144, [R195+0x5900] ;  /* 0x00590000c390783b */ /* 0x000fe40000004200 */
[----:B------:R-:W-:Y:S02]  /*df40*/  FFMA.FTZ R155, R142, c[0x0][0x2d0], -R155 ;  /* 0x0000b4008e9b7a23 */ /* 0x000fe4000001089b */
[--C-:B------:R-:W-:Y:S01]  /*df50*/  FFMA.FTZ R165, R165, c[0x0][0x2d0], -R140.reuse ;  /* 0x0000b400a5a57a23 */ /* 0x100fe2000001088c */
[----:B------:R-:W-:Y:S01]  /*df60*/  MUFU.EX2 R164, R164 ;  /* 0x000000a400a47308 */ /* 0x000fe20000000800 */
[----:B------:R-:W-:Y:S01]  /*df70*/  FFMA.FTZ R140, R9, c[0x0][0x2d0], -R140 ;  /* 0x0000b400098c7a23 */ /* 0x000fe2000001088c */
[C---:B------:R-:W-:Y:S01]  /*df80*/  HMMA.16816.F32 R100, R12.reuse, R18, R100 ;  /* 0x000000120c64723c */ /* 0x040fe20000001864 */
[----:B------:R-:W1:Y:S03]  /*df90*/  LDSM.16.MT88.4 R16, [R188+0x2900] ;  /* 0x00290000bc10783b */ /* 0x000e660000004200 */
[----:B------:R-:W-:Y:S02]  /*dfa0*/  FFMA.FTZ R148, R3, R206, R148 ;  /* 0x000000ce03947223 */ /* 0x000fe40000010094 */
[----:B------:R-:W-:Y:S02]  /*dfb0*/  FFMA.FTZ R153, R2, R207, R153 ;  /* 0x000000cf02997223 */ /* 0x000fe40000010099 */
[C---:B------:R-:W-:Y:S01]  /*dfc0*/  HMMA.16816.F32 R104, R12.reuse, R28, R104 ;  /* 0x0000001c0c68723c */ /* 0x040fe20000001868 */
[----:B------:R4:W-:Y:S03]  /*dfd0*/  MUFU.EX2 R216, R140 ;  /* 0x0000008c00d87308 */ /* 0x0009e60000000800 */
[----:B------:R-:W-:Y:S02]  /*dfe0*/  FADD.FTZ R11, R11, R148 ;  /* 0x000000940b0b7221 */ /* 0x000fe40000010000 */
[----:B------:R-:W-:Y:S02]  /*dff0*/  FADD.FTZ R152, R152, R153 ;  /* 0x0000009998987221 */ /* 0x000fe40000010000 */
[C---:B------:R-:W-:Y:S01]  /*e000*/  HMMA.16816.F32 R108, R12.reuse, R30, R108 ;  /* 0x0000001e0c6c723c */ /* 0x040fe2000000186c */
[----:B------:R-:W-:Y:S02]  /*e010*/  LDSM.16.MT88.4 R28, [R189+0x4900] ;  /* 0x00490000bd1c783b */ /* 0x000fe40000004200 */
[----:B------:R-:W5:Y:S01]  /*e020*/  MUFU.EX2 R175, R175 ;  /* 0x000000af00af7308 */ /* 0x000f620000000800 */
[----:B------:R-:W-:Y:S02]  /*e030*/  FADD.FTZ R10, R10, R11 ;  /* 0x0000000b0a0a7221 */ /* 0x000fe40000010000 */
[----:B------:R-:W-:Y:S02]  /*e040*/  FADD.FTZ R3, R151, R152 ;  /* 0x0000009897037221 */ /* 0x000fe40000010000 */
[C---:B---3--:R-:W-:Y:S04]  /*e050*/  HMMA.16816.F32 R112, R12.reuse, R20, R112 ;  /* 0x000000140c70723c */ /* 0x048fe80000001870 */
[----:B------:R-:W-:Y:S01]  /*e060*/  FADD.FTZ R149, R149, R10 ;  /* 0x0000000a95957221 */ /* 0x000fe20000010000 */
[----:B------:R-:W-:Y:S01]  /*e070*/  MUFU.EX2 R162, R162 ;  /* 0x000000a200a27308 */ /* 0x000fe20000000800 */
[----:B------:R-:W-:Y:S02]  /*e080*/  FADD.FTZ R3, R150, R3 ;  /* 0x0000000396037221 */ /* 0x000fe40000010000 */
[C---:B------:R-:W-:Y:S01]  /*e090*/  HMMA.16816.F32 R116, R12.reuse, R22, R116 ;  /* 0x000000160c74723c */ /* 0x040fe20000001874 */
[----:B------:R-:W3:Y:S03]  /*e0a0*/  LDSM.16.MT88.4 R20, [R195+0x4900] ;  /* 0x00490000c314783b */ /* 0x000ee60000004200 */
[----:B------:R-:W-:Y:S02]  /*e0b0*/  FADD.FTZ R154, R154, R149 ;  /* 0x000000959a9a7221 */ /* 0x000fe40000010000 */
[----:B------:R-:W-:Y:S01]  /*e0c0*/  FADD.FTZ R158, R158, R3 ;  /* 0x000000039e9e7221 */ /* 0x000fe20000010000 */
[----:B------:R-:W1:Y:S01]  /*e0d0*/  MUFU.EX2 R169, R169 ;  /* 0x000000a900a97308 */ /* 0x000e620000000800 */
[C---:B------:R-:W-:Y:S01]  /*e0e0*/  HMMA.16816.F32 R120, R12.reuse, R32, R120 ;  /* 0x000000200c78723c */ /* 0x040fe20000001878 */
[----:B----4-:R-:W-:Y:S03]  /*e0f0*/  LDSM.16.MT88.4 R140, [R188+0x3900] ;  /* 0x00390000bc8c783b */ /* 0x010fe60000004200 */
[----:B------:R-:W-:Y:S01]  /*e100*/  MOV R3, R0 ;  /* 0x0000000000037202 */ /* 0x000fe20000000f00 */
[----:B------:R-:W-:Y:S02]  /*e110*/  FADD.FTZ R157, R157, R154 ;  /* 0x0000009a9d9d7221 */ /* 0x000fe40000010000 */
[----:B------:R-:W-:Y:S01]  /*e120*/  FADD.FTZ R161, R161, R158 ;  /* 0x0000009ea1a17221 */ /* 0x000fe20000010000 */
[C---:B------:R-:W-:Y:S01]  /*e130*/  HMMA.16816.F32 R124, R12.reuse, R34, R124 ;  /* 0x000000220c7c723c */ /* 0x040fe2000000187c */
[----:B------:R-:W-:Y:S01]  /*e140*/  LDSM.16.MT88.4 R32, [R190+0x1100] ;  /* 0x00110000be20783b */ /* 0x000fe20000004200 */
[----:B------:R-:W-:Y:S02]  /*e150*/  MUFU.EX2 R166, R166 ;  /* 0x000000a600a67308 */ /* 0x000fe40000000800 */
[----:B------:R-:W-:Y:S02]  /*e160*/  FADD.FTZ R156, R156, R157 ;  /* 0x0000009d9c9c7221 */ /* 0x000fe40000010000 */
[----:B------:R-:W-:Y:S02]  /*e170*/  FADD.FTZ R160, R160, R161 ;  /* 0x000000a1a0a07221 */ /* 0x000fe40000010000 */
[C---:B------:R-:W-:Y:S04]  /*e180*/  HMMA.16816.F32 R36, R12.reuse, R128, R36 ;  /* 0x000000800c24723c */ /* 0x040fe80000001824 */
[----:B------:R-:W4:Y:S01]  /*e190*/  MUFU.EX2 R165, R165 ;  /* 0x000000a500a57308 */ /* 0x000f220000000800 */
[----:B------:R-:W-:Y:S02]  /*e1a0*/  FADD.FTZ R159, R159, R156 ;  /* 0x0000009c9f9f7221 */ /* 0x000fe40000010000 */
[----:B------:R-:W-:Y:S01]  /*e1b0*/  FADD.FTZ R163, R163, R160 ;  /* 0x000000a0a3a37221 */ /* 0x000fe20000010000 */
[C---:B------:R-:W-:Y:S01]  /*e1c0*/  HMMA.16816.F32 R40, R12.reuse, R130, R40 ;  /* 0x000000820c28723c */ /* 0x040fe20000001828 */
[----:B------:R-:W-:Y:S05]  /*e1d0*/  LDSM.16.MT88.4 R128, [R188+0x1100] ;  /* 0x00110000bc80783b */ /* 0x000fea0000004200 */
[----:B------:R-:W1:Y:S02]  /*e1e0*/  MUFU.EX2 R167, R167 ;  /* 0x000000a700a77308 */ /* 0x000e640000000800 */
[C---:B------:R-:W-:Y:S08]  /*e1f0*/  HMMA.16816.F32 R44, R12.reuse, R132, R44 ;  /* 0x000000840c2c723c */ /* 0x040ff0000000182c */
[C---:B------:R-:W-:Y:S01]  /*e200*/  HMMA.16816.F32 R48, R12.reuse, R134, R48 ;  /* 0x000000860c30723c */ /* 0x040fe20000001830 */
[----:B------:R-:W-:Y:S01]  /*e210*/  LDSM.16.MT88.4 R132, [R190+0x3100] ;  /* 0x00310000be84783b */ /* 0x000fe20000004200 */
[----:B------:R-:W-:Y:S06]  /*e220*/  MUFU.EX2 R171, R171 ;  /* 0x000000ab00ab7308 */ /* 0x000fec0000000800 */
[C---:B------:R-:W-:Y:S04]  /*e230*/  HMMA.16816.F32 R52, R12.reuse, R136, R52 ;  /* 0x000000880c34723c */ /* 0x040fe80000001834 */
[----:B------:R-:W2:Y:S04]  /*e240*/  MUFU.EX2 R174, R155 ;  /* 0x0000009b00ae7308 */ /* 0x000ea80000000800 */
        /* <DEDUP_REMOVED lines=10> */
[----:B------:R-:W3:Y:S07]  /*e2f0*/  LDSM.16.MT88.4 R24, [R189+0x1100] ;  /* 0x00110000bd18783b */ /* 0x000eee0000004200 */
[C---:B------:R-:W-:Y:S08]  /*e300*/  HMMA.16816.F32 R84, R12.reuse, R28, R84 ;  /* 0x0000001c0c54723c */ /* 0x040ff00000001854 */
[C---:B------:R-:W-:Y:S01]  /*e310*/  HMMA.16816.F32 R88, R12.reuse, R30, R88 ;  /* 0x0000001e0c58723c */ /* 0x040fe20000001858 */
[----:B------:R-:W3:Y:S07]  /*e320*/  LDSM.16.MT88.4 R28, [R195+0x3100] ;  /* 0x00310000c31c783b */ /* 0x000eee0000004200 */
[C---:B-1----:R-:W-:Y:S08]  /*e330*/  HMMA.16816.F32 R92, R12.reuse, R16, R92 ;  /* 0x000000100c5c723c */ /* 0x042ff0000000185c */
[----:B------:R-:W-:Y:S01]  /*e340*/  HMMA.16816.F32 R96, R12, R18, R96 ;  /* 0x000000120c60723c */ /* 0x000fe20000001860 */
[----:B------:R-:W1:Y:S06]  /*e350*/  LDSM.16.MT88.4 R16, [R188+0x3100] ;  /* 0x00310000bc10783b */ /* 0x000e6c0000004200 */
[----:B--2---:R-:W-:Y:S01]  /*e360*/  F2FP.PACK_AB R12, R173, R168 ;  /* 0x000000a8ad0c723e */ /* 0x004fe200000000ff */
[----:B------:R-:W-:Y:S01]  /*e370*/  FADD.FTZ R168, R168, R159 ;  /* 0x0000009fa8a87221 */ /* 0x000fe20000010000 */
[----:B-----5:R-:W-:Y:S03]  /*e380*/  F2FP.PACK_AB R14, R175, R164 ;  /* 0x000000a4af0e723e */ /* 0x020fe600000000ff */
[----:B------:R-:W-:Y:S01]  /*e390*/  F2FP.PACK_AB R13, R169, R162 ;  /* 0x000000a2a90d723e */ /* 0x000fe200000000ff */
[----:B------:R-:W-:Y:S01]  /*e3a0*/  FADD.FTZ R162, R162, R163 ;  /* 0x000000a3a2a27221 */ /* 0x000fe20000010000 */
[----:B----4-:R-:W-:Y:S01]  /*e3b0*/  F2FP.PACK_AB R15, R165, R166 ;  /* 0x000000a6a50f723e */ /* 0x010fe200000000ff */
[----:B------:R-:W-:Y:S02]  /*e3c0*/  FADD.FTZ R173, R173, R168 ;  /* 0x000000a8adad7221 */ /* 0x000fe40000010000 */
[----:B------:R-:W-:Y:S02]  /*e3d0*/  FADD.FTZ R169, R169, R162 ;  /* 0x000000a2a9a97221 */ /* 0x000fe40000010000 */
[----:B------:R-:W-:Y:S02]  /*e3e0*/  FADD.FTZ R164, R164, R173 ;  /* 0x000000ada4a47221 */ /* 0x000fe40000010000 */
[C---:B---3--:R-:W-:Y:S03]  /*e3f0*/  HMMA.16816.F32 R4, R12.reuse, R20, R4 ;  /* 0x000000140c04723c */ /* 0x048fe60000001804 */
[----:B------:R-:W-:Y:S02]  /*e400*/  FADD.FTZ R2, R166, R169 ;  /* 0x000000a9a6027221 */ /* 0x000fe40000010000 */
[----:B------:R-:W-:Y:S02]  /*e410*/  FADD.FTZ R164, R175, R164 ;  /* 0x000000a4afa47221 */ /* 0x000fe40000010000 */
[----:B------:R-:W-:Y:S01]  /*e420*/  FADD.FTZ R2, R165, R2 ;  /* 0x00000002a5027221 */ /* 0x000fe20000010000 */
[C---:B------:R-:W-:Y:S01]  /*e430*/  HMMA.16816.F32 R100, R12.reuse, R22, R100 ;  /* 0x000000160c64723c */ /* 0x040fe20000001864 */
[----:B------:R-:W2:Y:S07]  /*e440*/  LDSM.16.MT88.4 R20, [R195+0x5100] ;  /* 0x00510000c314783b */ /* 0x000eae0000004200 */
[C---:B------:R-:W-:Y:S08]  /*e450*/  HMMA.16816.F32 R104, R12.reuse, R32, R104 ;  /* 0x000000200c68723c */ /* 0x040ff00000001868 */
[C---:B------:R-:W-:Y:S01]  /*e460*/  HMMA.16816.F32 R108, R12.reuse, R34, R108 ;  /* 0x000000220c6c723c */ /* 0x040fe2000000186c */
[----:B------:R-:W-:Y:S07]  /*e470*/  LDSM.16.MT88.4 R32, [R188+0x1900] ;  /* 0x00190000bc20783b */ /* 0x000fee0000004200 */
[C---:B------:R-:W-:Y:S08]  /*e480*/  HMMA.16816.F32 R112, R12.reuse, R24, R112 ;  /* 0x000000180c70723c */ /* 0x040ff00000001870 */
[C---:B------:R-:W-:Y:S01]  /*e490*/  HMMA.16816.F32 R116, R12.reuse, R26, R116 ;  /* 0x0000001a0c74723c */ /* 0x040fe20000001874 */
[----:B------:R-:W3:Y:S07]  /*e4a0*/  LDSM.16.MT88.4 R24, [R190+0x5100] ;  /* 0x00510000be18783b */ /* 0x000eee0000004200 */
[C---:B------:R-:W-:Y:S08]  /*e4b0*/  HMMA.16816.F32 R120, R12.reuse, R128, R120 ;  /* 0x000000800c78723c */ /* 0x040ff00000001878 */
[C---:B------:R-:W-:Y:S08]  /*e4c0*/  HMMA.16816.F32 R124, R12.reuse, R130, R124 ;  /* 0x000000820c7c723c */ /* 0x040ff0000000187c */
[C---:B------:R-:W-:Y:S08]  /*e4d0*/  HMMA.16816.F32 R36, R12.reuse, R28, R36 ;  /* 0x0000001c0c24723c */ /* 0x040ff00000001824 */
[C---:B------:R-:W-:Y:S01]  /*e4e0*/  HMMA.16816.F32 R40, R12.reuse, R30, R40 ;  /* 0x0000001e0c28723c */ /* 0x040fe20000001828 */
[----:B------:R-:W4:Y:S07]  /*e4f0*/  LDSM.16.MT88.4 R28, [R189+0x5100] ;  /* 0x00510000bd1c783b */ /* 0x000f2e0000004200 */
        /* <DEDUP_REMOVED lines=15> */
[C---:B----4-:R-:W-:Y:S08]  /*e5f0*/  HMMA.16816.F32 R84, R12.reuse, R28, R84 ;  /* 0x0000001c0c54723c */ /* 0x050ff00000001854 */
[C---:B------:R-:W-:Y:S01]  /*e600*/  HMMA.16816.F32 R88, R12.reuse, R30, R88 ;  /* 0x0000001e0c58723c */ /* 0x040fe20000001858 */
[----:B------:R-:W4:Y:S07]  /*e610*/  LDSM.16.MT88.4 R28, [R189+0x1900] ;  /* 0x00190000bd1c783b */ /* 0x000f2e0000004200 */
[C---:B-1----:R-:W-:Y:S08]  /*e620*/  HMMA.16816.F32 R92, R12.reuse, R16, R92 ;  /* 0x000000100c5c723c */ /* 0x042ff0000000185c */
[----:B------:R-:W-:Y:S01]  /*e630*/  HMMA.16816.F32 R96, R12, R18, R96 ;  /* 0x000000120c60723c */ /* 0x000fe20000001860 */
[----:B------:R-:W1:Y:S06]  /*e640*/  LDSM.16.MT88.4 R16, [R189+0x3900] ;  /* 0x00390000bd10783b */ /* 0x000e6c0000004200 */
[----:B------:R-:W-:Y:S01]  /*e650*/  F2FP.PACK_AB R12, R170, R167 ;  /* 0x000000a7aa0c723e */ /* 0x000fe200000000ff */
[----:B------:R-:W-:Y:S01]  /*e660*/  FADD.FTZ R167, R167, R164 ;  /* 0x000000a4a7a77221 */ /* 0x000fe20000010000 */
[----:B------:R-:W-:Y:S03]  /*e670*/  F2FP.PACK_AB R14, R174, R171 ;  /* 0x000000abae0e723e */ /* 0x000fe600000000ff */
[----:B------:R-:W-:Y:S01]  /*e680*/  F2FP.PACK_AB R13, R214, R213 ;  /* 0x000000d5d60d723e */ /* 0x000fe200000000ff */
[----:B------:R-:W-:Y:S01]  /*e690*/  FADD.FTZ R213, R213, R2 ;  /* 0x00000002d5d57221 */ /* 0x000fe20000010000 */
[----:B------:R-:W-:Y:S01]  /*e6a0*/  F2FP.PACK_AB R15, R216, R215 ;  /* 0x000000d7d80f723e */ /* 0x000fe200000000ff */
[----:B------:R-:W-:Y:S01]  /*e6b0*/  FADD.FTZ R170, R170, R167 ;  /* 0x000000a7aaaa7221 */ /* 0x000fe20000010000 */
[----:B------:R-:W-:Y:S01]  /*e6c0*/  MOV R2, R8 ;  /* 0x0000000800027202 */ /* 0x000fe20000000f00 */
[----:B------:R-:W-:Y:S02]  /*e6d0*/  FADD.FTZ R214, R214, R213 ;  /* 0x000000d5d6d67221 */ /* 0x000fe40000010000 */
[----:B------:R-:W-:Y:S02]  /*e6e0*/  FADD.FTZ R171, R171, R170 ;  /* 0x000000aaabab7221 */ /* 0x000fe40000010000 */
[C---:B--2---:R-:W-:Y:S01]  /*e6f0*/  HMMA.16816.F32 R128, R12.reuse, R20, R4 ;  /* 0x000000140c80723c */ /* 0x044fe20000001804 */
[----:B------:R-:W2:Y:S02]  /*e700*/  LDSM.16.MT88.4 R4, [R190+0x5900] ;  /* 0x00590000be04783b */ /* 0x000ea40000004200 */
[----:B------:R-:W-:Y:S02]  /*e710*/  FADD.FTZ R207, R215, R214 ;  /* 0x000000d6d7cf7221 */ /* 0x000fe40000010000 */
[----:B------:R-:W-:Y:S02]  /*e720*/  FADD.FTZ R206, R174, R171 ;  /* 0x000000abaece7221 */ /* 0x000fe40000010000 */
[----:B------:R-:W-:Y:S01]  /*e730*/  FADD.FTZ R207, R216, R207 ;  /* 0x000000cfd8cf7221 */ /* 0x000fe20000010000 */
[C---:B------:R-:W-:Y:S01]  /*e740*/  HMMA.16816.F32 R100, R12.reuse, R22, R100 ;  /* 0x000000160c64723c */ /* 0x040fe20000001864 */
[----:B------:R-:W5:Y:S07]  /*e750*/  LDSM.16.MT88.4 R20, [R189+0x5900] ;  /* 0x00590000bd14783b */ /* 0x000f6e0000004200 */
[C---:B---3--:R-:W-:Y:S08]  /*e760*/  HMMA.16816.F32 R104, R12.reuse, R24, R104 ;  /* 0x000000180c68723c */ /* 0x048ff00000001868 */
        /* <DEDUP_REMOVED lines=16> */
[C---:B--2---:R-:W-:Y:S08]  /*e870*/  HMMA.16816.F32 R76, R12.reuse, R4, R76 ;  /* 0x000000040c4c723c */ /* 0x044ff0000000184c */
[C---:B------:R-:W-:Y:S08]  /*e880*/  HMMA.16816.F32 R80, R12.reuse, R6, R80 ;  /* 0x000000060c50723c */ /* 0x040ff00000001850 */
[C---:B-----5:R-:W-:Y:S08]  /*e890*/  HMMA.16816.F32 R84, R12.reuse, R20, R84 ;  /* 0x000000140c54723c */ /* 0x060ff00000001854 */
[C---:B------:R-:W-:Y:S08]  /*e8a0*/  HMMA.16816.F32 R88, R12.reuse, R22, R88 ;  /* 0x000000160c58723c */ /* 0x040ff00000001858 */
[C---:B-1----:R-:W-:Y:S08]  /*e8b0*/  HMMA.16816.F32 R92, R12.reuse, R16, R92 ;  /* 0x000000100c5c723c */ /* 0x042ff0000000185c */
[----:B------:R-:W-:Y:S01]  /*e8c0*/  HMMA.16816.F32 R96, R12, R18, R96 ;  /* 0x000000120c60723c */ /* 0x000fe20000001860 */
[----:B------:R-:W-:-:S07]  /*e8d0*/  @P0 BRA `(.L_x_1703) ;  /* 0xffffca0000000947 */ /* 0x000fce000383ffff */
.L_x_1693:
        /* <DEDUP_REMOVED lines=122> */
.L_x_1661:
        /* <DEDUP_REMOVED lines=34> */
[----:B------:R-:W-:-:S02]  /*f2a0*/  LOP3.LUT R11, R14, 0xffffffe0, RZ, 0xc0, !PT ;  /* 0xffffffe00e0b7812 */ /* 0x000fc400078ec0ff */
[-C--:B------:R-:W-:Y:S02]  /*f2b0*/  LEA.HI R4, R3, R0.reuse, RZ, 0x3 ;  /* 0x0000000003047211 */ /* 0x080fe400078f18ff */
[----:B------:R-:W-:Y:S01]  /*f2c0*/  SHF.R.S32.HI R21, RZ, 0x2, R13 ;  /* 0x00000002ff157819 */ /* 0x000fe2000001140d */
[----:B------:R-:W-:Y:S01]  /*f2d0*/  IMAD.IADD R10, R0, 0x1, -R11 ;  /* 0x00000001000a7824 */ /* 0x000fe200078e0a0b */
[----:B------:R-:W-:Y:S01]  /*f2e0*/  SHF.R.S32.HI R8, RZ, 0x1f, R13 ;  /* 0x0000001fff087819 */ /* 0x000fe2000001140d */
[----:B------:R-:W2:Y:S01]  /*f2f0*/  S2R R11, SR_CTAID.X ;  /* 0x00000000000b7919 */ /* 0x000ea20000002500 */
[----:B------:R-:W-:Y:S02]  /*f300*/  LOP3.LUT R13, R13, 0xfffffffc, RZ, 0xc0, !PT ;  /* 0xfffffffc0d0d7812 */ /* 0x000fe400078ec0ff */
[----:B------:R-:W-:Y:S02]  /*f310*/  LOP3.LUT R17, R4, 0xfffffff8, RZ, 0xc0, !PT ;  /* 0xfffffff804117812 */ /* 0x000fe400078ec0ff */
[----:B-1----:R-:W-:-:S02]  /*f320*/  LEA.HI R2, R3, R0, RZ, 0x6 ;  /* 0x0000000003027211 */ /* 0x002fc400078f30ff */
[----:B------:R-:W-:Y:S01]  /*f330*/  LEA.HI R3, R8, R21, RZ, 0x3 ;  /* 0x0000001508037211 */ /* 0x000fe200078f18ff */
[C---:B------:R-:W-:Y:S01]  /*f340*/  IMAD.IADD R8, R0.reuse, 0x1, -R13 ;  /* 0x0000000100087824 */ /* 0x040fe200078e0a0d */
[----:B------:R-:W-:Y:S01]  /*f350*/  SHF.R.S32.HI R13, RZ, 0x1f, R22 ;  /* 0x0000001fff0d7819 */ /* 0x000fe20000011416 */
[----:B------:R-:W-:Y:S01]  /*f360*/  IMAD.IADD R17, R0, 0x1, -R17 ;  /* 0x0000000100117824 */ /* 0x000fe200078e0a11 */
[----:B------:R-:W-:Y:S02]  /*f370*/  LOP3.LUT R0, R3, 0xfffffff8, RZ, 0xc0, !PT ;  /* 0xfffffff803007812 */ /* 0x000fe400078ec0ff */
[----:B------:R-:W-:Y:S02]  /*f380*/  SHF.R.S32.HI R3, RZ, 0x1f, R10 ;  /* 0x0000001fff037819 */ /* 0x000fe4000001140a */
[----:B------:R-:W-:Y:S01]  /*f390*/  LOP3.LUT P4, RZ, R10, 0x3, RZ, 0xc0, !PT ;  /* 0x000000030aff7812 */ /* 0x000fe2000788c0ff */
        /* <DEDUP_REMOVED lines=8> */
[----:B------:R-:W-:Y:S01]  /*f420*/  IMAD R13, R22, c[0x0][0x3f4], R13 ;  /* 0x0000fd00160d7a24 */ /* 0x000fe200078e020d */
[----:B------:R-:W-:Y:S01]  /*f430*/  LEA.HI R0, R0, R15, RZ, 0x3 ;  /* 0x0000000f00007211 */ /* 0x000fe200078f18ff */
[----:B------:R-:W-:Y:S01]  /*f440*/  IMAD.WIDE.U32 R22, R22, c[0x0][0x3f0], R18 ;  /* 0x0000fc0016167a25 */ /* 0x000fe200078e0012 */
[----:B------:R-:W-:-:S02]  /*f450*/  LEA.HI R27, R8, R8, RZ, 0x1 ;  /* 0x00000008081b7211 */ /* 0x000fc400078f08ff */
[----:B------:R-:W-:Y:S01]  /*f460*/  LOP3.LUT R0, R0, 0xffffff8, RZ, 0xc0, !PT ;  /* 0x0ffffff800007812 */ /* 0x000fe200078ec0ff */
[----:B------:R-:W-:Y:S01]  /*f470*/  IMAD.SHL.U32 R16, R4, 0x40, RZ ;  /* 0x0000004004107824 */ /* 0x000fe200078e00ff */
[----:B------:R-:W-:Y:S01]  /*f480*/  R2P PR, R21, 0x6 ;  /* 0x0000000615007804 */ /* 0x000fe20000000000 */
[----:B------:R-:W-:Y:S01]  /*f490*/  IMAD R18, R17, 0x20, R4 ;  /* 0x0000002011127824 */ /* 0x000fe200078e0204 */
[----:B------:R-:W-:Y:S01]  /*f4a0*/  LOP3.LUT R20, R21, 0x1, RZ, 0xc0, !PT ;  /* 0x0000000115147812 */ /* 0x000fe200078ec0ff */
[----:B------:R-:W-:Y:S01]  /*f4b0*/  IMAD.SHL.U32 R3, R17, 0x8, RZ ;  /* 0x0000000811037824 */ /* 0x000fe200078e00ff */
[----:B------:R-:W-:Y:S01]  /*f4c0*/  LOP3.LUT R16, R16, 0x1c0, RZ, 0xc0, !PT ;  /* 0x000001c010107812 */ /* 0x000fe200078ec0ff */
[----:B--2---:R-:W-:Y:S01]  /*f4d0*/  IMAD R18, R11, 0x80, R18 ;  /* 0x000000800b127824 */ /* 0x004fe200078e0212 */
[----:B------:R-:W-:Y:S01]  /*f4e0*/  LOP3.LUT R27, R27, 0x1ffffffe, RZ, 0xc0, !PT ;  /* 0x1ffffffe1b1b7812 */ /* 0x000fe200078ec0ff */
[----:B------:R-:W-:Y:S01]  /*f4f0*/  IMAD.IADD R19, R15, 0x1, -R0 ;  /* 0x000000010f137824 */ /* 0x000fe200078e0a00 */
[----:B------:R-:W-:Y:S01]  /*f500*/  SHF.R.U32.HI R0, RZ, 0x3, R16 ;  /* 0x00000003ff007819 */ /* 0x000fe20000011610 */
[----:B------:R-:W-:Y:S01]  /*f510*/  IMAD.SHL.U32 R21, R21, 0x40, RZ ;  /* 0x0000004015157824 */ /* 0x000fe200078e00ff */
[----:B------:R-:W-:Y:S01]  /*f520*/  LOP3.LUT R17, R16, 0x38, R3, 0xf8, !PT ;  /* 0x0000003810117812 */ /* 0x000fe200078ef803 */
[----:B------:R-:W-:Y:S01]  /*f530*/  @P0 IMAD.HI.U32 R16, R18, c[0x0][0x4ec], RZ ;  /* 0x00013b0012100a27 */ /* 0x000fe200078e00ff */
[----:B------:R-:W-:-:S02]  /*f540*/  SHF.R.S32.HI R10, RZ, 0x2, R10 ;  /* 0x00000002ff0a7819 */ /* 0x000fc4000001140a */
[----:B------:R-:W-:Y:S01]  /*f550*/  LOP3.LUT R0, R17, R0, RZ, 0x3c, !PT ;  /* 0x0000000011007212 */ /* 0x000fe200078e3cff */
[----:B------:R-:W-:Y:S01]  /*f560*/  IMAD.IADD R23, R23, 0x1, R13 ;  /* 0x0000000117177824 */ /* 0x000fe200078e020d */
[----:B------:R-:W-:Y:S01]  /*f570*/  LOP3.LUT R21, R21, 0x1c0, RZ, 0xc0, !PT ;  /* 0x000001c015157812 */ /* 0x000fe200078ec0ff */
[----:B------:R-:W-:Y:S01]  /*f580*/  IMAD.SHL.U32 R13, R2, 0x8, RZ ;  /* 0x00000008020d7824 */ /* 0x000fe200078e00ff */
[----:B------:R-:W-:Y:S01]  /*f590*/  ISETP.NE.U32.AND P3, PT, R20, 0x1, PT ;  /* 0x000000011400780c */ /* 0x000fe20003f65070 */
[----:B------:R-:W-:Y:S01]  /*f5a0*/  IMAD.MOV.U32 R17, RZ, RZ, R18 ;  /* 0x000000ffff117224 */ /* 0x000fe200078e0012 */
[----:B------:R-:W-:Y:S01]  /*f5b0*/  @P0 SHF.R.U32.HI R17, RZ, c[0x0][0x4f0], R16 ;  /* 0x00013c00ff110a19 */ /* 0x000fe20000011610 */
[----:B------:R-:W-:Y:S01]  /*f5c0*/  IMAD R15, R15, 0x200, R8 ;  /* 0x000002000f0f7824 */ /* 0x000fe200078e0208 */
[----:B------:R-:W-:Y:S01]  /*f5d0*/  LOP3.LUT R13, R0, 0x7ffffe00, R13, 0xf8, !PT ;  /* 0x7ffffe00000d7812 */ /* 0x000fe200078ef80d */
[----:B------:R-:W-:Y:S01]  /*f5e0*/  IMAD.IADD R8, R8, 0x1, -R27 ;  /* 0x0000000108087824 */ /* 0x000fe200078e0a1b */
[--C-:B------:R-:W-:Y:S01]  /*f5f0*/  SHF.R.S32.HI R0, RZ, 0x1f, R17.reuse ;  /* 0x0000001fff007819 */ /* 0x100fe20000011411 */
[----:B------:R-:W-:Y:S01]  /*f600*/  IMAD R10, R19, 0x10, R10 ;  /* 0x00000010130a7824 */ /* 0x000fe200078e020a */
[----:B------:R-:W-:Y:S01]  /*f610*/  LEA.HI R2, R21, R21, RZ, 0x1d ;  /* 0x0000001515027211 */ /* 0x000fe200078fe8ff */
[----:B------:R-:W-:Y:S01]  /*f620*/  IMAD.MOV R19, RZ, RZ, -R17 ;  /* 0x000000ffff137224 */ /* 0x000fe200078e0a11 */
[----:B------:R-:W-:Y:S01]  /*f630*/  F2FP.PACK_AB R108, R109, R108 ;  /* 0x0000006c6d6c723e */ /* 0x000fe200000000ff */
[----:B------:R-:W-:Y:S01]  /*f640*/  IMAD R8, R8, 0x8, R10 ;  /* 0x0000000808087824 */ /* 0x000fe200078e020a */
[----:B------:R-:W-:Y:S01]  /*f650*/  F2FP.PACK_AB R110, R111, R110 ;  /* 0x0000006e6f6e723e */ /* 0x000fe200000000ff */
[----:B------:R-:W-:Y:S01]  /*f660*/  IMAD R0, R0, c[0x0][0x3e0], RZ ;  /* 0x0000f80000007a24 */ /* 0x000fe200078e02ff */
[----:B------:R-:W-:Y:S01]  /*f670*/  F2FP.PACK_AB R112, R113, R112 ;  /* 0x000000707170723e */ /* 0x000fe200000000ff */
[----:B------:R-:W-:Y:S01]  /*f680*/  IMAD R8, R11, 0x80, R8 ;  /* 0x000000800b087824 */ /* 0x000fe200078e0208 */
[----:B------:R-:W-:Y:S01]  /*f690*/  F2FP.PACK_AB R114, R115, R114 ;  /* 0x000000727372723e */ /* 0x000fe200000000ff */
[----:B------:R-:W-:Y:S01]  /*f6a0*/  IMAD.U32 R2, R15, 0x2, R2 ;  /* 0x000000020f027824 */ /* 0x000fe200078e0002 */
        /* <DEDUP_REMOVED lines=11> */
[----:B------:R-:W-:Y:S01]  /*f760*/  IMAD.SHL.U32 R27, R2, 0x2, RZ ;  /* 0x00000002021b7824 */ /* 0x000fe200078e00ff */
[----:B------:R-:W-:Y:S01]  /*f770*/  BAR.SYNC.DEFER_BLOCKING 0x1, 0x100 ;  /* 0x0044000000007b1d */ /* 0x000fe20000010000 */
[----:B------:R-:W-:Y:S01]  /*f780*/  IMAD.MOV.U32 R21, RZ, RZ, R8 ;  /* 0x000000ffff157224 */ /* 0x000fe200078e0008 */
[----:B------:R-:W-:Y:S01]  /*f790*/  @P0 SHF.R.U32.HI R21, RZ, c[0x0][0x4f0], R0 ;  /* 0x00013c00ff150a19 */ /* 0x000fe20000011600 */
[----:B------:R-:W-:Y:S01]  /*f7a0*/  IMAD R19, R19, c[0x0][0x4e8], R18 ;  /* 0x00013a0013137a24 */ /* 0x000fe200078e0212 */
[----:B------:R-:W-:Y:S01]  /*f7b0*/  IADD3 R0, R27, 0x80, RZ ;  /* 0x000000801b007810 */ /* 0x000fe20007ffe0ff */
[----:B------:R-:W-:Y:S01]  /*f7c0*/  IMAD.IADD R23, R23, 0x1, R17 ;  /* 0x0000000117177824 */ /* 0x000fe200078e0211 */
[----:B------:R-:W-:Y:S01]  /*f7d0*/  SHF.R.S32.HI R15, RZ, 0x1f, R21 ;  /* 0x0000001fff0f7819 */ /* 0x000fe20000011415 */
[----:B------:R-:W-:Y:S01]  /*f7e0*/  IMAD.SHL.U32 R34, R13, 0x2, RZ ;  /* 0x000000020d227824 */ /* 0x000fe200078e00ff */
[----:B------:R-:W-:-:S02]  /*f7f0*/  IADD3 R24, P0, R21, R24, RZ ;  /* 0x0000001815187210 */ /* 0x000fc40007f1e0ff */
[----:B------:R-:W-:Y:S02]  /*f800*/  IADD3 R17, R27, 0x70, RZ ;  /* 0x000000701b117810 */ /* 0x000fe40007ffe0ff */
[----:B------:R-:W-:Y:S01]  /*f810*/  @P3 IADD3 R17, R0, 0x10, RZ ;  /* 0x0000001000113810 */ /* 0x000fe20007ffe0ff */
[----:B------:R-:W-:Y:S01]  /*f820*/  IMAD.MOV.U32 R0, RZ, RZ, 0x20 ;  /* 0x00000020ff007424 */ /* 0x000fe200078e00ff */
[----:B------:R-:W-:Y:S02]  /*f830*/  SHF.R.S32.HI R2, RZ, 0x1f, R19 ;  /* 0x0000001fff027819 */ /* 0x000fe40000011413 */
[----:B------:R-:W-:Y:S01]  /*f840*/  IADD3.X R25, R15, R25, R14, P0, !PT ;  /* 0x000000190f197210 */ /* 0x000fe200007fe40e */
[----:B------:R-:W-:Y:S01]  /*f850*/  IMAD.MOV R15, RZ, RZ, -R21 ;  /* 0x000000ffff0f7224 */ /* 0x000fe200078e0a15 */
[----:B------:R-:W-:Y:S01]  /*f860*/  SEL R0, R0, 0xffffffe0, !P1 ;  /* 0xffffffe000007807 */ /* 0x000fe20004800000 */
[----:B------:R-:W-:Y:S01]  /*f870*/  IMAD R2, R2, c[0x0][0x3d8], RZ ;  /* 0x0000f60002027a24 */ /* 0x000fe200078e02ff */
[----:B------:R-:W-:Y:S01]  /*f880*/  F2FP.PACK_AB R124, R125, R124 ;  /* 0x0000007c7d7c723e */ /* 0x000fe200000000ff */
[----:B------:R-:W-:Y:S01]  /*f890*/  IMAD R21, R15, c[0x0][0x4e8], R8 ;  /* 0x00013a000f157a24 */ /* 0x000fe200078e0208 */
[----:B------:R-:W-:Y:S01]  /*f8a0*/  F2FP.PACK_AB R126, R127, R126 ;  /* 0x0000007e7f7e723e */ /* 0x000fe200000000ff */
[C---:B------:R-:W-:Y:S01]  /*f8b0*/  IMAD R2, R19.reuse, c[0x0][0x3dc], R2 ;  /* 0x0000f70013027a24 */ /* 0x040fe200078e0202 */
[----:B------:R-:W-:Y:S01]  /*f8c0*/  STS [R27+0x80], R128 ;  /* 0x000080801b007388 */ /* 0x000fe20000000800 */
[----:B------:R-:W-:Y:S01]  /*f8d0*/  IMAD.WIDE.U32 R18, R19, c[0x0][0x3d8], R22 ;  /* 0x0000f60013127a25 */ /* 0x000fe200078e0016 */
[----:B------:R-:W-:-:S02]  /*f8e0*/  F2FP.PACK_AB R36, R37, R36 ;  /* 0x000000242524723e */ /* 0x000fc400000000ff */
[----:B------:R-:W-:Y:S01]  /*f8f0*/  STS [R27+0x480], R130 ;  /* 0x000480821b007388 */ /* 0x000fe20000000800 */
[----:B------:R-:W-:Y:S01]  /*f900*/  IMAD.MOV.U32 R8, RZ, RZ, 0x40 ;  /* 0x00000040ff087424 */ /* 0x000fe200078e00ff */
[----:B------:R-:W-:Y:S01]  /*f910*/  F2FP.PACK_AB R38, R39, R38 ;  /* 0x000000262726723e */ /* 0x000fe200000000ff */
[----:B------:R-:W-:Y:S01]  /*f920*/  IMAD.IADD R15, R27, 0x1, R0 ;  /* 0x000000011b0f7824 */ /* 0x000fe200078e0200 */
[----:B------:R-:W-:Y:S01]  /*f930*/  STS [R17], R100 ;  /* 0x0000006411007388 */ /* 0x000fe20000000800 */
[----:B------:R-:W-:Y:S01]  /*f940*/  IMAD.IADD R23, R0, 0x1, R17 ;  /* 0x0000000100177824 */ /* 0x000fe200078e0211 */
[----:B------:R-:W-:Y:S01]  /*f950*/  SHF.R.S32.HI R0, RZ, 0x1f, R21 ;  /* 0x0000001fff007819 */ /* 0x000fe20000011415 */
[----:B------:R-:W-:Y:S01]  /*f960*/  IMAD.WIDE.U32 R24, R21, c[0x0][0x488], R24 ;  /* 0x0001220015187a25 */ /* 0x000fe200078e0018 */
[----:B------:R-:W-:Y:S01]  /*f970*/  SEL R8, R8, 0xffffffc0, !P2 ;  /* 0xffffffc008087807 */ /* 0x000fe20005000000 */
[----:B------:R-:W-:Y:S01]  /*f980*/  STS [R17+0x400], R102 ;  /* 0x0004006611007388 */ /* 0x000fe20000000800 */
[----:B------:R-:W-:Y:S01]  /*f990*/  F2FP.PACK_AB R40, R41, R40 ;  /* 0x000000282928723e */ /* 0x000fe200000000ff */
        /* <DEDUP_REMOVED lines=11> */
[----:B------:R-:W-:Y:S01]  /*fa50*/  STS [R23], R108 ;  /* 0x0000006c17007388 */ /* 0x000fe20000000800 */
[----:B------:R-:W-:Y:S01]  /*fa60*/  F2FP.PACK_AB R48, R49, R48 ;  /* 0x000000303130723e */ /* 0x000fe200000000ff */
[----:B------:R-:W-:Y:S01]  /*fa70*/  IMAD.IADD R25, R25, 0x1, R0 ;  /* 0x0000000119197824 */ /* 0x000fe200078e0200 */
        /* <DEDUP_REMOVED lines=68> */
[----:B------:R2:W-:Y:S04]  /*fec0*/  STS [R33+0x8400], R98 ;  /* 0x0084006221007388 */ /* 0x0005e80000000800 */
[----:B------:R-:W-:Y:S04]  /*fed0*/  SHFL.IDX PT, R88, R10, RZ, 0x1c1f ;  /* 0x001c1fff0a587589 */ /* 0x000fe800000e0000 */
[----:B------:R-:W3:Y:S04]  /*fee0*/  SHFL.IDX PT, R89, R25, RZ, 0x1c1f ;  /* 0x001c1fff19597589 */ /* 0x000ee800000e0000 */
[----:B------:R-:W-:Y:S06]  /*fef0*/  BAR.SYNC.DEFER_BLOCKING 0x1, 0x100 ;  /* 0x0044000000007b1d */ /* 0x000fec0000010000 */
[----:B------:R-:W-:Y:S01]  /*ff00*/  SHFL.IDX PT, R96, R10, 0x1, 0x1c1f ;  /* 0x003c1f000a607f89 */ /* 0x000fe200000e0000 */
[----:B-1----:R-:W-:-:S03]  /*ff10*/  IMAD.IADD R5, R19, 0x1, R2 ;  /* 0x0000000113057824 */ /* 0x002fc600078e0202 */
[----:B------:R-:W1:Y:S01]  /*ff20*/  SHFL.IDX PT, R97, R25, 0x1, 0x1c1f ;  /* 0x003c1f0019617f89 */ /* 0x000e6200000e0000 */
[----:B--2---:R-:W-:Y:S01]  /*ff30*/  IMAD R33, R11, 0x80, R4 ;  /* 0x000000800b217824 */ /* 0x004fe200078e0204 */
[----:B------:R-:W-:Y:S02]  /*ff40*/  LEA.HI.X R2, R18, c[0x0][0x384], R5, 0x1, P0 ;  /* 0x0000e10012027a11 */ /* 0x000fe400000f0c05 */
[----:B------:R2:W4:Y:S02]  /*ff50*/  SHFL.IDX PT, R60, R0, RZ, 0x181f ;  /* 0x00181fff003c7589 */ /* 0x00052400000e0000 */
[----:B------:R-:W-:Y:S02]  /*ff60*/  ISETP.GE.AND P0, PT, R33, R12, PT ;  /* 0x0000000c2100720c */ /* 0x000fe40003f06270 */
[----:B------:R2:W2:Y:S04]  /*ff70*/  SHFL.IDX PT, R61, R2, RZ, 0x181f ;  /* 0x00181fff023d7589 */ /* 0x0004a800000e0000 */
[----:B---3--:R3:W-:Y:S04]  /*ff80*/  @!P5 ST.E [R88.64], R7 ;  /* 0x000000075800d985 */ /* 0x0087e8000c101916 */
        /* <DEDUP_REMOVED lines=11> */
[----:B--2-4-:R-:W2:Y:S01]  /*10040*/  LDS.128 R16, [R34+0x80] ;  /* 0x0000800022107984 */ /* 0x014ea20000000c00 */
[----:B------:R-:W-:-:S02]  /*10050*/  IADD3 R32, R3, 0x40, RZ ;  /* 0x0000004003207810 */ /* 0x000fc40007ffe0ff */
[C---:B------:R-:W-:Y:S01]  /*10060*/  IADD3 R14, R3.reuse, 0x80, RZ ;  /* 0x00000080030e7810 */ /* 0x040fe20007ffe0ff */
[----:B---3--:R-:W3:Y:S01]  /*10070*/  LDS.128 R8, [R34+0x4080] ;  /* 0x0040800022087984 */ /* 0x008ee20000000c00 */
        /* <DEDUP_REMOVED lines=13> */
[----:B--2---:R2:W-:Y:S04]  /*10150*/  @!P2 ST.E.128 [R34.64], R16 ;  /* 0x000000102200a985 */ /* 0x0045e8000c101d16 */
[----:B---3--:R2:W-:Y:S04]  /*10160*/  @!P1 ST.E.128 [R14.64], R8 ;  /* 0x000000080e009985 */ /* 0x0085e8000c101d16 */
[----:B-----5:R2:W-:Y:S02]  /*10170*/  @!P0 ST.E.128 [R60.64], R4 ;  /* 0x000000043c008985 */ /* 0x0205e4000c101d16 */
.L_x_1706:
[----:B--2-4-:R-:W-:Y:S05]  /*10180*/  BSYNC B0 ;  /* 0x0000000000007941 */ /* 0x014fea0003800000 */
.L_x_1705:
[----:B------:R-:W-:Y:S01]  /*10190*/  IADD3 R5, R33, 0x20, RZ ;  /* 0x0000002021057810 */ /* 0x000fe20007ffe0ff */
[----:B---3--:R2:W3:Y:S01]  /*101a0*/  SHFL.IDX PT, R9, R2, 0x1, 0x181f ;  /* 0x00381f0002097f89 */ /* 0x0084e200000e0000 */
        /* <DEDUP_REMOVED lines=21> */
.L_x_1708:
[----:B------:R-:W-:Y:S05]  /*10300*/  BSYNC B0 ;  /* 0x0000000000007941 */ /* 0x000fea0003800000 */
.L_x_1707:
[----:B-1----:R-:W-:Y:S01]  /*10310*/  IADD3 R5, R33, 0x40, RZ ;  /* 0x0000004021057810 */ /* 0x002fe20007ffe0ff */
[----:B---3--:R1:W3:Y:S01]  /*10320*/  SHFL.IDX PT, R9, R2, 0x2, 0x181f ;  /* 0x00581f0002097f89 */ /* 0x0082e200000e0000 */
        /* <DEDUP_REMOVED lines=21> */
.L_x_1710:
[----:B------:R-:W-:Y:S05]  /*10480*/  BSYNC B0 ;  /* 0x0000000000007941 */ /* 0x000fea0003800000 */
.L_x_1709:
[----:B------:R-:W-:Y:S01]  /*10490*/  IADD3 R33, R33, 0x60, RZ ;  /* 0x0000006021217810 */ /* 0x000fe20007ffe0ff */
[----:B---3--:R3:W1:Y:S03]  /*104a0*/  SHFL.IDX PT, R7, R2, 0x3, 0x181f ;  /* 0x00781f0002077f89 */ /* 0x00866600000e0000 */
[----:B------:R-:W-:Y:S01]  /*104b0*/  ISETP.GE.AND P0, PT, R33, R12, PT ;  /* 0x0000000c2100720c */ /* 0x000fe20003f06270 */
[----:B------:R3:W2:-:S12]  /*104c0*/  SHFL.IDX PT, R6, R0, 0x3, 0x181f ;  /* 0x00781f0000067f89 */ /* 0x00069800000e0000 */
        /* <DEDUP_REMOVED lines=20> */
.L_x_1704:
        /* <DEDUP_REMOVED lines=42> */
.L_x_1712:
[----:B------:R-:W-:Y:S05]  /*108b0*/  BSYNC B0 ;  /* 0x0000000000007941 */ /* 0x000fea0003800000 */
.L_x_1711:
        /* <DEDUP_REMOVED lines=64> */
.L_x_1714:
[----:B------:R-:W-:Y:S05]  /*10cc0*/  BSYNC B0 ;  /* 0x0000000000007941 */ /* 0x000fea0003800000 */
.L_x_1713:
        /* <DEDUP_REMOVED lines=21> */
.L_x_1716:
[----:B------:R-:W-:Y:S05]  /*10e20*/  BSYNC B0 ;  /* 0x0000000000007941 */ /* 0x000fea0003800000 */
.L_x_1715:
        /* <DEDUP_REMOVED lines=21> */
.L_x_1718:
[----:B------:R-:W-:Y:S05]  /*10f80*/  BSYNC B0 ;  /* 0x0000000000007941 */ /* 0x000fea0003800000 */
.L_x_1717:
        /* <DEDUP_REMOVED lines=22> */
.L_x_1719:
        /* <DEDUP_REMOVED lines=9> */
.L_x_3013:


//--------------------- .text._ZN7cutlass13device_kernelIN5flash19enable_sm80_to_sm89INS1_16FlashAttnFwdSm80INS1_25CollectiveMainloopFwdSm80ILi8ELi1ELb0EN4cute5tupleIJNS5_1CILi128EEENS7_ILi64EEENS7_ILi192EEEEEELi192ENS_6half_tEfNS_4arch4Sm80ELb0ELb1ELb0ELb1ELb1ELb0ELb1ELb0EEENS1_21CollectiveEpilogueFwdINS6_IJS8_SA_S9_EEENS6_IJNS7_ILi1EEESI_SI_EEESC_SE_Li256ELb1ELb1ELb0ELb0EEENS1_19SingleTileSchedulerILb1ELb0ELb1ELi128EEEEEEEEEvNT_6ParamsE --------------------------
	.section	.text._ZN7cutlass13device_kernelIN5flash19enable_sm80_to_sm89INS1_16FlashAttnFwdSm80INS1_25CollectiveMainloopFwdSm80ILi8ELi1ELb0EN4cute5tupleIJNS5_1CILi128EEENS7_ILi64EEENS7_ILi192EEEEEELi192ENS_6half_tEfNS_4arch4Sm80ELb0ELb1ELb0ELb1ELb1ELb0ELb1ELb0EEENS1_21CollectiveEpilogueFwdINS6_IJS8_SA_S9_EEENS6_IJNS7_ILi1EEESI_SI_EEESC_SE_Li256ELb1ELb1ELb0ELb0EEENS1_19SingleTileSchedulerILb1ELb0ELb1ELi128EEEEEEEEEvNT_6ParamsE,"ax",@progbits
	.sectioninfo	@"SHI_REGISTERS=237"
	.align	128
.text._ZN7cutlass13device_kernelIN5flash19enable_sm80_to_sm89INS1_16FlashAttnFwdSm80INS1_25CollectiveMainloopFwdSm80ILi8ELi1ELb0EN4cute5tupleIJNS5_1CILi128EEENS7_ILi64EEENS7_ILi192EEEEEELi192ENS_6half_tEfNS_4arch4Sm80ELb0ELb1ELb0ELb1ELb1ELb0ELb1ELb0EEENS1_21CollectiveEpilogueFwdINS6_IJS8_SA_S9_EEENS6_IJNS7_ILi1EEESI_SI_EEESC_SE_Li256ELb1ELb1ELb0ELb0EEENS1_19SingleTileSchedulerILb1ELb0ELb1ELi128EEEEEEEEEvNT_6ParamsE:
        .type           _ZN7cutlass13device_kernelIN5flash19enable_sm80_to_sm89INS1_16FlashAttnFwdSm80INS1_25CollectiveMainloopFwdSm80ILi8ELi1ELb0EN4cute5tupleIJNS5_1CILi128EEENS7_ILi64EEENS7_ILi192EEEEEELi192ENS_6half_tEfNS_4arch4Sm80ELb0ELb1ELb0ELb1ELb1ELb0ELb1ELb0EEENS1_21CollectiveEpilogueFwdINS6_IJS8_SA_S9_EEENS6_IJNS7_ILi1EEESI_SI_EEESC_SE_Li256ELb1ELb1ELb0ELb0EEENS1_19SingleTileSchedulerILb1ELb0ELb1ELi128EEEEEEEEEvNT_6ParamsE,@function
        .size           _ZN7cutlass13device_kernelIN5flash19enable_sm80_to_sm89INS1_16FlashAttnFwdSm80INS1_25CollectiveMainloopFwdSm80ILi8ELi1ELb0EN4cute5tupleIJNS5_1CILi128EEENS7_ILi64EEENS7_ILi192EEEEEELi192ENS_6half_tEfNS_4arch4Sm80ELb0ELb1ELb0ELb1ELb1ELb0ELb1ELb0EEENS1_21CollectiveEpilogueFwdINS6_IJS8_SA_S9_EEENS6_IJNS7_ILi1EEESI_SI_EEESC_SE_Li256ELb1ELb1ELb0ELb0EEENS1_19SingleTileSchedulerILb1ELb0ELb1ELi128EEEEEEEEEvNT_6ParamsE,(.L_x_3014 - _ZN7cutlass13device_kernelIN5flash19enable_sm80_to_sm89INS1_16FlashAttnFwdSm80INS1_25CollectiveMainloopFwdSm80ILi8ELi1ELb0EN4cute5tupleIJNS5_1CILi128EEENS7_ILi64EEENS7_ILi192EEEEEELi192ENS_6half_tEfNS_4arch4Sm80ELb0ELb1ELb0ELb1ELb1ELb0ELb1ELb0EEENS1_21CollectiveEpilogueFwdINS6_IJS8_SA_S9_EEENS6_IJNS7_ILi1EEESI_SI_EEESC_SE_Li256ELb1ELb1ELb0ELb0EEENS1_19SingleTileSchedulerILb1ELb0ELb1ELi128EEEEEEEEEvNT_6ParamsE)
        .other          _ZN7cutlass13device_kernelIN5flash19enable_sm80_to_sm89INS1_16FlashAttnFwdSm80INS1_25CollectiveMainloopFwdSm80ILi8ELi1ELb0EN4cute5tupleIJNS5_1CILi128EEENS7_ILi64EEENS7_ILi192EEEEEELi192ENS_6half_tEfNS_4arch4Sm80ELb0ELb1ELb0ELb1ELb1ELb0ELb1ELb0EEENS1_21CollectiveEpilogueFwdINS6_IJS8_SA_S9_EEENS6_IJNS7_ILi1EEESI_SI_EEESC_SE_Li256ELb1ELb1ELb0ELb0EEENS1_19SingleTileSchedulerILb1ELb0ELb1ELi128EEEEEEEEEvNT_6ParamsE,@"STO_CUDA_ENTRY STV_DEFAULT"
_ZN7cutlass13device_kernelIN5flash19enable_sm80_to_sm89INS1_16FlashAttnFwdSm80INS1_25CollectiveMainloopFwdSm80ILi8ELi1ELb0EN4cute5tupleIJNS5_1CILi128EEENS7_ILi64EEENS7_ILi192EEEEEELi192ENS_6half_tEfNS_4arch4Sm80ELb0ELb1ELb0ELb1ELb1ELb0ELb1ELb0EEENS1_21CollectiveEpilogueFwdINS6_IJS8_SA_S9_EEENS6_IJNS7_ILi1EEESI_SI_EEESC_SE_Li256ELb1ELb1ELb0ELb0EEENS1_19SingleTileSchedulerILb1ELb0ELb1ELi128EEEEEEEEEvNT_6ParamsE:
        /* <DEDUP_REMOVED lines=20> */
.L_x_1721:
        /* <DEDUP_REMOVED lines=13> */
.L_x_1723:
[----:B------:R-:W-:Y:S02]  /*0210*/  ULDC UR5, c[0x0][0x54c] ;  /* 0x0001530000057ab9 */ /* 0x000fe40000000800 */
.L_x_1722:
[----:B------:R-:W-:Y:S02]  /*0220*/  ULDC UR4, c[0x0][0x548] ;  /* 0x0001520000047ab9 */ /* 0x000fe40000000800 */
[----:B------:R-:W-:-:S02]  /*0230*/  USHF.L.U32 UR26, UR27, 0x7, URZ ;  /* 0x000000071b1a7899 */ /* 0x000fc4000800063f */
[----:B------:R-:W-:-:S04]  /*0240*/  UIMAD UR4, UR5, UR4, URZ ;  /* 0x00000004050472a4 */ /* 0x000fc8000f8e023f */
[----:B------:R-:W-:-:S04]  /*0250*/  UISETP.GE.AND UP0, UPT, UR26, UR4, UPT ;  /* 0x000000041a00728c */ /* 0x000fc8000bf06270 */
[----:B------:R-:W-:Y:S01]  /*0260*/  USEL UR13, UR13, 0xffffffff, !UP0 ;  /* 0xffffffff0d0d7887 */ /* 0x000fe2000c000000 */
[----:B------:R-:W-:Y:S05]  /*0270*/  BRA `(.L_x_1724) ;  /* 0x000001b000007947 */ /* 0x000fea0003800000 */
.L_x_1720:
        /* <DEDUP_REMOVED lines=8> */
.L_x_1725:
        /* <DEDUP_REMOVED lines=13> */
.L_x_1727:
[----:B------:R-:W-:Y:S02]  /*03d0*/  ULDC UR5, c[0x0][0x54c] ;  /* 0x0001530000057ab9 */ /* 0x000fe40000000800 */
.L_x_1726:
[----:B------:R-:W-:Y:S02]  /*03e0*/  ULDC UR4, c[0x0][0x548] ;  /* 0x0001520000047ab9 */ /* 0x000fe40000000800 */
[----:B------:R-:W-:-:S02]  /*03f0*/  USHF.L.U32 UR26, UR27, 0x7, URZ ;  /* 0x000000071b1a7899 */ /* 0x000fc4000800063f */
[----:B------:R-:W-:-:S04]  /*0400*/  UIMAD UR4, UR5, UR4, URZ ;  /* 0x00000004050472a4 */ /* 0x000fc8000f8e023f */
[----:B------:R-:W-:-:S04]  /*0410*/  UISETP.GE.AND UP0, UPT, UR26, UR4, UPT ;  /* 0x000000041a00728c */ /* 0x000fc8000bf06270 */
[----:B------:R-:W-:-:S06]  /*0420*/  USEL UR13, UR13, 0xffffffff, !UP0 ;  /* 0xffffffff0d0d7887 */ /* 0x000fcc000c000000 */
.L_x_1724:
        /* <DEDUP_REMOVED lines=47> */
.L_x_1728:
        /* <DEDUP_REMOVED lines=10> */
.L_x_1729:
        /* <DEDUP_REMOVED lines=12> */
.L_x_1730:
        /* <DEDUP_REMOVED lines=25> */
.L_x_1732:
[----:B------:R-:W-:Y:S02]  /*0a10*/  UISETP.NE.AND UP0, UPT, UR5, 0x1, UPT ;  /* 0x000000010500788c */ /* 0x000fe4000bf05270 */
[----:B------:R-:W-:Y:S02]  /*0a20*/  ULDC.64 UR6, c[0x0][0x330] ;  /* 0x0000cc0000067ab9 */ /* 0x000fe40000000a00 */
[----:B------:R-:W-:-:S07]  /*0a30*/  UIMAD.WIDE.U32 UR16, UR15, UR6, URZ ;  /* 0x000000060f1072a5 */ /* 0x000fce000f8e003f */
[----:B------:R-:W-:Y:S02]  /*0a40*/  @UP0 USHF.R.U32.HI UR15, URZ, UR7, UR17 ;  /* 0x000000073f0f0299 */ /* 0x000fe40008011611 */
.L_x_1733:
[----:B------:R-:W-:Y:S02]  /*0a50*/  ULDC UR6, c[0x0][0x32c] ;  /* 0x0000cb0000067ab9 */ /* 0x000fe40000000800 */
[----:B------:R-:W-:-:S04]  /*0a60*/  UIMAD UR6, UR15, UR5, UR6 ;  /* 0x000000050f0672a4 */ /* 0x000fc8000f8e0206 */
[----:B------:R-:W-:-:S04]  /*0a70*/  UISETP.LT.AND UP0, UPT, UR4, UR6, UPT ;  /* 0x000000060400728c */ /* 0x000fc8000bf01270 */
[----:B------:R-:W-:Y:S02]  /*0a80*/  USEL UR4, UR4, UR6, UP0 ;  /* 0x0000000604047287 */ /* 0x000fe40008000000 */
.L_x_1731:
        /* <DEDUP_REMOVED lines=31> */
.L_x_1735:
[----:B------:R-:W-:-:S03]  /*0c80*/  UISETP.NE.AND UP0, UPT, UR5, 0x1, UPT ;  /* 0x000000010500788c */ /* 0x000fc6000bf05270 */
[----:B------:R-:W-:Y:S02]  /*0c90*/  ULDC.64 UR4, c[0x0][0x330] ;  /* 0x0000cc0000047ab9 */ /* 0x000fe40000000a00 */
[----:B------:R-:W-:-:S07]  /*0ca0*/  UIMAD.WIDE.U32 UR16, UR7, UR4, URZ ;  /* 0x00000004071072a5 */ /* 0x000fce000f8e003f */
[----:B------:R-:W-:Y:S02]  /*0cb0*/  @UP0 UMOV UR15, UR17 ;  /* 0x00000011000f0c82 */ /* 0x000fe40008000000 */
[----:B------:R-:W-:Y:S02]  /*0cc0*/  @UP0 USHF.R.U32.HI UR7, URZ, UR5, UR15 ;  /* 0x000000053f070299 */ /* 0x000fe4000801160f */
.L_x_1736:
[----:B------:R-:W-:Y:S02]  /*0cd0*/  ULDC UR4, c[0x0][0x32c] ;  /* 0x0000cb0000047ab9 */ /* 0x000fe40000000800 */
[----:B------:R-:W-:-:S04]  /*0ce0*/  UIMAD UR4, UR7, UR4, URZ ;  /* 0x00000004070472a4 */ /* 0x000fc8000f8e023f */
[----:B------:R-:W-:-:S04]  /*0cf0*/  UISETP.LT.AND UP0, UPT, UR6, UR4, UPT ;  /* 0x000000040600728c */ /* 0x000fc8000bf01270 */
[----:B------:R-:W-:-:S04]  /*0d00*/  USEL UR6, UR6, UR4, !UP0 ;  /* 0x0000000406067287 */ /* 0x000fc8000c000000 */
.L_x_1734:
        /* <DEDUP_REMOVED lines=14> */
[----:B------:R-:W-:Y:S01]  /*0df0*/  CS2R R82, SRZ ;  /* 0x0000000000527805 */ /* 0x000fe2000001ff00 */
[----:B------:R-:W-:Y:S01]  /*0e00*/  CS2R R80, SRZ ;  /* 0x0000000000507805 */ /* 0x000fe2000001ff00 */
[----:B------:R-:W-:Y:S01]  /*0e10*/  USEL UR7, URZ, UR7, !UP0 ;  /* 0x000000073f077287 */ /* 0x000fe2000c000000 */
[----:B------:R-:W-:Y:S01]  /*0e20*/  MOV R79, RZ ;  /* 0x000000ff004f7202 */ /* 0x000fe20000000f00 */
[----:B------:R-:W-:Y:S01]  /*0e30*/  IMAD.MOV.U32 R4, RZ, RZ, RZ ;  /* 0x000000ffff047224 */ /* 0x000fe200078e00ff */
        /* <DEDUP_REMOVED lines=72> */
[----:B------:R-:W-:Y:S01]  /*12c0*/  LEA.HI R12, R81, R78, RZ, 0x6 ;  /* 0x0000004e510c7211 */ /* 0x000fe200078f30ff */
[----:B------:R-:W-:Y:S01]  /*12d0*/  UIMAD.WIDE.U32 UR16, UR10, UR4, UR14 ;  /* 0x000000040a1072a5 */ /* 0x000fe2000f8e000e */
[----:B------:R-:W-:Y:S01]  /*12e0*/  ISETP.GE.AND P4, PT, R210, c[0x0][0x198], PT ;  /* 0x00006600d2007a0c */ /* 0x000fe20003f86270 */
[----:B------:R-:W-:Y:S01]  /*12f0*/  USEL UR14, UR13, URZ, !UP3 ;  /* 0x0000003f0d0e7287 */ /* 0x000fe2000d800000 */
[----:B------:R-:W-:Y:S01]  /*1300*/  BSSY B0, `(.L_x_1738) ;  /* 0x0000048000007945 */ /* 0x000fe20003800000 */
[----:B-1----:R-:W-:Y:S01]  /*1310*/  IADD3 R2, R202, UR26, RZ ;  /* 0x0000001aca027c10 */ /* 0x002fe2000fffe0ff */
[----:B------:R-:W-:Y:S01]  /*1320*/  ULDC.64 UR4, c[0x0][0x1c0] ;  /* 0x0000700000047ab9 */ /* 0x000fe20000000a00 */
[----:B------:R-:W-:Y:S01]  /*1330*/  IMAD.SHL.U32 R12, R12, 0x8, RZ ;  /* 0x000000080c0c7824 */ /* 0x000fe200078e00ff */
[----:B------:R-:W-:-:S02]  /*1340*/  UIMAD UR9, UR9, UR4, URZ ;  /* 0x00000004090972a4 */ /* 0x000fc4000f8e023f */
[----:B------:R-:W-:Y:S01]  /*1350*/  @P1 IMAD.HI.U32 R4, R2, c[0x0][0x2c8], RZ ;  /* 0x0000b20002041a27 */ /* 0x000fe200078e00ff */
[----:B------:R-:W-:Y:S02]  /*1360*/  UIADD3 UR17, UR17, UR6, URZ ;  /* 0x0000000611117290 */ /* 0x000fe4000fffe03f */
[----:B------:R-:W-:Y:S01]  /*1370*/  UIMAD UR5, UR14, UR5, UR9 ;  /* 0x000000050e0572a4 */ /* 0x000fe2000f8e0209 */
[----:B------:R-:W-:Y:S01]  /*1380*/  IMAD.MOV.U32 R7, RZ, RZ, R2 ;  /* 0x000000ffff077224 */ /* 0x000fe200078e0002 */
[----:B------:R-:W-:Y:S01]  /*1390*/  @P0 SHF.R.U32.HI R7, RZ, c[0x0][0x2cc], R4 ;  /* 0x0000b300ff070a19 */ /* 0x000fe20000011604 */
[----:B------:R-:W-:-:S03]  /*13a0*/  UIMAD.WIDE.U32 UR14, UR14, UR4, UR16 ;  /* 0x000000040e0e72a5 */ /* 0x000fc6000f8e0010 */
[--C-:B------:R-:W-:Y:S01]  /*13b0*/  SHF.R.S32.HI R4, RZ, 0x1f, R7.reuse ;  /* 0x0000001fff047819 */ /* 0x100fe20000011407 */
[----:B------:R-:W-:Y:S01]  /*13c0*/  IMAD.MOV R5, RZ, RZ, -R7 ;  /* 0x000000ffff057224 */ /* 0x000fe200078e0a07 */
[----:B------:R-:W-:Y:S01]  /*13d0*/  UIADD3 UR5, UR15, UR5, URZ ;  /* 0x000000050f057290 */ /* 0x000fe2000fffe03f */
[----:B------:R-:W-:Y:S01]  /*13e0*/  IMAD.U32 R9, RZ, RZ, UR15 ;  /* 0x0000000fff097e24 */ /* 0x000fe2000f8e00ff */
[----:B------:R-:W-:Y:S01]  /*13f0*/  ULDC UR4, c[0x0][0x2c4] ;  /* 0x0000b10000047ab9 */ /* 0x000fe20000000800 */
[----:B------:R-:W-:Y:S01]  /*1400*/  IMAD R5, R5, c[0x0][0x2c4], R2 ;  /* 0x0000b10005057a24 */ /* 0x000fe200078e0202 */
[----:B------:R-:W-:Y:S01]  /*1410*/  UIMAD UR4, UR12, UR4, URZ ;  /* 0x000000040c0472a4 */ /* 0x000fe2000f8e023f */
[----:B------:R-:W-:Y:S02]  /*1420*/  IMAD.U32 R8, RZ, RZ, UR14 ;  /* 0x0000000eff087e24 */ /* 0x000fe4000f8e00ff */
[----:B------:R-:W-:Y:S01]  /*1430*/  IMAD.U32 R9, RZ, RZ, UR5 ;  /* 0x00000005ff097e24 */ /* 0x000fe2000f8e00ff */
[----:B------:R-:W-:Y:S01]  /*1440*/  SHF.R.S32.HI R2, RZ, 0x1f, R5 ;  /* 0x0000001fff027819 */ /* 0x000fe20000011405 */
[----:B------:R-:W-:-:S02]  /*1450*/  IMAD R4, R4, c[0x0][0x1b0], RZ ;  /* 0x00006c0004047a24 */ /* 0x000fc400078e02ff */
[----:B------:R-:W-:-:S04]  /*1460*/  IMAD.WIDE.U32 R8, R7, c[0x0][0x1b0], R8 ;  /* 0x00006c0007087a25 */ /* 0x000fc800078e0008 */
[----:B------:R-:W-:Y:S01]  /*1470*/  IMAD R4, R7, c[0x0][0x1b4], R4 ;  /* 0x00006d0007047a24 */ /* 0x000fe200078e0204 */
[----:B------:R-:W-:Y:S01]  /*1480*/  LEA.HI R7, R81, R78, RZ, 0x4 ;  /* 0x0000004e51077211 */ /* 0x000fe200078f20ff */
[----:B------:R-:W-:Y:S02]  /*1490*/  IMAD R2, R2, c[0x0][0x1a8], RZ ;  /* 0x00006a0002027a24 */ /* 0x000fe400078e02ff */
[----:B------:R-:W-:Y:S02]  /*14a0*/  IMAD.IADD R9, R9, 0x1, R4 ;  /* 0x0000000109097824 */ /* 0x000fe400078e0204 */
        /* <DEDUP_REMOVED lines=11> */
[----:B------:R-:W-:Y:S01]  /*1560*/  SHF.R.U32.HI R4, RZ, 0x3, R199 ;  /* 0x00000003ff047819 */ /* 0x000fe200000116c7 */
[----:B------:R1:W4:Y:S01]  /*1570*/  SHFL.IDX PT, R17, R10, RZ, 0x181f ;  /* 0x00181fff0a117589 */ /* 0x00032200000e0000 */
[----:B------:R-:W-:Y:S02]  /*1580*/  LEA.HI R6, R5, R2, RZ, 0x3 ;  /* 0x0000000205067211 */ /* 0x000fe400078f18ff */
[----:B------:R-:W-:Y:S02]  /*1590*/  LOP3.LUT R199, R199, 0x38, R210, 0xf8, !PT ;  /* 0x00000038c7c77812 */ /* 0x000fe400078ef8d2 */
[----:B------:R-:W-:-:S02]  /*15a0*/  LOP3.LUT R9, R6, 0xfffffff8, RZ, 0xc0, !PT ;  /* 0xfffffff806097812 */ /* 0x000fc400078ec0ff */
[----:B------:R-:W-:Y:S02]  /*15b0*/  LOP3.LUT R199, R199, R4, RZ, 0x3c, !PT ;  /* 0x00000004c7c77212 */ /* 0x000fe400078e3cff */
[----:B------:R-:W-:Y:S01]  /*15c0*/  IADD3 R5, R210, 0x40, RZ ;  /* 0x00000040d2057810 */ /* 0x000fe20007ffe0ff */
[----:B------:R-:W-:Y:S01]  /*15d0*/  IMAD.IADD R9, R2, 0x1, -R9 ;  /* 0x0000000102097824 */ /* 0x000fe200078e0a09 */
[----:B------:R-:W-:Y:S01]  /*15e0*/  IADD3 R4, R210, 0x80, RZ ;  /* 0x00000080d2047810 */ /* 0x000fe20007ffe0ff */
[----:B------:R-:W-:Y:S01]  /*15f0*/  IMAD.MOV.U32 R2, RZ, RZ, 0x10 ;  /* 0x00000010ff027424 */ /* 0x000fe200078e00ff */
[----:B------:R-:W-:Y:S02]  /*1600*/  ISETP.GE.AND P3, PT, R5, c[0x0][0x198], PT ;  /* 0x0000660005007a0c */ /* 0x000fe40003f66270 */
[----:B------:R-:W-:Y:S02]  /*1610*/  ISETP.GE.AND P0, PT, R4, c[0x0][0x198], PT ;  /* 0x0000660004007a0c */ /* 0x000fe40003f06270 */
        /* <DEDUP_REMOVED lines=22> */
.L_x_1739:
[----:B-1-34-:R-:W-:Y:S05]  /*1780*/  BSYNC B0 ;  /* 0x0000000000007941 */ /* 0x01afea0003800000 */
.L_x_1738:
        /* <DEDUP_REMOVED lines=20> */
.L_x_1741:
[----:B------:R-:W-:Y:S05]  /*18d0*/  BSYNC B0 ;  /* 0x0000000000007941 */ /* 0x000fea0003800000 */
.L_x_1740:
        /* <DEDUP_REMOVED lines=20> */
.L_x_1743:
[----:B------:R-:W-:Y:S05]  /*1a20*/  BSYNC B0 ;  /* 0x0000000000007941 */ /* 0x000fea0003800000 */
.L_x_1742:
[----:B------:R-:W-:Y:S01]  /*1a30*/  UIADD3 UR28, UR22, -0x1, URZ ;  /* 0xffffffff161c7890 */ /* 0x000fe2000fffe03f */
[----:B------:R-:W-:Y:S01]  /*1a40*/  IMAD.MOV.U32 R11, RZ, RZ, c[0x0][0x2b8] ;  /* 0x0000ae00ff0b7624 */ /* 0x000fe200078e00ff */
[----:B---3--:R-:W-:Y:S01]  /*1a50*/  SHFL.IDX PT, R18, R14, 0x3, 0x181f ;  /* 0x00781f000e127f89 */ /* 0x008fe200000e0000 */
[----:B------:R-:W-:Y:S01]  /*1a60*/  SHF.R.S32.HI R12, RZ, 0x1f, R5 ;  /* 0x0000001fff0c7819 */ /* 0x000fe20000011405 */
[----:B------:R-:W-:Y:S01]  /*1a70*/  USHF.L.U32 UR19, UR28, 0x6, URZ ;  /* 0x000000061c137899 */ /* 0x000fe2000800063f */
[----:B------:R-:W-:Y:S01]  /*1a80*/  IMAD.SHL.U32 R199, R199, 0x2, RZ ;  /* 0x00000002c7c77824 */ /* 0x000fe200078e00ff */
[----:B------:R-:W-:Y:S01]  /*1a90*/  ISETP.NE.AND P2, PT, R11, 0x1, PT ;  /* 0x000000010b00780c */ /* 0x000fe20003f45270 */
[----:B------:R-:W3:Y:S01]  /*1aa0*/  SHFL.IDX PT, R19, R10, 0x3, 0x181f ;  /* 0x00781f000a137f89 */ /* 0x000ee200000e0000 */
[----:B------:R-:W-:Y:S01]  /*1ab0*/  IADD3 R11, R8, 0x60, RZ ;  /* 0x00000060080b7810 */ /* 0x000fe20007ffe0ff */
[----:B------:R-:W-:Y:S01]  /*1ac0*/  USHF.R.S32.HI UR6, URZ, 0x1f, UR9 ;  /* 0x0000001f3f067899 */ /* 0x000fe20008011409 */
[----:B------:R-:W-:Y:S01]  /*1ad0*/  IADD3 R8, R202, UR19, RZ ;  /* 0x00000013ca087c10 */ /* 0x000fe2000fffe0ff */
[----:B------:R-:W-:Y:S01]  /*1ae0*/  IMAD.MOV.U32 R200, RZ, RZ, RZ ;  /* 0x000000ffffc87224 */ /* 0x000fe200078e00ff */
[----:B------:R-:W-:Y:S01]  /*1af0*/  ISETP.GE.AND P5, PT, R11, UR4, PT ;  /* 0x000000040b007c0c */ /* 0x000fe2000bfa6270 */
[----:B------:R-:W-:Y:S01]  /*1b00*/  ULDC.64 UR4, c[0x0][0x2b0] ;  /* 0x0000ac0000047ab9 */ /* 0x000fe20000000a00 */
[C---:B------:R-:W-:Y:S01]  /*1b10*/  IADD3 R201, R8.reuse, UR11, RZ ;  /* 0x0000000b08c97c10 */ /* 0x040fe2000fffe0ff */
[----:B------:R-:W-:Y:S01]  /*1b20*/  UIMAD UR6, UR6, UR4, URZ ;  /* 0x00000004060672a4 */ /* 0x000fe2000f8e023f */
[----:B------:R-:W-:Y:S01]  /*1b30*/  ISETP.GE.AND P6, PT, R8, UR8, PT ;  /* 0x0000000808007c0c */ /* 0x000fe2000bfc6270 */
[----:B------:R-:W-:Y:S01]  /*1b40*/  UIMAD.WIDE.U32 UR14, UR9, UR4, URZ ;  /* 0x00000004090e72a5 */ /* 0x000fe2000f8e003f */
[----:B------:R-:W-:Y:S01]  /*1b50*/  LEA.HI R209, R12, R5, RZ, 0x3 ;  /* 0x000000050cd17211 */ /* 0x000fe200078f18ff */
[----:B------:R-:W-:Y:S01]  /*1b60*/  @P2 IMAD.HI.U32 R11, R201, c[0x0][0x2bc], RZ ;  /* 0x0000af00c90b2a27 */ /* 0x000fe200078e00ff */
[----:B------:R-:W-:Y:S01]  /*1b70*/  ISETP.GT.OR P6, PT, R202, 0x3f, P6 ;  /* 0x0000003fca00780c */ /* 0x000fe200037c4670 */
[----:B------:R-:W-:Y:S01]  /*1b80*/  UIMAD UR6, UR9, UR5, UR6 ;  /* 0x00000005090672a4 */ /* 0x000fe2000f8e0206 */
[----:B------:R-:W-:Y:S01]  /*1b90*/  LOP3.LUT R209, R209, 0xfffffff8, RZ, 0xc0, !PT ;  /* 0xfffffff8d1d17812 */ /* 0x000fe200078ec0ff */
[----:B------:R-:W-:Y:S01]  /*1ba0*/  IMAD.MOV.U32 R8, RZ, RZ, R201 ;  /* 0x000000ffff087224 */ /* 0x000fe200078e00c9 */
[----:B------:R-:W-:Y:S01]  /*1bb0*/  @P2 SHF.R.U32.HI R8, RZ, c[0x0][0x2c0], R11 ;  /* 0x0000b000ff082a19 */ /* 0x000fe2000001160b */
[----:B------:R-:W-:Y:S01]  /*1bc0*/  UIADD3 UR6, UR15, UR6, URZ ;  /* 0x000000060f067290 */ /* 0x000fe2000fffe03f */
[----:B------:R-:W-:Y:S01]  /*1bd0*/  SHF.R.S32.HI R11, RZ, 0x1f, R4 ;  /* 0x0000001fff0b7819 */ /* 0x000fe20000011404 */
[----:B------:R-:W-:-:S03]  /*1be0*/  ULDC.64 UR4, c[0x0][0x1e8] ;  /* 0x00007a0000047ab9 */ /* 0x000fc60000000a00 */
[----:B------:R-:W-:Y:S01]  /*1bf0*/  LEA.HI R208, R11, R4, RZ, 0x3 ;  /* 0x000000040bd07211 */ /* 0x000fe200078f18ff */
[--C-:B-123--:R-:W-:Y:S02]  /*1c00*/  @!P5 IMAD.WIDE R14, R210, 0x2, R18.reuse ;  /* 0x00000002d20ed825 */ /* 0x10efe400078e0212 */
[----:B------:R-:W-:Y:S02]  /*1c10*/  @!P6 IADD3 R12, P1, R8, UR14, RZ ;  /* 0x0000000e080cec10 */ /* 0x000fe4000ff3e0ff */
[----:B------:R-:W-:Y:S01]  /*1c20*/  LOP3.LUT R208, R208, 0xfffffff8, RZ, 0xc0, !PT ;  /* 0xfffffff8d0d07812 */ /* 0x000fe200078ec0ff */
[--C-:B----4-:R-:W-:Y:S01]  /*1c30*/  @!P5 IMAD.WIDE R16, R209, 0x2, R18.reuse ;  /* 0x00000002d110d825 */ /* 0x110fe200078e0212 */
[----:B------:R-:W-:Y:S01]  /*1c40*/  @!PT LDS RZ, [RZ] ;  /* 0x00000000fffff984 */ /* 0x000fe20000000800 */
[----:B------:R1:W-:Y:S01]  /*1c50*/  @!P5 LDGSTS.E.BYPASS.LTC128B.128 [R199+0xf100], [R14.64], !P4 ;  /* 0x0f1000000ec7dfae */ /* 0x0003e2000e101d54 */
[----:B------:R-:W-:Y:S02]  /*1c60*/  @!P6 LEA.HI.X.SX32 R11, R8, UR6, 0x1, P1 ;  /* 0x00000006080bec11 */ /* 0x000fe400088f0eff */
[----:B------:R-:W-:Y:S01]  /*1c70*/  @!P5 IMAD.WIDE R18, R208, 0x2, R18 ;  /* 0x00000002d012d825 */ /* 0x000fe200078e0212 */
[----:B------:R2:W-:Y:S01]  /*1c80*/  @!P5 LDGSTS.E.BYPASS.LTC128B.128 [R199+0x13100], [R16.64], !P3 ;  /* 0x1310000010c7dfae */ /* 0x0005e2000d901d54 */
[----:B------:R-:W-:-:S03]  /*1c90*/  @!P6 LEA R10, P1, R12, c[0x0][0x2a0], 0x2 ;  /* 0x0000a8000c0aea11 */ /* 0x000fc600078210ff */
[----:B------:R3:W-:Y:S01]  /*1ca0*/  @!P5 LDGSTS.E.BYPASS.LTC128B.128 [R199+0x17100], [R18.64], !P0 ;  /* 0x1710000012c7dfae */ /* 0x0007e2000c101d54 */
[----:B------:R-:W-:-:S03]  /*1cb0*/  @!P6 LEA.HI.X R11, R12, c[0x0][0x2a4], R11, 0x2, P1 ;  /* 0x0000a9000c0bea11 */ /* 0x000fc600008f140b */
[----:B------:R-:W0:Y:S04]  /*1cc0*/  LDGDEPBAR ;  /* 0x00000000000079af */ /* 0x000e280000000000 */
        /* <DEDUP_REMOVED lines=8> */
[----:B------:R-:W-:Y:S01]  /*1d50*/  IMAD.U32 R77, RZ, RZ, UR19 ;  /* 0x00000013ff4d7e24 */ /* 0x000fe2000f8e00ff */
[----:B------:R-:W-:Y:S01]  /*1d60*/  LOP3.LUT R15, R15, 0x1c0, RZ, 0xc0, !PT ;  /* 0x000001c00f0f7812 */ /* 0x000fe200078ec0ff */
[C---:B------:R-:W-:Y:S01]  /*1d70*/  IMAD.WIDE.U32 R12, R201.reuse, c[0x0][0x1e0], RZ ;  /* 0x00007800c90c7a25 */ /* 0x040fe200078e00ff */
[----:B------:R-:W-:Y:S01]  /*1d80*/  SHF.R.S32.HI R14, RZ, 0x1f, R201 ;  /* 0x0000001fff0e7819 */ /* 0x000fe200000114c9 */
[----:B------:R-:W-:Y:S01]  /*1d90*/  UIADD3 UR9, UR17, UR9, URZ ;  /* 0x0000000911097290 */ /* 0x000fe2000fffe03f */
[----:B------:R-:W-:Y:S01]  /*1da0*/  LOP3.LUT P3, RZ, R0, 0x2, RZ, 0xc0, !PT ;  /* 0x0000000200ff7812 */ /* 0x000fe2000786c0ff */
[C---:B---3--:R-:W-:Y:S01]  /*1db0*/  IMAD.WIDE.U32 R18, R201.reuse, c[0x0][0x208], RZ ;  /* 0x00008200c9127a25 */ /* 0x048fe200078e00ff */
[----:B------:R-:W-:Y:S01]  /*1dc0*/  ULDC.64 UR4, c[0x0][0x210] ;  /* 0x0000840000047ab9 */ /* 0x000fe20000000a00 */
[----:B------:R-:W-:Y:S01]  /*1dd0*/  ISETP.GE.AND P5, PT, R210, c[0x0][0x1d4], PT ;  /* 0x00007500d2007a0c */ /* 0x000fe20003fa6270 */
[----:B------:R-:W-:Y:S01]  /*1de0*/  UIMAD UR18, UR18, UR4, URZ ;  /* 0x00000004121272a4 */ /* 0x000fe2000f8e023f */
[C---:B------:R-:W-:Y:S01]  /*1df0*/  IMAD R8, R14.reuse, c[0x0][0x1e0], RZ ;  /* 0x000078000e087a24 */ /* 0x040fe200078e02ff */
[----:B------:R-:W-:Y:S01]  /*1e00*/  UIMAD.WIDE.U32 UR24, UR10, UR4, URZ ;  /* 0x000000040a1872a5 */ /* 0x000fe2000f8e003f */
[----:B------:R-:W-:Y:S01]  /*1e10*/  IMAD R14, R14, c[0x0][0x208], RZ ;  /* 0x000082000e0e7a24 */ /* 0x000fe200078e02ff */
[----:B------:R-:W-:Y:S01]  /*1e20*/  UIMAD UR18, UR10, UR5, UR18 ;  /* 0x000000050a1272a4 */ /* 0x000fe2000f8e0212 */
[----:B--2---:R-:W-:Y:S01]  /*1e30*/  IMAD R16, R201, c[0x0][0x1e4], R8 ;  /* 0x00007900c9107a24 */ /* 0x004fe200078e0208 */
[----:B------:R-:W-:Y:S01]  /*1e40*/  ISETP.GE.AND P4, PT, R5, c[0x0][0x1d4], PT ;  /* 0x0000750005007a0c */ /* 0x000fe20003f86270 */
[----:B------:R-:W-:Y:S01]  /*1e50*/  IMAD.SHL.U32 R79, R6, 0x40, RZ ;  /* 0x00000040064f7824 */ /* 0x000fe200078e00ff */
[----:B------:R-:W-:Y:S01]  /*1e60*/  UIADD3 UR18, UR25, UR18, URZ ;  /* 0x0000001219127290 */ /* 0x000fe2000fffe03f */
[----:B------:R-:W-:Y:S01]  /*1e70*/  IMAD.IADD R17, R13, 0x1, R16 ;  /* 0x000000010d117824 */ /* 0x000fe200078e0210 */
[----:B------:R-:W-:Y:S01]  /*1e80*/  LEA.HI R82, R81, R78, RZ, 0x5 ;  /* 0x0000004e51527211 */ /* 0x000fe200078f28ff */
[----:B------:R-:W-:Y:S01]  /*1e90*/  IMAD.MOV.U32 R16, RZ, RZ, R12 ;  /* 0x000000ffff107224 */ /* 0x000fe200078e000c */
[----:B------:R-:W-:Y:S01]  /*1ea0*/  SHF.R.S32.HI R12, RZ, 0x4, R7 ;  /* 0x00000004ff0c7819 */ /* 0x000fe20000011407 */
[C---:B----4-:R-:W-:Y:S01]  /*1eb0*/  IMAD.SHL.U32 R10, R40.reuse, 0x8, RZ ;  /* 0x00000008280a7824 */ /* 0x050fe200078e00ff */
[----:B------:R-:W-:Y:S01]  /*1ec0*/  IADD3 R40, -R40, UR8, -R77 ;  /* 0x0000000828287c10 */ /* 0x000fe2000fffe94d */
[----:B------:R-:W-:Y:S01]  /*1ed0*/  IMAD R13, R201, c[0x0][0x20c], R14 ;  /* 0x00008300c90d7a24 */ /* 0x000fe200078e020e */
[----:B------:R-:W-:Y:S01]  /*1ee0*/  LEA.HI R7, R7, R12, RZ, 0x1 ;  /* 0x0000000c07077211 */ /* 0x000fe200078f08ff */
[----:B------:R-:W-:Y:S01]  /*1ef0*/  UISETP.GT.AND UP0, UPT, UR28, UR7, UPT ;  /* 0x000000071c00728c */ /* 0x000fe2000bf04270 */
[----:B------:R-:W-:Y:S01]  /*1f00*/  LOP3.LUT R10, R15, 0x8, R10, 0xf8, !PT ;  /* 0x000000080f0a7812 */ /* 0x000fe200078ef80a */
[----:B------:R-:W-:Y:S01]  /*1f10*/  IMAD.IADD R13, R19, 0x1, R13 ;  /* 0x00000001130d7824 */ /* 0x000fe200078e020d */
[----:B------:R-:W-:-:S02]  /*1f20*/  LOP3.LUT R7, R7, 0xfffffffe, RZ, 0xc0, !PT ;  /* 0xfffffffe07077812 */ /* 0x000fc400078ec0ff */
[----:B------:R-:W-:Y:S02]  /*1f30*/  SHF.R.U32.HI R15, RZ, 0x3, R15 ;  /* 0x00000003ff0f7819 */ /* 0x000fe4000001160f */
[----:B------:R-:W-:Y:S01]  /*1f40*/  ISETP.GE.AND P1, PT, R40, 0x1, PT ;  /* 0x000000012800780c */ /* 0x000fe20003f26270 */
[----:B------:R-:W-:Y:S01]  /*1f50*/  IMAD.IADD R7, R12, 0x1, -R7 ;  /* 0x000000010c077824 */ /* 0x000fe200078e0a07 */
[----:B------:R-:W-:Y:S01]  /*1f60*/  LOP3.LUT R10, R10, R15, RZ, 0x3c, !PT ;  /* 0x0000000f0a0a7212 */ /* 0x000fe200078e3cff */
[----:B------:R-:W-:Y:S01]  /*1f70*/  IMAD.MOV.U32 R12, RZ, RZ, R18 ;  /* 0x000000ffff0c7224 */ /* 0x000fe200078e0012 */
[----:B------:R-:W-:Y:S01]  /*1f80*/  LOP3.LUT R79, R79, 0xfffffe00, RZ, 0xc0, !PT ;  /* 0xfffffe004f4f7812 */ /* 0x000fe200078ec0ff */
[----:B------:R-:W-:Y:S01]  /*1f90*/  IMAD.SHL.U32 R15, R9, 0x40, RZ ;  /* 0x00000040090f7824 */ /* 0x000fe200078e00ff */
[----:B------:R-:W-:Y:S01]  /*1fa0*/  SHF.R.S32.HI R80, RZ, 0x5, R82 ;  /* 0x00000005ff507819 */ /* 0x000fe20000011452 */
[----:B------:R-:W-:Y:S01]  /*1fb0*/  IMAD R197, R7, 0x200, R10 ;  /* 0x0000020007c57824 */ /* 0x000fe200078e020a */
[----:B------:R-:W-:Y:S01]  /*1fc0*/  IADD3 R205, R199, 0x100, RZ ;  /* 0x00000100c7cd7810 */ /* 0x000fe20007ffe0ff */
[----:B------:R-:W-:Y:S01]  /*1fd0*/  IMAD.SHL.U32 R76, R7, 0x8, RZ ;  /* 0x00000008074c7824 */ /* 0x000fe200078e00ff */
[----:B------:R-:W-:Y:S01]  /*1fe0*/  LOP3.LUT R15, R15, 0x1c0, RZ, 0xc0, !PT ;  /* 0x000001c00f0f7812 */ /* 0x000fe200078ec0ff */
[----:B------:R-:W-:Y:S01]  /*1ff0*/  IMAD.SHL.U32 R197, R197, 0x2, RZ ;  /* 0x00000002c5c57824 */ /* 0x000fe200078e00ff */
[----:B------:R-:W-:-:S02]  /*2000*/  SHF.R.S32.HI R212, RZ, 0x1f, R209 ;  /* 0x0000001fffd47819 */ /* 0x000fc400000114d1 */
[----:B------:R-:W-:Y:S02]  /*2010*/  LOP3.LUT R76, R15, 0x8, R76, 0xf8, !PT ;  /* 0x000000080f4c7812 */ /* 0x000fe400078ef84c */
[----:B------:R-:W-:Y:S02]  /*2020*/  IADD3 R196, R197, 0x6120, RZ ;  /* 0x00006120c5c47810 */ /* 0x000fe40007ffe0ff */
[----:B------:R-:W-:Y:S02]  /*2030*/  SHF.R.U32.HI R15, RZ, 0x3, R15 ;  /* 0x00000003ff0f7819 */ /* 0x000fe4000001160f */
[----:B------:R-:W-:Y:S02]  /*2040*/  SHF.R.S32.HI R211, RZ, 0x1f, R208 ;  /* 0x0000001fffd37819 */ /* 0x000fe400000114d0 */
[----:B------:R-:W-:Y:S02]  /*2050*/  LOP3.LUT R76, R76, R15, RZ, 0x3c, !PT ;  /* 0x0000000f4c4c7212 */ /* 0x000fe400078e3cff */
[----:B-----5:R-:W-:Y:S01]  /*2060*/  SHF.R.S32.HI R8, RZ, 0x1f, R200 ;  /* 0x0000001fff087819 */ /* 0x020fe200000114c8 */
[----:B------:R-:W-:-:S04]  /*2070*/  IMAD.WIDE.U32 R16, R200, c[0x0][0x1f0], R16 ;  /* 0x00007c00c8107a25 */ /* 0x000fc800078e0010 */
[----:B------:R-:W-:Y:S01]  /*2080*/  IMAD R11, R8, c[0x0][0x1f0], RZ ;  /* 0x00007c00080b7a24 */ /* 0x000fe200078e02ff */
[----:B------:R-:W-:-:S03]  /*2090*/  IADD3 R16, P0, R16, UR16, RZ ;  /* 0x0000001010107c10 */ /* 0x000fc6000ff1e0ff */
[----:B------:R-:W-:-:S05]  /*20a0*/  IMAD R11, R200, c[0x0][0x1f4], R11 ;  /* 0x00007d00c80b7a24 */ /* 0x000fca00078e020b */
[----:B------:R-:W-:Y:S02]  /*20b0*/  IADD3.X R11, R17, UR9, R11, P0, !PT ;  /* 0x00000009110b7c10 */ /* 0x000fe400087fe40b */
[----:B------:R-:W-:-:S04]  /*20c0*/  LEA R17, P0, R16, c[0x0][0x1c8], 0x1 ;  /* 0x0000720010117a11 */ /* 0x000fc800078008ff */
[----:B------:R-:W-:Y:S01]  /*20d0*/  LEA.HI.X R16, R16, c[0x0][0x1cc], R11, 0x1, P0 ;  /* 0x0000730010107a11 */ /* 0x000fe200000f0c0b */
[----:B------:R-:W-:Y:S01]  /*20e0*/  IMAD R11, R8, c[0x0][0x218], RZ ;  /* 0x00008600080b7a24 */ /* 0x000fe200078e02ff */
[----:B------:R-:W-:Y:S01]  /*20f0*/  SHFL.IDX PT, R10, R17, 0x1, 0x181f ;  /* 0x00381f00110a7f89 */ /* 0x000fe200000e0000 */
[----:B------:R-:W-:-:S03]  /*2100*/  IMAD.WIDE.U32 R8, R200, c[0x0][0x218], R12 ;  /* 0x00008600c8087a25 */ /* 0x000fc600078e000c */
[----:B------:R-:W-:Y:S01]  /*2110*/  SHFL.IDX PT, R12, R17, RZ, 0x181f ;  /* 0x00181fff110c7589 */ /* 0x000fe200000e0000 */
[----:B------:R-:W-:Y:S01]  /*2120*/  IMAD R7, R200, c[0x0][0x21c], R11 ;  /* 0x00008700c8077a24 */ /* 0x000fe200078e020b */
[----:B------:R-:W-:Y:S02]  /*2130*/  IADD3 R8, P0, R8, UR24, RZ ;  /* 0x0000001808087c10 */ /* 0x000fe4000ff1e0ff */
[----:B------:R-:W1:Y:S02]  /*2140*/  SHFL.IDX PT, R13, R16, RZ, 0x181f ;  /* 0x00181fff100d7589 */ /* 0x000e6400000e0000 */
[----:B------:R-:W-:Y:S02]  /*2150*/  IADD3.X R7, R9, UR18, R7, P0, !PT ;  /* 0x0000001209077c10 */ /* 0x000fe400087fe407 */
[----:B------:R2:W3:Y:S01]  /*2160*/  SHFL.IDX PT, R11, R16, 0x1, 0x181f ;  /* 0x00381f00100b7f89 */ /* 0x0004e200000e0000 */
[----:B------:R-:W-:Y:S02]  /*2170*/  LEA R14, P0, R8, c[0x0][0x1f8], 0x1 ;  /* 0x00007e00080e7a11 */ /* 0x000fe400078008ff */
[----:B------:R-:W-:-:S02]  /*2180*/  IADD3 R9, R197, 0x6100, RZ ;  /* 0x00006100c5097810 */ /* 0x000fc40007ffe0ff */
[----:B------:R-:W-:Y:S01]  /*2190*/  LEA.HI.X R7, R8, c[0x0][0x1fc], R7, 0x1, P0 ;  /* 0x00007f0008077a11 */ /* 0x000fe200000f0c07 */
[----:B------:R-:W-:Y:S01]  /*21a0*/  SHFL.IDX PT, R44, R14, RZ, 0x181f ;  /* 0x00181fff0e2c7589 */ /* 0x000fe200000e0000 */
[----:B------:R-:W-:Y:S02]  /*21b0*/  ISETP.GT.AND P0, PT, R40, 0x20, PT ;  /* 0x000000202800780c */ /* 0x000fe40003f04270 */
[----:B------:R-:W-:Y:S01]  /*21c0*/  @P3 IADD3 R196, R9, -0x20, RZ ;  /* 0xffffffe009c43810 */ /* 0x000fe20007ffe0ff */
[----:B------:R4:W5:Y:S01]  /*21d0*/  SHFL.IDX PT, R68, R14, 0x1, 0x181f ;  /* 0x00381f000e447f89 */ /* 0x00096200000e0000 */
[----:B------:R-:W-:Y:S02]  /*21e0*/  ISETP.GE.AND P3, PT, R4, c[0x0][0x1d4], PT ;  /* 0x0000750004007a0c */ /* 0x000fe40003f66270 */
[----:B------:R-:W-:Y:S01]  /*21f0*/  IADD3 R187, R196, 0x800, RZ ;  /* 0x00000800c4bb7810 */ /* 0x000fe20007ffe0ff */
[----:B------:R-:W-:Y:S01]  /*2200*/  SHFL.IDX PT, R9, R7, RZ, 0x181f ;  /* 0x00181fff07097589 */ /* 0x000fe200000e0000 */
[----:B------:R-:W-:-:S02]  /*2210*/  SEL R213, RZ, 0x10, P3 ;  /* 0x00000010ffd57807 */ /* 0x000fc40001800000 */
[C---:B------:R-:W-:Y:S01]  /*2220*/  IADD3 R186, R196.reuse, 0x1000, RZ ;  /* 0x00001000c4ba7810 */ /* 0x040fe20007ffe0ff */
[----:B------:R5:W5:Y:S01]  /*2230*/  SHFL.IDX PT, R8, R7, 0x1, 0x181f ;  /* 0x00381f0007087f89 */ /* 0x000b6200000e0000 */
[----:B------:R-:W-:Y:S01]  /*2240*/  IADD3 R185, R196, 0x1800, RZ ;  /* 0x00001800c4b97810 */ /* 0x000fe20007ffe0ff */
[--C-:B-1----:R-:W-:Y:S01]  /*2250*/  @P1 IMAD.WIDE R18, R210, 0x2, R12.reuse ;  /* 0x00000002d2121825 */ /* 0x102fe200078e020c */
[C---:B------:R-:W-:Y:S02]  /*2260*/  IADD3 R183, R196.reuse, 0x2000, RZ ;  /* 0x00002000c4b77810 */ /* 0x040fe40007ffe0ff */
[C---:B------:R-:W-:Y:S01]  /*2270*/  IADD3 R182, R196.reuse, 0x2800, RZ ;  /* 0x00002800c4b67810 */ /* 0x040fe20007ffe0ff */
[--C-:B--2---:R-:W-:Y:S01]  /*2280*/  @P1 IMAD.WIDE R16, R209, 0x2, R12.reuse ;  /* 0x00000002d1101825 */ /* 0x104fe200078e020c */
[----:B------:R1:W-:Y:S01]  /*2290*/  @P1 LDGSTS.E.BYPASS.LTC128B.128 [R199+0x6100], [R18.64], !P5 ;  /* 0x0610000012c71fae */ /* 0x0003e2000e901d54 */
[----:B------:R-:W-:Y:S02]  /*22a0*/  IADD3 R181, R196, 0x3000, RZ ;  /* 0x00003000c4b57810 */ /* 0x000fe40007ffe0ff */
[----:B------:R-:W-:Y:S01]  /*22b0*/  @P1 IMAD.WIDE R12, R208, 0x2, R12 ;  /* 0x00000002d00c1825 */ /* 0x000fe200078e020c */
[----:B------:R2:W-:Y:S01]  /*22c0*/  @P1 LDGSTS.E.BYPASS.LTC128B.128 [R199+0x8100], [R16.64], !P4 ;  /* 0x0810000010c71fae */ /* 0x0005e2000e101d54 */
[----:B------:R-:W-:-:S02]  /*22d0*/  IADD3 R180, R196, 0x3800, RZ ;  /* 0x00003800c4b47810 */ /* 0x000fc40007ffe0ff */
[--C-:B---3--:R-:W-:Y:S01]  /*22e0*/  @P0 IMAD.WIDE R20, R210, 0x2, R10.reuse ;  /* 0x00000002d2140825 */ /* 0x108fe200078e020a */
[----:B------:R3:W-:Y:S01]  /*22f0*/  @P1 LDGSTS.E.BYPASS.LTC128B.128 [R199+0xa100], [R12.64], !P3 ;  /* 0x0a1000000cc71fae */ /* 0x0007e2000d901d54 */
[C---:B------:R-:W-:Y:S02]  /*2300*/  IADD3 R179, R196.reuse, 0x4000, RZ ;  /* 0x00004000c4b37810 */ /* 0x040fe40007ffe0ff */
[--C-:B------:R-:W-:Y:S01]  /*2310*/  @P0 IMAD.WIDE R22, R209, 0x2, R10.reuse ;  /* 0x00000002d1160825 */ /* 0x100fe200078e020a */
[----:B------:R1:W-:Y:S01]  /*2320*/  @P0 LDGSTS.E.BYPASS.LTC128B.128 [R199+0x7100], [R20.64], !P5 ;  /* 0x0710000014c70fae */ /* 0x0003e2000e901d54 */
[----:B------:R-:W-:Y:S02]  /*2330*/  IADD3 R178, R196, 0x4800, RZ ;  /* 0x00004800c4b27810 */ /* 0x000fe40007ffe0ff */
[----:B----4-:R-:W-:Y:S01]  /*2340*/  @P0 IMAD.WIDE R14, R208, 0x2, R10 ;  /* 0x00000002d00e0825 */ /* 0x010fe200078e020a */
[----:B------:R4:W-:Y:S01]  /*2350*/  @P0 LDGSTS.E.BYPASS.LTC128B.128 [R199+0x9100], [R22.64], !P4 ;  /* 0x0910000016c70fae */ /* 0x0009e2000e101d54 */
[----:B------:R-:W-:-:S02]  /*2360*/  IADD3 R177, R196, 0x5000, RZ ;  /* 0x00005000c4b17810 */ /* 0x000fc40007ffe0ff */
[----:B-----5:R-:W-:Y:S01]  /*2370*/  IMAD.WIDE R6, R210, 0x2, RZ ;  /* 0x00000002d2067825 */ /* 0x020fe200078e02ff */
[----:B------:R5:W-:Y:S01]  /*2380*/  @P0 LDGSTS.E.BYPASS.LTC128B.128 [R199+0xb100], [R14.64], !P3 ;  /* 0x0b1000000ec70fae */ /* 0x000be2000d901d54 */
[----:B------:R-:W-:Y:S02]  /*2390*/  IADD3 R176, R196, 0x5800, RZ ;  /* 0x00005800c4b07810 */ /* 0x000fe40007ffe0ff */
[----:B------:R-:W-:Y:S01]  /*23a0*/  IMAD R11, R80, 0x400, R79 ;  /* 0x00000400500b7824 */ /* 0x000fe200078e024f */
[----:B------:R-:W0:Y:S01]  /*23b0*/  LDGDEPBAR ;  /* 0x00000000000079af */ /* 0x000e220000000000 */
[----:B------:R-:W-:Y:S02]  /*23c0*/  IADD3 R42, P1, R6, R68, RZ ;  /* 0x00000044062a7210 */ /* 0x000fe40007f3e0ff */
[----:B------:R-:W-:-:S03]  /*23d0*/  IMAD.IADD R198, R76, 0x1, R11 ;  /* 0x000000014cc67824 */ /* 0x000fc600078e020b */
[----:B------:R-:W-:Y:S02]  /*23e0*/  IMAD.X R43, R7, 0x1, R8, P1 ;  /* 0x00000001072b7824 */ /* 0x000fe400008e0608 */
[----:B--2---:R-:W-:Y:S01]  /*23f0*/  IMAD.WIDE R16, R209, 0x2, RZ ;  /* 0x00000002d1107825 */ /* 0x004fe200078e02ff */
[----:B---3--:R-:W-:-:S03]  /*2400*/  IADD3 R12, P0, R44, R6, RZ ;  /* 0x000000062c0c7210 */ /* 0x008fc60007f1e0ff */
[----:B------:R-:W-:Y:S01]  /*2410*/  IMAD.SHL.U32 R198, R198, 0x2, RZ ;  /* 0x00000002c6c67824 */ /* 0x000fe200078e00ff */
[----:B------:R-:W-:Y:S01]  /*2420*/  IADD3 R6, P6, R44, R16, RZ ;  /* 0x000000102c067210 */ /* 0x000fe20007fde0ff */
[C---:B------:R-:W-:Y:S01]  /*2430*/  IMAD.X R13, R9.reuse, 0x1, R7, P0 ;  /* 0x00000001090d7824 */ /* 0x040fe200000e0607 */
[----:B------:R-:W-:Y:S01]  /*2440*/  IADD3 R70, P0, R16, R68, RZ ;  /* 0x0000004410467210 */ /* 0x000fe20007f1e0ff */
[----:B------:R-:W-:Y:S02]  /*2450*/  IMAD R194, R2, 0x2, R198 ;  /* 0x0000000202c27824 */ /* 0x000fe400078e02c6 */
[----:B------:R-:W-:Y:S01]  /*2460*/  IMAD.X R7, R9, 0x1, R17, P6 ;  /* 0x0000000109077824 */ /* 0x000fe200030e0611 */
[----:B------:R-:W-:Y:S01]  /*2470*/  ISETP.GE.AND P6, PT, R5, c[0x0][0x1d4], PT ;  /* 0x0000750005007a0c */ /* 0x000fe20003fc6270 */
[----:B------:R-:W-:Y:S02]  /*2480*/  IMAD.X R71, R17, 0x1, R8, P0 ;  /* 0x0000000111477824 */ /* 0x000fe400000e0608 */
[----:B-----5:R-:W-:Y:S01]  /*2490*/  IMAD.WIDE R14, R208, 0x2, RZ ;  /* 0x00000002d00e7825 */ /* 0x020fe200078e02ff */
[----:B------:R-:W-:-:S04]  /*24a0*/  DEPBAR.LE SB0, 0x1 ;  /* 0x000080400000791a */ /* 0x000fc80000000000 */
[----:B------:R-:W-:-:S04]  /*24b0*/  DEPBAR.LE SB0, 0x0 ;  /* 0x000080000000791a */ /* 0x000fc80000000000 */
[----:B------:R-:W-:Y:S01]  /*24c0*/  BAR.SYNC.DEFER_BLOCKING 0x0 ;  /* 0x0000000000007b1d */ /* 0x000fe20000010000 */
[----:B------:R-:W-:Y:S01]  /*24d0*/  IADD3 R44, P1, R44, R14, RZ ;  /* 0x0000000e2c2c7210 */ /* 0x000fe20007f3e0ff */
[C---:B------:R-:W-:Y:S01]  /*24e0*/  IMAD R193, R3.reuse, 0x2, R198 ;  /* 0x0000000203c17824 */ /* 0x040fe200078e02c6 */
[----:B------:R-:W-:Y:S01]  /*24f0*/  IADD3 R68, P0, R14, R68, RZ ;  /* 0x000000440e447210 */ /* 0x000fe20007f1e0ff */
[----:B------:R-:W-:Y:S02]  /*2500*/  IMAD R191, R3, 0x2, R194 ;  /* 0x0000000203bf7824 */ /* 0x000fe400078e02c2 */
[----:B------:R-:W-:Y:S01]  /*2510*/  IMAD.X R45, R9, 0x1, R15, P1 ;  /* 0x00000001092d7824 */ /* 0x000fe200008e060f */
[----:B------:R-:W-:Y:S01]  /*2520*/  ISETP.GE.AND P1, PT, R210, c[0x0][0x1d4], PT ;  /* 0x00007500d2007a0c */ /* 0x000fe20003f26270 */
[----:B------:R-:W-:-:S03]  /*2530*/  IMAD.X R69, R15, 0x1, R8, P0 ;  /* 0x000000010f457824 */ /* 0x000fc600000e0608 */
[----:B------:R-:W-:Y:S02]  /*2540*/  ISETP.LT.OR P0, PT, R40, 0x1, P1 ;  /* 0x000000012800780c */ /* 0x000fe40000f01670 */
[----:B------:R-:W-:Y:S01]  /*2550*/  ISETP.GE.AND P1, PT, R4, c[0x0][0x1d4], PT ;  /* 0x0000750004007a0c */ /* 0x000fe20003f26270 */
[----:B------:R-:W-:Y:S04]  /*2560*/  LDSM.16.M88.4 R72, [R198+0xc100] ;  /* 0x00c10000c648783b */ /* 0x000fe80000000200 */
[----:B------:R-:W2:Y:S04]  /*2570*/  LDSM.16.M88.4 R24, [R197+0x6100] ;  /* 0x00610000c518783b */ /* 0x000ea80000000200 */
[----:B------:R-:W-:Y:S04]  /*2580*/  LDSM.16.M88.4 R52, [R194+0xc100] ;  /* 0x00c10000c234783b */ /* 0x000fe80000000200 */
[----:B-1----:R-:W4:Y:S04]  /*2590*/  LDSM.16.M88.4 R16, [R197+0x6900] ;  /* 0x00690000c510783b */ /* 0x002f280000000200 */
[----:B------:R-:W1:Y:S04]  /*25a0*/  LDSM.16.M88.4 R8, [R197+0x7100] ;  /* 0x00710000c508783b */ /* 0x000e680000000200 */
[----:B------:R-:W3:Y:S04]  /*25b0*/  LDSM.16.M88.4 R36, [R197+0x7900] ;  /* 0x00790000c524783b */ /* 0x000ee80000000200 */
[----:B------:R-:W5:Y:S04]  /*25c0*/  LDSM.16.M88.4 R32, [R196] ;  /* 0x00000000c420783b */ /* 0x000f680000000200 */
[----:B------:R-:W-:Y:S04]  /*25d0*/  LDSM.16.M88.4 R64, [R196+0x800] ;  /* 0x00080000c440783b */ /* 0x000fe80000000200 */
        /* <DEDUP_REMOVED lines=8> */
[C---:B--2---:R-:W-:Y:S08]  /*2660*/  HMMA.16816.F32 R28, R72.reuse, R24, RZ ;  /* 0x00000018481c723c */ /* 0x044ff000000018ff */
[----:B------:R-:W-:Y:S02]  /*2670*/  HMMA.16816.F32 R24, R72, R26, RZ ;  /* 0x0000001a4818723c */ /* 0x000fe400000018ff */
[----:B------:R3:W-:Y:S01]  /*2680*/  LDGSTS.E.BYPASS.LTC128B.128 [R199+0x2100], [R6.64], !P0 ;  /* 0x0210000006c77fae */ /* 0x0007e2000c101d54 */
[----:B------:R-:W-:-:S02]  /*2690*/  ISETP.LT.OR P0, PT, R40, 0x1, P1 ;  /* 0x000000012800780c */ /* 0x000fc40000f01670 */
[----:B------:R-:W-:-:S03]  /*26a0*/  ISETP.LT.OR P1, PT, R40, 0x21, P1 ;  /* 0x000000212800780c */ /* 0x000fc60000f21670 */
[C---:B----4-:R-:W-:Y:S08]  /*26b0*/  HMMA.16816.F32 R20, R72.reuse, R16, RZ ;  /* 0x000000104814723c */ /* 0x050ff000000018ff */
[----:B------:R2:W-:Y:S01]  /*26c0*/  LDGSTS.E.BYPASS.LTC128B.128 [R199+0x4100], [R44.64], !P0 ;  /* 0x041000002cc77fae */ /* 0x0005e2000c101d54 */
[----:B------:R-:W-:Y:S01]  /*26d0*/  ISETP.GE.AND P0, PT, R210, c[0x0][0x1d4], PT ;  /* 0x00007500d2007a0c */ /* 0x000fe20003f06270 */
[----:B-1----:R-:W-:Y:S03]  /*26e0*/  HMMA.16816.F32 R12, R72, R8, RZ ;  /* 0x00000008480c723c */ /* 0x002fe600000018ff */
[----:B------:R-:W-:-:S05]  /*26f0*/  ISETP.LT.OR P0, PT, R40, 0x21, P0 ;  /* 0x000000212800780c */ /* 0x000fca0000701670 */
[C---:B------:R-:W-:Y:S08]  /*2700*/  HMMA.16816.F32 R16, R72.reuse, R18, RZ ;  /* 0x000000124810723c */ /* 0x040ff000000018ff */
[----:B------:R1:W-:Y:S01]  /*2710*/  LDGSTS.E.BYPASS.LTC128B.128 [R199+0x1100], [R42.64], !P0 ;  /* 0x011000002ac77fae */ /* 0x0003e2000c101d54 */
[----:B------:R-:W-:Y:S01]  /*2720*/  LOP3.LUT P0, RZ, R0, 0x4, RZ, 0xc0, !PT ;  /* 0x0000000400ff7812 */ /* 0x000fe2000780c0ff */
[----:B------:R-:W-:Y:S01]  /*2730*/  IMAD.MOV.U32 R0, RZ, RZ, 0x40 ;  /* 0x00000040ff007424 */ /* 0x000fe200078e00ff */
[----:B------:R-:W-:Y:S01]  /*2740*/  HMMA.16816.F32 R8, R72, R10, RZ ;  /* 0x0000000a4808723c */ /* 0x000fe200000018ff */
[----:B------:R4:W-:Y:S03]  /*2750*/  LDGSTS.E.BYPASS.LTC128B.128 [R199+0x3100], [R70.64], !P6 ;  /* 0x0310000046c77fae */ /* 0x0009e6000f101d54 */
[----:B------:R-:W-:Y:S01]  /*2760*/  SEL R0, R0, 0xffffffc0, !P0 ;  /* 0xffffffc000007807 */ /* 0x000fe20004000000 */
[----:B------:R4:W-:Y:S01]  /*2770*/  LDGSTS.E.BYPASS.LTC128B.128 [R199+0x5100], [R68.64], !P1 ;  /* 0x0510000044c77fae */ /* 0x0009e2000c901d54 */
[----:B------:R-:W-:-:S02]  /*2780*/  PLOP3.LUT P0, PT, PT, PT, UP0, 0x40, 0x0 ;  /* 0x000000000000781c */ /* 0x000fc40003f0e808 */
[C---:B---3--:R-:W-:Y:S01]  /*2790*/  HMMA.16816.F32 R4, R72.reuse, R36, RZ ;  /* 0x000000244804723c */ /* 0x048fe200000018ff */
[----:B------:R-:W-:Y:S01]  /*27a0*/  IMAD.IADD R192, R197, 0x1, R0 ;  /* 0x00000001c5c07824 */ /* 0x000fe200078e0200 */
[----:B------:R-:W-:Y:S01]  /*27b0*/  LDSM.16.M88.4 R48, [R193+0xc100] ;  /* 0x00c10000c130783b */ /* 0x000fe20000000200 */
[----:B------:R-:W-:Y:S01]  /*27c0*/  IMAD.IADD R184, R0, 0x1, R196 ;  /* 0x0000000100b87824 */ /* 0x000fe200078e02c4 */
[----:B------:R-:W-:Y:S02]  /*27d0*/  ISETP.GT.AND P1, PT, R202, 0x3f, PT ;  /* 0x0000003fca00780c */ /* 0x000fe40003f24270 */
[----:B--2---:R-:W-:Y:S02]  /*27e0*/  LDSM.16.M88.4 R44, [R192+0x6100] ;  /* 0x00610000c02c783b */ /* 0x004fe40000000200 */
[----:B------:R-:W-:Y:S02]  /*27f0*/  HMMA.16816.F32 R72, R72, R38, RZ ;  /* 0x000000264848723c */ /* 0x000fe400000018ff */
[----:B------:R-:W2:Y:S04]  /*2800*/  LDSM.16.M88.4 R36, [R192+0x7100] ;  /* 0x00710000c024783b */ /* 0x000ea80000000200 */
[----:B------:R-:W0:Y:S02]  /*2810*/  LDGDEPBAR ;  /* 0x00000000000079af */ /* 0x000e240000000000 */
[C---:B-----5:R-:W-:Y:S02]  /*2820*/  HMMA.16816.F32 R28, R52.reuse, R32, R28 ;  /* 0x00000020341c723c */ /* 0x060fe4000000181c */
[----:B-1----:R-:W1:Y:S06]  /*2830*/  LDSM.16.M88.4 R40, [R192+0x6900] ;  /* 0x00690000c028783b */ /* 0x002e6c0000000200 */
[C---:B------:R-:W-:Y:S01]  /*2840*/  HMMA.16816.F32 R24, R52.reuse, R34, R24 ;  /* 0x000000223418723c */ /* 0x040fe20000001818 */
[----:B------:R-:W3:Y:S04]  /*2850*/  LDSM.16.M88.4 R32, [R192+0x7900] ;  /* 0x00790000c020783b */ /* 0x000ee80000000200 */
[----:B----4-:R-:W-:Y:S03]  /*2860*/  LDSM.16.M88.4 R68, [R191+0xc100] ;  /* 0x00c10000bf44783b */ /* 0x010fe60000000200 */
[C---:B------:R-:W-:Y:S08]  /*2870*/  HMMA.16816.F32 R12, R52.reuse, R60, R12 ;  /* 0x0000003c340c723c */ /* 0x040ff0000000180c */
[C---:B------:R-:W-:Y:S08]  /*2880*/  HMMA.16816.F32 R20, R52.reuse, R64, R20 ;  /* 0x000000403414723c */ /* 0x040ff00000001814 */
[C---:B------:R-:W-:Y:S01]  /*2890*/  HMMA.16816.F32 R16, R52.reuse, R66, R16 ;  /* 0x000000423410723c */ /* 0x040fe20000001810 */
[----:B------:R-:W-:Y:S07]  /*28a0*/  LDSM.16.M88.4 R64, [R184] ;  /* 0x00000000b840783b */ /* 0x000fee0000000200 */
[C---:B------:R-:W-:Y:S01]  /*28b0*/  HMMA.16816.F32 R8, R52.reuse, R62, R8 ;  /* 0x0000003e3408723c */ /* 0x040fe20000001808 */
[----:B------:R-:W-:Y:S07]  /*28c0*/  LDSM.16.M88.4 R60, [R184+0x800] ;  /* 0x00080000b83c783b */ /* 0x000fee0000000200 */
[C---:B------:R-:W-:Y:S08]  /*28d0*/  HMMA.16816.F32 R4, R52.reuse, R56, R4 ;  /* 0x000000383404723c */ /* 0x040ff00000001804 */
[----:B------:R-:W-:Y:S01]  /*28e0*/  HMMA.16816.F32 R72, R52, R58, R72 ;  /* 0x0000003a3448723c */ /* 0x000fe20000001848 */
[----:B------:R-:W4:Y:S04]  /*28f0*/  LDSM.16.M88.4 R56, [R184+0x1000] ;  /* 0x00100000b838783b */ /* 0x000f280000000200 */
[----:B------:R-:W5:Y:S03]  /*2900*/  LDSM.16.M88.4 R52, [R184+0x1800] ;  /* 0x00180000b834783b */ /* 0x000f660000000200 */
[C---:B--2---:R-:W-:Y:S08]  /*2910*/  HMMA.16816.F32 R12, R48.reuse, R36, R12 ;  /* 0x00000024300c723c */ /* 0x044ff0000000180c */
[C---:B------:R-:W-:Y:S08]  /*2920*/  HMMA.16816.F32 R28, R48.reuse, R44, R28 ;  /* 0x0000002c301c723c */ /* 0x040ff0000000181c */
[C---:B------:R-:W-:Y:S01]  /*2930*/  HMMA.16816.F32 R24, R48.reuse, R46, R24 ;  /* 0x0000002e3018723c */ /* 0x040fe20000001818 */
[----:B------:R-:W-:Y:S07]  /*2940*/  LDSM.16.M88.4 R44, [R197+0x8100] ;  /* 0x00810000c52c783b */ /* 0x000fee0000000200 */
[C---:B-1----:R-:W-:Y:S08]  /*2950*/  HMMA.16816.F32 R20, R48.reuse, R40, R20 ;  /* 0x000000283014723c */ /* 0x042ff00000001814 */
[C---:B------:R-:W-:Y:S01]  /*2960*/  HMMA.16816.F32 R16, R48.reuse, R42, R16 ;  /* 0x0000002a3010723c */ /* 0x040fe20000001810 */
[----:B------:R-:W-:Y:S07]  /*2970*/  LDSM.16.M88.4 R40, [R197+0x8900] ;  /* 0x00890000c528783b */ /* 0x000fee0000000200 */
[C---:B------:R-:W-:Y:S01]  /*2980*/  HMMA.16816.F32 R8, R48.reuse, R38, R8 ;  /* 0x000000263008723c */ /* 0x040fe20000001808 */
[----:B------:R-:W-:Y:S07]  /*2990*/  LDSM.16.M88.4 R36, [R197+0x9100] ;  /* 0x00910000c524783b */ /* 0x000fee0000000200 */
[C---:B---3--:R-:W-:Y:S08]  /*29a0*/  HMMA.16816.F32 R4, R48.reuse, R32, R4 ;  /* 0x000000203004723c */ /* 0x048ff00000001804 */
[----:B------:R-:W-:Y:S01]  /*29b0*/  HMMA.16816.F32 R72, R48, R34, R72 ;  /* 0x000000223048723c */ /* 0x000fe20000001848 */
[----:B------:R-:W1:Y:S04]  /*29c0*/  LDSM.16.M88.4 R48, [R198+0x10100] ;  /* 0x01010000c630783b */ /* 0x000e680000000200 */
[----:B------:R-:W2:Y:S03]  /*29d0*/  LDSM.16.M88.4 R32, [R197+0x9900] ;  /* 0x00990000c520783b */ /* 0x000ea60000000200 */
[C---:B----4-:R-:W-:Y:S08]  /*29e0*/  HMMA.16816.F32 R12, R68.reuse, R56, R12 ;  /* 0x00000038440c723c */ /* 0x050ff0000000180c */
[C---:B------:R-:W-:Y:S08]  /*29f0*/  HMMA.16816.F32 R28, R68.reuse, R64, R28 ;  /* 0x00000040441c723c */ /* 0x040ff0000000181c */
[C---:B------:R-:W-:Y:S01]  /*2a00*/  HMMA.16816.F32 R24, R68.reuse, R66, R24 ;  /* 0x000000424418723c */ /* 0x040fe20000001818 */
[----:B------:R-:W-:Y:S07]  /*2a10*/  LDSM.16.M88.4 R64, [R196+0x2000] ;  /* 0x00200000c440783b */ /* 0x000fee0000000200 */
[C---:B------:R-:W-:Y:S08]  /*2a20*/  HMMA.16816.F32 R20, R68.reuse, R60, R20 ;  /* 0x0000003c4414723c */ /* 0x040ff00000001814 */
[C---:B------:R-:W-:Y:S01]  /*2a30*/  HMMA.16816.F32 R16, R68.reuse, R62, R16 ;  /* 0x0000003e4410723c */ /* 0x040fe20000001810 */
[----:B------:R-:W-:Y:S07]  /*2a40*/  LDSM.16.M88.4 R60, [R196+0x2800] ;  /* 0x00280000c43c783b */ /* 0x000fee0000000200 */
[C---:B------:R-:W-:Y:S01]  /*2a50*/  HMMA.16816.F32 R8, R68.reuse, R58, R8 ;  /* 0x0000003a4408723c */ /* 0x040fe20000001808 */
[----:B------:R-:W-:Y:S07]  /*2a60*/  LDSM.16.M88.4 R56, [R196+0x3000] ;  /* 0x00300000c438783b */ /* 0x000fee0000000200 */
[C---:B-----5:R-:W-:Y:S08]  /*2a70*/  HMMA.16816.F32 R4, R68.reuse, R52, R4 ;  /* 0x000000344404723c */ /* 0x060ff00000001804 */
[----:B------:R-:W-:Y:S01]  /*2a80*/  HMMA.16816.F32 R72, R68, R54, R72 ;  /* 0x000000364448723c */ /* 0x000fe20000001848 */
[----:B------:R-:W3:Y:S04]  /*2a90*/  LDSM.16.M88.4 R68, [R194+0x10100] ;  /* 0x01010000c244783b */ /* 0x000ee80000000200 */
[----:B------:R-:W4:Y:S03]  /*2aa0*/  LDSM.16.M88.4 R52, [R196+0x3800] ;  /* 0x00380000c434783b */ /* 0x000f260000000200 */
[C---:B-1----:R-:W-:Y:S08]  /*2ab0*/  HMMA.16816.F32 R12, R48.reuse, R36, R12 ;  /* 0x00000024300c723c */ /* 0x042ff0000000180c */
        /* <DEDUP_REMOVED lines=8> */
[C---:B--2---:R-:W-:Y:S08]  /*2b40*/  HMMA.16816.F32 R4, R48.reuse, R32, R4 ;  /* 0x000000203004723c */ /* 0x044ff00000001804 */
[----:B------:R-:W-:Y:S01]  /*2b50*/  HMMA.16816.F32 R72, R48, R34, R72 ;  /* 0x000000223048723c */ /* 0x000fe20000001848 */
[----:B------:R-:W1:Y:S04]  /*2b60*/  LDSM.16.M88.4 R48, [R193+0x10100] ;  /* 0x01010000c130783b */ /* 0x000e680000000200 */
[----:B------:R-:W2:Y:S03]  /*2b70*/  LDSM.16.M88.4 R32, [R192+0x9900] ;  /* 0x00990000c020783b */ /* 0x000ea60000000200 */
[C---:B---3--:R-:W-:Y:S08]  /*2b80*/  HMMA.16816.F32 R12, R68.reuse, R56, R12 ;  /* 0x00000038440c723c */ /* 0x048ff0000000180c */
        /* <DEDUP_REMOVED lines=8> */
[C---:B----4-:R-:W-:Y:S08]  /*2c10*/  HMMA.16816.F32 R4, R68.reuse, R52, R4 ;  /* 0x000000344404723c */ /* 0x050ff00000001804 */
        /* <DEDUP_REMOVED lines=69> */
[C---:B------:R-:W-:Y:S07]  /*3070*/  HMMA.16816.F32 R56, R68.reuse, R58, R8 ;  /* 0x0000003a4438723c */ /* 0x040fee0000001808 */
[----:B------:R-:W-:Y:S01]  /*3080*/  SHF.R.S32.HI R9, RZ, 0x1f, R210 ;  /* 0x0000001fff097819 */ /* 0x000fe200000114d2 */
[C---:B----4-:R-:W-:Y:S08]  /*3090*/  HMMA.16816.F32 R32, R68.reuse, R52, R4 ;  /* 0x000000344420723c */ /* 0x050ff00000001804 */
        /* <DEDUP_REMOVED lines=16> */
[----:B------:R-:W-:Y:S02]  /*31a0*/  IMAD.SHL.U32 R8, R210, 0x2, RZ ;  /* 0x00000002d2087824 */ /* 0x000fe400078e00ff */
[----:B------:R-:W-:-:S04]  /*31b0*/  IMAD R201, R0, c[0x0][0x2b8], R201 ;  /* 0x0000ae0000c97a24 */ /* 0x000fc800078e02c9 */
[----:B------:R-:W-:Y:S01]  /*31c0*/  IMAD.WIDE.U32 R10, R201, c[0x0][0x1e0], RZ ;  /* 0x00007800c90a7a25 */ /* 0x000fe200078e00ff */
[----:B------:R-:W-:-:S05]  /*31d0*/  SHF.R.S32.HI R0, RZ, 0x1f, R201 ;  /* 0x0000001fff007819 */ /* 0x000fca00000114c9 */
[----:B------:R-:W-:-:S04]  /*31e0*/  IMAD R0, R0, c[0x0][0x1e0], RZ ;  /* 0x0000780000007a24 */ /* 0x000fc800078e02ff */
[----:B------:R-:W-:-:S04]  /*31f0*/  IMAD R7, R201, c[0x0][0x1e4], R0 ;  /* 0x00007900c9077a24 */ /* 0x000fc800078e0200 */
[----:B------:R-:W-:Y:S01]  /*3200*/  IMAD.IADD R11, R11, 0x1, R7 ;  /* 0x000000010b0b7824 */ /* 0x000fe200078e0207 */
[----:B--2---:R-:W-:-:S03]  /*3210*/  SHF.R.S32.HI R7, RZ, 0x1f, R200 ;  /* 0x0000001fff077819 */ /* 0x004fc600000114c8 */
[----:B------:R-:W-:Y:S01]  /*3220*/  IMAD.WIDE.U32 R4, R200, c[0x0][0x1f0], R10 ;  /* 0x00007c00c8047a25 */ /* 0x000fe200078e000a */
[----:B------:R-:W-:Y:S02]  /*3230*/  SHF.L.U64.HI R10, R210, 0x1, R9 ;  /* 0x00000001d20a7819 */ /* 0x000fe40000010209 */
[----:B------:R-:W-:Y:S01]  /*3240*/  IADD3 R11, -R213, 0x10, RZ ;  /* 0x00000010d50b7810 */ /* 0x000fe20007ffe1ff */
[----:B------:R-:W-:Y:S01]  /*3250*/  IMAD R7, R7, c[0x0][0x1f0], RZ ;  /* 0x00007c0007077a24 */ /* 0x000fe200078e02ff */
[----:B------:R-:W-:Y:S02]  /*3260*/  IADD3 R38, P0, R4, UR16, RZ ;  /* 0x0000001004267c10 */ /* 0x000fe4000ff1e0ff */
[----:B------:R-:W-:Y:S01]  /*3270*/  SEL R4, RZ, 0x10, P4 ;  /* 0x00000010ff047807 */ /* 0x000fe20002000000 */
[----:B------:R-:W-:Y:S01]  /*3280*/  IMAD R0, R200, c[0x0][0x1f4], R7 ;  /* 0x00007d00c8007a24 */ /* 0x000fe200078e0207 */
[----:B------:R-:W-:Y:S02]  /*3290*/  SEL R7, RZ, 0x10, P5 ;  /* 0x00000010ff077807 */ /* 0x000fe40002800000 */
[----:B------:R-:W-:-:S02]  /*32a0*/  IADD3 R42, -R4, 0x10, RZ ;  /* 0x00000010042a7810 */ /* 0x000fc40007ffe1ff */
[----:B------:R-:W-:Y:S02]  /*32b0*/  IADD3.X R5, R5, UR9, R0, P0, !PT ;  /* 0x0000000905057c10 */ /* 0x000fe400087fe400 */
[C---:B------:R-:W-:Y:S02]  /*32c0*/  LEA R0, P0, R38.reuse, c[0x0][0x1c8], 0x1 ;  /* 0x0000720026007a11 */ /* 0x040fe400078008ff */
[----:B------:R-:W-:Y:S02]  /*32d0*/  IADD3 R45, -R7, 0x10, RZ ;  /* 0x00000010072d7810 */ /* 0x000fe40007ffe1ff */
[----:B------:R-:W-:Y:S01]  /*32e0*/  LEA.HI.X R38, R38, c[0x0][0x1cc], R5, 0x1, P0 ;  /* 0x0000730026267a11 */ /* 0x000fe200000f0c05 */
[----:B------:R-:W1:Y:S01]  /*32f0*/  SHFL.IDX PT, R36, R0, 0x1, 0x181f ;  /* 0x00381f0000247f89 */ /* 0x000e6200000e0000 */
[----:B------:R-:W-:Y:S01]  /*3300*/  LOP3.LUT R45, R45, 0xf, RZ, 0xc0, !PT ;  /* 0x0000000f2d2d7812 */ /* 0x000fe200078ec0ff */
[----:B------:R-:W-:Y:S01]  /*3310*/  IMAD.SHL.U32 R5, R209, 0x2, RZ ;  /* 0x00000002d1057824 */ /* 0x000fe200078e00ff */
[----:B------:R-:W-:Y:S01]  /*3320*/  LOP3.LUT R42, R42, 0xf, RZ, 0xc0, !PT ;  /* 0x0000000f2a2a7812 */ /* 0x000fe200078ec0ff */
[----:B------:R-:W2:Y:S01]  /*3330*/  SHFL.IDX PT, R37, R38, 0x1, 0x181f ;  /* 0x00381f0026257f89 */ /* 0x000ea200000e0000 */
[----:B------:R-:W-:-:S03]  /*3340*/  LOP3.LUT R11, R11, 0xf, RZ, 0xc0, !PT ;  /* 0x0000000f0b0b7812 */ /* 0x000fc600078ec0ff */
[----:B------:R3:W4:Y:S04]  /*3350*/  SHFL.IDX PT, R39, R0, RZ, 0x181f ;  /* 0x00181fff00277589 */ /* 0x00072800000e0000 */
        /* <DEDUP_REMOVED lines=11> */
[----:B-----5:R-:W-:Y:S01]  /*3410*/  IMAD.X R49, R41, 0x1, R10, P6 ;  /* 0x0000000129317824 */ /* 0x020fe200030e060a */
[----:B------:R-:W-:Y:S01]  /*3420*/  ISETP.NE.U32.AND P6, PT, R7, RZ, PT ;  /* 0x000000ff0700720c */ /* 0x000fe20003fc5070 */
[----:B------:R-:W-:Y:S01]  /*3430*/  IMAD.X R51, R41, 0x1, R6, P0 ;  /* 0x0000000129337824 */ /* 0x000fe200000e0606 */
        /* <DEDUP_REMOVED lines=10> */
.L_x_1744:
[----:B------:R-:W-:Y:S01]  /*34e0*/  LOP3.LUT R5, R82, 0xffffffe0, RZ, 0xc0, !PT ;  /* 0xffffffe052057812 */ /* 0x000fe200078ec0ff */
[----:B------:R-:W-:Y:S01]  /*34f0*/  UIADD3 UR19, UR8, 0x1, -UR19 ;  /* 0x0000000108137890 */ /* 0x000fe2000fffe813 */
[----:B------:R-:W-:Y:S01]  /*3500*/  LEA.HI R11, R81, R78, RZ, 0x2 ;  /* 0x0000004e510b7211 */ /* 0x000fe200078f10ff */
[----:B------:R-:W0:Y:S01]  /*3510*/  LDGDEPBAR ;  /* 0x00000000000079af */ /* 0x000e220000000000 */
[----:B-1----:R-:W-:Y:S01]  /*3520*/  SHF.R.S32.HI R7, RZ, 0x1f, R80 ;  /* 0x0000001fff077819 */ /* 0x002fe20000011450 */
[----:B------:R-:W-:Y:S01]  /*3530*/  IMAD.IADD R0, R78, 0x1, -R5 ;  /* 0x000000014e007824 */ /* 0x000fe200078e0a05 */
[----:B------:R-:W-:-:S02]  /*3540*/  LOP3.LUT R11, R11, 0xfffffffc, RZ, 0xc0, !PT ;  /* 0xfffffffc0b0b7812 */ /* 0x000fc400078ec0ff */
[----:B------:R-:W-:Y:S02]  /*3550*/  LEA.HI R7, R7, R80, RZ, 0x3 ;  /* 0x0000005007077211 */ /* 0x000fe400078f18ff */
[----:B------:R-:W-:Y:S01]  /*3560*/  SHF.R.S32.HI R5, RZ, 0x1f, R0 ;  /* 0x0000001fff057819 */ /* 0x000fe20000011400 */
[----:B------:R-:W-:Y:S01]  /*3570*/  IMAD.IADD R78, R78, 0x1, -R11 ;  /* 0x000000014e4e7824 */ /* 0x000fe200078e0a0b */
[----:B------:R-:W-:Y:S02]  /*3580*/  LOP3.LUT R7, R7, 0xffffff8, RZ, 0xc0, !PT ;  /* 0x0ffffff807077812 */ /* 0x000fe400078ec0ff */
[----:B------:R-:W-:Y:S02]  /*3590*/  LEA.HI R4, R5, R0, RZ, 0x2 ;  /* 0x0000000005047211 */ /* 0x000fe400078f10ff */
[----:B------:R-:W-:Y:S01]  /*35a0*/  LEA.HI R5, R78, R78, RZ, 0x1 ;  /* 0x0000004e4e057211 */ /* 0x000fe200078f08ff */
[----:B------:R-:W-:Y:S01]  /*35b0*/  IMAD.IADD R7, R80, 0x1, -R7 ;  /* 0x0000000150077824 */ /* 0x000fe200078e0a07 */
[----:B------:R-:W-:-:S02]  /*35c0*/  PLOP3.LUT P6, PT, PT, PT, UP2, 0x80, 0x0 ;  /* 0x000000000000781c */ /* 0x000fc40003fcf028 */
[C---:B------:R-:W-:Y:S02]  /*35d0*/  LEA.HI.SX32 R6, R4.reuse, UR26, 0x1e ;  /* 0x0000001a04067c11 */ /* 0x040fe4000f8ff2ff */
[----:B------:R-:W-:Y:S02]  /*35e0*/  LOP3.LUT R5, R5, 0x1ffffffe, RZ, 0xc0, !PT ;  /* 0x1ffffffe05057812 */ /* 0x000fe400078ec0ff */
[----:B------:R-:W-:Y:S01]  /*35f0*/  PLOP3.LUT P0, PT, PT, PT, UP2, 0x80, 0x0 ;  /* 0x000000000000781c */ /* 0x000fe20003f0f028 */
[----:B------:R-:W-:Y:S01]  /*3600*/  IMAD R6, R7, 0x10, R6 ;  /* 0x0000001007067824 */ /* 0x000fe200078e0206 */
[----:B------:R-:W-:Y:S01]  /*3610*/  LOP3.LUT R7, R4, 0x7ffffffc, RZ, 0xc0, !PT ;  /* 0x7ffffffc04077812 */ /* 0x000fe200078ec0ff */
[----:B------:R-:W-:Y:S02]  /*3620*/  IMAD.IADD R5, R78, 0x1, -R5 ;  /* 0x000000014e057824 */ /* 0x000fe400078e0a05 */
[----:B------:R-:W-:Y:S02]  /*3630*/  IMAD.IADD R4, R79, 0x1, R76 ;  /* 0x000000014f047824 */ /* 0x000fe400078e024c */
[----:B------:R-:W-:-:S02]  /*3640*/  IMAD R203, R5, 0x8, R6 ;  /* 0x0000000805cb7824 */ /* 0x000fc400078e0206 */
[----:B------:R-:W-:Y:S02]  /*3650*/  IMAD.IADD R204, R0, 0x1, -R7 ;  /* 0x0000000100cc7824 */ /* 0x000fe400078e0a07 */
[----:B------:R-:W-:-:S04]  /*3660*/  @P6 IMAD.HI.U32 R5, R203, c[0x0][0x2c8], RZ ;  /* 0x0000b200cb056a27 */ /* 0x000fc800078e00ff */
[----:B------:R-:W-:Y:S01]  /*3670*/  IMAD.MOV.U32 R37, RZ, RZ, R203 ;  /* 0x000000ffff257224 */ /* 0x000fe200078e00cb */
[----:B------:R-:W-:Y:S01]  /*3680*/  @P0 SHF.R.U32.HI R37, RZ, c[0x0][0x2cc], R5 ;  /* 0x0000b300ff250a19 */ /* 0x000fe20000011605 */
[----:B------:R-:W-:Y:S01]  /*3690*/  IMAD.U32 R7, RZ, RZ, UR19 ;  /* 0x00000013ff077e24 */ /* 0x000fe2000f8e00ff */
[----:B------:R-:W-:Y:S01]  /*36a0*/  PLOP3.LUT P0, PT, PT, PT, UP1, 0x40, 0x0 ;  /* 0x000000000000781c */ /* 0x000fe20003f0e818 */
[----:B------:R-:W-:Y:S01]  /*36b0*/  IMAD.SHL.U32 R204, R204, 0x2, RZ ;  /* 0x00000002cccc7824 */ /* 0x000fe200078e00ff */
[----:B------:R-:W-:Y:S01]  /*36c0*/  ULDC UR19, c[0x0][0x324] ;  /* 0x0000c90000137ab9 */ /* 0x000fe20000000800 */
[----:B------:R-:W1:Y:S01]  /*36d0*/  SHFL.IDX PT, R5, R37, RZ, 0x1c1f ;  /* 0x001c1fff25057589 */ /* 0x000e6200000e0000 */
[----:B------:R-:W-:Y:S02]  /*36e0*/  ULOP3.LUT UR19, URZ, UR19, URZ, 0x33, !UPT ;  /* 0x000000133f137292 */ /* 0x000fe4000f8e333f */
[----:B------:R-:W-:Y:S02]  /*36f0*/  IADD3 R6, R7, -UR12, -R204 ;  /* 0x8000000c07067c10 */ /* 0x000fe4000fffe8cc */
[----:B------:R-:W-:-:S02]  /*3700*/  IADD3 R0, -R204, UR8, -R77 ;  /* 0x00000008cc007c10 */ /* 0x000fc4000fffe94d */
        /* <DEDUP_REMOVED lines=18> */
.L_x_1747:
[----:B------:R-:W-:-:S04]  /*3830*/  MOV R5, 0x1 ;  /* 0x0000000100057802 */ /* 0x000fc80000000f00 */
[----:B------:R-:W-:-:S13]  /*3840*/  ISETP.NE.AND P0, PT, R5, c[0x0][0x32c], PT ;  /* 0x0000cb0005007a0c */ /* 0x000fda0003f05270 */
[----:B------:R-:W-:-:S05]  /*3850*/  @P0 IMAD.HI.U32 R5, R38, c[0x0][0x330], RZ ;  /* 0x0000cc0026050a27 */ /* 0x000fca00078e00ff */
[----:B------:R-:W-:Y:S02]  /*3860*/  @P0 SHF.R.U32.HI R38, RZ, c[0x0][0x334], R5 ;  /* 0x0000cd00ff260a19 */ /* 0x000fe40000011605 */
.L_x_1748:
[----:B------:R-:W-:Y:S05]  /*3870*/  BSYNC B0 ;  /* 0x0000000000007941 */ /* 0x000fea0003800000 */
.L_x_1746:
[----:B------:R-:W-:-:S04]  /*3880*/  IMAD R7, R38, c[0x0][0x32c], -R77 ;  /* 0x0000cb0026077a24 */ /* 0x000fc800078e0a4d */
[----:B------:R-:W-:-:S05]  /*3890*/  IMAD.IADD R7, R7, 0x1, -R204 ;  /* 0x0000000107077824 */ /* 0x000fca00078e0acc */
[----:B------:R-:W-:Y:S02]  /*38a0*/  IADD3 R5, R7, c[0x0][0x32c], RZ ;  /* 0x0000cb0007057a10 */ /* 0x000fe40007ffe0ff */
[----:B------:R-:W-:Y:S02]  /*38b0*/  IMNMX R10, R10, R7, !PT ;  /* 0x000000070a0a7217 */ /* 0x000fe40007800200 */
[----:B------:R-:W-:Y:S02]  /*38c0*/  IMNMX R36, R36, R5, PT ;  /* 0x0000000524247217 */ /* 0x000fe40003800200 */
.L_x_1745:
[----:B------:R-:W-:-:S04]  /*38d0*/  ISETP.LT.AND P6, PT, RZ, UR22, PT ;  /* 0x00000016ff007c0c */ /* 0x000fc8000bfc1270 */
[----:B------:R-:W-:-:S04]  /*38e0*/  ISETP.GT.AND P0, PT, R10, RZ, P6 ;  /* 0x000000ff0a00720c */ /* 0x000fc80003704270 */
        /* <DEDUP_REMOVED lines=30> */
[----:B------:R-:W1:Y:S03]  /*3ad0*/  SHFL.IDX PT, R13, R37, 0x1, 0x1c1f ;  /* 0x003c1f00250d7f89 */ /* 0x000e6600000e0000 */
        /* <DEDUP_REMOVED lines=11> */
[--C-:B-1----:R-:W-:Y:S01]  /*3b90*/  IMAD.IADD R33, R8, 0x1, R13.reuse ;  /* 0x0000000108217824 */ /* 0x102fe200078e020d */
[----:B------:R-:W-:Y:S01]  /*3ba0*/  ISETP.GT.AND P0, PT, R10, 0x38, P6 ;  /* 0x000000380a00780c */ /* 0x000fe20003704270 */
[----:B------:R-:W-:-:S03]  /*3bb0*/  IMAD.IADD R8, R6, 0x1, R13 ;  /* 0x0000000106087824 */ /* 0x000fc600078e020d */
[----:B------:R-:W-:Y:S02]  /*3bc0*/  ISETP.LT.OR P0, PT, R36, 0x39, P0 ;  /* 0x000000392400780c */ /* 0x000fe40000701670 */
[----:B------:R-:W-:Y:S02]  /*3bd0*/  IMNMX R0, R33, R0, PT ;  /* 0x0000000021007217 */ /* 0x000fe40003800200 */
        /* <DEDUP_REMOVED lines=18> */
.L_x_1751:
[----:B------:R-:W-:-:S04]  /*3d00*/  MOV R6, 0x1 ;  /* 0x0000000100067802 */ /* 0x000fc80000000f00 */
[----:B------:R-:W-:-:S13]  /*3d10*/  ISETP.NE.AND P0, PT, R6, c[0x0][0x32c], PT ;  /* 0x0000cb0006007a0c */ /* 0x000fda0003f05270 */
[----:B------:R-:W-:-:S05]  /*3d20*/  @P0 IMAD.HI.U32 R6, R10, c[0x0][0x330], RZ ;  /* 0x0000cc000a060a27 */ /* 0x000fca00078e00ff */
[----:B------:R-:W-:Y:S02]  /*3d30*/  @P0 SHF.R.U32.HI R10, RZ, c[0x0][0x334], R6 ;  /* 0x0000cd00ff0a0a19 */ /* 0x000fe40000011606 */
.L_x_1752:
[----:B------:R-:W-:Y:S05]  /*3d40*/  BSYNC B0 ;  /* 0x0000000000007941 */ /* 0x000fea0003800000 */
.L_x_1750:
[----:B------:R-:W-:-:S04]  /*3d50*/  IMAD R33, R10, c[0x0][0x32c], -R77 ;  /* 0x0000cb000a217a24 */ /* 0x000fc800078e0a4d */
[----:B------:R-:W-:-:S05]  /*3d60*/  IMAD.IADD R33, R33, 0x1, -R204 ;  /* 0x0000000121217824 */ /* 0x000fca00078e0acc */
[----:B------:R-:W-:Y:S02]  /*3d70*/  IADD3 R13, R33, c[0x0][0x32c], RZ ;  /* 0x0000cb00210d7a10 */ /* 0x000fe40007ffe0ff */
[----:B------:R-:W-:Y:S02]  /*3d80*/  IMNMX R8, R8, R33, !PT ;  /* 0x0000002108087217 */ /* 0x000fe40007800200 */
[----:B------:R-:W-:Y:S02]  /*3d90*/  IMNMX R0, R0, R13, PT ;  /* 0x0000000d00007217 */ /* 0x000fe40003800200 */
.L_x_1749:
[----:B------:R-:W-:Y:S01]  /*3da0*/  ISETP.GT.AND P0, PT, R8, 0x1, P6 ;  /* 0x000000010800780c */ /* 0x000fe20003704270 */
[----:B------:R-:W-:Y:S01]  /*3db0*/  IMAD.SHL.U32 R195, R4, 0x2, RZ ;  /* 0x0000000204c37824 */ /* 0x000fe200078e00ff */
[----:B------:R-:W-:Y:S01]  /*3dc0*/  FMNMX.FTZ R20, R28, R29, !PT ;  /* 0x0000001d1c147209 */ /* 0x000fe20007810000 */
[----:B------:R-:W-:Y:S01]  /*3dd0*/  @UP2 USHF.L.U32 UR27, UR27, 0x7, URZ ;  /* 0x000000071b1b2899 */ /* 0x000fe2000800063f */
[----:B------:R-:W-:Y:S01]  /*3de0*/  ISETP.LT.OR P0, PT, R0, 0x2, P0 ;  /* 0x000000020000780c */ /* 0x000fe20000701670 */
[--C-:B------:R-:W-:Y:S01]  /*3df0*/  IMAD R189, R3, 0x2, R195.reuse ;  /* 0x0000000203bd7824 */ /* 0x100fe200078e02c3 */
[----:B------:R-:W-:Y:S01]  /*3e00*/  LDSM.16.MT88.4 R40, [R195+0x2100] ;  /* 0x00210000c328783b */ /* 0x000fe20000004200 */
[----:B------:R-:W-:Y:S01]  /*3e10*/  IMAD R190, R2, 0x2, R195 ;  /* 0x0000000202be7824 */ /* 0x000fe200078e02c3 */
[----:B------:R-:W-:Y:S01]  /*3e20*/  FSEL R16, R31, -INF , !P0 ;  /* 0xff8000001f107808 */ /* 0x000fe20004000000 */
[----:B------:R-:W-:Y:S01]  /*3e30*/  ULDC.64 UR4, c[0x0][0x2c8] ;  /* 0x0000b20000047ab9 */ /* 0x000fe20000000a00 */
[----:B------:R-:W-:Y:S01]  /*3e40*/  ISETP.GT.AND P0, PT, R8, 0x8, P6 ;  /* 0x000000080800780c */ /* 0x000fe20003704270 */
[----:B------:R-:W-:Y:S01]  /*3e50*/  IMAD R188, R3, 0x2, R190 ;  /* 0x0000000203bc7824 */ /* 0x000fe200078e02be */
[----:B------:R-:W-:Y:S01]  /*3e60*/  LDSM.16.MT88.4 R100, [R195+0x100] ;  /* 0x00010000c364783b */ /* 0x000fe20000004200 */
[----:B------:R-:W-:Y:S01]  /*3e70*/  UIMAD.WIDE.U32 UR28, UR27, UR4, URZ ;  /* 0x000000041b1c72a5 */ /* 0x000fe2000f8e003f */
[----:B------:R-:W-:Y:S01]  /*3e80*/  ISETP.LT.OR P0, PT, R0, 0x9, P0 ;  /* 0x000000090000780c */ /* 0x000fe20000701670 */
[----:B------:R-:W-:Y:S01]  /*3e90*/  UIADD3 UR22, UR22, -0x2, URZ ;  /* 0xfffffffe16167890 */ /* 0x000fe2000fffe03f */
[----:B------:R-:W-:Y:S02]  /*3ea0*/  LDSM.16.MT88.4 R108, [R190+0x100] ;  /* 0x00010000be6c783b */ /* 0x000fe40000004200 */
[----:B------:R-:W-:-:S02]  /*3eb0*/  FSEL R26, R26, -INF , !P0 ;  /* 0xff8000001a1a7808 */ /* 0x000fc40004000000 */
[----:B------:R-:W-:Y:S01]  /*3ec0*/  ISETP.GT.AND P0, PT, R8, 0x9, P6 ;  /* 0x000000090800780c */ /* 0x000fe20003704270 */
[----:B------:R-:W-:Y:S01]  /*3ed0*/  LDSM.16.MT88.4 R116, [R189+0x100] ;  /* 0x00010000bd74783b */ /* 0x000fe20000004200 */
[----:B------:R-:W-:Y:S02]  /*3ee0*/  @UP2 UMOV UR27, UR29 ;  /* 0x0000001d001b2c82 */ /* 0x000fe40008000000 */
[----:B------:R-:W-:Y:S01]  /*3ef0*/  ISETP.LT.OR P0, PT, R0, 0xa, P0 ;  /* 0x0000000a0000780c */ /* 0x000fe20000701670 */
[----:B------:R-:W-:Y:S01]  /*3f00*/  LDSM.16.MT88.4 R124, [R188+0x100] ;  /* 0x00010000bc7c783b */ /* 0x000fe20000004200 */
[----:B------:R-:W-:Y:S02]  /*3f10*/  @UP2 USHF.R.U32.HI UR26, URZ, UR5, UR27 ;  /* 0x000000053f1a2299 */ /* 0x000fe4000801161b */
[----:B------:R-:W-:Y:S01]  /*3f20*/  FSEL R6, R27, -INF , !P0 ;  /* 0xff8000001b067808 */ /* 0x000fe20004000000 */
[----:B------:R-:W-:Y:S01]  /*3f30*/  LDSM.16.MT88.4 R48, [R190+0x2100] ;  /* 0x00210000be30783b */ /* 0x000fe20000004200 */
[----:B------:R-:W-:Y:S01]  /*3f40*/  ISETP.GT.AND P0, PT, R8, 0x10, P6 ;  /* 0x000000100800780c */ /* 0x000fe20003704270 */
[----:B------:R-:W-:-:S02]  /*3f50*/  UIADD3 UR4, UR23, UR26, URZ ;  /* 0x0000001a17047290 */ /* 0x000fc4000fffe03f */
[----:B------:R-:W-:Y:S01]  /*3f60*/  LDSM.16.MT88.4 R64, [R188+0x2100] ;  /* 0x00210000bc40783b */ /* 0x000fe20000004200 */
[----:B------:R-:W-:Y:S01]  /*3f70*/  ISETP.LT.OR P0, PT, R0, 0x11, P0 ;  /* 0x000000110000780c */ /* 0x000fe20000701670 */
[----:B------:R-:W-:Y:S02]  /*3f80*/  ULDC UR23, c[0x0][0x328] ;  /* 0x0000ca0000177ab9 */ /* 0x000fe40000000800 */
[----:B------:R-:W-:Y:S01]  /*3f90*/  LDSM.16.MT88.4 R80, [R190+0x4100] ;  /* 0x00410000be50783b */ /* 0x000fe20000004200 */
[----:B------:R-:W-:Y:S01]  /*3fa0*/  FSEL R22, R22, -INF , !P0 ;  /* 0xff80000016167808 */ /* 0x000fe20004000000 */
[----:B------:R-:W-:Y:S01]  /*3fb0*/  UIADD3 UR23, UR4, UR23, URZ ;  /* 0x0000001704177290 */ /* 0x000fe2000fffe03f */
        /* <DEDUP_REMOVED lines=15> */
[----:B------:R-:W-:Y:S02]  /*40b0*/  ISETP.GT.AND P0, PT, R8, 0x21, P6 ;  /* 0x000000210800780c */ /* 0x000fe40003704270 */
[----:B------:R-:W-:Y:S02]  /*40c0*/  FMNMX.FTZ R14, R11, R20, !PT ;  /* 0x000000140b0e7209 */ /* 0x000fe40007810000 */
[----:B------:R-:W-:Y:S02]  /*40d0*/  ISETP.LT.OR P0, PT, R0, 0x22, P0 ;  /* 0x000000220000780c */ /* 0x000fe40000701670 */
[----:B------:R-:W-:Y:S02]  /*40e0*/  FMNMX.FTZ R14, R25, R14, !PT ;  /* 0x0000000e190e7209 */ /* 0x000fe40007810000 */
[----:B------:R-:W-:-:S02]  /*40f0*/  FSEL R172, R15, -INF , !P0 ;  /* 0xff8000000fac7808 */ /* 0x000fc40004000000 */
[----:B------:R-:W-:Y:S02]  /*4100*/  ISETP.GT.AND P0, PT, R8, RZ, P6 ;  /* 0x000000ff0800720c */ /* 0x000fe40003704270 */
        /* <DEDUP_REMOVED lines=9> */
[----:B------:R-:W-:Y:S02]  /*41a0*/  FMNMX.FTZ R15, R6, R15, !PT ;  /* 0x0000000f060f7209 */ /* 0x000fe40007810000 */
[----:B------:R-:W-:-:S02]  /*41b0*/  ISETP.GT.AND P0, PT, R8, 0x29, P6 ;  /* 0x000000290800780c */ /* 0x000fc40003704270 */
[----:B------:R-:W-:Y:S02]  /*41c0*/  FMNMX.FTZ R15, R22, R15, !PT ;  /* 0x0000000f160f7209 */ /* 0x000fe40007810000 */
[----:B------:R-:W-:Y:S02]  /*41d0*/  FMNMX.FTZ R14, R5, R14, !PT ;  /* 0x0000000e050e7209 */ /* 0x000fe40007810000 */
[----:B------:R-:W-:Y:S02]  /*41e0*/  FMNMX.FTZ R15, R10, R15, !PT ;  /* 0x0000000f0a0f7209 */ /* 0x000fe40007810000 */
[----:B------:R-:W-:Y:S02]  /*41f0*/  ISETP.LT.OR P0, PT, R0, 0x2a, P0 ;  /* 0x0000002a0000780c */ /* 0x000fe40000701670 */
[----:B------:R-:W-:Y:S02]  /*4200*/  FMNMX.FTZ R14, R17, R14, !PT ;  /* 0x0000000e110e7209 */ /* 0x000fe40007810000 */
[----:B------:R-:W-:-:S02]  /*4210*/  FMNMX.FTZ R15, R18, R15, !PT ;  /* 0x0000000f120f7209 */ /* 0x000fc40007810000 */
[----:B------:R-:W-:Y:S02]  /*4220*/  FSEL R170, R59, -INF , !P0 ;  /* 0xff8000003baa7808 */ /* 0x000fe40004000000 */
[----:B------:R-:W-:Y:S01]  /*4230*/  ISETP.GT.AND P0, PT, R8, 0x30, P6 ;  /* 0x000000300800780c */ /* 0x000fe20003704270 */
[----:B------:R-:W-:Y:S01]  /*4240*/  LDSM.16.MT88.4 R56, [R189+0x2100] ;  /* 0x00210000bd38783b */ /* 0x000fe20000004200 */
[----:B------:R-:W-:Y:S02]  /*4250*/  FMNMX.FTZ R14, R165, R14, !PT ;  /* 0x0000000ea50e7209 */ /* 0x000fe40007810000 */
[----:B------:R-:W-:Y:S02]  /*4260*/  FMNMX.FTZ R15, R12, R15, !PT ;  /* 0x0000000f0c0f7209 */ /* 0x000fe40007810000 */
[----:B------:R-:W-:Y:S02]  /*4270*/  ISETP.LT.OR P0, PT, R0, 0x31, P0 ;  /* 0x000000310000780c */ /* 0x000fe40000701670 */
[----:B------:R-:W-:-:S02]  /*4280*/  FMNMX.FTZ R14, R159, R14, !PT ;  /* 0x0000000e9f0e7209 */ /* 0x000fc40007810000 */
[----:B------:R-:W-:Y:S02]  /*4290*/  FMNMX.FTZ R15, R162, R15, !PT ;  /* 0x0000000fa20f7209 */ /* 0x000fe40007810000 */
[----:B------:R-:W-:Y:S02]  /*42a0*/  FSEL R166, R34, -INF , !P0 ;  /* 0xff80000022a67808 */ /* 0x000fe40004000000 */
[----:B------:R-:W-:Y:S02]  /*42b0*/  FMNMX.FTZ R14, R157, R14, !PT ;  /* 0x0000000e9d0e7209 */ /* 0x000fe40007810000 */
[----:B------:R-:W-:Y:S02]  /*42c0*/  ISETP.GT.AND P0, PT, R8, 0x31, P6 ;  /* 0x000000310800780c */ /* 0x000fe40003704270 */
[----:B------:R-:W-:Y:S02]  /*42d0*/  FMNMX.FTZ R15, R172, R15, !PT ;  /* 0x0000000fac0f7209 */ /* 0x000fe40007810000 */
[----:B------:R-:W-:-:S02]  /*42e0*/  FMNMX.FTZ R14, R163, R14, !PT ;  /* 0x0000000ea30e7209 */ /* 0x000fc40007810000 */
[----:B------:R-:W-:Y:S02]  /*42f0*/  ISETP.LT.OR P0, PT, R0, 0x32, P0 ;  /* 0x000000320000780c */ /* 0x000fe40000701670 */
[----:B------:R-:W-:Y:S02]  /*4300*/  FMNMX.FTZ R15, R164, R15, !PT ;  /* 0x0000000fa40f7209 */ /* 0x000fe40007810000 */
[----:B------:R-:W-:Y:S02]  /*4310*/  FMNMX.FTZ R14, R169, R14, !PT ;  /* 0x0000000ea90e7209 */ /* 0x000fe40007810000 */
[----:B------:R-:W-:Y:S02]  /*4320*/  FSEL R142, R35, -INF , !P0 ;  /* 0xff800000238e7808 */ /* 0x000fe40004000000 */
[----:B------:R-:W-:Y:S01]  /*4330*/  ISETP.GT.AND P0, PT, R8, 0x38, P6 ;  /* 0x000000380800780c */ /* 0x000fe20003704270 */
[----:B------:R-:W-:Y:S01]  /*4340*/  LDSM.16.MT88.4 R32, [R188+0x900] ;  /* 0x00090000bc20783b */ /* 0x000fe20000004200 */
[----:B------:R-:W-:-:S02]  /*4350*/  FMNMX.FTZ R15, R170, R15, !PT ;  /* 0x0000000faa0f7209 */ /* 0x000fc40007810000 */
[----:B------:R-:W-:Y:S02]  /*4360*/  FMNMX.FTZ R14, R167, R14, !PT ;  /* 0x0000000ea70e7209 */ /* 0x000fe40007810000 */
[----:B------:R-:W-:Y:S02]  /*4370*/  ISETP.GT.AND P6, PT, R8, 0x39, P6 ;  /* 0x000000390800780c */ /* 0x000fe400037c4270 */
[----:B------:R-:W-:Y:S02]  /*4380*/  ISETP.LT.OR P0, PT, R0, 0x39, P0 ;  /* 0x000000390000780c */ /* 0x000fe40000701670 */
[----:B------:R-:W-:Y:S02]  /*4390*/  FMNMX.FTZ R15, R166, R15, !PT ;  /* 0x0000000fa60f7209 */ /* 0x000fe40007810000 */
[----:B------:R-:W-:Y:S02]  /*43a0*/  FMNMX.FTZ R14, R143, R14, !PT ;  /* 0x0000000e8f0e7209 */ /* 0x000fe40007810000 */
[----:B------:R-:W-:-:S02]  /*43b0*/  ISETP.LT.OR P6, PT, R0, 0x3a, P6 ;  /* 0x0000003a0000780c */ /* 0x000fc400037c1670 */
[----:B------:R-:W-:Y:S02]  /*43c0*/  FSEL R140, R74, -INF , !P0 ;  /* 0xff8000004a8c7808 */ /* 0x000fe40004000000 */
[----:B------:R-:W-:Y:S02]  /*43d0*/  FMNMX.FTZ R15, R142, R15, !PT ;  /* 0x0000000f8e0f7209 */ /* 0x000fe40007810000 */
[----:B------:R-:W-:Y:S02]  /*43e0*/  FMNMX.FTZ R13, R141, R14, !PT ;  /* 0x0000000e8d0d7209 */ /* 0x000fe40007810000 */
[----:B------:R-:W-:Y:S02]  /*43f0*/  FSEL R160, R75, -INF , !P6 ;  /* 0xff8000004ba07808 */ /* 0x000fe40007000000 */
[----:B------:R-:W-:Y:S01]  /*4400*/  FMNMX.FTZ R15, R140, R15, !PT ;  /* 0x0000000f8c0f7209 */ /* 0x000fe20007810000 */
[----:B------:R-:W1:Y:S03]  /*4410*/  SHFL.BFLY PT, R14, R13, 0x2, 0x1f ;  /* 0x0c401f000d0e7f89 */ /* 0x000e6600000e0000 */
[----:B------:R-:W-:Y:S01]  /*4420*/  FMNMX.FTZ R15, R160, R15, !PT ;  /* 0x0000000fa00f7209 */ /* 0x000fe20007810000 */
[----:B------:R-:W-:Y:S04]  /*4430*/  LDSM.16.MT88.4 R72, [R195+0x4100] ;  /* 0x00410000c348783b */ /* 0x000fe80000004200 */
        /* <DEDUP_REMOVED lines=20> */
[--C-:B------:R-:W-:Y:S01]  /*4580*/  FFMA.FTZ R150, R16, c[0x0][0x2d0], -R161.reuse ;  /* 0x0000b40010967a23 */ /* 0x100fe200000108a1 */
[----:B------:R-:W-:Y:S01]  /*4590*/  LDSM.16.MT88.4 R28, [R190+0x2900] ;  /* 0x00290000be1c783b */ /* 0x000fe20000004200 */
        /* <DEDUP_REMOVED lines=8> */
[--C-:B------:R-:W-:Y:S01]  /*4620*/  FFMA.FTZ R145, R22, c[0x0][0x2d0], -R161.reuse ;  /* 0x0000b40016917a23 */ /* 0x100fe200000108a1 */
[----:B------:R-:W-:Y:S01]  /*4630*/  MUFU.EX2 R153, R153 ;  /* 0x0000009900997308 */ /* 0x000fe20000000800 */
[----:B------:R-:W-:Y:S01]  /*4640*/  FFMA.FTZ R2, R12, c[0x0][0x2d0], -R161 ;  /* 0x0000b4000c027a23 */ /* 0x000fe200000108a1 */
[----:B------:R-:W-:Y:S01]  /*4650*/  LDSM.16.MT88.4 R20, [R189+0x2900] ;  /* 0x00290000bd14783b */ /* 0x000fe20000004200 */
[----:B------:R-:W-:-:S02]  /*4660*/  FFMA.FTZ R11, R17, c[0x0][0x2d0], -R168 ;  /* 0x0000b400110b7a23 */ /* 0x000fc400000108a8 */
[--C-:B------:R-:W-:Y:S01]  /*4670*/  FFMA.FTZ R10, R10, c[0x0][0x2d0], -R161.reuse ;  /* 0x0000b4000a0a7a23 */ /* 0x100fe200000108a1 */
[----:B------:R-:W3:Y:S01]  /*4680*/  LDSM.16.MT88.4 R12, [R195+0x2900] ;  /* 0x00290000c30c783b */ /* 0x000ee20000004200 */
[----:B------:R-:W-:Y:S01]  /*4690*/  FFMA.FTZ R3, R18, c[0x0][0x2d0], -R161 ;  /* 0x0000b40012037a23 */ /* 0x000fe200000108a1 */
        /* <DEDUP_REMOVED lines=11> */
[----:B------:R-:W5:Y:S01]  /*4750*/  MUFU.EX2 R150, R150 ;  /* 0x0000009600967308 */ /* 0x000f620000000800 */
[----:B----4-:R-:W-:Y:S01]  /*4760*/  F2FP.PACK_AB R98, R148, R153 ;  /* 0x000000999462723e */ /* 0x010fe200000000ff */
        /* <DEDUP_REMOVED lines=217> */
.L_x_1754:
[----:B------:R-:W-:Y:S02]  /*5500*/  UMOV UR5, 0x1 ;  /* 0x0000000100057882 */ /* 0x000fe40000000000 */
[----:B------:R-:W-:Y:S02]  /*5510*/  ULDC UR4, c[0x0][0x32c] ;  /* 0x0000cb0000047ab9 */ /* 0x000fe40000000800 */
[----:B------:R-:W-:-:S03]  /*5520*/  UISETP.NE.AND UP0, UPT, UR5, UR4, UPT ;  /* 0x000000040500728c */ /* 0x000fc6000bf05270 */
[----:B------:R-:W-:Y:S02]  /*5530*/  ULDC.64 UR4, c[0x0][0x330] ;  /* 0x0000cc0000047ab9 */ /* 0x000fe40000000a00 */
[----:B------:R-:W-:-:S07]  /*5540*/  UIMAD.WIDE.U32 UR28, UR26, UR4, URZ ;  /* 0x000000041a1c72a5 */ /* 0x000fce000f8e003f */
[----:B------:R-:W-:Y:S02]  /*5550*/  @UP0 UMOV UR27, UR29 ;  /* 0x0000001d001b0c82 */ /* 0x000fe40008000000 */
[----:B------:R-:W-:Y:S02]  /*5560*/  @UP0 USHF.R.U32.HI UR26, URZ, UR5, UR27 ;  /* 0x000000053f1a0299 */ /* 0x000fe4000801161b */
.L_x_1755:
[----:B------:R-:W-:Y:S02]  /*5570*/  ULDC UR4, c[0x0][0x32c] ;  /* 0x0000cb0000047ab9 */ /* 0x000fe40000000800 */
[----:B------:R-:W-:-:S04]  /*5580*/  UIMAD UR4, UR26, UR4, UR4 ;  /* 0x000000041a0472a4 */ /* 0x000fc8000f8e0204 */
[----:B------:R-:W-:-:S04]  /*5590*/  UISETP.LT.AND UP0, UPT, UR23, UR4, UPT ;  /* 0x000000041700728c */ /* 0x000fc8000bf01270 */
[----:B------:R-:W-:-:S04]  /*55a0*/  USEL UR23, UR23, UR4, UP0 ;  /* 0x0000000417177287 */ /* 0x000fc80008000000 */
.L_x_1753:
        /* <DEDUP_REMOVED lines=17> */
.L_x_1767:
        /* <DEDUP_REMOVED lines=56> */
.L_x_1757:
        /* <DEDUP_REMOVED lines=207> */
.L_x_1758:
        /* <DEDUP_REMOVED lines=12> */
[----:B------:R-:W-:Y:S04]  /*67f0*/  IADD3 R0, -R0, UR8, R133 ;  /* 0x0000000800007c10 */ /* 0x000fe8000fffe185 */
        /* <DEDUP_REMOVED lines=19> */
.L_x_1761:
[----:B------:R-:W-:Y:S04]  /*6930*/  MOV R134, 0x1 ;  /* 0x0000000100867802 */ /* 0x000fe80000000f00 */
[----:B------:R-:W-:Y:S11]  /*6940*/  ISETP.NE.AND P0, PT, R134, c[0x0][0x32c], PT ;  /* 0x0000cb0086007a0c */ /* 0x000ff60003f05270 */
[----:B------:R-:W-:Y:S02]  /*6950*/  @!UPT UIADD3 URZ, URZ, URZ, URZ ;  /* 0x0000003f3f3ff290 */ /* 0x000fe4000fffe03f */
[----:B------:R-:W-:Y:S05]  /*6960*/  @P0 IMAD.HI.U32 R134, R139, c[0x0][0x330], RZ ;  /* 0x0000cc008b860a27 */ /* 0x000fea00078e00ff */
[----:B------:R-:W-:Y:S02]  /*6970*/  @P0 SHF.R.U32.HI R139, RZ, c[0x0][0x334], R134 ;  /* 0x0000cd00ff8b0a19 */ /* 0x000fe40000011686 */
.L_x_1762:
[----:B------:R-:W-:Y:S05]  /*6980*/  BSYNC B0 ;  /* 0x0000000000007941 */ /* 0x000fea0003800000 */
.L_x_1760:
[----:B------:R-:W-:Y:S04]  /*6990*/  IMAD.MOV.U32 R134, RZ, RZ, c[0x0][0x32c] ;  /* 0x0000cb00ff867624 */ /* 0x000fe800078e00ff */
[----:B------:R-:W-:Y:S04]  /*69a0*/  IMAD R139, R139, R134, -UR5 ;  /* 0x800000058b8b7e24 */ /* 0x000fe8000f8e0286 */
[----:B------:R-:W-:Y:S05]  /*69b0*/  IMAD.IADD R136, R139, 0x1, -R204 ;  /* 0x000000018b887824 */ /* 0x000fea00078e0acc */
[----:B------:R-:W-:Y:S02]  /*69c0*/  IADD3 R134, R136, c[0x0][0x32c], RZ ;  /* 0x0000cb0088867a10 */ /* 0x000fe40007ffe0ff */
[----:B------:R-:W-:Y:S02]  /*69d0*/  IMNMX R133, R133, R136, !PT ;  /* 0x0000008885857217 */ /* 0x000fe40007800200 */
[----:B------:R-:W-:Y:S02]  /*69e0*/  IMNMX R135, R135, R134, PT ;  /* 0x0000008687877217 */ /* 0x000fe40003800200 */
.L_x_1759:
        /* <DEDUP_REMOVED lines=84> */
.L_x_1765:
[----:B------:R-:W-:Y:S04]  /*6f30*/  MOV R4, 0x1 ;  /* 0x0000000100047802 */ /* 0x000fe80000000f00 */
[----:B------:R-:W-:Y:S11]  /*6f40*/  ISETP.NE.AND P0, PT, R4, c[0x0][0x32c], PT ;  /* 0x0000cb0004007a0c */ /* 0x000ff60003f05270 */
[----:B------:R-:W-:Y:S02]  /*6f50*/  @!UPT UIADD3 URZ, URZ, URZ, URZ ;  /* 0x0000003f3f3ff290 */ /* 0x000fe4000fffe03f */
[----:B------:R-:W-:Y:S05]  /*6f60*/  @P0 IMAD.HI.U32 R4, R5, c[0x0][0x330], RZ ;  /* 0x0000cc0005040a27 */ /* 0x000fea00078e00ff */
[----:B------:R-:W-:Y:S02]  /*6f70*/  @P0 SHF.R.U32.HI R5, RZ, c[0x0][0x334], R4 ;  /* 0x0000cd00ff050a19 */ /* 0x000fe40000011604 */
.L_x_1766:
[----:B------:R-:W-:Y:S05]  /*6f80*/  BSYNC B0 ;  /* 0x0000000000007941 */ /* 0x000fea0003800000 */
.L_x_1764:
[----:B------:R-:W-:Y:S04]  /*6f90*/  IMAD.MOV.U32 R4, RZ, RZ, c[0x0][0x32c] ;  /* 0x0000cb00ff047624 */ /* 0x000fe800078e00ff */
[----:B------:R-:W-:Y:S04]  /*6fa0*/  IMAD R9, R5, R4, -UR5 ;  /* 0x8000000505097e24 */ /* 0x000fe8000f8e0204 */
[----:B------:R-:W-:Y:S05]  /*6fb0*/  IMAD.IADD R9, R9, 0x1, -R204 ;  /* 0x0000000109097824 */ /* 0x000fea00078e0acc */
[----:B------:R-:W-:Y:S02]  /*6fc0*/  IADD3 R5, R9, c[0x0][0x32c], RZ ;  /* 0x0000cb0009057a10 */ /* 0x000fe40007ffe0ff */
[----:B------:R-:W-:Y:S02]  /*6fd0*/  IMNMX R0, R0, R9, !PT ;  /* 0x0000000900007217 */ /* 0x000fe40007800200 */
[----:B------:R-:W-:Y:S02]  /*6fe0*/  IMNMX R132, R132, R5, PT ;  /* 0x0000000584847217 */ /* 0x000fe40003800200 */
.L_x_1763:
        /* <DEDUP_REMOVED lines=59> */
[----:B------:R-:W-:Y:S01]  /*73a0*/  ISETP.GT.AND P6, PT, R0, 0x28, P6 ;  /* 0x000000280000780c */ /* 0x000fe200037c4270 */
        /* <DEDUP_REMOVED lines=14> */
[C---:B------:R-:W-:Y:S01]  /*7490*/  ISETP.GT.AND P6, PT, R0.reuse, 0x30, P6 ;  /* 0x000000300000780c */ /* 0x040fe200037c4270 */
[----:B------:R-:W1:Y:S01]  /*74a0*/  SHFL.BFLY PT, R5, R4, 0x2, 0x1f ;  /* 0x0c401f0004057f89 */ /* 0x000e6200000e0000 */
[----:B------:R-:W-:Y:S02]  /*74b0*/  FMNMX.FTZ R6, R219, R6, !PT ;  /* 0x00000006db067209 */ /* 0x000fe40007810000 */
        /* <DEDUP_REMOVED lines=42> */
[--C-:B------:R-:W-:Y:S02]  /*7760*/  FFMA.FTZ R220, R158, c[0x0][0x2d0], -R153.reuse ;  /* 0x0000b4009edc7a23 */ /* 0x100fe40000010899 */
[--C-:B------:R-:W-:Y:S01]  /*7770*/  FFMA.FTZ R221, R156, c[0x0][0x2d0], -R153.reuse ;  /* 0x0000b4009cdd7a23 */ /* 0x100fe20000010899 */
        /* <DEDUP_REMOVED lines=14> */
[----:B------:R-:W-:Y:S01]  /*7860*/  PLOP3.LUT P0, PT, PT, PT, UP0, 0x80, 0x0 ;  /* 0x000000000000781c */ /* 0x000fe20003f0f008 */
[----:B------:R-:W-:Y:S02]  /*7870*/  FADD.FTZ R5, -R5, R2 ;  /* 0x0000000205057221 */ /* 0x000fe40000010100 */
[--C-:B------:R-:W-:Y:S01]  /*7880*/  FFMA.FTZ R164, R13, c[0x0][0x2d0], -R144.reuse ;  /* 0x0000b4000da47a23 */ /* 0x100fe20000010890 */
[----:B------:R-:W1:Y:S01]  /*7890*/  MUFU.EX2 R161, R161 ;  /* 0x000000a100a17308 */ /* 0x000e620000000800 */
[----:B------:R-:W3:Y:S01]  /*78a0*/  LDSM.16.MT88.4 R12, [R195+0x100] ;  /* 0x00010000c30c783b */ /* 0x000ee20000004200 */
[--C-:B------:R-:W-:Y:S01]  /*78b0*/  FFMA.FTZ R165, R17, c[0x0][0x2d0], -R144.reuse ;  /* 0x0000b40011a57a23 */ /* 0x100fe20000010890 */
[----:B--2---:R-:W-:Y:S01]  /*78c0*/  F2FP.PACK_AB R136, R135, R160 ;  /* 0x000000a08788723e */ /* 0x004fe200000000ff */
[--C-:B------:R-:W-:Y:S02]  /*78d0*/  FFMA.FTZ R163, R9, c[0x0][0x2d0], -R144.reuse ;  /* 0x0000b40009a37a23 */ /* 0x100fe40000010890 */
[--C-:B------:R-:W-:Y:S02]  /*78e0*/  FFMA.FTZ R162, R11, c[0x0][0x2d0], -R144.reuse ;  /* 0x0000b4000ba27a23 */ /* 0x100fe40000010890 */
[----:B------:R-:W-:Y:S02]  /*78f0*/  FMUL.FTZ R2, R5, c[0x0][0x2d0] ;  /* 0x0000b40005027a20 */ /* 0x000fe40000410000 */
[----:B------:R-:W2:Y:S01]  /*7900*/  MUFU.EX2 R3, R6 ;  /* 0x0000000600037308 */ /* 0x000ea20000000800 */
[--C-:B------:R-:W-:Y:S02]  /*7910*/  FFMA.FTZ R168, R142, c[0x0][0x2d0], -R153.reuse ;  /* 0x0000b4008ea87a23 */ /* 0x100fe40000010899 */
[--C-:B------:R-:W-:Y:S02]  /*7920*/  FFMA.FTZ R218, R141, c[0x0][0x2d0], -R144.reuse ;  /* 0x0000b4008dda7a23 */ /* 0x100fe40000010890 */
[--C-:B------:R-:W-:Y:S02]  /*7930*/  FFMA.FTZ R224, R159, c[0x0][0x2d0], -R144.reuse ;  /* 0x0000b4009fe07a23 */ /* 0x100fe40000010890 */
[--C-:B------:R-:W-:Y:S02]  /*7940*/  FFMA.FTZ R225, R157, c[0x0][0x2d0], -R144.reuse ;  /* 0x0000b4009de17a23 */ /* 0x100fe40000010890 */
[----:B------:R-:W-:Y:S01]  /*7950*/  LDSM.16.MT88.4 R156, [R195+0x5900] ;  /* 0x00590000c39c783b */ /* 0x000fe20000004200 */
[----:B------:R-:W-:Y:S01]  /*7960*/  MUFU.EX2 R165, R165 ;  /* 0x000000a500a57308 */ /* 0x000fe20000000800 */
[--C-:B------:R-:W-:Y:S02]  /*7970*/  FFMA.FTZ R226, R155, c[0x0][0x2d0], -R144.reuse ;  /* 0x0000b4009be27a23 */ /* 0x100fe40000010890 */
[--C-:B------:R-:W-:Y:S01]  /*7980*/  FFMA.FTZ R231, R149, c[0x0][0x2d0], -R144.reuse ;  /* 0x0000b40095e77a23 */ /* 0x100fe20000010890 */
[----:B-1----:R-:W-:Y:S01]  /*7990*/  F2FP.PACK_AB R138, R161, R134 ;  /* 0x00000086a18a723e */ /* 0x002fe200000000ff */
[--C-:B------:R-:W-:Y:S02]  /*79a0*/  FFMA.FTZ R232, R147, c[0x0][0x2d0], -R144.reuse ;  /* 0x0000b40093e87a23 */ /* 0x100fe40000010890 */
[----:B------:R-:W-:Y:S01]  /*79b0*/  LDSM.16.MT88.4 R148, [R189+0x3900] ;  /* 0x00390000bd94783b */ /* 0x000fe20000004200 */
[--C-:B------:R-:W-:Y:S02]  /*79c0*/  FFMA.FTZ R233, R145, c[0x0][0x2d0], -R144.reuse ;  /* 0x0000b40091e97a23 */ /* 0x100fe40000010890 */
[----:B------:R-:W1:Y:S01]  /*79d0*/  MUFU.EX2 R164, R164 ;  /* 0x000000a400a47308 */ /* 0x000e620000000800 */
[----:B------:R-:W-:Y:S02]  /*79e0*/  FFMA.FTZ R153, R146, c[0x0][0x2d0], -R153 ;  /* 0x0000b40092997a23 */ /* 0x000fe40000010899 */
        /* <DEDUP_REMOVED lines=15> */
[----:B------:R-:W-:Y:S01]  /*7ae0*/  LDSM.16.MT88.4 R140, [R189+0x2900] ;  /* 0x00290000bd8c783b */ /* 0x000fe20000004200 */
[C---:B------:R-:W-:Y:S02]  /*7af0*/  FMUL.FTZ R36, R3.reuse, R36 ;  /* 0x0000002403247220 */ /* 0x040fe40000410000 */
[----:B------:R-:W1:Y:S01]  /*7b00*/  MUFU.EX2 R2, R2 ;  /* 0x0000000200027308 */ /* 0x000e620000000800 */
        /* <DEDUP_REMOVED lines=8> */
[----:B--2---:R-:W-:Y:S01]  /*7b90*/  F2FP.PACK_AB R139, R162, R163 ;  /* 0x000000a3a28b723e */ /* 0x004fe200000000ff */
[C---:B------:R-:W-:Y:S02]  /*7ba0*/  FMUL.FTZ R52, R3.reuse, R52 ;  /* 0x0000003403347220 */ /* 0x040fe40000410000 */
[C---:B------:R-:W-:Y:S02]  /*7bb0*/  FMUL.FTZ R53, R3.reuse, R53 ;  /* 0x0000003503357220 */ /* 0x040fe40000410000 */
[C---:B------:R-:W-:Y:S01]  /*7bc0*/  FMUL.FTZ R56, R3.reuse, R56 ;  /* 0x0000003803387220 */ /* 0x040fe20000410000 */
[----:B------:R-:W-:Y:S01]  /*7bd0*/  MUFU.EX2 R166, R166 ;  /* 0x000000a600a67308 */ /* 0x000fe20000000800 */
[C---:B------:R-:W-:Y:S02]  /*7be0*/  FMUL.FTZ R57, R3.reuse, R57 ;  /* 0x0000003903397220 */ /* 0x040fe40000410000 */
[C---:B------:R-:W-:Y:S02]  /*7bf0*/  FMUL.FTZ R60, R3.reuse, R60 ;  /* 0x0000003c033c7220 */ /* 0x040fe40000410000 */
[C---:B-1----:R-:W-:Y:S02]  /*7c00*/  FMUL.FTZ R6, R2.reuse, R130 ;  /* 0x0000008202067220 */ /* 0x042fe40000410000 */
[C---:B------:R-:W-:Y:S02]  /*7c10*/  FMUL.FTZ R7, R2.reuse, R131 ;  /* 0x0000008302077220 */ /* 0x040fe40000410000 */
[----:B------:R-:W-:Y:S01]  /*7c20*/  LDSM.16.MT88.4 R128, [R190+0x2900] ;  /* 0x00290000be80783b */ /* 0x000fe20000004200 */
[C---:B------:R-:W-:Y:S01]  /*7c30*/  FMUL.FTZ R10, R2.reuse, R102 ;  /* 0x00000066020a7220 */ /* 0x040fe20000410000 */
[----:B------:R-:W1:Y:S01]  /*7c40*/  MUFU.EX2 R167, R167 ;  /* 0x000000a700a77308 */ /* 0x000e620000000800 */
[C---:B------:R-:W-:Y:S02]  /*7c50*/  FMUL.FTZ R11, R2.reuse, R103 ;  /* 0x00000067020b7220 */ /* 0x040fe40000410000 */
[C---:B---3--:R-:W-:Y:S03]  /*7c60*/  HMMA.16816.F32 R4, R136.reuse, R12, R4 ;  /* 0x0000000c8804723c */ /* 0x048fe60000001804 */
        /* <DEDUP_REMOVED lines=101> */
[----:B------:R-:W-:Y:S02]  /*82c0*/  FMUL.FTZ R85, R3, R85 ;  /* 0x0000005503557220 */ /* 0x000fe40000410000 */
[C---:B------:R-:W-:Y:S01]  /*82d0*/  FMUL.FTZ R86, R2.reuse, R86 ;  /* 0x0000005602567220 */ /* 0x040fe20000410000 */
[C---:B--2---:R-:W-:Y:S03]  /*82e0*/  HMMA.16816.F32 R76, R136.reuse, R100, R76 ;  /* 0x00000064884c723c */ /* 0x044fe6000000184c */
[C---:B------:R-:W-:Y:S01]  /*82f0*/  FMUL.FTZ R87, R2.reuse, R87 ;  /* 0x0000005702577220 */ /* 0x040fe20000410000 */
[----:B------:R-:W-:Y:S01]  /*8300*/  MUFU.EX2 R232, R232 ;  /* 0x000000e800e87308 */ /* 0x000fe20000000800 */
[--C-:B------:R-:W-:Y:S02]  /*8310*/  FFMA.FTZ R171, R171, c[0x0][0x2d0], -R144.reuse ;  /* 0x0000b400abab7a23 */ /* 0x100fe40000010890 */
[C---:B------:R-:W-:Y:S01]  /*8320*/  FMUL.FTZ R88, R3.reuse, R88 ;  /* 0x0000005803587220 */ /* 0x040fe20000410000 */
[C---:B------:R-:W-:Y:S04]  /*8330*/  HMMA.16816.F32 R80, R136.reuse, R102, R80 ;  /* 0x000000668850723c */ /* 0x040fe80000001850 */
[----:B------:R-:W-:Y:S01]  /*8340*/  FMUL.FTZ R89, R3, R89 ;  /* 0x0000005903597220 */ /* 0x000fe20000410000 */
[----:B------:R-:W-:Y:S01]  /*8350*/  F2FP.PACK_AB R100, R167, R166 ;  /* 0x000000a6a764723e */ /* 0x000fe200000000ff */
[C---:B------:R-:W-:Y:S01]  /*8360*/  FMUL.FTZ R90, R2.reuse, R90 ;  /* 0x0000005a025a7220 */ /* 0x040fe20000410000 */
[----:B---3--:R-:W-:Y:S01]  /*8370*/  F2FP.PACK_AB R102, R169, R168 ;  /* 0x000000a8a966723e */ /* 0x008fe200000000ff */
[C---:B----4-:R-:W-:Y:S01]  /*8380*/  HMMA.16816.F32 R84, R136.reuse, R104, R84 ;  /* 0x000000688854723c */ /* 0x050fe20000001854 */
[----:B------:R-:W2:Y:S03]  /*8390*/  MUFU.EX2 R171, R171 ;  /* 0x000000ab00ab7308 */ /* 0x000ea60000000800 */
[----:B------:R-:W-:Y:S01]  /*83a0*/  FMUL.FTZ R91, R2, R91 ;  /* 0x0000005b025b7220 */ /* 0x000fe20000410000 */
[----:B-----5:R-:W-:Y:S01]  /*83b0*/  F2FP.PACK_AB R103, R218, R217 ;  /* 0x000000d9da67723e */ /* 0x020fe200000000ff */
        /* <DEDUP_REMOVED lines=8> */
[----:B------:R-:W-:Y:S03]  /*8440*/  FMUL.FTZ R97, R3, R97 ;  /* 0x0000006103617220 */ /* 0x000fe60000410000 */
[C---:B-1----:R-:W-:Y:S03]  /*8450*/  HMMA.16816.F32 R92, R136.reuse, R108, R92 ;  /* 0x0000006c885c723c */ /* 0x042fe6000000185c */
[C---:B------:R-:W-:Y:S01]  /*8460*/  FMUL.FTZ R98, R2.reuse, R98 ;  /* 0x0000006202627220 */ /* 0x040fe20000410000 */
[----:B--2---:R-:W-:Y:S01]  /*8470*/  F2FP.PACK_AB R101, R171, R170 ;  /* 0x000000aaab65723e */ /* 0x004fe200000000ff */
[C---:B------:R-:W-:Y:S02]  /*8480*/  FMUL.FTZ R99, R2.reuse, R99 ;  /* 0x0000006302637220 */ /* 0x040fe40000410000 */
        /* <DEDUP_REMOVED lines=147> */
.L_x_1756:
        /* <DEDUP_REMOVED lines=26> */
.L_x_1769:
[----:B------:R-:W-:Y:S02]  /*8f60*/  UMOV UR5, 0x1 ;  /* 0x0000000100057882 */ /* 0x000fe40000000000 */
[----:B------:R-:W-:Y:S02]  /*8f70*/  ULDC UR4, c[0x0][0x32c] ;  /* 0x0000cb0000047ab9 */ /* 0x000fe40000000800 */
[----:B------:R-:W-:-:S03]  /*8f80*/  UISETP.NE.AND UP0, UPT, UR5, UR4, UPT ;  /* 0x000000040500728c */ /* 0x000fc6000bf05270 */
[----:B------:R-:W-:Y:S02]  /*8f90*/  ULDC.64 UR4, c[0x0][0x330] ;  /* 0x0000cc0000047ab9 */ /* 0x000fe40000000a00 */
[----:B------:R-:W-:-:S07]  /*8fa0*/  UIMAD.WIDE.U32 UR28, UR26, UR4, URZ ;  /* 0x000000041a1c72a5 */ /* 0x000fce000f8e003f */
[----:B------:R-:W-:Y:S02]  /*8fb0*/  @UP0 UMOV UR27, UR29 ;  /* 0x0000001d001b0c82 */ /* 0x000fe40008000000 */
[----:B------:R-:W-:Y:S02]  /*8fc0*/  @UP0 USHF.R.U32.HI UR26, URZ, UR5, UR27 ;  /* 0x000000053f1a0299 */ /* 0x000fe4000801161b */
.L_x_1770:
[----:B------:R-:W-:Y:S02]  /*8fd0*/  ULDC UR4, c[0x0][0x32c] ;  /* 0x0000cb0000047ab9 */ /* 0x000fe40000000800 */
[----:B------:R-:W-:-:S04]  /*8fe0*/  UIMAD UR4, UR26, UR4, URZ ;  /* 0x000000041a0472a4 */ /* 0x000fc8000f8e023f */
[----:B------:R-:W-:-:S04]  /*8ff0*/  UISETP.LT.AND UP0, UPT, UR23, UR4, UPT ;  /* 0x000000041700728c */ /* 0x000fc8000bf01270 */
[----:B------:R-:W-:-:S04]  /*9000*/  USEL UR23, UR23, UR4, !UP0 ;  /* 0x0000000417177287 */ /* 0x000fc8000c000000 */
.L_x_1768:
        /* <DEDUP_REMOVED lines=19> */
.L_x_1774:
        /* <DEDUP_REMOVED lines=56> */
.L_x_1772:
        /* <DEDUP_REMOVED lines=173> */
[----:B------:R-:W-:Y:S04]  /*9f90*/  IADD3 R139, -R213, 0x10, RZ ;  /* 0x00000010d58b7810 */ /* 0x000fe80007ffe1ff */
[----:B------:R-:W-:Y:S02]  /*9fa0*/  LOP3.LUT R139, R139, 0xf, RZ, 0xc0, !PT ;  /* 0x0000000f8b8b7812 */ /* 0x000fe400078ec0ff */
[----:B--2---:R-:W-:Y:S01]  /*9fb0*/  SHF.R.S32.HI R0, RZ, 0x1f, R200 ;  /* 0x0000001fff007819 */ /* 0x004fe200000114c8 */
        /* <DEDUP_REMOVED lines=31> */
.L_x_1773:
        /* <DEDUP_REMOVED lines=59> */
[----:B------:R-:W-:Y:S02]  /*a560*/  FMUL.FTZ R133, R2, c[0x0][0x2d0] ;  /* 0x0000b40002857a20 */ /* 0x000fe40000410000 */
[--C-:B------:R-:W-:Y:S01]  /*a570*/  FFMA.FTZ R5, R5, c[0x0][0x2d0], -R163.reuse ;  /* 0x0000b40005057a23 */ /* 0x100fe200000108a3 */
[----:B------:R-:W-:Y:S01]  /*a580*/  MUFU.EX2 R7, R7 ;  /* 0x0000000700077308 */ /* 0x000fe20000000800 */
[--C-:B------:R-:W-:Y:S02]  /*a590*/  FFMA.FTZ R134, R8, c[0x0][0x2d0], -R163.reuse ;  /* 0x0000b40008867a23 */ /* 0x100fe400000108a3 */
[----:B------:R-:W-:Y:S02]  /*a5a0*/  FFMA.FTZ R135, R9, c[0x0][0x2d0], -R163 ;  /* 0x0000b40009877a23 */ /* 0x000fe400000108a3 */
[----:B------:R-:W-:Y:S02]  /*a5b0*/  FFMA.FTZ R162, R11, c[0x0][0x2d0], -R161 ;  /* 0x0000b4000ba27a23 */ /* 0x000fe400000108a1 */
[--C-:B------:R-:W-:Y:S02]  /*a5c0*/  FFMA.FTZ R164, R12, c[0x0][0x2d0], -R163.reuse ;  /* 0x0000b4000ca47a23 */ /* 0x100fe400000108a3 */
[----:B------:R-:W-:Y:S01]  /*a5d0*/  FFMA.FTZ R165, R13, c[0x0][0x2d0], -R163 ;  /* 0x0000b4000da57a23 */ /* 0x000fe200000108a3 */
[----:B------:R2:W3:Y:S01]  /*a5e0*/  MUFU.EX2 R2, R133 ;  /* 0x0000008500027308 */ /* 0x0004e20000000800 */
[--C-:B------:R-:W-:Y:S02]  /*a5f0*/  FFMA.FTZ R166, R14, c[0x0][0x2d0], -R161.reuse ;  /* 0x0000b4000ea67a23 */ /* 0x100fe400000108a1 */
[----:B------:R-:W-:Y:S02]  /*a600*/  FFMA.FTZ R167, R15, c[0x0][0x2d0], -R161 ;  /* 0x0000b4000fa77a23 */ /* 0x000fe400000108a1 */
[----:B------:R-:W-:Y:S01]  /*a610*/  LDSM.16.MT88.4 R12, [R188+0x4100] ;  /* 0x00410000bc0c783b */ /* 0x000fe20000004200 */
[--C-:B------:R-:W-:Y:S02]  /*a620*/  FFMA.FTZ R168, R16, c[0x0][0x2d0], -R163.reuse ;  /* 0x0000b40010a87a23 */ /* 0x100fe400000108a3 */
[----:B------:R-:W-:Y:S02]  /*a630*/  FFMA.FTZ R169, R17, c[0x0][0x2d0], -R163 ;  /* 0x0000b40011a97a23 */ /* 0x000fe400000108a3 */
[----:B------:R-:W-:Y:S01]  /*a640*/  MUFU.EX2 R160, R160 ;  /* 0x000000a000a07308 */ /* 0x000fe20000000800 */
[--C-:B------:R-:W-:Y:S02]  /*a650*/  FFMA.FTZ R170, R18, c[0x0][0x2d0], -R161.reuse ;  /* 0x0000b40012aa7a23 */ /* 0x100fe400000108a1 */
[----:B------:R-:W-:Y:S02]  /*a660*/  FFMA.FTZ R171, R19, c[0x0][0x2d0], -R161 ;  /* 0x0000b40013ab7a23 */ /* 0x000fe400000108a1 */
[----:B------:R-:W-:Y:S01]  /*a670*/  LDSM.16.MT88.4 R16, [R190+0x900] ;  /* 0x00090000be10783b */ /* 0x000fe20000004200 */
[--C-:B------:R-:W-:Y:S02]  /*a680*/  FFMA.FTZ R172, R28, c[0x0][0x2d0], -R163.reuse ;  /* 0x0000b4001cac7a23 */ /* 0x100fe400000108a3 */
[----:B------:R-:W-:Y:S02]  /*a690*/  FFMA.FTZ R173, R29, c[0x0][0x2d0], -R163 ;  /* 0x0000b4001dad7a23 */ /* 0x000fe400000108a3 */
[----:B------:R-:W-:Y:S01]  /*a6a0*/  MUFU.EX2 R5, R5 ;  /* 0x0000000500057308 */ /* 0x000fe20000000800 */
[--C-:B------:R-:W-:Y:S02]  /*a6b0*/  FFMA.FTZ R174, R30, c[0x0][0x2d0], -R161.reuse ;  /* 0x0000b4001eae7a23 */ /* 0x100fe400000108a1 */
[--C-:B------:R-:W-:Y:S02]  /*a6c0*/  FFMA.FTZ R175, R31, c[0x0][0x2d0], -R161.reuse ;  /* 0x0000b4001faf7a23 */ /* 0x100fe400000108a1 */
[----:B--2---:R-:W-:Y:S01]  /*a6d0*/  FFMA.FTZ R133, R10, c[0x0][0x2d0], -R161 ;  /* 0x0000b4000a857a23 */ /* 0x004fe200000108a1 */
[----:B------:R-:W-:Y:S01]  /*a6e0*/  LDSM.16.MT88.4 R28, [R189+0x1900] ;  /* 0x00190000bd1c783b */ /* 0x000fe20000004200 */
[C---:B---3--:R-:W-:Y:S02]  /*a6f0*/  FMUL.FTZ R10, R2.reuse, R130 ;  /* 0x00000082020a7220 */ /* 0x048fe40000410000 */
        /* <DEDUP_REMOVED lines=9> */
[C---:B------:R-:W-:Y:S02]  /*a790*/  FMUL.FTZ R114, R2.reuse, R114 ;  /* 0x0000007202727220 */ /* 0x040fe40000410000 */
[----:B------:R-:W-:Y:S02]  /*a7a0*/  FMUL.FTZ R115, R2, R115 ;  /* 0x0000007302737220 */ /* 0x000fe40000410000 */
[----:B------:R-:W-:Y:S02]  /*a7b0*/  FFMA.FTZ R221, R32, c[0x0][0x2d0], -R163 ;  /* 0x0000b40020dd7a23 */ /* 0x000fe400000108a3 */
[----:B------:R-:W-:Y:S01]  /*a7c0*/  FFMA.FTZ R223, R34, c[0x0][0x2d0], -R161 ;  /* 0x0000b40022df7a23 */ /* 0x000fe200000108a1 */
        /* <DEDUP_REMOVED lines=22> */
[----:B---3--:R-:W-:Y:S01]  /*a930*/  F2FP.PACK_AB R131, R162, R133 ;  /* 0x00000085a283723e */ /* 0x008fe200000000ff */
[C---:B------:R-:W-:Y:S02]  /*a940*/  FMUL.FTZ R59, R2.reuse, R59 ;  /* 0x0000003b023b7220 */ /* 0x040fe40000410000 */
[C---:B------:R-:W-:Y:S02]  /*a950*/  FMUL.FTZ R62, R2.reuse, R62 ;  /* 0x0000003e023e7220 */ /* 0x040fe40000410000 */
[C---:B------:R-:W-:Y:S01]  /*a960*/  FMUL.FTZ R63, R2.reuse, R63 ;  /* 0x0000003f023f7220 */ /* 0x040fe20000410000 */
[----:B------:R-:W3:Y:S01]  /*a970*/  MUFU.EX2 R165, R165 ;  /* 0x000000a500a57308 */ /* 0x000ee20000000800 */
[C---:B------:R-:W-:Y:S02]  /*a980*/  FMUL.FTZ R66, R2.reuse, R66 ;  /* 0x0000004202427220 */ /* 0x040fe40000410000 */
[C---:B------:R-:W-:Y:S02]  /*a990*/  FMUL.FTZ R67, R2.reuse, R67 ;  /* 0x0000004302437220 */ /* 0x040fe40000410000 */
[----:B--2---:R-:W-:Y:S01]  /*a9a0*/  FMUL.FTZ R8, R3, R128 ;  /* 0x0000008003087220 */ /* 0x004fe20000410000 */
[----:B------:R-:W-:Y:S01]  /*a9b0*/  F2FP.PACK_AB R128, R5, R160 ;  /* 0x000000a00580723e */ /* 0x000fe200000000ff */
[----:B------:R-:W-:Y:S01]  /*a9c0*/  FMUL.FTZ R9, R3, R129 ;  /* 0x0000008103097220 */ /* 0x000fe20000410000 */
[----:B------:R-:W-:Y:S01]  /*a9d0*/  F2FP.PACK_AB R129, R7, R6 ;  /* 0x000000060781723e */ /* 0x000fe200000000ff */
[C---:B------:R-:W-:Y:S01]  /*a9e0*/  FMUL.FTZ R100, R3.reuse, R100 ;  /* 0x0000006403647220 */ /* 0x040fe20000410000 */
[----:B------:R-:W-:Y:S01]  /*a9f0*/  MUFU.EX2 R166, R166 ;  /* 0x000000a600a67308 */ /* 0x000fe20000000800 */
[C---:B------:R-:W-:Y:S02]  /*aa00*/  FMUL.FTZ R101, R3.reuse, R101 ;  /* 0x0000006503657220 */ /* 0x040fe40000410000 */
[C---:B------:R-:W-:Y:S02]  /*aa10*/  FMUL.FTZ R104, R3.reuse, R104 ;  /* 0x0000006803687220 */ /* 0x040fe40000410000 */
[C---:B-1----:R-:W-:Y:S05]  /*aa20*/  HMMA.16816.F32 R8, R128.reuse, R136, R8 ;  /* 0x000000888008723c */ /* 0x042fea0000001808 */
[C---:B------:R-:W-:Y:S01]  /*aa30*/  FMUL.FTZ R105, R3.reuse, R105 ;  /* 0x0000006903697220 */ /* 0x040fe20000410000 */
[----:B------:R-:W1:Y:S01]  /*aa40*/  MUFU.EX2 R167, R167 ;  /* 0x000000a700a77308 */ /* 0x000e620000000800 */
[C---:B------:R-:W-:Y:S01]  /*aa50*/  FMUL.FTZ R108, R3.reuse, R108 ;  /* 0x0000006c036c7220 */ /* 0x040fe20000410000 */
[C---:B------:R-:W-:Y:S01]  /*aa60*/  HMMA.16816.F32 R100, R128.reuse, R138, R100 ;  /* 0x0000008a8064723c */ /* 0x040fe20000001864 */
[----:B------:R-:W2:Y:S03]  /*aa70*/  LDSM.16.MT88.4 R136, [R188+0x100] ;  /* 0x00010000bc88783b */ /* 0x000ea60000004200 */
[C---:B------:R-:W-:Y:S02]  /*aa80*/  FMUL.FTZ R109, R3.reuse, R109 ;  /* 0x0000006d036d7220 */ /* 0x040fe40000410000 */
[C---:B------:R-:W-:Y:S02]  /*aa90*/  FMUL.FTZ R112, R3.reuse, R112 ;  /* 0x0000007003707220 */ /* 0x040fe40000410000 */
[C---:B------:R-:W-:Y:S01]  /*aaa0*/  HMMA.16816.F32 R104, R128.reuse, R140, R104 ;  /* 0x0000008c8068723c */ /* 0x040fe20000001868 */
[----:B------:R-:W-:Y:S03]  /*aab0*/  MUFU.EX2 R168, R168 ;  /* 0x000000a800a87308 */ /* 0x000fe60000000800 */
[C---:B------:R-:W-:Y:S02]  /*aac0*/  FMUL.FTZ R113, R3.reuse, R113 ;  /* 0x0000007103717220 */ /* 0x040fe40000410000 */
[C---:B------:R-:W-:Y:S02]  /*aad0*/  FMUL.FTZ R116, R3.reuse, R116 ;  /* 0x0000007403747220 */ /* 0x040fe40000410000 */
[C---:B------:R-:W-:Y:S01]  /*aae0*/  HMMA.16816.F32 R108, R128.reuse, R142, R108 ;  /* 0x0000008e806c723c */ /* 0x040fe2000000186c */
[----:B------:R-:W4:Y:S02]  /*aaf0*/  LDSM.16.MT88.4 R140, [R195+0x2100] ;  /* 0x00210000c38c783b */ /* 0x000f240000004200 */
[----:B------:R-:W5:Y:S01]  /*ab00*/  MUFU.EX2 R169, R169 ;  /* 0x000000a900a97308 */ /* 0x000f620000000800 */
        /* <DEDUP_REMOVED lines=10> */
[----:B------:R-:W1:Y:S01]  /*abb0*/  MUFU.EX2 R171, R171 ;  /* 0x000000ab00ab7308 */ /* 0x000e620000000800 */
        /* <DEDUP_REMOVED lines=27> */
[C---:B------:R-:W-:Y:S01]  /*ad70*/  FMUL.FTZ R65, R3.reuse, R65 ;  /* 0x0000004103417220 */ /* 0x040fe20000410000 */
        /* <DEDUP_REMOVED lines=14> */
[----:B------:R-:W4:Y:S03]  /*ae60*/  LDSM.16.MT88.4 R140, [R189+0x4100] ;  /* 0x00410000bd8c783b */ /* 0x000f260000004200 */
[C---:B------:R-:W-:Y:S02]  /*ae70*/  FMUL.FTZ R75, R2.reuse, R75 ;  /* 0x0000004b024b7220 */ /* 0x040fe40000410000 */
[C---:B------:R-:W-:Y:S02]  /*ae80*/  FMUL.FTZ R76, R3.reuse, R76 ;  /* 0x0000004c034c7220 */ /* 0x040fe40000410000 */
[C---:B-1----:R-:W-:Y:S04]  /*ae90*/  HMMA.16816.F32 R68, R128.reuse, R144, R68 ;  /* 0x000000908044723c */ /* 0x042fe80000001844 */
[C---:B------:R-:W-:Y:S02]  /*aea0*/  FMUL.FTZ R77, R3.reuse, R77 ;  /* 0x0000004d034d7220 */ /* 0x040fe40000410000 */
[C---:B------:R-:W-:Y:S02]  /*aeb0*/  FMUL.FTZ R78, R2.reuse, R78 ;  /* 0x0000004e024e7220 */ /* 0x040fe40000410000 */
[C---:B------:R-:W-:Y:S01]  /*aec0*/  HMMA.16816.F32 R72, R128.reuse, R146, R72 ;  /* 0x000000928048723c */ /* 0x040fe20000001848 */
[----:B------:R-:W-:Y:S03]  /*aed0*/  LDSM.16.MT88.4 R144, [R188+0x900] ;  /* 0x00090000bc90783b */ /* 0x000fe60000004200 */
[C---:B------:R-:W-:Y:S02]  /*aee0*/  FMUL.FTZ R79, R2.reuse, R79 ;  /* 0x0000004f024f7220 */ /* 0x040fe40000410000 */
[C---:B------:R-:W-:Y:S02]  /*aef0*/  FMUL.FTZ R80, R3.reuse, R80 ;  /* 0x0000005003507220 */ /* 0x040fe40000410000 */
[C---:B------:R-:W-:Y:S03]  /*af00*/  FMUL.FTZ R81, R3.reuse, R81 ;  /* 0x0000005103517220 */ /* 0x040fe60000410000 */
[C---:B--2---:R-:W-:Y:S03]  /*af10*/  HMMA.16816.F32 R76, R128.reuse, R136, R76 ;  /* 0x00000088804c723c */ /* 0x044fe6000000184c */
        /* <DEDUP_REMOVED lines=10> */
[C---:B----4-:R-:W-:Y:S03]  /*afc0*/  HMMA.16816.F32 R84, R128.reuse, R140, R84 ;  /* 0x0000008c8054723c */ /* 0x050fe60000001854 */
        /* <DEDUP_REMOVED lines=9> */
[----:B------:R-:W-:Y:S03]  /*b060*/  FMUL.FTZ R97, R3, R97 ;  /* 0x0000006103617220 */ /* 0x000fe60000410000 */
[C---:B------:R-:W-:Y:S03]  /*b070*/  HMMA.16816.F32 R92, R128.reuse, R12, R92 ;  /* 0x0000000c805c723c */ /* 0x040fe6000000185c */
[C---:B------:R-:W-:Y:S02]  /*b080*/  FMUL.FTZ R98, R2.reuse, R98 ;  /* 0x0000006202627220 */ /* 0x040fe40000410000 */
[C---:B------:R-:W-:Y:S02]  /*b090*/  FMUL.FTZ R99, R2.reuse, R99 ;  /* 0x0000006302637220 */ /* 0x040fe40000410000 */
[----:B---3--:R-:W-:Y:S01]  /*b0a0*/  F2FP.PACK_AB R12, R165, R164 ;  /* 0x000000a4a50c723e */ /* 0x008fe200000000ff */
[----:B------:R-:W-:Y:S01]  /*b0b0*/  FFMA.FTZ R160, R3, R206, R160 ;  /* 0x000000ce03a07223 */ /* 0x000fe200000100a0 */
[----:B------:R-:W-:Y:S03]  /*b0c0*/  F2FP.PACK_AB R13, R167, R166 ;  /* 0x000000a6a70d723e */ /* 0x000fe600000000ff */
        /* <DEDUP_REMOVED lines=9> */
[----:B------:R-:W-:Y:S01]  /*b160*/  FADD.FTZ R5, R133, R6 ;  /* 0x0000000685057221 */ /* 0x000fe20000010000 */
[----:B------:R-:W-:Y:S01]  /*b170*/  MOV R133, R132 ;  /* 0x0000008400857202 */ /* 0x000fe20000000f00 */
[C---:B-1----:R-:W-:Y:S05]  /*b180*/  HMMA.16816.F32 R8, R12.reuse, R136, R8 ;  /* 0x000000880c08723c */ /* 0x042fea0000001808 */
        /* <DEDUP_REMOVED lines=46> */
[C---:B-1----:R-:W-:Y:S01]  /*b470*/  HMMA.16816.F32 R68, R12.reuse, R16, R68 ;  /* 0x000000100c44723c */ /* 0x042fe20000001844 */
[----:B------:R-:W-:Y:S06]  /*b480*/  LDSM.16.MT88.4 R24, [R189+0x1100] ;  /* 0x00110000bd18783b */ /* 0x000fec0000004200 */
[----:B------:R-:W-:Y:S01]  /*b490*/  MUFU.EX2 R156, R156 ;  /* 0x0000009c009c7308 */ /* 0x000fe20000000800 */
[C---:B------:R-:W-:Y:S01]  /*b4a0*/  HMMA.16816.F32 R72, R12.reuse, R18, R72 ;  /* 0x000000120c48723c */ /* 0x040fe20000001848 */
[----:B------:R-:W1:Y:S07]  /*b4b0*/  LDSM.16.MT88.4 R16, [R195+0x1100] ;  /* 0x00110000c310783b */ /* 0x000e6e0000004200 */
[C---:B------:R-:W-:Y:S01]  /*b4c0*/  HMMA.16816.F32 R76, R12.reuse, R136, R76 ;  /* 0x000000880c4c723c */ /* 0x040fe2000000184c */
[----:B------:R-:W-:Y:S01]  /*b4d0*/  LDSM.16.MT88.4 R32, [R188+0x1900] ;  /* 0x00190000bc20783b */ /* 0x000fe20000004200 */
[----:B------:R-:W1:Y:S06]  /*b4e0*/  MUFU.EX2 R157, R157 ;  /* 0x0000009d009d7308 */ /* 0x000e6c0000000800 */
[C---:B------:R-:W-:Y:S01]  /*b4f0*/  HMMA.16816.F32 R80, R12.reuse, R138, R80 ;  /* 0x0000008a0c50723c */ /* 0x040fe20000001850 */
[----:B------:R-:W1:Y:S03]  /*b500*/  LDSM.16.MT88.4 R136, [R188+0x1100] ;  /* 0x00110000bc88783b */ /* 0x000e660000004200 */
[----:B------:R-:W-:Y:S04]  /*b510*/  MUFU.EX2 R158, R158 ;  /* 0x0000009e009e7308 */ /* 0x000fe80000000800 */
[C---:B--2---:R-:W-:Y:S06]  /*b520*/  HMMA.16816.F32 R84, R12.reuse, R140, R84 ;  /* 0x0000008c0c54723c */ /* 0x044fec0000001854 */
[----:B------:R-:W2:Y:S02]  /*b530*/  MUFU.EX2 R159, R159 ;  /* 0x0000009f009f7308 */ /* 0x000ea40000000800 */
[C---:B------:R-:W-:Y:S01]  /*b540*/  HMMA.16816.F32 R88, R12.reuse, R142, R88 ;  /* 0x0000008e0c58723c */ /* 0x040fe20000001858 */
[----:B------:R-:W2:Y:S07]  /*b550*/  LDSM.16.MT88.4 R140, [R195+0x3100] ;  /* 0x00310000c38c783b */ /* 0x000eae0000004200 */
        /* <DEDUP_REMOVED lines=8> */
[----:B-1----:R-:W-:Y:S01]  /*b5e0*/  F2FP.PACK_AB R14, R157, R156 ;  /* 0x0000009c9d0e723e */ /* 0x002fe200000000ff */
[----:B------:R-:W-:Y:S01]  /*b5f0*/  FADD.FTZ R154, R154, R171 ;  /* 0x000000ab9a9a7221 */ /* 0x000fe20000010000 */
[----:B--2---:R-:W-:Y:S01]  /*b600*/  F2FP.PACK_AB R15, R159, R158 ;  /* 0x0000009e9f0f723e */ /* 0x004fe200000000ff */
        /* <DEDUP_REMOVED lines=82> */
.L_x_1771:
        /* <DEDUP_REMOVED lines=12> */
.L_x_1785:
        /* <DEDUP_REMOVED lines=9> */
[C---:B------:R-:W-:Y:S02]  /*bc80*/  IMAD R4, R200.reuse, c[0x0][0x21c], R4 ;  /* 0x00008700c8047a24 */ /* 0x040fe400078e0204 */
        /* <DEDUP_REMOVED lines=238> */
.L_x_1776:
        /* <DEDUP_REMOVED lines=32> */
.L_x_1779:
[----:B------:R-:W-:Y:S04]  /*cd70*/  MOV R132, 0x1 ;  /* 0x0000000100847802 */ /* 0x000fe80000000f00 */
[----:B------:R-:W-:Y:S11]  /*cd80*/  ISETP.NE.AND P0, PT, R132, c[0x0][0x32c], PT ;  /* 0x0000cb0084007a0c */ /* 0x000ff60003f05270 */
[----:B------:R-:W-:Y:S02]  /*cd90*/  @!UPT UIADD3 URZ, URZ, URZ, URZ ;  /* 0x0000003f3f3ff290 */ /* 0x000fe4000fffe03f */
[----:B------:R-:W-:Y:S05]  /*cda0*/  @P0 IMAD.HI.U32 R132, R141, c[0x0][0x330], RZ ;  /* 0x0000cc008d840a27 */ /* 0x000fea00078e00ff */
[----:B------:R-:W-:Y:S02]  /*cdb0*/  @P0 SHF.R.U32.HI R141, RZ, c[0x0][0x334], R132 ;  /* 0x0000cd00ff8d0a19 */ /* 0x000fe40000011684 */
.L_x_1780:
[----:B------:R-:W-:Y:S05]  /*cdc0*/  BSYNC B0 ;  /* 0x0000000000007941 */ /* 0x000fea0003800000 */
.L_x_1778:
[----:B------:R-:W-:Y:S04]  /*cdd0*/  IMAD.MOV.U32 R132, RZ, RZ, c[0x0][0x32c] ;  /* 0x0000cb00ff847624 */ /* 0x000fe800078e00ff */
[----:B------:R-:W-:Y:S04]  /*cde0*/  IMAD R141, R141, R132, -UR4 ;  /* 0x800000048d8d7e24 */ /* 0x000fe8000f8e0284 */
[----:B------:R-:W-:Y:S05]  /*cdf0*/  IMAD.IADD R134, R141, 0x1, -R204 ;  /* 0x000000018d867824 */ /* 0x000fea00078e0acc */
[----:B------:R-:W-:Y:S02]  /*ce00*/  IADD3 R132, R134, c[0x0][0x32c], RZ ;  /* 0x0000cb0086847a10 */ /* 0x000fe40007ffe0ff */
[----:B------:R-:W-:Y:S02]  /*ce10*/  IMNMX R135, R135, R134, !PT ;  /* 0x0000008687877217 */ /* 0x000fe40007800200 */
[----:B------:R-:W-:Y:S02]  /*ce20*/  IMNMX R137, R137, R132, PT ;  /* 0x0000008489897217 */ /* 0x000fe40003800200 */
.L_x_1777:
        /* <DEDUP_REMOVED lines=84> */
.L_x_1783:
[----:B------:R-:W-:Y:S04]  /*d370*/  MOV R5, 0x1 ;  /* 0x0000000100057802 */ /* 0x000fe80000000f00 */
[----:B------:R-:W-:Y:S11]  /*d380*/  ISETP.NE.AND P0, PT, R5, c[0x0][0x32c], PT ;  /* 0x0000cb0005007a0c */ /* 0x000ff60003f05270 */
[----:B------:R-:W-:Y:S02]  /*d390*/  @!UPT UIADD3 URZ, URZ, URZ, URZ ;  /* 0x0000003f3f3ff290 */ /* 0x000fe4000fffe03f */
[----:B------:R-:W-:Y:S05]  /*d3a0*/  @P0 IMAD.HI.U32 R5, R8, c[0x0][0x330], RZ ;  /* 0x0000cc0008050a27 */ /* 0x000fea00078e00ff */
[----:B------:R-:W-:Y:S02]  /*d3b0*/  @P0 SHF.R.U32.HI R8, RZ, c[0x0][0x334], R5 ;  /* 0x0000cd00ff080a19 */ /* 0x000fe40000011605 */
.L_x_1784:
[----:B------:R-:W-:Y:S05]  /*d3c0*/  BSYNC B0 ;  /* 0x0000000000007941 */ /* 0x000fea0003800000 */
.L_x_1782:
[----:B------:R-:W-:Y:S04]  /*d3d0*/  IMAD.MOV.U32 R5, RZ, RZ, c[0x0][0x32c] ;  /* 0x0000cb00ff057624 */ /* 0x000fe800078e00ff */
[----:B------:R-:W-:Y:S04]  /*d3e0*/  IMAD R5, R8, R5, -UR4 ;  /* 0x8000000408057e24 */ /* 0x000fe8000f8e0205 */
[----:B------:R-:W-:Y:S05]  /*d3f0*/  IMAD.IADD R9, R5, 0x1, -R204 ;  /* 0x0000000105097824 */ /* 0x000fea00078e0acc */
[----:B------:R-:W-:Y:S02]  /*d400*/  IADD3 R5, R9, c[0x0][0x32c], RZ ;  /* 0x0000cb0009057a10 */ /* 0x000fe40007ffe0ff */
[----:B------:R-:W-:Y:S02]  /*d410*/  IMNMX R0, R0, R9, !PT ;  /* 0x0000000900007217 */ /* 0x000fe40007800200 */
[----:B------:R-:W-:Y:S02]  /*d420*/  IMNMX R4, R4, R5, PT ;  /* 0x0000000504047217 */ /* 0x000fe40003800200 */
.L_x_1781:
        /* <DEDUP_REMOVED lines=19> */
[----:B------:R-:W-:Y:S02]  /*d560*/  PLOP3.LUT P6, PT, PT, PT, UP0, 0x80, 0x0 ;  /* 0x000000000000781c */ /* 0x000fe40003fcf008 */
[----:B------:R-:W-:Y:S02]  /*d570*/  ISETP.LT.OR P0, PT, R4, 0xa, P0 ;  /* 0x0000000a0400780c */ /* 0x000fe40000701670 */
        /* <DEDUP_REMOVED lines=455> */
.L_x_1775:
        /* <DEDUP_REMOVED lines=123> */
.L_x_1737:
        /* <DEDUP_REMOVED lines=150> */
[----:B---3--:R-:W-:-:S05]  /*10300*/  IMAD.MOV.U32 R9, RZ, RZ, c[0x0][0x388] ;  /* 0x0000e200ff097624 */ /* 0x008fca00078e00ff */
[----:B------:R-:W-:Y:S02]  /*10310*/  IMAD.U32 R14, RZ, RZ, UR4 ;  /* 0x00000004ff0e7e24 */ /* 0x000fe4000f8e00ff */
        /* <DEDUP_REMOVED lines=13> */
.L_x_1787:
        /* <DEDUP_REMOVED lines=146> */
.L_x_1789:
[----:B--2---:R-:W-:Y:S05]  /*10d10*/  BSYNC B0 ;  /* 0x0000000000007941 */ /* 0x004fea0003800000 */
.L_x_1788:
        /* <DEDUP_REMOVED lines=23> */
.L_x_1791:
[----:B------:R-:W-:Y:S05]  /*10e90*/  BSYNC B0 ;  /* 0x0000000000007941 */ /* 0x000fea0003800000 */
.L_x_1790:
        /* <DEDUP_REMOVED lines=23> */
.L_x_1793:
[----:B------:R-:W-:Y:S05]  /*11010*/  BSYNC B0 ;  /* 0x0000000000007941 */ /* 0x000fea0003800000 */
.L_x_1792:
        /* <DEDUP_REMOVED lines=24> */
.L_x_1786:
        /* <DEDUP_REMOVED lines=31> */
.L_x_1794:
        /* <DEDUP_REMOVED lines=43> */
.L_x_1796:
[----:B------:R-:W-:Y:S05]  /*11640*/  BSYNC B0 ;  /* 0x0000000000007941 */ /* 0x000fea0003800000 */
.L_x_1795:
        /* <DEDUP_REMOVED lines=70> */
.L_x_1798:
[----:B------:R-:W-:Y:S05]  /*11ab0*/  BSYNC B0 ;  /* 0x0000000000007941 */ /* 0x000fea0003800000 */
.L_x_1797:
        /* <DEDUP_REMOVED lines=21> */
.L_x_1800:
[----:B------:R-:W-:Y:S05]  /*11c10*/  BSYNC B0 ;  /* 0x0000000000007941 */ /* 0x000fea0003800000 */
.L_x_1799:
        /* <DEDUP_REMOVED lines=21> */
.L_x_1802:
[----:B------:R-:W-:Y:S05]  /*11d70*/  BSYNC B0 ;  /* 0x0000000000007941 */ /* 0x000fea0003800000 */
.L_x_1801:
        /* <DEDUP_REMOVED lines=22> */
.L_x_1803:
        /* <DEDUP_REMOVED lines=10> */
.L_x_3014:


//--------------------- .text._ZN7cutlass13device_kernelIN5flash19enable_sm80_to_sm89INS1_16FlashAttnFwdSm80INS1_25CollectiveMainloopFwdSm80ILi8ELi1ELb0EN4cute5tupleIJNS5_1CILi128EEENS7_ILi64EEENS7_ILi192EEEEEELi192ENS_6half_tEfNS_4arch4Sm80ELb0ELb1ELb0ELb1ELb1ELb1ELb1ELb0EEENS1_21CollectiveEpilogueFwdINS6_IJS8_SA_S9_EEENS6_IJNS7_ILi1EEESI_SI_EEESC_SE_Li256ELb1ELb1ELb0ELb0EEENS1_19SingleTileSchedulerILb1ELb0ELb1ELi128EEEEEEEEEvNT_6ParamsE --------------------------
	.section	.text._ZN7cutlass13device_kernelIN5flash19enable_sm80_to_sm89INS1_16FlashAttnFwdSm80INS1_25CollectiveMainloopFwdSm80ILi8ELi1ELb0EN4cute5tupleIJNS5_1CILi128EEENS7_ILi64EEENS7_ILi192EEEEEELi192ENS_6half_tEfNS_4arch4Sm80ELb0ELb1ELb0ELb1ELb1ELb1ELb1ELb0EEENS1_21CollectiveEpilogueFwdINS6_IJS8_SA_S9_EEENS6_IJNS7_ILi1EEESI_SI_EEESC_SE_Li256ELb1ELb1ELb0ELb0EEENS1_19SingleTileSchedulerILb1ELb0ELb1ELi128EEEEEEEEEvNT_6ParamsE,"ax",@progbits
	.sectioninfo	@"SHI_REGISTERS=242"
	.align	128
.text._ZN7cutlass13device_kernelIN5flash19enable_sm80_to_sm89INS1_16FlashAttnFwdSm80INS1_25CollectiveMainloopFwdSm80ILi8ELi1ELb0EN4cute5tupleIJNS5_1CILi128EEENS7_ILi64EEENS7_ILi192EEEEEELi192ENS_6half_tEfNS_4arch4Sm80ELb0ELb1ELb0ELb1ELb1ELb1ELb1ELb0EEENS1_21CollectiveEpilogueFwdINS6_IJS8_SA_S9_EEENS6_IJNS7_ILi1EEESI_SI_EEESC_SE_Li256ELb1ELb1ELb0ELb0EEENS1_19SingleTileSchedulerILb1ELb0ELb1ELi128EEEEEEEEEvNT_6ParamsE:
        .type           _ZN7cutlass13device_kernelIN5flash19enable_sm80_to_sm89INS1_16FlashAttnFwdSm80INS1_25CollectiveMainloopFwdSm80ILi8ELi1ELb0EN4cute5tupleIJNS5_1CILi128EEENS7_ILi64EEENS7_ILi192EEEEEELi192ENS_6half_tEfNS_4arch4Sm80ELb0ELb1ELb0ELb1ELb1ELb1ELb1ELb0EEENS1_21CollectiveEpilogueFwdINS6_IJS8_SA_S9_EEENS6_IJNS7_ILi1EEESI_SI_EEESC_SE_Li256ELb1ELb1ELb0ELb0EEENS1_19SingleTileSchedulerILb1ELb0ELb1ELi128EEEEEEEEEvNT_6ParamsE,@function
        .size           _ZN7cutlass13device_kernelIN5flash19enable_sm80_to_sm89INS1_16FlashAttnFwdSm80INS1_25CollectiveMainloopFwdSm80ILi8ELi1ELb0EN4cute5tupleIJNS5_1CILi128EEENS7_ILi64EEENS7_ILi192EEEEEELi192ENS_6half_tEfNS_4arch4Sm80ELb0ELb1ELb0ELb1ELb1ELb1ELb1ELb0EEENS1_21CollectiveEpilogueFwdINS6_IJS8_SA_S9_EEENS6_IJNS7_ILi1EEESI_SI_EEESC_SE_Li256ELb1ELb1ELb0ELb0EEENS1_19SingleTileSchedulerILb1ELb0ELb1ELi128EEEEEEEEEvNT_6ParamsE,(.L_x_3015 - _ZN7cutlass13device_kernelIN5flash19enable_sm80_to_sm89INS1_16FlashAttnFwdSm80INS1_25CollectiveMainloopFwdSm80ILi8ELi1ELb0EN4cute5tupleIJNS5_1CILi128EEENS7_ILi64EEENS7_ILi192EEEEEELi192ENS_6half_tEfNS_4arch4Sm80ELb0ELb1ELb0ELb1ELb1ELb1ELb1ELb0EEENS1_21CollectiveEpilogueFwdINS6_IJS8_SA_S9_EEENS6_IJNS7_ILi1EEESI_SI_EEESC_SE_Li256ELb1ELb1ELb0ELb0EEENS1_19SingleTileSchedulerILb1ELb0ELb1ELi128EEEEEEEEEvNT_6ParamsE)
        .other          _ZN7cutlass13device_kernelIN5flash19enable_sm80_to_sm89INS1_16FlashAttnFwdSm80INS1_25CollectiveMainloopFwdSm80ILi8ELi1ELb0EN4cute5tupleIJNS5_1CILi128EEENS7_ILi64EEENS7_ILi192EEEEEELi192ENS_6half_tEfNS_4arch4Sm80ELb0ELb1ELb0ELb1ELb1ELb1ELb1ELb0EEENS1_21CollectiveEpilogueFwdINS6_IJS8_SA_S9_EEENS6_IJNS7_ILi1EEESI_SI_EEESC_SE_Li256ELb1ELb1ELb0ELb0EEENS1_19SingleTileSchedulerILb1ELb0ELb1ELi128EEEEEEEEEvNT_6ParamsE,@"STO_CUDA_ENTRY STV_DEFAULT"
_ZN7cutlass13device_kernelIN5flash19enable_sm80_to_sm89INS1_16FlashAttnFwdSm80INS1_25CollectiveMainloopFwdSm80ILi8ELi1ELb0EN4cute5tupleIJNS5_1CILi128EEENS7_ILi64EEENS7_ILi192EEEEEELi192ENS_6half_tEfNS_4arch4Sm80ELb0ELb1ELb0ELb1ELb1ELb1ELb1ELb0EEENS1_21CollectiveEpilogueFwdINS6_IJS8_SA_S9_EEENS6_IJNS7_ILi1EEESI_SI_EEESC_SE_Li256ELb1ELb1ELb0ELb0EEENS1_19SingleTileSchedulerILb1ELb0ELb1ELi128EEEEEEEEEvNT_6ParamsE:
        /* <DEDUP_REMOVED lines=20> */
.L_x_1805:
        /* <DEDUP_REMOVED lines=13> */
.L_x_1807:
[----:B------:R-:W-:Y:S02]  /*0210*/  ULDC UR5, c[0x0][0x54c] ;  /* 0x0001530000057ab9 */ /* 0x000fe40000000800 */
.L_x_1806:
[----:B------:R-:W-:Y:S02]  /*0220*/  ULDC UR4, c[0x0][0x548] ;  /* 0x0001520000047ab9 */ /* 0x000fe40000000800 */
[----:B------:R-:W-:-:S02]  /*0230*/  USHF.L.U32 UR17, UR15, 0x7, URZ ;  /* 0x000000070f117899 */ /* 0x000fc4000800063f */
[----:B------:R-:W-:-:S04]  /*0240*/  UIMAD UR4, UR5, UR4, URZ ;  /* 0x00000004050472a4 */ /* 0x000fc8000f8e023f */
[----:B------:R-:W-:-:S04]  /*0250*/  UISETP.GE.AND UP0, UPT, UR17, UR4, UPT ;  /* 0x000000041100728c */ /* 0x000fc8000bf06270 */
[----:B------:R-:W-:Y:S01]  /*0260*/  USEL UR20, UR20, 0xffffffff, !UP0 ;  /* 0xffffffff14147887 */ /* 0x000fe2000c000000 */
[----:B------:R-:W-:Y:S05]  /*0270*/  BRA `(.L_x_1808) ;  /* 0x000001b000007947 */ /* 0x000fea0003800000 */
.L_x_1804:
        /* <DEDUP_REMOVED lines=8> */
.L_x_1809:
        /* <DEDUP_REMOVED lines=13> */
.L_x_1811:
[----:B------:R-:W-:Y:S02]  /*03d0*/  ULDC UR5, c[0x0][0x54c] ;  /* 0x0001530000057ab9 */ /* 0x000fe40000000800 */
.L_x_1810:
[----:B------:R-:W-:Y:S02]  /*03e0*/  ULDC UR4, c[0x0][0x548] ;  /* 0x0001520000047ab9 */ /* 0x000fe40000000800 */
[----:B------:R-:W-:-:S02]  /*03f0*/  USHF.L.U32 UR17, UR15, 0x7, URZ ;  /* 0x000000070f117899 */ /* 0x000fc4000800063f */
[----:B------:R-:W-:-:S04]  /*0400*/  UIMAD UR4, UR5, UR4, URZ ;  /* 0x00000004050472a4 */ /* 0x000fc8000f8e023f */
[----:B------:R-:W-:-:S04]  /*0410*/  UISETP.GE.AND UP0, UPT, UR17, UR4, UPT ;  /* 0x000000041100728c */ /* 0x000fc8000bf06270 */
[----:B------:R-:W-:-:S06]  /*0420*/  USEL UR20, UR20, 0xffffffff, !UP0 ;  /* 0xffffffff14147887 */ /* 0x000fcc000c000000 */
.L_x_1808:
        /* <DEDUP_REMOVED lines=61> */
.L_x_1812:
        /* <DEDUP_REMOVED lines=9> */
.L_x_1813:
[----:B------:R-:W-:Y:S05]  /*0890*/  @!P4 BRA `(.L_x_1814) ;  /* 0x000000300000c947 */ /* 0x000fea0003800000 */
[----:B------:R-:W2:Y:S04]  /*08a0*/  LDG.E R5, [R6.64] ;  /* 0x0000001606057981 */ /* 0x000ea8000c1e1900 */
[----:B---3--:R-:W2:Y:S02]  /*08b0*/  LDG.E R0, [R6.64+0x4] ;  /* 0x0000041606007981 */ /* 0x008ea4000c1e1900 */
[----:B--2---:R-:W-:Y:S02]  /*08c0*/  IADD3 R5, -R5, R0, RZ ;  /* 0x0000000005057210 */ /* 0x004fe40007ffe1ff */
.L_x_1814:
        /* <DEDUP_REMOVED lines=44> */
.L_x_1816:
[----:B------:R-:W-:Y:S02]  /*0b90*/  UISETP.NE.AND UP0, UPT, UR8, 0x1, UPT ;  /* 0x000000010800788c */ /* 0x000fe4000bf05270 */
[----:B------:R-:W-:Y:S02]  /*0ba0*/  ULDC.64 UR4, c[0x0][0x330] ;  /* 0x0000cc0000047ab9 */ /* 0x000fe40000000a00 */
[----:B------:R-:W-:-:S07]  /*0bb0*/  UIMAD.WIDE.U32 UR10, UR9, UR4, URZ ;  /* 0x00000004090a72a5 */ /* 0x000fce000f8e003f */
[----:B------:R-:W-:Y:S02]  /*0bc0*/  @UP0 USHF.R.U32.HI UR9, URZ, UR5, UR11 ;  /* 0x000000053f090299 */ /* 0x000fe4000801160b */
.L_x_1817:
[----:B------:R-:W-:Y:S02]  /*0bd0*/  ULDC UR4, c[0x0][0x32c] ;  /* 0x0000cb0000047ab9 */ /* 0x000fe40000000800 */
[----:B------:R-:W-:-:S04]  /*0be0*/  UIMAD UR4, UR9, UR8, UR4 ;  /* 0x00000008090472a4 */ /* 0x000fc8000f8e0204 */
[----:B------:R-:W-:-:S04]  /*0bf0*/  UISETP.LT.AND UP0, UPT, UR7, UR4, UPT ;  /* 0x000000040700728c */ /* 0x000fc8000bf01270 */
[----:B------:R-:W-:-:S03]  /*0c00*/  USEL UR7, UR7, UR4, UP0 ;  /* 0x0000000407077287 */ /* 0x000fc60008000000 */
.L_x_1815:
        /* <DEDUP_REMOVED lines=27> */
.L_x_1819:
[----:B------:R-:W-:Y:S02]  /*0dc0*/  UISETP.NE.AND UP0, UPT, UR8, 0x1, UPT ;  /* 0x000000010800788c */ /* 0x000fe4000bf05270 */
[----:B------:R-:W-:Y:S02]  /*0dd0*/  ULDC.64 UR4, c[0x0][0x330] ;  /* 0x0000cc0000047ab9 */ /* 0x000fe40000000a00 */
[----:B------:R-:W-:-:S07]  /*0de0*/  UIMAD.WIDE.U32 UR24, UR10, UR4, URZ ;  /* 0x000000040a1872a5 */ /* 0x000fce000f8e003f */
[----:B------:R-:W-:Y:S02]  /*0df0*/  @UP0 UMOV UR11, UR25 ;  /* 0x00000019000b0c82 */ /* 0x000fe40008000000 */
[----:B------:R-:W-:Y:S02]  /*0e00*/  @UP0 USHF.R.U32.HI UR10, URZ, UR5, UR11 ;  /* 0x000000053f0a0299 */ /* 0x000fe4000801160b */
.L_x_1820:
[----:B------:R-:W-:Y:S02]  /*0e10*/  ULDC UR4, c[0x0][0x32c] ;  /* 0x0000cb0000047ab9 */ /* 0x000fe40000000800 */
[----:B------:R-:W-:-:S04]  /*0e20*/  UIMAD UR4, UR10, UR4, URZ ;  /* 0x000000040a0472a4 */ /* 0x000fc8000f8e023f */
[----:B------:R-:W-:-:S04]  /*0e30*/  UISETP.LT.AND UP0, UPT, UR9, UR4, UPT ;  /* 0x000000040900728c */ /* 0x000fc8000bf01270 */
[----:B------:R-:W-:-:S03]  /*0e40*/  USEL UR9, UR9, UR4, !UP0 ;  /* 0x0000000409097287 */ /* 0x000fc6000c000000 */
.L_x_1818:
        /* <DEDUP_REMOVED lines=305> */
.L_x_1846:
        /* <DEDUP_REMOVED lines=108> */
.L_x_1826:
[----:B------:R-:W-:Y:S05]  /*2820*/  BSYNC B0 ;  /* 0x0000000000007941 */ /* 0x000fea0003800000 */
.L_x_1825:
        /* <DEDUP_REMOVED lines=93> */
.L_x_1829:
[----:B------:R-:W-:Y:S05]  /*2e00*/  BSYNC B0 ;  /* 0x0000000000007941 */ /* 0x000fea0003800000 */
.L_x_1828:
        /* <DEDUP_REMOVED lines=58> */
.L_x_1831:
[----:B------:R-:W-:Y:S05]  /*31b0*/  BSYNC B0 ;  /* 0x0000000000007941 */ /* 0x000fea0003800000 */
.L_x_1830:
        /* <DEDUP_REMOVED lines=58> */
.L_x_1833:
[----:B------:R-:W-:Y:S05]  /*3560*/  BSYNC B0 ;  /* 0x0000000000007941 */ /* 0x000fea0003800000 */
.L_x_1832:
        /* <DEDUP_REMOVED lines=58> */
.L_x_1835:
[----:B------:R-:W-:Y:S05]  /*3910*/  BSYNC B0 ;  /* 0x0000000000007941 */ /* 0x000fea0003800000 */
.L_x_1834:
        /* <DEDUP_REMOVED lines=58> */
.L_x_1837:
[----:B------:R-:W-:Y:S05]  /*3cc0*/  BSYNC B0 ;  /* 0x0000000000007941 */ /* 0x000fea0003800000 */
.L_x_1836:
        /* <DEDUP_REMOVED lines=58> */
.L_x_1824:
        /* <DEDUP_REMOVED lines=47> */
.L_x_1839:
[----:B------:R-:W-:Y:S05]  /*4360*/  BSYNC B0 ;  /* 0x0000000000007941 */ /* 0x000fea0003800000 */
.L_x_1838:
        /* <DEDUP_REMOVED lines=158> */
.L_x_1841:
[----:B------:R-:W-:Y:S05]  /*4d50*/  BSYNC B0 ;  /* 0x0000000000007941 */ /* 0x000fea0003800000 */
.L_x_1840:
        /* <DEDUP_REMOVED lines=123> */
.L_x_1843:
[----:B------:R-:W-:Y:S05]  /*5510*/  BSYNC B0 ;  /* 0x0000000000007941 */ /* 0x000fea0003800000 */
.L_x_1842:
        /* <DEDUP_REMOVED lines=126> */
.L_x_1823:
        /* <DEDUP_REMOVED lines=39> */
.L_x_1827:
[----:B--234-:R-:W-:Y:S05]  /*5f70*/  BSYNC B1 ;  /* 0x0000000000017941 */ /* 0x01cfea0003800000 */
.L_x_1822:
        /* <DEDUP_REMOVED lines=85> */
.L_x_1845:
[----:B--234-:R-:W-:Y:S05]  /*64d0*/  BSYNC B0 ;  /* 0x0000000000007941 */ /* 0x01cfea0003800000 */
.L_x_1844:
        /* <DEDUP_REMOVED lines=56> */
.L_x_1821:
        /* <DEDUP_REMOVED lines=18> */
.L_x_1848:
[----:B------:R-:W-:-:S13]  /*6980*/  ISETP.NE.AND P0, PT, R0, 0x1, PT ;  /* 0x000000010000780c */ /* 0x000fda0003f05270 */
[----:B------:R-:W-:-:S05]  /*6990*/  @P0 IMAD.HI.U32 R2, R5, c[0x0][0x330], RZ ;  /* 0x0000cc0005020a27 */ /* 0x000fca00078e00ff */
[----:B------:R-:W-:-:S05]  /*69a0*/  @P0 SHF.R.U32.HI R5, RZ, c[0x0][0x334], R2 ;  /* 0x0000cd00ff050a19 */ /* 0x000fca0000011602 */
.L_x_1849:
[----:B------:R-:W-:-:S05]  /*69b0*/  IMAD R5, R5, R0, c[0x0][0x32c] ;  /* 0x0000cb0005057624 */ /* 0x000fca00078e0200 */
[----:B------:R-:W-:-:S03]  /*69c0*/  IMNMX R4, R4, R5, PT ;  /* 0x0000000504047217 */ /* 0x000fc60003800200 */
.L_x_1847:
        /* <DEDUP_REMOVED lines=22> */
.L_x_1851:
[----:B------:R-:W-:-:S04]  /*6b30*/  MOV R0, c[0x0][0x32c] ;  /* 0x0000cb0000007a02 */ /* 0x000fc80000000f00 */
[----:B------:R-:W-:-:S13]  /*6b40*/  ISETP.NE.AND P0, PT, R0, 0x1, PT ;  /* 0x000000010000780c */ /* 0x000fda0003f05270 */
[----:B------:R-:W-:-:S05]  /*6b50*/  @P0 IMAD.HI.U32 R0, R2, c[0x0][0x330], RZ ;  /* 0x0000cc0002000a27 */ /* 0x000fca00078e00ff */
[----:B------:R-:W-:-:S05]  /*6b60*/  @P0 SHF.R.U32.HI R2, RZ, c[0x0][0x334], R0 ;  /* 0x0000cd00ff020a19 */ /* 0x000fca0000011600 */
.L_x_1852:
[----:B------:R-:W-:-:S05]  /*6b70*/  IMAD R2, R2, c[0x0][0x32c], RZ ;  /* 0x0000cb0002027a24 */ /* 0x000fca00078e02ff */
[----:B------:R-:W-:-:S04]  /*6b80*/  IMNMX R203, R203, R2, !PT ;  /* 0x00000002cbcb7217 */ /* 0x000fc80007800200 */
.L_x_1850:
        /* <DEDUP_REMOVED lines=170> */
.L_x_1855:
[----:B---34-:R-:W-:Y:S05]  /*7630*/  BSYNC B0 ;  /* 0x0000000000007941 */ /* 0x018fea0003800000 */
.L_x_1854:
        /* <DEDUP_REMOVED lines=20> */
.L_x_1857:
[----:B------:R-:W-:Y:S05]  /*7780*/  BSYNC B0 ;  /* 0x0000000000007941 */ /* 0x000fea0003800000 */
.L_x_1856:
        /* <DEDUP_REMOVED lines=20> */
.L_x_1859:
[----:B------:R-:W-:Y:S05]  /*78d0*/  BSYNC B0 ;  /* 0x0000000000007941 */ /* 0x000fea0003800000 */
.L_x_1858:
[----:B------:R-:W-:Y:S01]  /*78e0*/  IADD3 R7, R7, 0x60, RZ ;  /* 0x0000006007077810 */ /* 0x000fe20007ffe0ff */
[----:B---3--:R3:W-:Y:S01]  /*78f0*/  SHFL.IDX PT, R14, R11, 0x3, 0x181f ;  /* 0x00781f000b0e7f89 */ /* 0x0087e200000e0000 */
[----:B------:R-:W-:Y:S01]  /*7900*/  IMAD.MOV.U32 R201, RZ, RZ, c[0x0][0x2b8] ;  /* 0x0000ae00ffc97624 */ /* 0x000fe200078e00ff */
[----:B------:R-:W-:Y:S01]  /*7910*/  IADD3 R86, R10, -0x1, RZ ;  /* 0xffffffff0a567810 */ /* 0x000fe20007ffe0ff */
[----:B------:R-:W-:Y:S01]  /*7920*/  USHF.R.S32.HI UR6, URZ, 0x1f, UR7 ;  /* 0x0000001f3f067899 */ /* 0x000fe20008011407 */
[----:B------:R-:W-:Y:S01]  /*7930*/  ISETP.GE.AND P0, PT, R7, R4, PT ;  /* 0x000000040700720c */ /* 0x000fe20003f06270 */
[----:B------:R-:W1:Y:S01]  /*7940*/  SHFL.IDX PT, R15, R5, 0x3, 0x181f ;  /* 0x00781f00050f7f89 */ /* 0x000e6200000e0000 */
        /* <DEDUP_REMOVED lines=13> */
[----:B------:R-:W-:Y:S01]  /*7a20*/  ISETP.GT.OR P1, PT, R207, 0x3f, P1 ;  /* 0x0000003fcf00780c */ /* 0x000fe20000f24670 */
[----:B------:R-:W-:Y:S01]  /*7a30*/  UIADD3 UR6, UR9, UR6, URZ ;  /* 0x0000000609067290 */ /* 0x000fe2000fffe03f */
[----:B------:R-:W-:Y:S01]  /*7a40*/  @!P0 LEA.HI R9, R12, R45, RZ, 0x3 ;  /* 0x0000002d0c098211 */ /* 0x000fe200078f18ff */
[----:B------:R-:W-:Y:S01]  /*7a50*/  IMAD.MOV.U32 R7, RZ, RZ, R205 ;  /* 0x000000ffff077224 */ /* 0x000fe200078e00cd */
[----:B-123--:R-:W-:-:S02]  /*7a60*/  @!P0 SHF.R.S32.HI R11, RZ, 0x1f, R206 ;  /* 0x0000001fff0b8819 */ /* 0x00efc400000114ce */
[----:B------:R-:W-:Y:S02]  /*7a70*/  @!P0 LOP3.LUT R9, R9, 0xfffffff8, RZ, 0xc0, !PT ;  /* 0xfffffff809098812 */ /* 0x000fe400078ec0ff */
[----:B------:R-:W-:Y:S01]  /*7a80*/  @!P0 LEA.HI R11, R11, R206, RZ, 0x3 ;  /* 0x000000ce0b0b8211 */ /* 0x000fe200078f18ff */
[----:B------:R-:W-:Y:S01]  /*7a90*/  @!P0 IMAD.WIDE R16, R214, 0x2, R14 ;  /* 0x00000002d6108825 */ /* 0x000fe200078e020e */
[----:B------:R-:W-:Y:S02]  /*7aa0*/  @P2 SHF.R.U32.HI R7, RZ, c[0x0][0x2c0], R6 ;  /* 0x0000b000ff072a19 */ /* 0x000fe40000011606 */
[----:B------:R-:W-:Y:S01]  /*7ab0*/  @!P0 LOP3.LUT R11, R11, 0xfffffff8, RZ, 0xc0, !PT ;  /* 0xfffffff80b0b8812 */ /* 0x000fe200078ec0ff */
[----:B------:R-:W-:Y:S01]  /*7ac0*/  @!P0 IMAD.SHL.U32 R6, R0, 0x2, RZ ;  /* 0x0000000200068824 */ /* 0x000fe200078e00ff */
[----:B------:R-:W-:-:S03]  /*7ad0*/  LOP3.LUT R5, R5, 0xfffffffd, RZ, 0xc0, !PT ;  /* 0xfffffffd05057812 */ /* 0x000fc600078ec0ff */
[--C-:B------:R-:W-:Y:S01]  /*7ae0*/  @!P0 IMAD.WIDE R20, R11, 0x2, R14.reuse ;  /* 0x000000020b148825 */ /* 0x100fe200078e020e */
[----:B------:R-:W-:Y:S01]  /*7af0*/  @!PT LDS RZ, [RZ] ;  /* 0x00000000fffff984 */ /* 0x000fe20000000800 */
[----:B------:R1:W-:Y:S01]  /*7b00*/  @!P0 LDGSTS.E.BYPASS.LTC128B.128 [R6+0xf100], [R16.64], !P5 ;  /* 0x0f10000010068fae */ /* 0x0003e2000e901d56 */
[----:B------:R-:W-:Y:S02]  /*7b10*/  @P2 LOP3.LUT R5, R5, 0x2, RZ, 0xfc, !PT ;  /* 0x0000000205052812 */ /* 0x000fe400078efcff */
[----:B------:R-:W-:Y:S01]  /*7b20*/  @!P0 IMAD.WIDE R14, R9, 0x2, R14 ;  /* 0x00000002090e8825 */ /* 0x000fe200078e020e */
[----:B------:R1:W-:Y:S01]  /*7b30*/  @!P0 LDGSTS.E.BYPASS.LTC128B.128 [R6+0x13100], [R20.64], !P3 ;  /* 0x1310000014068fae */ /* 0x0003e2000d901d56 */
[----:B------:R-:W-:-:S03]  /*7b40*/  @!P1 IADD3 R12, P2, R7, UR8, RZ ;  /* 0x00000008070c9c10 */ /* 0x000fc6000ff5e0ff */
[----:B------:R1:W-:Y:S01]  /*7b50*/  @!P0 LDGSTS.E.BYPASS.LTC128B.128 [R6+0x17100], [R14.64], !P4 ;  /* 0x171000000e068fae */ /* 0x0003e2000e101d56 */
[----:B------:R-:W-:Y:S02]  /*7b60*/  @!P1 LEA.HI.X.SX32 R11, R7, UR6, 0x1, P2 ;  /* 0x00000006070b9c11 */ /* 0x000fe400090f0eff */
[C---:B------:R-:W-:Y:S01]  /*7b70*/  @!P1 LEA R18, P2, R12.reuse, c[0x0][0x2a0], 0x2 ;  /* 0x0000a8000c129a11 */ /* 0x040fe200078410ff */
[----:B------:R-:W0:Y:S03]  /*7b80*/  LDGDEPBAR ;  /* 0x00000000000079af */ /* 0x000e260000000000 */
        /* <DEDUP_REMOVED lines=10> */
[----:B----4-:R-:W-:Y:S01]  /*7c30*/  IMAD.WIDE.U32 R12, R205, c[0x0][0x1e0], RZ ;  /* 0x00007800cd0c7a25 */ /* 0x010fe200078e00ff */
[----:B------:R-:W-:Y:S01]  /*7c40*/  SHF.R.S32.HI R55, RZ, 0x1f, R205 ;  /* 0x0000001fff377819 */ /* 0x000fe200000114cd */
[----:B------:R-:W-:Y:S01]  /*7c50*/  UIADD3 UR7, UR11, UR7, URZ ;  /* 0x000000070b077290 */ /* 0x000fe2000fffe03f */
[----:B------:R-:W-:Y:S01]  /*7c60*/  ISETP.GE.AND P5, PT, R206, c[0x0][0x1d4], PT ;  /* 0x00007500ce007a0c */ /* 0x000fe20003fa6270 */
[----:B-1----:R-:W-:Y:S01]  /*7c70*/  IMAD.MOV.U32 R6, RZ, RZ, R12 ;  /* 0x000000ffff067224 */ /* 0x002fe200078e000c */
[----:B------:R-:W-:Y:S01]  /*7c80*/  LOP3.LUT R5, R5, 0xfffffffe, RZ, 0xc0, !PT ;  /* 0xfffffffe05057812 */ /* 0x000fe200078ec0ff */
[----:B------:R-:W-:Y:S01]  /*7c90*/  IMAD R16, R55, c[0x0][0x1e0], RZ ;  /* 0x0000780037107a24 */ /* 0x000fe200078e02ff */
[----:B------:R-:W-:Y:S01]  /*7ca0*/  ISETP.GE.AND P4, PT, R214, c[0x0][0x1d4], PT ;  /* 0x00007500d6007a0c */ /* 0x000fe20003f86270 */
[----:B------:R-:W-:Y:S01]  /*7cb0*/  ULDC.64 UR4, c[0x0][0x210] ;  /* 0x0000840000047ab9 */ /* 0x000fe20000000a00 */
[----:B------:R-:W-:Y:S01]  /*7cc0*/  ISETP.GE.AND P6, PT, R45, c[0x0][0x1d4], PT ;  /* 0x000075002d007a0c */ /* 0x000fe20003fc6270 */
[----:B------:R-:W-:Y:S01]  /*7cd0*/  IMAD R7, R205, c[0x0][0x1e4], R16 ;  /* 0x00007900cd077a24 */ /* 0x000fe200078e0210 */
[----:B------:R-:W-:Y:S01]  /*7ce0*/  @P1 SHF.R.S32.HI R11, RZ, 0x1f, R206 ;  /* 0x0000001fff0b1819 */ /* 0x000fe200000114ce */
[----:B------:R-:W-:Y:S01]  /*7cf0*/  @P1 IMAD.SHL.U32 R12, R0, 0x2, RZ ;  /* 0x00000002000c1824 */ /* 0x000fe200078e00ff */
[----:B------:R-:W-:Y:S01]  /*7d00*/  UIMAD UR13, UR13, UR4, URZ ;  /* 0x000000040d0d72a4 */ /* 0x000fe2000f8e023f */
[----:B------:R-:W-:Y:S01]  /*7d10*/  IMAD.IADD R7, R13, 0x1, R7 ;  /* 0x000000010d077824 */ /* 0x000fe200078e0207 */
[----:B------:R-:W-:Y:S01]  /*7d20*/  @P1 LEA.HI R11, R11, R206, RZ, 0x3 ;  /* 0x000000ce0b0b1211 */ /* 0x000fe200078f18ff */
[----:B------:R-:W-:Y:S01]  /*7d30*/  UIMAD.WIDE.U32 UR18, UR14, UR4, URZ ;  /* 0x000000040e1272a5 */ /* 0x000fe2000f8e003f */
[----:B------:R-:W-:Y:S01]  /*7d40*/  @P5 LOP3.LUT R5, R5, 0x1, RZ, 0xfc, !PT ;  /* 0x0000000105055812 */ /* 0x000fe200078efcff */
[----:B------:R-:W-:Y:S01]  /*7d50*/  UIMAD UR5, UR14, UR5, UR13 ;  /* 0x000000050e0572a4 */ /* 0x000fe2000f8e020d */
[----:B------:R-:W-:-:S02]  /*7d60*/  @P1 LOP3.LUT R11, R11, 0xfffffff8, RZ, 0xc0, !PT ;  /* 0xfffffff80b0b1812 */ /* 0x000fc400078ec0ff */
[----:B------:R-:W-:Y:S01]  /*7d70*/  ISETP.GT.AND P3, PT, R207, 0x3f, PT ;  /* 0x0000003fcf00780c */ /* 0x000fe20003f64270 */
[----:B------:R-:W-:Y:S01]  /*7d80*/  UIADD3 UR12, UR19, UR5, URZ ;  /* 0x00000005130c7290 */ /* 0x000fe2000fffe03f */
[----:B------:R-:W-:Y:S02]  /*7d90*/  SEL R84, RZ, 0x10, P6 ;  /* 0x00000010ff547807 */ /* 0x000fe40003000000 */
[----:B--2---:R-:W-:Y:S01]  /*7da0*/  SHF.R.S32.HI R54, RZ, 0x1f, R204 ;  /* 0x0000001fff367819 */ /* 0x004fe200000114cc */
        /* <DEDUP_REMOVED lines=8> */
[----:B------:R-:W-:Y:S02]  /*7e30*/  ISETP.GE.AND P0, PT, R44, 0x21, PT ;  /* 0x000000212c00780c */ /* 0x000fe40003f06270 */
[--C-:B------:R-:W-:Y:S01]  /*7e40*/  @P1 SHF.R.S32.HI R6, RZ, 0x1f, R45.reuse ;  /* 0x0000001fff061819 */ /* 0x100fe2000001142d */
[----:B------:R-:W-:Y:S04]  /*7e50*/  SHFL.IDX PT, R17, R9, RZ, 0x181f ;  /* 0x00181fff09117589 */ /* 0x000fe800000e0000 */
[----:B------:R-:W-:Y:S04]  /*7e60*/  SHFL.IDX PT, R14, R13, 0x1, 0x181f ;  /* 0x00381f000d0e7f89 */ /* 0x000fe800000e0000 */
[----:B------:R1:W2:Y:S02]  /*7e70*/  SHFL.IDX PT, R15, R9, 0x1, 0x181f ;  /* 0x00381f00090f7f89 */ /* 0x0002a400000e0000 */
[----:B------:R-:W-:Y:S01]  /*7e80*/  @P0 SHF.R.S32.HI R5, RZ, 0x1f, R206 ;  /* 0x0000001fff050819 */ /* 0x000fe200000114ce */
[----:B------:R-:W-:Y:S01]  /*7e90*/  @P0 IMAD.SHL.U32 R7, R0, 0x2, RZ ;  /* 0x0000000200070824 */ /* 0x000fe200078e00ff */
[----:B------:R-:W-:-:S02]  /*7ea0*/  @P0 SHF.R.S32.HI R18, RZ, 0x1f, R45 ;  /* 0x0000001fff120819 */ /* 0x000fc4000001142d */
[-C--:B-1----:R-:W-:Y:S01]  /*7eb0*/  @P1 LEA.HI R9, R6, R45.reuse, RZ, 0x3 ;  /* 0x0000002d06091211 */ /* 0x082fe200078f18ff */
[----:B--2---:R-:W-:Y:S01]  /*7ec0*/  @P0 IMAD.WIDE R24, R214, 0x2, R14 ;  /* 0x00000002d6180825 */ /* 0x004fe200078e020e */
[----:B------:R-:W-:Y:S02]  /*7ed0*/  @P0 LEA.HI R6, R5, R206, RZ, 0x3 ;  /* 0x000000ce05060211 */ /* 0x000fe400078f18ff */
[----:B------:R-:W-:Y:S02]  /*7ee0*/  @P1 LOP3.LUT R9, R9, 0xfffffff8, RZ, 0xc0, !PT ;  /* 0xfffffff809091812 */ /* 0x000fe400078ec0ff */
[----:B------:R-:W-:Y:S01]  /*7ef0*/  @P0 LEA.HI R5, R18, R45, RZ, 0x3 ;  /* 0x0000002d12050211 */ /* 0x000fe200078f18ff */
[--C-:B------:R-:W-:Y:S01]  /*7f00*/  @P1 IMAD.WIDE R18, R11, 0x2, R16.reuse ;  /* 0x000000020b121825 */ /* 0x100fe200078e0210 */
[----:B------:R-:W-:Y:S02]  /*7f10*/  @P0 LOP3.LUT R6, R6, 0xfffffff8, RZ, 0xc0, !PT ;  /* 0xfffffff806060812 */ /* 0x000fe400078ec0ff */
[----:B------:R-:W-:Y:S01]  /*7f20*/  @P0 LOP3.LUT R5, R5, 0xfffffff8, RZ, 0xc0, !PT ;  /* 0xfffffff805050812 */ /* 0x000fe200078ec0ff */
[----:B------:R-:W-:Y:S01]  /*7f30*/  @P1 IMAD.WIDE R20, R9, 0x2, R16 ;  /* 0x0000000209141825 */ /* 0x000fe200078e0210 */
[----:B------:R-:W-:-:S03]  /*7f40*/  LEA.HI R9, R68, R71, RZ, 0x5 ;  /* 0x0000004744097211 */ /* 0x000fc600078f28ff */
[----:B------:R-:W-:Y:S01]  /*7f50*/  @P1 IMAD.WIDE R16, R214, 0x2, R16 ;  /* 0x00000002d6101825 */ /* 0x000fe200078e0210 */
[----:B------:R-:W-:-:S03]  /*7f60*/  SHF.R.S32.HI R11, RZ, 0x5, R9 ;  /* 0x00000005ff0b7819 */ /* 0x000fc60000011409 */
        /* <DEDUP_REMOVED lines=13> */
.L_x_1860:
        /* <DEDUP_REMOVED lines=122> */
.L_x_1864:
[----:B------:R-:W-:Y:S05]  /*87e0*/  BSYNC B0 ;  /* 0x0000000000007941 */ /* 0x000fea0003800000 */
.L_x_1863:
        /* <DEDUP_REMOVED lines=67> */
[C---:B------:R-:W-:Y:S01]  /*8c20*/  @!P0 IMAD.WIDE R22, R92.reuse, 0x2, R14 ;  /* 0x000000025c168825 */ /* 0x040fe200078e020e */
        /* <DEDUP_REMOVED lines=53> */
.L_x_1866:
[----:B-1-3--:R-:W-:Y:S05]  /*8f80*/  BSYNC B0 ;  /* 0x0000000000007941 */ /* 0x00afea0003800000 */
.L_x_1865:
        /* <DEDUP_REMOVED lines=43> */
[----:B------:R-:W-:Y:S01]  /*9240*/  PRMT R32, R7, 0x7610, R32 ;  /* 0x0000761007207816 */ /* 0x000fe20000000020 */
[----:B------:R-:W-:Y:S01]  /*9250*/  IMAD.MOV.U32 R7, RZ, RZ, R35 ;  /* 0x000000ffff077224 */ /* 0x000fe200078e0023 */
[----:B------:R-:W-:Y:S01]  /*9260*/  LOP3.LUT R6, R5, 0x1c0, RZ, 0xc0, !PT ;  /* 0x000001c005067812 */ /* 0x000fe200078ec0ff */
[----:B------:R-:W-:-:S03]  /*9270*/  IMAD.MOV.U32 R5, RZ, RZ, R42 ;  /* 0x000000ffff057224 */ /* 0x000fc600078e002a */
[----:B------:R-:W-:Y:S02]  /*9280*/  LOP3.LUT R61, R6, 0x18, R61, 0xf8, !PT ;  /* 0x00000018063d7812 */ /* 0x000fe400078ef83d */
[----:B------:R-:W-:Y:S02]  /*9290*/  SHF.R.U32.HI R6, RZ, 0x3, R6 ;  /* 0x00000003ff067819 */ /* 0x000fe40000011606 */
[----:B------:R-:W-:Y:S01]  /*92a0*/  PRMT R37, R37, 0x5410, R5 ;  /* 0x0000541025257816 */ /* 0x000fe20000000005 */
[----:B------:R-:W-:Y:S01]  /*92b0*/  IMAD.MOV.U32 R5, RZ, RZ, R58 ;  /* 0x000000ffff057224 */ /* 0x000fe200078e003a */
[----:B------:R-:W-:Y:S02]  /*92c0*/  LOP3.LUT R6, R61, R6, RZ, 0x3c, !PT ;  /* 0x000000063d067212 */ /* 0x000fe400078e3cff */
[----:B------:R-:W-:Y:S02]  /*92d0*/  PRMT R33, R33, 0x5410, R7 ;  /* 0x0000541021217816 */ /* 0x000fe40000000007 */
[----:B------:R-:W-:Y:S01]  /*92e0*/  PRMT R41, R4, 0x5410, R5 ;  /* 0x0000541004297816 */ /* 0x000fe20000000005 */
[----:B------:R-:W-:-:S02]  /*92f0*/  IMAD R15, R11, 0x200, R6 ;  /* 0x000002000b0f7824 */ /* 0x000fc400078e0206 */
[----:B------:R-:W-:-:S03]  /*9300*/  IMAD.MOV.U32 R6, RZ, RZ, R43 ;  /* 0x000000ffff067224 */ /* 0x000fc600078e002b */
        /* <DEDUP_REMOVED lines=11> */
[----:B------:R-:W-:Y:S01]  /*93c0*/  HADD2.F32 R102, -RZ, R81.H1_H1 ;  /* 0x30000051ff667230 */ /* 0x000fe20000004100 */
[----:B------:R-:W-:Y:S01]  /*93d0*/  SHF.R.U64 R91, R94, 0x10, R95 ;  /* 0x000000105e5b7819 */ /* 0x000fe2000000125f */
[----:B------:R-:W-:Y:S01]  /*93e0*/  HADD2.F32 R103, -RZ, R85.H1_H1 ;  /* 0x30000055ff677230 */ /* 0x000fe20000004100 */
[--C-:B------:R-:W-:Y:S01]  /*93f0*/  SHF.R.U32.HI R87, RZ, 0x10, R99.reuse ;  /* 0x00000010ff577819 */ /* 0x100fe20000011663 */
[----:B------:R-:W-:Y:S01]  /*9400*/  HADD2.F32 R93, -RZ, R93.H0_H0 ;  /* 0x2000005dff5d7230 */ /* 0x000fe20000004100 */
[----:B------:R-:W-:Y:S01]  /*9410*/  SHF.R.U64 R61, R98, 0x10, R99 ;  /* 0x00000010623d7819 */ /* 0x000fe20000001263 */
        /* <DEDUP_REMOVED lines=10> */
[----:B------:R-:W-:Y:S01]  /*94c0*/  HADD2.F32 R6, -RZ, R6.H1_H1 ;  /* 0x30000006ff067230 */ /* 0x000fe20000004100 */
[C---:B------:R-:W-:Y:S01]  /*94d0*/  FMUL.FTZ R93, R94.reuse, R93 ;  /* 0x0000005d5e5d7220 */ /* 0x040fe20000410000 */
[--C-:B------:R-:W-:Y:S01]  /*94e0*/  HADD2.F32 R99, -RZ, R5.reuse.H0_H0 ;  /* 0x20000005ff637230 */ /* 0x100fe20000004100 */
[----:B------:R-:W-:Y:S01]  /*94f0*/  FFMA.FTZ R87, R94, R104, -R87 ;  /* 0x000000685e577223 */ /* 0x000fe20000010857 */
[----:B------:R-:W-:Y:S01]  /*9500*/  HADD2.F32 R5, -RZ, R5.H1_H1 ;  /* 0x30000005ff057230 */ /* 0x000fe20000004100 */
[C---:B------:R-:W-:Y:S01]  /*9510*/  FMUL.FTZ R102, R95.reuse, R102 ;  /* 0x000000665f667220 */ /* 0x040fe20000410000 */
[----:B------:R-:W-:Y:S01]  /*9520*/  HADD2.F32 R94, -RZ, R91.H0_H0 ;  /* 0x2000005bff5e7230 */ /* 0x000fe20000004100 */
[----:B------:R-:W-:-:S02]  /*9530*/  FFMA.FTZ R106, R95, R103, -R106 ;  /* 0x000000675f6a7223 */ /* 0x000fc4000001086a */
[----:B------:R-:W-:Y:S02]  /*9540*/  FFMA.FTZ R104, R7, R104, R93 ;  /* 0x0000006807687223 */ /* 0x000fe4000001005d */
[----:B------:R-:W-:Y:S01]  /*9550*/  FFMA.FTZ R103, R98, R103, R102 ;  /* 0x0000006762677223 */ /* 0x000fe20000010066 */
[----:B------:R-:W-:Y:S01]  /*9560*/  HADD2.F32 R98, -RZ, R61.H0_H0 ;  /* 0x2000003dff627230 */ /* 0x000fe20000004100 */
[-C--:B------:R-:W-:Y:S02]  /*9570*/  FMUL.FTZ R7, R6, R81.reuse ;  /* 0x0000005106077220 */ /* 0x080fe40000410000 */
[----:B------:R-:W-:Y:S02]  /*9580*/  FMUL.FTZ R81, R4, R81 ;  /* 0x0000005104517220 */ /* 0x000fe40000410000 */
[-C--:B------:R-:W-:Y:S02]  /*9590*/  FMUL.FTZ R61, R5, R94.reuse ;  /* 0x0000005e053d7220 */ /* 0x080fe40000410000 */
[----:B------:R-:W-:-:S02]  /*95a0*/  FMUL.FTZ R94, R99, R94 ;  /* 0x0000005e635e7220 */ /* 0x000fc40000410000 */
[----:B------:R-:W-:Y:S01]  /*95b0*/  FFMA.FTZ R4, R4, R85, -R7 ;  /* 0x0000005504047223 */ /* 0x000fe20000010807 */
[----:B------:R-:W-:Y:S01]  /*95c0*/  F2FP.PACK_AB R7, R104, R87 ;  /* 0x000000576807723e */ /* 0x000fe200000000ff */
[----:B------:R-:W-:Y:S02]  /*95d0*/  FFMA.FTZ R81, R6, R85, R81 ;  /* 0x0000005506517223 */ /* 0x000fe40000010051 */
[-C--:B------:R-:W-:Y:S02]  /*95e0*/  FFMA.FTZ R61, R99, R98.reuse, -R61 ;  /* 0x00000062633d7223 */ /* 0x080fe4000001083d */
[----:B------:R-:W-:Y:S01]  /*95f0*/  FFMA.FTZ R94, R5, R98, R94 ;  /* 0x00000062055e7223 */ /* 0x000fe2000001005e */
[----:B------:R-:W-:Y:S02]  /*9600*/  F2FP.PACK_AB R6, R81, R4 ;  /* 0x000000045106723e */ /* 0x000fe400000000ff */
[----:B------:R-:W-:Y:S02]  /*9610*/  F2FP.PACK_AB R4, R103, R106 ;  /* 0x0000006a6704723e */ /* 0x000fe400000000ff */
[----:B------:R-:W-:-:S05]  /*9620*/  F2FP.PACK_AB R5, R94, R61 ;  /* 0x0000003d5e05723e */ /* 0x000fca00000000ff */
[----:B------:R1:W-:Y:S02]  /*9630*/  STS.128 [R15], R4 ;  /* 0x000000040f007388 */ /* 0x0003e40000000c00 */
.L_x_1870:
[----:B------:R-:W-:Y:S05]  /*9640*/  BSYNC B0 ;  /* 0x0000000000007941 */ /* 0x000fea0003800000 */
.L_x_1869:
        /* <DEDUP_REMOVED lines=14> */
[--C-:B-1----:R-:W-:Y:S02]  /*9730*/  HADD2.F32 R91, -RZ, R4.reuse.H1_H1 ;  /* 0x30000004ff5b7230 */ /* 0x102fe40000004100 */
[----:B------:R-:W-:Y:S02]  /*9740*/  HADD2.F32 R87, -RZ, R4.H0_H0 ;  /* 0x20000004ff577230 */ /* 0x000fe40000004100 */
[--C-:B------:R-:W-:Y:S01]  /*9750*/  HADD2.F32 R85, -RZ, R7.reuse.H0_H0 ;  /* 0x20000007ff557230 */ /* 0x100fe20000004100 */
[-C--:B------:R-:W-:Y:S01]  /*9760*/  FMUL.FTZ R95, R91, R94.reuse ;  /* 0x0000005e5b5f7220 */ /* 0x080fe20000410000 */
[----:B------:R-:W-:Y:S01]  /*9770*/  HADD2.F32 R7, -RZ, R7.H1_H1 ;  /* 0x30000007ff077230 */ /* 0x000fe20000004100 */
[C---:B------:R-:W-:Y:S01]  /*9780*/  FMUL.FTZ R94, R87.reuse, R94 ;  /* 0x0000005e575e7220 */ /* 0x040fe20000410000 */
[--C-:B------:R-:W-:Y:S01]  /*9790*/  HADD2.F32 R4, -RZ, R6.reuse.H0_H0 ;  /* 0x20000006ff047230 */ /* 0x100fe20000004100 */
[-C--:B------:R-:W-:Y:S01]  /*97a0*/  FFMA.FTZ R95, R87, R102.reuse, -R95 ;  /* 0x00000066575f7223 */ /* 0x080fe2000001085f */
[--C-:B------:R-:W-:Y:S01]  /*97b0*/  HADD2.F32 R93, -RZ, R5.reuse.H0_H0 ;  /* 0x20000005ff5d7230 */ /* 0x100fe20000004100 */
[----:B------:R-:W-:Y:S01]  /*97c0*/  FFMA.FTZ R94, R91, R102, R94 ;  /* 0x000000665b5e7223 */ /* 0x000fe2000001005e */
[----:B------:R-:W-:Y:S01]  /*97d0*/  HADD2.F32 R6, -RZ, R6.H1_H1 ;  /* 0x30000006ff067230 */ /* 0x000fe20000004100 */
[-C--:B------:R-:W-:Y:S01]  /*97e0*/  FMUL.FTZ R98, R7, R108.reuse ;  /* 0x0000006c07627220 */ /* 0x080fe20000410000 */
        /* <DEDUP_REMOVED lines=8> */
[----:B------:R-:W-:Y:S01]  /*9870*/  FMUL.FTZ R85, R5, R102 ;  /* 0x0000006605557220 */ /* 0x000fe20000410000 */
[----:B------:R-:W-:Y:S01]  /*9880*/  F2FP.PACK_AB R7, R7, R98 ;  /* 0x000000620707723e */ /* 0x000fe200000000ff */
[C---:B------:R-:W-:Y:S02]  /*9890*/  FMUL.FTZ R77, R4.reuse, R77 ;  /* 0x0000004d044d7220 */ /* 0x040fe40000410000 */
[C---:B------:R-:W-:Y:S02]  /*98a0*/  FMUL.FTZ R102, R93.reuse, R102 ;  /* 0x000000665d667220 */ /* 0x040fe40000410000 */
[----:B------:R-:W-:Y:S01]  /*98b0*/  FFMA.FTZ R61, R4, R81, -R61 ;  /* 0x00000051043d7223 */ /* 0x000fe2000001083d */
[----:B------:R-:W-:Y:S01]  /*98c0*/  F2FP.PACK_AB R4, R94, R95 ;  /* 0x0000005f5e04723e */ /* 0x000fe200000000ff */
[----:B------:R-:W-:Y:S02]  /*98d0*/  FFMA.FTZ R6, R6, R81, R77 ;  /* 0x0000005106067223 */ /* 0x000fe4000001004d */
[----:B------:R-:W-:-:S02]  /*98e0*/  FFMA.FTZ R85, R93, R80, -R85 ;  /* 0x000000505d557223 */ /* 0x000fc40000010855 */
[----:B------:R-:W-:Y:S01]  /*98f0*/  FFMA.FTZ R102, R5, R80, R102 ;  /* 0x0000005005667223 */ /* 0x000fe20000010066 */
[----:B------:R-:W-:-:S04]  /*9900*/  F2FP.PACK_AB R6, R6, R61 ;  /* 0x0000003d0606723e */ /* 0x000fc800000000ff */
[----:B------:R-:W-:-:S05]  /*9910*/  F2FP.PACK_AB R5, R102, R85 ;  /* 0x000000556605723e */ /* 0x000fca00000000ff */
[----:B------:R1:W-:Y:S02]  /*9920*/  STS.128 [R12], R4 ;  /* 0x000000040c007388 */ /* 0x0003e40000000c00 */
.L_x_1872:
[----:B------:R-:W-:Y:S05]  /*9930*/  BSYNC B0 ;  /* 0x0000000000007941 */ /* 0x000fea0003800000 */
.L_x_1871:
        /* <DEDUP_REMOVED lines=46> */
.L_x_1874:
[----:B------:R-:W-:Y:S05]  /*9c20*/  BSYNC B0 ;  /* 0x0000000000007941 */ /* 0x000fea0003800000 */
.L_x_1873:
        /* <DEDUP_REMOVED lines=23> */
[----:B------:R-:W-:Y:S01]  /*9da0*/  HADD2.F32 R6, -RZ, R6.H1_H1 ;  /* 0x30000006ff067230 */ /* 0x000fe20000004100 */
[-C--:B------:R-:W-:Y:S01]  /*9db0*/  FFMA.FTZ R85, R76, R88.reuse, -R85 ;  /* 0x000000584c557223 */ /* 0x080fe20000010855 */
[--C-:B------:R-:W-:Y:S01]  /*9dc0*/  HADD2.F32 R81, -RZ, R5.reuse.H0_H0 ;  /* 0x20000005ff517230 */ /* 0x100fe20000004100 */
[----:B------:R-:W-:Y:S01]  /*9dd0*/  FFMA.FTZ R82, R7, R88, R82 ;  /* 0x0000005807527223 */ /* 0x000fe20000010052 */
[----:B------:R-:W-:Y:S01]  /*9de0*/  HADD2.F32 R5, -RZ, R5.H1_H1 ;  /* 0x30000005ff057230 */ /* 0x000fe20000004100 */
[----:B------:R-:W-:Y:S01]  /*9df0*/  FMUL.FTZ R7, R6, R65 ;  /* 0x0000004106077220 */ /* 0x000fe20000410000 */
[----:B------:R-:W-:Y:S01]  /*9e00*/  HADD2.F32 R76, -RZ, R61.H0_H0 ;  /* 0x2000003dff4c7230 */ /* 0x000fe20000004100 */
[----:B------:R-:W-:-:S02]  /*9e10*/  FMUL.FTZ R94, R80, R83 ;  /* 0x00000053505e7220 */ /* 0x000fc40000410000 */
[C---:B------:R-:W-:Y:S02]  /*9e20*/  FMUL.FTZ R65, R4.reuse, R65 ;  /* 0x0000004104417220 */ /* 0x040fe40000410000 */
[-C--:B------:R-:W-:Y:S02]  /*9e30*/  FMUL.FTZ R61, R5, R70.reuse ;  /* 0x00000046053d7220 */ /* 0x080fe40000410000 */
[----:B------:R-:W-:Y:S02]  /*9e40*/  FMUL.FTZ R83, R77, R83 ;  /* 0x000000534d537220 */ /* 0x000fe40000410000 */
[----:B------:R-:W-:Y:S02]  /*9e50*/  FMUL.FTZ R70, R81, R70 ;  /* 0x0000004651467220 */ /* 0x000fe40000410000 */
[----:B------:R-:W-:Y:S01]  /*9e60*/  FFMA.FTZ R4, R4, R69, -R7 ;  /* 0x0000004504047223 */ /* 0x000fe20000010807 */
[----:B------:R-:W-:Y:S01]  /*9e70*/  F2FP.PACK_AB R7, R82, R85 ;  /* 0x000000555207723e */ /* 0x000fe200000000ff */
[----:B------:R-:W-:-:S02]  /*9e80*/  FFMA.FTZ R65, R6, R69, R65 ;  /* 0x0000004506417223 */ /* 0x000fc40000010041 */
[-C--:B------:R-:W-:Y:S02]  /*9e90*/  FFMA.FTZ R94, R77, R87.reuse, -R94 ;  /* 0x000000574d5e7223 */ /* 0x080fe4000001085e */
[----:B------:R-:W-:Y:S01]  /*9ea0*/  FFMA.FTZ R83, R80, R87, R83 ;  /* 0x0000005750537223 */ /* 0x000fe20000010053 */
[----:B------:R-:W-:Y:S01]  /*9eb0*/  F2FP.PACK_AB R6, R65, R4 ;  /* 0x000000044106723e */ /* 0x000fe200000000ff */
[-C--:B------:R-:W-:Y:S02]  /*9ec0*/  FFMA.FTZ R61, R81, R76.reuse, -R61 ;  /* 0x0000004c513d7223 */ /* 0x080fe4000001083d */
[----:B------:R-:W-:Y:S01]  /*9ed0*/  FFMA.FTZ R70, R5, R76, R70 ;  /* 0x0000004c05467223 */ /* 0x000fe20000010046 */
[----:B------:R-:W-:-:S04]  /*9ee0*/  F2FP.PACK_AB R4, R83, R94 ;  /* 0x0000005e5304723e */ /* 0x000fc800000000ff */
[----:B------:R-:W-:-:S05]  /*9ef0*/  F2FP.PACK_AB R5, R70, R61 ;  /* 0x0000003d4605723e */ /* 0x000fca00000000ff */
[----:B------:R1:W-:Y:S02]  /*9f00*/  STS.128 [R12+0x4000], R4 ;  /* 0x004000040c007388 */ /* 0x0003e40000000c00 */
.L_x_1876:
[----:B------:R-:W-:Y:S05]  /*9f10*/  BSYNC B0 ;  /* 0x0000000000007941 */ /* 0x000fea0003800000 */
.L_x_1875:
        /* <DEDUP_REMOVED lines=22> */
[----:B------:R-:W-:Y:S01]  /*a080*/  HADD2.F32 R6, -RZ, R6.H1_H1 ;  /* 0x30000006ff067230 */ /* 0x000fe20000004100 */
[----:B------:R-:W-:Y:S01]  /*a090*/  FFMA.FTZ R78, R69, R80, -R78 ;  /* 0x00000050454e7223 */ /* 0x000fe2000001084e */
[--C-:B------:R-:W-:Y:S01]  /*a0a0*/  HADD2.F32 R76, -RZ, R5.reuse.H0_H0 ;  /* 0x20000005ff4c7230 */ /* 0x100fe20000004100 */
[CC--:B------:R-:W-:Y:S01]  /*a0b0*/  FMUL.FTZ R82, R70.reuse, R77.reuse ;  /* 0x0000004d46527220 */ /* 0x0c0fe20000410000 */
[----:B------:R-:W-:Y:S01]  /*a0c0*/  HADD2.F32 R69, -RZ, R60.H0_H0 ;  /* 0x2000003cff457230 */ /* 0x000fe20000004100 */
[C---:B------:R-:W-:Y:S01]  /*a0d0*/  FMUL.FTZ R81, R75.reuse, R77 ;  /* 0x0000004d4b517220 */ /* 0x040fe20000410000 */
[----:B------:R-:W-:Y:S01]  /*a0e0*/  HADD2.F32 R5, -RZ, R5.H1_H1 ;  /* 0x30000005ff057230 */ /* 0x000fe20000004100 */
[-C--:B------:R-:W-:Y:S01]  /*a0f0*/  FFMA.FTZ R82, R75, R79.reuse, R82 ;  /* 0x0000004f4b527223 */ /* 0x080fe20000010052 */
[----:B------:R-:W-:Y:S01]  /*a100*/  HADD2.F32 R75, -RZ, R64.H0_H0 ;  /* 0x20000040ff4b7230 */ /* 0x000fe20000004100 */
[----:B------:R-:W-:-:S02]  /*a110*/  FFMA.FTZ R81, R70, R79, -R81 ;  /* 0x0000004f46517223 */ /* 0x000fc40000010851 */
[-C--:B------:R-:W-:Y:S02]  /*a120*/  FMUL.FTZ R60, R6, R69.reuse ;  /* 0x00000045063c7220 */ /* 0x080fe40000410000 */
[----:B------:R-:W-:Y:S02]  /*a130*/  FMUL.FTZ R69, R4, R69 ;  /* 0x0000004504457220 */ /* 0x000fe40000410000 */
[-C--:B------:R-:W-:Y:S02]  /*a140*/  FMUL.FTZ R64, R5, R65.reuse ;  /* 0x0000004105407220 */ /* 0x080fe40000410000 */
        /* <DEDUP_REMOVED lines=11> */
.L_x_1878:
[----:B------:R-:W-:Y:S05]  /*a200*/  BSYNC B0 ;  /* 0x0000000000007941 */ /* 0x000fea0003800000 */
.L_x_1877:
        /* <DEDUP_REMOVED lines=45> */
.L_x_1868:
[----:B------:R-:W-:Y:S05]  /*a4e0*/  BSYNC B1 ;  /* 0x0000000000017941 */ /* 0x000fea0003800000 */
.L_x_1867:
        /* <DEDUP_REMOVED lines=48> */
.L_x_1881:
[----:B------:R-:W-:Y:S05]  /*a7f0*/  BSYNC B0 ;  /* 0x0000000000007941 */ /* 0x000fea0003800000 */
.L_x_1880:
        /* <DEDUP_REMOVED lines=46> */
.L_x_1883:
[----:B------:R-:W-:Y:S05]  /*aae0*/  BSYNC B0 ;  /* 0x0000000000007941 */ /* 0x000fea0003800000 */
.L_x_1882:
        /* <DEDUP_REMOVED lines=46> */
.L_x_1885:
[----:B------:R-:W-:Y:S05]  /*add0*/  BSYNC B0 ;  /* 0x0000000000007941 */ /* 0x000fea0003800000 */
.L_x_1884:
        /* <DEDUP_REMOVED lines=46> */
.L_x_1887:
[----:B------:R-:W-:Y:S05]  /*b0c0*/  BSYNC B0 ;  /* 0x0000000000007941 */ /* 0x000fea0003800000 */
.L_x_1886:
        /* <DEDUP_REMOVED lines=46> */
.L_x_1889:
[----:B------:R-:W-:Y:S05]  /*b3b0*/  BSYNC B0 ;  /* 0x0000000000007941 */ /* 0x000fea0003800000 */
.L_x_1888:
        /* <DEDUP_REMOVED lines=46> */
.L_x_1862:
        /* <DEDUP_REMOVED lines=75> */
.L_x_1891:
[----:B------:R-:W-:Y:S05]  /*bb50*/  BSYNC B0 ;  /* 0x0000000000007941 */ /* 0x000fea0003800000 */
.L_x_1890:
        /* <DEDUP_REMOVED lines=94> */
.L_x_1893:
[----:B--2-4-:R-:W-:Y:S05]  /*c140*/  BSYNC B0 ;  /* 0x0000000000007941 */ /* 0x014fea0003800000 */
.L_x_1892:
        /* <DEDUP_REMOVED lines=60> */
[C---:B------:R-:W-:Y:S02]  /*c510*/  LOP3.LUT R4, R12.reuse, 0x38, R4, 0xf8, !PT ;  /* 0x000000380c047812 */ /* 0x040fe400078ef804 */
        /* <DEDUP_REMOVED lines=91> */
.L_x_1897:
[----:B------:R-:W-:Y:S05]  /*cad0*/  BSYNC B0 ;  /* 0x0000000000007941 */ /* 0x000fea0003800000 */
.L_x_1896:
        /* <DEDUP_REMOVED lines=114> */
.L_x_1899:
[----:B------:R-:W-:Y:S05]  /*d200*/  BSYNC B0 ;  /* 0x0000000000007941 */ /* 0x000fea0003800000 */
.L_x_1898:
        /* <DEDUP_REMOVED lines=113> */
.L_x_1895:
[----:B------:R-:W-:Y:S05]  /*d920*/  BSYNC B1 ;  /* 0x0000000000017941 */ /* 0x000fea0003800000 */
.L_x_1894:
        /* <DEDUP_REMOVED lines=9> */
[--C-:B------:R-:W-:Y:S01]  /*d9c0*/  HADD2.F32 R80, -RZ, R88.reuse.H0_H0 ;  /* 0x20000058ff507230 */ /* 0x100fe20000004100 */
        /* <DEDUP_REMOVED lines=31> */
[----:B------:R-:W-:-:S02]  /*dbc0*/  SHF.R.U64 R38, R38, 0x10, R39 ;  /* 0x0000001026267819 */ /* 0x000fc40000001227 */
[----:B------:R-:W-:Y:S02]  /*dbd0*/  SHF.R.U32.HI R36, RZ, 0x10, R37 ;  /* 0x00000010ff247819 */ /* 0x000fe40000011625 */
[----:B------:R-:W-:Y:S02]  /*dbe0*/  SHF.R.U32.HI R39, RZ, 0x10, R39 ;  /* 0x00000010ff277819 */ /* 0x000fe40000011627 */
[--C-:B------:R-:W-:Y:S02]  /*dbf0*/  SHF.R.U64 R32, R32, 0x10, R33.reuse ;  /* 0x0000001020207819 */ /* 0x100fe40000001221 */
[----:B------:R-:W-:Y:S01]  /*dc00*/  SHF.R.U32.HI R33, RZ, 0x10, R33 ;  /* 0x00000010ff217819 */ /* 0x000fe20000011621 */
[----:B------:R-:W-:Y:S02]  /*dc10*/  HADD2.F32 R78, -RZ, R39.H0_H0 ;  /* 0x20000027ff4e7230 */ /* 0x000fe40000004100 */
[--C-:B-1----:R-:W-:Y:S02]  /*dc20*/  HADD2.F32 R37, -RZ, R15.reuse.H0_H0 ;  /* 0x2000000fff257230 */ /* 0x102fe40000004100 */
[----:B------:R-:W-:-:S02]  /*dc30*/  HADD2.F32 R15, -RZ, R15.H1_H1 ;  /* 0x3000000fff0f7230 */ /* 0x000fc40000004100 */
        /* <DEDUP_REMOVED lines=17> */
[-C--:B------:R-:W-:Y:S01]  /*dd50*/  FMUL.FTZ R33, R48, R85.reuse ;  /* 0x0000005530217220 */ /* 0x080fe20000410000 */
[----:B------:R-:W-:Y:S01]  /*dd60*/  HADD2.F32 R64, -RZ, R36.H0_H0 ;  /* 0x20000024ff407230 */ /* 0x000fe20000004100 */
[-C--:B------:R-:W-:Y:S01]  /*dd70*/  FMUL.FTZ R36, R13, R76.reuse ;  /* 0x0000004c0d247220 */ /* 0x080fe20000410000 */
[----:B------:R-:W-:Y:S01]  /*dd80*/  HADD2.F32 R12, -RZ, R14.H0_H0 ;  /* 0x2000000eff0c7230 */ /* 0x000fe20000004100 */
[C---:B------:R-:W-:Y:S01]  /*dd90*/  FMUL.FTZ R76, R5.reuse, R76 ;  /* 0x0000004c054c7220 */ /* 0x040fe20000410000 */
[--C-:B------:R-:W-:Y:S01]  /*dda0*/  HADD2.F32 R65, -RZ, R4.reuse.H0_H0 ;  /* 0x20000004ff417230 */ /* 0x100fe20000004100 */
[----:B------:R-:W-:Y:S01]  /*ddb0*/  FFMA.FTZ R36, R5, R64, R36 ;  /* 0x0000004005247223 */ /* 0x000fe20000010024 */
        /* <DEDUP_REMOVED lines=14> */
[----:B------:R-:W-:Y:S01]  /*dea0*/  HADD2.F32 R5, -RZ, R38.H0_H0 ;  /* 0x20000026ff057230 */ /* 0x000fe20000004100 */
[----:B------:R-:W-:Y:S01]  /*deb0*/  FMUL.FTZ R35, R14, R65 ;  /* 0x000000410e237220 */ /* 0x000fe20000410000 */
[----:B------:R-:W-:Y:S01]  /*dec0*/  F2FP.PACK_AB R7, R7, R72 ;  /* 0x000000480707723e */ /* 0x000fe200000000ff */
[----:B------:R-:W-:-:S02]  /*ded0*/  FMUL.FTZ R51, R66, R51 ;  /* 0x0000003342337220 */ /* 0x000fc40000410000 */
[----:B------:R-:W-:Y:S02]  /*dee0*/  FMUL.FTZ R65, R6, R65 ;  /* 0x0000004106417220 */ /* 0x000fe40000410000 */
[----:B------:R-:W-:Y:S02]  /*def0*/  FFMA.FTZ R87, R12, R89, -R87 ;  /* 0x000000590c577223 */ /* 0x000fe40000010857 */
        /* <DEDUP_REMOVED lines=18> */
.L_x_1901:
[----:B------:R-:W-:Y:S05]  /*e020*/  BSYNC B0 ;  /* 0x0000000000007941 */ /* 0x000fea0003800000 */
.L_x_1900:
        /* <DEDUP_REMOVED lines=15> */
[----:B------:R-:W-:Y:S01]  /*e120*/  IMAD.SHL.U32 R5, R5, 0x40, RZ ;  /* 0x0000004005057824 */ /* 0x000fe200078e00ff */
[----:B------:R-:W-:Y:S01]  /*e130*/  LEA.HI R13, R13, R4, RZ, 0x1d ;  /* 0x000000040d0d7211 */ /* 0x000fe200078fe8ff */
[----:B------:R-:W-:Y:S01]  /*e140*/  HADD2.F32 R50, -RZ, R69.H0_H0 ;  /* 0x20000045ff327230 */ /* 0x000fe20000004100 */
[----:B------:R-:W-:Y:S01]  /*e150*/  LOP3.LUT R14, R14, 0x1c0, RZ, 0xc0, !PT ;  /* 0x000001c00e0e7812 */ /* 0x000fe200078ec0ff */
[----:B------:R-:W-:Y:S01]  /*e160*/  HADD2.F32 R62, -RZ, R62.H1_H1 ;  /* 0x3000003eff3e7230 */ /* 0x000fe20000004100 */
[----:B------:R-:W-:Y:S01]  /*e170*/  SHF.R.S32.HI R4, RZ, 0x1f, R13 ;  /* 0x0000001fff047819 */ /* 0x000fe2000001140d */
[----:B------:R-:W-:Y:S01]  /*e180*/  IMAD.SHL.U32 R7, R13, 0x8, RZ ;  /* 0x000000080d077824 */ /* 0x000fe200078e00ff */
[----:B------:R-:W-:Y:S01]  /*e190*/  SHF.L.U32 R12, R12, 0x7, RZ ;  /* 0x000000070c0c7819 */ /* 0x000fe200000006ff */
[----:B------:R-:W-:Y:S01]  /*e1a0*/  HADD2.F32 R63, -RZ, R63.H1_H1 ;  /* 0x3000003fff3f7230 */ /* 0x000fe20000004100 */
[----:B------:R-:W-:Y:S01]  /*e1b0*/  LOP3.LUT R15, R14, 0x38, R15, 0xf8, !PT ;  /* 0x000000380e0f7812 */ /* 0x000fe200078ef80f */
[----:B------:R-:W-:Y:S01]  /*e1c0*/  HADD2.F32 R69, -RZ, R69.H1_H1 ;  /* 0x30000045ff457230 */ /* 0x000fe20000004100 */
[----:B------:R-:W-:-:S02]  /*e1d0*/  SHF.R.U32.HI R6, RZ, 0x3, R14 ;  /* 0x00000003ff067819 */ /* 0x000fc4000001160e */
[----:B------:R-:W-:Y:S02]  /*e1e0*/  LEA.HI R4, R4, R13, RZ, 0x3 ;  /* 0x0000000d04047211 */ /* 0x000fe400078f18ff */
[----:B------:R-:W-:Y:S02]  /*e1f0*/  LOP3.LUT R12, R12, 0x7fffe000, RZ, 0xc0, !PT ;  /* 0x7fffe0000c0c7812 */ /* 0x000fe400078ec0ff */
[----:B------:R-:W-:Y:S02]  /*e200*/  LOP3.LUT R15, R15, R6, RZ, 0x3c, !PT ;  /* 0x000000060f0f7212 */ /* 0x000fe400078e3cff */
[----:B------:R-:W-:Y:S02]  /*e210*/  LOP3.LUT R5, R5, 0xfffffe00, RZ, 0xc0, !PT ;  /* 0xfffffe0005057812 */ /* 0x000fe400078ec0ff */
[----:B------:R-:W-:Y:S02]  /*e220*/  LOP3.LUT R7, R14, 0x38, R7, 0xf8, !PT ;  /* 0x000000380e077812 */ /* 0x000fe400078ef807 */
[----:B------:R-:W-:-:S02]  /*e230*/  SHF.L.U32 R4, R4, 0xa, RZ ;  /* 0x0000000a04047819 */ /* 0x000fc400000006ff */
[----:B------:R-:W-:Y:S02]  /*e240*/  IADD3 R12, R15, R12, R5 ;  /* 0x0000000c0f0c7210 */ /* 0x000fe40007ffe005 */
        /* <DEDUP_REMOVED lines=13> */
[----:B------:R-:W-:Y:S01]  /*e320*/  SHF.R.U64 R16, R16, 0x10, R17 ;  /* 0x0000001010107819 */ /* 0x000fe20000001211 */
[----:B------:R-:W-:Y:S01]  /*e330*/  HADD2.F32 R66, -RZ, R25.H0_H0 ;  /* 0x20000019ff427230 */ /* 0x000fe20000004100 */
[----:B------:R-:W-:Y:S02]  /*e340*/  SHF.R.U32.HI R19, RZ, 0x10, R19 ;  /* 0x00000010ff137819 */ /* 0x000fe40000011613 */
[--C-:B------:R-:W-:Y:S02]  /*e350*/  SHF.R.U64 R17, R26, 0x10, R27.reuse ;  /* 0x000000101a117819 */ /* 0x100fe4000000121b */
[----:B------:R-:W-:-:S05]  /*e360*/  SHF.R.U32.HI R26, RZ, 0x10, R27 ;  /* 0x00000010ff1a7819 */ /* 0x000fca000001161b */
[----:B------:R-:W-:Y:S02]  /*e370*/  HADD2.F32 R76, -RZ, R26.H0_H0 ;  /* 0x2000001aff4c7230 */ /* 0x000fe40000004100 */
[--C-:B-1----:R-:W-:Y:S02]  /*e380*/  HADD2.F32 R35, -RZ, R13.reuse.H1_H1 ;  /* 0x3000000dff237230 */ /* 0x102fe40000004100 */
[----:B------:R-:W-:Y:S02]  /*e390*/  HADD2.F32 R27, -RZ, R13.H0_H0 ;  /* 0x2000000dff1b7230 */ /* 0x000fe40000004100 */
[--C-:B------:R-:W-:Y:S01]  /*e3a0*/  HADD2.F32 R13, -RZ, R15.reuse.H0_H0 ;  /* 0x2000000fff0d7230 */ /* 0x100fe20000004100 */
[----:B------:R-:W-:Y:S01]  /*e3b0*/  FMUL.FTZ R25, R35, R34 ;  /* 0x0000002223197220 */ /* 0x000fe20000410000 */
[----:B------:R-:W-:Y:S01]  /*e3c0*/  HADD2.F32 R15, -RZ, R15.H1_H1 ;  /* 0x3000000fff0f7230 */ /* 0x000fe20000004100 */
[----:B------:R-:W-:Y:S01]  /*e3d0*/  FMUL.FTZ R48, R27, R38 ;  /* 0x000000261b307220 */ /* 0x000fe20000410000 */
[--C-:B--2---:R-:W-:Y:S01]  /*e3e0*/  HADD2.F32 R40, -RZ, R5.reuse.H1_H1 ;  /* 0x30000005ff287230 */ /* 0x104fe20000004100 */
[----:B------:R-:W-:Y:S01]  /*e3f0*/  FMUL.FTZ R72, R13, R64 ;  /* 0x000000400d487220 */ /* 0x000fe20000410000 */
[----:B------:R-:W-:-:S02]  /*e400*/  HADD2.F32 R39, -RZ, R5.H0_H0 ;  /* 0x20000005ff277230 */ /* 0x000fc40000004100 */
[--C-:B------:R-:W-:Y:S01]  /*e410*/  HADD2.F32 R5, -RZ, R7.reuse.H0_H0 ;  /* 0x20000007ff057230 */ /* 0x100fe20000004100 */
[C---:B------:R-:W-:Y:S01]  /*e420*/  FMUL.FTZ R34, R40.reuse, R34 ;  /* 0x0000002228227220 */ /* 0x040fe20000410000 */
[----:B------:R-:W-:Y:S01]  /*e430*/  HADD2.F32 R7, -RZ, R7.H1_H1 ;  /* 0x30000007ff077230 */ /* 0x000fe20000004100 */
[----:B------:R-:W-:Y:S01]  /*e440*/  FFMA.FTZ R25, R40, R66, R25 ;  /* 0x0000004228197223 */ /* 0x000fe20000010019 */
[----:B------:R-:W-:Y:S01]  /*e450*/  HADD2.F32 R40, -RZ, R19.H0_H0 ;  /* 0x20000013ff287230 */ /* 0x000fe20000004100 */
[C---:B------:R-:W-:Y:S01]  /*e460*/  FMUL.FTZ R64, R5.reuse, R64 ;  /* 0x0000004005407220 */ /* 0x040fe20000410000 */
[--C-:B------:R-:W-:Y:S01]  /*e470*/  HADD2.F32 R36, -RZ, R12.reuse.H0_H0 ;  /* 0x2000000cff247230 */ /* 0x100fe20000004100 */
[----:B------:R-:W-:Y:S01]  /*e480*/  FFMA.FTZ R72, R5, R74, R72 ;  /* 0x0000004a05487223 */ /* 0x000fe20000010048 */
[----:B------:R-:W-:Y:S01]  /*e490*/  HADD2.F32 R37, -RZ, R12.H1_H1 ;  /* 0x3000000cff257230 */ /* 0x000fe20000004100 */
[-C--:B------:R-:W-:Y:S01]  /*e4a0*/  FMUL.FTZ R26, R15, R40.reuse ;  /* 0x000000280f1a7220 */ /* 0x080fe20000410000 */
[----:B------:R-:W-:Y:S01]  /*e4b0*/  HADD2.F32 R12, -RZ, R14.H0_H0 ;  /* 0x2000000eff0c7230 */ /* 0x000fe20000004100 */
[----:B------:R-:W-:Y:S01]  /*e4c0*/  FMUL.FTZ R40, R7, R40 ;  /* 0x0000002807287220 */ /* 0x000fe20000410000 */
[--C-:B------:R-:W-:Y:S01]  /*e4d0*/  HADD2.F32 R41, -RZ, R4.reuse.H0_H0 ;  /* 0x20000004ff297230 */ /* 0x100fe20000004100 */
[C---:B------:R-:W-:Y:S01]  /*e4e0*/  FMUL.FTZ R38, R39.reuse, R38 ;  /* 0x0000002627267220 */ /* 0x040fe20000410000 */
[----:B------:R-:W-:Y:S01]  /*e4f0*/  HADD2.F32 R42, -RZ, R4.H1_H1 ;  /* 0x30000004ff2a7230 */ /* 0x000fe20000004100 */
[----:B------:R-:W-:Y:S01]  /*e500*/  FFMA.FTZ R48, R39, R50, R48 ;  /* 0x0000003227307223 */ /* 0x000fe20000010030 */
[----:B------:R-:W-:Y:S01]  /*e510*/  HADD2.F32 R4, -RZ, R6.H0_H0 ;  /* 0x20000006ff047230 */ /* 0x000fe20000004100 */
[----:B------:R-:W-:Y:S01]  /*e520*/  FMUL.FTZ R78, R36, R62 ;  /* 0x0000003e244e7220 */ /* 0x000fe20000410000 */
[----:B------:R-:W-:Y:S01]  /*e530*/  HADD2.F32 R5, -RZ, R70.H1_H1 ;  /* 0x30000046ff057230 */ /* 0x000fe20000004100 */
[----:B------:R-:W-:Y:S01]  /*e540*/  FFMA.FTZ R7, R7, R76, R26 ;  /* 0x0000004c07077223 */ /* 0x000fe2000001001a */
[----:B------:R-:W-:Y:S01]  /*e550*/  HADD2.F32 R14, -RZ, R14.H1_H1 ;  /* 0x3000000eff0e7230 */ /* 0x000fe20000004100 */
[----:B------:R-:W-:Y:S01]  /*e560*/  FMUL.FTZ R19, R12, R63 ;  /* 0x0000003f0c137220 */ /* 0x000fe20000410000 */
[----:B------:R-:W-:Y:S01]  /*e570*/  HADD2.F32 R26, -RZ, R16.H0_H0 ;  /* 0x20000010ff1a7230 */ /* 0x000fe20000004100 */
[C---:B------:R-:W-:Y:S01]  /*e580*/  FMUL.FTZ R62, R41.reuse, R62 ;  /* 0x0000003e293e7220 */ /* 0x040fe20000410000 */
[----:B------:R-:W-:Y:S01]  /*e590*/  HADD2.F32 R39, -RZ, R18.H0_H0 ;  /* 0x20000012ff277230 */ /* 0x000fe20000004100 */
[----:B------:R-:W-:Y:S01]  /*e5a0*/  FFMA.FTZ R78, R41, R69, R78 ;  /* 0x00000045294e7223 */ /* 0x000fe2000001004e */
        /* <DEDUP_REMOVED lines=17> */
[----:B------:R-:W-:Y:S01]  /*e6c0*/  FFMA.FTZ R37, R37, R24, -R26 ;  /* 0x0000001825257223 */ /* 0x000fe2000001081a */
[----:B------:R-:W-:Y:S01]  /*e6d0*/  F2FP.PACK_AB R5, R25, R48 ;  /* 0x000000301905723e */ /* 0x000fe200000000ff */
[-C--:B------:R-:W-:Y:S02]  /*e6e0*/  FFMA.FTZ R14, R14, R41.reuse, -R39 ;  /* 0x000000290e0e7223 */ /* 0x080fe40000010827 */
        /* <DEDUP_REMOVED lines=8> */
.L_x_1903:
[----:B------:R-:W-:Y:S05]  /*e770*/  BSYNC B0 ;  /* 0x0000000000007941 */ /* 0x000fea0003800000 */
.L_x_1902:
        /* <DEDUP_REMOVED lines=115> */
.L_x_1879:
[----:B------:R-:W-:Y:S05]  /*eeb0*/  BSYNC B2 ;  /* 0x0000000000027941 */ /* 0x000fea0003800000 */
.L_x_1861:
[----:B-1----:R-:W-:Y:S01]  /*eec0*/  IMAD R4, R55, c[0x0][0x208], RZ ;  /* 0x0000820037047a24 */ /* 0x002fe200078e02ff */
[----:B------:R-:W-:Y:S01]  /*eed0*/  SHF.R.S32.HI R5, RZ, 0x4, R56 ;  /* 0x00000004ff057819 */ /* 0x000fe20000011438 */
[----:B------:R-:W-:Y:S01]  /*eee0*/  IMAD.WIDE.U32 R6, R205, c[0x0][0x208], RZ ;  /* 0x00008200cd067a25 */ /* 0x000fe200078e00ff */
[----:B------:R-:W-:-:S04]  /*eef0*/  DEPBAR.LE SB0, 0x0 ;  /* 0x000080000000791a */ /* 0x000fc80000000000 */
[----:B------:R-:W-:Y:S01]  /*ef00*/  IMAD R4, R205, c[0x0][0x20c], R4 ;  /* 0x00008300cd047a24 */ /* 0x000fe200078e0204 */
[----:B------:R-:W-:Y:S01]  /*ef10*/  LEA.HI R14, R56, R5, RZ, 0x1 ;  /* 0x00000005380e7211 */ /* 0x000fe200078f08ff */
[----:B------:R-:W-:Y:S01]  /*ef20*/  IMAD R13, R54, c[0x0][0x218], RZ ;  /* 0x00008600360d7a24 */ /* 0x000fe200078e02ff */
[----:B------:R-:W-:Y:S01]  /*ef30*/  ISETP.GE.AND P5, PT, R206, c[0x0][0x1d4], PT ;  /* 0x00007500ce007a0c */ /* 0x000fe20003fa6270 */
[----:B------:R-:W-:Y:S01]  /*ef40*/  IMAD.IADD R7, R7, 0x1, R4 ;  /* 0x0000000107077824 */ /* 0x000fe200078e0204 */
[----:B------:R-:W-:Y:S01]  /*ef50*/  LOP3.LUT R14, R14, 0xfffffffe, RZ, 0xc0, !PT ;  /* 0xfffffffe0e0e7812 */ /* 0x000fe200078ec0ff */
[C---:B------:R-:W-:Y:S01]  /*ef60*/  IMAD R13, R204.reuse, c[0x0][0x21c], R13 ;  /* 0x00008700cc0d7a24 */ /* 0x040fe200078e020d */
[----:B------:R-:W-:Y:S01]  /*ef70*/  BAR.SYNC.DEFER_BLOCKING 0x0 ;  /* 0x0000000000007b1d */ /* 0x000fe20000010000 */
[----:B------:R-:W-:Y:S01]  /*ef80*/  IMAD.WIDE.U32 R6, R204, c[0x0][0x218], R6 ;  /* 0x00008600cc067a25 */ /* 0x000fe200078e0006 */
[----:B------:R-:W-:-:S03]  /*ef90*/  ISETP.GE.AND P2, PT, R45, c[0x0][0x1d4], PT ;  /* 0x000075002d007a0c */ /* 0x000fc60003f46270 */
[----:B------:R-:W-:Y:S01]  /*efa0*/  IMAD.IADD R14, R5, 0x1, -R14 ;  /* 0x00000001050e7824 */ /* 0x000fe200078e0a0e */
[----:B------:R-:W-:Y:S01]  /*efb0*/  IADD3 R4, P0, R6, UR18, RZ ;  /* 0x0000001206047c10 */ /* 0x000fe2000ff1e0ff */
[----:B------:R-:W-:Y:S02]  /*efc0*/  IMAD.SHL.U32 R6, R46, 0x40, RZ ;  /* 0x000000402e067824 */ /* 0x000fe400078e00ff */
[----:B------:R-:W-:Y:S01]  /*efd0*/  IMAD.WIDE R18, R214, 0x2, RZ ;  /* 0x00000002d6127825 */ /* 0x000fe200078e02ff */
[----:B------:R-:W-:Y:S02]  /*efe0*/  IADD3.X R13, R7, UR12, R13, P0, !PT ;  /* 0x0000000c070d7c10 */ /* 0x000fe400087fe40d */
[----:B------:R-:W-:Y:S01]  /*eff0*/  LOP3.LUT R6, R6, 0x1c0, RZ, 0xc0, !PT ;  /* 0x000001c006067812 */ /* 0x000fe200078ec0ff */
[----:B------:R-:W-:Y:S01]  /*f000*/  IMAD.SHL.U32 R7, R53, 0x8, RZ ;  /* 0x0000000835077824 */ /* 0x000fe200078e00ff */
[----:B------:R-:W-:Y:S01]  /*f010*/  LEA R15, P0, R4, c[0x0][0x1f8], 0x1 ;  /* 0x00007e00040f7a11 */ /* 0x000fe200078008ff */
[----:B------:R-:W-:-:S02]  /*f020*/  IMAD.SHL.U32 R69, R52, 0x40, RZ ;  /* 0x0000004034457824 */ /* 0x000fc400078e00ff */
[----:B------:R-:W-:Y:S01]  /*f030*/  IMAD.SHL.U32 R70, R47, 0x40, RZ ;  /* 0x000000402f467824 */ /* 0x000fe200078e00ff */
[----:B------:R-:W-:Y:S01]  /*f040*/  LOP3.LUT R7, R6, 0x8, R7, 0xf8, !PT ;  /* 0x0000000806077812 */ /* 0x000fe200078ef807 */
[----:B-----5:R-:W1:Y:S01]  /*f050*/  SHFL.IDX PT, R76, R15, 0x1, 0x181f ;  /* 0x00381f000f4c7f89 */ /* 0x020e6200000e0000 */
[----:B------:R-:W-:Y:S01]  /*f060*/  SHF.R.U32.HI R6, RZ, 0x3, R6 ;  /* 0x00000003ff067819 */ /* 0x000fe20000011606 */
[----:B------:R-:W-:Y:S01]  /*f070*/  IMAD.SHL.U32 R208, R0, 0x2, RZ ;  /* 0x0000000200d07824 */ /* 0x000fe200078e00ff */
[----:B------:R-:W-:Y:S02]  /*f080*/  LEA.HI.X R13, R4, c[0x0][0x1fc], R13, 0x1, P0 ;  /* 0x00007f00040d7a11 */ /* 0x000fe400000f0c0d */
[----:B------:R-:W-:Y:S01]  /*f090*/  LOP3.LUT R7, R7, R6, RZ, 0x3c, !PT ;  /* 0x0000000607077212 */ /* 0x000fe200078e3cff */
[----:B------:R-:W2:Y:S01]  /*f0a0*/  SHFL.IDX PT, R4, R15, RZ, 0x181f ;  /* 0x00181fff0f047589 */ /* 0x000ea200000e0000 */
[----:B------:R-:W-:Y:S02]  /*f0b0*/  LOP3.LUT P0, RZ, R46, 0x2, RZ, 0xc0, !PT ;  /* 0x000000022eff7812 */ /* 0x000fe4000780c0ff */
[----:B------:R-:W-:Y:S01]  /*f0c0*/  LOP3.LUT R69, R69, 0x1c0, RZ, 0xc0, !PT ;  /* 0x000001c045457812 */ /* 0x000fe200078ec0ff */
[C---:B------:R-:W-:Y:S01]  /*f0d0*/  IMAD R197, R14.reuse, 0x200, R7 ;  /* 0x000002000ec57824 */ /* 0x040fe200078e0207 */
[----:B------:R-:W3:Y:S01]  /*f0e0*/  SHFL.IDX PT, R12, R13, 0x1, 0x181f ;  /* 0x00381f000d0c7f89 */ /* 0x000ee200000e0000 */
[----:B------:R-:W-:Y:S01]  /*f0f0*/  SHF.R.S32.HI R7, RZ, 0x1f, R206 ;  /* 0x0000001fff077819 */ /* 0x000fe200000114ce */
[----:B------:R-:W-:Y:S01]  /*f100*/  IMAD.SHL.U32 R14, R14, 0x8, RZ ;  /* 0x000000080e0e7824 */ /* 0x000fe200078e00ff */
[----:B------:R-:W-:Y:S01]  /*f110*/  LOP3.LUT R70, R70, 0xfffffe00, RZ, 0xc0, !PT ;  /* 0xfffffe0046467812 */ /* 0x000fe200078ec0ff */
[----:B------:R-:W4:Y:S01]  /*f120*/  SHFL.IDX PT, R5, R13, RZ, 0x181f ;  /* 0x00181fff0d057589 */ /* 0x000f2200000e0000 */
[----:B------:R-:W-:Y:S01]  /*f130*/  IMAD.SHL.U32 R197, R197, 0x2, RZ ;  /* 0x00000002c5c57824 */ /* 0x000fe200078e00ff */
[----:B------:R-:W-:-:S02]  /*f140*/  LEA.HI R216, R7, R206, RZ, 0x3 ;  /* 0x000000ce07d87211 */ /* 0x000fc400078f18ff */
[----:B------:R-:W-:Y:S02]  /*f150*/  LOP3.LUT R14, R69, 0x8, R14, 0xf8, !PT ;  /* 0x00000008450e7812 */ /* 0x000fe400078ef80e */
[C---:B------:R-:W-:Y:S01]  /*f160*/  IADD3 R6, R197.reuse, 0x6100, RZ ;  /* 0x00006100c5067810 */ /* 0x040fe20007ffe0ff */
[----:B------:R-:W-:Y:S01]  /*f170*/  LDSM.16.M88.4 R28, [R197+0x6100] ;  /* 0x00610000c51c783b */ /* 0x000fe20000000200 */
[----:B------:R-:W-:Y:S02]  /*f180*/  IADD3 R196, R197, 0x6120, RZ ;  /* 0x00006120c5c47810 */ /* 0x000fe40007ffe0ff */
[----:B------:R-:W-:Y:S01]  /*f190*/  @P0 IADD3 R196, R6, -0x20, RZ ;  /* 0xffffffe006c40810 */ /* 0x000fe20007ffe0ff */
[----:B------:R-:W-:Y:S01]  /*f1a0*/  LDSM.16.M88.4 R40, [R197+0x7900] ;  /* 0x00790000c528783b */ /* 0x000fe20000000200 */
[----:B------:R-:W-:Y:S02]  /*f1b0*/  SHF.R.S32.HI R6, RZ, 0x1f, R45 ;  /* 0x0000001fff067819 */ /* 0x000fe4000001142d */
[----:B------:R-:W-:Y:S01]  /*f1c0*/  LOP3.LUT R216, R216, 0xfffffff8, RZ, 0xc0, !PT ;  /* 0xfffffff8d8d87812 */ /* 0x000fe200078ec0ff */
[----:B------:R-:W-:Y:S01]  /*f1d0*/  LDSM.16.M88.4 R36, [R196] ;  /* 0x00000000c424783b */ /* 0x000fe20000000200 */
[----:B------:R-:W-:-:S02]  /*f1e0*/  LEA.HI R215, R6, R45, RZ, 0x3 ;  /* 0x0000002d06d77211 */ /* 0x000fc400078f18ff */
[----:B-1----:R-:W-:Y:S01]  /*f1f0*/  IADD3 R48, P0, R18, R76, RZ ;  /* 0x0000004c12307210 */ /* 0x002fe20007f1e0ff */
[----:B------:R-:W-:Y:S01]  /*f200*/  IMAD.WIDE R20, R216, 0x2, RZ ;  /* 0x00000002d8147825 */ /* 0x000fe200078e02ff */
[----:B--2---:R-:W-:Y:S01]  /*f210*/  IADD3 R16, P1, R4, R18, RZ ;  /* 0x0000001204107210 */ /* 0x004fe20007f3e0ff */
[----:B------:R-:W-:Y:S01]  /*f220*/  LDSM.16.M88.4 R72, [R196+0x800] ;  /* 0x00080000c448783b */ /* 0x000fe20000000200 */
[----:B------:R-:W-:Y:S01]  /*f230*/  LOP3.LUT R215, R215, 0xfffffff8, RZ, 0xc0, !PT ;  /* 0xfffffff8d7d77812 */ /* 0x000fe200078ec0ff */
[--C-:B---3--:R-:W-:Y:S01]  /*f240*/  IMAD.X R49, R19, 0x1, R12.reuse, P0 ;  /* 0x0000000113317824 */ /* 0x108fe200000e060c */
[----:B------:R-:W-:Y:S01]  /*f250*/  IADD3 R78, P0, R20, R76, RZ ;  /* 0x0000004c144e7210 */ /* 0x000fe20007f1e0ff */
[----:B----4-:R-:W-:Y:S01]  /*f260*/  IMAD.X R17, R5, 0x1, R19, P1 ;  /* 0x0000000105117824 */ /* 0x010fe200008e0613 */
[----:B------:R-:W-:Y:S01]  /*f270*/  IADD3 R6, P1, R4, R20, RZ ;  /* 0x0000001404067210 */ /* 0x000fe20007f3e0ff */
[----:B------:R-:W-:Y:S01]  /*f280*/  IMAD.WIDE R18, R215, 0x2, RZ ;  /* 0x00000002d7127825 */ /* 0x000fe200078e02ff */
[----:B------:R-:W-:Y:S01]  /*f290*/  SHF.R.U32.HI R69, RZ, 0x3, R69 ;  /* 0x00000003ff457819 */ /* 0x000fe20000011645 */
[----:B------:R-:W-:Y:S01]  /*f2a0*/  LDSM.16.M88.4 R64, [R196+0x1000] ;  /* 0x00100000c440783b */ /* 0x000fe20000000200 */
[----:B------:R-:W-:Y:S01]  /*f2b0*/  IADD3 R211, R208, 0x100, RZ ;  /* 0x00000100d0d37810 */ /* 0x000fe20007ffe0ff */
[--C-:B------:R-:W-:Y:S01]  /*f2c0*/  IMAD.X R79, R21, 0x1, R12.reuse, P0 ;  /* 0x00000001154f7824 */ /* 0x100fe200000e060c */
[----:B------:R-:W-:Y:S01]  /*f2d0*/  IADD3 R76, P0, R18, R76, RZ ;  /* 0x0000004c124c7210 */ /* 0x000fe20007f1e0ff */
[----:B------:R-:W-:Y:S01]  /*f2e0*/  IMAD.X R7, R5, 0x1, R21, P1 ;  /* 0x0000000105077824 */ /* 0x000fe200008e0615 */
[----:B------:R-:W-:Y:S01]  /*f2f0*/  IADD3 R4, P1, R4, R18, RZ ;  /* 0x0000001204047210 */ /* 0x000fe20007f3e0ff */
[----:B------:R-:W-:Y:S01]  /*f300*/  LDSM.16.M88.4 R20, [R197+0x6900] ;  /* 0x00690000c514783b */ /* 0x000fe20000000200 */
[----:B------:R-:W-:Y:S01]  /*f310*/  LOP3.LUT R69, R14, R69, RZ, 0x3c, !PT ;  /* 0x000000450e457212 */ /* 0x000fe200078e3cff */
        /* <DEDUP_REMOVED lines=42> */
[----:B------:R-:W-:Y:S01]  /*f5c0*/  HMMA.16816.F32 R24, R80, R20, RZ ;  /* 0x000000145018723c */ /* 0x000fe200000018ff */
[----:B------:R-:W-:-:S03]  /*f5d0*/  ISETP.LT.OR P0, PT, R44, 0x21, P2 ;  /* 0x000000212c00780c */ /* 0x000fc60001701670 */
[----:B------:R-:W-:Y:S02]  /*f5e0*/  IMAD.IADD R192, R197, 0x1, R0 ;  /* 0x00000001c5c07824 */ /* 0x000fe400078e0200 */
[----:B------:R-:W-:Y:S02]  /*f5f0*/  IMAD.IADD R184, R0, 0x1, R196 ;  /* 0x0000000100b87824 */ /* 0x000fe400078e02c4 */
[C---:B---3--:R-:W-:Y:S06]  /*f600*/  HMMA.16816.F32 R16, R80.reuse, R12, RZ ;  /* 0x0000000c5010723c */ /* 0x048fec00000018ff */
[----:B------:R2:W-:Y:S01]  /*f610*/  LDGSTS.E.BYPASS.LTC128B.128 [R208+0x5100], [R76.64], !P0 ;  /* 0x051000004cd07fae */ /* 0x0005e2000c101d56 */
[----:B------:R-:W-:Y:S01]  /*f620*/  ISETP.GT.AND P0, PT, R86, R203, PT ;  /* 0x000000cb5600720c */ /* 0x000fe20003f04270 */
[C---:B------:R-:W-:Y:S02]  /*f630*/  HMMA.16816.F32 R20, R80.reuse, R22, RZ ;  /* 0x000000165014723c */ /* 0x040fe400000018ff */
[----:B------:R-:W-:Y:S04]  /*f640*/  LDSM.16.M88.4 R52, [R193+0xc100] ;  /* 0x00c10000c134783b */ /* 0x000fe80000000200 */
[----:B-1----:R-:W1:Y:S02]  /*f650*/  LDSM.16.M88.4 R48, [R192+0x6100] ;  /* 0x00610000c030783b */ /* 0x002e640000000200 */
[C---:B------:R-:W-:Y:S02]  /*f660*/  HMMA.16816.F32 R12, R80.reuse, R14, RZ ;  /* 0x0000000e500c723c */ /* 0x040fe400000018ff */
[----:B------:R-:W3:Y:S04]  /*f670*/  LDSM.16.M88.4 R44, [R192+0x6900] ;  /* 0x00690000c02c783b */ /* 0x000ee80000000200 */
[----:B------:R-:W0:Y:S02]  /*f680*/  LDGDEPBAR ;  /* 0x00000000000079af */ /* 0x000e240000000000 */
[C---:B----4-:R-:W-:Y:S08]  /*f690*/  HMMA.16816.F32 R4, R80.reuse, R40, RZ ;  /* 0x000000285004723c */ /* 0x050ff000000018ff */
[----:B------:R-:W-:Y:S01]  /*f6a0*/  HMMA.16816.F32 R80, R80, R42, RZ ;  /* 0x0000002a5050723c */ /* 0x000fe200000018ff */
[----:B------:R-:W4:Y:S04]  /*f6b0*/  LDSM.16.M88.4 R40, [R192+0x7100] ;  /* 0x00710000c028783b */ /* 0x000f280000000200 */
[----:B--2---:R-:W-:Y:S03]  /*f6c0*/  LDSM.16.M88.4 R76, [R191+0xc100] ;  /* 0x00c10000bf4c783b */ /* 0x004fe60000000200 */
[C---:B------:R-:W-:Y:S08]  /*f6d0*/  HMMA.16816.F32 R32, R56.reuse, R36, R32 ;  /* 0x000000243820723c */ /* 0x040ff00000001820 */
[C---:B------:R-:W-:Y:S01]  /*f6e0*/  HMMA.16816.F32 R28, R56.reuse, R38, R28 ;  /* 0x00000026381c723c */ /* 0x040fe2000000181c */
[----:B------:R-:W2:Y:S07]  /*f6f0*/  LDSM.16.M88.4 R36, [R192+0x7900] ;  /* 0x00790000c024783b */ /* 0x000eae0000000200 */
[C---:B------:R-:W-:Y:S08]  /*f700*/  HMMA.16816.F32 R24, R56.reuse, R72, R24 ;  /* 0x000000483818723c */ /* 0x040ff00000001818 */
[C---:B------:R-:W-:Y:S01]  /*f710*/  HMMA.16816.F32 R20, R56.reuse, R74, R20 ;  /* 0x0000004a3814723c */ /* 0x040fe20000001814 */
[----:B------:R-:W2:Y:S07]  /*f720*/  LDSM.16.M88.4 R72, [R184] ;  /* 0x00000000b848783b */ /* 0x000eae0000000200 */
        /* <DEDUP_REMOVED lines=116> */
[C---:B------:R-:W-:Y:S07]  /*fe70*/  HMMA.16816.F32 R16, R52.reuse, R40, R16 ;  /* 0x000000283410723c */ /* 0x040fee0000001810 */
[----:B------:R-:W-:Y:S01]  /*fe80*/  SHF.R.S32.HI R41, RZ, 0x1f, R214 ;  /* 0x0000001fff297819 */ /* 0x000fe200000114d6 */
[C---:B------:R-:W-:Y:S07]  /*fe90*/  HMMA.16816.F32 R12, R52.reuse, R42, R12 ;  /* 0x0000002a340c723c */ /* 0x040fee000000180c */
[----:B------:R-:W-:Y:S01]  /*fea0*/  SHF.R.S32.HI R42, RZ, 0x1f, R215 ;  /* 0x0000001fff2a7819 */ /* 0x000fe200000114d7 */
        /* <DEDUP_REMOVED lines=8> */
[C---:B----4-:R-:W-:Y:S07]  /*ff30*/  HMMA.16816.F32 R36, R76.reuse, R56, R4 ;  /* 0x000000384c24723c */ /* 0x050fee0000001804 */
[----:B------:R-:W-:Y:S01]  /*ff40*/  SHF.R.S32.HI R5, RZ, 0x1f, R216 ;  /* 0x0000001fff057819 */ /* 0x000fe200000114d8 */
        /* <DEDUP_REMOVED lines=20> */
[----:B------:R-:W-:Y:S02]  /*10090*/  SEL R4, RZ, 0x10, P5 ;  /* 0x00000010ff047807 */ /* 0x000fe40002800000 */
[----:B------:R-:W-:Y:S01]  /*100a0*/  SHF.L.U64.HI R42, R215, 0x1, R42 ;  /* 0x00000001d72a7819 */ /* 0x000fe2000001022a */
[----:B------:R-:W-:Y:S01]  /*100b0*/  IMAD.WIDE.U32 R44, R205, c[0x0][0x1e0], RZ ;  /* 0x00007800cd2c7a25 */ /* 0x000fe200078e00ff */
[----:B------:R-:W-:-:S02]  /*100c0*/  SHF.R.S32.HI R0, RZ, 0x1f, R205 ;  /* 0x0000001fff007819 */ /* 0x000fc400000114cd */
[----:B------:R-:W-:-:S03]  /*100d0*/  IADD3 R48, -R4, 0x10, RZ ;  /* 0x0000001004307810 */ /* 0x000fc60007ffe1ff */
[----:B------:R-:W-:Y:S01]  /*100e0*/  IMAD R0, R0, c[0x0][0x1e0], RZ ;  /* 0x0000780000007a24 */ /* 0x000fe200078e02ff */
[----:B------:R-:W-:-:S03]  /*100f0*/  LOP3.LUT R48, R48, 0xf, RZ, 0xc0, !PT ;  /* 0x0000000f30307812 */ /* 0x000fc600078ec0ff */
[----:B------:R-:W-:-:S04]  /*10100*/  IMAD R43, R205, c[0x0][0x1e4], R0 ;  /* 0x00007900cd2b7a24 */ /* 0x000fc800078e0200 */
[----:B------:R-:W-:Y:S01]  /*10110*/  IMAD.IADD R45, R45, 0x1, R43 ;  /* 0x000000012d2d7824 */ /* 0x000fe200078e022b */
[----:B--2---:R-:W-:-:S03]  /*10120*/  SHF.R.S32.HI R43, RZ, 0x1f, R204 ;  /* 0x0000001fff2b7819 */ /* 0x004fc600000114cc */
[----:B------:R-:W-:-:S04]  /*10130*/  IMAD.WIDE.U32 R6, R204, c[0x0][0x1f0], R44 ;  /* 0x00007c00cc067a25 */ /* 0x000fc800078e002c */
[----:B------:R-:W-:Y:S01]  /*10140*/  IMAD R43, R43, c[0x0][0x1f0], RZ ;  /* 0x00007c002b2b7a24 */ /* 0x000fe200078e02ff */
[----:B------:R-:W-:Y:S02]  /*10150*/  IADD3 R52, P0, R6, UR10, RZ ;  /* 0x0000000a06347c10 */ /* 0x000fe4000ff1e0ff */
[----:B------:R-:W-:Y:S01]  /*10160*/  SHF.L.U64.HI R6, R216, 0x1, R5 ;  /* 0x00000001d8067819 */ /* 0x000fe20000010205 */
[----:B------:R-:W-:Y:S01]  /*10170*/  IMAD R0, R204, c[0x0][0x1f4], R43 ;  /* 0x00007d00cc007a24 */ /* 0x000fe200078e022b */
[----:B------:R-:W-:Y:S01]  /*10180*/  IADD3 R43, -R84, 0x10, RZ ;  /* 0x00000010542b7810 */ /* 0x000fe20007ffe1ff */
[----:B------:R-:W-:-:S03]  /*10190*/  IMAD.SHL.U32 R5, R216, 0x2, RZ ;  /* 0x00000002d8057824 */ /* 0x000fc600078e00ff */
[----:B------:R-:W-:Y:S02]  /*101a0*/  IADD3.X R7, R7, UR7, R0, P0, !PT ;  /* 0x0000000707077c10 */ /* 0x000fe400087fe400 */
[C---:B------:R-:W-:Y:S02]  /*101b0*/  LEA R0, P0, R52.reuse, c[0x0][0x1c8], 0x1 ;  /* 0x0000720034007a11 */ /* 0x040fe400078008ff */
[----:B------:R-:W-:Y:S02]  /*101c0*/  LOP3.LUT R43, R43, 0xf, RZ, 0xc0, !PT ;  /* 0x0000000f2b2b7812 */ /* 0x000fe400078ec0ff */
[----:B------:R-:W-:Y:S01]  /*101d0*/  LEA.HI.X R52, R52, c[0x0][0x1cc], R7, 0x1, P0 ;  /* 0x0000730034347a11 */ /* 0x000fe200000f0c07 */
[----:B------:R-:W1:Y:S01]  /*101e0*/  SHFL.IDX PT, R44, R0, 0x1, 0x181f ;  /* 0x00381f00002c7f89 */ /* 0x000e6200000e0000 */
[----:B------:R-:W-:-:S03]  /*101f0*/  SEL R7, RZ, 0x10, P4 ;  /* 0x00000010ff077807 */ /* 0x000fc60002000000 */
[----:B------:R-:W2:Y:S01]  /*10200*/  SHFL.IDX PT, R45, R52, 0x1, 0x181f ;  /* 0x00381f00342d7f89 */ /* 0x000ea200000e0000 */
[C---:B------:R-:W-:Y:S02]  /*10210*/  IADD3 R51, -R7.reuse, 0x10, RZ ;  /* 0x0000001007337810 */ /* 0x040fe40007ffe1ff */
[----:B------:R-:W-:Y:S01]  /*10220*/  ISETP.NE.U32.AND P2, PT, R7, RZ, PT ;  /* 0x000000ff0700720c */ /* 0x000fe20003f45070 */
[----:B------:R3:W4:Y:S01]  /*10230*/  SHFL.IDX PT, R47, R0, RZ, 0x181f ;  /* 0x00181fff002f7589 */ /* 0x00072200000e0000 */
[----:B------:R-:W-:-:S03]  /*10240*/  LOP3.LUT R51, R51, 0xf, RZ, 0xc0, !PT ;  /* 0x0000000f33337812 */ /* 0x000fc600078ec0ff */
[----:B------:R4:W5:Y:S01]  /*10250*/  SHFL.IDX PT, R46, R52, RZ, 0x181f ;  /* 0x00181fff342e7589 */ /* 0x00096200000e0000 */
[----:B-1----:R-:W-:-:S04]  /*10260*/  IADD3 R50, P1, P0, R51, R44, R40 ;  /* 0x0000002c33327210 */ /* 0x002fc8000783e028 */
[----:B--2---:R-:W-:Y:S02]  /*10270*/  IADD3.X R51, RZ, R45, R41, P1, P0 ;  /* 0x0000002dff337210 */ /* 0x004fe40000fe0429 */
[----:B------:R-:W-:Y:S01]  /*10280*/  IADD3 R48, P1, P0, R48, R44, R5 ;  /* 0x0000002c30307210 */ /* 0x000fe2000783e005 */
[----:B---3--:R-:W-:-:S03]  /*10290*/  IMAD.SHL.U32 R0, R215, 0x2, RZ ;  /* 0x00000002d7007824 */ /* 0x008fc600078e00ff */
[----:B------:R-:W-:Y:S02]  /*102a0*/  IADD3.X R49, RZ, R45, R6, P1, P0 ;  /* 0x0000002dff317210 */ /* 0x000fe40000fe0406 */
[----:B------:R-:W-:-:S04]  /*102b0*/  IADD3 R44, P1, P0, R43, R44, R0 ;  /* 0x0000002c2b2c7210 */ /* 0x000fc8000783e000 */
[----:B------:R-:W-:Y:S02]  /*102c0*/  IADD3.X R45, RZ, R45, R42, P1, P0 ;  /* 0x0000002dff2d7210 */ /* 0x000fe40000fe042a */
[C---:B----4-:R-:W-:Y:S02]  /*102d0*/  IADD3 R52, P0, R47.reuse, R5, RZ ;  /* 0x000000052f347210 */ /* 0x050fe40007f1e0ff */
[----:B------:R-:W-:-:S03]  /*102e0*/  IADD3 R40, P1, R47, R40, RZ ;  /* 0x000000282f287210 */ /* 0x000fc60007f3e0ff */
[C---:B-----5:R-:W-:Y:S01]  /*102f0*/  IMAD.X R53, R46.reuse, 0x1, R6, P0 ;  /* 0x000000012e357824 */ /* 0x060fe200000e0606 */
        /* <DEDUP_REMOVED lines=11> */
.L_x_1904:
[----:B------:R-:W-:Y:S01]  /*103b0*/  LOP3.LUT R0, R9, 0xffffffe0, RZ, 0xc0, !PT ;  /* 0xffffffe009007812 */ /* 0x000fe200078ec0ff */
[----:B------:R-:W-:Y:S01]  /*103c0*/  ULDC UR13, c[0x0][0x324] ;  /* 0x0000c900000d7ab9 */ /* 0x000fe20000000800 */
[----:B-1----:R-:W-:Y:S01]  /*103d0*/  LEA.HI R6, R68, R71, RZ, 0x2 ;  /* 0x0000004744067211 */ /* 0x002fe200078f10ff */
[----:B------:R-:W-:Y:S01]  /*103e0*/  ULOP3.LUT UR13, URZ, UR13, URZ, 0x33, !UPT ;  /* 0x0000000d3f0d7292 */ /* 0x000fe2000f8e333f */
[----:B------:R-:W-:Y:S01]  /*103f0*/  SHF.R.S32.HI R4, RZ, 0x1f, R11 ;  /* 0x0000001fff047819 */ /* 0x000fe2000001140b */
        /* <DEDUP_REMOVED lines=24> */
[----:B------:R-:W-:Y:S01]  /*10580*/  IMAD.IADD R210, R0, 0x1, -R5 ;  /* 0x0000000100d27824 */ /* 0x000fe200078e0a05 */
[----:B------:R-:W-:-:S03]  /*10590*/  IADD3 R5, R199, 0x1, -R8 ;  /* 0x00000001c7057810 */ /* 0x000fc60007ffe808 */
[----:B------:R-:W-:-:S05]  /*105a0*/  IMAD.SHL.U32 R210, R210, 0x2, RZ ;  /* 0x00000002d2d27824 */ /* 0x000fca00078e00ff */
[----:B------:R-:W-:Y:S02]  /*105b0*/  IADD3 R5, -R202, R5, -R210 ;  /* 0x00000005ca057210 */ /* 0x000fe40007ffe9d2 */
[----:B------:R-:W-:Y:S02]  /*105c0*/  IADD3 R0, -R210, R199, -R8 ;  /* 0x000000c7d2007210 */ /* 0x000fe40007ffe908 */
[C---:B------:R-:W-:Y:S02]  /*105d0*/  IADD3 R9, R5.reuse, c[0x0][0x328], RZ ;  /* 0x0000ca0005097a10 */ /* 0x040fe40007ffe0ff */
[----:B------:R-:W-:-:S03]  /*105e0*/  IADD3 R5, R5, UR13, RZ ;  /* 0x0000000d05057c10 */ /* 0x000fc6000fffe0ff */
[--C-:B-1----:R-:W-:Y:S02]  /*105f0*/  IMAD.IADD R41, R9, 0x1, R6.reuse ;  /* 0x0000000109297824 */ /* 0x102fe400078e0206 */
[----:B------:R-:W-:-:S03]  /*10600*/  IMAD.IADD R11, R5, 0x1, R6 ;  /* 0x00000001050b7824 */ /* 0x000fc600078e0206 */
[----:B------:R-:W-:Y:S01]  /*10610*/  IMNMX R41, R41, R0, PT ;  /* 0x0000000029297217 */ /* 0x000fe20003800200 */
[----:B------:R-:W-:Y:S05]  /*10620*/  @P0 BRA `(.L_x_1905) ;  /* 0x0000015000000947 */ /* 0x000fea0003800000 */
[----:B------:R-:W-:Y:S01]  /*10630*/  IADD3 R7, -R202, R199, R6 ;  /* 0x000000c7ca077210 */ /* 0x000fe20007ffe106 */
        /* <DEDUP_REMOVED lines=10> */
.L_x_1907:
[----:B------:R-:W-:-:S04]  /*106e0*/  MOV R6, 0x1 ;  /* 0x0000000100067802 */ /* 0x000fc80000000f00 */
[----:B------:R-:W-:-:S13]  /*106f0*/  ISETP.NE.AND P0, PT, R6, c[0x0][0x32c], PT ;  /* 0x0000cb0006007a0c */ /* 0x000fda0003f05270 */
[----:B------:R-:W-:-:S05]  /*10700*/  @P0 IMAD.HI.U32 R6, R7, c[0x0][0x330], RZ ;  /* 0x0000cc0007060a27 */ /* 0x000fca00078e00ff */
[----:B------:R-:W-:Y:S02]  /*10710*/  @P0 SHF.R.U32.HI R7, RZ, c[0x0][0x334], R6 ;  /* 0x0000cd00ff070a19 */ /* 0x000fe40000011606 */
.L_x_1908:
[----:B------:R-:W-:Y:S05]  /*10720*/  BSYNC B0 ;  /* 0x0000000000007941 */ /* 0x000fea0003800000 */
.L_x_1906:
[----:B------:R-:W-:-:S04]  /*10730*/  IMAD R7, R7, c[0x0][0x32c], -R8 ;  /* 0x0000cb0007077a24 */ /* 0x000fc800078e0a08 */
[----:B------:R-:W-:-:S05]  /*10740*/  IMAD.IADD R40, R7, 0x1, -R210 ;  /* 0x0000000107287824 */ /* 0x000fca00078e0ad2 */
[----:B------:R-:W-:Y:S02]  /*10750*/  IADD3 R6, R40, c[0x0][0x32c], RZ ;  /* 0x0000cb0028067a10 */ /* 0x000fe40007ffe0ff */
[----:B------:R-:W-:Y:S02]  /*10760*/  IMNMX R11, R11, R40, !PT ;  /* 0x000000280b0b7217 */ /* 0x000fe40007800200 */
[----:B------:R-:W-:Y:S02]  /*10770*/  IMNMX R41, R41, R6, PT ;  /* 0x0000000629297217 */ /* 0x000fe40003800200 */
.L_x_1905:
[----:B------:R-:W-:-:S04]  /*10780*/  ISETP.GT.AND P2, PT, R10, RZ, PT ;  /* 0x000000ff0a00720c */ /* 0x000fc80003f44270 */
        /* <DEDUP_REMOVED lines=35> */
[----:B------:R-:W-:Y:S01]  /*109c0*/  ISETP.LT.OR P0, PT, R41, 0x2a, P0 ;  /* 0x0000002a2900780c */ /* 0x000fe20000701670 */
[--C-:B-1----:R-:W-:Y:S02]  /*109d0*/  IMAD.IADD R9, R9, 0x1, R16.reuse ;  /* 0x0000000109097824 */ /* 0x102fe400078e0210 */
[----:B------:R-:W-:Y:S01]  /*109e0*/  IMAD.IADD R12, R5, 0x1, R16 ;  /* 0x00000001050c7824 */ /* 0x000fe200078e0210 */
[----:B------:R-:W-:Y:S02]  /*109f0*/  FSEL R160, R13, -INF , !P0 ;  /* 0xff8000000da07808 */ /* 0x000fe40004000000 */
[----:B------:R-:W-:Y:S02]  /*10a00*/  ISETP.GT.AND P0, PT, R11, 0x30, P2 ;  /* 0x000000300b00780c */ /* 0x000fe40001704270 */
[----:B------:R-:W-:Y:S02]  /*10a10*/  IMNMX R0, R9, R0, PT ;  /* 0x0000000009007217 */ /* 0x000fe40003800200 */
        /* <DEDUP_REMOVED lines=24> */
.L_x_1911:
[----:B------:R-:W-:-:S04]  /*10ba0*/  MOV R5, 0x1 ;  /* 0x0000000100057802 */ /* 0x000fc80000000f00 */
[----:B------:R-:W-:-:S13]  /*10bb0*/  ISETP.NE.AND P0, PT, R5, c[0x0][0x32c], PT ;  /* 0x0000cb0005007a0c */ /* 0x000fda0003f05270 */
[----:B------:R-:W-:-:S05]  /*10bc0*/  @P0 IMAD.HI.U32 R5, R9, c[0x0][0x330], RZ ;  /* 0x0000cc0009050a27 */ /* 0x000fca00078e00ff */
[----:B------:R-:W-:Y:S02]  /*10bd0*/  @P0 SHF.R.U32.HI R9, RZ, c[0x0][0x334], R5 ;  /* 0x0000cd00ff090a19 */ /* 0x000fe40000011605 */
.L_x_1912:
[----:B------:R-:W-:Y:S05]  /*10be0*/  BSYNC B0 ;  /* 0x0000000000007941 */ /* 0x000fea0003800000 */
.L_x_1910:
[----:B------:R-:W-:-:S04]  /*10bf0*/  IMAD R9, R9, c[0x0][0x32c], -R8 ;  /* 0x0000cb0009097a24 */ /* 0x000fc800078e0a08 */
[----:B------:R-:W-:-:S05]  /*10c00*/  IMAD.IADD R9, R9, 0x1, -R210 ;  /* 0x0000000109097824 */ /* 0x000fca00078e0ad2 */
[----:B------:R-:W-:Y:S02]  /*10c10*/  IADD3 R5, R9, c[0x0][0x32c], RZ ;  /* 0x0000cb0009057a10 */ /* 0x000fe40007ffe0ff */
[----:B------:R-:W-:Y:S02]  /*10c20*/  IMNMX R12, R12, R9, !PT ;  /* 0x000000090c0c7217 */ /* 0x000fe40007800200 */
[----:B------:R-:W-:Y:S02]  /*10c30*/  IMNMX R0, R0, R5, PT ;  /* 0x0000000500007217 */ /* 0x000fe40003800200 */
.L_x_1909:
[----:B------:R-:W-:Y:S01]  /*10c40*/  ISETP.GT.AND P0, PT, R12, 0x1, P2 ;  /* 0x000000010c00780c */ /* 0x000fe20001704270 */
[----:B------:R-:W-:Y:S01]  /*10c50*/  IMAD.SHL.U32 R195, R4, 0x2, RZ ;  /* 0x0000000204c37824 */ /* 0x000fe200078e00ff */
[----:B------:R-:W-:Y:S01]  /*10c60*/  FMNMX.FTZ R13, R7, R42, !PT ;  /* 0x0000002a070d7209 */ /* 0x000fe20007810000 */
[----:B------:R-:W-:Y:S01]  /*10c70*/  @UP3 USHF.L.U32 UR15, UR15, 0x7, URZ ;  /* 0x000000070f0f3899 */ /* 0x000fe2000800063f */
        /* <DEDUP_REMOVED lines=11> */
[----:B------:R-:W-:Y:S01]  /*10d30*/  ULDC.64 UR4, c[0x0][0x2c8] ;  /* 0x0000b20000047ab9 */ /* 0x000fe20000000a00 */
[----:B------:R-:W-:Y:S01]  /*10d40*/  FMNMX.FTZ R13, R28, R13, !PT ;  /* 0x0000000d1c0d7209 */ /* 0x000fe20007810000 */
[----:B------:R-:W-:Y:S01]  /*10d50*/  LDSM.16.MT88.4 R108, [R190+0x100] ;  /* 0x00010000be6c783b */ /* 0x000fe20000004200 */
[----:B------:R-:W-:Y:S01]  /*10d60*/  FSEL R5, R30, -INF , !P0 ;  /* 0xff8000001e057808 */ /* 0x000fe20004000000 */
[----:B------:R-:W-:Y:S01]  /*10d70*/  UIMAD.WIDE.U32 UR24, UR15, UR4, URZ ;  /* 0x000000040f1872a5 */ /* 0x000fe2000f8e003f */
[----:B------:R-:W-:Y:S01]  /*10d80*/  ISETP.GT.AND P0, PT, R12, 0x9, P2 ;  /* 0x000000090c00780c */ /* 0x000fe20001704270 */
[----:B------:R-:W-:Y:S01]  /*10d90*/  LDSM.16.MT88.4 R116, [R189+0x100] ;  /* 0x00010000bd74783b */ /* 0x000fe20000004200 */
[----:B------:R-:W-:-:S02]  /*10da0*/  FMNMX.FTZ R13, R24, R13, !PT ;  /* 0x0000000d180d7209 */ /* 0x000fc40007810000 */
[----:B------:R-:W-:Y:S01]  /*10db0*/  ISETP.LT.OR P0, PT, R0, 0xa, P0 ;  /* 0x0000000a0000780c */ /* 0x000fe20000701670 */
[----:B------:R-:W-:Y:S01]  /*10dc0*/  LDSM.16.MT88.4 R124, [R188+0x100] ;  /* 0x00010000bc7c783b */ /* 0x000fe20000004200 */
[----:B------:R-:W-:Y:S01]  /*10dd0*/  FMNMX.FTZ R13, R20, R13, !PT ;  /* 0x0000000d140d7209 */ /* 0x000fe20007810000 */
[----:B------:R-:W-:Y:S01]  /*10de0*/  @UP3 UMOV UR15, UR25 ;  /* 0x00000019000f3c82 */ /* 0x000fe20008000000 */
[----:B------:R-:W-:Y:S01]  /*10df0*/  FSEL R31, R31, -INF , !P0 ;  /* 0xff8000001f1f7808 */ /* 0x000fe20004000000 */
[----:B------:R-:W-:Y:S01]  /*10e00*/  LDSM.16.MT88.4 R48, [R190+0x2100] ;  /* 0x00210000be30783b */ /* 0x000fe20000004200 */
[----:B------:R-:W-:Y:S01]  /*10e10*/  ISETP.GT.AND P0, PT, R12, 0x10, P2 ;  /* 0x000000100c00780c */ /* 0x000fe20001704270 */
[----:B------:R-:W-:Y:S01]  /*10e20*/  @UP3 USHF.R.U32.HI UR17, URZ, UR5, UR15 ;  /* 0x000000053f113299 */ /* 0x000fe2000801160f */
        /* <DEDUP_REMOVED lines=25> */
[----:B------:R-:W-:Y:S02]  /*10fc0*/  ISETP.GT.AND P1, PT, R12, 0x38, P2 ;  /* 0x000000380c00780c */ /* 0x000fe40001724270 */
[C---:B------:R-:W-:Y:S02]  /*10fd0*/  ISETP.LT.OR P0, PT, R0.reuse, 0x21, P0 ;  /* 0x000000210000780c */ /* 0x040fe40000701670 */
[----:B------:R-:W-:Y:S02]  /*10fe0*/  ISETP.LT.OR P1, PT, R0, 0x39, P1 ;  /* 0x000000390000780c */ /* 0x000fe40000f21670 */
[----:B------:R-:W-:Y:S02]  /*10ff0*/  FSEL R161, R18, -INF , !P0 ;  /* 0xff80000012a17808 */ /* 0x000fe40004000000 */
[----:B------:R-:W-:Y:S02]  /*11000*/  ISETP.GT.AND P0, PT, R12, 0x21, P2 ;  /* 0x000000210c00780c */ /* 0x000fe40001704270 */
[----:B------:R-:W-:-:S02]  /*11010*/  FSEL R141, R82, -INF , !P1 ;  /* 0xff800000528d7808 */ /* 0x000fc40004800000 */
        /* <DEDUP_REMOVED lines=22> */
[----:B------:R-:W-:-:S02]  /*11180*/  FMNMX.FTZ R8, R140, R13, !PT ;  /* 0x0000000d8c087209 */ /* 0x000fc40007810000 */
[----:B------:R-:W-:Y:S02]  /*11190*/  FMNMX.FTZ R14, R171, R14, !PT ;  /* 0x0000000eab0e7209 */ /* 0x000fe40007810000 */
[----:B------:R-:W-:Y:S01]  /*111a0*/  FSEL R165, R38, -INF , !P0 ;  /* 0xff80000026a57808 */ /* 0x000fe20004000000 */
[----:B------:R-:W1:Y:S01]  /*111b0*/  SHFL.BFLY PT, R13, R8, 0x2, 0x1f ;  /* 0x0c401f00080d7f89 */ /* 0x000e6200000e0000 */
        /* <DEDUP_REMOVED lines=10> */
[----:B------:R-:W-:Y:S01]  /*11260*/  FMNMX.FTZ R12, R141, R12, !PT ;  /* 0x0000000c8d0c7209 */ /* 0x000fe20007810000 */
[----:B------:R-:W-:Y:S01]  /*11270*/  LDSM.16.MT88.4 R80, [R190+0x4100] ;  /* 0x00410000be50783b */ /* 0x000fe20000004200 */
        /* <DEDUP_REMOVED lines=12> */
[----:B------:R-:W2:Y:S01]  /*11340*/  LDSM.16.MT88.4 R40, [R195+0x2100] ;  /* 0x00210000c328783b */ /* 0x000ea20000004200 */
[--C-:B------:R-:W-:Y:S01]  /*11350*/  FFMA.FTZ R152, R7, c[0x0][0x2d0], -R167.reuse ;  /* 0x0000b40007987a23 */ /* 0x100fe200000108a7 */
[----:B------:R-:W-:Y:S01]  /*11360*/  MUFU.EX2 R151, R151 ;  /* 0x0000009700977308 */ /* 0x000fe20000000800 */
[--C-:B------:R-:W-:Y:S02]  /*11370*/  FFMA.FTZ R146, R32, c[0x0][0x2d0], -R167.reuse ;  /* 0x0000b40020927a23 */ /* 0x100fe400000108a7 */
[--C-:B------:R-:W-:Y:S02]  /*11380*/  FFMA.FTZ R3, R6, c[0x0][0x2d0], -R167.reuse ;  /* 0x0000b40006037a23 */ /* 0x100fe400000108a7 */
[----:B------:R-:W-:-:S02]  /*11390*/  FFMA.FTZ R144, R20, c[0x0][0x2d0], -R167 ;  /* 0x0000b40014907a23 */ /* 0x000fc400000108a7 */
[--C-:B------:R-:W-:Y:S01]  /*113a0*/  FFMA.FTZ R150, R28, c[0x0][0x2d0], -R167.reuse ;  /* 0x0000b4001c967a23 */ /* 0x100fe200000108a7 */
[----:B------:R-:W3:Y:S01]  /*113b0*/  MUFU.EX2 R152, R152 ;  /* 0x0000009800987308 */ /* 0x000ee20000000800 */
[--C-:B------:R-:W-:Y:S02]  /*113c0*/  FFMA.FTZ R145, R24, c[0x0][0x2d0], -R167.reuse ;  /* 0x0000b40018917a23 */ /* 0x100fe400000108a7 */
        /* <DEDUP_REMOVED lines=11> */
[----:B---3--:R-:W-:Y:S01]  /*11480*/  F2FP.PACK_AB R96, R151, R152 ;  /* 0x000000989760723e */ /* 0x008fe200000000ff */
[----:B------:R-:W-:Y:S01]  /*11490*/  FADD.FTZ R152, R152, R151 ;  /* 0x0000009798987221 */ /* 0x000fe20000010000 */
[----:B------:R-:W1:Y:S01]  /*114a0*/  MUFU.EX2 R146, R146 ;  /* 0x0000009200927308 */ /* 0x000e620000000800 */
[--C-:B------:R-:W-:Y:S01]  /*114b0*/  FFMA.FTZ R153, R34, c[0x0][0x2d0], -R162.reuse ;  /* 0x0000b40022997a23 */ /* 0x100fe200000108a2 */
[----:B------:R-:W-:Y:S01]  /*114c0*/  PLOP3.LUT P0, PT, PT, PT, UP2, 0x40, 0x0 ;  /* 0x000000000000781c */ /* 0x000fe20003f0e828 */
[--C-:B------:R-:W-:Y:S02]  /*114d0*/  FFMA.FTZ R154, R35, c[0x0][0x2d0], -R162.reuse ;  /* 0x0000b400239a7a23 */ /* 0x100fe400000108a2 */
[--C-:B------:R-:W-:Y:S01]  /*114e0*/  FFMA.FTZ R156, R5, c[0x0][0x2d0], -R162.reuse ;  /* 0x0000b400059c7a23 */ /* 0x100fe200000108a2 */
[----:B------:R-:W-:Y:S01]  /*114f0*/  LDSM.16.MT88.4 R32, [R188+0x900] ;  /* 0x00090000bc20783b */ /* 0x000fe20000004200 */
[--C-:B------:R-:W-:Y:S01]  /*11500*/  FFMA.FTZ R147, R31, c[0x0][0x2d0], -R162.reuse ;  /* 0x0000b4001f937a23 */ /* 0x100fe200000108a2 */
[----:B------:R-:W-:Y:S01]  /*11510*/  MUFU.EX2 R153, R153 ;  /* 0x0000009900997308 */ /* 0x000fe20000000800 */
[--C-:B------:R-:W-:Y:S01]  /*11520*/  FFMA.FTZ R2, R23, c[0x0][0x2d0], -R162.reuse ;  /* 0x0000b40017027a23 */ /* 0x100fe200000108a2 */
[----:B------:R-:W3:Y:S01]  /*11530*/  LDSM.16.MT88.4 R4, [R188+0x4100] ;  /* 0x00410000bc04783b */ /* 0x000ee20000004200 */
[----:B------:R-:W-:-:S02]  /*11540*/  FFMA.FTZ R148, R11, c[0x0][0x2d0], -R162 ;  /* 0x0000b4000b947a23 */ /* 0x000fc400000108a2 */
[--C-:B------:R-:W-:Y:S01]  /*11550*/  FFMA.FTZ R11, R27, c[0x0][0x2d0], -R162.reuse ;  /* 0x0000b4001b0b7a23 */ /* 0x100fe200000108a2 */
[----:B------:R-:W4:Y:S01]  /*11560*/  LDSM.16.MT88.4 R20, [R189+0x2900] ;  /* 0x00290000bd14783b */ /* 0x000f220000004200 */
[--C-:B------:R-:W-:Y:S01]  /*11570*/  FFMA.FTZ R9, R9, c[0x0][0x2d0], -R162.reuse ;  /* 0x0000b40009097a23 */ /* 0x100fe200000108a2 */
[----:B------:R-:W5:Y:S01]  /*11580*/  MUFU.EX2 R154, R154 ;  /* 0x0000009a009a7308 */ /* 0x000f620000000800 */
[----:B-1----:R-:W-:Y:S01]  /*11590*/  F2FP.PACK_AB R98, R146, R149 ;  /* 0x000000959262723e */ /* 0x002fe200000000ff */
[----:B------:R-:W1:Y:S01]  /*115a0*/  LDSM.16.MT88.4 R24, [R195+0x900] ;  /* 0x00090000c318783b */ /* 0x000e620000004200 */
        /* <DEDUP_REMOVED lines=10> */
[----:B-----5:R-:W-:Y:S01]  /*11650*/  F2FP.PACK_AB R97, R154, R153 ;  /* 0x000000999a61723e */ /* 0x020fe200000000ff */
[--C-:B------:R-:W-:Y:S02]  /*11660*/  FFMA.FTZ R172, R143, c[0x0][0x2d0], -R162.reuse ;  /* 0x0000b4008fac7a23 */ /* 0x100fe400000108a2 */
[----:B------:R-:W-:Y:S02]  /*11670*/  FFMA.FTZ R171, R141, c[0x0][0x2d0], -R162 ;  /* 0x0000b4008dab7a23 */ /* 0x000fe400000108a2 */
[----:B------:R-:W-:-:S02]  /*11680*/  FFMA.FTZ R167, R140, c[0x0][0x2d0], -R167 ;  /* 0x0000b4008ca77a23 */ /* 0x000fc400000108a7 */
[----:B------:R-:W-:Y:S01]  /*11690*/  MUFU.EX2 R150, R150 ;  /* 0x0000009600967308 */ /* 0x000fe20000000800 */
[----:B------:R-:W-:Y:S01]  /*116a0*/  FFMA.FTZ R162, R159, c[0x0][0x2d0], -R162 ;  /* 0x0000b4009fa27a23 */ /* 0x000fe200000108a2 */
[----:B------:R-:W-:Y:S01]  /*116b0*/  LDSM.16.MT88.4 R140, [R190+0x1900] ;  /* 0x00190000be8c783b */ /* 0x000fe20000004200 */
[----:B------:R-:W-:Y:S02]  /*116c0*/  FADD.FTZ R153, R153, R154 ;  /* 0x0000009a99997221 */ /* 0x000fe40000010000 */
[----:B------:R-:W-:Y:S01]  /*116d0*/  FADD.FTZ R149, R149, R152 ;  /* 0x0000009895957221 */ /* 0x000fe20000010000 */
[----:B--2---:R-:W-:Y:S02]  /*116e0*/  F2FP.PACK_AB R99, R147, R156 ;  /* 0x0000009c9363723e */ /* 0x004fe400000000ff */
[----:B------:R-:W2:Y:S01]  /*116f0*/  MUFU.EX2 R145, R145 ;  /* 0x0000009100917308 */ /* 0x000ea20000000800 */
[----:B------:R-:W-:Y:S02]  /*11700*/  FADD.FTZ R156, R156, R153 ;  /* 0x000000999c9c7221 */ /* 0x000fe40000010000 */
[----:B------:R-:W-:-:S02]  /*11710*/  FADD.FTZ R149, R146, R149 ;  /* 0x0000009592957221 */ /* 0x000fc40000010000 */
        /* <DEDUP_REMOVED lines=62> */
[C---:B----4-:R-:W-:Y:S08]  /*11b00*/  HMMA.16816.F32 R52, R4.reuse, R20, R52 ;  /* 0x000000140434723c */ /* 0x050ff00000001834 */
        /* <DEDUP_REMOVED lines=92> */
[----:B------:R-:W-:Y:S01]  /*120d0*/  FADD.FTZ R171, R171, R172 ;  /* 0x000000acabab7221 */ /* 0x000fe20000010000 */
[----:B------:R-:W-:Y:S01]  /*120e0*/  IADD3 R172, R10, -0x2, RZ ;  /* 0xfffffffe0aac7810 */ /* 0x000fe20007ffe0ff */
[----:B------:R-:W-:-:S02]  /*120f0*/  FADD.FTZ R212, R167, R170 ;  /* 0x000000aaa7d47221 */ /* 0x000fc40000010000 */
        /* <DEDUP_REMOVED lines=39> */
.L_x_1914:
[----:B------:R-:W-:-:S04]  /*12370*/  MOV R2, 0x1 ;  /* 0x0000000100027802 */ /* 0x000fc80000000f00 */
[----:B------:R-:W-:-:S13]  /*12380*/  ISETP.NE.AND P0, PT, R2, c[0x0][0x32c], PT ;  /* 0x0000cb0002007a0c */ /* 0x000fda0003f05270 */
[----:B------:R-:W-:-:S05]  /*12390*/  @P0 IMAD.HI.U32 R2, R3, c[0x0][0x330], RZ ;  /* 0x0000cc0003020a27 */ /* 0x000fca00078e00ff */
[----:B------:R-:W-:Y:S02]  /*123a0*/  @P0 SHF.R.U32.HI R3, RZ, c[0x0][0x334], R2 ;  /* 0x0000cd00ff030a19 */ /* 0x000fe40000011602 */
.L_x_1915:
[----:B------:R-:W-:-:S05]  /*123b0*/  MOV R2, c[0x0][0x32c] ;  /* 0x0000cb0000027a02 */ /* 0x000fca0000000f00 */
[----:B------:R-:W-:-:S05]  /*123c0*/  IMAD R3, R3, R2, c[0x0][0x32c] ;  /* 0x0000cb0003037624 */ /* 0x000fca00078e0202 */
[----:B------:R-:W-:-:S04]  /*123d0*/  IMNMX R4, R4, R3, PT ;  /* 0x0000000304047217 */ /* 0x000fc80003800200 */
.L_x_1913:
        /* <DEDUP_REMOVED lines=21> */
.L_x_1927:
        /* <DEDUP_REMOVED lines=56> */
.L_x_1917:
[C---:B-123--:R-:W-:Y:S01]  /*128b0*/  HMMA.16816.F32 R4, R132.reuse, R136, RZ ;  /* 0x000000888404723c */ /* 0x04efe200000018ff */
[----:B------:R-:W0:Y:S02]  /*128c0*/  LDGDEPBAR ;  /* 0x00000000000079af */ /* 0x000e240000000000 */
[----:B------:R-:W-:Y:S05]  /*128d0*/  ISETP.GT.AND P0, PT, R222, R203, PT ;  /* 0x000000cbde00720c */ /* 0x000fea0003f04270 */
[C---:B------:R-:W-:Y:S01]  /*128e0*/  HMMA.16816.F32 R8, R132.reuse, R138, RZ ;  /* 0x0000008a8408723c */ /* 0x040fe200000018ff */
[----:B------:R-:W-:Y:S07]  /*128f0*/  LDSM.16.M88.4 R136, [R193+0xc100] ;  /* 0x00c10000c188783b */ /* 0x000fee0000000200 */
[C---:B----4-:R-:W-:Y:S08]  /*12900*/  HMMA.16816.F32 R12, R132.reuse, R140, RZ ;  /* 0x0000008c840c723c */ /* 0x050ff000000018ff */
[C---:B------:R-:W-:Y:S01]  /*12910*/  HMMA.16816.F32 R16, R132.reuse, R142, RZ ;  /* 0x0000008e8410723c */ /* 0x040fe200000018ff */
[----:B------:R-:W1:Y:S07]  /*12920*/  LDSM.16.M88.4 R140, [R192+0x6100] ;  /* 0x00610000c08c783b */ /* 0x000e6e0000000200 */
[C---:B------:R-:W-:Y:S08]  /*12930*/  HMMA.16816.F32 R20, R132.reuse, R144, RZ ;  /* 0x000000908414723c */ /* 0x040ff000000018ff */
[C---:B------:R-:W-:Y:S01]  /*12940*/  HMMA.16816.F32 R24, R132.reuse, R146, RZ ;  /* 0x000000928418723c */ /* 0x040fe200000018ff */
[----:B------:R-:W2:Y:S07]  /*12950*/  LDSM.16.M88.4 R144, [R192+0x6900] ;  /* 0x00690000c090783b */ /* 0x000eae0000000200 */
        /* <DEDUP_REMOVED lines=17> */
[C---:B-1----:R-:W-:Y:S08]  /*12a70*/  HMMA.16816.F32 R4, R136.reuse, R140, R4 ;  /* 0x0000008c8804723c */ /* 0x042ff00000001804 */
[C---:B------:R-:W-:Y:S01]  /*12a80*/  HMMA.16816.F32 R8, R136.reuse, R142, R8 ;  /* 0x0000008e8808723c */ /* 0x040fe20000001808 */
[----:B------:R-:W-:Y:S07]  /*12a90*/  LDSM.16.M88.4 R140, [R197+0x8100] ;  /* 0x00810000c58c783b */ /* 0x000fee0000000200 */
[C---:B--2---:R-:W-:Y:S08]  /*12aa0*/  HMMA.16816.F32 R12, R136.reuse, R144, R12 ;  /* 0x00000090880c723c */ /* 0x044ff0000000180c */
        /* <DEDUP_REMOVED lines=118> */
[----:B------:R-:W-:-:S07]  /*13210*/  @!P0 BRA `(.L_x_1918) ;  /* 0x0000037000008947 */ /* 0x000fce0003800000 */
[----:B------:R-:W-:Y:S01]  /*13220*/  ISETP.NE.AND P1, PT, R201, 0x1, PT ;  /* 0x00000001c900780c */ /* 0x000fe20003f25270 */
        /* <DEDUP_REMOVED lines=30> */
[----:B------:R-:W1:Y:S04]  /*13410*/  SHFL.IDX PT, R135, R134, RZ, 0x181f ;  /* 0x00181fff86877589 */ /* 0x000e6800000e0000 */
[----:B------:R1:W2:Y:S04]  /*13420*/  SHFL.IDX PT, R133, R134, 0x1, 0x181f ;  /* 0x00381f0086857f89 */ /* 0x0002a800000e0000 */
[----:B------:R-:W3:Y:S04]  /*13430*/  SHFL.IDX PT, R0, R142, 0x1, 0x181f ;  /* 0x00381f008e007f89 */ /* 0x000ee800000e0000 */
[----:B------:R4:W5:Y:S01]  /*13440*/  SHFL.IDX PT, R132, R142, RZ, 0x181f ;  /* 0x00181fff8e847589 */ /* 0x00096200000e0000 */
[C---:B-1----:R-:W-:Y:S02]  /*13450*/  IADD3 R134, P2, R135.reuse, R220, RZ ;  /* 0x000000dc87867210 */ /* 0x042fe40007f5e0ff */
[-C--:B--2---:R-:W-:Y:S04]  /*13460*/  IADD3 R138, P1, P0, R138, R133.reuse, R220 ;  /* 0x000000858a8a7210 */ /* 0x084fe8000783e0dc */
[-C--:B---3--:R-:W-:Y:S02]  /*13470*/  IADD3.X R139, RZ, R0.reuse, R221, P1, P0 ;  /* 0x00000000ff8b7210 */ /* 0x088fe40000fe04dd */
[----:B------:R-:W-:Y:S04]  /*13480*/  IADD3 R136, P1, P0, R136, R133, R217 ;  /* 0x0000008588887210 */ /* 0x000fe8000783e0d9 */
[--C-:B------:R-:W-:Y:S02]  /*13490*/  IADD3.X R137, RZ, R0, R218.reuse, P1, P0 ;  /* 0x00000000ff897210 */ /* 0x100fe40000fe04da */
[CC--:B------:R-:W-:Y:S02]  /*134a0*/  IADD3 R140, P0, R135.reuse, R174.reuse, RZ ;  /* 0x000000ae878c7210 */ /* 0x0c0fe40007f1e0ff */
[----:B----4-:R-:W-:Y:S01]  /*134b0*/  IADD3 R142, P1, R135, R217, RZ ;  /* 0x000000d9878e7210 */ /* 0x010fe20007f3e0ff */
[C---:B-----5:R-:W-:Y:S02]  /*134c0*/  IMAD.X R135, R132.reuse, 0x1, R221, P2 ;  /* 0x0000000184877824 */ /* 0x060fe400010e06dd */
        /* <DEDUP_REMOVED lines=12> */
.L_x_1918:
[----:B------:R-:W-:Y:S01]  /*13590*/  PLOP3.LUT P1, PT, PT, PT, UP3, 0x80, 0x0 ;  /* 0x000000000000781c */ /* 0x000fe20003f2f038 */
[----:B------:R-:W0:Y:S01]  /*135a0*/  LDGDEPBAR ;  /* 0x00000000000079af */ /* 0x000e220000000000 */
[----:B------:R-:W-:Y:S01]  /*135b0*/  PLOP3.LUT P0, PT, PT, PT, UP3, 0x80, 0x0 ;  /* 0x000000000000781c */ /* 0x000fe20003f0f038 */
[----:B-1----:R-:W-:Y:S02]  /*135c0*/  IMAD.MOV.U32 R139, RZ, RZ, R209 ;  /* 0x000000ffff8b7224 */ /* 0x002fe400078e00d1 */
[----:B------:R-:W-:Y:S08]  /*135d0*/  IMAD.SHL.U32 R133, R222, 0x40, RZ ;  /* 0x00000040de857824 */ /* 0x000ff000078e00ff */
[----:B------:R-:W-:Y:S05]  /*135e0*/  @P1 IMAD.HI.U32 R0, R209, c[0x0][0x2c8], RZ ;  /* 0x0000b200d1001a27 */ /* 0x000fea00078e00ff */
[----:B------:R-:W-:Y:S02]  /*135f0*/  @P0 SHF.R.U32.HI R139, RZ, c[0x0][0x2cc], R0 ;  /* 0x0000b300ff8b0a19 */ /* 0x000fe40000011600 */
[----:B------:R-:W-:Y:S02]  /*13600*/  PLOP3.LUT P0, PT, PT, PT, UP2, 0x40, 0x0 ;  /* 0x000000000000781c */ /* 0x000fe40003f0e828 */
[----:B------:R-:W-:Y:S01]  /*13610*/  IADD3 R0, -R210, 0x1, -R133 ;  /* 0x00000001d2007810 */ /* 0x000fe20007ffe985 */
[----:B------:R-:W1:Y:S03]  /*13620*/  SHFL.IDX PT, R141, R139, RZ, 0x1c1f ;  /* 0x001c1fff8b8d7589 */ /* 0x000e6600000e0000 */
[----:B------:R-:W-:Y:S04]  /*13630*/  IADD3 R0, -R202, R0, R199 ;  /* 0x00000000ca007210 */ /* 0x000fe80007ffe1c7 */
[C---:B------:R-:W-:Y:S02]  /*13640*/  IADD3 R132, R0.reuse, c[0x0][0x328], RZ ;  /* 0x0000ca0000847a10 */ /* 0x040fe40007ffe0ff */
[----:B------:R-:W-:Y:S03]  /*13650*/  IADD3 R0, R0, UR13, RZ ;  /* 0x0000000d00007c10 */ /* 0x000fe6000fffe0ff */
[--C-:B-1----:R-:W-:Y:S02]  /*13660*/  IMAD.IADD R137, R132, 0x1, R141.reuse ;  /* 0x0000000184897824 */ /* 0x102fe400078e028d */
        /* <DEDUP_REMOVED lines=15> */
.L_x_1921:
[----:B------:R-:W-:Y:S04]  /*13760*/  MOV R134, 0x1 ;  /* 0x0000000100867802 */ /* 0x000fe80000000f00 */
[----:B------:R-:W-:Y:S11]  /*13770*/  ISETP.NE.AND P0, PT, R134, c[0x0][0x32c], PT ;  /* 0x0000cb0086007a0c */ /* 0x000ff60003f05270 */
[----:B------:R-:W-:Y:S02]  /*13780*/  @!UPT UIADD3 URZ, URZ, URZ, URZ ;  /* 0x0000003f3f3ff290 */ /* 0x000fe4000fffe03f */
[----:B------:R-:W-:Y:S05]  /*13790*/  @P0 IMAD.HI.U32 R134, R136, c[0x0][0x330], RZ ;  /* 0x0000cc0088860a27 */ /* 0x000fea00078e00ff */
[----:B------:R-:W-:Y:S02]  /*137a0*/  @P0 SHF.R.U32.HI R136, RZ, c[0x0][0x334], R134 ;  /* 0x0000cd00ff880a19 */ /* 0x000fe40000011686 */
.L_x_1922:
[----:B------:R-:W-:Y:S05]  /*137b0*/  BSYNC B0 ;  /* 0x0000000000007941 */ /* 0x000fea0003800000 */
.L_x_1920:
[----:B------:R-:W-:Y:S04]  /*137c0*/  IMAD R141, R136, c[0x0][0x32c], -R133 ;  /* 0x0000cb00888d7a24 */ /* 0x000fe800078e0a85 */
[----:B------:R-:W-:Y:S05]  /*137d0*/  IMAD.IADD R136, R141, 0x1, -R210 ;  /* 0x000000018d887824 */ /* 0x000fea00078e0ad2 */
[----:B------:R-:W-:Y:S02]  /*137e0*/  IADD3 R134, R136, c[0x0][0x32c], RZ ;  /* 0x0000cb0088867a10 */ /* 0x000fe40007ffe0ff */
[----:B------:R-:W-:Y:S02]  /*137f0*/  IMNMX R135, R135, R136, !PT ;  /* 0x0000008887877217 */ /* 0x000fe40007800200 */
[----:B------:R-:W-:Y:S02]  /*13800*/  IMNMX R137, R137, R134, PT ;  /* 0x0000008689897217 */ /* 0x000fe40003800200 */
.L_x_1919:
[----:B------:R-:W-:Y:S04]  /*13810*/  ISETP.GT.AND P2, PT, R222, -0x1, PT ;  /* 0xffffffffde00780c */ /* 0x000fe80003f44270 */
[----:B------:R-:W-:Y:S04]  /*13820*/  ISETP.GT.AND P0, PT, R135, RZ, P2 ;  /* 0x000000ff8700720c */ /* 0x000fe80001704270 */
[----:B------:R-:W-:Y:S04]  /*13830*/  ISETP.LT.OR P0, PT, R137, 0x1, P0 ;  /* 0x000000018900780c */ /* 0x000fe80000701670 */
[----:B------:R-:W-:Y:S02]  /*13840*/  FSEL R138, R4, -INF , !P0 ;  /* 0xff800000048a7808 */ /* 0x000fe40004000000 */
[----:B------:R-:W-:Y:S04]  /*13850*/  ISETP.GT.AND P0, PT, R135, 0x1, P2 ;  /* 0x000000018700780c */ /* 0x000fe80001704270 */
[----:B------:R-:W-:Y:S04]  /*13860*/  ISETP.LT.OR P0, PT, R137, 0x2, P0 ;  /* 0x000000028900780c */ /* 0x000fe80000701670 */
[----:B------:R-:W-:Y:S02]  /*13870*/  FSEL R136, R5, -INF , !P0 ;  /* 0xff80000005887808 */ /* 0x000fe40004000000 */
[----:B------:R-:W-:Y:S01]  /*13880*/  ISETP.GT.AND P0, PT, R135, 0x8, P2 ;  /* 0x000000088700780c */ /* 0x000fe20001704270 */
[----:B------:R-:W1:Y:S03]  /*13890*/  SHFL.IDX PT, R5, R139, 0x1, 0x1c1f ;  /* 0x003c1f008b057f89 */ /* 0x000e6600000e0000 */
[----:B------:R-:W-:Y:S04]  /*138a0*/  ISETP.LT.OR P0, PT, R137, 0x9, P0 ;  /* 0x000000098900780c */ /* 0x000fe80000701670 */
[----:B------:R-:W-:Y:S02]  /*138b0*/  FSEL R134, R8, -INF , !P0 ;  /* 0xff80000008867808 */ /* 0x000fe40004000000 */
[----:B------:R-:W-:Y:S04]  /*138c0*/  ISETP.GT.AND P0, PT, R135, 0x9, P2 ;  /* 0x000000098700780c */ /* 0x000fe80001704270 */
[----:B------:R-:W-:Y:S04]  /*138d0*/  ISETP.LT.OR P0, PT, R137, 0xa, P0 ;  /* 0x0000000a8900780c */ /* 0x000fe80000701670 */
[----:B------:R-:W-:Y:S02]  /*138e0*/  FSEL R8, R9, -INF , !P0 ;  /* 0xff80000009087808 */ /* 0x000fe40004000000 */
[----:B------:R-:W-:Y:S04]  /*138f0*/  ISETP.GT.AND P0, PT, R135, 0x10, P2 ;  /* 0x000000108700780c */ /* 0x000fe80001704270 */
[----:B------:R-:W-:Y:S01]  /*13900*/  ISETP.LT.OR P0, PT, R137, 0x11, P0 ;  /* 0x000000118900780c */ /* 0x000fe20000701670 */
[--C-:B-1----:R-:W-:Y:S02]  /*13910*/  IMAD.IADD R132, R132, 0x1, R5.reuse ;  /* 0x0000000184847824 */ /* 0x102fe400078e0205 */
[----:B------:R-:W-:Y:S01]  /*13920*/  IMAD.IADD R0, R0, 0x1, R5 ;  /* 0x0000000100007824 */ /* 0x000fe200078e0205 */
        /* <DEDUP_REMOVED lines=50> */
.L_x_1925:
[----:B------:R-:W-:Y:S04]  /*13c50*/  MOV R4, 0x1 ;  /* 0x0000000100047802 */ /* 0x000fe80000000f00 */
[----:B------:R-:W-:Y:S11]  /*13c60*/  ISETP.NE.AND P0, PT, R4, c[0x0][0x32c], PT ;  /* 0x0000cb0004007a0c */ /* 0x000ff60003f05270 */
[----:B------:R-:W-:Y:S02]  /*13c70*/  @!UPT UIADD3 URZ, URZ, URZ, URZ ;  /* 0x0000003f3f3ff290 */ /* 0x000fe4000fffe03f */
[----:B------:R-:W-:Y:S05]  /*13c80*/  @P0 IMAD.HI.U32 R4, R12, c[0x0][0x330], RZ ;  /* 0x0000cc000c040a27 */ /* 0x000fea00078e00ff */
[----:B------:R-:W-:Y:S02]  /*13c90*/  @P0 SHF.R.U32.HI R12, RZ, c[0x0][0x334], R4 ;  /* 0x0000cd00ff0c0a19 */ /* 0x000fe40000011604 */
.L_x_1926:
[----:B------:R-:W-:Y:S05]  /*13ca0*/  BSYNC B0 ;  /* 0x0000000000007941 */ /* 0x000fea0003800000 */
.L_x_1924:
[----:B------:R-:W-:Y:S04]  /*13cb0*/  IMAD R133, R12, c[0x0][0x32c], -R133 ;  /* 0x0000cb000c857a24 */ /* 0x000fe800078e0a85 */
[----:B------:R-:W-:Y:S05]  /*13cc0*/  IMAD.IADD R133, R133, 0x1, -R210 ;  /* 0x0000000185857824 */ /* 0x000fea00078e0ad2 */
[----:B------:R-:W-:Y:S02]  /*13cd0*/  IADD3 R5, R133, c[0x0][0x32c], RZ ;  /* 0x0000cb0085057a10 */ /* 0x000fe40007ffe0ff */
[----:B------:R-:W-:Y:S02]  /*13ce0*/  IMNMX R0, R0, R133, !PT ;  /* 0x0000008500007217 */ /* 0x000fe40007800200 */
[----:B------:R-:W-:Y:S02]  /*13cf0*/  IMNMX R132, R132, R5, PT ;  /* 0x0000000584847217 */ /* 0x000fe40003800200 */
.L_x_1923:
[----:B------:R-:W-:Y:S02]  /*13d00*/  ISETP.GT.AND P0, PT, R0, RZ, P2 ;  /* 0x000000ff0000720c */ /* 0x000fe40001704270 */
        /* <DEDUP_REMOVED lines=50> */
[----:B------:R-:W-:Y:S01]  /*14030*/  LDSM.16.MT88.4 R20, [R190+0x100] ;  /* 0x00010000be14783b */ /* 0x000fe20000004200 */
        /* <DEDUP_REMOVED lines=17> */
[----:B------:R-:W-:Y:S02]  /*14150*/  ISETP.LT.OR P1, PT, R132, 0x39, P1 ;  /* 0x000000398400780c */ /* 0x000fe40000f21670 */
[----:B------:R-:W-:Y:S02]  /*14160*/  FSEL R147, R31, -INF , !P0 ;  /* 0xff8000001f937808 */ /* 0x000fe40004000000 */
[----:B------:R-:W-:Y:S01]  /*14170*/  ISETP.GT.AND P0, PT, R0, 0x39, P2 ;  /* 0x000000390000780c */ /* 0x000fe20001704270 */
[----:B------:R-:W-:Y:S01]  /*14180*/  LDSM.16.MT88.4 R28, [R189+0x100] ;  /* 0x00010000bd1c783b */ /* 0x000fe20000004200 */
[----:B------:R-:W-:Y:S02]  /*14190*/  FMNMX.FTZ R0, R149, R4, !PT ;  /* 0x0000000495007209 */ /* 0x000fe40007810000 */
[----:B------:R-:W-:Y:S02]  /*141a0*/  FMNMX.FTZ R5, R148, R5, !PT ;  /* 0x0000000594057209 */ /* 0x000fe40007810000 */
[----:B------:R-:W-:Y:S02]  /*141b0*/  FSEL R145, R34, -INF , !P1 ;  /* 0xff80000022917808 */ /* 0x000fe40004800000 */
[----:B------:R-:W-:Y:S02]  /*141c0*/  FMNMX.FTZ R0, R147, R0, !PT ;  /* 0x0000000093007209 */ /* 0x000fe40007810000 */
[----:B------:R-:W-:Y:S02]  /*141d0*/  ISETP.LT.OR P0, PT, R132, 0x3a, P0 ;  /* 0x0000003a8400780c */ /* 0x000fe40000701670 */
[----:B------:R-:W-:Y:S02]  /*141e0*/  FMNMX.FTZ R6, R146, R5, !PT ;  /* 0x0000000592067209 */ /* 0x000fe40007810000 */
[----:B------:R-:W-:Y:S02]  /*141f0*/  FMNMX.FTZ R0, R145, R0, !PT ;  /* 0x0000000091007209 */ /* 0x000fe40007810000 */
[----:B------:R-:W-:Y:S01]  /*14200*/  FSEL R133, R35, -INF , !P0 ;  /* 0xff80000023857808 */ /* 0x000fe20004000000 */
[----:B------:R-:W1:Y:S03]  /*14210*/  SHFL.BFLY PT, R5, R6, 0x2, 0x1f ;  /* 0x0c401f0006057f89 */ /* 0x000e6600000e0000 */
        /* <DEDUP_REMOVED lines=11> */
[----:B------:R-:W-:Y:S01]  /*142d0*/  FSEL R4, R0, RZ, P0 ;  /* 0x000000ff00047208 */ /* 0x000fe20000000000 */
[C---:B------:R-:W-:Y:S01]  /*142e0*/  FMUL.FTZ R144, R132.reuse, c[0x0][0x2d0] ;  /* 0x0000b40084907a20 */ /* 0x040fe20000410000 */
[----:B------:R-:W-:Y:S01]  /*142f0*/  FSETP.NEU.FTZ.AND P0, PT, R132, -INF , PT ;  /* 0xff8000008400780b */ /* 0x000fe20003f1d000 */
[----:B------:R-:W-:Y:S02]  /*14300*/  FFMA.FTZ R160, R138, c[0x0][0x2d0], -R153 ;  /* 0x0000b4008aa07a23 */ /* 0x000fe40000010899 */
[----:B------:R-:W-:Y:S01]  /*14310*/  FADD.FTZ R3, -R4, R3 ;  /* 0x0000000304037221 */ /* 0x000fe20000010100 */
[----:B------:R-:W-:Y:S01]  /*14320*/  FSEL R144, R144, RZ, P0 ;  /* 0x000000ff90907208 */ /* 0x000fe20000000000 */
[--C-:B------:R-:W-:Y:S01]  /*14330*/  FFMA.FTZ R135, R136, c[0x0][0x2d0], -R153.reuse ;  /* 0x0000b40088877a23 */ /* 0x100fe20000010899 */
[----:B------:R-:W-:Y:S01]  /*14340*/  FSEL R5, R132, RZ, P0 ;  /* 0x000000ff84057208 */ /* 0x000fe20000000000 */
[--C-:B------:R-:W-:Y:S01]  /*14350*/  FFMA.FTZ R134, R134, c[0x0][0x2d0], -R153.reuse ;  /* 0x0000b40086867a23 */ /* 0x100fe20000010899 */
[----:B------:R-:W-:Y:S01]  /*14360*/  MUFU.EX2 R160, R160 ;  /* 0x000000a000a07308 */ /* 0x000fe20000000800 */
[----:B------:R-:W-:Y:S01]  /*14370*/  FFMA.FTZ R164, R13, c[0x0][0x2d0], -R144 ;  /* 0x0000b4000da47a23 */ /* 0x000fe20000010890 */
[----:B------:R-:W-:Y:S01]  /*14380*/  ISETP.GT.AND P0, PT, R222, R223, PT ;  /* 0x000000dfde00720c */ /* 0x000fe20003f04270 */
[----:B------:R-:W-:Y:S01]  /*14390*/  FADD.FTZ R5, -R5, R2 ;  /* 0x0000000205057221 */ /* 0x000fe20000010100 */
[----:B------:R-:W1:Y:S01]  /*143a0*/  LDSM.16.MT88.4 R12, [R195+0x100] ;  /* 0x00010000c30c783b */ /* 0x000e620000004200 */
        /* <DEDUP_REMOVED lines=38> */
[C---:B--2---:R-:W-:Y:S02]  /*14610*/  FMUL.FTZ R4, R3.reuse, R128 ;  /* 0x0000008003047220 */ /* 0x044fe40000410000 */
        /* <DEDUP_REMOVED lines=35> */
[----:B------:R-:W2:Y:S01]  /*14850*/  MUFU.EX2 R167, R167 ;  /* 0x000000a700a77308 */ /* 0x000ea20000000800 */
[C---:B------:R-:W-:Y:S02]  /*14860*/  FMUL.FTZ R11, R2.reuse, R103 ;  /* 0x00000067020b7220 */ /* 0x040fe40000410000 */
[C---:B-1----:R-:W-:Y:S03]  /*14870*/  HMMA.16816.F32 R4, R136.reuse, R12, R4 ;  /* 0x0000000c8804723c */ /* 0x042fe60000001804 */
[----:B------:R-:W1:Y:S02]  /*14880*/  LDSM.16.MT88.4 R100, [R188+0x100] ;  /* 0x00010000bc64783b */ /* 0x000e640000004200 */
        /* <DEDUP_REMOVED lines=53> */
[----:B------:R-:W1:Y:S03]  /*14be0*/  LDSM.16.MT88.4 R100, [R189+0x2100] ;  /* 0x00210000bd64783b */ /* 0x000e660000004200 */
        /* <DEDUP_REMOVED lines=39> */
[C---:B--2---:R-:W-:Y:S04]  /*14e60*/  HMMA.16816.F32 R68, R136.reuse, R108, R68 ;  /* 0x0000006c8844723c */ /* 0x044fe80000001844 */
[C---:B------:R-:W-:Y:S02]  /*14e70*/  FMUL.FTZ R84, R3.reuse, R84 ;  /* 0x0000005403547220 */ /* 0x040fe40000410000 */
[----:B------:R-:W-:Y:S02]  /*14e80*/  FMUL.FTZ R85, R3, R85 ;  /* 0x0000005503557220 */ /* 0x000fe40000410000 */
[C---:B------:R-:W-:Y:S01]  /*14e90*/  HMMA.16816.F32 R72, R136.reuse, R110, R72 ;  /* 0x0000006e8848723c */ /* 0x040fe20000001848 */
[----:B------:R-:W2:Y:S01]  /*14ea0*/  LDSM.16.MT88.4 R108, [R188+0x4100] ;  /* 0x00410000bc6c783b */ /* 0x000ea20000004200 */
[----:B------:R-:W-:Y:S02]  /*14eb0*/  MUFU.EX2 R236, R236 ;  /* 0x000000ec00ec7308 */ /* 0x000fe40000000800 */
[C---:B------:R-:W-:Y:S02]  /*14ec0*/  FMUL.FTZ R86, R2.reuse, R86 ;  /* 0x0000005602567220 */ /* 0x040fe40000410000 */
[C---:B------:R-:W-:Y:S02]  /*14ed0*/  FMUL.FTZ R87, R2.reuse, R87 ;  /* 0x0000005702577220 */ /* 0x040fe40000410000 */
[--C-:B------:R-:W-:Y:S01]  /*14ee0*/  FFMA.FTZ R171, R171, c[0x0][0x2d0], -R144.reuse ;  /* 0x0000b400abab7a23 */ /* 0x100fe20000010890 */
[C---:B-1----:R-:W-:Y:S03]  /*14ef0*/  HMMA.16816.F32 R76, R136.reuse, R100, R76 ;  /* 0x00000064884c723c */ /* 0x042fe6000000184c */
[C---:B------:R-:W-:Y:S01]  /*14f00*/  FMUL.FTZ R88, R3.reuse, R88 ;  /* 0x0000005803587220 */ /* 0x040fe20000410000 */
[----:B------:R-:W-:Y:S01]  /*14f10*/  MUFU.EX2 R239, R239 ;  /* 0x000000ef00ef7308 */ /* 0x000fe20000000800 */
[----:B------:R-:W-:Y:S02]  /*14f20*/  FMUL.FTZ R89, R3, R89 ;  /* 0x0000005903597220 */ /* 0x000fe40000410000 */
[C---:B------:R-:W-:Y:S01]  /*14f30*/  FMUL.FTZ R90, R2.reuse, R90 ;  /* 0x0000005a025a7220 */ /* 0x040fe20000410000 */
[C---:B------:R-:W-:Y:S04]  /*14f40*/  HMMA.16816.F32 R80, R136.reuse, R102, R80 ;  /* 0x000000668850723c */ /* 0x040fe80000001850 */
[C---:B------:R-:W-:Y:S01]  /*14f50*/  FMUL.FTZ R91, R2.reuse, R91 ;  /* 0x0000005b025b7220 */ /* 0x040fe20000410000 */
[----:B------:R-:W-:Y:S01]  /*14f60*/  F2FP.PACK_AB R100, R167, R166 ;  /* 0x000000a6a764723e */ /* 0x000fe200000000ff */
[----:B------:R-:W-:Y:S01]  /*14f70*/  FMUL.FTZ R92, R3, R92 ;  /* 0x0000005c035c7220 */ /* 0x000fe20000410000 */
[----:B---3--:R-:W-:Y:S01]  /*14f80*/  F2FP.PACK_AB R102, R169, R168 ;  /* 0x000000a8a966723e */ /* 0x008fe200000000ff */
[C---:B----4-:R-:W-:Y:S01]  /*14f90*/  HMMA.16816.F32 R84, R136.reuse, R104, R84 ;  /* 0x000000688854723c */ /* 0x050fe20000001854 */
[----:B------:R-:W1:Y:S03]  /*14fa0*/  MUFU.EX2 R171, R171 ;  /* 0x000000ab00ab7308 */ /* 0x000e660000000800 */
[----:B------:R-:W-:Y:S01]  /*14fb0*/  FMUL.FTZ R93, R3, R93 ;  /* 0x0000005d035d7220 */ /* 0x000fe20000410000 */
        /* <DEDUP_REMOVED lines=8> */
[C---:B--2---:R-:W-:Y:S03]  /*15040*/  HMMA.16816.F32 R92, R136.reuse, R108, R92 ;  /* 0x0000006c885c723c */ /* 0x044fe6000000185c */
[C---:B------:R-:W-:Y:S02]  /*15050*/  FMUL.FTZ R98, R2.reuse, R98 ;  /* 0x0000006202627220 */ /* 0x040fe40000410000 */
[C---:B------:R-:W-:Y:S01]  /*15060*/  FMUL.FTZ R99, R2.reuse, R99 ;  /* 0x0000006302637220 */ /* 0x040fe20000410000 */
[----:B-1----:R-:W-:Y:S01]  /*15070*/  F2FP.PACK_AB R101, R171, R170 ;  /* 0x000000aaab65723e */ /* 0x002fe200000000ff */
        /* <DEDUP_REMOVED lines=23> */
[----:B------:R-:W-:Y:S02]  /*151f0*/  FADD.FTZ R170, R170, R3 ;  /* 0x00000003aaaa7221 */ /* 0x000fe40000010000 */
[----:B------:R-:W-:Y:S02]  /*15200*/  FADD.FTZ R167, R167, R166 ;  /* 0x000000a6a7a77221 */ /* 0x000fe40000010000 */
[C---:B---3--:R-:W-:Y:S04]  /*15210*/  HMMA.16816.F32 R20, R100.reuse, R104, R20 ;  /* 0x000000686414723c */ /* 0x048fe80000001814 */
[----:B------:R-:W-:Y:S02]  /*15220*/  FADD.FTZ R171, R171, R170 ;  /* 0x000000aaabab7221 */ /* 0x000fe40000010000 */
[----:B------:R-:W-:Y:S02]  /*15230*/  FADD.FTZ R168, R168, R167 ;  /* 0x000000a7a8a87221 */ /* 0x000fe40000010000 */
[C---:B------:R-:W-:Y:S01]  /*15240*/  HMMA.16816.F32 R24, R100.reuse, R106, R24 ;  /* 0x0000006a6418723c */ /* 0x040fe20000001818 */
[----:B------:R-:W2:Y:S03]  /*15250*/  LDSM.16.MT88.4 R104, [R195+0x4900] ;  /* 0x00490000c368783b */ /* 0x000ea60000004200 */
[----:B------:R-:W-:Y:S01]  /*15260*/  FADD.FTZ R2, R172, R171 ;  /* 0x000000abac027221 */ /* 0x000fe20000010000 */
[----:B------:R-:W-:Y:S01]  /*15270*/  IADD3 R172, R222, -0x1, RZ ;  /* 0xffffffffdeac7810 */ /* 0x000fe20007ffe0ff */
[----:B------:R-:W-:Y:S02]  /*15280*/  FADD.FTZ R169, R169, R168 ;  /* 0x000000a8a9a97221 */ /* 0x000fe40000010000 */
[C---:B------:R-:W-:Y:S04]  /*15290*/  HMMA.16816.F32 R28, R100.reuse, R120, R28 ;  /* 0x00000078641c723c */ /* 0x040fe8000000181c */
[----:B------:R-:W-:Y:S01]  /*152a0*/  FADD.FTZ R2, R225, R2 ;  /* 0x00000002e1027221 */ /* 0x000fe20000010000 */
[----:B------:R-:W-:Y:S03]  /*152b0*/  MOV R222, R172 ;  /* 0x000000ac00de7202 */ /* 0x000fe60000000f00 */
[C---:B------:R-:W-:Y:S01]  /*152c0*/  HMMA.16816.F32 R32, R100.reuse, R122, R32 ;  /* 0x0000007a6420723c */ /* 0x040fe20000001820 */
[----:B------:R-:W-:Y:S03]  /*152d0*/  LDSM.16.MT88.4 R120, [R190+0x1100] ;  /* 0x00110000be78783b */ /* 0x000fe60000004200 */
[----:B----4-:R-:W-:Y:S01]  /*152e0*/  FADD.FTZ R3, R227, R2 ;  /* 0x00000002e3037221 */ /* 0x010fe20000010000 */
[----:B------:R-:W-:Y:S03]  /*152f0*/  MOV R2, R132 ;  /* 0x0000008400027202 */ /* 0x000fe60000000f00 */
        /* <DEDUP_REMOVED lines=23> */
[----:B------:R-:W-:Y:S01]  /*15470*/  HMMA.16816.F32 R96, R100, R110, R96 ;  /* 0x0000006e6460723c */ /* 0x000fe20000001860 */
[----:B------:R-:W-:Y:S06]  /*15480*/  LDSM.16.MT88.4 R108, [R195+0x5100] ;  /* 0x00510000c36c783b */ /* 0x000fec0000004200 */
[----:B------:R-:W-:Y:S01]  /*15490*/  F2FP.PACK_AB R100, R229, R224 ;  /* 0x000000e0e564723e */ /* 0x000fe200000000ff */
[----:B------:R-:W-:Y:S01]  /*154a0*/  FADD.FTZ R224, R224, R169 ;  /* 0x000000a9e0e07221 */ /* 0x000fe20000010000 */
[----:B------:R-:W-:Y:S03]  /*154b0*/  F2FP.PACK_AB R102, R231, R226 ;  /* 0x000000e2e766723e */ /* 0x000fe600000000ff */
[----:B------:R-:W-:Y:S01]  /*154c0*/  F2FP.PACK_AB R101, R228, R227 ;  /* 0x000000e3e465723e */ /* 0x000fe200000000ff */
[----:B------:R-:W-:Y:S01]  /*154d0*/  FADD.FTZ R229, R229, R224 ;  /* 0x000000e0e5e57221 */ /* 0x000fe20000010000 */
[C---:B------:R-:W-:Y:S01]  /*154e0*/  F2FP.PACK_AB R103, R233.reuse, R230 ;  /* 0x000000e6e967723e */ /* 0x040fe200000000ff */
[----:B------:R-:W-:Y:S01]  /*154f0*/  FADD.FTZ R230, R230, R3 ;  /* 0x00000003e6e67221 */ /* 0x000fe20000010000 */
[----:B------:R-:W-:Y:S01]  /*15500*/  MOV R3, R0 ;  /* 0x0000000000037202 */ /* 0x000fe20000000f00 */
[----:B------:R-:W-:Y:S02]  /*15510*/  FADD.FTZ R226, R226, R229 ;  /* 0x000000e5e2e27221 */ /* 0x000fe40000010000 */
[----:B------:R-:W-:Y:S02]  /*15520*/  FADD.FTZ R233, R233, R230 ;  /* 0x000000e6e9e97221 */ /* 0x000fe40000010000 */
[C---:B--2---:R-:W-:Y:S03]  /*15530*/  HMMA.16816.F32 R4, R100.reuse, R104, R4 ;  /* 0x000000686404723c */ /* 0x044fe60000001804 */
[----:B------:R-:W-:Y:S05]  /*15540*/  FADD.FTZ R231, R231, R226 ;  /* 0x000000e2e7e77221 */ /* 0x000fea0000010000 */
        /* <DEDUP_REMOVED lines=10> */
[C---:B----4-:R-:W-:Y:S08]  /*155f0*/  HMMA.16816.F32 R36, R100.reuse, R116, R36 ;  /* 0x000000746424723c */ /* 0x050ff00000001824 */
        /* <DEDUP_REMOVED lines=61> */
.L_x_1916:
        /* <DEDUP_REMOVED lines=21> */
.L_x_1929:
[----:B------:R-:W-:-:S04]  /*15b20*/  MOV R2, 0x1 ;  /* 0x0000000100027802 */ /* 0x000fc80000000f00 */
[----:B------:R-:W-:-:S13]  /*15b30*/  ISETP.NE.AND P0, PT, R2, c[0x0][0x32c], PT ;  /* 0x0000cb0002007a0c */ /* 0x000fda0003f05270 */
[----:B------:R-:W-:-:S05]  /*15b40*/  @P0 IMAD.HI.U32 R2, R4, c[0x0][0x330], RZ ;  /* 0x0000cc0004020a27 */ /* 0x000fca00078e00ff */
[----:B------:R-:W-:-:S05]  /*15b50*/  @P0 SHF.R.U32.HI R4, RZ, c[0x0][0x334], R2 ;  /* 0x0000cd00ff040a19 */ /* 0x000fca0000011602 */
.L_x_1930:
[----:B------:R-:W-:-:S05]  /*15b60*/  IMAD R4, R4, c[0x0][0x32c], RZ ;  /* 0x0000cb0004047a24 */ /* 0x000fca00078e02ff */
[----:B------:R-:W-:-:S04]  /*15b70*/  IMNMX R3, R3, R4, !PT ;  /* 0x0000000403037217 */ /* 0x000fc80007800200 */
.L_x_1928:
        /* <DEDUP_REMOVED lines=22> */
.L_x_1934:
        /* <DEDUP_REMOVED lines=56> */
.L_x_1932:
[C---:B--23--:R-:W-:Y:S01]  /*16060*/  HMMA.16816.F32 R4, R136.reuse, R140, RZ ;  /* 0x0000008c8804723c */ /* 0x04cfe200000018ff */
[----:B------:R-:W-:Y:S02]  /*16070*/  LDSM.16.M88.4 R164, [R192+0x6100] ;  /* 0x00610000c0a4783b */ /* 0x000fe40000000200 */
[----:B------:R-:W-:Y:S04]  /*16080*/  ISETP.GT.AND P0, PT, R226, R203, PT ;  /* 0x000000cbe200720c */ /* 0x000fe80003f04270 */
[----:B------:R-:W0:Y:S01]  /*16090*/  LDGDEPBAR ;  /* 0x00000000000079af */ /* 0x000e220000000000 */
[C---:B------:R-:W-:Y:S05]  /*160a0*/  HMMA.16816.F32 R8, R136.reuse, R142, RZ ;  /* 0x0000008e8808723c */ /* 0x040fea00000018ff */
        /* <DEDUP_REMOVED lines=178> */
[----:B------:R-:W2:Y:S04]  /*16bd0*/  SHFL.IDX PT, R0, R134, 0x1, 0x181f ;  /* 0x00381f0086007f89 */ /* 0x000ea800000e0000 */
[----:B------:R-:W3:Y:S04]  /*16be0*/  SHFL.IDX PT, R135, R132, 0x1, 0x181f ;  /* 0x00381f0084877f89 */ /* 0x000ee800000e0000 */
[----:B------:R-:W4:Y:S01]  /*16bf0*/  SHFL.IDX PT, R137, R132, RZ, 0x181f ;  /* 0x00181fff84897589 */ /* 0x000f2200000e0000 */
[----:B-1----:R-:W-:Y:S02]  /*16c00*/  IADD3 R142, P2, R2, R219, RZ ;  /* 0x000000db028e7210 */ /* 0x002fe40007f5e0ff */
[-C--:B--2---:R-:W-:Y:S04]  /*16c10*/  IADD3 R140, P1, P0, R140, R0.reuse, R219 ;  /* 0x000000008c8c7210 */ /* 0x084fe8000783e0db */
[-CC-:B---3--:R-:W-:Y:S02]  /*16c20*/  IADD3.X R141, RZ, R135.reuse, R220.reuse, P1, P0 ;  /* 0x00000087ff8d7210 */ /* 0x188fe40000fe04dc */
[----:B------:R-:W-:Y:S01]  /*16c30*/  IADD3 R138, P1, P0, R138, R0, R223 ;  /* 0x000000008a8a7210 */ /* 0x000fe2000783e0df */
[C---:B----4-:R-:W-:Y:S03]  /*16c40*/  IMAD.X R143, R137.reuse, 0x1, R220, P2 ;  /* 0x00000001898f7824 */ /* 0x050fe600010e06dc */
        /* <DEDUP_REMOVED lines=15> */
.L_x_1933:
        /* <DEDUP_REMOVED lines=373> */
[----:B------:R-:W-:Y:S01]  /*18490*/  FADD.FTZ R227, R227, R172 ;  /* 0x000000ace3e37221 */ /* 0x000fe20000010000 */
[----:B------:R-:W-:Y:S01]  /*184a0*/  IADD3 R172, R226, -0x1, RZ ;  /* 0xffffffffe2ac7810 */ /* 0x000fe20007ffe0ff */
[C---:B---3--:R-:W-:Y:S01]  /*184b0*/  HMMA.16816.F32 R128, R12.reuse, R20, R8 ;  /* 0x000000140c80723c */ /* 0x048fe20000001808 */
[----:B------:R-:W3:Y:S02]  /*184c0*/  LDSM.16.MT88.4 R8, [R190+0x5900] ;  /* 0x00590000be08783b */ /* 0x000ee40000004200 */
[----:B------:R-:W-:Y:S01]  /*184d0*/  FADD.FTZ R213, R229, R174 ;  /* 0x000000aee5d57221 */ /* 0x000fe20000010000 */
[----:B------:R-:W-:Y:S01]  /*184e0*/  MOV R226, R172 ;  /* 0x000000ac00e27202 */ /* 0x000fe20000000f00 */
        /* <DEDUP_REMOVED lines=29> */
.L_x_1931:
        /* <DEDUP_REMOVED lines=13> */
.L_x_1945:
[----:B------:R-:W-:Y:S04]  /*18790*/  DEPBAR.LE SB0, 0x0 ;  /* 0x000080000000791a */ /* 0x000fe80000000000 */
[----:B------:R-:W-:Y:S01]  /*187a0*/  BAR.SYNC.DEFER_BLOCKING 0x0 ;  /* 0x0000000000007b1d */ /* 0x000fe20000010000 */
[----:B------:R-:W-:Y:S01]  /*187b0*/  SHF.R.S32.HI R5, RZ, 0x1f, R205 ;  /* 0x0000001fff057819 */ /* 0x000fe200000114cd */
[----:B------:R-:W-:Y:S01]  /*187c0*/  IMAD.WIDE.U32 R6, R205, c[0x0][0x208], RZ ;  /* 0x00008200cd067a25 */ /* 0x000fe200078e00ff */
[----:B------:R-:W-:Y:S02]  /*187d0*/  SHF.R.S32.HI R0, RZ, 0x1f, R204 ;  /* 0x0000001fff007819 */ /* 0x000fe400000114cc */
[----:B------:R-:W-:Y:S01]  /*187e0*/  ISETP.GE.AND P5, PT, R206, c[0x0][0x1d4], PT ;  /* 0x00007500ce007a0c */ /* 0x000fe20003fa6270 */
        /* <DEDUP_REMOVED lines=20> */
[----:B------:R-:W3:Y:S01]  /*18930*/  SHFL.IDX PT, R31, R21, RZ, 0x181f ;  /* 0x00181fff151f7589 */ /* 0x000ee200000e0000 */
[C---:B-1----:R-:W-:Y:S03]  /*18940*/  HMMA.16816.F32 R4, R32.reuse, R8, RZ ;  /* 0x000000082004723c */ /* 0x042fe600000018ff */
[----:B------:R-:W1:Y:S04]  /*18950*/  SHFL.IDX PT, R28, R20, RZ, 0x181f ;  /* 0x00181fff141c7589 */ /* 0x000e6800000e0000 */
[----:B------:R-:W4:Y:S01]  /*18960*/  SHFL.IDX PT, R29, R21, 0x1, 0x181f ;  /* 0x00381f00151d7f89 */ /* 0x000f2200000e0000 */
[C---:B------:R-:W-:Y:S03]  /*18970*/  HMMA.16816.F32 R8, R32.reuse, R10, RZ ;  /* 0x0000000a2008723c */ /* 0x040fe600000018ff */
[----:B------:R5:W5:Y:S05]  /*18980*/  SHFL.IDX PT, R0, R20, 0x1, 0x181f ;  /* 0x00381f0014007f89 */ /* 0x000b6a00000e0000 */
[C---:B--2---:R-:W-:Y:S01]  /*18990*/  HMMA.16816.F32 R12, R32.reuse, R16, RZ ;  /* 0x00000010200c723c */ /* 0x044fe200000018ff */
[C---:B---3--:R-:W-:Y:S03]  /*189a0*/  IADD3 R156, P0, R31.reuse, R174, RZ ;  /* 0x000000ae1f9c7210 */ /* 0x048fe60007f1e0ff */
[CC--:B------:R-:W-:Y:S04]  /*189b0*/  IADD3 R158, P1, R31.reuse, R214.reuse, RZ ;  /* 0x000000d61f9e7210 */ /* 0x0c0fe80007f3e0ff */
[C---:B------:R-:W-:Y:S01]  /*189c0*/  HMMA.16816.F32 R16, R32.reuse, R18, RZ ;  /* 0x000000122010723c */ /* 0x040fe200000018ff */
[C-C-:B-1----:R-:W-:Y:S03]  /*189d0*/  IMAD.X R157, R28.reuse, 0x1, R216.reuse, P0 ;  /* 0x000000011c9d7824 */ /* 0x142fe600000e06d8 */
[-C--:B------:R-:W-:Y:S01]  /*189e0*/  IADD3 R168, P0, R31, R215.reuse, RZ ;  /* 0x000000d71fa87210 */ /* 0x080fe20007f1e0ff */
[C---:B------:R-:W-:Y:S01]  /*189f0*/  IMAD.X R159, R28.reuse, 0x1, R173, P1 ;  /* 0x000000011c9f7824 */ /* 0x040fe200008e06ad */
[C---:B----4-:R-:W-:Y:S02]  /*18a00*/  IADD3 R222, P2, R29.reuse, R214, RZ ;  /* 0x000000d61dde7210 */ /* 0x050fe40007f5e0ff */
[C---:B-----5:R-:W-:Y:S01]  /*18a10*/  HMMA.16816.F32 R20, R32.reuse, R24, RZ ;  /* 0x000000182014723c */ /* 0x060fe200000018ff */
[----:B------:R-:W-:Y:S01]  /*18a20*/  IMAD.X R169, R28, 0x1, R175, P0 ;  /* 0x000000011ca97824 */ /* 0x000fe200000e06af */
[----:B------:R1:W-:Y:S02]  /*18a30*/  LDGSTS.E.BYPASS.LTC128B.128 [R211], [R158.64], !P4 ;  /* 0x000000009ed37fae */ /* 0x0003e4000e101d56 */
[C---:B------:R-:W-:Y:S01]  /*18a40*/  IADD3 R218, P1, R29.reuse, R174, RZ ;  /* 0x000000ae1dda7210 */ /* 0x040fe20007f3e0ff */
[C---:B------:R-:W-:Y:S01]  /*18a50*/  IMAD.X R223, R0.reuse, 0x1, R173, P2 ;  /* 0x0000000100df7824 */ /* 0x040fe200010e06ad */
[----:B------:R1:W-:Y:S01]  /*18a60*/  LDGSTS.E.BYPASS.LTC128B.128 [R211+0x2000], [R156.64], !P5 ;  /* 0x020000009cd37fae */ /* 0x0003e2000e901d56 */
[----:B------:R-:W-:Y:S01]  /*18a70*/  IADD3 R220, P0, R29, R215, RZ ;  /* 0x000000d71ddc7210 */ /* 0x000fe20007f1e0ff */
[C---:B------:R-:W-:Y:S01]  /*18a80*/  HMMA.16816.F32 R24, R32.reuse, R26, RZ ;  /* 0x0000001a2018723c */ /* 0x040fe200000018ff */
[C---:B------:R-:W-:Y:S01]  /*18a90*/  IMAD.X R219, R0.reuse, 0x1, R216, P1 ;  /* 0x0000000100db7824 */ /* 0x040fe200008e06d8 */
[----:B------:R2:W-:Y:S02]  /*18aa0*/  LDGSTS.E.BYPASS.LTC128B.128 [R211+0x4000], [R168.64], !P6 ;  /* 0x04000000a8d37fae */ /* 0x0005e4000f101d56 */
[----:B------:R-:W-:Y:S01]  /*18ab0*/  IMAD.X R221, R0, 0x1, R175, P0 ;  /* 0x0000000100dd7824 */ /* 0x000fe200000e06af */
[----:B------:R-:W-:Y:S01]  /*18ac0*/  ISETP.GT.AND P0, PT, R172, R203, PT ;  /* 0x000000cbac00720c */ /* 0x000fe20003f04270 */
[----:B------:R3:W-:Y:S02]  /*18ad0*/  LDGSTS.E.BYPASS.LTC128B.128 [R211+0x1000], [R222.64], !P4 ;  /* 0x01000000ded37fae */ /* 0x0007e4000e101d56 */
[C---:B------:R-:W-:Y:S02]  /*18ae0*/  HMMA.16816.F32 R28, R32.reuse, R132, RZ ;  /* 0x00000084201c723c */ /* 0x040fe400000018ff */
[----:B------:R3:W-:Y:S04]  /*18af0*/  LDGSTS.E.BYPASS.LTC128B.128 [R211+0x3000], [R218.64], !P5 ;  /* 0x03000000dad37fae */ /* 0x0007e8000e901d56 */
[----:B------:R3:W-:Y:S02]  /*18b00*/  LDGSTS.E.BYPASS.LTC128B.128 [R211+0x5000], [R220.64], !P6 ;  /* 0x05000000dcd37fae */ /* 0x0007e4000f101d56 */
[----:B------:R-:W-:Y:S02]  /*18b10*/  HMMA.16816.F32 R32, R32, R134, RZ ;  /* 0x000000862020723c */ /* 0x000fe400000018ff */
[----:B------:R-:W-:Y:S04]  /*18b20*/  LDSM.16.M88.4 R160, [R192+0x6100] ;  /* 0x00610000c0a0783b */ /* 0x000fe80000000200 */
[----:B------:R-:W0:Y:S02]  /*18b30*/  LDGDEPBAR ;  /* 0x00000000000079af */ /* 0x000e240000000000 */
[C---:B------:R-:W-:Y:S02]  /*18b40*/  HMMA.16816.F32 R4, R136.reuse, R140, R4 ;  /* 0x0000008c8804723c */ /* 0x040fe40000001804 */
[----:B-1----:R-:W1:Y:S04]  /*18b50*/  LDSM.16.M88.4 R156, [R193+0xc100] ;  /* 0x00c10000c19c783b */ /* 0x002e680000000200 */
[----:B------:R-:W4:Y:S02]  /*18b60*/  LDSM.16.M88.4 R164, [R192+0x6900] ;  /* 0x00690000c0a4783b */ /* 0x000f240000000200 */
[C---:B------:R-:W-:Y:S02]  /*18b70*/  HMMA.16816.F32 R8, R136.reuse, R142, R8 ;  /* 0x0000008e8808723c */ /* 0x040fe40000001808 */
[----:B------:R-:W5:Y:S04]  /*18b80*/  LDSM.16.M88.4 R132, [R192+0x7100] ;  /* 0x00710000c084783b */ /* 0x000f680000000200 */
[----:B--2---:R-:W2:Y:S02]  /*18b90*/  LDSM.16.M88.4 R168, [R192+0x7900] ;  /* 0x00790000c0a8783b */ /* 0x004ea40000000200 */
[C---:B------:R-:W-:Y:S02]  /*18ba0*/  HMMA.16816.F32 R12, R136.reuse, R144, R12 ;  /* 0x00000090880c723c */ /* 0x040fe4000000180c */
[----:B------:R-:W-:Y:S06]  /*18bb0*/  LDSM.16.M88.4 R140, [R191+0xc100] ;  /* 0x00c10000bf8c783b */ /* 0x000fec0000000200 */
        /* <DEDUP_REMOVED lines=133> */
[----:B------:R-:W-:Y:S02]  /*19410*/  IMAD R0, R172, 0x40, R200 ;  /* 0x00000040ac007824 */ /* 0x000fe400078e02c8 */
[----:B------:R-:W-:Y:S03]  /*19420*/  IMAD.MOV.U32 R204, RZ, RZ, RZ ;  /* 0x000000ffffcc7224 */ /* 0x000fe600078e00ff */
        /* <DEDUP_REMOVED lines=46> */
.L_x_1936:
        /* <DEDUP_REMOVED lines=29> */
.L_x_1939:
[----:B------:R-:W-:Y:S04]  /*198e0*/  MOV R132, 0x1 ;  /* 0x0000000100847802 */ /* 0x000fe80000000f00 */
[----:B------:R-:W-:Y:S11]  /*198f0*/  ISETP.NE.AND P0, PT, R132, c[0x0][0x32c], PT ;  /* 0x0000cb0084007a0c */ /* 0x000ff60003f05270 */
[----:B------:R-:W-:Y:S02]  /*19900*/  @!UPT UIADD3 URZ, URZ, URZ, URZ ;  /* 0x0000003f3f3ff290 */ /* 0x000fe4000fffe03f */
[----:B------:R-:W-:Y:S05]  /*19910*/  @P0 IMAD.HI.U32 R132, R134, c[0x0][0x330], RZ ;  /* 0x0000cc0086840a27 */ /* 0x000fea00078e00ff */
[----:B------:R-:W-:Y:S02]  /*19920*/  @P0 SHF.R.U32.HI R134, RZ, c[0x0][0x334], R132 ;  /* 0x0000cd00ff860a19 */ /* 0x000fe40000011684 */
.L_x_1940:
[----:B------:R-:W-:Y:S05]  /*19930*/  BSYNC B0 ;  /* 0x0000000000007941 */ /* 0x000fea0003800000 */
.L_x_1938:
[----:B------:R-:W-:Y:S04]  /*19940*/  IMAD R143, R134, c[0x0][0x32c], -R135 ;  /* 0x0000cb00868f7a24 */ /* 0x000fe800078e0a87 */
[----:B------:R-:W-:Y:S05]  /*19950*/  IMAD.IADD R134, R143, 0x1, -R210 ;  /* 0x000000018f867824 */ /* 0x000fea00078e0ad2 */
[----:B------:R-:W-:Y:S02]  /*19960*/  IADD3 R132, R134, c[0x0][0x32c], RZ ;  /* 0x0000cb0086847a10 */ /* 0x000fe40007ffe0ff */
[----:B------:R-:W-:Y:S02]  /*19970*/  IMNMX R137, R137, R134, !PT ;  /* 0x0000008689897217 */ /* 0x000fe40007800200 */
[----:B------:R-:W-:Y:S02]  /*19980*/  IMNMX R139, R139, R132, PT ;  /* 0x000000848b8b7217 */ /* 0x000fe40003800200 */
.L_x_1937:
        /* <DEDUP_REMOVED lines=68> */
.L_x_1943:
[----:B------:R-:W-:Y:S04]  /*19dd0*/  MOV R5, 0x1 ;  /* 0x0000000100057802 */ /* 0x000fe80000000f00 */
[----:B------:R-:W-:Y:S11]  /*19de0*/  ISETP.NE.AND P0, PT, R5, c[0x0][0x32c], PT ;  /* 0x0000cb0005007a0c */ /* 0x000ff60003f05270 */
[----:B------:R-:W-:Y:S02]  /*19df0*/  @!UPT UIADD3 URZ, URZ, URZ, URZ ;  /* 0x0000003f3f3ff290 */ /* 0x000fe4000fffe03f */
[----:B------:R-:W-:Y:S05]  /*19e00*/  @P0 IMAD.HI.U32 R5, R8, c[0x0][0x330], RZ ;  /* 0x0000cc0008050a27 */ /* 0x000fea00078e00ff */
[----:B------:R-:W-:Y:S02]  /*19e10*/  @P0 SHF.R.U32.HI R8, RZ, c[0x0][0x334], R5 ;  /* 0x0000cd00ff080a19 */ /* 0x000fe40000011605 */
.L_x_1944:
[----:B------:R-:W-:Y:S05]  /*19e20*/  BSYNC B0 ;  /* 0x0000000000007941 */ /* 0x000fea0003800000 */
.L_x_1942:
[----:B------:R-:W-:Y:S04]  /*19e30*/  IMAD R135, R8, c[0x0][0x32c], -R135 ;  /* 0x0000cb0008877a24 */ /* 0x000fe800078e0a87 */
[----:B------:R-:W-:Y:S05]  /*19e40*/  IMAD.IADD R135, R135, 0x1, -R210 ;  /* 0x0000000187877824 */ /* 0x000fea00078e0ad2 */
[----:B------:R-:W-:Y:S02]  /*19e50*/  IADD3 R5, R135, c[0x0][0x32c], RZ ;  /* 0x0000cb0087057a10 */ /* 0x000fe40007ffe0ff */
[----:B------:R-:W-:Y:S02]  /*19e60*/  IMNMX R0, R0, R135, !PT ;  /* 0x0000008700007217 */ /* 0x000fe40007800200 */
[----:B------:R-:W-:Y:S02]  /*19e70*/  IMNMX R4, R4, R5, PT ;  /* 0x0000000504047217 */ /* 0x000fe40003800200 */
.L_x_1941:
        /* <DEDUP_REMOVED lines=104> */
[----:B------:R-:W-:Y:S01]  /*1a500*/  ISETP.GT.AND P0, PT, R172, R203, PT ;  /* 0x000000cbac00720c */ /* 0x000fe20003f04270 */
        /* <DEDUP_REMOVED lines=206> */
[----:B------:R-:W-:Y:S01]  /*1b1f0*/  FFMA.FTZ R153, R2, R213, R153 ;  /* 0x000000d502997223 */ /* 0x000fe20000010099 */
[----:B------:R-:W-:Y:S01]  /*1b200*/  IADD3 R2, R172, -0x1, RZ ;  /* 0xffffffffac027810 */ /* 0x000fe20007ffe0ff */
[C---:B------:R-:W-:Y:S01]  /*1b210*/  HMMA.16816.F32 R104, R12.reuse, R28, R104 ;  /* 0x0000001c0c68723c */ /* 0x040fe20000001868 */
[----:B------:R4:W-:Y:S03]  /*1b220*/  MUFU.EX2 R9, R140 ;  /* 0x0000008c00097308 */ /* 0x0009e60000000800 */
[----:B------:R-:W-:Y:S01]  /*1b230*/  FADD.FTZ R11, R11, R148 ;  /* 0x000000940b0b7221 */ /* 0x000fe20000010000 */
[----:B------:R-:W-:Y:S01]  /*1b240*/  MOV R172, R2 ;  /* 0x0000000200ac7202 */ /* 0x000fe20000000f00 */
[----:B------:R-:W-:Y:S01]  /*1b250*/  FADD.FTZ R152, R152, R153 ;  /* 0x0000009998987221 */ /* 0x000fe20000010000 */
[----:B------:R-:W-:Y:S01]  /*1b260*/  MOV R2, R8 ;  /* 0x0000000800027202 */ /* 0x000fe20000000f00 */
        /* <DEDUP_REMOVED lines=16> */
[----:B------:R-:W-:Y:S01]  /*1b370*/  FADD.FTZ R157, R157, R154 ;  /* 0x0000009a9d9d7221 */ /* 0x000fe20000010000 */
[----:B------:R-:W-:Y:S01]  /*1b380*/  MOV R3, R0 ;  /* 0x0000000000037202 */ /* 0x000fe20000000f00 */
[----:B------:R-:W-:Y:S02]  /*1b390*/  FADD.FTZ R161, R161, R158 ;  /* 0x0000009ea1a17221 */ /* 0x000fe40000010000 */
        /* <DEDUP_REMOVED lines=122> */
.L_x_1935:
        /* <DEDUP_REMOVED lines=123> */
.L_x_1853:
        /* <DEDUP_REMOVED lines=44> */
[----:B------:R-:W-:Y:S02]  /*1c5b0*/  R2P PR, R11, 0x6 ;  /* 0x000000060b007804 */ /* 0x000fe40000000000 */
[----:B------:R-:W-:Y:S01]  /*1c5c0*/  F2FP.PACK_AB R38, R39, R38 ;  /* 0x000000262726723e */ /* 0x000fe200000000ff */
[----:B------:R-:W-:Y:S01]  /*1c5d0*/  IMAD.U32 R10, R10, 0x2, R15 ;  /* 0x000000020a0a7824 */ /* 0x000fe200078e000f */
[----:B------:R-:W-:Y:S02]  /*1c5e0*/  F2FP.PACK_AB R40, R41, R40 ;  /* 0x000000282928723e */ /* 0x000fe400000000ff */
[----:B------:R-:W-:Y:S01]  /*1c5f0*/  F2FP.PACK_AB R42, R43, R42 ;  /* 0x0000002a2b2a723e */ /* 0x000fe200000000ff */
[----:B------:R-:W-:Y:S01]  /*1c600*/  IMAD.SHL.U32 R15, R10, 0x2, RZ ;  /* 0x000000020a0f7824 */ /* 0x000fe200078e00ff */
[----:B------:R-:W-:Y:S01]  /*1c610*/  BAR.SYNC.DEFER_BLOCKING 0x1, 0x100 ;  /* 0x0044000000007b1d */ /* 0x000fe20000010000 */
[----:B------:R-:W-:Y:S01]  /*1c620*/  IMAD.MOV.U32 R10, RZ, RZ, 0x20 ;  /* 0x00000020ff0a7424 */ /* 0x000fe200078e00ff */
[----:B------:R-:W-:-:S02]  /*1c630*/  F2FP.PACK_AB R44, R45, R44 ;  /* 0x0000002c2d2c723e */ /* 0x000fc400000000ff */
[C---:B------:R-:W-:Y:S02]  /*1c640*/  IADD3 R6, R15.reuse, 0x80, RZ ;  /* 0x000000800f067810 */ /* 0x040fe40007ffe0ff */
[----:B------:R-:W-:Y:S02]  /*1c650*/  IADD3 R17, R15, 0x70, RZ ;  /* 0x000000700f117810 */ /* 0x000fe40007ffe0ff */
[----:B------:R-:W-:Y:S01]  /*1c660*/  @P0 IADD3 R17, R6, 0x10, RZ ;  /* 0x0000001006110810 */ /* 0x000fe20007ffe0ff */
[----:B------:R-:W-:Y:S01]  /*1c670*/  IMAD.MOV.U32 R6, RZ, RZ, 0x40 ;  /* 0x00000040ff067424 */ /* 0x000fe200078e00ff */
[----:B------:R-:W-:Y:S02]  /*1c680*/  SEL R10, R10, 0xffffffe0, !P1 ;  /* 0xffffffe00a0a7807 */ /* 0x000fe40004800000 */
[----:B------:R-:W-:Y:S02]  /*1c690*/  F2FP.PACK_AB R46, R47, R46 ;  /* 0x0000002e2f2e723e */ /* 0x000fe400000000ff */
[----:B------:R-:W-:Y:S01]  /*1c6a0*/  SEL R6, R6, 0xffffffc0, !P2 ;  /* 0xffffffc006067807 */ /* 0x000fe20005000000 */
[----:B------:R-:W-:Y:S01]  /*1c6b0*/  IMAD.IADD R11, R15, 0x1, R10 ;  /* 0x000000010f0b7824 */ /* 0x000fe200078e020a */
[----:B------:R-:W-:Y:S01]  /*1c6c0*/  F2FP.PACK_AB R48, R49, R48 ;  /* 0x000000303130723e */ /* 0x000fe200000000ff */
[--C-:B------:R-:W-:Y:S01]  /*1c6d0*/  IMAD.IADD R19, R10, 0x1, R17.reuse ;  /* 0x000000010a137824 */ /* 0x100fe200078e0211 */
[----:B------:R-:W-:Y:S01]  /*1c6e0*/  F2FP.PACK_AB R50, R51, R50 ;  /* 0x000000323332723e */ /* 0x000fe200000000ff */
[--C-:B------:R-:W-:Y:S01]  /*1c6f0*/  IMAD.IADD R21, R15, 0x1, R6.reuse ;  /* 0x000000010f157824 */ /* 0x100fe200078e0206 */
[----:B------:R-:W-:Y:S01]  /*1c700*/  F2FP.PACK_AB R52, R53, R52 ;  /* 0x000000343534723e */ /* 0x000fe200000000ff */
[C---:B------:R-:W-:Y:S01]  /*1c710*/  IMAD.IADD R23, R6.reuse, 0x1, R17 ;  /* 0x0000000106177824 */ /* 0x040fe200078e0211 */
[----:B------:R-:W-:Y:S01]  /*1c720*/  F2FP.PACK_AB R54, R55, R54 ;  /* 0x000000363736723e */ /* 0x000fe200000000ff */
[----:B------:R-:W-:Y:S01]  /*1c730*/  IMAD.IADD R25, R6, 0x1, R11 ;  /* 0x0000000106197824 */ /* 0x000fe200078e020b */
[----:B------:R-:W-:Y:S01]  /*1c740*/  STS [R15+0x80], R128 ;  /* 0x000080800f007388 */ /* 0x000fe20000000800 */
[----:B------:R-:W-:Y:S01]  /*1c750*/  IMAD.IADD R27, R19, 0x1, R6 ;  /* 0x00000001131b7824 */ /* 0x000fe200078e0206 */
[----:B------:R-:W-:Y:S01]  /*1c760*/  F2FP.PACK_AB R56, R57, R56 ;  /* 0x000000383938723e */ /* 0x000fe200000000ff */
[----:B------:R-:W-:Y:S01]  /*1c770*/  IMAD.U32 R10, RZ, RZ, UR4 ;  /* 0x00000004ff0a7e24 */ /* 0x000fe2000f8e00ff */
        /* <DEDUP_REMOVED lines=92> */
.L_x_1947:
[----:B---3--:R-:W-:Y:S01]  /*1cd40*/  SHF.R.S32.HI R11, RZ, 0x1f, R2 ;  /* 0x0000001fff0b7819 */ /* 0x008fe20000011402 */
[----:B------:R-:W2:Y:S01]  /*1cd50*/  S2R R57, SR_CTAID.X ;  /* 0x0000000000397919 */ /* 0x000ea20000002500 */
        /* <DEDUP_REMOVED lines=10> */
[----:B------:R-:W-:Y:S01]  /*1ce00*/  SHF.R.S32.HI R8, RZ, 0x1f, R3 ;  /* 0x0000001fff087819 */ /* 0x000fe20000011403 */
[----:B------:R-:W-:Y:S01]  /*1ce10*/  IMAD.IADD R2, R2, 0x1, -R11 ;  /* 0x0000000102027824 */ /* 0x000fe200078e0a0b */
[----:B------:R-:W-:Y:S01]  /*1ce20*/  LEA.HI R6, R13, R13, RZ, 0x1 ;  /* 0x0000000d0d067211 */ /* 0x000fe200078f08ff */
[----:B------:R-:W-:Y:S01]  /*1ce30*/  UMOV UR10, UR12 ;  /* 0x0000000c000a7c82 */ /* 0x000fe20008000000 */
[----:B------:R-:W-:Y:S01]  /*1ce40*/  LEA.HI R11, R8, R3, RZ, 0x2 ;  /* 0x00000003080b7211 */ /* 0x000fe200078f10ff */
[----:B------:R-:W-:Y:S01]  /*1ce50*/  ULDC.64 UR6, c[0x0][0x490] ;  /* 0x0001240000067ab9 */ /* 0x000fe20000000a00 */
[----:B------:R-:W-:Y:S01]  /*1ce60*/  LOP3.LUT R6, R6, 0x1ffffffe, RZ, 0xc0, !PT ;  /* 0x1ffffffe06067812 */ /* 0x000fe200078ec0ff */
[----:B------:R-:W-:Y:S01]  /*1ce70*/  UIMAD.WIDE.U32 UR16, UR12, UR4, URZ ;  /* 0x000000040c1072a5 */ /* 0x000fe2000f8e003f */
[----:B------:R-:W-:Y:S01]  /*1ce80*/  SHF.R.S32.HI R11, RZ, 0x2, R11 ;  /* 0x00000002ff0b7819 */ /* 0x000fe2000001140b */
[----:B------:R-:W-:Y:S01]  /*1ce90*/  UIMAD UR13, UR12, UR5, UR13 ;  /* 0x000000050c0d72a4 */ /* 0x000fe2000f8e020d */
[----:B------:R-:W-:Y:S01]  /*1cea0*/  LOP3.LUT P2, RZ, R3, 0x3, RZ, 0xc0, !PT ;  /* 0x0000000303ff7812 */ /* 0x000fe2000784c0ff */
[----:B------:R-:W-:Y:S01]  /*1ceb0*/  IMAD.IADD R13, R13, 0x1, -R6 ;  /* 0x000000010d0d7824 */ /* 0x000fe200078e0a06 */
[----:B------:R-:W-:Y:S01]  /*1cec0*/  USHF.R.S32.HI UR12, URZ, 0x1f, UR20 ;  /* 0x0000001f3f0c7899 */ /* 0x000fe20008011414 */
[----:B------:R-:W-:Y:S01]  /*1ced0*/  IMAD R2, R2, 0x10, R11 ;  /* 0x0000001002027824 */ /* 0x000fe200078e020b */
[----:B------:R-:W-:Y:S01]  /*1cee0*/  UIMAD UR9, UR8, UR6, URZ ;  /* 0x00000006080972a4 */ /* 0x000fe2000f8e023f */
[-C--:B------:R-:W-:Y:S01]  /*1cef0*/  LEA.HI R6, R5, R0.reuse, RZ, 0x3 ;  /* 0x0000000005067211 */ /* 0x080fe200078f18ff */
[----:B------:R-:W-:Y:S01]  /*1cf00*/  USEL UR12, UR12, URZ, !UP1 ;  /* 0x0000003f0c0c7287 */ /* 0x000fe2000c800000 */
[----:B------:R-:W-:Y:S01]  /*1cf10*/  IMAD R8, R13, 0x8, R2 ;  /* 0x000000080d087824 */ /* 0x000fe200078e0202 */
[----:B------:R-:W-:Y:S01]  /*1cf20*/  UIMAD.WIDE.U32 UR10, UR14, UR6, UR10 ;  /* 0x000000060e0a72a5 */ /* 0x000fe2000f8e000a */
[----:B------:R-:W-:Y:S01]  /*1cf30*/  LEA.HI R5, R5, R0, RZ, 0x6 ;  /* 0x0000000005057211 */ /* 0x000fe200078f30ff */
[----:B------:R-:W-:-:S02]  /*1cf40*/  UIMAD UR9, UR14, UR7, UR9 ;  /* 0x000000070e0972a4 */ /* 0x000fc4000f8e0209 */
[----:B--2---:R-:W-:Y:S01]  /*1cf50*/  LEA R8, R57, R8, 0x7 ;  /* 0x0000000839087211 */ /* 0x004fe200078e38ff */
[----:B------:R-:W-:Y:S02]  /*1cf60*/  ULDC.64 UR6, c[0x0][0x498] ;  /* 0x0001260000067ab9 */ /* 0x000fe40000000a00 */
        /* <DEDUP_REMOVED lines=67> */
[----:B--2---:R2:W-:Y:S01]  /*1d3a0*/  @!P1 ST.E [R50.64], R4 ;  /* 0x0000000432009985 */ /* 0x0045e2000c101916 */
[----:B---3--:R-:W-:Y:S02]  /*1d3b0*/  IMAD.SHL.U32 R12, R5, 0x8, RZ ;  /* 0x00000008050c7824 */ /* 0x008fe400078e00ff */
[----:B------:R-:W-:Y:S01]  /*1d3c0*/  IMAD R5, R8, c[0x0][0x3d8], RZ ;  /* 0x0000f60008057a24 */ /* 0x000fe200078e02ff */
        /* <DEDUP_REMOVED lines=41> */
.L_x_1949:
[----:B---3--:R-:W-:Y:S05]  /*1d660*/  BSYNC B0 ;  /* 0x0000000000007941 */ /* 0x008fea0003800000 */
.L_x_1948:
        /* <DEDUP_REMOVED lines=23> */
.L_x_1951:
[----:B------:R-:W-:Y:S05]  /*1d7e0*/  BSYNC B0 ;  /* 0x0000000000007941 */ /* 0x000fea0003800000 */
.L_x_1950:
[----:B------:R-:W-:Y:S01]  /*1d7f0*/  IADD3 R3, R57, 0x40, RZ ;  /* 0x0000004039037810 */ /* 0x000fe20007ffe0ff */
[----:B--2---:R2:W1:Y:S01]  /*1d800*/  SHFL.IDX PT, R9, R55, 0x2, 0x181f ;  /* 0x00581f0037097f89 */ /* 0x00446200000e0000 */
        /* <DEDUP_REMOVED lines=21> */
.L_x_1953:
[----:B------:R-:W-:Y:S05]  /*1d960*/  BSYNC B0 ;  /* 0x0000000000007941 */ /* 0x000fea0003800000 */
.L_x_1952:
        /* <DEDUP_REMOVED lines=24> */
.L_x_1946:
        /* <DEDUP_REMOVED lines=31> */
.L_x_1954:
        /* <DEDUP_REMOVED lines=43> */
.L_x_1956:
[----:B------:R-:W-:Y:S05]  /*1df90*/  BSYNC B0 ;  /* 0x0000000000007941 */ /* 0x000fea0003800000 */
.L_x_1955:
        /* <DEDUP_REMOVED lines=70> */
.L_x_1958:
[----:B------:R-:W-:Y:S05]  /*1e400*/  BSYNC B0 ;  /* 0x0000000000007941 */ /* 0x000fea0003800000 */
.L_x_1957:
        /* <DEDUP_REMOVED lines=21> */
.L_x_1960:
[----:B------:R-:W-:Y:S05]  /*1e560*/  BSYNC B0 ;  /* 0x0000000000007941 */ /* 0x000fea0003800000 */
.L_x_1959:
        /* <DEDUP_REMOVED lines=21> */
.L_x_1962:
[----:B------:R-:W-:Y:S05]  /*1e6c0*/  BSYNC B0 ;  /* 0x0000000000007941 */ /* 0x000fea0003800000 */
.L_x_1961:
        /* <DEDUP_REMOVED lines=22> */
.L_x_1963:
        /* <DEDUP_REMOVED lines=13> */
.L_x_3015:


//--------------------- .text._ZN7cutlass13device_kernelIN5flash19enable_sm80_to_sm89INS1_16FlashAttnFwdSm80INS1_25CollectiveMainloopFwdSm80ILi8ELi1ELb0EN4cute5tupleIJNS5_1CILi128EEENS7_ILi64EEENS7_ILi192EEEEEELi192ENS_6half_tEfNS_4arch4Sm80ELb1ELb0ELb0ELb0ELb1ELb0ELb1ELb0EEENS1_21CollectiveEpilogueFwdINS6_IJS8_SA_S9_EEENS6_IJNS7_ILi1EEESI_SI_EEESC_SE_Li256ELb0ELb1ELb0ELb0EEENS1_30DynamicPersistentTileSchedulerILi256ELi256ELb0ELb1ELb0EEEEEEEEEvNT_6ParamsE --------------------------
	.section	.text._ZN7cutlass13device_kernelIN5flash19enable_sm80_to_sm89INS1_16FlashAttnFwdSm80INS1_25CollectiveMainloopFwdSm80ILi8ELi1ELb0EN4cute5tupleIJNS5_1CILi128EEENS7_ILi64EEENS7_ILi192EEEEEELi192ENS_6half_tEfNS_4arch4Sm80ELb1ELb0ELb0ELb0ELb1ELb0ELb1ELb0EEENS1_21CollectiveEpilogueFwdINS6_IJS8_SA_S9_EEENS6_IJNS7_ILi1EEESI_SI_EEESC_SE_Li256ELb0ELb1ELb0ELb0EEENS1_30DynamicPersistentTileSchedulerILi256ELi256ELb0ELb1ELb0EEEEEEEEEvNT_6ParamsE,"ax",@progbits
	.sectioninfo	@"SHI_REGISTERS=251"
	.align	128
.text._ZN7cutlass13device_kernelIN5flash19enable_sm80_to_sm89INS1_16FlashAttnFwdSm80INS1_25CollectiveMainloopFwdSm80ILi8ELi1ELb0EN4cute5tupleIJNS5_1CILi128EEENS7_ILi64EEENS7_ILi192EEEEEELi192ENS_6half_tEfNS_4arch4Sm80ELb1ELb0ELb0ELb0ELb1ELb0ELb1ELb0EEENS1_21CollectiveEpilogueFwdINS6_IJS8_SA_S9_EEENS6_IJNS7_ILi1EEESI_SI_EEESC_SE_Li256ELb0ELb1ELb0ELb0EEENS1_30DynamicPersistentTileSchedulerILi256ELi256ELb0ELb1ELb0EEEEEEEEEvNT_6ParamsE:
        .type           _ZN7cutlass13device_kernelIN5flash19enable_sm80_to_sm89INS1_16FlashAttnFwdSm80INS1_25CollectiveMainloopFwdSm80ILi8ELi1ELb0EN4cute5tupleIJNS5_1CILi128EEENS7_ILi64EEENS7_ILi192EEEEEELi192ENS_6half_tEfNS_4arch4Sm80ELb1ELb0ELb0ELb0ELb1ELb0ELb1ELb0EEENS1_21CollectiveEpilogueFwdINS6_IJS8_SA_S9_EEENS6_IJNS7_ILi1EEESI_SI_EEESC_SE_Li256ELb0ELb1ELb0ELb0EEENS1_30DynamicPersistentTileSchedulerILi256ELi256ELb0ELb1ELb0EEEEEEEEEvNT_6ParamsE,@function
        .size           _ZN7cutlass13device_kernelIN5flash19enable_sm80_to_sm89INS1_16FlashAttnFwdSm80INS1_25CollectiveMainloopFwdSm80ILi8ELi1ELb0EN4cute5tupleIJNS5_1CILi128EEENS7_ILi64EEENS7_ILi192EEEEEELi192ENS_6half_tEfNS_4arch4Sm80ELb1ELb0ELb0ELb0ELb1ELb0ELb1ELb0EEENS1_21CollectiveEpilogueFwdINS6_IJS8_SA_S9_EEENS6_IJNS7_ILi1EEESI_SI_EEESC_SE_Li256ELb0ELb1ELb0ELb0EEENS1_30DynamicPersistentTileSchedulerILi256ELi256ELb0ELb1ELb0EEEEEEEEEvNT_6ParamsE,(.L_x_3016 - _ZN7cutlass13device_kernelIN5flash19enable_sm80_to_sm89INS1_16FlashAttnFwdSm80INS1_25CollectiveMainloopFwdSm80ILi8ELi1ELb0EN4cute5tupleIJNS5_1CILi128EEENS7_ILi64EEENS7_ILi192EEEEEELi192ENS_6half_tEfNS_4arch4Sm80ELb1ELb0ELb0ELb0ELb1ELb0ELb1ELb0EEENS1_21CollectiveEpilogueFwdINS6_IJS8_SA_S9_EEENS6_IJNS7_ILi1EEESI_SI_EEESC_SE_Li256ELb0ELb1ELb0ELb0EEENS1_30DynamicPersistentTileSchedulerILi256ELi256ELb0ELb1ELb0EEEEEEEEEvNT_6ParamsE)
        .other          _ZN7cutlass13device_kernelIN5flash19enable_sm80_to_sm89INS1_16FlashAttnFwdSm80INS1_25CollectiveMainloopFwdSm80ILi8ELi1ELb0EN4cute5tupleIJNS5_1CILi128EEENS7_ILi64EEENS7_ILi192EEEEEELi192ENS_6half_tEfNS_4arch4Sm80ELb1ELb0ELb0ELb0ELb1ELb0ELb1ELb0EEENS1_21CollectiveEpilogueFwdINS6_IJS8_SA_S9_EEENS6_IJNS7_ILi1EEESI_SI_EEESC_SE_Li256ELb0ELb1ELb0ELb0EEENS1_30DynamicPersistentTileSchedulerILi256ELi256ELb0ELb1ELb0EEEEEEEEEvNT_6ParamsE,@"STO_CUDA_ENTRY STV_DEFAULT"
_ZN7cutlass13device_kernelIN5flash19enable_sm80_to_sm89INS1_16FlashAttnFwdSm80INS1_25CollectiveMainloopFwdSm80ILi8ELi1ELb0EN4cute5tupleIJNS5_1CILi128EEENS7_ILi64EEENS7_ILi192EEEEEELi192ENS_6half_tEfNS_4arch4Sm80ELb1ELb0ELb0ELb0ELb1ELb0ELb1ELb0EEENS1_21CollectiveEpilogueFwdINS6_IJS8_SA_S9_EEENS6_IJNS7_ILi1EEESI_SI_EEESC_SE_Li256ELb0ELb1ELb0ELb0EEENS1_30DynamicPersistentTileSchedulerILi256ELi256ELb0ELb1ELb0EEEEEEEEEvNT_6ParamsE:
[----:B------:R-:W-:Y:S02]  /*0000*/  MOV R1, c[0x0][0x28] ;  /* 0x00000a0000017a02 */ /* 0x000fe40000000f00 */
[----:B------:R-:W1:Y:S04]  /*0010*/  S2R R194, SR_TID.X ;  /* 0x0000000000c27919 */ /* 0x000e680000002100 */
[----:B------:R-:W2:Y:S01]  /*0020*/  S2R R207, SR_CTAID.X ;  /* 0x0000000000cf7919 */ /* 0x000ea20000002500 */
[----:B-1----:R-:W-:-:S05]  /*0030*/  SHF.R.U32.HI R2, RZ, 0x5, R194 ;  /* 0x00000005ff027819 */ /* 0x002fca00000116c2 */
[----:B------:R-:W1:Y:S04]  /*0040*/  SHFL.IDX PT, R0, R2, RZ, 0x1f ;  /* 0x00001fff02007589 */ /* 0x000e6800000e0000 */
[----:B------:R3:W4:Y:S01]  /*0050*/  SHFL.IDX PT, R209, R2, RZ, 0x1f ;  /* 0x00001fff02d17589 */ /* 0x00072200000e0000 */
[----:B-1----:R-:W-:-:S13]  /*0060*/  ISETP.GE.AND P0, PT, R0, 0x1, PT ;  /* 0x000000010000780c */ /* 0x002fda0003f06270 */
[----:B------:R-:W-:Y:S06]  /*0070*/  @P0 BAR.ARV 0x4, 0x100 ;  /* 0x0104000000000b1d */ /* 0x000fec0000002000 */
[----:B--2---:R-:W-:-:S13]  /*0080*/  ISETP.GE.AND P0, PT, R207, c[0x0][0x538], PT ;  /* 0x00014e00cf007a0c */ /* 0x004fda0003f06270 */
[----:B------:R-:W-:Y:S05]  /*0090*/  @P0 EXIT ;  /* 0x000000000000094d */ /* 0x000fea0003800000 */
[----:B---34-:R-:W-:Y:S01]  /*00a0*/  SHF.R.S32.HI R3, RZ, 0x1f, R194 ;  /* 0x0000001fff037819 */ /* 0x018fe200000114c2 */
[----:B------:R-:W-:Y:S01]  /*00b0*/  IMAD.MOV.U32 R181, RZ, RZ, 0x20 ;  /* 0x00000020ffb57424 */ /* 0x000fe200078e00ff */
[----:B------:R-:W-:Y:S02]  /*00c0*/  ULDC.64 UR6, c[0x0][0x118] ;  /* 0x0000460000067ab9 */ /* 0x000fe40000000a00 */
[CC--:B------:R-:W-:Y:S02]  /*00d0*/  LEA.HI R13, R3.reuse, R194.reuse, RZ, 0x4 ;  /* 0x000000c2030d7211 */ /* 0x0c0fe400078f20ff */
[----:B------:R-:W-:Y:S02]  /*00e0*/  LEA.HI R11, R3, R194, RZ, 0x2 ;  /* 0x000000c2030b7211 */ /* 0x000fe400078f10ff */
[----:B------:R-:W-:Y:S02]  /*00f0*/  SHF.R.S32.HI R0, RZ, 0x4, R13 ;  /* 0x00000004ff007819 */ /* 0x000fe4000001140d */
[----:B------:R-:W-:-:S02]  /*0100*/  SHF.R.S32.HI R5, RZ, 0x2, R11 ;  /* 0x00000002ff057819 */ /* 0x000fc4000001140b */
[C---:B------:R-:W-:Y:S02]  /*0110*/  LEA.HI R7, R13.reuse, R0, RZ, 0x1 ;  /* 0x000000000d077211 */ /* 0x040fe400078f08ff */
[----:B------:R-:W-:Y:S02]  /*0120*/  LOP3.LUT R13, R13, 0xfffffff0, RZ, 0xc0, !PT ;  /* 0xfffffff00d0d7812 */ /* 0x000fe400078ec0ff */
[----:B------:R-:W-:Y:S02]  /*0130*/  LOP3.LUT R7, R7, 0xfffffffe, RZ, 0xc0, !PT ;  /* 0xfffffffe07077812 */ /* 0x000fe400078ec0ff */
[CC--:B------:R-:W-:Y:S01]  /*0140*/  LEA.HI R9, R3.reuse, R194.reuse, RZ, 0x3 ;  /* 0x000000c203097211 */ /* 0x0c0fe200078f18ff */
[----:B------:R-:W-:Y:S01]  /*0150*/  IMAD.IADD R13, R194, 0x1, -R13 ;  /* 0x00000001c20d7824 */ /* 0x000fe200078e0a0d */
[----:B------:R-:W-:Y:S01]  /*0160*/  LEA.HI R6, R3, R194, RZ, 0x5 ;  /* 0x000000c203067211 */ /* 0x000fe200078f28ff */
[----:B------:R-:W-:Y:S01]  /*0170*/  IMAD.IADD R7, R0, 0x1, -R7 ;  /* 0x0000000100077824 */ /* 0x000fe200078e0a07 */
[----:B------:R-:W-:-:S02]  /*0180*/  SHF.R.S32.HI R0, RZ, 0x1f, R11 ;  /* 0x0000001fff007819 */ /* 0x000fc4000001140b */
[----:B------:R-:W-:Y:S02]  /*0190*/  LOP3.LUT R205, R9, 0xfffffff8, RZ, 0xc0, !PT ;  /* 0xfffffff809cd7812 */ /* 0x000fe400078ec0ff */
[----:B------:R-:W-:Y:S02]  /*01a0*/  LEA.HI R0, R0, R5, RZ, 0x3 ;  /* 0x0000000500007211 */ /* 0x000fe400078f18ff */
[----:B------:R-:W-:Y:S01]  /*01b0*/  SHF.R.S32.HI R2, RZ, 0x1f, R13 ;  /* 0x0000001fff027819 */ /* 0x000fe2000001140d */
[----:B------:R-:W-:Y:S01]  /*01c0*/  IMAD.IADD R205, R194, 0x1, -R205 ;  /* 0x00000001c2cd7824 */ /* 0x000fe200078e0acd */
[----:B------:R-:W-:Y:S02]  /*01d0*/  LOP3.LUT R0, R0, 0xfffffff8, RZ, 0xc0, !PT ;  /* 0xfffffff800007812 */ /* 0x000fe400078ec0ff */
[----:B------:R-:W-:Y:S01]  /*01e0*/  LOP3.LUT R11, R11, 0xfffffffc, RZ, 0xc0, !PT ;  /* 0xfffffffc0b0b7812 */ /* 0x000fe200078ec0ff */
[----:B------:R-:W-:Y:S01]  /*01f0*/  IMAD.SHL.U32 R186, R205, 0x40, RZ ;  /* 0x00000040cdba7824 */ /* 0x000fe200078e00ff */
[----:B------:R-:W-:Y:S01]  /*0200*/  SHF.R.S32.HI R208, RZ, 0x3, R9 ;  /* 0x00000003ffd07819 */ /* 0x000fe20000011409 */
[----:B------:R-:W-:Y:S01]  /*0210*/  IMAD.IADD R0, R5, 0x1, -R0 ;  /* 0x0000000105007824 */ /* 0x000fe200078e0a00 */
[----:B------:R-:W-:Y:S01]  /*0220*/  LEA.HI R5, R2, R13, RZ, 0x3 ;  /* 0x0000000d02057211 */ /* 0x000fe200078f18ff */
[----:B------:R-:W-:Y:S01]  /*0230*/  IMAD.IADD R204, R194, 0x1, -R11 ;  /* 0x00000001c2cc7824 */ /* 0x000fe200078e0a0b */
[----:B------:R-:W-:Y:S01]  /*0240*/  LOP3.LUT R186, R186, 0x1c0, RZ, 0xc0, !PT ;  /* 0x000001c0baba7812 */ /* 0x000fe200078ec0ff */
[----:B------:R-:W-:Y:S01]  /*0250*/  IMAD.SHL.U32 R15, R208, 0x40, RZ ;  /* 0x00000040d00f7824 */ /* 0x000fe200078e00ff */
[C---:B------:R-:W-:Y:S01]  /*0260*/  LOP3.LUT R4, R5.reuse, 0xfffffff8, RZ, 0xc0, !PT ;  /* 0xfffffff805047812 */ /* 0x040fe200078ec0ff */
[----:B------:R-:W-:Y:S01]  /*0270*/  IMAD.SHL.U32 R5, R5, 0x40, RZ ;  /* 0x0000004005057824 */ /* 0x000fe200078e00ff */
[----:B------:R-:W-:Y:S01]  /*0280*/  LOP3.LUT R2, R0, 0x1, RZ, 0xc0, !PT ;  /* 0x0000000100027812 */ /* 0x000fe200078ec0ff */
[----:B------:R-:W-:Y:S01]  /*0290*/  IMAD.SHL.U32 R206, R205, 0x8, RZ ;  /* 0x00000008cdce7824 */ /* 0x000fe200078e00ff */
[----:B------:R-:W-:Y:S01]  /*02a0*/  LOP3.LUT R201, R6, 0xffffffe0, RZ, 0xc0, !PT ;  /* 0xffffffe006c97812 */ /* 0x000fe200078ec0ff */
[----:B------:R-:W-:Y:S01]  /*02b0*/  IMAD.IADD R4, R13, 0x1, -R4 ;  /* 0x000000010d047824 */ /* 0x000fe200078e0a04 */
[----:B------:R-:W-:Y:S01]  /*02c0*/  SHF.R.S32.HI R187, RZ, 0x5, R6 ;  /* 0x00000005ffbb7819 */ /* 0x000fe20000011406 */
[----:B------:R-:W-:Y:S01]  /*02d0*/  IMAD R203, R205, 0x20, R208 ;  /* 0x00000020cdcb7824 */ /* 0x000fe200078e02d0 */
[----:B------:R-:W-:Y:S01]  /*02e0*/  LOP3.LUT R9, R186, 0x8, R9, 0xf8, !PT ;  /* 0x00000008ba097812 */ /* 0x000fe200078ef809 */
[----:B------:R-:W-:Y:S01]  /*02f0*/  IMAD.SHL.U32 R182, R4, 0x40, RZ ;  /* 0x0000004004b67824 */ /* 0x000fe200078e00ff */
[----:B------:R-:W-:Y:S01]  /*0300*/  SHF.R.S32.HI R6, RZ, 0x1f, R6 ;  /* 0x0000001fff067819 */ /* 0x000fe20000011406 */
[----:B------:R-:W-:Y:S01]  /*0310*/  IMAD.IADD R201, R194, 0x1, -R201 ;  /* 0x00000001c2c97824 */ /* 0x000fe200078e0ac9 */
[----:B------:R-:W-:-:S02]  /*0320*/  SHF.R.U32.HI R186, RZ, 0x3, R186 ;  /* 0x00000003ffba7819 */ /* 0x000fc400000116ba */
[----:B------:R-:W-:Y:S02]  /*0330*/  ISETP.NE.U32.AND P0, PT, R2, 0x1, PT ;  /* 0x000000010200780c */ /* 0x000fe40003f05070 */
[----:B------:R-:W-:Y:S02]  /*0340*/  LEA.HI R6, R6, R187, RZ, 0x3 ;  /* 0x000000bb06067211 */ /* 0x000fe400078f18ff */
[----:B------:R-:W-:Y:S01]  /*0350*/  LOP3.LUT R186, R9, R186, RZ, 0x3c, !PT ;  /* 0x000000ba09ba7212 */ /* 0x000fe200078e3cff */
[C---:B------:R-:W-:Y:S01]  /*0360*/  IMAD.SHL.U32 R9, R7.reuse, 0x8, RZ ;  /* 0x0000000807097824 */ /* 0x040fe200078e00ff */
[----:B------:R-:W-:Y:S02]  /*0370*/  LOP3.LUT R182, R182, 0x1c0, RZ, 0xc0, !PT ;  /* 0x000001c0b6b67812 */ /* 0x000fe400078ec0ff */
[C---:B------:R-:W-:Y:S01]  /*0380*/  R2P PR, R0.reuse, 0x6 ;  /* 0x0000000600007804 */ /* 0x040fe20000000000 */
[----:B------:R-:W-:Y:S01]  /*0390*/  IMAD.SHL.U32 R0, R0, 0x40, RZ ;  /* 0x0000004000007824 */ /* 0x000fe200078e00ff */
[----:B------:R-:W-:Y:S01]  /*03a0*/  LOP3.LUT R6, R6, 0xffffff8, RZ, 0xc0, !PT ;  /* 0x0ffffff806067812 */ /* 0x000fe200078ec0ff */
[----:B------:R-:W-:Y:S01]  /*03b0*/  IMAD R186, R7, 0x200, R186 ;  /* 0x0000020007ba7824 */ /* 0x000fe200078e02ba */
[----:B------:R-:W-:-:S02]  /*03c0*/  LEA.HI R199, R204, R204, RZ, 0x1 ;  /* 0x000000ccccc77211 */ /* 0x000fc400078f08ff */
[----:B------:R-:W-:Y:S01]  /*03d0*/  LOP3.LUT R9, R182, 0x8, R9, 0xf8, !PT ;  /* 0x00000008b6097812 */ /* 0x000fe200078ef809 */
[C---:B------:R-:W-:Y:S01]  /*03e0*/  IMAD.IADD R11, R187.reuse, 0x1, -R6 ;  /* 0x00000001bb0b7824 */ /* 0x040fe200078e0a06 */
[----:B------:R-:W-:Y:S01]  /*03f0*/  SHF.R.U32.HI R182, RZ, 0x3, R182 ;  /* 0x00000003ffb67819 */ /* 0x000fe200000116b6 */
[----:B------:R-:W-:Y:S01]  /*0400*/  IMAD.SHL.U32 R187, R187, 0x400, RZ ;  /* 0x00000400bbbb7824 */ /* 0x000fe200078e00ff */
[----:B------:R-:W-:Y:S02]  /*0410*/  LOP3.LUT R199, R199, 0x1ffffffe, RZ, 0xc0, !PT ;  /* 0x1ffffffec7c77812 */ /* 0x000fe400078ec0ff */
[----:B------:R-:W-:Y:S02]  /*0420*/  LOP3.LUT R0, R0, 0x1c0, RZ, 0xc0, !PT ;  /* 0x000001c000007812 */ /* 0x000fe400078ec0ff */
[----:B------:R-:W-:Y:S01]  /*0430*/  LOP3.LUT R182, R9, R182, RZ, 0x3c, !PT ;  /* 0x000000b609b67212 */ /* 0x000fe200078e3cff */
[----:B------:R-:W-:Y:S01]  /*0440*/  IMAD.IADD R199, R204, 0x1, -R199 ;  /* 0x00000001ccc77824 */ /* 0x000fe200078e0ac7 */
[----:B------:R-:W-:Y:S01]  /*0450*/  LEA.HI R9, R0, R0, RZ, 0x1d ;  /* 0x0000000000097211 */ /* 0x000fe200078fe8ff */
[----:B------:R-:W-:Y:S01]  /*0460*/  IMAD R204, R204, 0x2, R187 ;  /* 0x00000002cccc7824 */ /* 0x000fe200078e02bb */
[----:B------:R-:W-:Y:S01]  /*0470*/  LOP3.LUT R15, R15, 0x1c0, RZ, 0xc0, !PT ;  /* 0x000001c00f0f7812 */ /* 0x000fe200078ec0ff */
[----:B------:R-:W-:Y:S01]  /*0480*/  IMAD.MOV.U32 R0, RZ, RZ, 0x40 ;  /* 0x00000040ff007424 */ /* 0x000fe200078e00ff */
[----:B------:R-:W-:Y:S01]  /*0490*/  SHF.R.S32.HI R2, RZ, 0x1f, R201 ;  /* 0x0000001fff027819 */ /* 0x000fe200000114c9 */
[----:B------:R-:W-:Y:S01]  /*04a0*/  IMAD.IADD R204, R204, 0x1, R9 ;  /* 0x00000001cccc7824 */ /* 0x000fe200078e0209 */
[----:B------:R-:W-:-:S02]  /*04b0*/  LOP3.LUT R5, R5, 0xfffffe00, RZ, 0xc0, !PT ;  /* 0xfffffe0005057812 */ /* 0x000fc400078ec0ff */
[----:B------:R-:W-:Y:S02]  /*04c0*/  LEA.HI R13, R3, R194, RZ, 0x6 ;  /* 0x000000c2030d7211 */ /* 0x000fe400078f30ff */
[----:B------:R-:W-:Y:S02]  /*04d0*/  SHF.R.U32.HI R198, RZ, 0x3, R15 ;  /* 0x00000003ffc67819 */ /* 0x000fe4000001160f */
[----:B------:R-:W-:Y:S01]  /*04e0*/  LEA.HI R2, R2, R201, RZ, 0x2 ;  /* 0x000000c902027211 */ /* 0x000fe200078f10ff */
[----:B------:R-:W-:Y:S01]  /*04f0*/  IMAD.SHL.U32 R13, R13, 0x8, RZ ;  /* 0x000000080d0d7824 */ /* 0x000fe200078e00ff */
[----:B------:R-:W-:Y:S02]  /*0500*/  LOP3.LUT P4, RZ, R4, 0x2, RZ, 0xc0, !PT ;  /* 0x0000000204ff7812 */ /* 0x000fe4000788c0ff */
[----:B------:R-:W-:Y:S02]  /*0510*/  IADD3 R187, R182, R5, R187 ;  /* 0x00000005b6bb7210 */ /* 0x000fe40007ffe0bb */
[----:B------:R-:W-:-:S02]  /*0520*/  LEA R204, R204, 0x80, 0x1 ;  /* 0x00000080cccc7811 */ /* 0x000fc400078e08ff */
[----:B------:R-:W-:Y:S02]  /*0530*/  LOP3.LUT R15, R15, 0x38, R206, 0xf8, !PT ;  /* 0x000000380f0f7812 */ /* 0x000fe400078ef8ce */
[----:B------:R-:W-:Y:S02]  /*0540*/  LOP3.LUT R182, R182, R5, RZ, 0xfc, !PT ;  /* 0x00000005b6b67212 */ /* 0x000fe400078efcff */
[C---:B------:R-:W-:Y:S02]  /*0550*/  SEL R215, R181.reuse, 0xffffffe0, !P1 ;  /* 0xffffffe0b5d77807 */ /* 0x040fe40004800000 */
[----:B------:R-:W-:Y:S02]  /*0560*/  SHF.R.S32.HI R200, RZ, 0x2, R2 ;  /* 0x00000002ffc87819 */ /* 0x000fe40000011402 */
[----:B------:R-:W-:Y:S01]  /*0570*/  SEL R181, R181, 0xffffffe0, !P4 ;  /* 0xffffffe0b5b57807 */ /* 0x000fe20006000000 */
[C---:B------:R-:W-:Y:S01]  /*0580*/  IMAD.IADD R212, R204.reuse, 0x1, R215 ;  /* 0x00000001ccd47824 */ /* 0x040fe200078e02d7 */
[----:B------:R-:W-:Y:S01]  /*0590*/  IADD3 R213, R204, -0x10, RZ ;  /* 0xfffffff0ccd57810 */ /* 0x000fe20007ffe0ff */
[----:B------:R-:W-:Y:S01]  /*05a0*/  IMAD R200, R11, 0x10, R200 ;  /* 0x000000100bc87824 */ /* 0x000fe200078e02c8 */
[----:B------:R-:W-:-:S02]  /*05b0*/  LEA R187, R187, 0xc100, 0x1 ;  /* 0x0000c100bbbb7811 */ /* 0x000fc400078e08ff */
[----:B------:R-:W-:Y:S01]  /*05c0*/  LOP3.LUT R198, R15, R198, RZ, 0x3c, !PT ;  /* 0x000000c60fc67212 */ /* 0x000fe200078e3cff */
[----:B------:R-:W-:Y:S01]  /*05d0*/  IMAD R199, R199, 0x8, R200 ;  /* 0x00000008c7c77824 */ /* 0x000fe200078e02c8 */
[----:B------:R-:W-:Y:S01]  /*05e0*/  LOP3.LUT P3, RZ, R4, 0x4, RZ, 0xc0, !PT ;  /* 0x0000000404ff7812 */ /* 0x000fe2000786c0ff */
[----:B------:R-:W-:Y:S01]  /*05f0*/  IMAD.IADD R185, R187, 0x1, R181 ;  /* 0x00000001bbb97824 */ /* 0x000fe200078e02b5 */
[----:B------:R-:W-:Y:S02]  /*0600*/  LOP3.LUT R2, R2, 0x7ffffffc, RZ, 0xc0, !PT ;  /* 0x7ffffffc02027812 */ /* 0x000fe400078ec0ff */
[----:B------:R-:W-:Y:S02]  /*0610*/  @P0 IADD3 R213, R204, 0x10, RZ ;  /* 0x00000010ccd50810 */ /* 0x000fe40007ffe0ff */
[----:B------:R-:W-:Y:S01]  /*0620*/  LEA R182, R182, 0x100, 0x1 ;  /* 0x00000100b6b67811 */ /* 0x000fe200078e08ff */
[----:B------:R-:W-:Y:S01]  /*0630*/  IMAD.IADD R195, R201, 0x1, -R2 ;  /* 0x00000001c9c37824 */ /* 0x000fe200078e0a02 */
[----:B------:R-:W-:Y:S01]  /*0640*/  SEL R216, R0, 0xffffffc0, !P2 ;  /* 0xffffffc000d87807 */ /* 0x000fe20005000000 */
[----:B------:R-:W-:Y:S01]  /*0650*/  IMAD.IADD R215, R215, 0x1, R213 ;  /* 0x00000001d7d77824 */ /* 0x000fe200078e02d5 */
[----:B------:R-:W-:Y:S01]  /*0660*/  LOP3.LUT R198, R198, 0x7ffffe00, R13, 0xf8, !PT ;  /* 0x7ffffe00c6c67812 */ /* 0x000fe200078ef80d */
[----:B------:R-:W-:Y:S01]  /*0670*/  IMAD.IADD R181, R181, 0x1, R182 ;  /* 0x00000001b5b57824 */ /* 0x000fe200078e02b6 */
[----:B------:R-:W-:Y:S01]  /*0680*/  SEL R0, R0, 0xffffffc0, !P3 ;  /* 0xffffffc000007807 */ /* 0x000fe20005800000 */
[--C-:B------:R-:W-:Y:S01]  /*0690*/  IMAD.IADD R211, R204, 0x1, R216.reuse ;  /* 0x00000001ccd37824 */ /* 0x100fe200078e02d8 */
[----:B------:R-:W-:Y:S01]  /*06a0*/  LEA.HI R202, R3, R194, RZ, 0x7 ;  /* 0x000000c203ca7211 */ /* 0x000fe200078f38ff */
[----:B------:R-:W-:Y:S01]  /*06b0*/  IMAD.IADD R210, R212, 0x1, R216 ;  /* 0x00000001d4d27824 */ /* 0x000fe200078e02d8 */
[----:B------:R-:W-:Y:S01]  /*06c0*/  IADD3 R197, R206, 0x40, RZ ;  /* 0x00000040cec57810 */ /* 0x000fe20007ffe0ff */
[----:B------:R-:W-:Y:S01]  /*06d0*/  IMAD.IADD R214, R216, 0x1, R213 ;  /* 0x00000001d8d67824 */ /* 0x000fe200078e02d5 */
[----:B------:R-:W-:Y:S01]  /*06e0*/  IADD3 R196, R206, 0x80, RZ ;  /* 0x00000080cec47810 */ /* 0x000fe20007ffe0ff */
[----:B------:R-:W-:Y:S01]  /*06f0*/  IMAD.SHL.U32 R198, R198, 0x2, RZ ;  /* 0x00000002c6c67824 */ /* 0x000fe200078e00ff */
[----:B------:R-:W-:Y:S01]  /*0700*/  SHF.R.S32.HI R202, RZ, 0x7, R202 ;  /* 0x00000007ffca7819 */ /* 0x000fe200000114ca */
[----:B------:R-:W-:Y:S01]  /*0710*/  IMAD.SHL.U32 R195, R195, 0x2, RZ ;  /* 0x00000002c3c37824 */ /* 0x000fe200078e00ff */
[----:B------:R-:W-:Y:S01]  /*0720*/  SHF.R.S32.HI R193, RZ, 0x1f, R206 ;  /* 0x0000001fffc17819 */ /* 0x000fe200000114ce */
[----:B------:R-:W-:Y:S01]  /*0730*/  IMAD.IADD R216, R215, 0x1, R216 ;  /* 0x00000001d7d87824 */ /* 0x000fe200078e02d8 */
[----:B------:R-:W-:Y:S01]  /*0740*/  SHF.R.S32.HI R192, RZ, 0x1f, R197 ;  /* 0x0000001fffc07819 */ /* 0x000fe200000114c5 */
[----:B------:R-:W-:Y:S01]  /*0750*/  IMAD.IADD R184, R187, 0x1, R0 ;  /* 0x00000001bbb87824 */ /* 0x000fe200078e0200 */
[----:B------:R-:W-:Y:S01]  /*0760*/  SHF.R.S32.HI R191, RZ, 0x1f, R196 ;  /* 0x0000001fffbf7819 */ /* 0x000fe200000114c4 */
[----:B------:R-:W-:Y:S01]  /*0770*/  IMAD.IADD R180, R0, 0x1, R182 ;  /* 0x0000000100b47824 */ /* 0x000fe200078e02b6 */
[----:B------:R-:W-:Y:S01]  /*0780*/  LEA R186, R186, 0x6100, 0x1 ;  /* 0x00006100baba7811 */ /* 0x000fe200078e08ff */
[----:B------:R-:W-:-:S02]  /*0790*/  IMAD.IADD R183, R185, 0x1, R0 ;  /* 0x00000001b9b77824 */ /* 0x000fc400078e0200 */
[----:B------:R-:W-:Y:S02]  /*07a0*/  IMAD.IADD R179, R0, 0x1, R181 ;  /* 0x0000000100b37824 */ /* 0x000fe400078e02b5 */
.L_x_2037:
[----:B------:R-:W-:Y:S01]  /*07b0*/  IMAD.MOV.U32 R0, RZ, RZ, c[0x0][0x560] ;  /* 0x00015800ff007624 */ /* 0x000fe200078e00ff */
[----:B------:R-:W-:Y:S01]  /*07c0*/  MOV R4, R207 ;  /* 0x000000cf00047202 */ /* 0x000fe20000000f00 */
[----:B------:R-:W-:Y:S01]  /*07d0*/  YIELD ;  /* 0x0000000000007946 */ /* 0x000fe20003800000 */
[----:B------:R-:W-:Y:S02]  /*07e0*/  BSSY B0, `(.L_x_1964) ;  /* 0x0000015000007945 */ /* 0x000fe40003800000 */
[----:B------:R-:W-:-:S13]  /*07f0*/  ISETP.NE.AND P0, PT, R0, 0x1, PT ;  /* 0x000000010000780c */ /* 0x000fda0003f05270 */
[----:B------:R-:W-:-:S05]  /*0800*/  @P0 IMAD.HI.U32 R0, R207, c[0x0][0x564], RZ ;  /* 0x00015900cf000a27 */ /* 0x000fca00078e00ff */
[----:B------:R-:W-:-:S04]  /*0810*/  @P0 SHF.R.U32.HI R4, RZ, c[0x0][0x568], R0 ;  /* 0x00015a00ff040a19 */ /* 0x000fc80000011600 */
[----:B------:R-:W-:Y:S01]  /*0820*/  ISETP.GE.AND P0, PT, R4, c[0x0][0x578], PT ;  /* 0x00015e0004007a0c */ /* 0x000fe20003f06270 */
[----:B------:R-:W-:-:S04]  /*0830*/  IMAD.MOV R0, RZ, RZ, -R4 ;  /* 0x000000ffff007224 */ /* 0x000fc800078e0a04 */
[----:B------:R-:W-:-:S08]  /*0840*/  IMAD R0, R0, c[0x0][0x560], R207 ;  /* 0x0001580000007a24 */ /* 0x000fd000078e02cf */
[----:B------:R-:W-:Y:S05]  /*0850*/  @!P0 BRA `(.L_x_1965) ;  /* 0x0000007000008947 */ /* 0x000fea0003800000 */
[----:B------:R-:W-:Y:S02]  /*0860*/  MOV R2, c[0x0][0x56c] ;  /* 0x00015b0000027a02 */ /* 0x000fe40000000f00 */
[----:B------:R-:W-:Y:S02]  /*0870*/  MOV R3, R0 ;  /* 0x0000000000037202 */ /* 0x000fe40000000f00 */
[----:B------:R-:W-:-:S13]  /*0880*/  ISETP.NE.AND P0, PT, R2, 0x1, PT ;  /* 0x000000010200780c */ /* 0x000fda0003f05270 */
[----:B------:R-:W-:-:S05]  /*0890*/  @P0 IMAD.HI.U32 R2, R0, c[0x0][0x570], RZ ;  /* 0x00015c0000020a27 */ /* 0x000fca00078e00ff */
[----:B------:R-:W-:-:S05]  /*08a0*/  @P0 SHF.R.U32.HI R3, RZ, c[0x0][0x574], R2 ;  /* 0x00015d00ff030a19 */ /* 0x000fca0000011602 */
[----:B------:R-:W-:Y:S01]  /*08b0*/  IMAD R5, R3, c[0x0][0x56c], RZ ;  /* 0x00015b0003057a24 */ /* 0x000fe200078e02ff */
[----:B------:R-:W-:Y:S05]  /*08c0*/  BRA `(.L_x_1966) ;  /* 0x0000006000007947 */ /* 0x000fea0003800000 */
.L_x_1965:
[----:B------:R-:W-:Y:S02]  /*08d0*/  MOV R2, c[0x0][0x554] ;  /* 0x0001550000027a02 */ /* 0x000fe40000000f00 */
[----:B------:R-:W-:Y:S02]  /*08e0*/  MOV R3, R0 ;  /* 0x0000000000037202 */ /* 0x000fe40000000f00 */
[----:B------:R-:W-:-:S13]  /*08f0*/  ISETP.NE.AND P0, PT, R2, 0x1, PT ;  /* 0x000000010200780c */ /* 0x000fda0003f05270 */
[----:B------:R-:W-:-:S05]  /*0900*/  @P0 IMAD.HI.U32 R2, R0, c[0x0][0x558], RZ ;  /* 0x0001560000020a27 */ /* 0x000fca00078e00ff */
[----:B------:R-:W-:-:S05]  /*0910*/  @P0 SHF.R.U32.HI R3, RZ, c[0x0][0x55c], R2 ;  /* 0x00015700ff030a19 */ /* 0x000fca0000011602 */
[----:B------:R-:W-:Y:S02]  /*0920*/  IMAD R5, R3, c[0x0][0x554], RZ ;  /* 0x0001550003057a24 */ /* 0x000fe400078e02ff */
.L_x_1966:
[----:B------:R-:W-:Y:S05]  /*0930*/  BSYNC B0 ;  /* 0x0000000000007941 */ /* 0x000fea0003800000 */
.L_x_1964:
[----:B------:R-:W-:Y:S01]  /*0940*/  IMAD.MOV.U32 R2, RZ, RZ, c[0x0][0x548] ;  /* 0x00015200ff027624 */ /* 0x000fe200078e00ff */
[----:B------:R-:W-:Y:S01]  /*0950*/  ISETP.NE.U32.AND P0, PT, RZ, c[0x0][0x370], PT ;  /* 0x0000dc00ff007a0c */ /* 0x000fe20003f05070 */
[----:B------:R-:W-:Y:S02]  /*0960*/  IMAD.IADD R5, R0, 0x1, -R5 ;  /* 0x0000000100057824 */ /* 0x000fe400078e0a05 */
[----:B------:R-:W-:Y:S01]  /*0970*/  IMAD.MOV.U32 R225, RZ, RZ, RZ ;  /* 0x000000ffffe17224 */ /* 0x000fe200078e00ff */
[----:B------:R-:W-:Y:S01]  /*0980*/  ISETP.NE.AND P1, PT, R2, 0x1, PT ;  /* 0x000000010200780c */ /* 0x000fe20003f25270 */
[----:B------:R-:W-:Y:S01]  /*0990*/  IMAD R0, R4, c[0x0][0x554], R5 ;  /* 0x0001550004007a24 */ /* 0x000fe200078e0205 */
[----:B------:R-:W-:Y:S02]  /*09a0*/  LOP3.LUT R3, R3, 0x1ffffff, RZ, 0x3c, !PT ;  /* 0x01ffffff03037812 */ /* 0x000fe400078e3cff */
[----:B------:R-:W-:Y:S01]  /*09b0*/  ISETP.NE.AND.EX P0, PT, RZ, c[0x0][0x374], PT, P0 ;  /* 0x0000dd00ff007a0c */ /* 0x000fe20003f05300 */
[----:B------:R-:W-:-:S08]  /*09c0*/  IMAD.MOV.U32 R226, RZ, RZ, R0 ;  /* 0x000000ffffe27224 */ /* 0x000fd000078e0000 */
[----:B------:R-:W-:Y:S01]  /*09d0*/  @P1 IMAD.HI.U32 R2, R0, c[0x0][0x54c], RZ ;  /* 0x0001530000021a27 */ /* 0x000fe200078e00ff */
[----:B------:R-:W-:Y:S02]  /*09e0*/  IADD3 R3, R3, c[0x0][0x53c], RZ ;  /* 0x00014f0003037a10 */ /* 0x000fe40007ffe0ff */
[----:B------:R-:W-:Y:S01]  /*09f0*/  MOV R4, 0x40 ;  /* 0x0000004000047802 */ /* 0x000fe20000000f00 */
[----:B------:R-:W-:Y:S01]  /*0a00*/  @P0 IMAD.MOV.U32 R5, RZ, RZ, 0x4 ;  /* 0x00000004ff050424 */ /* 0x000fe200078e00ff */
[----:B------:R-:W-:Y:S01]  /*0a10*/  @P1 SHF.R.U32.HI R226, RZ, c[0x0][0x550], R2 ;  /* 0x00015400ffe21a19 */ /* 0x000fe20000011602 */
[----:B------:R-:W-:Y:S02]  /*0a20*/  IMAD.MOV.U32 R2, RZ, RZ, c[0x0][0x2c4] ;  /* 0x0000b100ff027624 */ /* 0x000fe400078e00ff */
[----:B------:R-:W-:Y:S01]  /*0a30*/  IMAD.SHL.U32 R220, R3, 0x80, RZ ;  /* 0x0000008003dc7824 */ /* 0x000fe200078e00ff */
[----:B------:R-:W-:Y:S01]  /*0a40*/  IADD3 R4, R4, -c[0x0][0x168], RZ ;  /* 0x80005a0004047a10 */ /* 0x000fe20007ffe0ff */
[----:B------:R-:W-:Y:S01]  /*0a50*/  @P0 IMAD.WIDE R6, R226, R5, c[0x0][0x370] ;  /* 0x0000dc00e2060625 */ /* 0x000fe200078e0205 */
[----:B------:R-:W-:-:S02]  /*0a60*/  ISETP.NE.AND P4, PT, R2, 0x1, PT ;  /* 0x000000010200780c */ /* 0x000fc40003f85270 */
[----:B------:R-:W-:Y:S01]  /*0a70*/  IADD3 R2, R220, 0x7f, RZ ;  /* 0x0000007fdc027810 */ /* 0x000fe20007ffe0ff */
[----:B------:R-:W-:Y:S01]  /*0a80*/  IMAD.MOV.U32 R5, RZ, RZ, c[0x0][0x2ac] ;  /* 0x0000ab00ff057624 */ /* 0x000fe200078e00ff */
[----:B------:R1:W5:Y:S01]  /*0a90*/  @P0 LDG.E R225, [R6.64] ;  /* 0x0000000606e10981 */ /* 0x000362000c1e1900 */
[----:B------:R-:W-:Y:S01]  /*0aa0*/  IMAD.MOV R221, RZ, RZ, -R226 ;  /* 0x000000ffffdd7224 */ /* 0x000fe200078e0ae2 */
[----:B------:R-:W-:Y:S01]  /*0ab0*/  CS2R R98, SRZ ;  /* 0x0000000000627805 */ /* 0x000fe2000001ff00 */
[C---:B------:R-:W-:Y:S01]  /*0ac0*/  IMAD R133, R5.reuse, c[0x0][0x1d0], RZ ;  /* 0x0000740005857a24 */ /* 0x040fe200078e02ff */
[----:B------:R-:W-:Y:S01]  /*0ad0*/  CS2R R96, SRZ ;  /* 0x0000000000607805 */ /* 0x000fe2000001ff00 */
[----:B------:R-:W-:Y:S01]  /*0ae0*/  IMAD R5, R5, c[0x0][0x1d0], R4 ;  /* 0x0000740005057a24 */ /* 0x000fe200078e0204 */
[----:B------:R-:W-:Y:S01]  /*0af0*/  CS2R R94, SRZ ;  /* 0x00000000005e7805 */ /* 0x000fe2000001ff00 */
[----:B------:R-:W-:Y:S01]  /*0b00*/  IMAD R221, R221, c[0x0][0x548], R0 ;  /* 0x00015200dddd7a24 */ /* 0x000fe200078e0200 */
        /* <DEDUP_REMOVED lines=17> */
[----:B------:R-:W-:Y:S01]  /*0c20*/  CS2R R70, SRZ ;  /* 0x0000000000467805 */ /* 0x000fe2000001ff00 */
[----:B------:R-:W-:Y:S01]  /*0c30*/  LEA.HI R3, R4, R3, RZ, 0x6 ;  /* 0x0000000304037211 */ /* 0x000fe200078f30ff */
[----:B------:R-:W-:Y:S01]  /*0c40*/  CS2R R68, SRZ ;  /* 0x0000000000447805 */ /* 0x000fe2000001ff00 */
[----:B------:R-:W-:Y:S01]  /*0c50*/  LEA.HI R2, R2, R5, RZ, 0x6 ;  /* 0x0000000502027211 */ /* 0x000fe200078f30ff */
[----:B------:R-:W-:Y:S01]  /*0c60*/  CS2R R66, SRZ ;  /* 0x0000000000427805 */ /* 0x000fe2000001ff00 */
[----:B------:R-:W-:Y:S01]  /*0c70*/  SHF.R.S32.HI R3, RZ, 0x6, R3 ;  /* 0x00000006ff037819 */ /* 0x000fe20000011403 */
[----:B------:R-:W-:Y:S01]  /*0c80*/  CS2R R64, SRZ ;  /* 0x0000000000407805 */ /* 0x000fe2000001ff00 */
[----:B------:R-:W-:Y:S01]  /*0c90*/  SHF.R.S32.HI R2, RZ, 0x6, R2 ;  /* 0x00000006ff027819 */ /* 0x000fe20000011402 */
[----:B------:R-:W-:Y:S01]  /*0ca0*/  CS2R R62, SRZ ;  /* 0x00000000003e7805 */ /* 0x000fe2000001ff00 */
[----:B------:R-:W-:Y:S01]  /*0cb0*/  PRMT R4, RZ, 0x7610, R4 ;  /* 0x00007610ff047816 */ /* 0x000fe20000000004 */
[----:B------:R-:W-:Y:S01]  /*0cc0*/  CS2R R60, SRZ ;  /* 0x00000000003c7805 */ /* 0x000fe2000001ff00 */
[----:B------:R-:W-:Y:S01]  /*0cd0*/  IMNMX R2, R3, R2, PT ;  /* 0x0000000203027217 */ /* 0x000fe20003800200 */
        /* <DEDUP_REMOVED lines=30> */
[----:B------:R-:W-:-:S02]  /*0ec0*/  IMAD.MOV.U32 R3, RZ, RZ, RZ ;  /* 0x000000ffff037224 */ /* 0x000fc400078e00ff */
[----:B------:R-:W-:Y:S01]  /*0ed0*/  IMAD.MOV.U32 R222, RZ, RZ, -0x1 ;  /* 0xffffffffffde7424 */ /* 0x000fe200078e00ff */
[----:B------:R-:W-:Y:S05]  /*0ee0*/  @!P0 BRA `(.L_x_1967) ;  /* 0x00009df000008947 */ /* 0x000fea0003800000 */
[----:B-1----:R-:W-:-:S04]  /*0ef0*/  ISETP.NE.U32.AND P1, PT, RZ, c[0x0][0x340], PT ;  /* 0x0000d000ff007a0c */ /* 0x002fc80003f25070 */
[----:B------:R-:W-:-:S13]  /*0f00*/  ISETP.NE.AND.EX P1, PT, RZ, c[0x0][0x344], PT, P1 ;  /* 0x0000d100ff007a0c */ /* 0x000fda0003f25310 */
[----:B------:R-:W-:-:S05]  /*0f10*/  @P1 MOV R3, 0x4 ;  /* 0x0000000400031802 */ /* 0x000fca0000000f00 */
[----:B------:R-:W-:-:S05]  /*0f20*/  @P1 IMAD.WIDE R12, R226, R3, c[0x0][0x340] ;  /* 0x0000d000e20c1625 */ /* 0x000fca00078e0203 */
[----:B------:R1:W5:Y:S01]  /*0f30*/  @P1 LDG.E R0, [R12.64] ;  /* 0x000000060c001981 */ /* 0x000362000c1e1900 */
[----:B------:R-:W-:Y:S01]  /*0f40*/  SHF.R.S32.HI R3, RZ, 0x1f, R221 ;  /* 0x0000001fff037819 */ /* 0x000fe200000114dd */
[----:B------:R-:W-:Y:S01]  /*0f50*/  IMAD.WIDE.U32 R10, R221, c[0x0][0x1b8], RZ ;  /* 0x00006e00dd0a7a25 */ /* 0x000fe200078e00ff */
[----:B------:R-:W-:Y:S02]  /*0f60*/  IADD3 R4, R203, R220, RZ ;  /* 0x000000dccb047210 */ /* 0x000fe40007ffe0ff */
[----:B------:R-:W-:Y:S01]  /*0f70*/  ISETP.GE.AND P6, PT, R206, c[0x0][0x198], PT ;  /* 0x00006600ce007a0c */ /* 0x000fe20003fc6270 */
[----:B------:R-:W-:Y:S01]  /*0f80*/  IMAD R6, R3, c[0x0][0x1b8], RZ ;  /* 0x00006e0003067a24 */ /* 0x000fe200078e02ff */
[----:B------:R-:W-:Y:S01]  /*0f90*/  ISETP.GE.AND P5, PT, R197, c[0x0][0x198], PT ;  /* 0x00006600c5007a0c */ /* 0x000fe20003fa6270 */
[----:B------:R-:W-:Y:S01]  /*0fa0*/  @P4 IMAD.HI.U32 R7, R4, c[0x0][0x2c8], RZ ;  /* 0x0000b20004074a27 */ /* 0x000fe200078e00ff */
[----:B------:R-:W-:-:S03]  /*0fb0*/  ISETP.GE.AND P3, PT, R196, c[0x0][0x198], PT ;  /* 0x00006600c4007a0c */ /* 0x000fc60003f66270 */
[----:B------:R-:W-:Y:S01]  /*0fc0*/  IMAD R5, R221, c[0x0][0x1bc], R6 ;  /* 0x00006f00dd057a24 */ /* 0x000fe200078e0206 */
[----:B------:R-:W-:Y:S01]  /*0fd0*/  SHF.R.S32.HI R6, RZ, 0x1f, R226 ;  /* 0x0000001fff067819 */ /* 0x000fe200000114e2 */
[----:B------:R-:W-:Y:S01]  /*0fe0*/  IMAD.MOV.U32 R8, RZ, RZ, R4 ;  /* 0x000000ffff087224 */ /* 0x000fe200078e0004 */
[----:B------:R-:W-:Y:S02]  /*0ff0*/  @P4 SHF.R.U32.HI R8, RZ, c[0x0][0x2cc], R7 ;  /* 0x0000b300ff084a19 */ /* 0x000fe40000011607 */
[----:B------:R-:W-:Y:S01]  /*1000*/  IADD3 R11, R11, R5, RZ ;  /* 0x000000050b0b7210 */ /* 0x000fe20007ffe0ff */
[----:B------:R-:W-:Y:S01]  /*1010*/  IMAD R5, R6, c[0x0][0x1c0], RZ ;  /* 0x0000700006057a24 */ /* 0x000fe200078e02ff */
[--C-:B------:R-:W-:Y:S01]  /*1020*/  SHF.R.S32.HI R6, RZ, 0x1f, R8.reuse ;  /* 0x0000001fff067819 */ /* 0x100fe20000011408 */
[----:B------:R-:W-:Y:S02]  /*1030*/  IMAD.MOV R7, RZ, RZ, -R8 ;  /* 0x000000ffff077224 */ /* 0x000fe400078e0a08 */
[----:B------:R-:W-:-:S02]  /*1040*/  IMAD R5, R226, c[0x0][0x1c4], R5 ;  /* 0x00007100e2057a24 */ /* 0x000fc400078e0205 */
[----:B------:R-:W-:-:S04]  /*1050*/  IMAD.WIDE.U32 R10, R226, c[0x0][0x1c0], R10 ;  /* 0x00007000e20a7a25 */ /* 0x000fc800078e000a */
[----:B------:R-:W-:Y:S01]  /*1060*/  IMAD R7, R7, c[0x0][0x2c4], R4 ;  /* 0x0000b10007077a24 */ /* 0x000fe200078e0204 */
[----:B------:R-:W-:Y:S01]  /*1070*/  IADD3 R11, R11, R5, RZ ;  /* 0x000000050b0b7210 */ /* 0x000fe20007ffe0ff */
[----:B------:R-:W-:-:S03]  /*1080*/  IMAD R5, R6, c[0x0][0x1b0], RZ ;  /* 0x00006c0006057a24 */ /* 0x000fc600078e02ff */
[----:B------:R-:W-:Y:S01]  /*1090*/  SHF.R.S32.HI R4, RZ, 0x1f, R7 ;  /* 0x0000001fff047819 */ /* 0x000fe20000011407 */
[C---:B------:R-:W-:Y:S02]  /*10a0*/  IMAD R5, R8.reuse, c[0x0][0x1b4], R5 ;  /* 0x00006d0008057a24 */ /* 0x040fe400078e0205 */
[----:B------:R-:W-:-:S04]  /*10b0*/  IMAD.WIDE.U32 R8, R8, c[0x0][0x1b0], R10 ;  /* 0x00006c0008087a25 */ /* 0x000fc800078e000a */
        /* <DEDUP_REMOVED lines=9> */
[----:B-1----:R1:W2:Y:S02]  /*1150*/  SHFL.IDX PT, R7, R5, RZ, 0x181f ;  /* 0x00181fff05077589 */ /* 0x0022a400000e0000 */
.L_x_2038:
[----:B------:R-:W-:Y:S05]  /*1160*/  BRA.DIV ~URZ, `(.L_x_1969) ;  /* 0x0000b7d27f007947 */ /* 0x000fea000b800000 */
[----:B------:R3:W4:Y:S02]  /*1170*/  SHFL.IDX PT, R175, R6, RZ, 0x181f ;  /* 0x00181fff06af7589 */ /* 0x00072400000e0000 */
.L_x_2039:
[----:B------:R-:W-:Y:S01]  /*1180*/  MOV R9, c[0x0][0x2c4] ;  /* 0x0000b10000097a02 */ /* 0x000fe20000000f00 */
[----:B------:R-:W-:Y:S01]  /*1190*/  BSSY B0, `(.L_x_1970) ;  /* 0x0000011000007945 */ /* 0x000fe20003800000 */
[----:B------:R-:W-:-:S03]  /*11a0*/  IADD3 R4, R208, R220, RZ ;  /* 0x000000dcd0047210 */ /* 0x000fc60007ffe0ff */
[----:B------:R-:W-:-:S05]  /*11b0*/  IMAD R9, R9, c[0x0][0x168], RZ ;  /* 0x00005a0009097a24 */ /* 0x000fca00078e02ff */
[----:B------:R-:W-:-:S13]  /*11c0*/  ISETP.GE.AND P0, PT, R4, R9, PT ;  /* 0x000000090400720c */ /* 0x000fda0003f06270 */
[----:B------:R-:W-:Y:S05]  /*11d0*/  @P0 BRA `(.L_x_1971) ;  /* 0x000000c000000947 */ /* 0x000fea0003800000 */
[-C--:B----4-:R-:W-:Y:S02]  /*11e0*/  LEA R12, P2, R206, R175.reuse, 0x1 ;  /* 0x000000afce0c7211 */ /* 0x090fe400078408ff */
[CC--:B------:R-:W-:Y:S02]  /*11f0*/  LEA R10, P1, R197.reuse, R175.reuse, 0x1 ;  /* 0x000000afc50a7211 */ /* 0x0c0fe400078208ff */
[----:B------:R-:W-:Y:S02]  /*1200*/  LEA R14, P0, R196, R175, 0x1 ;  /* 0x000000afc40e7211 */ /* 0x000fe400078008ff */
        /* <DEDUP_REMOVED lines=9> */
.L_x_1971:
[----:B------:R-:W-:Y:S05]  /*12a0*/  BSYNC B0 ;  /* 0x0000000000007941 */ /* 0x000fea0003800000 */
.L_x_1970:
[----:B------:R-:W-:Y:S05]  /*12b0*/  BRA.DIV ~URZ, `(.L_x_1972) ;  /* 0x0000b6e27f007947 */ /* 0x000fea000b800000 */
[----:B--2---:R2:W1:Y:S04]  /*12c0*/  SHFL.IDX PT, R7, R5, 0x1, 0x181f ;  /* 0x00381f0005077f89 */ /* 0x00446800000e0000 */
[----:B----4-:R2:W4:Y:S02]  /*12d0*/  SHFL.IDX PT, R175, R6, 0x1, 0x181f ;  /* 0x00381f0006af7f89 */ /* 0x01052400000e0000 */
.L_x_2040:
[----:B------:R-:W-:Y:S01]  /*12e0*/  IADD3 R8, R4, 0x20, RZ ;  /* 0x0000002004087810 */ /* 0x000fe20007ffe0ff */
[----:B------:R-:W-:Y:S03]  /*12f0*/  BSSY B0, `(.L_x_1973) ;  /* 0x000000f000007945 */ /* 0x000fe60003800000 */
[----:B------:R-:W-:-:S13]  /*1300*/  ISETP.GE.AND P0, PT, R8, R9, PT ;  /* 0x000000090800720c */ /* 0x000fda0003f06270 */
[----:B------:R-:W-:Y:S05]  /*1310*/  @P0 BRA `(.L_x_1974) ;  /* 0x000000c000000947 */ /* 0x000fea0003800000 */
[-C--:B----4-:R-:W-:Y:S02]  /*1320*/  LEA R12, P2, R206, R175.reuse, 0x1 ;  /* 0x000000afce0c7211 */ /* 0x090fe400078408ff */
[CC--:B------:R-:W-:Y:S02]  /*1330*/  LEA R10, P1, R197.reuse, R175.reuse, 0x1 ;  /* 0x000000afc50a7211 */ /* 0x0c0fe400078208ff */
[----:B------:R-:W-:Y:S02]  /*1340*/  LEA R14, P0, R196, R175, 0x1 ;  /* 0x000000afc40e7211 */ /* 0x000fe400078008ff */
        /* <DEDUP_REMOVED lines=9> */
.L_x_1974:
[----:B------:R-:W-:Y:S05]  /*13e0*/  BSYNC B0 ;  /* 0x0000000000007941 */ /* 0x000fea0003800000 */
.L_x_1973:
[----:B------:R-:W-:Y:S05]  /*13f0*/  BRA.DIV ~URZ, `(.L_x_1975) ;  /* 0x0000b6627f007947 */ /* 0x000fea000b800000 */
[----:B-1----:R1:W2:Y:S02]  /*1400*/  SHFL.IDX PT, R7, R5, 0x2, 0x181f ;  /* 0x00581f0005077f89 */ /* 0x0022a400000e0000 */
.L_x_2041:
[----:B------:R-:W-:Y:S05]  /*1410*/  BRA.DIV ~URZ, `(.L_x_1976) ;  /* 0x0000b6b27f007947 */ /* 0x000fea000b800000 */
[----:B----4-:R4:W1:Y:S02]  /*1420*/  SHFL.IDX PT, R175, R6, 0x2, 0x181f ;  /* 0x00581f0006af7f89 */ /* 0x01086400000e0000 */
.L_x_2042:
[----:B------:R-:W-:Y:S01]  /*1430*/  IADD3 R8, R4, 0x40, RZ ;  /* 0x0000004004087810 */ /* 0x000fe20007ffe0ff */
[----:B------:R-:W-:Y:S03]  /*1440*/  BSSY B0, `(.L_x_1977) ;  /* 0x000000f000007945 */ /* 0x000fe60003800000 */
[----:B------:R-:W-:-:S13]  /*1450*/  ISETP.GE.AND P0, PT, R8, R9, PT ;  /* 0x000000090800720c */ /* 0x000fda0003f06270 */
[----:B------:R-:W-:Y:S05]  /*1460*/  @P0 BRA `(.L_x_1978) ;  /* 0x000000c000000947 */ /* 0x000fea0003800000 */
[-C--:B-1----:R-:W-:Y:S02]  /*1470*/  LEA R12, P2, R206, R175.reuse, 0x1 ;  /* 0x000000afce0c7211 */ /* 0x082fe400078408ff */
        /* <DEDUP_REMOVED lines=11> */
.L_x_1978:
[----:B------:R-:W-:Y:S05]  /*1530*/  BSYNC B0 ;  /* 0x0000000000007941 */ /* 0x000fea0003800000 */
.L_x_1977:
[----:B------:R-:W-:Y:S05]  /*1540*/  BRA.DIV ~URZ, `(.L_x_1979) ;  /* 0x0000b5e27f007947 */ /* 0x000fea000b800000 */
[----:B-12---:R-:W1:Y:S04]  /*1550*/  SHFL.IDX PT, R5, R5, 0x3, 0x181f ;  /* 0x00781f0005057f89 */ /* 0x006e6800000e0000 */
[----:B------:R2:W3:Y:S02]  /*1560*/  SHFL.IDX PT, R175, R6, 0x3, 0x181f ;  /* 0x00781f0006af7f89 */ /* 0x0004e400000e0000 */
.L_x_2043:
[----:B------:R-:W-:Y:S01]  /*1570*/  IADD3 R4, R4, 0x60, RZ ;  /* 0x0000006004047810 */ /* 0x000fe20007ffe0ff */
[----:B-----5:R-:W-:Y:S01]  /*1580*/  IMAD.WIDE.U32 R234, R0, c[0x0][0x2b0], RZ ;  /* 0x0000ac0000ea7a25 */ /* 0x020fe200078e00ff */
[----:B------:R-:W-:-:S02]  /*1590*/  SHF.R.S32.HI R11, RZ, 0x1f, R0 ;  /* 0x0000001fff0b7819 */ /* 0x000fc40000011400 */
[----:B------:R-:W-:-:S03]  /*15a0*/  ISETP.GE.AND P2, PT, R4, R9, PT ;  /* 0x000000090400720c */ /* 0x000fc60003f46270 */
[----:B------:R-:W-:-:S04]  /*15b0*/  IMAD R11, R11, c[0x0][0x2b0], RZ ;  /* 0x0000ac000b0b7a24 */ /* 0x000fc800078e02ff */
[----:B------:R-:W-:-:S04]  /*15c0*/  IMAD R11, R0, c[0x0][0x2b4], R11 ;  /* 0x0000ad00000b7a24 */ /* 0x000fc800078e020b */
[----:B------:R-:W-:Y:S02]  /*15d0*/  IMAD.IADD R219, R235, 0x1, R11 ;  /* 0x00000001ebdb7824 */ /* 0x000fe400078e020b */
[CC--:B---3--:R-:W-:Y:S02]  /*15e0*/  @!P2 LEA R8, P0, R206.reuse, R175.reuse, 0x1 ;  /* 0x000000afce08a211 */ /* 0x0c8fe400078008ff */
[C---:B--2-4-:R-:W-:Y:S02]  /*15f0*/  @!P2 LEA R6, P1, R197.reuse, R175, 0x1 ;  /* 0x000000afc506a211 */ /* 0x054fe400078208ff */
[----:B-1----:R-:W-:Y:S02]  /*1600*/  @!P2 LEA.HI.X R9, R206, R5, R193, 0x1, P0 ;  /* 0x00000005ce09a211 */ /* 0x002fe400000f0cc1 */
[C---:B------:R-:W-:Y:S02]  /*1610*/  @!P2 LEA R4, P0, R196.reuse, R175, 0x1 ;  /* 0x000000afc404a211 */ /* 0x040fe400078008ff */
[-C--:B------:R-:W-:Y:S01]  /*1620*/  @!P2 LEA.HI.X R7, R197, R5.reuse, R192, 0x1, P1 ;  /* 0x00000005c507a211 */ /* 0x080fe200008f0cc0 */
[----:B------:R-:W-:Y:S01]  /*1630*/  @!PT LDS RZ, [RZ] ;  /* 0x00000000fffff984 */ /* 0x000fe20000000800 */
[----:B------:R-:W-:Y:S01]  /*1640*/  @!PT LDS RZ, [RZ] ;  /* 0x00000000fffff984 */ /* 0x000fe20000000800 */
[----:B------:R-:W-:Y:S01]  /*1650*/  @!PT LDS RZ, [RZ] ;  /* 0x00000000fffff984 */ /* 0x000fe20000000800 */
[----:B------:R1:W-:Y:S01]  /*1660*/  @!P2 LDGSTS.E.BYPASS.LTC128B.128 [R198+0xf100], [R8.64], !P6 ;  /* 0x0f10000008c6afae */ /* 0x0003e2000f101d46 */
[----:B------:R-:W-:-:S03]  /*1670*/  @!P2 LEA.HI.X R5, R196, R5, R191, 0x1, P0 ;  /* 0x00000005c405a211 */ /* 0x000fc600000f0cbf */
[----:B------:R1:W-:Y:S04]  /*1680*/  @!P2 LDGSTS.E.BYPASS.LTC128B.128 [R198+0x13100], [R6.64], !P5 ;  /* 0x1310000006c6afae */ /* 0x0003e8000e901d46 */
[----:B------:R1:W-:Y:S04]  /*1690*/  @!P2 LDGSTS.E.BYPASS.LTC128B.128 [R198+0x17100], [R4.64], !P3 ;  /* 0x1710000004c6afae */ /* 0x0003e8000d901d46 */
[----:B------:R-:W0:Y:S01]  /*16a0*/  LDGDEPBAR ;  /* 0x00000000000079af */ /* 0x000e220000000000 */
[----:B------:R-:W-:Y:S02]  /*16b0*/  WARPSYNC 0xffffffff ;  /* 0xffffffff00007948 */ /* 0x000fe40003800000 */
[----:B------:R-:W-:Y:S01]  /*16c0*/  IMAD.MOV.U32 R0, RZ, RZ, c[0x0][0x2b8] ;  /* 0x0000ae00ff007624 */ /* 0x000fe200078e00ff */
[----:B------:R-:W-:Y:S01]  /*16d0*/  BAR.SYNC.DEFER_BLOCKING 0x0 ;  /* 0x0000000000007b1d */ /* 0x000fe20000010000 */
[----:B-1----:R-:W-:-:S02]  /*16e0*/  IMAD R4, R2, 0x40, R203 ;  /* 0x0000004002047824 */ /* 0x002fc400078e02cb */
[----:B------:R-:W-:Y:S01]  /*16f0*/  IMAD.MOV.U32 R223, RZ, RZ, RZ ;  /* 0x000000ffffdf7224 */ /* 0x000fe200078e00ff */
[----:B------:R-:W-:Y:S02]  /*1700*/  ISETP.NE.AND P3, PT, R0, 0x1, PT ;  /* 0x000000010000780c */ /* 0x000fe40003f65270 */
[----:B------:R-:W-:-:S04]  /*1710*/  IADD3 R4, R4, -0x40, RZ ;  /* 0xffffffc004047810 */ /* 0x000fc80007ffe0ff */
[C---:B------:R-:W-:Y:S01]  /*1720*/  ISETP.GE.AND P1, PT, R4.reuse, R133, PT ;  /* 0x000000850400720c */ /* 0x040fe20003f26270 */
[----:B------:R-:W-:-:S03]  /*1730*/  IMAD.IADD R224, R4, 0x1, R225 ;  /* 0x0000000104e07824 */ /* 0x000fc600078e02e1 */
[----:B------:R-:W-:Y:S01]  /*1740*/  ISETP.GT.OR P1, PT, R203, 0x3f, P1 ;  /* 0x0000003fcb00780c */ /* 0x000fe20000f24670 */
[----:B------:R-:W-:Y:S02]  /*1750*/  IMAD.MOV.U32 R0, RZ, RZ, R224 ;  /* 0x000000ffff007224 */ /* 0x000fe400078e00e0 */
[----:B------:R-:W-:-:S05]  /*1760*/  @P3 IMAD.HI.U32 R4, R224, c[0x0][0x2bc], RZ ;  /* 0x0000af00e0043a27 */ /* 0x000fca00078e00ff */
[----:B------:R-:W-:-:S05]  /*1770*/  @P3 SHF.R.U32.HI R0, RZ, c[0x0][0x2c0], R4 ;  /* 0x0000b000ff003a19 */ /* 0x000fca0000011604 */
[----:B------:R-:W-:-:S04]  /*1780*/  @!P1 IADD3 R5, P0, R0, R234, RZ ;  /* 0x000000ea00059210 */ /* 0x000fc80007f1e0ff */
[----:B------:R-:W-:Y:S02]  /*1790*/  @!P1 LEA.HI.X.SX32 R4, R0, R219, 0x1, P0 ;  /* 0x000000db00049211 */ /* 0x000fe400000f0eff */
[----:B------:R-:W-:-:S04]  /*17a0*/  @!P1 LEA R12, P0, R5, c[0x0][0x2a0], 0x2 ;  /* 0x0000a800050c9a11 */ /* 0x000fc800078010ff */
[----:B------:R-:W-:-:S05]  /*17b0*/  @!P1 LEA.HI.X R13, R5, c[0x0][0x2a4], R4, 0x2, P0 ;  /* 0x0000a900050d9a11 */ /* 0x000fca00000f1404 */
[----:B------:R-:W2:Y:S01]  /*17c0*/  @!P1 LDG.E R223, [R12.64] ;  /* 0x000000060cdf9981 */ /* 0x000ea2000c1e1900 */
[----:B------:R-:W-:Y:S01]  /*17d0*/  IMAD.MOV R5, RZ, RZ, -R0 ;  /* 0x000000ffff057224 */ /* 0x000fe200078e0a00 */
[----:B------:R-:W-:Y:S01]  /*17e0*/  LEA R76, R2, 0xffffffc0, 0x6 ;  /* 0xffffffc0024c7811 */ /* 0x000fe200078e30ff */
[----:B------:R-:W-:Y:S01]  /*17f0*/  IMAD R0, R3, c[0x0][0x1e8], RZ ;  /* 0x00007a0003007a24 */ /* 0x000fe200078e02ff */
[----:B------:R-:W-:Y:S01]  /*1800*/  IADD3 R178, R186, 0x20, RZ ;  /* 0x00000020bab27810 */ /* 0x000fe20007ffe0ff */
[----:B------:R-:W-:Y:S01]  /*1810*/  IMAD R224, R5, c[0x0][0x2b8], R224 ;  /* 0x0000ae0005e07a24 */ /* 0x000fe200078e02e0 */
[----:B------:R-:W-:Y:S01]  /*1820*/  SHF.L.U64.HI R77, R206, 0x1, R193 ;  /* 0x00000001ce4d7819 */ /* 0x000fe200000102c1 */
[----:B------:R-:W-:Y:S01]  /*1830*/  IMAD.WIDE.U32 R232, R221, c[0x0][0x1e8], RZ ;  /* 0x00007a00dde87a25 */ /* 0x000fe200078e00ff */
[----:B------:R-:W-:Y:S01]  /*1840*/  SHF.L.U64.HI R81, R196, 0x1, R191 ;  /* 0x00000001c4517819 */ /* 0x000fe200000102bf */
[----:B------:R-:W-:Y:S01]  /*1850*/  BSSY B0, `(.L_x_1980) ;  /* 0x0000158000007945 */ /* 0x000fe20003800000 */
[----:B------:R-:W-:Y:S01]  /*1860*/  SHF.R.S32.HI R5, RZ, 0x1f, R224 ;  /* 0x0000001fff057819 */ /* 0x000fe200000114e0 */
[----:B------:R-:W-:Y:S01]  /*1870*/  IMAD.WIDE.U32 R8, R224, c[0x0][0x1e0], RZ ;  /* 0x00007800e0087a25 */ /* 0x000fe200078e00ff */
[----:B------:R-:W-:-:S03]  /*1880*/  SHF.L.U64.HI R79, R197, 0x1, R192 ;  /* 0x00000001c54f7819 */ /* 0x000fc600000102c0 */
[----:B------:R-:W-:Y:S02]  /*1890*/  IMAD R7, R5, c[0x0][0x1e0], RZ ;  /* 0x0000780005077a24 */ /* 0x000fe400078e02ff */
[----:B------:R-:W-:Y:S02]  /*18a0*/  IMAD.IADD R76, R133, 0x1, -R76 ;  /* 0x00000001854c7824 */ /* 0x000fe400078e0a4c */
[----:B------:R-:W-:Y:S02]  /*18b0*/  IMAD R10, R224, c[0x0][0x1e4], R7 ;  /* 0x00007900e00a7a24 */ /* 0x000fe400078e0207 */
[----:B------:R-:W-:Y:S02]  /*18c0*/  IMAD R7, R221, c[0x0][0x1ec], R0 ;  /* 0x00007b00dd077a24 */ /* 0x000fe400078e0200 */
[----:B------:R-:W-:Y:S02]  /*18d0*/  IMAD.IADD R11, R9, 0x1, R10 ;  /* 0x00000001090b7824 */ /* 0x000fe400078e020a */
[----:B------:R-:W-:-:S02]  /*18e0*/  IMAD.MOV.U32 R10, RZ, RZ, R8 ;  /* 0x000000ffff0a7224 */ /* 0x000fc400078e0008 */
[----:B------:R-:W-:Y:S02]  /*18f0*/  IMAD.IADD R218, R233, 0x1, R7 ;  /* 0x00000001e9da7824 */ /* 0x000fe400078e0207 */
[----:B------:R-:W-:Y:S02]  /*1900*/  IMAD R5, R5, c[0x0][0x208], RZ ;  /* 0x0000820005057a24 */ /* 0x000fe400078e02ff */
[----:B------:R-:W-:-:S04]  /*1910*/  IMAD.WIDE.U32 R228, R221, c[0x0][0x210], RZ ;  /* 0x00008400dde47a25 */ /* 0x000fc800078e00ff */
[----:B------:R-:W-:Y:S02]  /*1920*/  IMAD R5, R224, c[0x0][0x20c], R5 ;  /* 0x00008300e0057a24 */ /* 0x000fe400078e0205 */
[----:B------:R-:W-:Y:S02]  /*1930*/  IMAD.SHL.U32 R78, R206, 0x2, RZ ;  /* 0x00000002ce4e7824 */ /* 0x000fe400078e00ff */
[----:B------:R-:W-:Y:S02]  /*1940*/  IMAD.SHL.U32 R82, R196, 0x2, RZ ;  /* 0x00000002c4527824 */ /* 0x000fe400078e00ff */
[----:B------:R-:W-:Y:S01]  /*1950*/  IMAD.SHL.U32 R80, R197, 0x2, RZ ;  /* 0x00000002c5507824 */ /* 0x000fe200078e00ff */
[----:B--2---:R-:W-:Y:S01]  /*1960*/  SHF.R.S32.HI R6, RZ, 0x1f, R223 ;  /* 0x0000001fff067819 */ /* 0x004fe200000114df */
[----:B------:R-:W-:-:S04]  /*1970*/  IMAD.WIDE.U32 R10, R223, c[0x0][0x1f0], R10 ;  /* 0x00007c00df0a7a25 */ /* 0x000fc800078e000a */
[----:B------:R-:W-:Y:S01]  /*1980*/  IMAD R0, R6, c[0x0][0x1f0], RZ ;  /* 0x00007c0006007a24 */ /* 0x000fe200078e02ff */
[----:B------:R-:W-:Y:S01]  /*1990*/  IADD3 R7, P0, R10, R232, RZ ;  /* 0x000000e80a077210 */ /* 0x000fe20007f1e0ff */
[----:B------:R-:W-:Y:S02]  /*19a0*/  IMAD R6, R6, c[0x0][0x218], RZ ;  /* 0x0000860006067a24 */ /* 0x000fe400078e02ff */
[C---:B------:R-:W-:Y:S02]  /*19b0*/  IMAD R9, R223.reuse, c[0x0][0x1f4], R0 ;  /* 0x00007d00df097a24 */ /* 0x040fe400078e0200 */
[----:B------:R-:W-:Y:S02]  /*19c0*/  IMAD.IADD R0, R76, 0x1, -R208 ;  /* 0x000000014c007824 */ /* 0x000fe400078e0ad0 */
[----:B------:R-:W-:Y:S01]  /*19d0*/  IMAD R6, R223, c[0x0][0x21c], R6 ;  /* 0x00008700df067a24 */ /* 0x000fe200078e0206 */
[----:B------:R-:W-:Y:S02]  /*19e0*/  IADD3.X R10, R218, R11, R9, P0, !PT ;  /* 0x0000000bda0a7210 */ /* 0x000fe400007fe409 */
[----:B------:R-:W-:-:S02]  /*19f0*/  LEA R11, P0, R7, c[0x0][0x1c8], 0x1 ;  /* 0x00007200070b7a11 */ /* 0x000fc400078008ff */
[C---:B------:R-:W-:Y:S02]  /*1a00*/  ISETP.GE.AND P2, PT, R0.reuse, 0x1, PT ;  /* 0x000000010000780c */ /* 0x040fe40003f46270 */
[----:B------:R-:W-:Y:S01]  /*1a10*/  LEA.HI.X R10, R7, c[0x0][0x1cc], R10, 0x1, P0 ;  /* 0x00007300070a7a11 */ /* 0x000fe200000f0c0a */
[----:B------:R-:W1:Y:S01]  /*1a20*/  SHFL.IDX PT, R9, R11, RZ, 0x181f ;  /* 0x00181fff0b097589 */ /* 0x000e6200000e0000 */
[----:B------:R-:W-:-:S03]  /*1a30*/  ISETP.GE.AND P6, PT, R0, 0x21, PT ;  /* 0x000000210000780c */ /* 0x000fc60003fc6270 */
[----:B------:R-:W2:Y:S04]  /*1a40*/  SHFL.IDX PT, R8, R10, RZ, 0x181f ;  /* 0x00181fff0a087589 */ /* 0x000ea800000e0000 */
[----:B------:R-:W3:Y:S02]  /*1a50*/  SHFL.IDX PT, R7, R11, 0x1, 0x181f ;  /* 0x00381f000b077f89 */ /* 0x000ee400000e0000 */
[C---:B------:R-:W-:Y:S02]  /*1a60*/  @P2 ISETP.GE.AND P1, PT, R206.reuse, c[0x0][0x1d4], PT ;  /* 0x00007500ce002a0c */ /* 0x040fe40003f26270 */
[----:B------:R4:W5:Y:S01]  /*1a70*/  SHFL.IDX PT, R4, R10, 0x1, 0x181f ;  /* 0x00381f000a047f89 */ /* 0x00096200000e0000 */
[----:B------:R-:W-:Y:S02]  /*1a80*/  @P2 ISETP.GE.AND P5, PT, R197, c[0x0][0x1d4], PT ;  /* 0x00007500c5002a0c */ /* 0x000fe40003fa6270 */
[----:B-1----:R-:W-:-:S04]  /*1a90*/  @P2 LEA R12, P0, R206, R9, 0x1 ;  /* 0x00000009ce0c2211 */ /* 0x002fc800078008ff */
[----:B--2---:R-:W-:Y:S02]  /*1aa0*/  @P2 LEA.HI.X R13, R206, R8, R193, 0x1, P0 ;  /* 0x00000008ce0d2211 */ /* 0x004fe400000f0cc1 */
[----:B------:R-:W-:-:S03]  /*1ab0*/  @P2 LEA R14, P0, R197, R9, 0x1 ;  /* 0x00000009c50e2211 */ /* 0x000fc600078008ff */
[----:B------:R1:W-:Y:S01]  /*1ac0*/  @P2 LDGSTS.E.BYPASS.LTC128B.128 [R198+0x6100], [R12.64], !P1 ;  /* 0x061000000cc62fae */ /* 0x0003e2000c901d46 */
[C---:B------:R-:W-:Y:S02]  /*1ad0*/  @P2 ISETP.GE.AND P1, PT, R196.reuse, c[0x0][0x1d4], PT ;  /* 0x00007500c4002a0c */ /* 0x040fe40003f26270 */
[----:B------:R-:W-:Y:S02]  /*1ae0*/  @P2 LEA.HI.X R15, R197, R8, R192, 0x1, P0 ;  /* 0x00000008c50f2211 */ /* 0x000fe400000f0cc0 */
[----:B------:R-:W-:-:S03]  /*1af0*/  @P2 LEA R16, P0, R196, R9, 0x1 ;  /* 0x00000009c4102211 */ /* 0x000fc600078008ff */
[----:B------:R2:W-:Y:S01]  /*1b00*/  @P2 LDGSTS.E.BYPASS.LTC128B.128 [R198+0x8100], [R14.64], !P5 ;  /* 0x081000000ec62fae */ /* 0x0005e2000e901d46 */
[----:B------:R-:W-:Y:S02]  /*1b10*/  @P2 LEA.HI.X R17, R196, R8, R191, 0x1, P0 ;  /* 0x00000008c4112211 */ /* 0x000fe400000f0cbf */
[CC--:B---3--:R-:W-:Y:S02]  /*1b20*/  @P6 LEA R8, P0, R206.reuse, R7.reuse, 0x1 ;  /* 0x00000007ce086211 */ /* 0x0c8fe400078008ff */
[C---:B----4-:R-:W-:Y:S01]  /*1b30*/  @P6 LEA R10, P5, R197.reuse, R7, 0x1 ;  /* 0x00000007c50a6211 */ /* 0x050fe200078a08ff */
[----:B------:R3:W-:Y:S01]  /*1b40*/  @P2 LDGSTS.E.BYPASS.LTC128B.128 [R198+0xa100], [R16.64], !P1 ;  /* 0x0a10000010c62fae */ /* 0x0007e2000c901d46 */
[C---:B------:R-:W-:Y:S02]  /*1b50*/  @P6 ISETP.GE.AND P2, PT, R206.reuse, c[0x0][0x1d4], PT ;  /* 0x00007500ce006a0c */ /* 0x040fe40003f46270 */
[----:B------:R-:W-:Y:S02]  /*1b60*/  @P6 ISETP.GE.AND P1, PT, R197, c[0x0][0x1d4], PT ;  /* 0x00007500c5006a0c */ /* 0x000fe40003f26270 */
[----:B-----5:R-:W-:-:S02]  /*1b70*/  @P6 LEA.HI.X R9, R206, R4, R193, 0x1, P0 ;  /* 0x00000004ce096211 */ /* 0x020fc400000f0cc1 */
[C---:B------:R-:W-:Y:S02]  /*1b80*/  @P6 ISETP.GE.AND P0, PT, R196.reuse, c[0x0][0x1d4], PT ;  /* 0x00007500c4006a0c */ /* 0x040fe40003f06270 */
[-C--:B------:R-:W-:Y:S02]  /*1b90*/  @P6 LEA.HI.X R11, R197, R4.reuse, R192, 0x1, P5 ;  /* 0x00000004c50b6211 */ /* 0x080fe400028f0cc0 */
[----:B------:R-:W-:Y:S01]  /*1ba0*/  @P6 LEA R20, P5, R196, R7, 0x1 ;  /* 0x00000007c4146211 */ /* 0x000fe200078a08ff */
[----:B-1----:R-:W-:Y:S02]  /*1bb0*/  IMAD.WIDE.U32 R12, R224, c[0x0][0x208], RZ ;  /* 0x00008200e00c7a25 */ /* 0x002fe400078e00ff */
[----:B------:R1:W-:Y:S01]  /*1bc0*/  @P6 LDGSTS.E.BYPASS.LTC128B.128 [R198+0x7100], [R8.64], !P2 ;  /* 0x0710000008c66fae */ /* 0x0003e2000d101d46 */
[----:B------:R-:W-:Y:S01]  /*1bd0*/  @P6 LEA.HI.X R21, R196, R4, R191, 0x1, P5 ;  /* 0x00000004c4156211 */ /* 0x000fe200028f0cbf */
[----:B------:R-:W-:Y:S02]  /*1be0*/  IMAD R4, R3, c[0x0][0x210], RZ ;  /* 0x0000840003047a24 */ /* 0x000fe400078e02ff */
[----:B------:R1:W-:Y:S01]  /*1bf0*/  @P6 LDGSTS.E.BYPASS.LTC128B.128 [R198+0x9100], [R10.64], !P1 ;  /* 0x091000000ac66fae */ /* 0x0003e2000c901d46 */
[----:B------:R-:W-:-:S02]  /*1c00*/  IMAD.IADD R13, R13, 0x1, R5 ;  /* 0x000000010d0d7824 */ /* 0x000fc400078e0205 */
[----:B------:R-:W-:Y:S01]  /*1c10*/  IMAD R217, R221, c[0x0][0x214], R4 ;  /* 0x00008500ddd97a24 */ /* 0x000fe200078e0204 */
[----:B------:R4:W-:Y:S01]  /*1c20*/  @P6 LDGSTS.E.BYPASS.LTC128B.128 [R198+0xb100], [R20.64], !P0 ;  /* 0x0b10000014c66fae */ /* 0x0009e2000c101d46 */
[----:B------:R-:W-:Y:S01]  /*1c30*/  IMAD.WIDE.U32 R4, R223, c[0x0][0x218], R12 ;  /* 0x00008600df047a25 */ /* 0x000fe200078e000c */
[----:B------:R-:W-:Y:S02]  /*1c40*/  R2P PR, R205, 0x6 ;  /* 0x00000006cd007804 */ /* 0x000fe40000000000 */
[----:B------:R-:W0:Y:S01]  /*1c50*/  LDGDEPBAR ;  /* 0x00000000000079af */ /* 0x000e220000000000 */
[----:B------:R-:W-:Y:S01]  /*1c60*/  IMAD.IADD R217, R229, 0x1, R217 ;  /* 0x00000001e5d97824 */ /* 0x000fe200078e02d9 */
[----:B------:R-:W-:Y:S02]  /*1c70*/  IADD3 R4, P0, R4, R228, RZ ;  /* 0x000000e404047210 */ /* 0x000fe40007f1e0ff */
[----:B------:R-:W-:Y:S02]  /*1c80*/  ISETP.GE.AND P6, PT, R206, c[0x0][0x1d4], PT ;  /* 0x00007500ce007a0c */ /* 0x000fe40003fc6270 */
[----:B------:R-:W-:-:S02]  /*1c90*/  IADD3.X R3, R217, R5, R6, P0, !PT ;  /* 0x00000005d9037210 */ /* 0x000fc400007fe406 */
[----:B------:R-:W-:-:S03]  /*1ca0*/  LEA R5, P0, R4, c[0x0][0x1f8], 0x1 ;  /* 0x00007e0004057a11 */ /* 0x000fc600078008ff */
[----:B------:R-:W-:Y:S02]  /*1cb0*/  @P1 IADD3 R178, R186, -0x20, RZ ;  /* 0xffffffe0bab21810 */ /* 0x000fe40007ffe0ff */
[----:B------:R-:W-:Y:S01]  /*1cc0*/  LEA.HI.X R4, R4, c[0x0][0x1fc], R3, 0x1, P0 ;  /* 0x00007f0004047a11 */ /* 0x000fe200000f0c03 */
[----:B------:R-:W5:Y:S04]  /*1cd0*/  SHFL.IDX PT, R65, R5, RZ, 0x181f ;  /* 0x00181fff05417589 */ /* 0x000f6800000e0000 */
[----:B------:R-:W1:Y:S04]  /*1ce0*/  SHFL.IDX PT, R56, R4, RZ, 0x181f ;  /* 0x00181fff04387589 */ /* 0x000e6800000e0000 */
[----:B------:R-:W2:Y:S01]  /*1cf0*/  SHFL.IDX PT, R3, R5, 0x1, 0x181f ;  /* 0x00381f0005037f89 */ /* 0x000ea200000e0000 */
[----:B------:R-:W-:-:S04]  /*1d00*/  DEPBAR.LE SB0, 0x1 ;  /* 0x000080400000791a */ /* 0x000fc80000000000 */
[----:B------:R-:W-:-:S04]  /*1d10*/  DEPBAR.LE SB0, 0x0 ;  /* 0x000080000000791a */ /* 0x000fc80000000000 */
[----:B------:R-:W-:Y:S06]  /*1d20*/  BAR.SYNC.DEFER_BLOCKING 0x0 ;  /* 0x0000000000007b1d */ /* 0x000fec0000010000 */
[----:B------:R-:W3:Y:S01]  /*1d30*/  SHFL.IDX PT, R48, R4, 0x1, 0x181f ;  /* 0x00381f0004307f89 */ /* 0x000ee200000e0000 */
[C---:B-----5:R-:W-:Y:S02]  /*1d40*/  IADD3 R66, P1, R65.reuse, R78, RZ ;  /* 0x0000004e41427210 */ /* 0x060fe40007f3e0ff */
[C---:B------:R-:W-:Y:S02]  /*1d50*/  IADD3 R64, P0, R65.reuse, R82, RZ ;  /* 0x0000005241407210 */ /* 0x040fe40007f1e0ff */
[----:B------:R-:W-:Y:S01]  /*1d60*/  IADD3 R50, P5, R65, R80, RZ ;  /* 0x0000005041327210 */ /* 0x000fe20007fbe0ff */
[C---:B-1----:R-:W-:Y:S01]  /*1d70*/  IMAD.X R67, R56.reuse, 0x1, R77, P1 ;  /* 0x0000000138437824 */ /* 0x042fe200008e064d */
[C---:B--2---:R-:W-:Y:S01]  /*1d80*/  IADD3 R60, P1, R3.reuse, R78, RZ ;  /* 0x0000004e033c7210 */ /* 0x044fe20007f3e0ff */
[C---:B------:R-:W-:Y:S01]  /*1d90*/  IMAD.X R65, R56.reuse, 0x1, R81, P0 ;  /* 0x0000000138417824 */ /* 0x040fe200000e0651 */
[----:B------:R-:W-:Y:S01]  /*1da0*/  IADD3 R62, P0, R3, R80, RZ ;  /* 0x00000050033e7210 */ /* 0x000fe20007f1e0ff */
[----:B------:R-:W-:Y:S01]  /*1db0*/  IMAD.X R51, R56, 0x1, R79, P5 ;  /* 0x0000000138337824 */ /* 0x000fe200028e064f */
[----:B------:R-:W-:Y:S01]  /*1dc0*/  ISETP.GE.AND P5, PT, R197, c[0x0][0x1d4], PT ;  /* 0x00007500c5007a0c */ /* 0x000fe20003fa6270 */
[----:B------:R-:W-:Y:S04]  /*1dd0*/  LDSM.16.M88.4 R72, [R187] ;  /* 0x00000000bb48783b */ /* 0x000fe80000000200 */
[----:B------:R-:W1:Y:S01]  /*1de0*/  LDSM.16.M88.4 R24, [R186] ;  /* 0x00000000ba18783b */ /* 0x000e620000000200 */
[----:B---3--:R-:W-:Y:S01]  /*1df0*/  IMAD.X R61, R48, 0x1, R77, P1 ;  /* 0x00000001303d7824 */ /* 0x008fe200008e064d */
[----:B------:R-:W-:-:S02]  /*1e00*/  ISETP.LT.OR P1, PT, R0, 0x1, P6 ;  /* 0x000000010000780c */ /* 0x000fc40003721670 */
[----:B------:R-:W4:Y:S01]  /*1e10*/  LDSM.16.M88.4 R16, [R186+0x800] ;  /* 0x00080000ba10783b */ /* 0x000f220000000200 */
[----:B------:R-:W-:Y:S01]  /*1e20*/  IMAD.X R63, R48, 0x1, R79, P0 ;  /* 0x00000001303f7824 */ /* 0x000fe200000e064f */
[C---:B------:R-:W-:Y:S02]  /*1e30*/  ISETP.LT.OR P0, PT, R0.reuse, 0x1, P5 ;  /* 0x000000010000780c */ /* 0x040fe40002f01670 */
[----:B------:R-:W2:Y:S01]  /*1e40*/  LDSM.16.M88.4 R8, [R186+0x1000] ;  /* 0x00100000ba08783b */ /* 0x000ea20000000200 */
[C---:B------:R-:W-:Y:S02]  /*1e50*/  ISETP.LT.OR P6, PT, R0.reuse, 0x21, P6 ;  /* 0x000000210000780c */ /* 0x040fe400037c1670 */
[----:B------:R-:W-:Y:S01]  /*1e60*/  ISETP.LT.OR P5, PT, R0, 0x21, P5 ;  /* 0x000000210000780c */ /* 0x000fe20002fa1670 */
[----:B------:R-:W3:Y:S04]  /*1e70*/  LDSM.16.M88.4 R44, [R186+0x1800] ;  /* 0x00180000ba2c783b */ /* 0x000ee80000000200 */
[----:B------:R-:W-:Y:S04]  /*1e80*/  LDSM.16.M88.4 R52, [R185] ;  /* 0x00000000b934783b */ /* 0x000fe80000000200 */
[----:B------:R-:W5:Y:S04]  /*1e90*/  LDSM.16.M88.4 R40, [R178] ;  /* 0x00000000b228783b */ /* 0x000f680000000200 */
[----:B------:R-:W3:Y:S04]  /*1ea0*/  LDSM.16.M88.4 R36, [R178+0x800] ;  /* 0x00080000b224783b */ /* 0x000ee80000000200 */
[----:B------:R-:W3:Y:S04]  /*1eb0*/  LDSM.16.M88.4 R32, [R178+0x1000] ;  /* 0x00100000b220783b */ /* 0x000ee80000000200 */
[----:B------:R-:W3:Y:S04]  /*1ec0*/  LDSM.16.M88.4 R56, [R178+0x1800] ;  /* 0x00180000b238783b */ /* 0x000ee80000000200 */
[----:B------:R-:W-:Y:S01]  /*1ed0*/  @!PT LDS RZ, [RZ] ;  /* 0x00000000fffff984 */ /* 0x000fe20000000800 */
[----:B------:R-:W-:Y:S01]  /*1ee0*/  @!PT LDS RZ, [RZ] ;  /* 0x00000000fffff984 */ /* 0x000fe20000000800 */
[----:B------:R-:W-:Y:S01]  /*1ef0*/  @!PT LDS RZ, [RZ] ;  /* 0x00000000fffff984 */ /* 0x000fe20000000800 */
[----:B------:R5:W-:Y:S01]  /*1f00*/  LDGSTS.E.BYPASS.LTC128B.128 [R198+0x100], [R66.64], !P1 ;  /* 0x0010000042c67fae */ /* 0x000be2000c901d46 */
[----:B------:R-:W-:Y:S01]  /*1f10*/  ISETP.GE.AND P1, PT, R196, c[0x0][0x1d4], PT ;  /* 0x00007500c4007a0c */ /* 0x000fe20003f26270 */
[----:B-1----:R-:W-:Y:S02]  /*1f20*/  HMMA.16816.F32 R28, R72, R24, RZ ;  /* 0x00000018481c723c */ /* 0x002fe400000018ff */
[----:B------:R1:W-:Y:S01]  /*1f30*/  LDGSTS.E.BYPASS.LTC128B.128 [R198+0x2100], [R50.64], !P0 ;  /* 0x0210000032c67fae */ /* 0x0003e2000c101d46 */
[----:B------:R-:W-:-:S02]  /*1f40*/  ISETP.LT.OR P0, PT, R0, 0x1, P1 ;  /* 0x000000010000780c */ /* 0x000fc40000f01670 */
[----:B------:R-:W-:Y:S01]  /*1f50*/  ISETP.LT.OR P1, PT, R0, 0x21, P1 ;  /* 0x000000210000780c */ /* 0x000fe20000f21670 */
[----:B------:R-:W-:Y:S02]  /*1f60*/  IMAD.MOV.U32 R0, RZ, RZ, 0x40 ;  /* 0x00000040ff007424 */ /* 0x000fe400078e00ff */
[C---:B----4-:R-:W-:Y:S08]  /*1f70*/  HMMA.16816.F32 R20, R72.reuse, R16, RZ ;  /* 0x000000104814723c */ /* 0x050ff000000018ff */
[----:B------:R4:W-:Y:S01]  /*1f80*/  LDGSTS.E.BYPASS.LTC128B.128 [R198+0x4100], [R64.64], !P0 ;  /* 0x0410000040c67fae */ /* 0x0009e2000c101d46 */
[----:B--2---:R-:W-:Y:S03]  /*1f90*/  HMMA.16816.F32 R12, R72, R8, RZ ;  /* 0x00000008480c723c */ /* 0x004fe600000018ff */
[----:B------:R2:W-:Y:S01]  /*1fa0*/  LDGSTS.E.BYPASS.LTC128B.128 [R198+0x1100], [R60.64], !P6 ;  /* 0x011000003cc67fae */ /* 0x0005e2000f101d46 */
[----:B-----5:R-:W-:-:S04]  /*1fb0*/  IADD3 R66, P0, R3, R82, RZ ;  /* 0x0000005203427210 */ /* 0x020fc80007f1e0ff */
[C---:B------:R-:W-:Y:S01]  /*1fc0*/  HMMA.16816.F32 R24, R72.reuse, R26, RZ ;  /* 0x0000001a4818723c */ /* 0x040fe200000018ff */
[----:B------:R-:W-:Y:S01]  /*1fd0*/  SEL R3, R0, 0xffffffc0, !P2 ;  /* 0xffffffc000037807 */ /* 0x000fe20005000000 */
[----:B------:R2:W-:Y:S01]  /*1fe0*/  LDGSTS.E.BYPASS.LTC128B.128 [R198+0x3100], [R62.64], !P5 ;  /* 0x031000003ec67fae */ /* 0x0005e2000e901d46 */
[----:B------:R-:W-:Y:S01]  /*1ff0*/  IADD3 R0, R178, 0x4000, RZ ;  /* 0x00004000b2007810 */ /* 0x000fe20007ffe0ff */
[----:B------:R-:W-:Y:S01]  /*2000*/  IMAD.X R67, R48, 0x1, R81, P0 ;  /* 0x0000000130437824 */ /* 0x000fe200000e0651 */
[----:B------:R-:W-:Y:S01]  /*2010*/  ISETP.GE.AND P0, PT, R2, 0x2, PT ;  /* 0x000000020200780c */ /* 0x000fe20003f06270 */
[--C-:B------:R-:W-:Y:S02]  /*2020*/  IMAD.IADD R177, R186, 0x1, R3.reuse ;  /* 0x00000001bab17824 */ /* 0x100fe400078e0203 */
[----:B------:R-:W-:Y:S01]  /*2030*/  HMMA.16816.F32 R16, R72, R18, RZ ;  /* 0x000000124810723c */ /* 0x000fe200000018ff */
[----:B------:R4:W-:Y:S01]  /*2040*/  LDGSTS.E.BYPASS.LTC128B.128 [R198+0x5100], [R66.64], !P1 ;  /* 0x0510000042c67fae */ /* 0x0009e2000c901d46 */
[----:B------:R-:W-:Y:S01]  /*2050*/  IMAD.IADD R176, R0, 0x1, R3 ;  /* 0x0000000100b07824 */ /* 0x000fe200078e0203 */
[----:B------:R-:W-:-:S02]  /*2060*/  ISETP.GT.AND P1, PT, R203, 0x3f, PT ;  /* 0x0000003fcb00780c */ /* 0x000fc40003f24270 */
[----:B-1----:R-:W-:Y:S03]  /*2070*/  LDSM.16.M88.4 R48, [R184] ;  /* 0x00000000b830783b */ /* 0x002fe60000000200 */
[C---:B------:R-:W-:Y:S01]  /*2080*/  HMMA.16816.F32 R8, R72.reuse, R10, RZ ;  /* 0x0000000a4808723c */ /* 0x040fe200000018ff */
[----:B------:R-:W-:Y:S04]  /*2090*/  LDSM.16.M88.4 R68, [R183] ;  /* 0x00000000b744783b */ /* 0x000fe80000000200 */
[----:B------:R-:W0:Y:S03]  /*20a0*/  LDGDEPBAR ;  /* 0x00000000000079af */ /* 0x000e260000000000 */
[C---:B---3--:R-:W-:Y:S01]  /*20b0*/  HMMA.16816.F32 R4, R72.reuse, R44, RZ ;  /* 0x0000002c4804723c */ /* 0x048fe200000018ff */
[----:B--2---:R-:W-:Y:S07]  /*20c0*/  LDSM.16.M88.4 R60, [R176+-0x3800] ;  /* 0xffc80000b03c783b */ /* 0x004fee0000000200 */
[----:B------:R-:W-:Y:S01]  /*20d0*/  HMMA.16816.F32 R72, R72, R46, RZ ;  /* 0x0000002e4848723c */ /* 0x000fe200000018ff */
[----:B------:R-:W1:Y:S04]  /*20e0*/  LDSM.16.M88.4 R44, [R177] ;  /* 0x00000000b12c783b */ /* 0x000e680000000200 */
[----:B----4-:R-:W-:Y:S03]  /*20f0*/  LDSM.16.M88.4 R64, [R176+-0x4000] ;  /* 0xffc00000b040783b */ /* 0x010fe60000000200 */
        /* <DEDUP_REMOVED lines=10> */
[----:B------:R-:W-:Y:S01]  /*21a0*/  HMMA.16816.F32 R72, R52, R58, R72 ;  /* 0x0000003a3448723c */ /* 0x000fe20000001848 */
[----:B------:R-:W5:Y:S04]  /*21b0*/  LDSM.16.M88.4 R56, [R176+-0x3000] ;  /* 0xffd00000b038783b */ /* 0x000f680000000200 */
[----:B------:R-:W4:Y:S03]  /*21c0*/  LDSM.16.M88.4 R52, [R176+-0x2800] ;  /* 0xffd80000b034783b */ /* 0x000f260000000200 */
        /* <DEDUP_REMOVED lines=8> */
[----:B------:R-:W-:Y:S07]  /*2250*/  LDSM.16.M88.4 R36, [R186+0x3000] ;  /* 0x00300000ba24783b */ /* 0x000fee0000000200 */
[C---:B----4-:R-:W-:Y:S08]  /*2260*/  HMMA.16816.F32 R4, R48.reuse, R32, R4 ;  /* 0x000000203004723c */ /* 0x050ff00000001804 */
        /* <DEDUP_REMOVED lines=9> */
[C---:B-----5:R-:W-:Y:S08]  /*2300*/  HMMA.16816.F32 R12, R68.reuse, R56, R12 ;  /* 0x00000038440c723c */ /* 0x060ff0000000180c */
        /* <DEDUP_REMOVED lines=21> */
[----:B------:R-:W-:Y:S07]  /*2460*/  LDSM.16.M88.4 R64, [R176+-0x2000] ;  /* 0xffe00000b040783b */ /* 0x000fee0000000200 */
[C---:B------:R-:W-:Y:S08]  /*2470*/  HMMA.16816.F32 R20, R68.reuse, R60, R20 ;  /* 0x0000003c4414723c */ /* 0x040ff00000001814 */
[C---:B------:R-:W-:Y:S01]  /*2480*/  HMMA.16816.F32 R16, R68.reuse, R62, R16 ;  /* 0x0000003e4410723c */ /* 0x040fe20000001810 */
[----:B------:R-:W-:Y:S07]  /*2490*/  LDSM.16.M88.4 R60, [R176+-0x1800] ;  /* 0xffe80000b03c783b */ /* 0x000fee0000000200 */
[C---:B------:R-:W-:Y:S08]  /*24a0*/  HMMA.16816.F32 R12, R68.reuse, R56, R12 ;  /* 0x00000038440c723c */ /* 0x040ff0000000180c */
[C---:B------:R-:W-:Y:S01]  /*24b0*/  HMMA.16816.F32 R8, R68.reuse, R58, R8 ;  /* 0x0000003a4408723c */ /* 0x040fe20000001808 */
[----:B------:R-:W-:Y:S07]  /*24c0*/  LDSM.16.M88.4 R56, [R176+-0x1000] ;  /* 0xfff00000b038783b */ /* 0x000fee0000000200 */
[C---:B----4-:R-:W-:Y:S08]  /*24d0*/  HMMA.16816.F32 R4, R68.reuse, R52, R4 ;  /* 0x000000344404723c */ /* 0x050ff00000001804 */
[----:B------:R-:W-:Y:S01]  /*24e0*/  HMMA.16816.F32 R72, R68, R54, R72 ;  /* 0x000000364448723c */ /* 0x000fe20000001848 */
[----:B------:R-:W3:Y:S04]  /*24f0*/  LDSM.16.M88.4 R68, [R183+0x4000] ;  /* 0x00400000b744783b */ /* 0x000ee80000000200 */
[----:B------:R-:W4:Y:S03]  /*2500*/  LDSM.16.M88.4 R52, [R176+-0x800] ;  /* 0xfff80000b034783b */ /* 0x000f260000000200 */
        /* <DEDUP_REMOVED lines=41> */
[----:B------:R-:W-:Y:S07]  /*27a0*/  LDSM.16.M88.4 R64, [R176] ;  /* 0x00000000b040783b */ /* 0x000fee0000000200 */
        /* <DEDUP_REMOVED lines=28> */
[----:B------:R-:W-:Y:S01]  /*2970*/  @!UPT UIADD3 URZ, URZ, URZ, URZ ;  /* 0x0000003f3f3ff290 */ /* 0x000fe2000fffe03f */
[----:B------:R-:W-:Y:S11]  /*2980*/  @!P0 BRA `(.L_x_1981) ;  /* 0x0000044000008947 */ /* 0x000ff60003800000 */
[----:B------:R-:W-:Y:S01]  /*2990*/  IMAD R224, R2, 0x40, R225 ;  /* 0x0000004002e07824 */ /* 0x000fe200078e02e1 */
        /* <DEDUP_REMOVED lines=27> */
.L_x_2044:
[----:B------:R-:W-:Y:S05]  /*2b50*/  BRA.DIV ~URZ, `(.L_x_1983) ;  /* 0x0000a1027f007947 */ /* 0x000fea000b800000 */
[----:B------:R-:W3:Y:S01]  /*2b60*/  SHFL.IDX PT, R3, R0, RZ, 0x181f ;  /* 0x00181fff00037589 */ /* 0x000ee200000e0000 */
[----:B------:R-:W-:Y:S02]  /*2b70*/  ISETP.GE.AND P5, PT, R206, c[0x0][0x1d4], PT ;  /* 0x00007500ce007a0c */ /* 0x000fe40003fa6270 */
[----:B------:R-:W-:Y:S01]  /*2b80*/  ISETP.GE.AND P2, PT, R197, c[0x0][0x1d4], PT ;  /* 0x00007500c5007a0c */ /* 0x000fe20003f46270 */
[----:B-1----:R-:W1:Y:S03]  /*2b90*/  SHFL.IDX PT, R32, R32, 0x1, 0x181f ;  /* 0x00381f0020207f89 */ /* 0x002e6600000e0000 */
[----:B------:R-:W-:Y:S01]  /*2ba0*/  SEL R33, RZ, 0x10, P2 ;  /* 0x00000010ff217807 */ /* 0x000fe20001000000 */
[----:B------:R4:W2:Y:S01]  /*2bb0*/  SHFL.IDX PT, R175, R0, 0x1, 0x181f ;  /* 0x00381f0000af7f89 */ /* 0x0008a200000e0000 */
[----:B---3--:R-:W-:-:S02]  /*2bc0*/  IADD3 R40, P0, R3, R78, RZ ;  /* 0x0000004e03287210 */ /* 0x008fc40007f1e0ff */
[----:B------:R-:W-:-:S03]  /*2bd0*/  IADD3 R38, P6, R3, R80, RZ ;  /* 0x0000005003267210 */ /* 0x000fc60007fde0ff */
[----:B--2---:R-:W-:Y:S01]  /*2be0*/  IMAD.X R41, R34, 0x1, R77, P0 ;  /* 0x0000000122297824 */ /* 0x004fe200000e064d */
[----:B------:R-:W-:Y:S01]  /*2bf0*/  ISETP.GE.AND P0, PT, R196, c[0x0][0x1d4], PT ;  /* 0x00007500c4007a0c */ /* 0x000fe20003f06270 */
[C---:B------:R-:W-:Y:S01]  /*2c00*/  IMAD.X R39, R34.reuse, 0x1, R79, P6 ;  /* 0x0000000122277824 */ /* 0x040fe200030e064f */
[----:B------:R-:W-:Y:S02]  /*2c10*/  IADD3 R36, P6, R3, R82, RZ ;  /* 0x0000005203247210 */ /* 0x000fe40007fde0ff */
[----:B------:R4:W-:Y:S01]  /*2c20*/  LDGSTS.E.BYPASS.LTC128B.128 [R198+0x6100], [R40.64], !P5 ;  /* 0x0610000028c67fae */ /* 0x0009e2000e901d46 */
[----:B------:R-:W-:Y:S02]  /*2c30*/  SEL R3, RZ, 0x10, P0 ;  /* 0x00000010ff037807 */ /* 0x000fe40000000000 */
[----:B------:R-:W-:Y:S01]  /*2c40*/  IMAD.X R37, R34, 0x1, R81, P6 ;  /* 0x0000000122257824 */ /* 0x000fe200030e0651 */
[----:B------:R4:W-:Y:S01]  /*2c50*/  LDGSTS.E.BYPASS.LTC128B.128 [R198+0x8100], [R38.64], !P2 ;  /* 0x0810000026c67fae */ /* 0x0009e2000d101d46 */
[----:B------:R-:W-:-:S04]  /*2c60*/  SEL R34, RZ, 0x10, P5 ;  /* 0x00000010ff227807 */ /* 0x000fc80002800000 */
[----:B------:R4:W-:Y:S03]  /*2c70*/  LDGSTS.E.BYPASS.LTC128B.128 [R198+0xa100], [R36.64], !P0 ;  /* 0x0a10000024c67fae */ /* 0x0009e6000c101d46 */
.L_x_2045:
[----:B-1--4-:R-:W-:Y:S02]  /*2c80*/  IADD3 R37, -R34, 0x10, RZ ;  /* 0x0000001022257810 */ /* 0x012fe40007ffe1ff */
[----:B------:R-:W-:Y:S02]  /*2c90*/  IADD3 R35, -R33, 0x10, RZ ;  /* 0x0000001021237810 */ /* 0x000fe40007ffe1ff */
[----:B------:R-:W-:Y:S02]  /*2ca0*/  LOP3.LUT R37, R37, 0xf, RZ, 0xc0, !PT ;  /* 0x0000000f25257812 */ /* 0x000fe400078ec0ff */
[----:B------:R-:W-:Y:S02]  /*2cb0*/  IADD3 R0, -R3, 0x10, RZ ;  /* 0x0000001003007810 */ /* 0x000fe40007ffe1ff */
[----:B------:R-:W-:Y:S02]  /*2cc0*/  LOP3.LUT R35, R35, 0xf, RZ, 0xc0, !PT ;  /* 0x0000000f23237812 */ /* 0x000fe400078ec0ff */
[----:B------:R-:W-:-:S02]  /*2cd0*/  IADD3 R36, P2, P0, R37, R175, R78 ;  /* 0x000000af25247210 */ /* 0x000fc4000785e04e */
[----:B------:R-:W-:Y:S02]  /*2ce0*/  LOP3.LUT R0, R0, 0xf, RZ, 0xc0, !PT ;  /* 0x0000000f00007812 */ /* 0x000fe400078ec0ff */
[-C--:B------:R-:W-:Y:S02]  /*2cf0*/  IADD3 R38, P6, P5, R35, R175.reuse, R80 ;  /* 0x000000af23267210 */ /* 0x080fe40007dde050 */
[-C--:B------:R-:W-:Y:S02]  /*2d00*/  IADD3.X R37, RZ, R32.reuse, R77, P2, P0 ;  /* 0x00000020ff257210 */ /* 0x080fe400017e044d */
[----:B------:R-:W-:Y:S02]  /*2d10*/  IADD3 R82, P2, P0, R0, R175, R82 ;  /* 0x000000af00527210 */ /* 0x000fe4000785e052 */
[----:B------:R-:W-:Y:S02]  /*2d20*/  IADD3.X R39, RZ, R32, R79, P6, P5 ;  /* 0x00000020ff277210 */ /* 0x000fe400037ea44f */
[----:B------:R-:W-:-:S02]  /*2d30*/  ISETP.NE.U32.AND P6, PT, R34, RZ, PT ;  /* 0x000000ff2200720c */ /* 0x000fc40003fc5070 */
[----:B------:R-:W-:Y:S02]  /*2d40*/  ISETP.NE.U32.AND P5, PT, R33, RZ, PT ;  /* 0x000000ff2100720c */ /* 0x000fe40003fa5070 */
[----:B------:R-:W-:Y:S02]  /*2d50*/  IADD3.X R83, RZ, R32, R81, P2, P0 ;  /* 0x00000020ff537210 */ /* 0x000fe400017e0451 */
[----:B------:R-:W-:-:S07]  /*2d60*/  ISETP.NE.U32.AND P0, PT, R3, RZ, PT ;  /* 0x000000ff0300720c */ /* 0x000fce0003f05070 */
[----:B------:R-:W-:Y:S01]  /*2d70*/  @!PT LDS RZ, [RZ] ;  /* 0x00000000fffff984 */ /* 0x000fe20000000800 */
[----:B------:R-:W-:Y:S01]  /*2d80*/  @!PT LDS RZ, [RZ] ;  /* 0x00000000fffff984 */ /* 0x000fe20000000800 */
[----:B------:R-:W-:Y:S01]  /*2d90*/  @!PT LDS RZ, [RZ] ;  /* 0x00000000fffff984 */ /* 0x000fe20000000800 */
[----:B------:R1:W-:Y:S04]  /*2da0*/  LDGSTS.E.BYPASS.LTC128B.128.ZFILL [R198+0x7100], [R36.64], P6 ;  /* 0x0710000024c67fae */ /* 0x0003e8000b141d46 */
[----:B------:R1:W-:Y:S04]  /*2db0*/  LDGSTS.E.BYPASS.LTC128B.128.ZFILL [R198+0x9100], [R38.64], P5 ;  /* 0x0910000026c67fae */ /* 0x0003e8000a941d46 */
[----:B------:R1:W-:Y:S02]  /*2dc0*/  LDGSTS.E.BYPASS.LTC128B.128.ZFILL [R198+0xb100], [R82.64], P0 ;  /* 0x0b10000052c67fae */ /* 0x0003e40008141d46 */
.L_x_1981:
[----:B------:R-:W-:Y:S05]  /*2dd0*/  BSYNC B0 ;  /* 0x0000000000007941 */ /* 0x000fea0003800000 */
.L_x_1980:
[----:B------:R-:W-:Y:S01]  /*2de0*/  MOV R33, 0xffffffc0 ;  /* 0xffffffc000217802 */ /* 0x000fe20000000f00 */
[----:B------:R-:W0:Y:S01]  /*2df0*/  LDGDEPBAR ;  /* 0x00000000000079af */ /* 0x000e220000000000 */
[----:B------:R-:W-:-:S02]  /*2e00*/  IADD3 R239, R199, R220, RZ ;  /* 0x000000dcc7ef7210 */ /* 0x000fc40007ffe0ff */
        /* <DEDUP_REMOVED lines=8> */
[----:B------:R2:W3:Y:S02]  /*2e90*/  SHFL.IDX PT, R175, R239, RZ, 0x1c1f ;  /* 0x001c1fffefaf7589 */ /* 0x0004e400000e0000 */
.L_x_2046:
[----:B---3--:R-:W-:Y:S02]  /*2ea0*/  IMAD.IADD R3, R0, 0x1, R175 ;  /* 0x0000000100037824 */ /* 0x008fe400078e02af */
[----:B------:R-:W-:Y:S02]  /*2eb0*/  IMAD.MOV.U32 R227, RZ, RZ, 0x1f ;  /* 0x0000001fffe37424 */ /* 0x000fe400078e00ff */
[----:B------:R-:W-:Y:S01]  /*2ec0*/  IMAD.MOV.U32 R230, RZ, RZ, -0x1 ;  /* 0xffffffffffe67424 */ /* 0x000fe200078e00ff */
[----:B------:R-:W-:-:S04]  /*2ed0*/  IMNMX R32, R76, R3, PT ;  /* 0x000000034c207217 */ /* 0x000fc80003800200 */
[C---:B------:R-:W-:Y:S02]  /*2ee0*/  ISETP.GT.AND P5, PT, R32.reuse, 0x1, PT ;  /* 0x000000012000780c */ /* 0x040fe40003fa4270 */
[C---:B------:R-:W-:Y:S02]  /*2ef0*/  ISETP.GT.AND P6, PT, R32.reuse, RZ, PT ;  /* 0x000000ff2000720c */ /* 0x040fe40003fc4270 */
        /* <DEDUP_REMOVED lines=31> */
[----:B--2---:R-:W2:Y:S02]  /*30f0*/  SHFL.IDX PT, R239, R239, 0x1, 0x1c1f ;  /* 0x003c1f00efef7f89 */ /* 0x004ea400000e0000 */
[----:B--2---:R-:W-:Y:S01]  /*3100*/  IMAD.IADD R5, R0, 0x1, R239 ;  /* 0x0000000100057824 */ /* 0x004fe200078e02ef */
        /* <DEDUP_REMOVED lines=11> */
[----:B------:R-:W-:Y:S02]  /*31c0*/  FSEL R4, R27, -INF , P2 ;  /* 0xff8000001b047808 */ /* 0x000fe40001000000 */
[----:B------:R-:W-:-:S02]  /*31d0*/  FMNMX.FTZ R0, R29, R0, !PT ;  /* 0x000000001d007209 */ /* 0x000fc40007810000 */
[----:B------:R-:W-:Y:S02]  /*31e0*/  ISETP.GT.AND P2, PT, R76, 0x10, PT ;  /* 0x000000104c00780c */ /* 0x000fe40003f44270 */
[----:B------:R-:W-:Y:S02]  /*31f0*/  FMNMX.FTZ R9, R26, R9, !PT ;  /* 0x000000091a097209 */ /* 0x000fe40007810000 */
[----:B------:R-:W-:Y:S02]  /*3200*/  FMNMX.FTZ R0, R25, R0, !PT ;  /* 0x0000000019007209 */ /* 0x000fe40007810000 */
[----:B------:R-:W-:Y:S02]  /*3210*/  ISETP.GT.AND P0, PT, R76, 0x11, PT ;  /* 0x000000114c00780c */ /* 0x000fe40003f04270 */
[----:B------:R-:W-:Y:S02]  /*3220*/  FSEL R22, R22, -INF , P2 ;  /* 0xff80000016167808 */ /* 0x000fe40001000000 */
[----:B------:R-:W-:-:S02]  /*3230*/  FMNMX.FTZ R9, R4, R9, !PT ;  /* 0x0000000904097209 */ /* 0x000fc40007810000 */
[----:B------:R-:W-:Y:S02]  /*3240*/  FMNMX.FTZ R0, R21, R0, !PT ;  /* 0x0000000015007209 */ /* 0x000fe40007810000 */
[----:B------:R-:W-:Y:S02]  /*3250*/  FSEL R12, R23, -INF , P0 ;  /* 0xff800000170c7808 */ /* 0x000fe40000000000 */
[----:B------:R-:W-:Y:S02]  /*3260*/  ISETP.GT.AND P2, PT, R76, 0x18, PT ;  /* 0x000000184c00780c */ /* 0x000fe40003f44270 */
[----:B------:R-:W-:Y:S02]  /*3270*/  FMNMX.FTZ R9, R22, R9, !PT ;  /* 0x0000000916097209 */ /* 0x000fe40007810000 */
[----:B------:R-:W-:Y:S02]  /*3280*/  FMNMX.FTZ R0, R3, R0, !PT ;  /* 0x0000000003007209 */ /* 0x000fe40007810000 */
[----:B------:R-:W-:-:S02]  /*3290*/  ISETP.GT.AND P0, PT, R76, 0x19, PT ;  /* 0x000000194c00780c */ /* 0x000fc40003f04270 */
[----:B------:R-:W-:Y:S02]  /*32a0*/  FSEL R18, R18, -INF , P2 ;  /* 0xff80000012127808 */ /* 0x000fe40001000000 */
[----:B------:R-:W-:Y:S02]  /*32b0*/  FMNMX.FTZ R9, R12, R9, !PT ;  /* 0x000000090c097209 */ /* 0x000fe40007810000 */
[----:B------:R-:W-:Y:S02]  /*32c0*/  FMNMX.FTZ R0, R17, R0, !PT ;  /* 0x0000000011007209 */ /* 0x000fe40007810000 */
[----:B------:R-:W-:Y:S02]  /*32d0*/  FSEL R8, R19, -INF , P0 ;  /* 0xff80000013087808 */ /* 0x000fe40000000000 */
[----:B------:R-:W-:Y:S02]  /*32e0*/  ISETP.GT.AND P2, PT, R76, 0x20, PT ;  /* 0x000000204c00780c */ /* 0x000fe40003f44270 */
[----:B------:R-:W-:-:S02]  /*32f0*/  FMNMX.FTZ R9, R18, R9, !PT ;  /* 0x0000000912097209 */ /* 0x000fc40007810000 */
[----:B------:R-:W-:Y:S02]  /*3300*/  FMNMX.FTZ R0, R157, R0, !PT ;  /* 0x000000009d007209 */ /* 0x000fe40007810000 */
[----:B------:R-:W-:Y:S02]  /*3310*/  ISETP.GT.AND P0, PT, R76, 0x21, PT ;  /* 0x000000214c00780c */ /* 0x000fe40003f04270 */
[----:B------:R-:W-:Y:S02]  /*3320*/  FSEL R174, R14, -INF , P2 ;  /* 0xff8000000eae7808 */ /* 0x000fe40001000000 */
[----:B------:R-:W-:Y:S02]  /*3330*/  FMNMX.FTZ R9, R8, R9, !PT ;  /* 0x0000000908097209 */ /* 0x000fe40007810000 */
[----:B------:R-:W-:Y:S02]  /*3340*/  FMNMX.FTZ R0, R165, R0, !PT ;  /* 0x00000000a5007209 */ /* 0x000fe40007810000 */
[----:B------:R-:W-:-:S02]  /*3350*/  FSEL R164, R15, -INF , P0 ;  /* 0xff8000000fa47808 */ /* 0x000fc40000000000 */
        /* <DEDUP_REMOVED lines=10> */
[----:B------:R-:W-:Y:S02]  /*3400*/  ISETP.GT.AND P0, PT, R76, 0x31, PT ;  /* 0x000000314c00780c */ /* 0x000fe40003f04270 */
[----:B------:R-:W-:-:S02]  /*3410*/  FMNMX.FTZ R0, R169, R0, !PT ;  /* 0x00000000a9007209 */ /* 0x000fc40007810000 */
[----:B------:R-:W-:Y:S02]  /*3420*/  FSEL R166, R6, -INF , P2 ;  /* 0xff80000006a67808 */ /* 0x000fe40001000000 */
[----:B------:R-:W-:Y:S02]  /*3430*/  FMNMX.FTZ R9, R170, R9, !PT ;  /* 0x00000009aa097209 */ /* 0x000fe40007810000 */
[----:B------:R-:W-:Y:S02]  /*3440*/  FSEL R142, R7, -INF , P0 ;  /* 0xff800000078e7808 */ /* 0x000fe40000000000 */
[----:B------:R-:W-:Y:S02]  /*3450*/  FMNMX.FTZ R0, R167, R0, !PT ;  /* 0x00000000a7007209 */ /* 0x000fe40007810000 */
        /* <DEDUP_REMOVED lines=8> */
[----:B------:R-:W-:Y:S01]  /*34e0*/  FMNMX.FTZ R7, R140, R7, !PT ;  /* 0x000000078c077209 */ /* 0x000fe20007810000 */
[----:B------:R-:W2:Y:S03]  /*34f0*/  SHFL.BFLY PT, R0, R9, 0x2, 0x1f ;  /* 0x0c401f0009007f89 */ /* 0x000ea600000e0000 */
[----:B------:R-:W-:-:S05]  /*3500*/  FMNMX.FTZ R6, R162, R7, !PT ;  /* 0x00000007a2067209 */ /* 0x000fca0007810000 */
[----:B------:R-:W3:Y:S01]  /*3510*/  SHFL.BFLY PT, R135, R6, 0x2, 0x1f ;  /* 0x0c401f0006877f89 */ /* 0x000ee200000e0000 */
[----:B--2---:R-:W-:-:S05]  /*3520*/  FMNMX.FTZ R7, R0, R9, !PT ;  /* 0x0000000900077209 */ /* 0x004fca0007810000 */
[----:B------:R-:W2:Y:S01]  /*3530*/  SHFL.BFLY PT, R0, R7, 0x1, 0x1f ;  /* 0x0c201f0007007f89 */ /* 0x000ea200000e0000 */
[----:B---3--:R-:W-:-:S05]  /*3540*/  FMNMX.FTZ R135, R6, R135, !PT ;  /* 0x0000008706877209 */ /* 0x008fca0007810000 */
[----:B------:R3:W4:Y:S01]  /*3550*/  SHFL.BFLY PT, R136, R135, 0x1, 0x1f ;  /* 0x0c201f0087887f89 */ /* 0x00072200000e0000 */
[----:B--2---:R-:W-:-:S05]  /*3560*/  FMNMX.FTZ R0, R7, R0, !PT ;  /* 0x0000000007007209 */ /* 0x004fca0007810000 */
.L_x_2047:
[----:B------:R-:W-:Y:S01]  /*3570*/  FMUL.FTZ R168, R0, c[0x0][0x2d0] ;  /* 0x0000b40000a87a20 */ /* 0x000fe20000410000 */
[----:B----4-:R-:W-:Y:S01]  /*3580*/  FMNMX.FTZ R132, R136, R135, !PT ;  /* 0x0000008788847209 */ /* 0x010fe20007810000 */
[----:B------:R-:W-:Y:S01]  /*3590*/  WARPSYNC 0xffffffff ;  /* 0xffffffff00007948 */ /* 0x000fe20003800000 */
[----:B------:R-:W-:Y:S01]  /*35a0*/  FSETP.NEU.FTZ.AND P0, PT, R0, -INF , PT ;  /* 0xff8000000000780b */ /* 0x000fe20003f1d000 */
[----:B------:R-:W2:Y:S01]  /*35b0*/  LDSM.16.MT88.4 R40, [R182+0x2000] ;  /* 0x00200000b628783b */ /* 0x000ea20000004200 */
[----:B------:R-:W-:Y:S01]  /*35c0*/  IADD3 R238, R2, -0x2, RZ ;  /* 0xfffffffe02ee7810 */ /* 0x000fe20007ffe0ff */
[----:B------:R-:W-:Y:S01]  /*35d0*/  FMUL.FTZ R161, R132, c[0x0][0x2d0] ;  /* 0x0000b40084a17a20 */ /* 0x000fe20000410000 */
[----:B------:R-:W-:Y:S01]  /*35e0*/  FSEL R168, R168, RZ, P0 ;  /* 0x000000ffa8a87208 */ /* 0x000fe20000000000 */
[----:B------:R-:W4:Y:S01]  /*35f0*/  LDSM.16.MT88.4 R124, [R182] ;  /* 0x00000000b67c783b */ /* 0x000f220000004200 */
[----:B------:R-:W-:-:S03]  /*3600*/  FSETP.NEU.FTZ.AND P0, PT, R132, -INF , PT ;  /* 0xff8000008400780b */ /* 0x000fc60003f1d000 */
[--C-:B------:R-:W-:Y:S01]  /*3610*/  FFMA.FTZ R156, R28, c[0x0][0x2d0], -R168.reuse ;  /* 0x0000b4001c9c7a23 */ /* 0x100fe200000108a8 */
[----:B------:R-:W-:Y:S01]  /*3620*/  FSEL R161, R161, RZ, P0 ;  /* 0x000000ffa1a17208 */ /* 0x000fe20000000000 */
[--C-:B------:R-:W-:Y:S01]  /*3630*/  FFMA.FTZ R155, R35, c[0x0][0x2d0], -R168.reuse ;  /* 0x0000b400239b7a23 */ /* 0x100fe200000108a8 */
[----:B------:R-:W5:Y:S01]  /*3640*/  LDSM.16.MT88.4 R104, [R181] ;  /* 0x00000000b568783b */ /* 0x000f620000004200 */
[--C-:B------:R-:W-:Y:S02]  /*3650*/  FFMA.FTZ R154, R33, c[0x0][0x2d0], -R168.reuse ;  /* 0x0000b400219a7a23 */ /* 0x100fe400000108a8 */
[----:B------:R-:W-:Y:S01]  /*3660*/  FFMA.FTZ R153, R29, c[0x0][0x2d0], -R168 ;  /* 0x0000b4001d997a23 */ /* 0x000fe200000108a8 */
[----:B------:R-:W1:Y:S01]  /*3670*/  LDSM.16.MT88.4 R112, [R180] ;  /* 0x00000000b470783b */ /* 0x000e620000004200 */
[--C-:B------:R-:W-:Y:S01]  /*3680*/  FFMA.FTZ R152, R5, c[0x0][0x2d0], -R161.reuse ;  /* 0x0000b40005987a23 */ /* 0x100fe200000108a1 */
[----:B------:R-:W-:Y:S01]  /*3690*/  MUFU.EX2 R156, R156 ;  /* 0x0000009c009c7308 */ /* 0x000fe20000000800 */
[--C-:B------:R-:W-:Y:S01]  /*36a0*/  FFMA.FTZ R151, R16, c[0x0][0x2d0], -R161.reuse ;  /* 0x0000b40010977a23 */ /* 0x100fe200000108a1 */
[----:B------:R-:W3:Y:S01]  /*36b0*/  LDSM.16.MT88.4 R120, [R179] ;  /* 0x00000000b378783b */ /* 0x000ee20000004200 */
[----:B------:R-:W-:-:S02]  /*36c0*/  FFMA.FTZ R150, R26, c[0x0][0x2d0], -R161 ;  /* 0x0000b4001a967a23 */ /* 0x000fc400000108a1 */
[--C-:B------:R-:W-:Y:S01]  /*36d0*/  FFMA.FTZ R147, R4, c[0x0][0x2d0], -R161.reuse ;  /* 0x0000b40004937a23 */ /* 0x100fe200000108a1 */
[----:B------:R-:W1:Y:S01]  /*36e0*/  LDSM.16.MT88.4 R48, [R181+0x2000] ;  /* 0x00200000b530783b */ /* 0x000e620000004200 */
[--C-:B------:R-:W-:Y:S01]  /*36f0*/  FFMA.FTZ R134, R8, c[0x0][0x2d0], -R161.reuse ;  /* 0x0000b40008867a23 */ /* 0x100fe200000108a1 */
[----:B------:R-:W2:Y:S01]  /*3700*/  MUFU.EX2 R155, R155 ;  /* 0x0000009b009b7308 */ /* 0x000ea20000000800 */
[--C-:B------:R-:W-:Y:S01]  /*3710*/  FFMA.FTZ R144, R3, c[0x0][0x2d0], -R168.reuse ;  /* 0x0000b40003907a23 */ /* 0x100fe200000108a8 */
[----:B------:R-:W1:Y:S01]  /*3720*/  LDSM.16.MT88.4 R56, [R180+0x2000] ;  /* 0x00200000b438783b */ /* 0x000e620000004200 */
[--C-:B------:R-:W-:Y:S02]  /*3730*/  FFMA.FTZ R149, R25, c[0x0][0x2d0], -R168.reuse ;  /* 0x0000b40019957a23 */ /* 0x100fe400000108a8 */
[--C-:B------:R-:W-:Y:S01]  /*3740*/  FFMA.FTZ R148, R21, c[0x0][0x2d0], -R168.reuse ;  /* 0x0000b40015947a23 */ /* 0x100fe200000108a8 */
[----:B------:R-:W1:Y:S01]  /*3750*/  LDSM.16.MT88.4 R64, [R179+0x2000] ;  /* 0x00200000b340783b */ /* 0x000e620000004200 */
[----:B------:R-:W-:Y:S01]  /*3760*/  FFMA.FTZ R3, R17, c[0x0][0x2d0], -R168 ;  /* 0x0000b40011037a23 */ /* 0x000fe200000108a8 */
[----:B------:R-:W-:Y:S01]  /*3770*/  MUFU.EX2 R154, R154 ;  /* 0x0000009a009a7308 */ /* 0x000fe20000000800 */
[--C-:B------:R-:W-:Y:S01]  /*3780*/  FFMA.FTZ R146, R22, c[0x0][0x2d0], -R161.reuse ;  /* 0x0000b40016927a23 */ /* 0x100fe200000108a1 */
[----:B------:R-:W1:Y:S01]  /*3790*/  LDSM.16.MT88.4 R72, [R182+0x4000] ;  /* 0x00400000b648783b */ /* 0x000e620000004200 */
[----:B---3--:R-:W-:-:S02]  /*37a0*/  FFMA.FTZ R135, R12, c[0x0][0x2d0], -R161 ;  /* 0x0000b4000c877a23 */ /* 0x008fc400000108a1 */
[--C-:B------:R-:W-:Y:S01]  /*37b0*/  FFMA.FTZ R145, R18, c[0x0][0x2d0], -R161.reuse ;  /* 0x0000b40012917a23 */ /* 0x100fe200000108a1 */
[----:B-1----:R-:W1:Y:S01]  /*37c0*/  LDSM.16.MT88.4 R80, [R181+0x4000] ;  /* 0x00400000b550783b */ /* 0x002e620000004200 */
[--C-:B------:R-:W-:Y:S01]  /*37d0*/  FFMA.FTZ R160, R165, c[0x0][0x2d0], -R168.reuse ;  /* 0x0000b400a5a07a23 */ /* 0x100fe200000108a8 */
[----:B------:R-:W3:Y:S01]  /*37e0*/  MUFU.EX2 R153, R153 ;  /* 0x0000009900997308 */ /* 0x000ee20000000800 */
[----:B--2---:R-:W-:Y:S01]  /*37f0*/  F2FP.PACK_AB R96, R155, R156 ;  /* 0x0000009c9b60723e */ /* 0x004fe200000000ff */
[----:B------:R-:W2:Y:S01]  /*3800*/  LDSM.16.MT88.4 R88, [R180+0x4000] ;  /* 0x00400000b458783b */ /* 0x000ea20000004200 */
[--C-:B------:R-:W-:Y:S02]  /*3810*/  FFMA.FTZ R158, R163, c[0x0][0x2d0], -R168.reuse ;  /* 0x0000b400a39e7a23 */ /* 0x100fe400000108a8 */
[--C-:B------:R-:W-:Y:S01]  /*3820*/  FFMA.FTZ R157, R157, c[0x0][0x2d0], -R168.reuse ;  /* 0x0000b4009d9d7a23 */ /* 0x100fe200000108a8 */
[----:B------:R-:W1:Y:S01]  /*3830*/  LDSM.16.MT88.4 R4, [R179+0x4000] ;  /* 0x00400000b304783b */ /* 0x000e620000004200 */
[----:B------:R-:W-:Y:S01]  /*3840*/  FFMA.FTZ R159, R159, c[0x0][0x2d0], -R168 ;  /* 0x0000b4009f9f7a23 */ /* 0x000fe200000108a8 */
[----:B------:R-:W-:Y:S01]  /*3850*/  MUFU.EX2 R152, R152 ;  /* 0x0000009800987308 */ /* 0x000fe20000000800 */
[--C-:B------:R-:W-:Y:S01]  /*3860*/  FFMA.FTZ R163, R174, c[0x0][0x2d0], -R161.reuse ;  /* 0x0000b400aea37a23 */ /* 0x100fe200000108a1 */
[----:B------:R-:W1:Y:S01]  /*3870*/  LDSM.16.MT88.4 R8, [R182+0x2800] ;  /* 0x00280000b608783b */ /* 0x000e620000004200 */
[----:B------:R-:W-:-:S02]  /*3880*/  FFMA.FTZ R164, R164, c[0x0][0x2d0], -R161 ;  /* 0x0000b400a4a47a23 */ /* 0x000fc400000108a1 */
[--C-:B------:R-:W-:Y:S01]  /*3890*/  FFMA.FTZ R165, R172, c[0x0][0x2d0], -R161.reuse ;  /* 0x0000b400aca57a23 */ /* 0x100fe200000108a1 */
[----:B------:R-:W1:Y:S01]  /*38a0*/  LDSM.16.MT88.4 R16, [R180+0x2800] ;  /* 0x00280000b410783b */ /* 0x000e620000004200 */
[--C-:B------:R-:W-:Y:S01]  /*38b0*/  FFMA.FTZ R170, R170, c[0x0][0x2d0], -R161.reuse ;  /* 0x0000b400aaaa7a23 */ /* 0x100fe200000108a1 */
[----:B------:R-:W4:Y:S01]  /*38c0*/  MUFU.EX2 R151, R151 ;  /* 0x0000009700977308 */ /* 0x000f220000000800 */
[----:B---3--:R-:W-:Y:S01]  /*38d0*/  F2FP.PACK_AB R98, R153, R154 ;  /* 0x0000009a9962723e */ /* 0x008fe200000000ff */
[----:B------:R-:W3:Y:S01]  /*38e0*/  LDSM.16.MT88.4 R20, [R182+0x800] ;  /* 0x00080000b614783b */ /* 0x000ee20000004200 */
[--C-:B------:R-:W-:Y:S02]  /*38f0*/  FFMA.FTZ R172, R167, c[0x0][0x2d0], -R168.reuse ;  /* 0x0000b400a7ac7a23 */ /* 0x100fe400000108a8 */
[--C-:B------:R-:W-:Y:S01]  /*3900*/  FFMA.FTZ R169, R169, c[0x0][0x2d0], -R168.reuse ;  /* 0x0000b400a9a97a23 */ /* 0x100fe200000108a8 */
[----:B------:R-:W1:Y:S01]  /*3910*/  LDSM.16.MT88.4 R12, [R179+0x2800] ;  /* 0x00280000b30c783b */ /* 0x000e620000004200 */
[--C-:B------:R-:W-:Y:S01]  /*3920*/  FFMA.FTZ R167, R143, c[0x0][0x2d0], -R168.reuse ;  /* 0x0000b4008fa77a23 */ /* 0x100fe200000108a8 */
[----:B------:R-:W-:Y:S01]  /*3930*/  MUFU.EX2 R150, R150 ;  /* 0x0000009600967308 */ /* 0x000fe20000000800 */
[----:B------:R-:W-:Y:S01]  /*3940*/  FFMA.FTZ R236, R141, c[0x0][0x2d0], -R168 ;  /* 0x0000b4008dec7a23 */ /* 0x000fe200000108a8 */
[----:B------:R-:W-:Y:S01]  /*3950*/  LDSM.16.MT88.4 R136, [R181+0x800] ;  /* 0x00080000b588783b */ /* 0x000fe20000004200 */
[----:B------:R-:W-:-:S02]  /*3960*/  FFMA.FTZ R166, R166, c[0x0][0x2d0], -R161 ;  /* 0x0000b400a6a67a23 */ /* 0x000fc400000108a1 */
[--C-:B------:R-:W-:Y:S01]  /*3970*/  FFMA.FTZ R171, R142, c[0x0][0x2d0], -R161.reuse ;  /* 0x0000b4008eab7a23 */ /* 0x100fe200000108a1 */
[----:B------:R-:W-:Y:S01]  /*3980*/  LDSM.16.MT88.4 R32, [R180+0x800] ;  /* 0x00080000b420783b */ /* 0x000fe20000004200 */
[--C-:B------:R-:W-:Y:S01]  /*3990*/  FFMA.FTZ R168, R140, c[0x0][0x2d0], -R161.reuse ;  /* 0x0000b4008ca87a23 */ /* 0x100fe200000108a1 */
[----:B------:R-:W2:Y:S01]  /*39a0*/  MUFU.EX2 R147, R147 ;  /* 0x0000009300937308 */ /* 0x000ea20000000800 */
[----:B----4-:R-:W-:Y:S01]  /*39b0*/  F2FP.PACK_AB R97, R151, R152 ;  /* 0x000000989761723e */ /* 0x010fe200000000ff */
[----:B------:R-:W-:Y:S01]  /*39c0*/  LDSM.16.MT88.4 R28, [R179+0x800] ;  /* 0x00080000b31c783b */ /* 0x000fe20000004200 */
[----:B------:R-:W-:Y:S02]  /*39d0*/  FFMA.FTZ R231, R162, c[0x0][0x2d0], -R161 ;  /* 0x0000b400a2e77a23 */ /* 0x000fe400000108a1 */
[----:B------:R-:W-:Y:S01]  /*39e0*/  FADD.FTZ R155, R156, R155 ;  /* 0x0000009b9c9b7221 */ /* 0x000fe20000010000 */
[----:B------:R-:W-:Y:S01]  /*39f0*/  LDSM.16.MT88.4 R24, [R181+0x2800] ;  /* 0x00280000b518783b */ /* 0x000fe20000004200 */
[----:B------:R-:W-:Y:S01]  /*3a00*/  FADD.FTZ R151, R152, R151 ;  /* 0x0000009798977221 */ /* 0x000fe20000010000 */
[----:B------:R-:W-:Y:S02]  /*3a10*/  MUFU.EX2 R149, R149 ;  /* 0x0000009500957308 */ /* 0x000fe40000000800 */
[----:B------:R-:W-:Y:S01]  /*3a20*/  LDSM.16.MT88.4 R140, [R181+0x1800] ;  /* 0x00180000b58c783b */ /* 0x000fe20000004200 */
[----:B--2---:R-:W-:-:S05]  /*3a30*/  F2FP.PACK_AB R99, R147, R150 ;  /* 0x000000969363723e */ /* 0x004fca00000000ff */
        /* <DEDUP_REMOVED lines=9> */
[C---:B-----5:R-:W-:Y:S02]  /*3ad0*/  HMMA.16816.F32 R100, R96.reuse, R104, RZ ;  /* 0x000000686064723c */ /* 0x060fe400000018ff */
        /* <DEDUP_REMOVED lines=13> */
[C---:B-1----:R-:W-:Y:S02]  /*3bb0*/  HMMA.16816.F32 R76, R96.reuse, R80, RZ ;  /* 0x00000050604c723c */ /* 0x042fe400000018ff */
        /* <DEDUP_REMOVED lines=27> */
[----:B------:R-:W-:-:S04]  /*3d70*/  FADD.FTZ R146, R146, R147 ;  /* 0x0000009392927221 */ /* 0x000fc80000010000 */
[----:B------:R-:W-:Y:S01]  /*3d80*/  FADD.FTZ R146, R135, R146 ;  /* 0x0000009287927221 */ /* 0x000fe20000010000 */
[----:B------:R-:W-:Y:S02]  /*3d90*/  F2FP.PACK_AB R6, R3, R144 ;  /* 0x000000900306723e */ /* 0x000fe400000000ff */
[----:B-----5:R-:W-:Y:S01]  /*3da0*/  F2FP.PACK_AB R7, R134, R145 ;  /* 0x000000918607723e */ /* 0x020fe200000000ff */
[----:B------:R-:W-:-:S04]  /*3db0*/  FADD.FTZ R145, R145, R146 ;  /* 0x0000009291917221 */ /* 0x000fc80000010000 */
[----:B------:R-:W-:Y:S02]  /*3dc0*/  FADD.FTZ R134, R134, R145 ;  /* 0x0000009186867221 */ /* 0x000fe40000010000 */
[C---:B------:R-:W-:Y:S08]  /*3dd0*/  HMMA.16816.F32 R36, R4.reuse, R8, R36 ;  /* 0x000000080424723c */ /* 0x040ff00000001824 */
[C---:B------:R-:W-:Y:S01]  /*3de0*/  HMMA.16816.F32 R40, R4.reuse, R10, R40 ;  /* 0x0000000a0428723c */ /* 0x040fe20000001828 */
[----:B------:R-:W2:Y:S07]  /*3df0*/  LDSM.16.MT88.4 R8, [R181+0x4800] ;  /* 0x00480000b508783b */ /* 0x000eae0000004200 */
[C---:B------:R-:W-:Y:S08]  /*3e00*/  HMMA.16816.F32 R52, R4.reuse, R16, R52 ;  /* 0x000000100434723c */ /* 0x040ff00000001834 */
[C---:B------:R-:W-:Y:S01]  /*3e10*/  HMMA.16816.F32 R56, R4.reuse, R18, R56 ;  /* 0x000000120438723c */ /* 0x040fe20000001838 */
[----:B------:R-:W4:Y:S07]  /*3e20*/  LDSM.16.MT88.4 R16, [R180+0x4800] ;  /* 0x00480000b410783b */ /* 0x000f2e0000004200 */
[C---:B---3--:R-:W-:Y:S08]  /*3e30*/  HMMA.16816.F32 R128, R4.reuse, R20, R128 ;  /* 0x000000140480723c */ /* 0x048ff00000001880 */
[C---:B------:R-:W-:Y:S01]  /*3e40*/  HMMA.16816.F32 R124, R4.reuse, R22, R124 ;  /* 0x00000016047c723c */ /* 0x040fe2000000187c */
[----:B------:R-:W3:Y:S07]  /*3e50*/  LDSM.16.MT88.4 R20, [R182+0x4800] ;  /* 0x00480000b614783b */ /* 0x000eee0000004200 */
[C---:B------:R-:W-:Y:S08]  /*3e60*/  HMMA.16816.F32 R60, R4.reuse, R12, R60 ;  /* 0x0000000c043c723c */ /* 0x040ff0000000183c */
[C---:B------:R-:W-:Y:S01]  /*3e70*/  HMMA.16816.F32 R64, R4.reuse, R14, R64 ;  /* 0x0000000e0440723c */ /* 0x040fe20000001840 */
[----:B------:R-:W5:Y:S07]  /*3e80*/  LDSM.16.MT88.4 R12, [R179+0x4800] ;  /* 0x00480000b30c783b */ /* 0x000f6e0000004200 */
[C---:B--2---:R-:W-:Y:S08]  /*3e90*/  HMMA.16816.F32 R76, R4.reuse, R8, R76 ;  /* 0x00000008044c723c */ /* 0x044ff0000000184c */
[C---:B------:R-:W-:Y:S01]  /*3ea0*/  HMMA.16816.F32 R80, R4.reuse, R10, R80 ;  /* 0x0000000a0450723c */ /* 0x040fe20000001850 */
[----:B------:R-:W2:Y:S07]  /*3eb0*/  LDSM.16.MT88.4 R8, [R182+0x1000] ;  /* 0x00100000b608783b */ /* 0x000eae0000004200 */
[C---:B----4-:R-:W-:Y:S08]  /*3ec0*/  HMMA.16816.F32 R84, R4.reuse, R16, R84 ;  /* 0x000000100454723c */ /* 0x050ff00000001854 */
        /* <DEDUP_REMOVED lines=17> */
[C---:B-----5:R-:W-:Y:S08]  /*3fe0*/  HMMA.16816.F32 R92, R4.reuse, R12, R92 ;  /* 0x0000000c045c723c */ /* 0x060ff0000000185c */
[----:B------:R-:W-:Y:S01]  /*3ff0*/  HMMA.16816.F32 R96, R4, R14, R96 ;  /* 0x0000000e0460723c */ /* 0x000fe20000001860 */
[----:B------:R-:W3:Y:S06]  /*4000*/  LDSM.16.MT88.4 R12, [R182+0x3000] ;  /* 0x00300000b60c783b */ /* 0x000eec0000004200 */
[----:B------:R-:W-:-:S02]  /*4010*/  F2FP.PACK_AB R4, R160, R157 ;  /* 0x0000009da004723e */ /* 0x000fc400000000ff */
[----:B------:R-:W-:Y:S02]  /*4020*/  F2FP.PACK_AB R6, R159, R158 ;  /* 0x0000009e9f06723e */ /* 0x000fe400000000ff */
[----:B-1----:R-:W-:Y:S01]  /*4030*/  F2FP.PACK_AB R5, R164, R163 ;  /* 0x000000a3a405723e */ /* 0x002fe200000000ff */
[----:B------:R-:W-:Y:S01]  /*4040*/  FADD.FTZ R163, R163, R134 ;  /* 0x00000086a3a37221 */ /* 0x000fe20000010000 */
[----:B------:R-:W-:-:S03]  /*4050*/  F2FP.PACK_AB R7, R170, R165 ;  /* 0x000000a5aa07723e */ /* 0x000fc600000000ff */
[----:B------:R-:W-:-:S04]  /*4060*/  FADD.FTZ R164, R164, R163 ;  /* 0x000000a3a4a47221 */ /* 0x000fc80000010000 */
[----:B--2---:R-:W-:Y:S01]  /*4070*/  HMMA.16816.F32 R128, R4, R8, R128 ;  /* 0x000000080480723c */ /* 0x004fe20000001880 */
[----:B------:R-:W-:-:S04]  /*4080*/  FADD.FTZ R165, R165, R164 ;  /* 0x000000a4a5a57221 */ /* 0x000fc80000010000 */
[----:B------:R-:W-:-:S03]  /*4090*/  FADD.FTZ R165, R170, R165 ;  /* 0x000000a5aaa57221 */ /* 0x000fc60000010000 */
[C---:B------:R-:W-:Y:S01]  /*40a0*/  HMMA.16816.F32 R124, R4.reuse, R10, R124 ;  /* 0x0000000a047c723c */ /* 0x040fe2000000187c */
[----:B------:R-:W1:Y:S07]  /*40b0*/  LDSM.16.MT88.4 R8, [R180+0x3000] ;  /* 0x00300000b408783b */ /* 0x000e6e0000004200 */
[C---:B----4-:R-:W-:Y:S08]  /*40c0*/  HMMA.16816.F32 R100, R4.reuse, R16, R100 ;  /* 0x000000100464723c */ /* 0x050ff00000001864 */
        /* <DEDUP_REMOVED lines=30> */
[----:B------:R-:W-:Y:S01]  /*42b0*/  HMMA.16816.F32 R96, R4, R18, R96 ;  /* 0x000000120460723c */ /* 0x000fe20000001860 */
[----:B------:R-:W2:Y:S06]  /*42c0*/  LDSM.16.MT88.4 R16, [R182+0x5800] ;  /* 0x00580000b610783b */ /* 0x000eac0000004200 */
[----:B------:R-:W-:-:S02]  /*42d0*/  F2FP.PACK_AB R4, R172, R169 ;  /* 0x000000a9ac04723e */ /* 0x000fc400000000ff */
[----:B------:R-:W-:Y:S02]  /*42e0*/  F2FP.PACK_AB R6, R236, R167 ;  /* 0x000000a7ec06723e */ /* 0x000fe400000000ff */
[----:B------:R-:W-:Y:S01]  /*42f0*/  F2FP.PACK_AB R5, R171, R166 ;  /* 0x000000a6ab05723e */ /* 0x000fe200000000ff */
[----:B------:R-:W-:Y:S01]  /*4300*/  FADD.FTZ R166, R166, R165 ;  /* 0x000000a5a6a67221 */ /* 0x000fe20000010000 */
[----:B------:R-:W-:-:S03]  /*4310*/  F2FP.PACK_AB R7, R231, R168 ;  /* 0x000000a8e707723e */ /* 0x000fc600000000ff */
[----:B------:R-:W-:-:S04]  /*4320*/  FADD.FTZ R171, R171, R166 ;  /* 0x000000a6abab7221 */ /* 0x000fc80000010000 */
[----:B---3--:R-:W-:Y:S01]  /*4330*/  HMMA.16816.F32 R128, R4, R12, R128 ;  /* 0x0000000c0480723c */ /* 0x008fe20000001880 */
[----:B------:R-:W-:-:S04]  /*4340*/  FADD.FTZ R168, R168, R171 ;  /* 0x000000aba8a87221 */ /* 0x000fc80000010000 */
        /* <DEDUP_REMOVED lines=10> */
[C---:B---3--:R-:W-:Y:S07]  /*43f0*/  HMMA.16816.F32 R76, R4.reuse, R12, R76 ;  /* 0x0000000c044c723c */ /* 0x048fee000000184c */
[----:B------:R-:W-:Y:S01]  /*4400*/  FADD.FTZ R12, R154, R155 ;  /* 0x0000009b9a0c7221 */ /* 0x000fe20000010000 */
[----:B------:R-:W-:Y:S03]  /*4410*/  HMMA.16816.F32 R104, R4, R142, R104 ;  /* 0x0000008e0468723c */ /* 0x000fe60000001868 */
[----:B------:R-:W-:-:S04]  /*4420*/  FADD.FTZ R12, R153, R12 ;  /* 0x0000000c990c7221 */ /* 0x000fc80000010000 */
[----:B------:R-:W-:Y:S01]  /*4430*/  FADD.FTZ R13, R149, R12 ;  /* 0x0000000c950d7221 */ /* 0x000fe20000010000 */
[----:B-1----:R-:W-:Y:S01]  /*4440*/  HMMA.16816.F32 R84, R4, R8, R84 ;  /* 0x000000080454723c */ /* 0x002fe20000001854 */
[----:B------:R-:W-:Y:S02]  /*4450*/  MOV R12, R220 ;  /* 0x000000dc000c7202 */ /* 0x000fe40000000f00 */
[----:B------:R-:W-:-:S04]  /*4460*/  FADD.FTZ R13, R148, R13 ;  /* 0x0000000d940d7221 */ /* 0x000fc80000010000 */
[----:B------:R-:W-:Y:S01]  /*4470*/  @P4 IMAD.HI.U32 R8, R220, c[0x0][0x2c8], RZ ;  /* 0x0000b200dc084a27 */ /* 0x000fe200078e00ff */
[----:B------:R-:W-:Y:S03]  /*4480*/  HMMA.16816.F32 R108, R4, R136, R108 ;  /* 0x00000088046c723c */ /* 0x000fe6000000186c */
[----:B------:R-:W-:Y:S01]  /*4490*/  FADD.FTZ R144, R144, R13 ;  /* 0x0000000d90907221 */ /* 0x000fe20000010000 */
[----:B------:R-:W-:-:S03]  /*44a0*/  @P4 SHF.R.U32.HI R12, RZ, c[0x0][0x2cc], R8 ;  /* 0x0000b300ff0c4a19 */ /* 0x000fc60000011608 */
[----:B------:R-:W-:Y:S01]  /*44b0*/  FADD.FTZ R144, R3, R144 ;  /* 0x0000009003907221 */ /* 0x000fe20000010000 */
[----:B------:R-:W-:Y:S01]  /*44c0*/  IADD3 R133, R12, -c[0x0][0x168], R133 ;  /* 0x80005a000c857a10 */ /* 0x000fe20007ffe085 */
[----:B------:R-:W-:Y:S02]  /*44d0*/  HMMA.16816.F32 R112, R4, R138, R112 ;  /* 0x0000008a0470723c */ /* 0x000fe40000001870 */
[----:B------:R-:W-:Y:S01]  /*44e0*/  FADD.FTZ R157, R157, R144 ;  /* 0x000000909d9d7221 */ /* 0x000fe20000010000 */
[----:B------:R-:W-:-:S03]  /*44f0*/  SHF.R.S32.HI R8, RZ, 0x1f, R133 ;  /* 0x0000001fff087819 */ /* 0x000fc60000011485 */
[----:B------:R-:W-:Y:S01]  /*4500*/  FADD.FTZ R157, R160, R157 ;  /* 0x0000009da09d7221 */ /* 0x000fe20000010000 */
[----:B------:R-:W-:Y:S01]  /*4510*/  LEA.HI R133, R8, R133, RZ, 0x6 ;  /* 0x0000008508857211 */ /* 0x000fe200078f30ff */
[----:B------:R-:W-:Y:S02]  /*4520*/  HMMA.16816.F32 R116, R4, R32, R116 ;  /* 0x000000200474723c */ /* 0x000fe40000001874 */
[----:B------:R-:W-:Y:S01]  /*4530*/  FADD.FTZ R158, R158, R157 ;  /* 0x0000009d9e9e7221 */ /* 0x000fe20000010000 */
[----:B------:R-:W-:-:S03]  /*4540*/  SHF.R.S32.HI R133, RZ, 0x6, R133 ;  /* 0x00000006ff857819 */ /* 0x000fc60000011485 */
[----:B------:R-:W-:Y:S01]  /*4550*/  FADD.FTZ R158, R159, R158 ;  /* 0x0000009e9f9e7221 */ /* 0x000fe20000010000 */
[----:B------:R-:W-:Y:S01]  /*4560*/  IMNMX R173, RZ, R133, !PT ;  /* 0x00000085ffad7217 */ /* 0x000fe20007800200 */
[----:B------:R-:W-:Y:S02]  /*4570*/  HMMA.16816.F32 R120, R4, R34, R120 ;  /* 0x000000220478723c */ /* 0x000fe40000001878 */
[----:B------:R-:W-:Y:S01]  /*4580*/  FADD.FTZ R169, R169, R158 ;  /* 0x0000009ea9a97221 */ /* 0x000fe20000010000 */
[----:B------:R-:W-:-:S03]  /*4590*/  ISETP.GE.AND P0, PT, R238, R173, PT ;  /* 0x000000adee00720c */ /* 0x000fc60003f06270 */
[----:B------:R-:W-:Y:S02]  /*45a0*/  FADD.FTZ R172, R172, R169 ;  /* 0x000000a9acac7221 */ /* 0x000fe40000010000 */
[----:B------:R-:W-:Y:S02]  /*45b0*/  HMMA.16816.F32 R44, R4, R28, R44 ;  /* 0x0000001c042c723c */ /* 0x000fe4000000182c */
[----:B------:R-:W-:-:S04]  /*45c0*/  FADD.FTZ R167, R167, R172 ;  /* 0x000000aca7a77221 */ /* 0x000fc80000010000 */
[----:B------:R-:W-:Y:S02]  /*45d0*/  FADD.FTZ R236, R236, R167 ;  /* 0x000000a7ecec7221 */ /* 0x000fe40000010000 */
        /* <DEDUP_REMOVED lines=8> */
[----:B------:R-:W-:Y:S01]  /*4660*/  HMMA.16816.F32 R96, R4, R18, R96 ;  /* 0x000000120460723c */ /* 0x000fe20000001860 */
[----:B------:R-:W-:Y:S03]  /*4670*/  @!UPT UIADD3 URZ, URZ, URZ, URZ ;  /* 0x0000003f3f3ff290 */ /* 0x000fe6000fffe03f */
[----:B------:R-:W-:Y:S11]  /*4680*/  @!P0 BRA `(.L_x_1986) ;  /* 0x0000321000008947 */ /* 0x000ff60003800000 */
[----:B------:R-:W-:Y:S02]  /*4690*/  MOV R2, R132 ;  /* 0x0000008400027202 */ /* 0x000fe40000000f00 */
[----:B------:R-:W-:-:S07]  /*46a0*/  MOV R3, R0 ;  /* 0x0000000000037202 */ /* 0x000fce0000000f00 */
.L_x_1997:
        /* <DEDUP_REMOVED lines=16> */
[----:B------:R-:W-:Y:S01]  /*47b0*/  IMAD.WIDE.U32 R4, R224, c[0x0][0x208], RZ ;  /* 0x00008200e0047a25 */ /* 0x000fe200078e00ff */
[----:B------:R-:W-:Y:S02]  /*47c0*/  SHF.R.S32.HI R0, RZ, 0x1f, R224 ;  /* 0x0000001fff007819 */ /* 0x000fe400000114e0 */
[----:B------:R-:W-:Y:S01]  /*47d0*/  SHF.R.S32.HI R10, RZ, 0x1f, R223 ;  /* 0x0000001fff0a7819 */ /* 0x000fe200000114df */
[----:B------:R-:W-:Y:S02]  /*47e0*/  IMAD.SHL.U32 R8, R196, 0x2, RZ ;  /* 0x00000002c4087824 */ /* 0x000fe400078e00ff */
[----:B------:R-:W-:Y:S02]  /*47f0*/  IMAD R0, R0, c[0x0][0x208], RZ ;  /* 0x0000820000007a24 */ /* 0x000fe400078e02ff */
[----:B------:R-:W-:Y:S02]  /*4800*/  IMAD R10, R10, c[0x0][0x218], RZ ;  /* 0x000086000a0a7a24 */ /* 0x000fe400078e02ff */
[----:B------:R-:W-:Y:S02]  /*4810*/  IMAD R0, R224, c[0x0][0x20c], R0 ;  /* 0x00008300e0007a24 */ /* 0x000fe400078e0200 */
[----:B------:R-:W-:Y:S02]  /*4820*/  IMAD R10, R223, c[0x0][0x21c], R10 ;  /* 0x00008700df0a7a24 */ /* 0x000fe400078e020a */
[----:B------:R-:W-:Y:S02]  /*4830*/  IMAD.IADD R5, R5, 0x1, R0 ;  /* 0x0000000105057824 */ /* 0x000fe400078e0200 */
[C---:B------:R-:W-:Y:S02]  /*4840*/  IMAD.SHL.U32 R0, R206.reuse, 0x2, RZ ;  /* 0x00000002ce007824 */ /* 0x040fe400078e00ff */
[----:B------:R-:W-:Y:S01]  /*4850*/  IMAD.WIDE.U32 R6, R223, c[0x0][0x218], R4 ;  /* 0x00008600df067a25 */ /* 0x000fe200078e0004 */
[----:B------:R-:W-:Y:S04]  /*4860*/  SHF.L.U64.HI R4, R206, 0x1, R193 ;  /* 0x00000001ce047819 */ /* 0x000fe800000102c1 */
[----:B------:R-:W-:Y:S02]  /*4870*/  IADD3 R5, P0, R228, R6, RZ ;  /* 0x00000006e4057210 */ /* 0x000fe40007f1e0ff */
[----:B------:R-:W-:Y:S02]  /*4880*/  SHF.L.U32 R6, R197, 0x1, RZ ;  /* 0x00000001c5067819 */ /* 0x000fe400000006ff */
[----:B------:R-:W-:Y:S02]  /*4890*/  IADD3.X R10, R217, R7, R10, P0, !PT ;  /* 0x00000007d90a7210 */ /* 0x000fe400007fe40a */
[C---:B------:R-:W-:Y:S02]  /*48a0*/  LEA R9, P0, R5.reuse, c[0x0][0x1f8], 0x1 ;  /* 0x00007e0005097a11 */ /* 0x040fe400078008ff */
[----:B------:R-:W-:Y:S02]  /*48b0*/  SHF.L.U64.HI R7, R196, 0x1, R191 ;  /* 0x00000001c4077819 */ /* 0x000fe400000102bf */
[----:B------:R-:W-:Y:S02]  /*48c0*/  LEA.HI.X R10, R5, c[0x0][0x1fc], R10, 0x1, P0 ;  /* 0x00007f00050a7a11 */ /* 0x000fe400000f0c0a */
[----:B------:R-:W-:Y:S01]  /*48d0*/  SHF.L.U64.HI R5, R197, 0x1, R192 ;  /* 0x00000001c5057819 */ /* 0x000fe200000102c0 */
[----:B------:R-:W-:-:S05]  /*48e0*/  BRA.DIV ~URZ, `(.L_x_1989) ;  /* 0x00008b427f007947 */ /* 0x000fca000b800000 */
[----:B------:R4:W3:Y:S02]  /*48f0*/  SHFL.IDX PT, R12, R10, RZ, 0x181f ;  /* 0x00181fff0a0c7589 */ /* 0x0008e400000e0000 */
.L_x_2048:
[----:B------:R-:W-:-:S05]  /*4900*/  BRA.DIV ~URZ, `(.L_x_1990) ;  /* 0x00008b927f007947 */ /* 0x000fca000b800000 */
[----:B------:R-:W5:Y:S01]  /*4910*/  SHFL.IDX PT, R11, R9, RZ, 0x181f ;  /* 0x00181fff090b7589 */ /* 0x000f6200000e0000 */
[----:B------:R-:W-:Y:S02]  /*4920*/  ISETP.GE.AND P5, PT, R206, c[0x0][0x1d4], PT ;  /* 0x00007500ce007a0c */ /* 0x000fe40003fa6270 */
[----:B------:R-:W-:Y:S01]  /*4930*/  ISETP.GE.AND P2, PT, R197, c[0x0][0x1d4], PT ;  /* 0x00007500c5007a0c */ /* 0x000fe20003f46270 */
[----:B----4-:R-:W4:Y:S01]  /*4940*/  SHFL.IDX PT, R10, R10, 0x1, 0x181f ;  /* 0x00381f000a0a7f89 */ /* 0x010f2200000e0000 */
[----:B------:R-:W-:Y:S03]  /*4950*/  SEL R13, RZ, 0x10, P5 ;  /* 0x00000010ff0d7807 */ /* 0x000fe60002800000 */
[----:B------:R3:W2:Y:S01]  /*4960*/  SHFL.IDX PT, R175, R9, 0x1, 0x181f ;  /* 0x00381f0009af7f89 */ /* 0x0006a200000e0000 */
[C---:B-----5:R-:W-:Y:S02]  /*4970*/  IADD3 R18, P0, R11.reuse, R0, RZ ;  /* 0x000000000b127210 */ /* 0x060fe40007f1e0ff */
[C---:B------:R-:W-:Y:S03]  /*4980*/  IADD3 R16, P6, R11.reuse, R6, RZ ;  /* 0x000000060b107210 */ /* 0x040fe60007fde0ff */
[----:B---3--:R-:W-:Y:S01]  /*4990*/  IMAD.X R19, R12, 0x1, R4, P0 ;  /* 0x000000010c137824 */ /* 0x008fe200000e0604 */
[----:B------:R-:W-:Y:S01]  /*49a0*/  ISETP.GE.AND P0, PT, R196, c[0x0][0x1d4], PT ;  /* 0x00007500c4007a0c */ /* 0x000fe20003f06270 */
[C---:B------:R-:W-:Y:S01]  /*49b0*/  IMAD.X R17, R12.reuse, 0x1, R5, P6 ;  /* 0x000000010c117824 */ /* 0x040fe200030e0605 */
[----:B------:R-:W-:Y:S02]  /*49c0*/  IADD3 R14, P6, R11, R8, RZ ;  /* 0x000000080b0e7210 */ /* 0x000fe40007fde0ff */
[----:B------:R3:W-:Y:S01]  /*49d0*/  LDGSTS.E.BYPASS.LTC128B.128 [R198+0x100], [R18.64], !P5 ;  /* 0x0010000012c67fae */ /* 0x0007e2000e901d46 */
[----:B------:R-:W-:Y:S02]  /*49e0*/  SEL R11, RZ, 0x10, P0 ;  /* 0x00000010ff0b7807 */ /* 0x000fe40000000000 */
[----:B------:R-:W-:Y:S01]  /*49f0*/  IMAD.X R15, R12, 0x1, R7, P6 ;  /* 0x000000010c0f7824 */ /* 0x000fe200030e0607 */
[----:B------:R3:W-:Y:S01]  /*4a00*/  LDGSTS.E.BYPASS.LTC128B.128 [R198+0x2100], [R16.64], !P2 ;  /* 0x0210000010c67fae */ /* 0x0007e2000d101d46 */
[----:B------:R-:W-:Y:S04]  /*4a10*/  SEL R12, RZ, 0x10, P2 ;  /* 0x00000010ff0c7807 */ /* 0x000fe80001000000 */
[----:B------:R3:W-:Y:S03]  /*4a20*/  LDGSTS.E.BYPASS.LTC128B.128 [R198+0x4100], [R14.64], !P0 ;  /* 0x041000000ec67fae */ /* 0x0007e6000c101d46 */
.L_x_2049:
[----:B--234-:R-:W-:Y:S02]  /*4a30*/  IADD3 R14, -R12, 0x10, RZ ;  /* 0x000000100c0e7810 */ /* 0x01cfe40007ffe1ff */
[----:B------:R-:W-:Y:S02]  /*4a40*/  IADD3 R15, -R13, 0x10, RZ ;  /* 0x000000100d0f7810 */ /* 0x000fe40007ffe1ff */
[----:B------:R-:W-:Y:S02]  /*4a50*/  LOP3.LUT R14, R14, 0xf, RZ, 0xc0, !PT ;  /* 0x0000000f0e0e7812 */ /* 0x000fe400078ec0ff */
[----:B------:R-:W-:Y:S02]  /*4a60*/  LOP3.LUT R15, R15, 0xf, RZ, 0xc0, !PT ;  /* 0x0000000f0f0f7812 */ /* 0x000fe400078ec0ff */
[----:B------:R-:W-:Y:S02]  /*4a70*/  IADD3 R9, -R11, 0x10, RZ ;  /* 0x000000100b097810 */ /* 0x000fe40007ffe1ff */
[-C--:B------:R-:W-:Y:S02]  /*4a80*/  IADD3 R14, P6, P5, R14, R175.reuse, R6 ;  /* 0x000000af0e0e7210 */ /* 0x080fe40007dde006 */
[-C--:B------:R-:W-:Y:S02]  /*4a90*/  IADD3 R16, P2, P0, R15, R175.reuse, R0 ;  /* 0x000000af0f107210 */ /* 0x080fe4000785e000 */
[----:B------:R-:W-:Y:S02]  /*4aa0*/  LOP3.LUT R9, R9, 0xf, RZ, 0xc0, !PT ;  /* 0x0000000f09097812 */ /* 0x000fe400078ec0ff */
        /* <DEDUP_REMOVED lines=13> */
.L_x_1988:
[----:B------:R-:W-:Y:S05]  /*4b80*/  BSYNC B0 ;  /* 0x0000000000007941 */ /* 0x000fea0003800000 */
.L_x_1987:
[----:B------:R-:W0:Y:S01]  /*4b90*/  LDGDEPBAR ;  /* 0x00000000000079af */ /* 0x000e220000000000 */
[----:B------:R-:W-:Y:S01]  /*4ba0*/  WARPSYNC 0xffffffff ;  /* 0xffffffff00007948 */ /* 0x000fe20003800000 */
[C---:B--23--:R-:W-:Y:S01]  /*4bb0*/  HMMA.16816.F32 R4, R132.reuse, R136, RZ ;  /* 0x000000888404723c */ /* 0x04cfe200000018ff */
[----:B------:R-:W-:Y:S02]  /*4bc0*/  BSSY B0, `(.L_x_1991) ;  /* 0x00000e1000007945 */ /* 0x000fe40003800000 */
[----:B------:R-:W-:Y:S05]  /*4bd0*/  ISETP.GE.AND P0, PT, R238, 0x1, PT ;  /* 0x00000001ee00780c */ /* 0x000fea0003f06270 */
[C---:B------:R-:W-:Y:S01]  /*4be0*/  HMMA.16816.F32 R8, R132.reuse, R138, RZ ;  /* 0x0000008a8408723c */ /* 0x040fe200000018ff */
[----:B------:R-:W-:Y:S07]  /*4bf0*/  LDSM.16.M88.4 R136, [R184] ;  /* 0x00000000b888783b */ /* 0x000fee0000000200 */
[C---:B----4-:R-:W-:Y:S08]  /*4c00*/  HMMA.16816.F32 R12, R132.reuse, R140, RZ ;  /* 0x0000008c840c723c */ /* 0x050ff000000018ff */
[C---:B------:R-:W-:Y:S01]  /*4c10*/  HMMA.16816.F32 R16, R132.reuse, R142, RZ ;  /* 0x0000008e8410723c */ /* 0x040fe200000018ff */
[----:B------:R-:W2:Y:S07]  /*4c20*/  LDSM.16.M88.4 R140, [R177] ;  /* 0x00000000b18c783b */ /* 0x000eae0000000200 */
        /* <DEDUP_REMOVED lines=9> */
[----:B------:R-:W-:Y:S07]  /*4cc0*/  LDSM.16.M88.4 R156, [R183] ;  /* 0x00000000b79c783b */ /* 0x000fee0000000200 */
[C---:B------:R-:W-:Y:S08]  /*4cd0*/  HMMA.16816.F32 R12, R152.reuse, R160, R12 ;  /* 0x000000a0980c723c */ /* 0x040ff0000000180c */
[C---:B------:R-:W-:Y:S01]  /*4ce0*/  HMMA.16816.F32 R16, R152.reuse, R162, R16 ;  /* 0x000000a29810723c */ /* 0x040fe20000001810 */
[----:B------:R-:W5:Y:S07]  /*4cf0*/  LDSM.16.M88.4 R160, [R176+-0x4000] ;  /* 0xffc00000b0a0783b */ /* 0x000f6e0000000200 */
[C---:B------:R-:W-:Y:S08]  /*4d00*/  HMMA.16816.F32 R20, R152.reuse, R164, R20 ;  /* 0x000000a49814723c */ /* 0x040ff00000001814 */
[C---:B------:R-:W-:Y:S01]  /*4d10*/  HMMA.16816.F32 R24, R152.reuse, R166, R24 ;  /* 0x000000a69818723c */ /* 0x040fe20000001818 */
[----:B------:R-:W3:Y:S07]  /*4d20*/  LDSM.16.M88.4 R164, [R176+-0x3800] ;  /* 0xffc80000b0a4783b */ /* 0x000eee0000000200 */
[C---:B------:R-:W-:Y:S08]  /*4d30*/  HMMA.16816.F32 R28, R152.reuse, R168, R28 ;  /* 0x000000a8981c723c */ /* 0x040ff0000000181c */
[----:B------:R-:W-:Y:S01]  /*4d40*/  HMMA.16816.F32 R32, R152, R170, R32 ;  /* 0x000000aa9820723c */ /* 0x000fe20000001820 */
[----:B------:R-:W4:Y:S06]  /*4d50*/  LDSM.16.M88.4 R152, [R176+-0x3000] ;  /* 0xffd00000b098783b */ /* 0x000f2c0000000200 */
[----:B------:R-:W4:Y:S01]  /*4d60*/  LDSM.16.M88.4 R168, [R176+-0x2800] ;  /* 0xffd80000b0a8783b */ /* 0x000f220000000200 */
        /* <DEDUP_REMOVED lines=41> */
[----:B------:R-:W-:Y:S07]  /*5000*/  LDSM.16.M88.4 R160, [R176+-0x2000] ;  /* 0xffe00000b0a0783b */ /* 0x000fee0000000200 */
[C---:B------:R-:W-:Y:S08]  /*5010*/  HMMA.16816.F32 R12, R152.reuse, R164, R12 ;  /* 0x000000a4980c723c */ /* 0x040ff0000000180c */
[C---:B------:R-:W-:Y:S01]  /*5020*/  HMMA.16816.F32 R16, R152.reuse, R166, R16 ;  /* 0x000000a69810723c */ /* 0x040fe20000001810 */
[----:B------:R-:W-:Y:S07]  /*5030*/  LDSM.16.M88.4 R164, [R176+-0x1800] ;  /* 0xffe80000b0a4783b */ /* 0x000fee0000000200 */
[C---:B-----5:R-:W-:Y:S08]  /*5040*/  HMMA.16816.F32 R20, R152.reuse, R156, R20 ;  /* 0x0000009c9814723c */ /* 0x060ff00000001814 */
[C---:B------:R-:W-:Y:S01]  /*5050*/  HMMA.16816.F32 R24, R152.reuse, R158, R24 ;  /* 0x0000009e9818723c */ /* 0x040fe20000001818 */
[----:B------:R-:W4:Y:S07]  /*5060*/  LDSM.16.M88.4 R156, [R183+0x4000] ;  /* 0x00400000b79c783b */ /* 0x000f2e0000000200 */
[C---:B------:R-:W-:Y:S08]  /*5070*/  HMMA.16816.F32 R28, R152.reuse, R168, R28 ;  /* 0x000000a8981c723c */ /* 0x040ff0000000181c */
[----:B------:R-:W-:Y:S01]  /*5080*/  HMMA.16816.F32 R32, R152, R170, R32 ;  /* 0x000000aa9820723c */ /* 0x000fe20000001820 */
[----:B------:R-:W5:Y:S06]  /*5090*/  LDSM.16.M88.4 R152, [R176+-0x1000] ;  /* 0xfff00000b098783b */ /* 0x000f6c0000000200 */
[----:B------:R-:W3:Y:S01]  /*50a0*/  LDSM.16.M88.4 R168, [R176+-0x800] ;  /* 0xfff80000b0a8783b */ /* 0x000ee20000000200 */
        /* <DEDUP_REMOVED lines=70> */
[----:B------:R-:W-:Y:S07]  /*5510*/  @!UPT UIADD3 URZ, URZ, URZ, URZ ;  /* 0x0000003f3f3ff290 */ /* 0x000fee000fffe03f */
[----:B------:R-:W-:-:S11]  /*5520*/  @!P0 BRA `(.L_x_1992) ;  /* 0x000004a000008947 */ /* 0x000fd60003800000 */
[----:B------:R-:W-:Y:S02]  /*5530*/  IMAD R224, R238, 0x40, R225 ;  /* 0x00000040eee07824 */ /* 0x000fe400078e02e1 */
[----:B------:R-:W-:Y:S02]  /*5540*/  IMAD.MOV.U32 R223, RZ, RZ, RZ ;  /* 0x000000ffffdf7224 */ /* 0x000fe400078e00ff */
[----:B------:R-:W-:Y:S01]  /*5550*/  IMAD.SHL.U32 R134, R197, 0x2, RZ ;  /* 0x00000002c5867824 */ /* 0x000fe200078e00ff */
[----:B------:R-:W-:Y:S05]  /*5560*/  IADD3 R224, R224, -0x40, R203 ;  /* 0xffffffc0e0e07810 */ /* 0x000fea0007ffe0cb */
[----:B------:R-:W-:Y:S04]  /*5570*/  @P3 IMAD.HI.U32 R132, R224, c[0x0][0x2bc], RZ ;  /* 0x0000af00e0843a27 */ /* 0x000fe800078e00ff */
[----:B------:R-:W-:Y:S01]  /*5580*/  IMAD.MOV.U32 R0, RZ, RZ, R224 ;  /* 0x000000ffff007224 */ /* 0x000fe200078e00e0 */
[----:B------:R-:W-:Y:S04]  /*5590*/  @P3 SHF.R.U32.HI R0, RZ, c[0x0][0x2c0], R132 ;  /* 0x0000b000ff003a19 */ /* 0x000fe80000011684 */
[C---:B------:R-:W-:Y:S04]  /*55a0*/  @!P1 IADD3 R133, P0, R0.reuse, R234, RZ ;  /* 0x000000ea00859210 */ /* 0x040fe80007f1e0ff */
[----:B------:R-:W-:Y:S02]  /*55b0*/  @!P1 LEA.HI.X.SX32 R132, R0, R219, 0x1, P0 ;  /* 0x000000db00849211 */ /* 0x000fe400000f0eff */
[C---:B------:R-:W-:Y:S04]  /*55c0*/  @!P1 LEA R136, P0, R133.reuse, c[0x0][0x2a0], 0x2 ;  /* 0x0000a80085889a11 */ /* 0x040fe800078010ff */
[----:B------:R-:W-:Y:S01]  /*55d0*/  @!P1 LEA.HI.X R137, R133, c[0x0][0x2a4], R132, 0x2, P0 ;  /* 0x0000a90085899a11 */ /* 0x000fe200000f1484 */
[----:B------:R-:W-:Y:S01]  /*55e0*/  IMAD.MOV R133, RZ, RZ, -R0 ;  /* 0x000000ffff857224 */ /* 0x000fe200078e0a00 */
[----:B------:R-:W-:Y:S03]  /*55f0*/  SHF.L.U32 R132, R206, 0x1, RZ ;  /* 0x00000001ce847819 */ /* 0x000fe600000006ff */
[----:B------:R1:W2:Y:S01]  /*5600*/  @!P1 LDG.E R223, [R136.64] ;  /* 0x0000000688df9981 */ /* 0x0002a2000c1e1900 */
[----:B------:R-:W-:Y:S04]  /*5610*/  IMAD R224, R133, c[0x0][0x2b8], R224 ;  /* 0x0000ae0085e07a24 */ /* 0x000fe800078e02e0 */
[C---:B------:R-:W-:Y:S01]  /*5620*/  IMAD.WIDE.U32 R138, R224.reuse, c[0x0][0x1e0], RZ ;  /* 0x00007800e08a7a25 */ /* 0x040fe200078e00ff */
[----:B------:R-:W-:Y:S05]  /*5630*/  SHF.R.S32.HI R133, RZ, 0x1f, R224 ;  /* 0x0000001fff857819 */ /* 0x000fea00000114e0 */
[----:B------:R-:W-:Y:S04]  /*5640*/  IMAD R133, R133, c[0x0][0x1e0], RZ ;  /* 0x0000780085857a24 */ /* 0x000fe800078e02ff */
[----:B------:R-:W-:Y:S05]  /*5650*/  IMAD R133, R224, c[0x0][0x1e4], R133 ;  /* 0x00007900e0857a24 */ /* 0x000fea00078e0285 */
[----:B------:R-:W-:Y:S02]  /*5660*/  IADD3 R139, R139, R133, RZ ;  /* 0x000000858b8b7210 */ /* 0x000fe40007ffe0ff */
[C---:B-1----:R-:W-:Y:S01]  /*5670*/  SHF.L.U64.HI R137, R196.reuse, 0x1, R191 ;  /* 0x00000001c4897819 */ /* 0x042fe200000102bf */
[----:B------:R-:W-:Y:S01]  /*5680*/  IMAD.SHL.U32 R136, R196, 0x2, RZ ;  /* 0x00000002c4887824 */ /* 0x000fe200078e00ff */
[----:B--2---:R-:W-:Y:S01]  /*5690*/  SHF.R.S32.HI R135, RZ, 0x1f, R223 ;  /* 0x0000001fff877819 */ /* 0x004fe200000114df */
[----:B------:R-:W-:Y:S04]  /*56a0*/  IMAD.WIDE.U32 R138, R223, c[0x0][0x1f0], R138 ;  /* 0x00007c00df8a7a25 */ /* 0x000fe800078e008a */
[----:B------:R-:W-:Y:S01]  /*56b0*/  IMAD R135, R135, c[0x0][0x1f0], RZ ;  /* 0x00007c0087877a24 */ /* 0x000fe200078e02ff */
[----:B------:R-:W-:Y:S03]  /*56c0*/  IADD3 R133, P0, R232, R138, RZ ;  /* 0x0000008ae8857210 */ /* 0x000fe60007f1e0ff */
[----:B------:R-:W-:Y:S05]  /*56d0*/  IMAD R135, R223, c[0x0][0x1f4], R135 ;  /* 0x00007d00df877a24 */ /* 0x000fea00078e0287 */
[----:B------:R-:W-:Y:S02]  /*56e0*/  IADD3.X R138, R218, R139, R135, P0, !PT ;  /* 0x0000008bda8a7210 */ /* 0x000fe400007fe487 */
[----:B------:R-:W-:Y:S02]  /*56f0*/  LEA R0, P0, R133, c[0x0][0x1c8], 0x1 ;  /* 0x0000720085007a11 */ /* 0x000fe400078008ff */
[----:B------:R-:W-:Y:S02]  /*5700*/  SHF.L.U64.HI R135, R197, 0x1, R192 ;  /* 0x00000001c5877819 */ /* 0x000fe400000102c0 */
[----:B------:R-:W-:Y:S02]  /*5710*/  LEA.HI.X R138, R133, c[0x0][0x1cc], R138, 0x1, P0 ;  /* 0x00007300858a7a11 */ /* 0x000fe400000f0c8a */
[----:B------:R-:W-:Y:S01]  /*5720*/  SHF.L.U64.HI R133, R206, 0x1, R193 ;  /* 0x00000001ce857819 */ /* 0x000fe200000102c1 */
[----:B------:R-:W-:-:S05]  /*5730*/  BRA.DIV ~URZ, `(.L_x_1993) ;  /* 0x00007f927f007947 */ /* 0x000fca000b800000 */
[----:B------:R1:W2:Y:S02]  /*5740*/  SHFL.IDX PT, R140, R138, RZ, 0x181f ;  /* 0x00181fff8a8c7589 */ /* 0x0002a400000e0000 */
.L_x_2050:
[----:B------:R-:W-:-:S05]  /*5750*/  BRA.DIV ~URZ, `(.L_x_1994) ;  /* 0x00007fe27f007947 */ /* 0x000fca000b800000 */
[----:B------:R-:W3:Y:S01]  /*5760*/  SHFL.IDX PT, R139, R0, RZ, 0x181f ;  /* 0x00181fff008b7589 */ /* 0x000ee200000e0000 */
[----:B------:R-:W-:Y:S02]  /*5770*/  ISETP.GE.AND P5, PT, R206, c[0x0][0x1d4], PT ;  /* 0x00007500ce007a0c */ /* 0x000fe40003fa6270 */
[----:B------:R-:W-:Y:S01]  /*5780*/  ISETP.GE.AND P2, PT, R197, c[0x0][0x1d4], PT ;  /* 0x00007500c5007a0c */ /* 0x000fe20003f46270 */
[----:B-1----:R-:W1:Y:S01]  /*5790*/  SHFL.IDX PT, R138, R138, 0x1, 0x181f ;  /* 0x00381f008a8a7f89 */ /* 0x002e6200000e0000 */
[----:B------:R-:W-:Y:S03]  /*57a0*/  SEL R141, RZ, 0x10, P5 ;  /* 0x00000010ff8d7807 */ /* 0x000fe60002800000 */
[----:B------:R4:W2:Y:S01]  /*57b0*/  SHFL.IDX PT, R175, R0, 0x1, 0x181f ;  /* 0x00381f0000af7f89 */ /* 0x0008a200000e0000 */
[C---:B---3--:R-:W-:Y:S02]  /*57c0*/  IADD3 R146, P0, R139.reuse, R132, RZ ;  /* 0x000000848b927210 */ /* 0x048fe40007f1e0ff */
[C---:B------:R-:W-:Y:S03]  /*57d0*/  IADD3 R144, P6, R139.reuse, R134, RZ ;  /* 0x000000868b907210 */ /* 0x040fe60007fde0ff */
        /* <DEDUP_REMOVED lines=10> */
.L_x_2051:
[----:B-1--4-:R-:W-:Y:S02]  /*5880*/  IADD3 R142, -R140, 0x10, RZ ;  /* 0x000000108c8e7810 */ /* 0x012fe40007ffe1ff */
        /* <DEDUP_REMOVED lines=20> */
.L_x_1992:
[----:B------:R-:W-:Y:S05]  /*59d0*/  BSYNC B0 ;  /* 0x0000000000007941 */ /* 0x000fea0003800000 */
.L_x_1991:
[----:B-1----:R-:W-:Y:S01]  /*59e0*/  MOV R132, 0x1 ;  /* 0x0000000100847802 */ /* 0x002fe20000000f00 */
[----:B------:R-:W0:Y:S01]  /*59f0*/  LDGDEPBAR ;  /* 0x00000000000079af */ /* 0x000e220000000000 */
[----:B------:R-:W-:Y:S02]  /*5a00*/  IADD3 R239, R199, R220, RZ ;  /* 0x000000dcc7ef7210 */ /* 0x000fe40007ffe0ff */
[----:B------:R-:W-:Y:S01]  /*5a10*/  MOV R133, c[0x0][0x2ac] ;  /* 0x0000ab0000857a02 */ /* 0x000fe20000000f00 */
        /* <DEDUP_REMOVED lines=8> */
.L_x_2052:
[----:B--2---:R-:W-:Y:S05]  /*5aa0*/  IMAD.IADD R175, R0, 0x1, R175 ;  /* 0x0000000100af7824 */ /* 0x004fea00078e02af */
[C---:B------:R-:W-:Y:S02]  /*5ab0*/  ISETP.GT.AND P6, PT, R175.reuse, RZ, PT ;  /* 0x000000ffaf00720c */ /* 0x040fe40003fc4270 */
[C---:B------:R-:W-:Y:S02]  /*5ac0*/  ISETP.GT.AND P5, PT, R175.reuse, 0x1, PT ;  /* 0x00000001af00780c */ /* 0x040fe40003fa4270 */
[C---:B------:R-:W-:Y:S02]  /*5ad0*/  ISETP.GT.AND P2, PT, R175.reuse, 0x8, PT ;  /* 0x00000008af00780c */ /* 0x040fe40003f44270 */
        /* <DEDUP_REMOVED lines=31> */
[----:B-1----:R-:W1:Y:S03]  /*5cd0*/  SHFL.IDX PT, R239, R239, 0x1, 0x1c1f ;  /* 0x003c1f00efef7f89 */ /* 0x002e6600000e0000 */
[----:B------:R-:W-:Y:S04]  /*5ce0*/  FMNMX.FTZ R12, R133, R12, !PT ;  /* 0x0000000c850c7209 */ /* 0x000fe80007810000 */
[----:B------:R-:W-:Y:S04]  /*5cf0*/  FMNMX.FTZ R12, R5, R12, !PT ;  /* 0x0000000c050c7209 */ /* 0x000fe80007810000 */
[----:B------:R-:W-:Y:S04]  /*5d00*/  FMNMX.FTZ R12, R9, R12, !PT ;  /* 0x0000000c090c7209 */ /* 0x000fe80007810000 */
[----:B------:R-:W-:Y:S04]  /*5d10*/  FMNMX.FTZ R12, R165, R12, !PT ;  /* 0x0000000ca50c7209 */ /* 0x000fe80007810000 */
[----:B------:R-:W-:Y:S04]  /*5d20*/  FMNMX.FTZ R12, R167, R12, !PT ;  /* 0x0000000ca70c7209 */ /* 0x000fe80007810000 */
[----:B------:R-:W-:Y:S01]  /*5d30*/  FMNMX.FTZ R12, R143, R12, !PT ;  /* 0x0000000c8f0c7209 */ /* 0x000fe20007810000 */
[----:B-1----:R-:W-:Y:S03]  /*5d40*/  IMAD.IADD R0, R0, 0x1, R239 ;  /* 0x0000000100007824 */ /* 0x002fe600078e02ef */
[----:B------:R-:W-:Y:S02]  /*5d50*/  FMNMX.FTZ R12, R141, R12, !PT ;  /* 0x0000000c8d0c7209 */ /* 0x000fe40007810000 */
[C---:B------:R-:W-:Y:S02]  /*5d60*/  ISETP.GT.AND P2, PT, R0.reuse, RZ, PT ;  /* 0x000000ff0000720c */ /* 0x040fe40003f44270 */
[----:B------:R-:W-:Y:S02]  /*5d70*/  ISETP.GT.AND P0, PT, R0, 0x1, PT ;  /* 0x000000010000780c */ /* 0x000fe40003f04270 */
[----:B------:R-:W-:Y:S02]  /*5d80*/  FSEL R13, R6, -INF , P2 ;  /* 0xff800000060d7808 */ /* 0x000fe40001000000 */
[----:B------:R-:W-:Y:S02]  /*5d90*/  FSEL R8, R7, -INF , P0 ;  /* 0xff80000007087808 */ /* 0x000fe40000000000 */
[C---:B------:R-:W-:Y:S02]  /*5da0*/  ISETP.GT.AND P2, PT, R0.reuse, 0x8, PT ;  /* 0x000000080000780c */ /* 0x040fe40003f44270 */
[----:B------:R-:W-:Y:S02]  /*5db0*/  FMNMX.FTZ R7, R13, R2, !PT ;  /* 0x000000020d077209 */ /* 0x000fe40007810000 */
[----:B------:R-:W-:Y:S02]  /*5dc0*/  ISETP.GT.AND P0, PT, R0, 0x9, PT ;  /* 0x000000090000780c */ /* 0x000fe40003f04270 */
[----:B------:R-:W-:Y:S02]  /*5dd0*/  FSEL R10, R10, -INF , P2 ;  /* 0xff8000000a0a7808 */ /* 0x000fe40001000000 */
[----:B------:R-:W-:Y:S02]  /*5de0*/  FMNMX.FTZ R7, R8, R7, !PT ;  /* 0x0000000708077209 */ /* 0x000fe40007810000 */
[----:B------:R-:W-:Y:S02]  /*5df0*/  FSEL R6, R11, -INF , P0 ;  /* 0xff8000000b067808 */ /* 0x000fe40000000000 */
[----:B------:R-:W-:Y:S02]  /*5e00*/  ISETP.GT.AND P2, PT, R0, 0x10, PT ;  /* 0x000000100000780c */ /* 0x000fe40003f44270 */
        /* <DEDUP_REMOVED lines=13> */
[----:B------:R-:W-:Y:S02]  /*5ee0*/  FMNMX.FTZ R12, R159, R12, !PT ;  /* 0x0000000c9f0c7209 */ /* 0x000fe40007810000 */
[----:B------:R-:W-:Y:S02]  /*5ef0*/  ISETP.GT.AND P0, PT, R0, 0x21, PT ;  /* 0x000000210000780c */ /* 0x000fe40003f04270 */
[----:B------:R-:W-:Y:S02]  /*5f00*/  FSEL R188, R22, -INF , P2 ;  /* 0xff80000016bc7808 */ /* 0x000fe40001000000 */
[----:B------:R-:W-:Y:S02]  /*5f10*/  FMNMX.FTZ R7, R140, R7, !PT ;  /* 0x000000078c077209 */ /* 0x000fe40007810000 */
        /* <DEDUP_REMOVED lines=35> */
.L_x_2053:
[C---:B------:R-:W-:Y:S01]  /*6150*/  FMUL.FTZ R154, R0.reuse, c[0x0][0x2d0] ;  /* 0x0000b400009a7a20 */ /* 0x040fe20000410000 */
[----:B------:R-:W-:Y:S01]  /*6160*/  FSETP.NEU.FTZ.AND P0, PT, R0, -INF , PT ;  /* 0xff8000000000780b */ /* 0x000fe20003f1d000 */
[----:B------:R-:W-:Y:S01]  /*6170*/  WARPSYNC 0xffffffff ;  /* 0xffffffff00007948 */ /* 0x000fe20003800000 */
[----:B---3--:R-:W-:Y:S01]  /*6180*/  FMNMX.FTZ R132, R132, R135, !PT ;  /* 0x0000008784847209 */ /* 0x008fe20007810000 */
[----:B------:R-:W-:Y:S01]  /*6190*/  LDSM.16.MT88.4 R20, [R181] ;  /* 0x00000000b514783b */ /* 0x000fe20000004200 */
[----:B------:R-:W-:Y:S03]  /*61a0*/  FSEL R154, R154, RZ, P0 ;  /* 0x000000ff9a9a7208 */ /* 0x000fe60000000000 */
[----:B------:R-:W-:Y:S02]  /*61b0*/  FMUL.FTZ R145, R132, c[0x0][0x2d0] ;  /* 0x0000b40084917a20 */ /* 0x000fe40000410000 */
[--C-:B------:R-:W-:Y:S01]  /*61c0*/  FFMA.FTZ R161, R4, c[0x0][0x2d0], -R154.reuse ;  /* 0x0000b40004a17a23 */ /* 0x100fe2000001089a */
[----:B------:R-:W-:Y:S01]  /*61d0*/  FSEL R4, R0, RZ, P0 ;  /* 0x000000ff00047208 */ /* 0x000fe20000000000 */
[--C-:B------:R-:W-:Y:S01]  /*61e0*/  FFMA.FTZ R134, R133, c[0x0][0x2d0], -R154.reuse ;  /* 0x0000b40085867a23 */ /* 0x100fe2000001089a */
[----:B------:R-:W-:Y:S01]  /*61f0*/  FSETP.NEU.FTZ.AND P0, PT, R132, -INF , PT ;  /* 0xff8000008400780b */ /* 0x000fe20003f1d000 */
[--C-:B------:R-:W-:Y:S01]  /*6200*/  FFMA.FTZ R133, R5, c[0x0][0x2d0], -R154.reuse ;  /* 0x0000b40005857a23 */ /* 0x100fe2000001089a */
[----:B------:R-:W-:Y:S01]  /*6210*/  LDSM.16.MT88.4 R28, [R180] ;  /* 0x00000000b41c783b */ /* 0x000fe20000004200 */
[----:B------:R-:W-:Y:S01]  /*6220*/  FADD.FTZ R4, -R4, R3 ;  /* 0x0000000304047221 */ /* 0x000fe20000010100 */
[----:B------:R-:W-:Y:S01]  /*6230*/  FSEL R145, R145, RZ, P0 ;  /* 0x000000ff91917208 */ /* 0x000fe20000000000 */
[----:B------:R-:W-:Y:S01]  /*6240*/  FFMA.FTZ R160, R9, c[0x0][0x2d0], -R154 ;  /* 0x0000b40009a07a23 */ /* 0x000fe2000001089a */
[----:B------:R-:W-:Y:S01]  /*6250*/  FSEL R5, R132, RZ, P0 ;  /* 0x000000ff84057208 */ /* 0x000fe20000000000 */
[----:B------:R-:W-:Y:S01]  /*6260*/  FMUL.FTZ R3, R4, c[0x0][0x2d0] ;  /* 0x0000b40004037a20 */ /* 0x000fe20000410000 */
[----:B------:R-:W-:Y:S01]  /*6270*/  MUFU.EX2 R161, R161 ;  /* 0x000000a100a17308 */ /* 0x000fe20000000800 */
[--C-:B------:R-:W-:Y:S01]  /*6280*/  FFMA.FTZ R163, R13, c[0x0][0x2d0], -R145.reuse ;  /* 0x0000b4000da37a23 */ /* 0x100fe20000010891 */
[----:B------:R-:W-:Y:S01]  /*6290*/  ISETP.GT.AND P0, PT, R238, R173, PT ;  /* 0x000000adee00720c */ /* 0x000fe20003f04270 */
[----:B------:R-:W-:Y:S01]  /*62a0*/  FADD.FTZ R5, -R5, R2 ;  /* 0x0000000205057221 */ /* 0x000fe20000010100 */
[----:B------:R-:W1:Y:S01]  /*62b0*/  LDSM.16.MT88.4 R12, [R182] ;  /* 0x00000000b60c783b */ /* 0x000e620000004200 */
[--C-:B------:R-:W-:Y:S01]  /*62c0*/  FFMA.FTZ R162, R8, c[0x0][0x2d0], -R145.reuse ;  /* 0x0000b40008a27a23 */ /* 0x100fe20000010891 */
[----:B------:R-:W-:Y:S01]  /*62d0*/  IADD3 R238, R238, -0x1, RZ ;  /* 0xffffffffeeee7810 */ /* 0x000fe20007ffe0ff */
[--C-:B--2---:R-:W-:Y:S02]  /*62e0*/  FFMA.FTZ R135, R10, c[0x0][0x2d0], -R145.reuse ;  /* 0x0000b4000a877a23 */ /* 0x104fe40000010891 */
[--C-:B------:R-:W-:Y:S01]  /*62f0*/  FFMA.FTZ R164, R6, c[0x0][0x2d0], -R145.reuse ;  /* 0x0000b40006a47a23 */ /* 0x100fe20000010891 */
[----:B------:R-:W2:Y:S01]  /*6300*/  MUFU.EX2 R134, R134 ;  /* 0x0000008600867308 */ /* 0x000ea20000000800 */
[----:B------:R-:W-:Y:S02]  /*6310*/  FMUL.FTZ R2, R5, c[0x0][0x2d0] ;  /* 0x0000b40005027a20 */ /* 0x000fe40000410000 */
[--C-:B------:R-:W-:Y:S02]  /*6320*/  FFMA.FTZ R168, R141, c[0x0][0x2d0], -R154.reuse ;  /* 0x0000b4008da87a23 */ /* 0x100fe4000001089a */
[--C-:B------:R-:W-:Y:S02]  /*6330*/  FFMA.FTZ R171, R142, c[0x0][0x2d0], -R145.reuse ;  /* 0x0000b4008eab7a23 */ /* 0x100fe40000010891 */
        /* <DEDUP_REMOVED lines=12> */
[----:B------:R-:W-:Y:S01]  /*6400*/  LDSM.16.MT88.4 R148, [R180+0x3800] ;  /* 0x00380000b494783b */ /* 0x000fe20000004200 */
[--C-:B------:R-:W-:Y:S02]  /*6410*/  FFMA.FTZ R247, R146, c[0x0][0x2d0], -R145.reuse ;  /* 0x0000b40092f77a23 */ /* 0x100fe40000010891 */
[----:B------:R-:W3:Y:S01]  /*6420*/  MUFU.EX2 R3, R3 ;  /* 0x0000000300037308 */ /* 0x000ee20000000800 */
[--C-:B------:R-:W-:Y:S02]  /*6430*/  FFMA.FTZ R165, R165, c[0x0][0x2d0], -R154.reuse ;  /* 0x0000b400a5a57a23 */ /* 0x100fe4000001089a */
[--C-:B------:R-:W-:Y:S02]  /*6440*/  FFMA.FTZ R166, R167, c[0x0][0x2d0], -R154.reuse ;  /* 0x0000b400a7a67a23 */ /* 0x100fe4000001089a */
[--C-:B------:R-:W-:Y:S02]  /*6450*/  FFMA.FTZ R167, R143, c[0x0][0x2d0], -R154.reuse ;  /* 0x0000b4008fa77a23 */ /* 0x100fe4000001089a */
[----:B------:R-:W-:Y:S02]  /*6460*/  FFMA.FTZ R154, R147, c[0x0][0x2d0], -R154 ;  /* 0x0000b400939a7a23 */ /* 0x000fe4000001089a */
[--C-:B------:R-:W-:Y:S01]  /*6470*/  FFMA.FTZ R169, R172, c[0x0][0x2d0], -R145.reuse ;  /* 0x0000b400aca97a23 */ /* 0x100fe20000010891 */
[----:B------:R-:W-:Y:S01]  /*6480*/  MUFU.EX2 R163, R163 ;  /* 0x000000a300a37308 */ /* 0x000fe20000000800 */
[--C-:B------:R-:W-:Y:S02]  /*6490*/  FFMA.FTZ R172, R140, c[0x0][0x2d0], -R145.reuse ;  /* 0x0000b4008cac7a23 */ /* 0x100fe40000010891 */
[----:B------:R-:W-:Y:S01]  /*64a0*/  LDSM.16.MT88.4 R140, [R180+0x2800] ;  /* 0x00280000b48c783b */ /* 0x000fe20000004200 */
[--C-:B------:R-:W-:Y:S02]  /*64b0*/  FFMA.FTZ R170, R170, c[0x0][0x2d0], -R145.reuse ;  /* 0x0000b400aaaa7a23 */ /* 0x100fe40000010891 */
[--C-:B------:R-:W-:Y:S02]  /*64c0*/  FFMA.FTZ R188, R188, c[0x0][0x2d0], -R145.reuse ;  /* 0x0000b400bcbc7a23 */ /* 0x100fe40000010891 */
[--C-:B------:R-:W-:Y:S02]  /*64d0*/  FFMA.FTZ R237, R174, c[0x0][0x2d0], -R145.reuse ;  /* 0x0000b400aeed7a23 */ /* 0x100fe40000010891 */
[----:B------:R-:W4:Y:S01]  /*64e0*/  MUFU.EX2 R162, R162 ;  /* 0x000000a200a27308 */ /* 0x000f220000000800 */
[--C-:B------:R-:W-:Y:S02]  /*64f0*/  FFMA.FTZ R174, R158, c[0x0][0x2d0], -R145.reuse ;  /* 0x0000b4009eae7a23 */ /* 0x100fe40000010891 */
[----:B------:R-:W-:Y:S01]  /*6500*/  LDSM.16.MT88.4 R156, [R182+0x5800] ;  /* 0x00580000b69c783b */ /* 0x000fe20000004200 */
[----:B------:R-:W-:Y:S06]  /*6510*/  FFMA.FTZ R145, R144, c[0x0][0x2d0], -R145 ;  /* 0x0000b40090917a23 */ /* 0x000fec0000010891 */
[----:B------:R-:W-:Y:S10]  /*6520*/  MUFU.EX2 R135, R135 ;  /* 0x0000008700877308 */ /* 0x000ff40000000800 */
[----:B------:R-:W-:Y:S10]  /*6530*/  MUFU.EX2 R164, R164 ;  /* 0x000000a400a47308 */ /* 0x000ff40000000800 */
[----:B------:R-:W5:Y:S10]  /*6540*/  MUFU.EX2 R2, R2 ;  /* 0x0000000200027308 */ /* 0x000f740000000800 */
[----:B------:R1:W-:Y:S10]  /*6550*/  MUFU.EX2 R244, R154 ;  /* 0x0000009a00f47308 */ /* 0x0003f40000000800 */
[----:B------:R2:W-:Y:S10]  /*6560*/  MUFU.EX2 R248, R145 ;  /* 0x0000009100f87308 */ /* 0x0005f40000000800 */
[----:B------:R-:W-:Y:S01]  /*6570*/  MUFU.EX2 R165, R165 ;  /* 0x000000a500a57308 */ /* 0x000fe20000000800 */
[----:B-1----:R-:W-:Y:S09]  /*6580*/  LDSM.16.MT88.4 R152, [R179+0x3800] ;  /* 0x00380000b398783b */ /* 0x002ff20000004200 */
[----:B------:R-:W1:Y:S01]  /*6590*/  MUFU.EX2 R166, R166 ;  /* 0x000000a600a67308 */ /* 0x000e620000000800 */
[----:B--2---:R-:W-:Y:S09]  /*65a0*/  LDSM.16.MT88.4 R144, [R181+0x3800] ;  /* 0x00380000b590783b */ /* 0x004ff20000004200 */
[----:B------:R-:W-:Y:S10]  /*65b0*/  MUFU.EX2 R167, R167 ;  /* 0x000000a700a77308 */ /* 0x000ff40000000800 */
[----:B------:R-:W-:Y:S10]  /*65c0*/  MUFU.EX2 R168, R168 ;  /* 0x000000a800a87308 */ /* 0x000ff40000000800 */
[----:B------:R-:W-:Y:S10]  /*65d0*/  MUFU.EX2 R169, R169 ;  /* 0x000000a900a97308 */ /* 0x000ff40000000800 */
[----:B------:R-:W2:Y:S10]  /*65e0*/  MUFU.EX2 R170, R170 ;  /* 0x000000aa00aa7308 */ /* 0x000eb40000000800 */
[----:B------:R-:W-:Y:S10]  /*65f0*/  MUFU.EX2 R171, R171 ;  /* 0x000000ab00ab7308 */ /* 0x000ff40000000800 */
[----:B------:R-:W1:Y:S10]  /*6600*/  MUFU.EX2 R172, R172 ;  /* 0x000000ac00ac7308 */ /* 0x000e740000000800 */
        /* <DEDUP_REMOVED lines=11> */
[----:B------:R-:W-:Y:S10]  /*66c0*/  MUFU.EX2 R245, R245 ;  /* 0x000000f500f57308 */ /* 0x000ff40000000800 */
[----:B------:R-:W1:Y:S10]  /*66d0*/  MUFU.EX2 R246, R246 ;  /* 0x000000f600f67308 */ /* 0x000e740000000800 */
[----:B------:R-:W1:Y:S01]  /*66e0*/  MUFU.EX2 R247, R247 ;  /* 0x000000f700f77308 */ /* 0x000e620000000800 */
[----:B------:R-:W-:Y:S01]  /*66f0*/  F2FP.PACK_AB R136, R134, R161 ;  /* 0x000000a18688723e */ /* 0x000fe200000000ff */
[C---:B---3--:R-:W-:Y:S01]  /*6700*/  FMUL.FTZ R4, R3.reuse, R128 ;  /* 0x0000008003047220 */ /* 0x048fe20000410000 */
[----:B------:R-:W-:Y:S01]  /*6710*/  F2FP.PACK_AB R138, R160, R133 ;  /* 0x00000085a08a723e */ /* 0x000fe200000000ff */
[C---:B------:R-:W-:Y:S01]  /*6720*/  FMUL.FTZ R5, R3.reuse, R129 ;  /* 0x0000008103057220 */ /* 0x040fe20000410000 */
[----:B----4-:R-:W-:Y:S01]  /*6730*/  F2FP.PACK_AB R137, R162, R163 ;  /* 0x000000a3a289723e */ /* 0x010fe200000000ff */
[----:B-----5:R-:W-:Y:S01]  /*6740*/  FMUL.FTZ R6, R2, R130 ;  /* 0x0000008202067220 */ /* 0x020fe20000410000 */
[----:B------:R-:W-:Y:S01]  /*6750*/  F2FP.PACK_AB R139, R164, R135 ;  /* 0x00000087a48b723e */ /* 0x000fe200000000ff */
[C---:B------:R-:W-:Y:S02]  /*6760*/  FMUL.FTZ R7, R2.reuse, R131 ;  /* 0x0000008302077220 */ /* 0x040fe40000410000 */
[----:B------:R-:W-:Y:S01]  /*6770*/  LDSM.16.MT88.4 R128, [R181+0x2800] ;  /* 0x00280000b580783b */ /* 0x000fe20000004200 */
[C---:B------:R-:W-:Y:S02]  /*6780*/  FMUL.FTZ R8, R3.reuse, R124 ;  /* 0x0000007c03087220 */ /* 0x040fe40000410000 */
[C---:B------:R-:W-:Y:S02]  /*6790*/  FMUL.FTZ R9, R3.reuse, R125 ;  /* 0x0000007d03097220 */ /* 0x040fe40000410000 */
[C---:B------:R-:W-:Y:S05]  /*67a0*/  HMMA.16816.F32 R4, R136.reuse, R12, R4 ;  /* 0x0000000c8804723c */ /* 0x040fea0000001804 */
[C---:B------:R-:W-:Y:S02]  /*67b0*/  FMUL.FTZ R10, R2.reuse, R126 ;  /* 0x0000007e020a7220 */ /* 0x040fe40000410000 */
[C---:B------:R-:W-:Y:S02]  /*67c0*/  FMUL.FTZ R11, R2.reuse, R127 ;  /* 0x0000007f020b7220 */ /* 0x040fe40000410000 */
[----:B------:R-:W-:Y:S03]  /*67d0*/  LDSM.16.MT88.4 R124, [R182+0x2800] ;  /* 0x00280000b67c783b */ /* 0x000fe60000004200 */
[C---:B------:R-:W-:Y:S02]  /*67e0*/  FMUL.FTZ R12, R3.reuse, R100 ;  /* 0x00000064030c7220 */ /* 0x040fe40000410000 */
[C---:B------:R-:W-:Y:S03]  /*67f0*/  HMMA.16816.F32 R8, R136.reuse, R14, R8 ;  /* 0x0000000e8808723c */ /* 0x040fe60000001808 */
[C---:B------:R-:W-:Y:S02]  /*6800*/  FMUL.FTZ R13, R3.reuse, R101 ;  /* 0x00000065030d7220 */ /* 0x040fe40000410000 */
[C---:B------:R-:W-:Y:S02]  /*6810*/  FMUL.FTZ R16, R3.reuse, R104 ;  /* 0x0000006803107220 */ /* 0x040fe40000410000 */
[C---:B------:R-:W-:Y:S02]  /*6820*/  FMUL.FTZ R14, R2.reuse, R102 ;  /* 0x00000066020e7220 */ /* 0x040fe40000410000 */
[C---:B------:R-:W-:Y:S02]  /*6830*/  FMUL.FTZ R15, R2.reuse, R103 ;  /* 0x00000067020f7220 */ /* 0x040fe40000410000 */
[----:B------:R-:W3:Y:S01]  /*6840*/  LDSM.16.MT88.4 R100, [R179] ;  /* 0x00000000b364783b */ /* 0x000ee20000004200 */
[C---:B------:R-:W-:Y:S02]  /*6850*/  FMUL.FTZ R17, R3.reuse, R105 ;  /* 0x0000006903117220 */ /* 0x040fe40000410000 */
[C---:B------:R-:W-:Y:S02]  /*6860*/  FMUL.FTZ R18, R2.reuse, R106 ;  /* 0x0000006a02127220 */ /* 0x040fe40000410000 */
[C---:B------:R-:W-:Y:S03]  /*6870*/  HMMA.16816.F32 R12, R136.reuse, R20, R12 ;  /* 0x00000014880c723c */ /* 0x040fe6000000180c */
[C---:B------:R-:W-:Y:S02]  /*6880*/  FMUL.FTZ R19, R2.reuse, R107 ;  /* 0x0000006b02137220 */ /* 0x040fe40000410000 */
[----:B------:R-:W4:Y:S01]  /*6890*/  LDSM.16.MT88.4 R104, [R182+0x2000] ;  /* 0x00200000b668783b */ /* 0x000f220000004200 */
[C---:B------:R-:W-:Y:S02]  /*68a0*/  FMUL.FTZ R24, R3.reuse, R112 ;  /* 0x0000007003187220 */ /* 0x040fe40000410000 */
[C---:B------:R-:W-:Y:S02]  /*68b0*/  FMUL.FTZ R20, R3.reuse, R108 ;  /* 0x0000006c03147220 */ /* 0x040fe40000410000 */
[C---:B------:R-:W-:Y:S03]  /*68c0*/  HMMA.16816.F32 R16, R136.reuse, R22, R16 ;  /* 0x000000168810723c */ /* 0x040fe60000001810 */
[C---:B------:R-:W-:Y:S02]  /*68d0*/  FMUL.FTZ R21, R3.reuse, R109 ;  /* 0x0000006d03157220 */ /* 0x040fe40000410000 */
[C---:B------:R-:W-:Y:S02]  /*68e0*/  FMUL.FTZ R25, R3.reuse, R113 ;  /* 0x0000007103197220 */ /* 0x040fe40000410000 */
[C---:B------:R-:W-:Y:S02]  /*68f0*/  FMUL.FTZ R22, R2.reuse, R110 ;  /* 0x0000006e02167220 */ /* 0x040fe40000410000 */
[C---:B------:R-:W-:Y:S02]  /*6900*/  FMUL.FTZ R23, R2.reuse, R111 ;  /* 0x0000006f02177220 */ /* 0x040fe40000410000 */
[----:B------:R-:W5:Y:S01]  /*6910*/  LDSM.16.MT88.4 R108, [R181+0x2000] ;  /* 0x00200000b56c783b */ /* 0x000f620000004200 */
[C---:B------:R-:W-:Y:S02]  /*6920*/  FMUL.FTZ R26, R2.reuse, R114 ;  /* 0x00000072021a7220 */ /* 0x040fe40000410000 */
[C---:B------:R-:W-:Y:S02]  /*6930*/  FMUL.FTZ R27, R2.reuse, R115 ;  /* 0x00000073021b7220 */ /* 0x040fe40000410000 */
[C---:B------:R-:W-:Y:S03]  /*6940*/  HMMA.16816.F32 R20, R136.reuse, R28, R20 ;  /* 0x0000001c8814723c */ /* 0x040fe60000001814 */
[----:B------:R-:W-:Y:S01]  /*6950*/  LDSM.16.MT88.4 R112, [R182+0x800] ;  /* 0x00080000b670783b */ /* 0x000fe20000004200 */
[C---:B------:R-:W-:Y:S02]  /*6960*/  FMUL.FTZ R32, R3.reuse, R120 ;  /* 0x0000007803207220 */ /* 0x040fe40000410000 */
[C---:B------:R-:W-:Y:S02]  /*6970*/  FMUL.FTZ R33, R3.reuse, R121 ;  /* 0x0000007903217220 */ /* 0x040fe40000410000 */
[C---:B------:R-:W-:Y:S04]  /*6980*/  HMMA.16816.F32 R24, R136.reuse, R30, R24 ;  /* 0x0000001e8818723c */ /* 0x040fe80000001818 */
[C---:B------:R-:W-:Y:S02]  /*6990*/  FMUL.FTZ R28, R3.reuse, R116 ;  /* 0x00000074031c7220 */ /* 0x040fe40000410000 */
[C---:B------:R-:W-:Y:S02]  /*69a0*/  FMUL.FTZ R29, R3.reuse, R117 ;  /* 0x00000075031d7220 */ /* 0x040fe40000410000 */
[C---:B------:R-:W-:Y:S04]  /*69b0*/  FMUL.FTZ R30, R2.reuse, R118 ;  /* 0x00000076021e7220 */ /* 0x040fe80000410000 */
[C---:B------:R-:W-:Y:S02]  /*69c0*/  FMUL.FTZ R31, R2.reuse, R119 ;  /* 0x00000077021f7220 */ /* 0x040fe40000410000 */
[----:B------:R-:W-:Y:S01]  /*69d0*/  LDSM.16.MT88.4 R116, [R181+0x800] ;  /* 0x00080000b574783b */ /* 0x000fe20000004200 */
[C---:B------:R-:W-:Y:S02]  /*69e0*/  FMUL.FTZ R34, R2.reuse, R122 ;  /* 0x0000007a02227220 */ /* 0x040fe40000410000 */
[C---:B------:R-:W-:Y:S02]  /*69f0*/  FMUL.FTZ R35, R2.reuse, R123 ;  /* 0x0000007b02237220 */ /* 0x040fe40000410000 */
[C---:B---3--:R-:W-:Y:S03]  /*6a00*/  HMMA.16816.F32 R28, R136.reuse, R100, R28 ;  /* 0x00000064881c723c */ /* 0x048fe6000000181c */
[----:B------:R-:W-:Y:S01]  /*6a10*/  LDSM.16.MT88.4 R120, [R179+0x800] ;  /* 0x00080000b378783b */ /* 0x000fe20000004200 */
[C---:B------:R-:W-:Y:S02]  /*6a20*/  FMUL.FTZ R36, R3.reuse, R36 ;  /* 0x0000002403247220 */ /* 0x040fe40000410000 */
[C---:B------:R-:W-:Y:S02]  /*6a30*/  FMUL.FTZ R37, R3.reuse, R37 ;  /* 0x0000002503257220 */ /* 0x040fe40000410000 */
[C---:B------:R-:W-:Y:S03]  /*6a40*/  HMMA.16816.F32 R32, R136.reuse, R102, R32 ;  /* 0x000000668820723c */ /* 0x040fe60000001820 */
[----:B------:R-:W3:Y:S01]  /*6a50*/  LDSM.16.MT88.4 R100, [R180+0x2000] ;  /* 0x00200000b464783b */ /* 0x000ee20000004200 */
[C---:B------:R-:W-:Y:S02]  /*6a60*/  FMUL.FTZ R38, R2.reuse, R38 ;  /* 0x0000002602267220 */ /* 0x040fe40000410000 */
[C---:B------:R-:W-:Y:S02]  /*6a70*/  FMUL.FTZ R39, R2.reuse, R39 ;  /* 0x0000002702277220 */ /* 0x040fe40000410000 */
[C---:B------:R-:W-:Y:S04]  /*6a80*/  FMUL.FTZ R40, R3.reuse, R40 ;  /* 0x0000002803287220 */ /* 0x040fe80000410000 */
[C---:B------:R-:W-:Y:S01]  /*6a90*/  FMUL.FTZ R41, R3.reuse, R41 ;  /* 0x0000002903297220 */ /* 0x040fe20000410000 */
[C---:B----4-:R-:W-:Y:S03]  /*6aa0*/  HMMA.16816.F32 R36, R136.reuse, R104, R36 ;  /* 0x000000688824723c */ /* 0x050fe60000001824 */
[C---:B------:R-:W-:Y:S02]  /*6ab0*/  FMUL.FTZ R42, R2.reuse, R42 ;  /* 0x0000002a022a7220 */ /* 0x040fe40000410000 */
[C---:B------:R-:W-:Y:S02]  /*6ac0*/  FMUL.FTZ R43, R2.reuse, R43 ;  /* 0x0000002b022b7220 */ /* 0x040fe40000410000 */
[C---:B------:R-:W-:Y:S02]  /*6ad0*/  FMUL.FTZ R44, R3.reuse, R44 ;  /* 0x0000002c032c7220 */ /* 0x040fe40000410000 */
[C---:B------:R-:W-:Y:S03]  /*6ae0*/  FMUL.FTZ R45, R3.reuse, R45 ;  /* 0x0000002d032d7220 */ /* 0x040fe60000410000 */
[C---:B------:R-:W-:Y:S01]  /*6af0*/  HMMA.16816.F32 R40, R136.reuse, R106, R40 ;  /* 0x0000006a8828723c */ /* 0x040fe20000001828 */
[----:B------:R-:W4:Y:S02]  /*6b00*/  LDSM.16.MT88.4 R104, [R179+0x2000] ;  /* 0x00200000b368783b */ /* 0x000f240000004200 */
[C---:B------:R-:W-:Y:S02]  /*6b10*/  FMUL.FTZ R46, R2.reuse, R46 ;  /* 0x0000002e022e7220 */ /* 0x040fe40000410000 */
[C---:B------:R-:W-:Y:S02]  /*6b20*/  FMUL.FTZ R47, R2.reuse, R47 ;  /* 0x0000002f022f7220 */ /* 0x040fe40000410000 */
[C---:B------:R-:W-:Y:S02]  /*6b30*/  FMUL.FTZ R48, R3.reuse, R48 ;  /* 0x0000003003307220 */ /* 0x040fe40000410000 */
[C---:B------:R-:W-:Y:S03]  /*6b40*/  FMUL.FTZ R49, R3.reuse, R49 ;  /* 0x0000003103317220 */ /* 0x040fe60000410000 */
[C---:B-----5:R-:W-:Y:S03]  /*6b50*/  HMMA.16816.F32 R44, R136.reuse, R108, R44 ;  /* 0x0000006c882c723c */ /* 0x060fe6000000182c */
[C---:B------:R-:W-:Y:S02]  /*6b60*/  FMUL.FTZ R50, R2.reuse, R50 ;  /* 0x0000003202327220 */ /* 0x040fe40000410000 */
[C---:B------:R-:W-:Y:S02]  /*6b70*/  FMUL.FTZ R51, R2.reuse, R51 ;  /* 0x0000003302337220 */ /* 0x040fe40000410000 */
[C---:B------:R-:W-:Y:S02]  /*6b80*/  FMUL.FTZ R52, R3.reuse, R52 ;  /* 0x0000003403347220 */ /* 0x040fe40000410000 */
[C---:B------:R-:W-:Y:S03]  /*6b90*/  FMUL.FTZ R53, R3.reuse, R53 ;  /* 0x0000003503357220 */ /* 0x040fe60000410000 */
[C---:B------:R-:W-:Y:S01]  /*6ba0*/  HMMA.16816.F32 R48, R136.reuse, R110, R48 ;  /* 0x0000006e8830723c */ /* 0x040fe20000001830 */
[----:B------:R-:W5:Y:S02]  /*6bb0*/  LDSM.16.MT88.4 R108, [R182+0x4000] ;  /* 0x00400000b66c783b */ /* 0x000f640000004200 */
        /* <DEDUP_REMOVED lines=39> */
[----:B------:R-:W-:Y:S02]  /*6e30*/  FMUL.FTZ R83, R2, R83 ;  /* 0x0000005302537220 */ /* 0x000fe40000410000 */
[C---:B------:R-:W-:Y:S01]  /*6e40*/  FMUL.FTZ R84, R3.reuse, R84 ;  /* 0x0000005403547220 */ /* 0x040fe20000410000 */
[----:B-1----:R-:W-:Y:S01]  /*6e50*/  F2FP.PACK_AB R100, R166, R165 ;  /* 0x000000a5a664723e */ /* 0x002fe200000000ff */
[C---:B------:R-:W-:Y:S03]  /*6e60*/  FMUL.FTZ R85, R3.reuse, R85 ;  /* 0x0000005503557220 */ /* 0x040fe60000410000 */
[C---:B------:R-:W-:Y:S03]  /*6e70*/  HMMA.16816.F32 R80, R136.reuse, R102, R80 ;  /* 0x000000668850723c */ /* 0x040fe60000001850 */
[----:B------:R-:W-:Y:S01]  /*6e80*/  FMUL.FTZ R86, R2, R86 ;  /* 0x0000005602567220 */ /* 0x000fe20000410000 */
[----:B--2---:R-:W-:Y:S01]  /*6e90*/  F2FP.PACK_AB R101, R170, R169 ;  /* 0x000000a9aa65723e */ /* 0x004fe200000000ff */
[----:B------:R-:W-:Y:S02]  /*6ea0*/  FMUL.FTZ R87, R2, R87 ;  /* 0x0000005702577220 */ /* 0x000fe40000410000 */
[C---:B------:R-:W-:Y:S01]  /*6eb0*/  FMUL.FTZ R88, R3.reuse, R88 ;  /* 0x0000005803587220 */ /* 0x040fe20000410000 */
[----:B------:R-:W-:Y:S01]  /*6ec0*/  F2FP.PACK_AB R102, R168, R167 ;  /* 0x000000a7a866723e */ /* 0x000fe200000000ff */
[C---:B------:R-:W-:Y:S03]  /*6ed0*/  FMUL.FTZ R89, R3.reuse, R89 ;  /* 0x0000005903597220 */ /* 0x040fe60000410000 */
[C---:B----4-:R-:W-:Y:S03]  /*6ee0*/  HMMA.16816.F32 R84, R136.reuse, R104, R84 ;  /* 0x000000688854723c */ /* 0x050fe60000001854 */
[----:B------:R-:W-:Y:S01]  /*6ef0*/  FMUL.FTZ R90, R2, R90 ;  /* 0x0000005a025a7220 */ /* 0x000fe20000410000 */
[----:B------:R-:W-:Y:S01]  /*6f00*/  F2FP.PACK_AB R103, R172, R171 ;  /* 0x000000abac67723e */ /* 0x000fe200000000ff */
        /* <DEDUP_REMOVED lines=9> */
[C---:B-----5:R-:W-:Y:S03]  /*6fa0*/  HMMA.16816.F32 R92, R136.reuse, R108, R92 ;  /* 0x0000006c885c723c */ /* 0x060fe6000000185c */
[C---:B------:R-:W-:Y:S02]  /*6fb0*/  FMUL.FTZ R98, R2.reuse, R98 ;  /* 0x0000006202627220 */ /* 0x040fe40000410000 */
[C---:B------:R-:W-:Y:S02]  /*6fc0*/  FMUL.FTZ R99, R2.reuse, R99 ;  /* 0x0000006302637220 */ /* 0x040fe40000410000 */
[----:B------:R-:W-:Y:S02]  /*6fd0*/  FFMA.FTZ R161, R3, R236, R161 ;  /* 0x000000ec03a17223 */ /* 0x000fe400000100a1 */
[----:B------:R-:W-:Y:S03]  /*6fe0*/  FFMA.FTZ R163, R2, R231, R163 ;  /* 0x000000e702a37223 */ /* 0x000fe600000100a3 */
[----:B------:R-:W-:Y:S01]  /*6ff0*/  HMMA.16816.F32 R96, R136, R110, R96 ;  /* 0x0000006e8860723c */ /* 0x000fe20000001860 */
[----:B------:R-:W2:Y:S02]  /*7000*/  LDSM.16.MT88.4 R108, [R179+0x2800] ;  /* 0x00280000b36c783b */ /* 0x000ea40000004200 */
        /* <DEDUP_REMOVED lines=50> */
[----:B------:R-:W-:Y:S06]  /*7330*/  LDSM.16.MT88.4 R108, [R182+0x5000] ;  /* 0x00500000b66c783b */ /* 0x000fec0000004200 */
        /* <DEDUP_REMOVED lines=38> */
[----:B------:R-:W-:Y:S01]  /*75a0*/  FADD.FTZ R245, R245, R2 ;  /* 0x00000002f5f57221 */ /* 0x000fe20000010000 */
[----:B------:R-:W-:Y:S01]  /*75b0*/  MOV R2, R132 ;  /* 0x0000008400027202 */ /* 0x000fe20000000f00 */
        /* <DEDUP_REMOVED lines=22> */
[C---:B----4-:R-:W-:Y:S01]  /*7720*/  HMMA.16816.F32 R100, R136.reuse, R108, R12 ;  /* 0x0000006c8864723c */ /* 0x050fe2000000180c */
[----:B------:R-:W4:Y:S07]  /*7730*/  LDSM.16.MT88.4 R12, [R179+0x5800] ;  /* 0x00580000b30c783b */ /* 0x000f2e0000004200 */
        /* <DEDUP_REMOVED lines=19> */
[C---:B----4-:R-:W-:Y:S08]  /*7870*/  HMMA.16816.F32 R92, R136.reuse, R12, R92 ;  /* 0x0000000c885c723c */ /* 0x050ff0000000185c */
[----:B------:R-:W-:Y:S01]  /*7880*/  HMMA.16816.F32 R96, R136, R14, R96 ;  /* 0x0000000e8860723c */ /* 0x000fe20000001860 */
[----:B------:R-:W-:-:S07]  /*7890*/  @P0 BRA `(.L_x_1997) ;  /* 0xffffce1000000947 */ /* 0x000fce000383ffff */
.L_x_1986:
[----:B------:R-:W-:-:S13]  /*78a0*/  ISETP.GE.AND P0, PT, R238, RZ, PT ;  /* 0x000000ffee00720c */ /* 0x000fda0003f06270 */
[----:B------:R-:W-:Y:S05]  /*78b0*/  @!P0 BRA `(.L_x_1998) ;  /* 0x00002c4000008947 */ /* 0x000fea0003800000 */
[----:B------:R-:W-:Y:S02]  /*78c0*/  MOV R133, R132 ;  /* 0x0000008400857202 */ /* 0x000fe40000000f00 */
[----:B------:R-:W-:Y:S02]  /*78d0*/  MOV R3, R0 ;  /* 0x0000000000037202 */ /* 0x000fe40000000f00 */
.L_x_2005:
[----:B------:R-:W-:Y:S04]  /*78e0*/  DEPBAR.LE SB0, 0x0 ;  /* 0x000080000000791a */ /* 0x000fe80000000000 */
[----:B------:R-:W-:Y:S01]  /*78f0*/  WARPSYNC 0xffffffff ;  /* 0xffffffff00007948 */ /* 0x000fe20003800000 */
[----:B------:R-:W-:Y:S01]  /*7900*/  BAR.SYNC.DEFER_BLOCKING 0x0 ;  /* 0x0000000000007b1d */ /* 0x000fe20000010000 */
[----:B------:R-:W-:Y:S01]  /*7910*/  SHF.R.S32.HI R7, RZ, 0x1f, R224 ;  /* 0x0000001fff077819 */ /* 0x000fe200000114e0 */
[----:B------:R-:W-:Y:S01]  /*7920*/  IMAD.WIDE.U32 R4, R224, c[0x0][0x208], RZ ;  /* 0x00008200e0047a25 */ /* 0x000fe200078e00ff */
[----:B------:R-:W-:Y:S02]  /*7930*/  SHF.R.S32.HI R2, RZ, 0x1f, R223 ;  /* 0x0000001fff027819 */ /* 0x000fe400000114df */
[C---:B------:R-:W-:Y:S01]  /*7940*/  IADD3 R132, R178.reuse, 0x4800, RZ ;  /* 0x00004800b2847810 */ /* 0x040fe20007ffe0ff */
[----:B------:R-:W-:Y:S01]  /*7950*/  IMAD R7, R7, c[0x0][0x208], RZ ;  /* 0x0000820007077a24 */ /* 0x000fe200078e02ff */
[----:B------:R-:W-:Y:S01]  /*7960*/  IADD3 R134, R178, 0x4000, RZ ;  /* 0x00004000b2867810 */ /* 0x000fe20007ffe0ff */
[----:B------:R-:W-:Y:S01]  /*7970*/  IMAD R2, R2, c[0x0][0x218], RZ ;  /* 0x0000860002027a24 */ /* 0x000fe200078e02ff */
[----:B------:R-:W-:Y:S01]  /*7980*/  IADD3 R135, R178, 0x3800, RZ ;  /* 0x00003800b2877810 */ /* 0x000fe20007ffe0ff */
[----:B------:R-:W-:Y:S01]  /*7990*/  IMAD R7, R224, c[0x0][0x20c], R7 ;  /* 0x00008300e0077a24 */ /* 0x000fe200078e0207 */
[C---:B------:R-:W-:Y:S01]  /*79a0*/  IADD3 R188, R178.reuse, 0x3000, RZ ;  /* 0x00003000b2bc7810 */ /* 0x040fe20007ffe0ff */
[----:B------:R-:W-:Y:S01]  /*79b0*/  IMAD R2, R223, c[0x0][0x21c], R2 ;  /* 0x00008700df027a24 */ /* 0x000fe200078e0202 */
[C---:B------:R-:W-:Y:S01]  /*79c0*/  IADD3 R189, R178.reuse, 0x2800, RZ ;  /* 0x00002800b2bd7810 */ /* 0x040fe20007ffe0ff */
[----:B------:R-:W-:Y:S01]  /*79d0*/  IMAD.IADD R5, R5, 0x1, R7 ;  /* 0x0000000105057824 */ /* 0x000fe200078e0207 */
[----:B------:R-:W-:Y:S01]  /*79e0*/  IADD3 R190, R178, 0x2000, RZ ;  /* 0x00002000b2be7810 */ /* 0x000fe20007ffe0ff */
[C---:B------:R-:W-:Y:S01]  /*79f0*/  IMAD.SHL.U32 R23, R196.reuse, 0x2, RZ ;  /* 0x00000002c4177824 */ /* 0x040fe200078e00ff */
[----:B------:R-:W-:Y:S01]  /*7a00*/  SHF.L.U64.HI R28, R196, 0x1, R191 ;  /* 0x00000001c41c7819 */ /* 0x000fe200000102bf */
[----:B------:R-:W-:Y:S01]  /*7a10*/  IMAD.WIDE.U32 R4, R223, c[0x0][0x218], R4 ;  /* 0x00008600df047a25 */ /* 0x000fe200078e0004 */
[C---:B------:R-:W-:Y:S02]  /*7a20*/  SHF.L.U64.HI R30, R197.reuse, 0x1, R192 ;  /* 0x00000001c51e7819 */ /* 0x040fe400000102c0 */
[----:B------:R-:W-:Y:S01]  /*7a30*/  SHF.L.U64.HI R22, R206, 0x1, R193 ;  /* 0x00000001ce167819 */ /* 0x000fe200000102c1 */
[----:B------:R-:W-:Y:S01]  /*7a40*/  IMAD.SHL.U32 R21, R197, 0x2, RZ ;  /* 0x00000002c5157824 */ /* 0x000fe200078e00ff */
[----:B------:R-:W-:Y:S01]  /*7a50*/  IADD3 R0, P0, R228, R4, RZ ;  /* 0x00000004e4007210 */ /* 0x000fe20007f1e0ff */
[----:B------:R1:W2:Y:S01]  /*7a60*/  LDSM.16.M88.4 R32, [R187] ;  /* 0x00000000bb20783b */ /* 0x0002a20000000200 */
[----:B------:R-:W-:Y:S02]  /*7a70*/  IMAD.SHL.U32 R20, R206, 0x2, RZ ;  /* 0x00000002ce147824 */ /* 0x000fe400078e00ff */
[----:B------:R-:W-:Y:S01]  /*7a80*/  IADD3.X R239, R217, R5, R2, P0, !PT ;  /* 0x00000005d9ef7210 */ /* 0x000fe200007fe402 */
[----:B------:R1:W3:Y:S01]  /*7a90*/  LDSM.16.M88.4 R8, [R186] ;  /* 0x00000000ba08783b */ /* 0x0002e20000000200 */
[----:B------:R-:W-:Y:S02]  /*7aa0*/  LEA R12, P0, R0, c[0x0][0x1f8], 0x1 ;  /* 0x00007e00000c7a11 */ /* 0x000fe400078008ff */
[----:B------:R-:W-:Y:S01]  /*7ab0*/  IADD3 R2, R178, 0x5000, RZ ;  /* 0x00005000b2027810 */ /* 0x000fe20007ffe0ff */
[----:B------:R1:W4:Y:S01]  /*7ac0*/  LDSM.16.M88.4 R16, [R186+0x800] ;  /* 0x00080000ba10783b */ /* 0x0003220000000200 */
[----:B------:R-:W-:Y:S02]  /*7ad0*/  LEA.HI.X R239, R0, c[0x0][0x1fc], R239, 0x1, P0 ;  /* 0x00007f0000ef7a11 */ /* 0x000fe400000f0cef */
[----:B------:R-:W-:Y:S01]  /*7ae0*/  IADD3 R0, R178, 0x5800, RZ ;  /* 0x00005800b2007810 */ /* 0x000fe20007ffe0ff */
[----:B------:R1:W1:Y:S04]  /*7af0*/  LDSM.16.M88.4 R24, [R186+0x1000] ;  /* 0x00100000ba18783b */ /* 0x0002680000000200 */
        /* <DEDUP_REMOVED lines=8> */
.L_x_2054:
[C---:B--23--:R-:W-:Y:S01]  /*7b80*/  HMMA.16816.F32 R4, R32.reuse, R8, RZ ;  /* 0x000000082004723c */ /* 0x04cfe200000018ff */
[----:B------:R-:W2:Y:S01]  /*7b90*/  SHFL.IDX PT, R240, R12, 0x1, 0x181f ;  /* 0x00381f000cf07f89 */ /* 0x000ea200000e0000 */
[----:B------:R-:W-:Y:S01]  /*7ba0*/  BSSY B0, `(.L_x_2000) ;  /* 0x00000fc000007945 */ /* 0x000fe20003800000 */
[----:B------:R-:W-:Y:S02]  /*7bb0*/  ISETP.GE.AND P0, PT, R206, c[0x0][0x1d4], PT ;  /* 0x00007500ce007a0c */ /* 0x000fe40003f06270 */
[----:B------:R-:W-:Y:S01]  /*7bc0*/  ISETP.GE.AND P6, PT, R197, c[0x0][0x1d4], PT ;  /* 0x00007500c5007a0c */ /* 0x000fe20003fc6270 */
[----:B------:R3:W-:Y:S01]  /*7bd0*/  SHFL.IDX PT, R160, R12, RZ, 0x181f ;  /* 0x00181fff0ca07589 */ /* 0x0007e200000e0000 */
[----:B------:R-:W-:Y:S01]  /*7be0*/  SEL R237, RZ, 0x10, P0 ;  /* 0x00000010ffed7807 */ /* 0x000fe20000000000 */
[C---:B------:R-:W-:Y:S01]  /*7bf0*/  HMMA.16816.F32 R8, R32.reuse, R10, RZ ;  /* 0x0000000a2008723c */ /* 0x040fe200000018ff */
[----:B------:R-:W-:Y:S02]  /*7c00*/  ISETP.GE.AND P5, PT, R196, c[0x0][0x1d4], PT ;  /* 0x00007500c4007a0c */ /* 0x000fe40003fa6270 */
[----:B----4-:R-:W4:Y:S01]  /*7c10*/  SHFL.IDX PT, R239, R239, 0x1, 0x181f ;  /* 0x00381f00efef7f89 */ /* 0x010f2200000e0000 */
[----:B------:R-:W-:Y:S02]  /*7c20*/  SEL R29, RZ, 0x10, P6 ;  /* 0x00000010ff1d7807 */ /* 0x000fe40003000000 */
[----:B------:R-:W-:Y:S02]  /*7c30*/  IADD3 R245, -R237, 0x10, RZ ;  /* 0x00000010edf57810 */ /* 0x000fe40007ffe1ff */
[----:B------:R-:W-:Y:S04]  /*7c40*/  IADD3 R242, -R29, 0x10, RZ ;  /* 0x000000101df27810 */ /* 0x000fe80007ffe1ff */
[----:B------:R-:W-:Y:S02]  /*7c50*/  LOP3.LUT R245, R245, 0xf, RZ, 0xc0, !PT ;  /* 0x0000000ff5f57812 */ /* 0x000fe400078ec0ff */
[----:B------:R-:W-:Y:S02]  /*7c60*/  SEL R31, RZ, 0x10, P5 ;  /* 0x00000010ff1f7807 */ /* 0x000fe40002800000 */
[----:B------:R-:W-:Y:S02]  /*7c70*/  LOP3.LUT R242, R242, 0xf, RZ, 0xc0, !PT ;  /* 0x0000000ff2f27812 */ /* 0x000fe400078ec0ff */
[----:B------:R-:W-:Y:S01]  /*7c80*/  IADD3 R161, -R31, 0x10, RZ ;  /* 0x000000101fa17810 */ /* 0x000fe20007ffe1ff */
[C---:B---3--:R-:W-:Y:S03]  /*7c90*/  HMMA.16816.F32 R12, R32.reuse, R16, RZ ;  /* 0x00000010200c723c */ /* 0x048fe600000018ff */
[----:B------:R-:W-:Y:S05]  /*7ca0*/  LOP3.LUT R161, R161, 0xf, RZ, 0xc0, !PT ;  /* 0x0000000fa1a17812 */ /* 0x000fea00078ec0ff */
[C---:B------:R-:W-:Y:S01]  /*7cb0*/  HMMA.16816.F32 R16, R32.reuse, R18, RZ ;  /* 0x000000122010723c */ /* 0x040fe200000018ff */
[-C--:B--2---:R-:W-:Y:S04]  /*7cc0*/  IADD3 R244, P4, P2, R245, R240.reuse, R20 ;  /* 0x000000f0f5f47210 */ /* 0x084fe80007a9e014 */
[-C--:B----4-:R-:W-:Y:S02]  /*7cd0*/  IADD3.X R245, RZ, R239.reuse, R22, P4, P2 ;  /* 0x000000effff57210 */ /* 0x090fe400027e4416 */
[-C--:B------:R-:W-:Y:S05]  /*7ce0*/  IADD3 R242, P4, P2, R242, R240.reuse, R21 ;  /* 0x000000f0f2f27210 */ /* 0x080fea0007a9e015 */
[-C--:B------:R-:W-:Y:S02]  /*7cf0*/  IADD3.X R243, RZ, R239.reuse, R30, P4, P2 ;  /* 0x000000effff37210 */ /* 0x080fe400027e441e */
[----:B------:R-:W-:Y:S04]  /*7d00*/  IADD3 R240, P4, P2, R161, R240, R23 ;  /* 0x000000f0a1f07210 */ /* 0x000fe80007a9e017 */
[----:B------:R-:W-:Y:S02]  /*7d10*/  IADD3.X R241, RZ, R239, R28, P4, P2 ;  /* 0x000000effff17210 */ /* 0x000fe400027e441c */
[C---:B------:R-:W-:Y:S02]  /*7d20*/  IADD3 R168, P2, R160.reuse, R20, RZ ;  /* 0x00000014a0a87210 */ /* 0x040fe40007f5e0ff */
[C---:B------:R-:W-:Y:S03]  /*7d30*/  IADD3 R172, P4, R160.reuse, R21, RZ ;  /* 0x00000015a0ac7210 */ /* 0x040fe60007f9e0ff */
[C---:B------:R-:W-:Y:S01]  /*7d40*/  IMAD.X R169, R175.reuse, 0x1, R22, P2 ;  /* 0x00000001afa97824 */ /* 0x040fe200010e0616 */
[----:B------:R-:W-:Y:S01]  /*7d50*/  IADD3 R246, P2, R160, R23, RZ ;  /* 0x00000017a0f67210 */ /* 0x000fe20007f5e0ff */
[----:B------:R-:W-:Y:S01]  /*7d60*/  IMAD.X R173, R175, 0x1, R30, P4 ;  /* 0x00000001afad7824 */ /* 0x000fe200020e061e */
[C---:B-1----:R-:W-:Y:S01]  /*7d70*/  HMMA.16816.F32 R20, R32.reuse, R24, RZ ;  /* 0x000000182014723c */ /* 0x042fe200000018ff */
[----:B------:R-:W-:Y:S01]  /*7d80*/  ISETP.NE.U32.AND P4, PT, R237, RZ, PT ;  /* 0x000000ffed00720c */ /* 0x000fe20003f85070 */
[----:B------:R1:W-:Y:S01]  /*7d90*/  LDGSTS.E.BYPASS.LTC128B.128 [R198+0x100], [R168.64], !P0 ;  /* 0x00100000a8c67fae */ /* 0x0003e2000c101d46 */
[----:B------:R-:W-:Y:S01]  /*7da0*/  IMAD.X R247, R175, 0x1, R28, P2 ;  /* 0x00000001aff77824 */ /* 0x000fe200010e061c */
[----:B------:R-:W-:Y:S02]  /*7db0*/  ISETP.NE.U32.AND P2, PT, R29, RZ, PT ;  /* 0x000000ff1d00720c */ /* 0x000fe40003f45070 */
[----:B------:R-:W-:Y:S01]  /*7dc0*/  ISETP.NE.U32.AND P0, PT, R31, RZ, PT ;  /* 0x000000ff1f00720c */ /* 0x000fe20003f05070 */
[----:B------:R2:W-:Y:S01]  /*7dd0*/  LDGSTS.E.BYPASS.LTC128B.128 [R198+0x2100], [R172.64], !P6 ;  /* 0x02100000acc67fae */ /* 0x0005e2000f101d46 */
[C---:B------:R-:W-:Y:S04]  /*7de0*/  HMMA.16816.F32 R24, R32.reuse, R26, RZ ;  /* 0x0000001a2018723c */ /* 0x040fe800000018ff */
[----:B------:R3:W-:Y:S04]  /*7df0*/  LDGSTS.E.BYPASS.LTC128B.128 [R198+0x4100], [R246.64], !P5 ;  /* 0x04100000f6c67fae */ /* 0x0007e8000e901d46 */
[C---:B------:R-:W-:Y:S01]  /*7e00*/  HMMA.16816.F32 R28, R32.reuse, R136, RZ ;  /* 0x00000088201c723c */ /* 0x040fe200000018ff */
[----:B------:R3:W-:Y:S05]  /*7e10*/  LDGSTS.E.BYPASS.LTC128B.128.ZFILL [R198+0x1100], [R244.64], P4 ;  /* 0x01100000f4c67fae */ /* 0x0007ea000a141d46 */
[----:B------:R3:W-:Y:S02]  /*7e20*/  LDGSTS.E.BYPASS.LTC128B.128.ZFILL [R198+0x3100], [R242.64], P2 ;  /* 0x03100000f2c67fae */ /* 0x0007e40009141d46 */
[----:B------:R-:W-:Y:S03]  /*7e30*/  HMMA.16816.F32 R32, R32, R138, RZ ;  /* 0x0000008a2020723c */ /* 0x000fe600000018ff */
[----:B------:R3:W-:Y:S01]  /*7e40*/  LDGSTS.E.BYPASS.LTC128B.128.ZFILL [R198+0x5100], [R240.64], P0 ;  /* 0x05100000f0c67fae */ /* 0x0007e20008141d46 */
[----:B------:R-:W-:Y:S04]  /*7e50*/  ISETP.GE.AND P0, PT, R238, 0x1, PT ;  /* 0x00000001ee00780c */ /* 0x000fe80003f06270 */
[C---:B------:R-:W-:Y:S01]  /*7e60*/  HMMA.16816.F32 R4, R140.reuse, R144, R4 ;  /* 0x000000908c04723c */ /* 0x040fe20000001804 */
[----:B------:R-:W-:Y:S05]  /*7e70*/  LDSM.16.M88.4 R160, [R184] ;  /* 0x00000000b8a0783b */ /* 0x000fea0000000200 */
[----:B------:R-:W0:Y:S02]  /*7e80*/  LDGDEPBAR ;  /* 0x00000000000079af */ /* 0x000e240000000000 */
[C---:B------:R-:W-:Y:S03]  /*7e90*/  HMMA.16816.F32 R8, R140.reuse, R146, R8 ;  /* 0x000000928c08723c */ /* 0x040fe60000001808 */
[----:B------:R-:W4:Y:S05]  /*7ea0*/  LDSM.16.M88.4 R164, [R177] ;  /* 0x00000000b1a4783b */ /* 0x000f2a0000000200 */
[C---:B------:R-:W-:Y:S01]  /*7eb0*/  HMMA.16816.F32 R12, R140.reuse, R148, R12 ;  /* 0x000000948c0c723c */ /* 0x040fe2000000180c */
[----:B-1----:R-:W1:Y:S05]  /*7ec0*/  LDSM.16.M88.4 R168, [R177+0x800] ;  /* 0x00080000b1a8783b */ /* 0x002e6a0000000200 */
[----:B------:R-:W5:Y:S02]  /*7ed0*/  LDSM.16.M88.4 R136, [R177+0x1000] ;  /* 0x00100000b188783b */ /* 0x000f640000000200 */
[C---:B------:R-:W-:Y:S03]  /*7ee0*/  HMMA.16816.F32 R16, R140.reuse, R150, R16 ;  /* 0x000000968c10723c */ /* 0x040fe60000001810 */
[----:B--2---:R-:W2:Y:S05]  /*7ef0*/  LDSM.16.M88.4 R172, [R177+0x1800] ;  /* 0x00180000b1ac783b */ /* 0x004eaa0000000200 */
[C---:B------:R-:W-:Y:S01]  /*7f00*/  HMMA.16816.F32 R20, R140.reuse, R152, R20 ;  /* 0x000000988c14723c */ /* 0x040fe20000001814 */
[----:B------:R-:W-:Y:S05]  /*7f10*/  LDSM.16.M88.4 R144, [R183] ;  /* 0x00000000b790783b */ /* 0x000fea0000000200 */
[----:B------:R-:W1:Y:S02]  /*7f20*/  LDSM.16.M88.4 R148, [R176+-0x4000] ;  /* 0xffc00000b094783b */ /* 0x000e640000000200 */
[C---:B------:R-:W-:Y:S03]  /*7f30*/  HMMA.16816.F32 R24, R140.reuse, R154, R24 ;  /* 0x0000009a8c18723c */ /* 0x040fe60000001818 */
[----:B------:R-:W2:Y:S05]  /*7f40*/  LDSM.16.M88.4 R152, [R176+-0x3800] ;  /* 0xffc80000b098783b */ /* 0x000eaa0000000200 */
[C---:B------:R-:W-:Y:S08]  /*7f50*/  HMMA.16816.F32 R28, R140.reuse, R156, R28 ;  /* 0x0000009c8c1c723c */ /* 0x040ff0000000181c */
[----:B------:R-:W-:Y:S01]  /*7f60*/  HMMA.16816.F32 R32, R140, R158, R32 ;  /* 0x0000009e8c20723c */ /* 0x000fe20000001820 */
[----:B------:R-:W2:Y:S05]  /*7f70*/  LDSM.16.M88.4 R140, [R176+-0x3000] ;  /* 0xffd00000b08c783b */ /* 0x000eaa0000000200 */
[----:B------:R-:W2:Y:S02]  /*7f80*/  LDSM.16.M88.4 R156, [R176+-0x2800] ;  /* 0xffd80000b09c783b */ /* 0x000ea40000000200 */
[C---:B----4-:R-:W-:Y:S08]  /*7f90*/  HMMA.16816.F32 R4, R160.reuse, R164, R4 ;  /* 0x000000a4a004723c */ /* 0x050ff00000001804 */
[C---:B------:R-:W-:Y:S01]  /*7fa0*/  HMMA.16816.F32 R8, R160.reuse, R166, R8 ;  /* 0x000000a6a008723c */ /* 0x040fe20000001808 */
[----:B------:R-:W-:Y:S07]  /*7fb0*/  LDSM.16.M88.4 R164, [R186+0x2000] ;  /* 0x00200000baa4783b */ /* 0x000fee0000000200 */
[C---:B-1----:R-:W-:Y:S08]  /*7fc0*/  HMMA.16816.F32 R12, R160.reuse, R168, R12 ;  /* 0x000000a8a00c723c */ /* 0x042ff0000000180c */
[C---:B------:R-:W-:Y:S01]  /*7fd0*/  HMMA.16816.F32 R16, R160.reuse, R170, R16 ;  /* 0x000000aaa010723c */ /* 0x040fe20000001810 */
[----:B------:R-:W-:Y:S07]  /*7fe0*/  LDSM.16.M88.4 R168, [R186+0x2800] ;  /* 0x00280000baa8783b */ /* 0x000fee0000000200 */
[C---:B-----5:R-:W-:Y:S08]  /*7ff0*/  HMMA.16816.F32 R20, R160.reuse, R136, R20 ;  /* 0x00000088a014723c */ /* 0x060ff00000001814 */
[C---:B------:R-:W-:Y:S01]  /*8000*/  HMMA.16816.F32 R24, R160.reuse, R138, R24 ;  /* 0x0000008aa018723c */ /* 0x040fe20000001818 */
[----:B------:R-:W1:Y:S07]  /*8010*/  LDSM.16.M88.4 R136, [R187+0x4000] ;  /* 0x00400000bb88783b */ /* 0x000e6e0000000200 */
[C---:B--2---:R-:W-:Y:S08]  /*8020*/  HMMA.16816.F32 R28, R160.reuse, R172, R28 ;  /* 0x000000aca01c723c */ /* 0x044ff0000000181c */
[----:B------:R-:W-:Y:S01]  /*8030*/  HMMA.16816.F32 R32, R160, R174, R32 ;  /* 0x000000aea020723c */ /* 0x000fe20000001820 */
[----:B------:R-:W2:Y:S05]  /*8040*/  LDSM.16.M88.4 R160, [R186+0x3000] ;  /* 0x00300000baa0783b */ /* 0x000eaa0000000200 */
[----:B------:R-:W4:Y:S02]  /*8050*/  LDSM.16.M88.4 R172, [R186+0x3800] ;  /* 0x00380000baac783b */ /* 0x000f240000000200 */
        /* <DEDUP_REMOVED lines=11> */
[----:B------:R-:W3:Y:S05]  /*8110*/  LDSM.16.M88.4 R144, [R188] ;  /* 0x00000000bc90783b */ /* 0x000eea0000000200 */
[----:B------:R-:W3:Y:S02]  /*8120*/  LDSM.16.M88.4 R156, [R135] ;  /* 0x00000000879c783b */ /* 0x000ee40000000200 */
        /* <DEDUP_REMOVED lines=11> */
[----:B------:R-:W2:Y:S05]  /*81e0*/  LDSM.16.M88.4 R136, [R177+0x3000] ;  /* 0x00300000b188783b */ /* 0x000eaa0000000200 */
[----:B------:R-:W4:Y:S02]  /*81f0*/  LDSM.16.M88.4 R172, [R177+0x3800] ;  /* 0x00380000b1ac783b */ /* 0x000f240000000200 */
[C---:B-----5:R-:W-:Y:S08]  /*8200*/  HMMA.16816.F32 R4, R140.reuse, R148, R4 ;  /* 0x000000948c04723c */ /* 0x060ff00000001804 */
[C---:B------:R-:W-:Y:S01]  /*8210*/  HMMA.16816.F32 R8, R140.reuse, R150, R8 ;  /* 0x000000968c08723c */ /* 0x040fe20000001808 */
[----:B------:R-:W-:Y:S07]  /*8220*/  LDSM.16.M88.4 R148, [R176+-0x2000] ;  /* 0xffe00000b094783b */ /* 0x000fee0000000200 */
[C---:B------:R-:W-:Y:S08]  /*8230*/  HMMA.16816.F32 R12, R140.reuse, R152, R12 ;  /* 0x000000988c0c723c */ /* 0x040ff0000000180c */
[C---:B------:R-:W-:Y:S01]  /*8240*/  HMMA.16816.F32 R16, R140.reuse, R154, R16 ;  /* 0x0000009a8c10723c */ /* 0x040fe20000001810 */
[----:B------:R-:W-:Y:S07]  /*8250*/  LDSM.16.M88.4 R152, [R176+-0x1800] ;  /* 0xffe80000b098783b */ /* 0x000fee0000000200 */
[C---:B---3--:R-:W-:Y:S08]  /*8260*/  HMMA.16816.F32 R20, R140.reuse, R144, R20 ;  /* 0x000000908c14723c */ /* 0x048ff00000001814 */
[C---:B------:R-:W-:Y:S01]  /*8270*/  HMMA.16816.F32 R24, R140.reuse, R146, R24 ;  /* 0x000000928c18723c */ /* 0x040fe20000001818 */
[----:B------:R-:W3:Y:S07]  /*8280*/  LDSM.16.M88.4 R144, [R183+0x4000] ;  /* 0x00400000b790783b */ /* 0x000eee0000000200 */
[C---:B------:R-:W-:Y:S08]  /*8290*/  HMMA.16816.F32 R28, R140.reuse, R156, R28 ;  /* 0x0000009c8c1c723c */ /* 0x040ff0000000181c */
[----:B------:R-:W-:Y:S01]  /*82a0*/  HMMA.16816.F32 R32, R140, R158, R32 ;  /* 0x0000009e8c20723c */ /* 0x000fe20000001820 */
[----:B------:R-:W5:Y:S05]  /*82b0*/  LDSM.16.M88.4 R140, [R176+-0x1000] ;  /* 0xfff00000b08c783b */ /* 0x000f6a0000000200 */
[----:B------:R-:W3:Y:S02]  /*82c0*/  LDSM.16.M88.4 R156, [R176+-0x800] ;  /* 0xfff80000b09c783b */ /* 0x000ee40000000200 */
        /* <DEDUP_REMOVED lines=24> */
[----:B------:R-:W5:Y:S05]  /*8450*/  LDSM.16.M88.4 R144, [R2] ;  /* 0x000000000290783b */ /* 0x000f6a0000000200 */
        /* <DEDUP_REMOVED lines=25> */
[----:B------:R-:W5:Y:S05]  /*85f0*/  LDSM.16.M88.4 R140, [R176+0x1000] ;  /* 0x00100000b08c783b */ /* 0x000f6a0000000200 */
[----:B------:R-:W3:Y:S02]  /*8600*/  LDSM.16.M88.4 R156, [R176+0x1800] ;  /* 0x00180000b09c783b */ /* 0x000ee40000000200 */
        /* <DEDUP_REMOVED lines=20> */
[----:B------:R-:W-:Y:S01]  /*8750*/  SHF.L.U64.HI R134, R206, 0x1, R193 ;  /* 0x00000001ce867819 */ /* 0x000fe200000102c1 */
[----:B------:R-:W-:Y:S01]  /*8760*/  IMAD R224, R238, 0x40, R225 ;  /* 0x00000040eee07824 */ /* 0x000fe200078e02e1 */
[----:B------:R-:W-:Y:S01]  /*8770*/  SHF.L.U32 R132, R206, 0x1, RZ ;  /* 0x00000001ce847819 */ /* 0x000fe200000006ff */
        /* <DEDUP_REMOVED lines=10> */
[----:B------:R-:W-:Y:S04]  /*8820*/  IMAD.MOV R135, RZ, RZ, -R0 ;  /* 0x000000ffff877224 */ /* 0x000fe800078e0a00 */
[----:B------:R-:W-:Y:S01]  /*8830*/  IMAD R224, R135, c[0x0][0x2b8], R224 ;  /* 0x0000ae0087e07a24 */ /* 0x000fe200078e02e0 */
[----:B------:R-:W2:Y:S03]  /*8840*/  @!P1 LDG.E R223, [R140.64] ;  /* 0x000000068cdf9981 */ /* 0x000ea6000c1e1900 */
[C---:B------:R-:W-:Y:S01]  /*8850*/  IMAD.WIDE.U32 R138, R224.reuse, c[0x0][0x1e0], RZ ;  /* 0x00007800e08a7a25 */ /* 0x040fe200078e00ff */
[----:B------:R-:W-:Y:S05]  /*8860*/  SHF.R.S32.HI R135, RZ, 0x1f, R224 ;  /* 0x0000001fff877819 */ /* 0x000fea00000114e0 */
[----:B------:R-:W-:Y:S04]  /*8870*/  IMAD R135, R135, c[0x0][0x1e0], RZ ;  /* 0x0000780087877a24 */ /* 0x000fe800078e02ff */
[----:B------:R-:W-:Y:S05]  /*8880*/  IMAD R135, R224, c[0x0][0x1e4], R135 ;  /* 0x00007900e0877a24 */ /* 0x000fea00078e0287 */
[----:B------:R-:W-:Y:S02]  /*8890*/  IADD3 R139, R139, R135, RZ ;  /* 0x000000878b8b7210 */ /* 0x000fe40007ffe0ff */
[----:B--2---:R-:W-:Y:S03]  /*88a0*/  SHF.R.S32.HI R137, RZ, 0x1f, R223 ;  /* 0x0000001fff897819 */ /* 0x004fe600000114df */
[----:B------:R-:W-:Y:S04]  /*88b0*/  IMAD.WIDE.U32 R138, R223, c[0x0][0x1f0], R138 ;  /* 0x00007c00df8a7a25 */ /* 0x000fe800078e008a */
[----:B------:R-:W-:Y:S01]  /*88c0*/  IMAD R137, R137, c[0x0][0x1f0], RZ ;  /* 0x00007c0089897a24 */ /* 0x000fe200078e02ff */
[----:B------:R-:W-:Y:S01]  /*88d0*/  IADD3 R135, P0, R232, R138, RZ ;  /* 0x0000008ae8877210 */ /* 0x000fe20007f1e0ff */
[----:B------:R-:W-:Y:S02]  /*88e0*/  IMAD.SHL.U32 R138, R196, 0x2, RZ ;  /* 0x00000002c48a7824 */ /* 0x000fe400078e00ff */
[----:B------:R-:W-:Y:S05]  /*88f0*/  IMAD R137, R223, c[0x0][0x1f4], R137 ;  /* 0x00007d00df897a24 */ /* 0x000fea00078e0289 */
[----:B------:R-:W-:Y:S02]  /*8900*/  IADD3.X R0, R218, R139, R137, P0, !PT ;  /* 0x0000008bda007210 */ /* 0x000fe400007fe489 */
[C---:B------:R-:W-:Y:S02]  /*8910*/  LEA R2, P0, R135.reuse, c[0x0][0x1c8], 0x1 ;  /* 0x0000720087027a11 */ /* 0x040fe400078008ff */
[----:B------:R-:W-:Y:S02]  /*8920*/  SHF.L.U64.HI R137, R196, 0x1, R191 ;  /* 0x00000001c4897819 */ /* 0x000fe400000102bf */
[----:B------:R-:W-:Y:S02]  /*8930*/  LEA.HI.X R0, R135, c[0x0][0x1cc], R0, 0x1, P0 ;  /* 0x0000730087007a11 */ /* 0x000fe400000f0c00 */
[----:B------:R-:W-:Y:S01]  /*8940*/  SHF.L.U64.HI R135, R197, 0x1, R192 ;  /* 0x00000001c5877819 */ /* 0x000fe200000102c0 */
[----:B------:R-:W-:-:S05]  /*8950*/  BRA.DIV ~URZ, `(.L_x_2002) ;  /* 0x000056227f007947 */ /* 0x000fca000b800000 */
[----:B------:R1:W2:Y:S02]  /*8960*/  SHFL.IDX PT, R140, R0, RZ, 0x181f ;  /* 0x00181fff008c7589 */ /* 0x0002a400000e0000 */
.L_x_2055:
[----:B------:R-:W-:-:S05]  /*8970*/  BRA.DIV ~URZ, `(.L_x_2003) ;  /* 0x000056727f007947 */ /* 0x000fca000b800000 */
[----:B------:R-:W3:Y:S01]  /*8980*/  SHFL.IDX PT, R141, R2, RZ, 0x181f ;  /* 0x00181fff028d7589 */ /* 0x000ee200000e0000 */
[C---:B------:R-:W-:Y:S02]  /*8990*/  IADD3 R139, -R237.reuse, 0x10, RZ ;  /* 0x00000010ed8b7810 */ /* 0x040fe40007ffe1ff */
[----:B------:R-:W-:Y:S01]  /*89a0*/  ISETP.NE.U32.AND P0, PT, R237, RZ, PT ;  /* 0x000000ffed00720c */ /* 0x000fe20003f05070 */
[----:B-1----:R-:W1:Y:S01]  /*89b0*/  SHFL.IDX PT, R0, R0, 0x1, 0x181f ;  /* 0x00381f0000007f89 */ /* 0x002e6200000e0000 */
[----:B------:R-:W-:Y:S03]  /*89c0*/  LOP3.LUT R139, R139, 0xf, RZ, 0xc0, !PT ;  /* 0x0000000f8b8b7812 */ /* 0x000fe600078ec0ff */
[----:B------:R4:W2:Y:S01]  /*89d0*/  SHFL.IDX PT, R175, R2, 0x1, 0x181f ;  /* 0x00381f0002af7f89 */ /* 0x0008a200000e0000 */
[----:B---3--:R-:W-:Y:S04]  /*89e0*/  IADD3 R146, P4, P2, R139, R141, R132 ;  /* 0x0000008d8b927210 */ /* 0x008fe80007a9e084 */
[----:B--2---:R-:W-:Y:S02]  /*89f0*/  IADD3.X R147, RZ, R140, R134, P4, P2 ;  /* 0x0000008cff937210 */ /* 0x004fe400027e4486 */
[C---:B------:R-:W-:Y:S02]  /*8a00*/  IADD3 R142, P4, R141.reuse, R136, RZ ;  /* 0x000000888d8e7210 */ /* 0x040fe40007f9e0ff */
[----:B------:R-:W-:Y:S01]  /*8a10*/  IADD3 R144, P2, R141, R138, RZ ;  /* 0x0000008a8d907210 */ /* 0x000fe20007f5e0ff */
[----:B------:R4:W-:Y:S02]  /*8a20*/  LDGSTS.E.BYPASS.LTC128B.128.ZFILL [R198+0x6100], [R146.64], P0 ;  /* 0x0610000092c67fae */ /* 0x0009e40008141d46 */
[C---:B------:R-:W-:Y:S02]  /*8a30*/  IMAD.X R143, R140.reuse, 0x1, R135, P4 ;  /* 0x000000018c8f7824 */ /* 0x040fe400020e0687 */
[----:B------:R-:W-:Y:S03]  /*8a40*/  IMAD.X R145, R140, 0x1, R137, P2 ;  /* 0x000000018c917824 */ /* 0x000fe600010e0689 */
[----:B------:R4:W-:Y:S04]  /*8a50*/  LDGSTS.E.BYPASS.LTC128B.128 [R198+0x8100], [R142.64], !P6 ;  /* 0x081000008ec67fae */ /* 0x0009e8000f101d46 */
[----:B------:R4:W-:Y:S02]  /*8a60*/  LDGSTS.E.BYPASS.LTC128B.128 [R198+0xa100], [R144.64], !P5 ;  /* 0x0a10000090c67fae */ /* 0x0009e4000e901d46 */
.L_x_2056:
[----:B-1--4-:R-:W-:Y:S02]  /*8a70*/  IADD3 R2, -R237, 0x10, RZ ;  /* 0x00000010ed027810 */ /* 0x012fe40007ffe1ff */
[C---:B------:R-:W-:Y:S02]  /*8a80*/  IADD3 R140, P4, R175.reuse, R136, RZ ;  /* 0x00000088af8c7210 */ /* 0x040fe40007f9e0ff */
[----:B------:R-:W-:Y:S02]  /*8a90*/  IADD3 R138, P2, R175, R138, RZ ;  /* 0x0000008aaf8a7210 */ /* 0x000fe40007f5e0ff */
[----:B------:R-:W-:Y:S01]  /*8aa0*/  ISETP.NE.U32.AND P0, PT, R237, RZ, PT ;  /* 0x000000ffed00720c */ /* 0x000fe20003f05070 */
[----:B------:R-:W-:Y:S01]  /*8ab0*/  IMAD.X R141, R0, 0x1, R135, P4 ;  /* 0x00000001008d7824 */ /* 0x000fe200020e0687 */
        /* <DEDUP_REMOVED lines=10> */
.L_x_2001:
[----:B------:R-:W-:Y:S05]  /*8b60*/  BSYNC B0 ;  /* 0x0000000000007941 */ /* 0x000fea0003800000 */
.L_x_2000:
[----:B------:R-:W-:Y:S01]  /*8b70*/  FMNMX.FTZ R2, R4, R3, !PT ;  /* 0x0000000304027209 */ /* 0x000fe20007810000 */
[----:B------:R-:W0:Y:S01]  /*8b80*/  LDGDEPBAR ;  /* 0x00000000000079af */ /* 0x000e220000000000 */
[----:B------:R-:W-:Y:S02]  /*8b90*/  FMNMX.FTZ R0, R6, R133, !PT ;  /* 0x0000008506007209 */ /* 0x000fe40007810000 */
[----:B-1----:R-:W-:Y:S02]  /*8ba0*/  FMNMX.FTZ R137, R5, R2, !PT ;  /* 0x0000000205897209 */ /* 0x002fe40007810000 */
        /* <DEDUP_REMOVED lines=36> */
[----:B-1----:R-:W-:Y:S04]  /*8df0*/  FMNMX.FTZ R0, R139, R0, !PT ;  /* 0x000000008b007209 */ /* 0x002fe80007810000 */
.L_x_2057:
[----:B---3--:R-:W-:Y:S01]  /*8e00*/  FMNMX.FTZ R132, R132, R135, !PT ;  /* 0x0000008784847209 */ /* 0x008fe20007810000 */
[C---:B------:R-:W-:Y:S01]  /*8e10*/  FMUL.FTZ R166, R0.reuse, c[0x0][0x2d0] ;  /* 0x0000b40000a67a20 */ /* 0x040fe20000410000 */
[----:B------:R-:W-:Y:S01]  /*8e20*/  WARPSYNC 0xffffffff ;  /* 0xffffffff00007948 */ /* 0x000fe20003800000 */
[----:B------:R-:W-:Y:S01]  /*8e30*/  FADD.FTZ R2, -R0, R3 ;  /* 0x0000000300027221 */ /* 0x000fe20000010100 */
[----:B------:R-:W1:Y:S01]  /*8e40*/  LDSM.16.MT88.4 R140, [R182] ;  /* 0x00000000b68c783b */ /* 0x000e620000004200 */
[--C-:B------:R-:W-:Y:S01]  /*8e50*/  FFMA.FTZ R161, R4, c[0x0][0x2d0], -R166.reuse ;  /* 0x0000b40004a17a23 */ /* 0x100fe200000108a6 */
[----:B------:R-:W-:Y:S01]  /*8e60*/  ISETP.GT.AND P0, PT, R238, RZ, PT ;  /* 0x000000ffee00720c */ /* 0x000fe20003f04270 */
[C---:B------:R-:W-:Y:S02]  /*8e70*/  FADD.FTZ R4, -R132.reuse, R133 ;  /* 0x0000008584047221 */ /* 0x040fe40000010100 */
[----:B------:R-:W-:Y:S02]  /*8e80*/  FMUL.FTZ R165, R132, c[0x0][0x2d0] ;  /* 0x0000b40084a57a20 */ /* 0x000fe40000410000 */
[----:B------:R-:W-:Y:S01]  /*8e90*/  FMUL.FTZ R3, R2, c[0x0][0x2d0] ;  /* 0x0000b40002037a20 */ /* 0x000fe20000410000 */
[----:B------:R-:W-:Y:S01]  /*8ea0*/  MUFU.EX2 R161, R161 ;  /* 0x000000a100a17308 */ /* 0x000fe20000000800 */
[----:B------:R-:W-:Y:S01]  /*8eb0*/  FMUL.FTZ R2, R4, c[0x0][0x2d0] ;  /* 0x0000b40004027a20 */ /* 0x000fe20000410000 */
[----:B------:R-:W3:Y:S01]  /*8ec0*/  LDSM.16.MT88.4 R144, [R181] ;  /* 0x00000000b590783b */ /* 0x000ee20000004200 */
[--C-:B------:R-:W-:Y:S02]  /*8ed0*/  FFMA.FTZ R134, R5, c[0x0][0x2d0], -R166.reuse ;  /* 0x0000b40005867a23 */ /* 0x100fe400000108a6 */
[--C-:B------:R-:W-:Y:S02]  /*8ee0*/  FFMA.FTZ R160, R8, c[0x0][0x2d0], -R166.reuse ;  /* 0x0000b40008a07a23 */ /* 0x100fe400000108a6 */
[--C-:B--2---:R-:W-:Y:S02]  /*8ef0*/  FFMA.FTZ R135, R9, c[0x0][0x2d0], -R166.reuse ;  /* 0x0000b40009877a23 */ /* 0x104fe400000108a6 */
[--C-:B------:R-:W-:Y:S01]  /*8f00*/  FFMA.FTZ R133, R6, c[0x0][0x2d0], -R165.reuse ;  /* 0x0000b40006857a23 */ /* 0x100fe200000108a5 */
[----:B------:R-:W2:Y:S01]  /*8f10*/  MUFU.EX2 R3, R3 ;  /* 0x0000000300037308 */ /* 0x000ea20000000800 */
[--C-:B------:R-:W-:Y:S01]  /*8f20*/  FFMA.FTZ R162, R7, c[0x0][0x2d0], -R165.reuse ;  /* 0x0000b40007a27a23 */ /* 0x100fe200000108a5 */
[----:B------:R-:W-:Y:S01]  /*8f30*/  LDSM.16.MT88.4 R148, [R182+0x2800] ;  /* 0x00280000b694783b */ /* 0x000fe20000004200 */
[--C-:B------:R-:W-:Y:S02]  /*8f40*/  FFMA.FTZ R163, R10, c[0x0][0x2d0], -R165.reuse ;  /* 0x0000b4000aa37a23 */ /* 0x100fe400000108a5 */
        /* <DEDUP_REMOVED lines=10> */
[----:B------:R-:W4:Y:S01]  /*8ff0*/  MUFU.EX2 R134, R134 ;  /* 0x0000008600867308 */ /* 0x000f220000000800 */
[--C-:B------:R-:W-:Y:S02]  /*9000*/  FFMA.FTZ R189, R32, c[0x0][0x2d0], -R166.reuse ;  /* 0x0000b40020bd7a23 */ /* 0x100fe400000108a6 */
[--C-:B------:R-:W-:Y:S02]  /*9010*/  FFMA.FTZ R190, R30, c[0x0][0x2d0], -R165.reuse ;  /* 0x0000b4001ebe7a23 */ /* 0x100fe400000108a5 */
[--C-:B------:R-:W-:Y:S02]  /*9020*/  FFMA.FTZ R237, R31, c[0x0][0x2d0], -R165.reuse ;  /* 0x0000b4001fed7a23 */ /* 0x100fe400000108a5 */
[----:B------:R-:W-:Y:S01]  /*9030*/  LDSM.16.MT88.4 R156, [R180+0x2800] ;  /* 0x00280000b49c783b */ /* 0x000fe20000004200 */
[--C-:B------:R-:W-:Y:S02]  /*9040*/  FFMA.FTZ R239, R34, c[0x0][0x2d0], -R165.reuse ;  /* 0x0000b40022ef7a23 */ /* 0x100fe400000108a5 */
[----:B------:R-:W-:Y:S01]  /*9050*/  MUFU.EX2 R160, R160 ;  /* 0x000000a000a07308 */ /* 0x000fe20000000800 */
[--C-:B------:R-:W-:Y:S02]  /*9060*/  FFMA.FTZ R167, R12, c[0x0][0x2d0], -R166.reuse ;  /* 0x0000b4000ca77a23 */ /* 0x100fe400000108a6 */
[----:B------:R-:W-:Y:S02]  /*9070*/  FFMA.FTZ R168, R13, c[0x0][0x2d0], -R166 ;  /* 0x0000b4000da87a23 */ /* 0x000fe400000108a6 */
[----:B------:R-:W-:Y:S01]  /*9080*/  LDSM.16.MT88.4 R28, [R180+0x1800] ;  /* 0x00180000b41c783b */ /* 0x000fe20000004200 */
[--C-:B------:R-:W-:Y:S02]  /*9090*/  FFMA.FTZ R171, R14, c[0x0][0x2d0], -R165.reuse ;  /* 0x0000b4000eab7a23 */ /* 0x100fe400000108a5 */
[----:B------:R-:W-:Y:S02]  /*90a0*/  FFMA.FTZ R172, R15, c[0x0][0x2d0], -R165 ;  /* 0x0000b4000fac7a23 */ /* 0x000fe400000108a5 */
[----:B------:R-:W5:Y:S10]  /*90b0*/  MUFU.EX2 R135, R135 ;  /* 0x0000008700877308 */ /* 0x000f740000000800 */
        /* <DEDUP_REMOVED lines=14> */
[----:B------:R-:W-:Y:S10]  /*91a0*/  MUFU.EX2 R189, R189 ;  /* 0x000000bd00bd7308 */ /* 0x000ff40000000800 */
[----:B------:R-:W-:Y:S10]  /*91b0*/  MUFU.EX2 R190, R190 ;  /* 0x000000be00be7308 */ /* 0x000ff40000000800 */
[----:B------:R-:W-:Y:S10]  /*91c0*/  MUFU.EX2 R237, R237 ;  /* 0x000000ed00ed7308 */ /* 0x000ff40000000800 */
[----:B------:R-:W-:Y:S01]  /*91d0*/  MUFU.EX2 R239, R239 ;  /* 0x000000ef00ef7308 */ /* 0x000fe20000000800 */
[C---:B--2---:R-:W-:Y:S01]  /*91e0*/  FMUL.FTZ R4, R3.reuse, R128 ;  /* 0x0000008003047220 */ /* 0x044fe20000410000 */
[----:B----4-:R-:W-:Y:S01]  /*91f0*/  F2FP.PACK_AB R136, R134, R161 ;  /* 0x000000a18688723e */ /* 0x010fe200000000ff */
[----:B------:R-:W-:Y:S01]  /*9200*/  FMUL.FTZ R5, R3, R129 ;  /* 0x0000008103057220 */ /* 0x000fe20000410000 */
[----:B-----5:R-:W-:Y:S01]  /*9210*/  F2FP.PACK_AB R138, R135, R160 ;  /* 0x000000a0878a723e */ /* 0x020fe200000000ff */
[----:B------:R-:W-:Y:S01]  /*9220*/  FMUL.FTZ R6, R2, R130 ;  /* 0x0000008202067220 */ /* 0x000fe20000410000 */
[----:B-1----:R-:W-:Y:S01]  /*9230*/  F2FP.PACK_AB R137, R162, R133 ;  /* 0x00000085a289723e */ /* 0x002fe200000000ff */
[----:B------:R-:W-:Y:S01]  /*9240*/  FMUL.FTZ R7, R2, R131 ;  /* 0x0000008302077220 */ /* 0x000fe20000410000 */
[----:B------:R-:W-:Y:S01]  /*9250*/  F2FP.PACK_AB R139, R164, R163 ;  /* 0x000000a3a48b723e */ /* 0x000fe200000000ff */
[----:B------:R-:W1:Y:S01]  /*9260*/  LDSM.16.MT88.4 R128, [R180] ;  /* 0x00000000b480783b */ /* 0x000e620000004200 */
[C---:B------:R-:W-:Y:S01]  /*9270*/  FMUL.FTZ R8, R3.reuse, R124 ;  /* 0x0000007c03087220 */ /* 0x040fe20000410000 */
[----:B------:R-:W-:Y:S01]  /*9280*/  F2FP.PACK_AB R12, R168, R167 ;  /* 0x000000a7a80c723e */ /* 0x000fe200000000ff */
[C---:B------:R-:W-:Y:S01]  /*9290*/  FMUL.FTZ R9, R3.reuse, R125 ;  /* 0x0000007d03097220 */ /* 0x040fe20000410000 */
[----:B------:R-:W-:Y:S01]  /*92a0*/  F2FP.PACK_AB R14, R170, R169 ;  /* 0x000000a9aa0e723e */ /* 0x000fe200000000ff */
[C---:B------:R-:W-:Y:S01]  /*92b0*/  FMUL.FTZ R10, R2.reuse, R126 ;  /* 0x0000007e020a7220 */ /* 0x040fe20000410000 */
[C---:B------:R-:W-:Y:S05]  /*92c0*/  HMMA.16816.F32 R4, R136.reuse, R140, R4 ;  /* 0x0000008c8804723c */ /* 0x040fea0000001804 */
[----:B------:R-:W-:Y:S01]  /*92d0*/  FMUL.FTZ R11, R2, R127 ;  /* 0x0000007f020b7220 */ /* 0x000fe20000410000 */
[----:B------:R-:W-:Y:S01]  /*92e0*/  F2FP.PACK_AB R13, R172, R171 ;  /* 0x000000abac0d723e */ /* 0x000fe200000000ff */
[----:B------:R-:W2:Y:S01]  /*92f0*/  LDSM.16.MT88.4 R124, [R179] ;  /* 0x00000000b37c783b */ /* 0x000ea20000004200 */
[C---:B------:R-:W-:Y:S01]  /*9300*/  FMUL.FTZ R100, R3.reuse, R100 ;  /* 0x0000006403647220 */ /* 0x040fe20000410000 */
[----:B------:R-:W-:Y:S03]  /*9310*/  F2FP.PACK_AB R15, R174, R173 ;  /* 0x000000adae0f723e */ /* 0x000fe600000000ff */
[C---:B------:R-:W-:Y:S03]  /*9320*/  HMMA.16816.F32 R8, R136.reuse, R142, R8 ;  /* 0x0000008e8808723c */ /* 0x040fe60000001808 */
[C---:B------:R-:W-:Y:S01]  /*9330*/  FMUL.FTZ R101, R3.reuse, R101 ;  /* 0x0000006503657220 */ /* 0x040fe20000410000 */
[----:B------:R-:W4:Y:S01]  /*9340*/  LDSM.16.MT88.4 R140, [R182+0x2000] ;  /* 0x00200000b68c783b */ /* 0x000f220000004200 */
[C---:B------:R-:W-:Y:S02]  /*9350*/  FMUL.FTZ R102, R2.reuse, R102 ;  /* 0x0000006602667220 */ /* 0x040fe40000410000 */
[C---:B------:R-:W-:Y:S02]  /*9360*/  FMUL.FTZ R103, R2.reuse, R103 ;  /* 0x0000006702677220 */ /* 0x040fe40000410000 */
[C---:B------:R-:W-:Y:S03]  /*9370*/  FMUL.FTZ R104, R3.reuse, R104 ;  /* 0x0000006803687220 */ /* 0x040fe60000410000 */
[C---:B------:R-:W-:Y:S02]  /*9380*/  FMUL.FTZ R105, R3.reuse, R105 ;  /* 0x0000006903697220 */ /* 0x040fe40000410000 */
[C---:B---3--:R-:W-:Y:S03]  /*9390*/  HMMA.16816.F32 R100, R136.reuse, R144, R100 ;  /* 0x000000908864723c */ /* 0x048fe60000001864 */
[C---:B------:R-:W-:Y:S02]  /*93a0*/  FMUL.FTZ R106, R2.reuse, R106 ;  /* 0x0000006a026a7220 */ /* 0x040fe40000410000 */
        /* <DEDUP_REMOVED lines=115> */
[----:B------:R-:W-:Y:S02]  /*9ae0*/  LDSM.16.MT88.4 R128, [R181+0x4800] ;  /* 0x00480000b580783b */ /* 0x000fe40000004200 */
[----:B------:R-:W-:Y:S02]  /*9af0*/  FADD.FTZ R161, R134, R161 ;  /* 0x000000a186a17221 */ /* 0x000fe40000010000 */
[----:B------:R-:W-:Y:S01]  /*9b00*/  FADD.FTZ R162, R162, R133 ;  /* 0x00000085a2a27221 */ /* 0x000fe20000010000 */
[----:B------:R-:W-:Y:S01]  /*9b10*/  MOV R133, R132 ;  /* 0x0000008400857202 */ /* 0x000fe20000000f00 */
[----:B------:R-:W-:Y:S01]  /*9b20*/  FADD.FTZ R160, R160, R161 ;  /* 0x000000a1a0a07221 */ /* 0x000fe20000010000 */
[C---:B--2---:R-:W-:Y:S01]  /*9b30*/  HMMA.16816.F32 R4, R12.reuse, R124, R4 ;  /* 0x0000007c0c04723c */ /* 0x044fe20000001804 */
[----:B------:R-:W-:Y:S04]  /*9b40*/  LDSM.16.MT88.4 R136, [R180+0x4800] ;  /* 0x00480000b488783b */ /* 0x000fe80000004200 */
        /* <DEDUP_REMOVED lines=16> */
[----:B------:R-:W2:Y:S07]  /*9c50*/  LDSM.16.MT88.4 R16, [R182+0x4800] ;  /* 0x00480000b610783b */ /* 0x000eae0000004200 */
[C---:B---3--:R-:W-:Y:S08]  /*9c60*/  HMMA.16816.F32 R116, R12.reuse, R140, R116 ;  /* 0x0000008c0c74723c */ /* 0x048ff00000001874 */
        /* <DEDUP_REMOVED lines=13> */
[----:B------:R-:W-:Y:S01]  /*9d40*/  FFMA.FTZ R166, R33, c[0x0][0x2d0], -R166 ;  /* 0x0000b40021a67a23 */ /* 0x000fe200000108a6 */
[----:B------:R-:W3:Y:S01]  /*9d50*/  MUFU.EX2 R153, R153 ;  /* 0x0000009900997308 */ /* 0x000ee20000000800 */
[C---:B------:R-:W-:Y:S04]  /*9d60*/  HMMA.16816.F32 R56, R12.reuse, R158, R56 ;  /* 0x0000009e0c38723c */ /* 0x040fe80000001838 */
[--C-:B------:R-:W-:Y:S02]  /*9d70*/  FFMA.FTZ R156, R22, c[0x0][0x2d0], -R165.reuse ;  /* 0x0000b400169c7a23 */ /* 0x100fe400000108a5 */
[--C-:B------:R-:W-:Y:S02]  /*9d80*/  FFMA.FTZ R157, R23, c[0x0][0x2d0], -R165.reuse ;  /* 0x0000b400179d7a23 */ /* 0x100fe400000108a5 */
[C---:B-1----:R-:W-:Y:S01]  /*9d90*/  HMMA.16816.F32 R60, R12.reuse, R124, R60 ;  /* 0x0000007c0c3c723c */ /* 0x042fe2000000183c */
[----:B------:R-:W-:Y:S01]  /*9da0*/  LDSM.16.MT88.4 R20, [R181+0x1000] ;  /* 0x00100000b514783b */ /* 0x000fe20000004200 */
[----:B------:R-:W-:Y:S02]  /*9db0*/  MUFU.EX2 R154, R154 ;  /* 0x0000009a009a7308 */ /* 0x000fe40000000800 */
[--C-:B------:R-:W-:Y:S02]  /*9dc0*/  FFMA.FTZ R158, R26, c[0x0][0x2d0], -R165.reuse ;  /* 0x0000b4001a9e7a23 */ /* 0x100fe400000108a5 */
[--C-:B------:R-:W-:Y:S02]  /*9dd0*/  FFMA.FTZ R159, R27, c[0x0][0x2d0], -R165.reuse ;  /* 0x0000b4001b9f7a23 */ /* 0x100fe400000108a5 */
[C---:B------:R-:W-:Y:S01]  /*9de0*/  HMMA.16816.F32 R64, R12.reuse, R126, R64 ;  /* 0x0000007e0c40723c */ /* 0x040fe20000001840 */
[----:B------:R-:W1:Y:S03]  /*9df0*/  LDSM.16.MT88.4 R124, [R179+0x4800] ;  /* 0x00480000b37c783b */ /* 0x000e660000004200 */
[----:B------:R-:W-:Y:S01]  /*9e00*/  FFMA.FTZ R165, R35, c[0x0][0x2d0], -R165 ;  /* 0x0000b40023a57a23 */ /* 0x000fe200000108a5 */
[----:B------:R-:W4:Y:S03]  /*9e10*/  MUFU.EX2 R155, R155 ;  /* 0x0000009b009b7308 */ /* 0x000f260000000800 */
[C---:B--2---:R-:W-:Y:S01]  /*9e20*/  HMMA.16816.F32 R68, R12.reuse, R16, R68 ;  /* 0x000000100c44723c */ /* 0x044fe20000001844 */
[----:B------:R-:W-:Y:S06]  /*9e30*/  LDSM.16.MT88.4 R24, [R180+0x1000] ;  /* 0x00100000b418783b */ /* 0x000fec0000004200 */
[----:B------:R-:W-:Y:S01]  /*9e40*/  MUFU.EX2 R156, R156 ;  /* 0x0000009c009c7308 */ /* 0x000fe20000000800 */
[C---:B------:R-:W-:Y:S01]  /*9e50*/  HMMA.16816.F32 R72, R12.reuse, R18, R72 ;  /* 0x000000120c48723c */ /* 0x040fe20000001848 */
[----:B------:R-:W2:Y:S07]  /*9e60*/  LDSM.16.MT88.4 R16, [R182+0x1000] ;  /* 0x00100000b610783b */ /* 0x000eae0000004200 */
[C---:B------:R-:W-:Y:S01]  /*9e70*/  HMMA.16816.F32 R76, R12.reuse, R128, R76 ;  /* 0x000000800c4c723c */ /* 0x040fe2000000184c */
[----:B------:R-:W-:Y:S01]  /*9e80*/  LDSM.16.MT88.4 R32, [R179+0x1800] ;  /* 0x00180000b320783b */ /* 0x000fe20000004200 */
[----:B------:R-:W5:Y:S06]  /*9e90*/  MUFU.EX2 R157, R157 ;  /* 0x0000009d009d7308 */ /* 0x000f6c0000000800 */
[C---:B------:R-:W-:Y:S01]  /*9ea0*/  HMMA.16816.F32 R80, R12.reuse, R130, R80 ;  /* 0x000000820c50723c */ /* 0x040fe20000001850 */
[----:B------:R-:W2:Y:S03]  /*9eb0*/  LDSM.16.MT88.4 R128, [R179+0x1000] ;  /* 0x00100000b380783b */ /* 0x000ea60000004200 */
[----:B------:R-:W-:Y:S04]  /*9ec0*/  MUFU.EX2 R158, R158 ;  /* 0x0000009e009e7308 */ /* 0x000fe80000000800 */
[C---:B------:R-:W-:Y:S06]  /*9ed0*/  HMMA.16816.F32 R84, R12.reuse, R136, R84 ;  /* 0x000000880c54723c */ /* 0x040fec0000001854 */
[----:B------:R-:W2:Y:S02]  /*9ee0*/  MUFU.EX2 R159, R159 ;  /* 0x0000009f009f7308 */ /* 0x000ea40000000800 */
[C---:B------:R-:W-:Y:S01]  /*9ef0*/  HMMA.16816.F32 R88, R12.reuse, R138, R88 ;  /* 0x0000008a0c58723c */ /* 0x040fe20000001858 */
[----:B------:R-:W2:Y:S07]  /*9f00*/  LDSM.16.MT88.4 R136, [R182+0x3000] ;  /* 0x00300000b688783b */ /* 0x000eae0000004200 */
[C---:B-1----:R-:W-:Y:S01]  /*9f10*/  HMMA.16816.F32 R92, R12.reuse, R124, R92 ;  /* 0x0000007c0c5c723c */ /* 0x042fe2000000185c */
[----:B------:R-:W1:Y:S07]  /*9f20*/  MUFU.EX2 R166, R166 ;  /* 0x000000a600a67308 */ /* 0x000e6e0000000800 */
[----:B------:R-:W-:Y:S01]  /*9f30*/  HMMA.16816.F32 R96, R12, R126, R96 ;  /* 0x0000007e0c60723c */ /* 0x000fe20000001860 */
[----:B------:R-:W-:Y:S02]  /*9f40*/  LDSM.16.MT88.4 R124, [R180+0x5000] ;  /* 0x00500000b47c783b */ /* 0x000fe40000004200 */
[----:B------:R-:W1:Y:S04]  /*9f50*/  MUFU.EX2 R240, R165 ;  /* 0x000000a500f07308 */ /* 0x000e680000000800 */
[----:B---3--:R-:W-:Y:S01]  /*9f60*/  F2FP.PACK_AB R12, R153, R152 ;  /* 0x00000098990c723e */ /* 0x008fe200000000ff */
[----:B------:R-:W-:Y:S01]  /*9f70*/  FADD.FTZ R152, R152, R169 ;  /* 0x000000a998987221 */ /* 0x000fe20000010000 */
[----:B----4-:R-:W-:Y:S03]  /*9f80*/  F2FP.PACK_AB R14, R155, R154 ;  /* 0x0000009a9b0e723e */ /* 0x010fe600000000ff */
[----:B-----5:R-:W-:Y:S01]  /*9f90*/  F2FP.PACK_AB R13, R157, R156 ;  /* 0x0000009c9d0d723e */ /* 0x020fe200000000ff */
[----:B------:R-:W-:Y:S01]  /*9fa0*/  FADD.FTZ R153, R153, R152 ;  /* 0x0000009899997221 */ /* 0x000fe20000010000 */
[----:B--2---:R-:W-:Y:S03]  /*9fb0*/  F2FP.PACK_AB R15, R159, R158 ;  /* 0x0000009e9f0f723e */ /* 0x004fe600000000ff */
[----:B------:R-:W-:Y:S04]  /*9fc0*/  FADD.FTZ R154, R154, R153 ;  /* 0x000000999a9a7221 */ /* 0x000fe80000010000 */
[C---:B------:R-:W-:Y:S03]  /*9fd0*/  HMMA.16816.F32 R4, R12.reuse, R16, R4 ;  /* 0x000000100c04723c */ /* 0x040fe60000001804 */
[----:B------:R-:W-:Y:S05]  /*9fe0*/  FADD.FTZ R154, R155, R154 ;  /* 0x0000009a9b9a7221 */ /* 0x000fea0000010000 */
        /* <DEDUP_REMOVED lines=8> */
[C---:B------:R-:W-:Y:S08]  /*a070*/  HMMA.16816.F32 R116, R12.reuse, R128, R116 ;  /* 0x000000800c74723c */ /* 0x040ff00000001874 */
[C---:B------:R-:W-:Y:S08]  /*a080*/  HMMA.16816.F32 R120, R12.reuse, R130, R120 ;  /* 0x000000820c78723c */ /* 0x040ff00000001878 */
        /* <DEDUP_REMOVED lines=18> */
[C---:B------:R-:W-:Y:S08]  /*a1b0*/  HMMA.16816.F32 R84, R12.reuse, R124, R84 ;  /* 0x0000007c0c54723c */ /* 0x040ff00000001854 */
[C---:B------:R-:W-:Y:S08]  /*a1c0*/  HMMA.16816.F32 R88, R12.reuse, R126, R88 ;  /* 0x0000007e0c58723c */ /* 0x040ff00000001858 */
[C---:B--2---:R-:W-:Y:S08]  /*a1d0*/  HMMA.16816.F32 R92, R12.reuse, R16, R92 ;  /* 0x000000100c5c723c */ /* 0x044ff0000000185c */
[----:B------:R-:W-:Y:S01]  /*a1e0*/  HMMA.16816.F32 R96, R12, R18, R96 ;  /* 0x000000120c60723c */ /* 0x000fe20000001860 */
[----:B------:R-:W2:Y:S06]  /*a1f0*/  LDSM.16.MT88.4 R16, [R180+0x3800] ;  /* 0x00380000b410783b */ /* 0x000eac0000004200 */
[----:B------:R-:W-:Y:S01]  /*a200*/  F2FP.PACK_AB R12, R188, R175 ;  /* 0x000000afbc0c723e */ /* 0x000fe200000000ff */
[----:B------:R-:W-:Y:S01]  /*a210*/  FADD.FTZ R175, R175, R154 ;  /* 0x0000009aafaf7221 */ /* 0x000fe20000010000 */
[----:B-1----:R-:W-:Y:S03]  /*a220*/  F2FP.PACK_AB R14, R166, R189 ;  /* 0x000000bda60e723e */ /* 0x002fe600000000ff */
[----:B------:R-:W-:Y:S01]  /*a230*/  F2FP.PACK_AB R13, R237, R190 ;  /* 0x000000beed0d723e */ /* 0x000fe200000000ff */
[----:B------:R-:W-:Y:S01]  /*a240*/  FADD.FTZ R188, R188, R175 ;  /* 0x000000afbcbc7221 */ /* 0x000fe20000010000 */
[----:B------:R-:W-:Y:S03]  /*a250*/  F2FP.PACK_AB R15, R240, R239 ;  /* 0x000000eff00f723e */ /* 0x000fe600000000ff */
[----:B------:R-:W-:Y:S04]  /*a260*/  FADD.FTZ R189, R189, R188 ;  /* 0x000000bcbdbd7221 */ /* 0x000fe80000010000 */
[C---:B---3--:R-:W-:Y:S01]  /*a270*/  HMMA.16816.F32 R128, R12.reuse, R20, R4 ;  /* 0x000000140c80723c */ /* 0x048fe20000001804 */
[----:B------:R-:W1:Y:S02]  /*a280*/  LDSM.16.MT88.4 R4, [R181+0x5800] ;  /* 0x00580000b504783b */ /* 0x000e640000004200 */
[----:B------:R-:W-:Y:S05]  /*a290*/  FADD.FTZ R236, R166, R189 ;  /* 0x000000bda6ec7221 */ /* 0x000fea0000010000 */
[C---:B------:R-:W-:Y:S01]  /*a2a0*/  HMMA.16816.F32 R124, R12.reuse, R22, R8 ;  /* 0x000000160c7c723c */ /* 0x040fe20000001808 */
[----:B------:R-:W3:Y:S07]  /*a2b0*/  LDSM.16.MT88.4 R8, [R180+0x5800] ;  /* 0x00580000b408783b */ /* 0x000eee0000004200 */
        /* <DEDUP_REMOVED lines=11> */
[C---:B------:R-:W-:Y:S01]  /*a370*/  HMMA.16816.F32 R56, R12.reuse, R18, R56 ;  /* 0x000000120c38723c */ /* 0x040fe20000001838 */
[----:B------:R-:W2:Y:S07]  /*a380*/  LDSM.16.MT88.4 R16, [R179+0x5800] ;  /* 0x00580000b310783b */ /* 0x000eae0000004200 */
[C---:B------:R-:W-:Y:S08]  /*a390*/  HMMA.16816.F32 R60, R12.reuse, R144, R60 ;  /* 0x000000900c3c723c */ /* 0x040ff0000000183c */
[C---:B------:R-:W-:Y:S08]  /*a3a0*/  HMMA.16816.F32 R64, R12.reuse, R146, R64 ;  /* 0x000000920c40723c */ /* 0x040ff00000001840 */
[C---:B------:R-:W-:Y:S08]  /*a3b0*/  HMMA.16816.F32 R68, R12.reuse, R148, R68 ;  /* 0x000000940c44723c */ /* 0x040ff00000001844 */
[C---:B------:R-:W-:Y:S08]  /*a3c0*/  HMMA.16816.F32 R72, R12.reuse, R150, R72 ;  /* 0x000000960c48723c */ /* 0x040ff00000001848 */
[C---:B-1----:R-:W-:Y:S07]  /*a3d0*/  HMMA.16816.F32 R76, R12.reuse, R4, R76 ;  /* 0x000000040c4c723c */ /* 0x042fee000000184c */
[----:B------:R-:W-:Y:S01]  /*a3e0*/  IADD3 R4, R238, -0x1, RZ ;  /* 0xffffffffee047810 */ /* 0x000fe20007ffe0ff */
[C---:B------:R-:W-:Y:S04]  /*a3f0*/  HMMA.16816.F32 R80, R12.reuse, R6, R80 ;  /* 0x000000060c50723c */ /* 0x040fe80000001850 */
[----:B------:R-:W-:Y:S01]  /*a400*/  FADD.FTZ R5, R173, R172 ;  /* 0x000000acad057221 */ /* 0x000fe20000010000 */
[----:B------:R-:W-:Y:S03]  /*a410*/  MOV R238, R4 ;  /* 0x0000000400ee7202 */ /* 0x000fe60000000f00 */
[C---:B---3--:R-:W-:Y:S04]  /*a420*/  HMMA.16816.F32 R84, R12.reuse, R8, R84 ;  /* 0x000000080c54723c */ /* 0x048fe80000001854 */
[----:B------:R-:W-:Y:S04]  /*a430*/  FADD.FTZ R5, R174, R5 ;  /* 0x00000005ae057221 */ /* 0x000fe80000010000 */
        /* <DEDUP_REMOVED lines=9> */
[----:B------:R-:W-:Y:S04]  /*a4d0*/  FADD.FTZ R231, R239, R190 ;  /* 0x000000beefe77221 */ /* 0x000fe80000010000 */
[----:B------:R-:W-:Y:S01]  /*a4e0*/  FADD.FTZ R231, R240, R231 ;  /* 0x000000e7f0e77221 */ /* 0x000fe20000010000 */
[----:B------:R-:W-:-:S05]  /*a4f0*/  @P0 BRA `(.L_x_2005) ;  /* 0xffffd3e000000947 */ /* 0x000fca000383ffff */
.L_x_1998:
[----:B------:R-:W-:Y:S05]  /*a500*/  BRA.DIV ~URZ, `(.L_x_2006) ;  /* 0x00003e027f007947 */ /* 0x000fea000b800000 */
[----:B------:R1:W2:Y:S02]  /*a510*/  SHFL.BFLY PT, R136, R236, 0x2, 0x1f ;  /* 0x0c401f00ec887f89 */ /* 0x0002a400000e0000 */
.L_x_2058:
[----:B--2---:R-:W-:Y:S01]  /*a520*/  FADD.FTZ R135, R136, R236 ;  /* 0x000000ec88877221 */ /* 0x004fe20000010000 */
[----:B------:R-:W-:Y:S05]  /*a530*/  BRA.DIV ~URZ, `(.L_x_2007) ;  /* 0x00003e227f007947 */ /* 0x000fea000b800000 */
[----:B------:R-:W2:Y:S04]  /*a540*/  SHFL.BFLY PT, R4, R231, 0x2, 0x1f ;  /* 0x0c401f00e7047f89 */ /* 0x000ea800000e0000 */
[----:B------:R-:W3:Y:S01]  /*a550*/  SHFL.BFLY PT, R2, R135, 0x1, 0x1f ;  /* 0x0c201f0087027f89 */ /* 0x000ee200000e0000 */
[----:B--2---:R-:W-:-:S02]  /*a560*/  FADD.FTZ R3, R4, R231 ;  /* 0x000000e704037221 */ /* 0x004fc40000010000 */
[----:B---3--:R-:W-:-:S03]  /*a570*/  FADD.FTZ R2, R135, R2 ;  /* 0x0000000287027221 */ /* 0x008fc60000010000 */
[----:B------:R2:W3:Y:S04]  /*a580*/  SHFL.BFLY PT, R136, R3, 0x1, 0x1f ;  /* 0x0c201f0003887f89 */ /* 0x0004e800000e0000 */
.L_x_2059:
[----:B---3--:R-:W-:Y:S01]  /*a590*/  FADD.FTZ R5, R136, R3 ;  /* 0x0000000388057221 */ /* 0x008fe20000010000 */
[----:B------:R-:W-:Y:S02]  /*a5a0*/  FSETP.NE.FTZ.AND P1, PT, R2, RZ, PT ;  /* 0x000000ff0200720b */ /* 0x000fe40003f35000 */
[----:B------:R-:W-:Y:S02]  /*a5b0*/  MOV R4, RZ ;  /* 0x000000ff00047202 */ /* 0x000fe40000000f00 */
[----:B------:R-:W-:Y:S02]  /*a5c0*/  FSETP.NE.FTZ.AND P0, PT, R5, RZ, PT ;  /* 0x000000ff0500720b */ /* 0x000fe40003f15000 */
[----:B------:R-:W-:Y:S02]  /*a5d0*/  MOV R6, RZ ;  /* 0x000000ff00067202 */ /* 0x000fe40000000f00 */
[----:B--2---:R-:W-:-:S05]  /*a5e0*/  MOV R3, 0xff800000 ;  /* 0xff80000000037802 */ /* 0x004fca0000000f00 */
[----:B------:R-:W2:Y:S01]  /*a5f0*/  @P1 MUFU.RCP R4, R2 ;  /* 0x0000000200041308 */ /* 0x000ea20000001000 */
[----:B------:R-:W-:-:S05]  /*a600*/  @P1 MOV R7, 0x3f317218 ;  /* 0x3f31721800071802 */ /* 0x000fca0000000f00 */
[----:B------:R-:W-:Y:S02]  /*a610*/  @P1 FMUL.FTZ R7, R7, c[0x0][0x2d0] ;  /* 0x0000b40007071a20 */ /* 0x000fe40000410000 */
[----:B------:R3:W4:Y:S08]  /*a620*/  @P1 MUFU.LG2 R8, R2 ;  /* 0x0000000200081308 */ /* 0x0007300000000c00 */
[----:B------:R-:W-:Y:S01]  /*a630*/  @P0 MUFU.RCP R6, R5 ;  /* 0x0000000500060308 */ /* 0x000fe20000001000 */
[----:B--2---:R-:W-:-:S02]  /*a640*/  FMUL.FTZ R128, R4, R128 ;  /* 0x0000008004807220 */ /* 0x004fc40000410000 */
[C---:B------:R-:W-:Y:S02]  /*a650*/  FMUL.FTZ R129, R4.reuse, R129 ;  /* 0x0000008104817220 */ /* 0x040fe40000410000 */
[C---:B------:R-:W-:Y:S02]  /*a660*/  FMUL.FTZ R124, R4.reuse, R124 ;  /* 0x0000007c047c7220 */ /* 0x040fe40000410000 */
[C---:B------:R-:W-:Y:S01]  /*a670*/  FMUL.FTZ R125, R4.reuse, R125 ;  /* 0x0000007d047d7220 */ /* 0x040fe20000410000 */
[----:B------:R-:W2:Y:S01]  /*a680*/  @P0 MUFU.LG2 R5, R5 ;  /* 0x0000000500050308 */ /* 0x000ea20000000c00 */
[----:B---3--:R-:W-:Y:S01]  /*a690*/  @P0 MOV R2, 0x3f317218 ;  /* 0x3f31721800020802 */ /* 0x008fe20000000f00 */
        /* <DEDUP_REMOVED lines=41> */
[----:B----4-:R-:W-:Y:S02]  /*a930*/  @P1 FMUL.FTZ R9, R8, 0.69314718246459960938 ;  /* 0x3f31721808091820 */ /* 0x010fe40000410000 */
[C---:B------:R-:W-:Y:S02]  /*a940*/  FMUL.FTZ R93, R4.reuse, R93 ;  /* 0x0000005d045d7220 */ /* 0x040fe40000410000 */
[C---:B------:R-:W-:Y:S02]  /*a950*/  FMUL.FTZ R96, R4.reuse, R96 ;  /* 0x0000006004607220 */ /* 0x040fe40000410000 */
[----:B------:R-:W-:-:S02]  /*a960*/  FMUL.FTZ R97, R4, R97 ;  /* 0x0000006104617220 */ /* 0x000fc40000410000 */
[----:B--2---:R-:W-:Y:S02]  /*a970*/  @P0 FMUL.FTZ R4, R5, 0.69314718246459960938 ;  /* 0x3f31721805040820 */ /* 0x004fe40000410000 */
[----:B------:R-:W-:Y:S01]  /*a980*/  @P0 FMUL.FTZ R5, R2, c[0x0][0x2d0] ;  /* 0x0000b40002050a20 */ /* 0x000fe20000410000 */
[----:B------:R-:W-:Y:S01]  /*a990*/  MOV R2, 0x1 ;  /* 0x0000000100027802 */ /* 0x000fe20000000f00 */
[----:B------:R-:W-:Y:S01]  /*a9a0*/  @P1 FFMA.FTZ R3, R7, R0, R9 ;  /* 0x0000000007031223 */ /* 0x000fe20000010009 */
[----:B------:R-:W-:Y:S01]  /*a9b0*/  MOV R0, 0xff800000 ;  /* 0xff80000000007802 */ /* 0x000fe20000000f00 */
[--C-:B------:R-:W-:Y:S01]  /*a9c0*/  @P0 FFMA.FTZ R0, R5, R132, R4.reuse ;  /* 0x0000008405000223 */ /* 0x100fe20000010004 */
[----:B------:R-:W-:Y:S01]  /*a9d0*/  PRMT R4, R2, 0x7610, R4 ;  /* 0x0000761002047816 */ /* 0x000fe20000000004 */
        /* <DEDUP_REMOVED lines=48> */
.L_x_1967:
[----:B-1----:R-:W-:Y:S01]  /*ace0*/  LOP3.LUT P6, RZ, R194, 0xff, RZ, 0xc0, !PT ;  /* 0x000000ffc2ff7812 */ /* 0x002fe200078cc0ff */
[----:B------:R-:W-:-:S12]  /*acf0*/  BSSY B0, `(.L_x_2008) ;  /* 0x000000f000007945 */ /* 0x000fd80003800000 */
[----:B------:R-:W-:Y:S05]  /*ad00*/  @P6 BRA `(.L_x_2009) ;  /* 0x000000d000006947 */ /* 0x000fea0003800000 */
[----:B------:R-:W1:Y:S01]  /*ad10*/  S2R R5, SR_LANEID ;  /* 0x0000000000057919 */ /* 0x000e620000000000 */
[----:B------:R-:W-:Y:S01]  /*ad20*/  VOTEU.ANY UR4, UPT, PT ;  /* 0x0000000000047886 */ /* 0x000fe200038e0100 */
[----:B------:R-:W-:Y:S01]  /*ad30*/  IMAD.MOV.U32 R8, RZ, RZ, c[0x0][0x580] ;  /* 0x00016000ff087624 */ /* 0x000fe200078e00ff */
[----:B------:R-:W1:Y:S01]  /*ad40*/  FLO.U32 R6, UR4 ;  /* 0x0000000400067d00 */ /* 0x000e6200080e0000 */
[----:B------:R-:W-:-:S07]  /*ad50*/  IMAD.MOV.U32 R9, RZ, RZ, c[0x0][0x584] ;  /* 0x00016100ff097624 */ /* 0x000fce00078e00ff */
[----:B------:R-:W2:Y:S01]  /*ad60*/  POPC R7, UR4 ;  /* 0x0000000400077d09 */ /* 0x000ea20008000000 */
[----:B-1----:R-:W-:-:S13]  /*ad70*/  ISETP.EQ.U32.AND P0, PT, R6, R5, PT ;  /* 0x000000050600720c */ /* 0x002fda0003f02070 */
[----:B--2---:R-:W2:Y:S04]  /*ad80*/  @P0 ATOMG.E.ADD.STRONG.GPU PT, R5, [R8.64], R7 ;  /* 0x00000007080509a8 */ /* 0x004ea800081ee1c6 */
[----:B------:R-:W1:Y:S02]  /*ad90*/  S2R R2, SR_LTMASK ;  /* 0x0000000000027919 */ /* 0x000e640000003900 */
[----:B-1----:R-:W-:-:S06]  /*ada0*/  LOP3.LUT R2, R2, UR4, RZ, 0xc0, !PT ;  /* 0x0000000402027c12 */ /* 0x002fcc000f8ec0ff */
[----:B------:R-:W1:Y:S01]  /*adb0*/  POPC R2, R2 ;  /* 0x0000000200027309 */ /* 0x000e620000000000 */
[----:B--2---:R-:W1:Y:S02]  /*adc0*/  SHFL.IDX PT, R5, R5, R6, 0x1f ;  /* 0x00001f0605057589 */ /* 0x004e6400000e0000 */
[----:B-1----:R-:W-:-:S05]  /*add0*/  IADD3 R207, R5, c[0x0][0xc], R2 ;  /* 0x0000030005cf7a10 */ /* 0x002fca0007ffe002 */
.L_x_2009:
[----:B------:R-:W-:Y:S05]  /*ade0*/  BSYNC B0 ;  /* 0x0000000000007941 */ /* 0x000fea0003800000 */
.L_x_2008:
[----:B------:R-:W-:Y:S01]  /*adf0*/  PRMT R4, R4, 0x9910, RZ ;  /* 0x0000991004047816 */ /* 0x000fe200000000ff */
[----:B------:R-:W-:Y:S01]  /*ae00*/  BSSY B1, `(.L_x_2010) ;  /* 0x000019b000017945 */ /* 0x000fe20003800000 */
[----:B------:R-:W-:Y:S02]  /*ae10*/  IMAD.MOV.U32 R2, RZ, RZ, R207 ;  /* 0x000000ffff027224 */ /* 0x000fe400078e00cf */
[----:B------:R-:W-:-:S13]  /*ae20*/  ISETP.NE.AND P0, PT, R4, RZ, PT ;  /* 0x000000ff0400720c */ /* 0x000fda0003f05270 */
[----:B------:R-:W-:Y:S05]  /*ae30*/  @!P0 BRA `(.L_x_2011) ;  /* 0x0000105000008947 */ /* 0x000fea0003800000 */
[----:B------:R-:W-:Y:S01]  /*ae40*/  WARPSYNC 0xffffffff ;  /* 0xffffffff00007948 */ /* 0x000fe20003800000 */
        /* <DEDUP_REMOVED lines=12> */
[----:B------:R-:W-:Y:S01]  /*af10*/  F2FP.PACK_AB R115, R115, R114 ;  /* 0x000000727373723e */ /* 0x000fe200000000ff */
[----:B------:R1:W-:Y:S01]  /*af20*/  STS [R204], R129 ;  /* 0x00000081cc007388 */ /* 0x0003e20000000800 */
[----:B------:R-:W-:Y:S02]  /*af30*/  F2FP.PACK_AB R117, R117, R116 ;  /* 0x000000747575723e */ /* 0x000fe400000000ff */
[----:B------:R-:W-:Y:S01]  /*af40*/  F2FP.PACK_AB R119, R119, R118 ;  /* 0x000000767777723e */ /* 0x000fe200000000ff */
[----:B------:R1:W-:Y:S01]  /*af50*/  STS [R204+0x400], R131 ;  /* 0x00040083cc007388 */ /* 0x0003e20000000800 */
[----:B------:R-:W-:Y:S02]  /*af60*/  F2FP.PACK_AB R121, R121, R120 ;  /* 0x000000787979723e */ /* 0x000fe400000000ff */
[----:B------:R-:W-:Y:S01]  /*af70*/  F2FP.PACK_AB R123, R123, R122 ;  /* 0x0000007a7b7b723e */ /* 0x000fe200000000ff */
[----:B------:R1:W-:Y:S01]  /*af80*/  STS [R213], R124 ;  /* 0x0000007cd5007388 */ /* 0x0003e20000000800 */
[----:B------:R-:W-:-:S02]  /*af90*/  F2FP.PACK_AB R37, R37, R36 ;  /* 0x000000242525723e */ /* 0x000fc400000000ff */
[----:B------:R-:W-:Y:S01]  /*afa0*/  F2FP.PACK_AB R39, R39, R38 ;  /* 0x000000262727723e */ /* 0x000fe200000000ff */
[----:B------:R1:W-:Y:S01]  /*afb0*/  STS [R213+0x400], R126 ;  /* 0x0004007ed5007388 */ /* 0x0003e20000000800 */
[----:B------:R-:W-:Y:S02]  /*afc0*/  F2FP.PACK_AB R40, R41, R40 ;  /* 0x000000282928723e */ /* 0x000fe400000000ff */
[----:B------:R-:W-:Y:S01]  /*afd0*/  F2FP.PACK_AB R42, R43, R42 ;  /* 0x0000002a2b2a723e */ /* 0x000fe200000000ff */
[----:B------:R1:W-:Y:S01]  /*afe0*/  STS [R212], R101 ;  /* 0x00000065d4007388 */ /* 0x0003e20000000800 */
[----:B------:R-:W-:Y:S02]  /*aff0*/  F2FP.PACK_AB R45, R45, R44 ;  /* 0x0000002c2d2d723e */ /* 0x000fe400000000ff */
[----:B------:R-:W-:Y:S01]  /*b000*/  F2FP.PACK_AB R47, R47, R46 ;  /* 0x0000002e2f2f723e */ /* 0x000fe200000000ff */
[----:B------:R1:W-:Y:S01]  /*b010*/  STS [R212+0x400], R103 ;  /* 0x00040067d4007388 */ /* 0x0003e20000000800 */
        /* <DEDUP_REMOVED lines=32> */
[----:B------:R1:W-:Y:S01]  /*b220*/  STS [R204+0x4000], R37 ;  /* 0x00400025cc007388 */ /* 0x0003e20000000800 */
[----:B------:R-:W-:Y:S02]  /*b230*/  F2FP.PACK_AB R93, R93, R92 ;  /* 0x0000005c5d5d723e */ /* 0x000fe400000000ff */
[----:B------:R-:W-:Y:S01]  /*b240*/  F2FP.PACK_AB R95, R95, R94 ;  /* 0x0000005e5f5f723e */ /* 0x000fe200000000ff */
[----:B------:R1:W-:Y:S01]  /*b250*/  STS [R204+0x4400], R39 ;  /* 0x00440027cc007388 */ /* 0x0003e20000000800 */
[----:B------:R-:W-:-:S02]  /*b260*/  F2FP.PACK_AB R97, R97, R96 ;  /* 0x000000606161723e */ /* 0x000fc400000000ff */
[----:B------:R-:W-:Y:S01]  /*b270*/  F2FP.PACK_AB R99, R99, R98 ;  /* 0x000000626363723e */ /* 0x000fe200000000ff */
        /* <DEDUP_REMOVED lines=32> */
[----:B------:R-:W-:Y:S01]  /*b480*/  IMAD.MOV.U32 R239, RZ, RZ, R202 ;  /* 0x000000ffffef7224 */ /* 0x000fe200078e00ca */
[----:B------:R-:W-:Y:S01]  /*b490*/  MOV R174, RZ ;  /* 0x000000ff00ae7202 */ /* 0x000fe20000000f00 */
[----:B------:R-:W-:Y:S01]  /*b4a0*/  IMAD.MOV.U32 R175, RZ, RZ, 0x1f ;  /* 0x0000001fffaf7424 */ /* 0x000fe200078e00ff */
[----:B------:R-:W-:-:S02]  /*b4b0*/  MOV R172, 0xb4d0 ;  /* 0x0000b4d000ac7802 */ /* 0x000fc40000000f00 */
[----:B-1---5:R-:W-:Y:S05]  /*b4c0*/  CALL.REL.NOINC `($__internal_5_$__cuda_sm70_shflsync_idx_p) ;  /* 0x0000334000007944 */ /* 0x022fea0003c00000 */
.L_x_2012:
[----:B------:R-:W-:Y:S01]  /*b4d0*/  MOV R4, 0x1 ;  /* 0x0000000100047802 */ /* 0x000fe20000000f00 */
[C---:B------:R-:W-:Y:S01]  /*b4e0*/  IMAD.WIDE.U32 R10, R221.reuse, c[0x0][0x490], RZ ;  /* 0x00012400dd0a7a25 */ /* 0x040fe200078e00ff */
[----:B------:R-:W-:Y:S01]  /*b4f0*/  SHF.R.S32.HI R8, RZ, 0x1f, R221 ;  /* 0x0000001fff087819 */ /* 0x000fe200000114dd */
[----:B------:R-:W-:Y:S01]  /*b500*/  ULDC UR5, c[0x0][0x4e8] ;  /* 0x00013a0000057ab9 */ /* 0x000fe20000000800 */
[----:B------:R-:W-:Y:S01]  /*b510*/  ISETP.NE.AND P1, PT, R4, c[0x0][0x4e8], PT ;  /* 0x00013a0004007a0c */ /* 0x000fe20003f25270 */
[----:B------:R-:W-:Y:S01]  /*b520*/  IMAD.WIDE.U32 R14, R221, c[0x0][0x3e8], RZ ;  /* 0x0000fa00dd0e7a25 */ /* 0x000fe200078e00ff */
[----:B------:R-:W-:Y:S01]  /*b530*/  IADD3 R4, R199, R220, RZ ;  /* 0x000000dcc7047210 */ /* 0x000fe20007ffe0ff */
[----:B------:R-:W-:Y:S01]  /*b540*/  ULDC UR4, c[0x0][0x388] ;  /* 0x0000e20000047ab9 */ /* 0x000fe20000000800 */
[----:B------:R-:W-:Y:S01]  /*b550*/  BSSY B0, `(.L_x_2013) ;  /* 0x000005a000007945 */ /* 0x000fe20003800000 */
[----:B------:R-:W-:Y:S01]  /*b560*/  IMAD R12, R8, c[0x0][0x490], RZ ;  /* 0x00012400080c7a24 */ /* 0x000fe200078e02ff */
[----:B------:R-:W-:Y:S01]  /*b570*/  UIMAD UR4, UR5, UR4, URZ ;  /* 0x00000004050472a4 */ /* 0x000fe2000f8e023f */
[----:B------:R-:W-:-:S02]  /*b580*/  IMAD.MOV.U32 R7, RZ, RZ, R4 ;  /* 0x000000ffff077224 */ /* 0x000fc400078e0004 */
[----:B------:R-:W-:Y:S02]  /*b590*/  IMAD R5, R221, c[0x0][0x494], R12 ;  /* 0x00012500dd057a24 */ /* 0x000fe400078e020c */
[----:B------:R-:W-:Y:S02]  /*b5a0*/  IMAD R8, R8, c[0x0][0x3e8], RZ ;  /* 0x0000fa0008087a24 */ /* 0x000fe400078e02ff */
[----:B------:R-:W-:Y:S01]  /*b5b0*/  @P1 IMAD.HI.U32 R6, R4, c[0x0][0x4ec], RZ ;  /* 0x00013b0004061a27 */ /* 0x000fe200078e00ff */
[----:B------:R-:W-:-:S04]  /*b5c0*/  IADD3 R11, R11, R5, RZ ;  /* 0x000000050b0b7210 */ /* 0x000fc80007ffe0ff */
[----:B------:R-:W-:Y:S01]  /*b5d0*/  @P1 SHF.R.U32.HI R7, RZ, c[0x0][0x4f0], R6 ;  /* 0x00013c00ff071a19 */ /* 0x000fe20000011606 */
[----:B------:R-:W-:Y:S01]  /*b5e0*/  IMAD.WIDE.U32 R10, R226, c[0x0][0x498], R10 ;  /* 0x00012600e20a7a25 */ /* 0x000fe200078e000a */
[----:B------:R-:W-:-:S03]  /*b5f0*/  SHF.R.S32.HI R6, RZ, 0x1f, R226 ;  /* 0x0000001fff067819 */ /* 0x000fc600000114e2 */
[----:B------:R-:W-:Y:S01]  /*b600*/  IMAD.MOV R9, RZ, RZ, -R7 ;  /* 0x000000ffff097224 */ /* 0x000fe200078e0a07 */
[----:B------:R-:W-:Y:S01]  /*b610*/  IADD3 R10, P0, R7, R10, RZ ;  /* 0x0000000a070a7210 */ /* 0x000fe20007f1e0ff */
[----:B------:R-:W-:Y:S02]  /*b620*/  IMAD R5, R6, c[0x0][0x498], RZ ;  /* 0x0001260006057a24 */ /* 0x000fe400078e02ff */
[----:B------:R-:W-:Y:S02]  /*b630*/  IMAD R12, R9, c[0x0][0x4e8], R4 ;  /* 0x00013a00090c7a24 */ /* 0x000fe400078e0204 */
[----:B------:R-:W-:Y:S01]  /*b640*/  IMAD R4, R226, c[0x0][0x49c], R5 ;  /* 0x00012700e2047a24 */ /* 0x000fe200078e0205 */
[----:B------:R-:W-:Y:S01]  /*b650*/  SHF.R.S32.HI R5, RZ, 0x1f, R7 ;  /* 0x0000001fff057819 */ /* 0x000fe20000011407 */
[----:B------:R-:W-:Y:S01]  /*b660*/  IMAD R9, R221, c[0x0][0x3ec], R8 ;  /* 0x0000fb00dd097a24 */ /* 0x000fe200078e0208 */
[----:B------:R-:W-:Y:S02]  /*b670*/  SHF.R.S32.HI R7, RZ, 0x1f, R12 ;  /* 0x0000001fff077819 */ /* 0x000fe4000001140c */
[----:B------:R-:W-:Y:S01]  /*b680*/  IADD3.X R11, R5, R11, R4, P0, !PT ;  /* 0x0000000b050b7210 */ /* 0x000fe200007fe404 */
[----:B------:R-:W-:Y:S01]  /*b690*/  IMAD.IADD R9, R15, 0x1, R9 ;  /* 0x000000010f097824 */ /* 0x000fe200078e0209 */
[----:B------:R-:W-:Y:S01]  /*b6a0*/  IADD3 R4, R203, R220, RZ ;  /* 0x000000dccb047210 */ /* 0x000fe20007ffe0ff */
[----:B------:R-:W-:-:S03]  /*b6b0*/  IMAD R7, R7, c[0x0][0x488], RZ ;  /* 0x0001220007077a24 */ /* 0x000fc600078e02ff */
[----:B------:R-:W-:Y:S01]  /*b6c0*/  MOV R5, R4 ;  /* 0x0000000400057202 */ /* 0x000fe20000000f00 */
[C---:B------:R-:W-:Y:S02]  /*b6d0*/  IMAD R7, R12.reuse, c[0x0][0x48c], R7 ;  /* 0x000123000c077a24 */ /* 0x040fe400078e0207 */
[----:B------:R-:W-:-:S04]  /*b6e0*/  IMAD.WIDE.U32 R12, R12, c[0x0][0x488], R10 ;  /* 0x000122000c0c7a25 */ /* 0x000fc800078e000a */
[----:B------:R-:W-:Y:S01]  /*b6f0*/  @P1 IMAD.HI.U32 R8, R4, c[0x0][0x4ec], RZ ;  /* 0x00013b0004081a27 */ /* 0x000fe200078e00ff */
[----:B------:R-:W-:Y:S02]  /*b700*/  IADD3 R7, R13, R7, RZ ;  /* 0x000000070d077210 */ /* 0x000fe40007ffe0ff */
[----:B------:R-:W-:Y:S01]  /*b710*/  LEA R10, P0, R12, c[0x0][0x450], 0x2 ;  /* 0x000114000c0a7a11 */ /* 0x000fe200078010ff */
[----:B------:R-:W-:Y:S01]  /*b720*/  IMAD R11, R6, c[0x0][0x3f0], RZ ;  /* 0x0000fc00060b7a24 */ /* 0x000fe200078e02ff */
[----:B------:R-:W-:Y:S02]  /*b730*/  @P1 SHF.R.U32.HI R5, RZ, c[0x0][0x4f0], R8 ;  /* 0x00013c00ff051a19 */ /* 0x000fe40000011608 */
[----:B------:R-:W-:Y:S01]  /*b740*/  MOV R8, R14 ;  /* 0x0000000e00087202 */ /* 0x000fe20000000f00 */
[----:B------:R-:W-:Y:S01]  /*b750*/  SHFL.IDX PT, R46, R10, RZ, 0x1c1f ;  /* 0x001c1fff0a2e7589 */ /* 0x000fe200000e0000 */
[----:B------:R-:W-:Y:S01]  /*b760*/  LEA.HI.X R6, R12, c[0x0][0x454], R7, 0x2, P0 ;  /* 0x000115000c067a11 */ /* 0x000fe200000f1407 */
[C---:B------:R-:W-:Y:S01]  /*b770*/  IMAD R7, R226.reuse, c[0x0][0x3f4], R11 ;  /* 0x0000fd00e2077a24 */ /* 0x040fe200078e020b */
[----:B------:R-:W-:Y:S01]  /*b780*/  LOP3.LUT P0, RZ, R201, 0x3, RZ, 0xc0, !PT ;  /* 0x00000003c9ff7812 */ /* 0x000fe2000780c0ff */
[----:B------:R-:W-:Y:S01]  /*b790*/  IMAD.WIDE.U32 R226, R226, c[0x0][0x3f0], R8 ;  /* 0x0000fc00e2e27a25 */ /* 0x000fe200078e0008 */
[----:B------:R-:W-:Y:S01]  /*b7a0*/  SHFL.IDX PT, R44, R10, 0x1, 0x1c1f ;  /* 0x003c1f000a2c7f89 */ /* 0x000fe200000e0000 */
[----:B------:R-:W-:-:S02]  /*b7b0*/  SHF.R.S32.HI R8, RZ, 0x1f, R5 ;  /* 0x0000001fff087819 */ /* 0x000fc40000011405 */
[----:B------:R-:W-:Y:S01]  /*b7c0*/  IMAD.MOV R9, RZ, RZ, -R5 ;  /* 0x000000ffff097224 */ /* 0x000fe200078e0a05 */
[----:B-1----:R-:W1:Y:S01]  /*b7d0*/  SHFL.IDX PT, R47, R6, RZ, 0x1c1f ;  /* 0x001c1fff062f7589 */ /* 0x002e6200000e0000 */
[----:B------:R-:W-:Y:S01]  /*b7e0*/  IADD3 R227, R227, R7, RZ ;  /* 0x00000007e3e37210 */ /* 0x000fe20007ffe0ff */
[----:B------:R-:W-:Y:S01]  /*b7f0*/  IMAD R8, R8, c[0x0][0x3e0], RZ ;  /* 0x0000f80008087a24 */ /* 0x000fe200078e02ff */
[-C--:B------:R-:W-:Y:S01]  /*b800*/  IADD3 R7, R200, R220.reuse, RZ ;  /* 0x000000dcc8077210 */ /* 0x080fe20007ffe0ff */
[----:B------:R-:W3:Y:S01]  /*b810*/  SHFL.IDX PT, R45, R6, 0x1, 0x1c1f ;  /* 0x003c1f00062d7f89 */ /* 0x000ee200000e0000 */
[----:B------:R-:W-:Y:S01]  /*b820*/  IMAD R40, R9, c[0x0][0x4e8], R4 ;  /* 0x00013a0009287a24 */ /* 0x000fe200078e0204 */
[----:B------:R-:W-:Y:S01]  /*b830*/  IADD3 R220, R208, R220, RZ ;  /* 0x000000dcd0dc7210 */ /* 0x000fe20007ffe0ff */
[----:B------:R-:W-:Y:S01]  /*b840*/  IMAD R8, R5, c[0x0][0x3e4], R8 ;  /* 0x0000f90005087a24 */ /* 0x000fe200078e0208 */
[----:B------:R-:W-:Y:S01]  /*b850*/  ISETP.GE.OR P1, PT, R7, UR4, P0 ;  /* 0x0000000407007c0c */ /* 0x000fe20008726670 */
[----:B------:R-:W-:Y:S01]  /*b860*/  IMAD.WIDE.U32 R42, R5, c[0x0][0x3e0], R226 ;  /* 0x0000f800052a7a25 */ /* 0x000fe200078e00e2 */
[----:B------:R-:W-:-:S02]  /*b870*/  IADD3 R7, R7, 0x8, RZ ;  /* 0x0000000807077810 */ /* 0x000fc40007ffe0ff */
[----:B------:R-:W-:Y:S01]  /*b880*/  SHF.R.S32.HI R4, RZ, 0x1f, R40 ;  /* 0x0000001fff047819 */ /* 0x000fe20000011428 */
[----:B------:R-:W-:Y:S01]  /*b890*/  IMAD.IADD R43, R43, 0x1, R8 ;  /* 0x000000012b2b7824 */ /* 0x000fe200078e0208 */
[----:B------:R-:W-:-:S03]  /*b8a0*/  ISETP.GE.OR P0, PT, R7, UR4, P0 ;  /* 0x0000000407007c0c */ /* 0x000fc60008706670 */
[----:B------:R-:W-:Y:S02]  /*b8b0*/  IMAD R41, R4, c[0x0][0x3d8], RZ ;  /* 0x0000f60004297a24 */ /* 0x000fe400078e02ff */
[----:B------:R-:W-:-:S04]  /*b8c0*/  IMAD.WIDE.U32 R42, R40, c[0x0][0x3d8], R42 ;  /* 0x0000f600282a7a25 */ /* 0x000fc800078e002a */
[----:B------:R-:W-:Y:S01]  /*b8d0*/  IMAD R41, R40, c[0x0][0x3dc], R41 ;  /* 0x0000f70028297a24 */ /* 0x000fe200078e0229 */
[----:B-1----:R1:W-:Y:S04]  /*b8e0*/  @!P1 ST.E [R46.64], R3 ;  /* 0x000000032e009985 */ /* 0x0023e8000c101906 */
[----:B---3--:R1:W-:Y:S01]  /*b8f0*/  @!P0 ST.E [R44.64], R0 ;  /* 0x000000002c008985 */ /* 0x0083e2000c101906 */
[----:B------:R-:W-:Y:S02]  /*b900*/  IADD3 R41, R43, R41, RZ ;  /* 0x000000292b297210 */ /* 0x000fe40007ffe0ff */
[C---:B------:R-:W-:Y:S01]  /*b910*/  LEA R53, P0, R42.reuse, c[0x0][0x380], 0x1 ;  /* 0x0000e0002a357a11 */ /* 0x040fe200078008ff */
[----:B------:R1:W3:Y:S03]  /*b920*/  LDS.128 R36, [R198+0x1080] ;  /* 0x00108000c6247984 */ /* 0x0002e60000000c00 */
[----:B------:R-:W-:Y:S01]  /*b930*/  LEA.HI.X R52, R42, c[0x0][0x384], R41, 0x1, P0 ;  /* 0x0000e1002a347a11 */ /* 0x000fe200000f0c29 */
[----:B------:R1:W4:Y:S01]  /*b940*/  LDS.128 R32, [R198+0x2080] ;  /* 0x00208000c6207984 */ /* 0x0003220000000c00 */
[----:B------:R-:W-:-:S03]  /*b950*/  ISETP.GE.AND P0, PT, R220, UR4, PT ;  /* 0x00000004dc007c0c */ /* 0x000fc6000bf06270 */
[----:B------:R1:W2:Y:S04]  /*b960*/  LDS.128 R28, [R198+0x3080] ;  /* 0x00308000c61c7984 */ /* 0x0002a80000000c00 */
        /* <DEDUP_REMOVED lines=12> */
[----:B-1----:R-:W1:Y:S01]  /*ba30*/  LDS.128 R44, [R198+0x4080] ;  /* 0x00408000c62c7984 */ /* 0x002e620000000c00 */
[----:B------:R-:W-:-:S03]  /*ba40*/  ISETP.GE.AND P3, PT, R196, c[0x0][0x3c8], PT ;  /* 0x0000f200c4007a0c */ /* 0x000fc60003f66270 */
[----:B------:R-:W4:Y:S06]  /*ba50*/  LDS.128 R40, [R198+0x8080] ;  /* 0x00808000c6287984 */ /* 0x000f2c0000000c00 */
[-C--:B------:R-:W-:Y:S02]  /*ba60*/  @!P5 LEA R56, P2, R206, R3.reuse, 0x1 ;  /* 0x00000003ce38d211 */ /* 0x080fe400078408ff */
[-C--:B------:R-:W-:Y:S02]  /*ba70*/  @!P4 LEA R54, P1, R197, R3.reuse, 0x1 ;  /* 0x00000003c536c211 */ /* 0x080fe400078208ff */
[----:B------:R-:W-:-:S02]  /*ba80*/  @!P3 LEA R58, P0, R196, R3, 0x1 ;  /* 0x00000003c43ab211 */ /* 0x000fc400078008ff */
[-C--:B------:R-:W-:Y:S02]  /*ba90*/  @!P5 LEA.HI.X R57, R206, R0.reuse, R193, 0x1, P2 ;  /* 0x00000000ce39d211 */ /* 0x080fe400010f0cc1 */
[-C--:B------:R-:W-:Y:S02]  /*baa0*/  @!P4 LEA.HI.X R55, R197, R0.reuse, R192, 0x1, P1 ;  /* 0x00000000c537c211 */ /* 0x080fe400008f0cc0 */
[----:B------:R-:W-:Y:S01]  /*bab0*/  @!P3 LEA.HI.X R59, R196, R0, R191, 0x1, P0 ;  /* 0x00000000c43bb211 */ /* 0x000fe200000f0cbf */
[----:B---3--:R3:W-:Y:S04]  /*bac0*/  @!P5 ST.E.128 [R56.64], R48 ;  /* 0x000000303800d985 */ /* 0x0087e8000c101d06 */
[----:B-1----:R3:W-:Y:S04]  /*bad0*/  @!P4 ST.E.128 [R54.64], R44 ;  /* 0x0000002c3600c985 */ /* 0x0027e8000c101d06 */
[----:B----4-:R3:W-:Y:S02]  /*bae0*/  @!P3 ST.E.128 [R58.64], R40 ;  /* 0x000000283a00b985 */ /* 0x0107e4000c101d06 */
.L_x_2014:
[----:B---3--:R-:W-:Y:S05]  /*baf0*/  BSYNC B0 ;  /* 0x0000000000007941 */ /* 0x008fea0003800000 */
.L_x_2013:
        /* <DEDUP_REMOVED lines=18> */
.L_x_2016:
[----:B------:R-:W-:Y:S05]  /*bc20*/  BSYNC B0 ;  /* 0x0000000000007941 */ /* 0x000fea0003800000 */
.L_x_2015:
[----:B---3--:R-:W-:Y:S01]  /*bc30*/  IADD3 R12, R220, 0x40, RZ ;  /* 0x00000040dc0c7810 */ /* 0x008fe20007ffe0ff */
[----:B------:R3:W1:Y:S01]  /*bc40*/  SHFL.IDX PT, R0, R52, 0x2, 0x181f ;  /* 0x00581f0034007f89 */ /* 0x00066200000e0000 */
[----:B------:R-:W-:Y:S02]  /*bc50*/  BSSY B0, `(.L_x_2017) ;  /* 0x0000010000007945 */ /* 0x000fe40003800000 */
[----:B------:R-:W-:Y:S01]  /*bc60*/  ISETP.GE.AND P0, PT, R12, UR4, PT ;  /* 0x000000040c007c0c */ /* 0x000fe2000bf06270 */
[----:B----4-:R3:W4:-:S12]  /*bc70*/  SHFL.IDX PT, R3, R53, 0x2, 0x181f ;  /* 0x00581f0035037f89 */ /* 0x01071800000e0000 */
[----:B------:R-:W-:Y:S05]  /*bc80*/  @P0 BRA `(.L_x_2018) ;  /* 0x000000c000000947 */ /* 0x000fea0003800000 */
[----:B------:R-:W-:Y:S02]  /*bc90*/  ISETP.GE.AND P2, PT, R206, c[0x0][0x3c8], PT ;  /* 0x0000f200ce007a0c */ /* 0x000fe40003f46270 */
[----:B------:R-:W-:Y:S02]  /*bca0*/  ISETP.GE.AND P1, PT, R197, c[0x0][0x3c8], PT ;  /* 0x0000f200c5007a0c */ /* 0x000fe40003f26270 */
[----:B------:R-:W-:-:S09]  /*bcb0*/  ISETP.GE.AND P0, PT, R196, c[0x0][0x3c8], PT ;  /* 0x0000f200c4007a0c */ /* 0x000fd20003f06270 */
[-C--:B----4-:R-:W-:Y:S02]  /*bcc0*/  @!P2 LEA R14, P5, R206, R3.reuse, 0x1 ;  /* 0x00000003ce0ea211 */ /* 0x090fe400078a08ff */
        /* <DEDUP_REMOVED lines=8> */
.L_x_2018:
[----:B------:R-:W-:Y:S05]  /*bd50*/  BSYNC B0 ;  /* 0x0000000000007941 */ /* 0x000fea0003800000 */
.L_x_2017:
[----:B------:R-:W-:Y:S01]  /*bd60*/  IADD3 R220, R220, 0x60, RZ ;  /* 0x00000060dcdc7810 */ /* 0x000fe20007ffe0ff */
[----:B-1-3--:R-:W1:Y:S03]  /*bd70*/  SHFL.IDX PT, R52, R52, 0x3, 0x181f ;  /* 0x00781f0034347f89 */ /* 0x00ae6600000e0000 */
[----:B------:R-:W-:Y:S01]  /*bd80*/  ISETP.GE.AND P0, PT, R220, UR4, PT ;  /* 0x00000004dc007c0c */ /* 0x000fe2000bf06270 */
[----:B------:R-:W3:-:S12]  /*bd90*/  SHFL.IDX PT, R53, R53, 0x3, 0x181f ;  /* 0x00781f0035357f89 */ /* 0x000ed800000e0000 */
[----:B------:R-:W-:Y:S05]  /*bda0*/  @P0 BRA `(.L_x_2019) ;  /* 0x00000a0000000947 */ /* 0x000fea0003800000 */
[----:B------:R-:W-:Y:S02]  /*bdb0*/  ISETP.GE.AND P1, PT, R206, c[0x0][0x3c8], PT ;  /* 0x0000f200ce007a0c */ /* 0x000fe40003f26270 */
[----:B------:R-:W-:-:S11]  /*bdc0*/  ISETP.GE.AND P0, PT, R197, c[0x0][0x3c8], PT ;  /* 0x0000f200c5007a0c */ /* 0x000fd60003f06270 */
[CC--:B---3--:R-:W-:Y:S02]  /*bdd0*/  @!P1 LEA R10, P3, R206.reuse, R53.reuse, 0x1 ;  /* 0x00000035ce0a9211 */ /* 0x0c8fe400078608ff */
[C---:B------:R-:W-:Y:S02]  /*bde0*/  @!P0 LEA R8, P2, R197.reuse, R53, 0x1 ;  /* 0x00000035c5088211 */ /* 0x040fe400078408ff */
[-C--:B-1----:R-:W-:Y:S02]  /*bdf0*/  @!P1 LEA.HI.X R11, R206, R52.reuse, R193, 0x1, P3 ;  /* 0x00000034ce0b9211 */ /* 0x082fe400018f0cc1 */
[----:B------:R-:W-:-:S03]  /*be00*/  @!P0 LEA.HI.X R9, R197, R52, R192, 0x1, P2 ;  /* 0x00000034c5098211 */ /* 0x000fc600010f0cc0 */
[----:B--2---:R1:W-:Y:S04]  /*be10*/  @!P1 ST.E.128 [R10.64], R28 ;  /* 0x0000001c0a009985 */ /* 0x0043e8000c101d06 */
[----:B------:R1:W-:Y:S01]  /*be20*/  @!P0 ST.E.128 [R8.64], R16 ;  /* 0x0000001008008985 */ /* 0x0003e2000c101d06 */
[----:B------:R-:W-:-:S13]  /*be30*/  ISETP.GE.AND P0, PT, R196, c[0x0][0x3c8], PT ;  /* 0x0000f200c4007a0c */ /* 0x000fda0003f06270 */
[----:B------:R-:W-:Y:S05]  /*be40*/  @P0 BRA `(.L_x_2019) ;  /* 0x0000096000000947 */ /* 0x000fea0003800000 */
[----:B-1----:R-:W-:-:S04]  /*be50*/  LEA R8, P0, R196, R53, 0x1 ;  /* 0x00000035c4087211 */ /* 0x002fc800078008ff */
[----:B------:R-:W-:-:S05]  /*be60*/  LEA.HI.X R9, R196, R52, R191, 0x1, P0 ;  /* 0x00000034c4097211 */ /* 0x000fca00000f0cbf */
[----:B------:R1:W-:Y:S01]  /*be70*/  ST.E.128 [R8.64], R4 ;  /* 0x0000000408007985 */ /* 0x0003e2000c101d06 */
[----:B------:R-:W-:Y:S05]  /*be80*/  BRA `(.L_x_2019) ;  /* 0x0000092000007947 */ /* 0x000fea0003800000 */
.L_x_2011:
[----:B------:R-:W-:Y:S01]  /*be90*/  ISETP.GE.AND P0, PT, R194, 0x80, PT ;  /* 0x00000080c200780c */ /* 0x000fe20003f06270 */
[----:B------:R-:W-:Y:S01]  /*bea0*/  BSSY B0, `(.L_x_2020) ;  /* 0x0000022000007945 */ /* 0x000fe20003800000 */
[----:B------:R-:W-:Y:S02]  /*beb0*/  SHF.R.S32.HI R3, RZ, 0x1f, R221 ;  /* 0x0000001fff037819 */ /* 0x000fe400000114dd */
[----:B------:R-:W-:-:S09]  /*bec0*/  SHF.R.S32.HI R0, RZ, 0x1f, R226 ;  /* 0x0000001fff007819 */ /* 0x000fd200000114e2 */
        /* <DEDUP_REMOVED lines=10> */
[----:B------:R-:W-:-:S05]  /*bf70*/  IMAD R5, R221, c[0x0][0x494], R10 ;  /* 0x00012500dd057a24 */ /* 0x000fca00078e020a */
[----:B------:R-:W-:Y:S01]  /*bf80*/  IADD3 R9, R9, R5, RZ ;  /* 0x0000000509097210 */ /* 0x000fe20007ffe0ff */
[----:B------:R-:W-:-:S04]  /*bf90*/  @P0 IMAD.HI.U32 R7, R4, c[0x0][0x4ec], RZ ;  /* 0x00013b0004070a27 */ /* 0x000fc800078e00ff */
[----:B------:R-:W-:Y:S01]  /*bfa0*/  IMAD.WIDE.U32 R8, R226, c[0x0][0x498], R8 ;  /* 0x00012600e2087a25 */ /* 0x000fe200078e0008 */
[----:B------:R-:W-:-:S03]  /*bfb0*/  @P0 SHF.R.U32.HI R6, RZ, c[0x0][0x4f0], R7 ;  /* 0x00013c00ff060a19 */ /* 0x000fc60000011607 */
[----:B------:R-:W-:Y:S01]  /*bfc0*/  IMAD R7, R0, c[0x0][0x498], RZ ;  /* 0x0001260000077a24 */ /* 0x000fe200078e02ff */
[C---:B------:R-:W-:Y:S02]  /*bfd0*/  IADD3 R5, -R6.reuse, RZ, RZ ;  /* 0x000000ff06057210 */ /* 0x040fe40007ffe1ff */
[----:B------:R-:W-:Y:S01]  /*bfe0*/  IADD3 R8, P0, R6, R8, RZ ;  /* 0x0000000806087210 */ /* 0x000fe20007f1e0ff */
[----:B------:R-:W-:Y:S02]  /*bff0*/  IMAD R7, R226, c[0x0][0x49c], R7 ;  /* 0x00012700e2077a24 */ /* 0x000fe400078e0207 */
[----:B------:R-:W-:Y:S01]  /*c000*/  IMAD R5, R5, c[0x0][0x4e8], R4 ;  /* 0x00013a0005057a24 */ /* 0x000fe200078e0204 */
[----:B------:R-:W-:-:S04]  /*c010*/  SHF.R.S32.HI R4, RZ, 0x1f, R6 ;  /* 0x0000001fff047819 */ /* 0x000fc80000011406 */
[----:B------:R-:W-:Y:S02]  /*c020*/  SHF.R.S32.HI R6, RZ, 0x1f, R5 ;  /* 0x0000001fff067819 */ /* 0x000fe40000011405 */
[----:B------:R-:W-:Y:S02]  /*c030*/  IADD3.X R9, R4, R9, R7, P0, !PT ;  /* 0x0000000904097210 */ /* 0x000fe400007fe407 */
[----:B------:R-:W-:Y:S01]  /*c040*/  MOV R7, 0xff800000 ;  /* 0xff80000000077802 */ /* 0x000fe20000000f00 */
[----:B------:R-:W-:Y:S02]  /*c050*/  IMAD R4, R6, c[0x0][0x488], RZ ;  /* 0x0001220006047a24 */ /* 0x000fe400078e02ff */
[----:B------:R-:W-:-:S04]  /*c060*/  IMAD.WIDE.U32 R8, R5, c[0x0][0x488], R8 ;  /* 0x0001220005087a25 */ /* 0x000fc800078e0008 */
[----:B------:R-:W-:-:S05]  /*c070*/  IMAD R4, R5, c[0x0][0x48c], R4 ;  /* 0x0001230005047a24 */ /* 0x000fca00078e0204 */
[----:B------:R-:W-:Y:S02]  /*c080*/  IADD3 R5, R9, R4, RZ ;  /* 0x0000000409057210 */ /* 0x000fe40007ffe0ff */
[----:B------:R-:W-:-:S04]  /*c090*/  LEA R4, P0, R8, c[0x0][0x450], 0x2 ;  /* 0x0001140008047a11 */ /* 0x000fc800078010ff */
[----:B------:R-:W-:-:S05]  /*c0a0*/  LEA.HI.X R5, R8, c[0x0][0x454], R5, 0x2, P0 ;  /* 0x0001150008057a11 */ /* 0x000fca00000f1405 */
[----:B------:R1:W-:Y:S04]  /*c0b0*/  STG.E [R4.64], R7 ;  /* 0x0000000704007986 */ /* 0x0003e8000c101906 */
.L_x_2021:
[----:B------:R-:W-:Y:S05]  /*c0c0*/  BSYNC B0 ;  /* 0x0000000000007941 */ /* 0x000fea0003800000 */
.L_x_2020:
[----:B-1----:R-:W-:Y:S01]  /*c0d0*/  MOV R4, c[0x0][0x4e8] ;  /* 0x00013a0000047a02 */ /* 0x002fe20000000f00 */
[----:B------:R-:W-:-:S03]  /*c0e0*/  IMAD.WIDE.U32 R6, R221, c[0x0][0x3e8], RZ ;  /* 0x0000fa00dd067a25 */ /* 0x000fc600078e00ff */
[----:B------:R-:W-:Y:S01]  /*c0f0*/  ISETP.NE.AND P0, PT, R4, 0x1, PT ;  /* 0x000000010400780c */ /* 0x000fe20003f05270 */
[----:B------:R-:W-:Y:S01]  /*c100*/  IMAD R4, R3, c[0x0][0x3e8], RZ ;  /* 0x0000fa0003047a24 */ /* 0x000fe200078e02ff */
[----:B------:R-:W-:Y:S01]  /*c110*/  IADD3 R3, R203, R220, RZ ;  /* 0x000000dccb037210 */ /* 0x000fe20007ffe0ff */
        /* <DEDUP_REMOVED lines=24> */
[----:B------:R1:W2:Y:S02]  /*c2a0*/  SHFL.IDX PT, R5, R3, RZ, 0x181f ;  /* 0x00181fff03057589 */ /* 0x0002a400000e0000 */
.L_x_2060:
[----:B------:R-:W-:Y:S05]  /*c2b0*/  BRA.DIV ~URZ, `(.L_x_2023) ;  /* 0x000021f27f007947 */ /* 0x000fea000b800000 */
[----:B------:R3:W4:Y:S02]  /*c2c0*/  SHFL.IDX PT, R175, R4, RZ, 0x181f ;  /* 0x00181fff04af7589 */ /* 0x00072400000e0000 */
.L_x_2061:
        /* <DEDUP_REMOVED lines=8> */
[----:B------:R-:W-:-:S09]  /*c350*/  ISETP.GE.AND P0, PT, R196, c[0x0][0x3c8], PT ;  /* 0x0000f200c4007a0c */ /* 0x000fd20003f06270 */
[-C--:B----4-:R-:W-:Y:S02]  /*c360*/  @!P2 LEA R10, P5, R206, R175.reuse, 0x1 ;  /* 0x000000afce0aa211 */ /* 0x090fe400078a08ff */
        /* <DEDUP_REMOVED lines=8> */
.L_x_2025:
[----:B------:R-:W-:Y:S05]  /*c3f0*/  BSYNC B0 ;  /* 0x0000000000007941 */ /* 0x000fea0003800000 */
.L_x_2024:
[----:B------:R-:W-:Y:S05]  /*c400*/  BRA.DIV ~URZ, `(.L_x_2026) ;  /* 0x000021027f007947 */ /* 0x000fea000b800000 */
[----:B--2---:R2:W1:Y:S04]  /*c410*/  SHFL.IDX PT, R5, R3, 0x1, 0x181f ;  /* 0x00381f0003057f89 */ /* 0x00446800000e0000 */
[----:B----4-:R2:W4:Y:S02]  /*c420*/  SHFL.IDX PT, R175, R4, 0x1, 0x181f ;  /* 0x00381f0004af7f89 */ /* 0x01052400000e0000 */
.L_x_2062:
[----:B------:R-:W-:Y:S01]  /*c430*/  IADD3 R9, R7, 0x20, RZ ;  /* 0x0000002007097810 */ /* 0x000fe20007ffe0ff */
[----:B------:R-:W-:Y:S03]  /*c440*/  BSSY B0, `(.L_x_2027) ;  /* 0x000000f000007945 */ /* 0x000fe60003800000 */
        /* <DEDUP_REMOVED lines=11> */
[----:B------:R1:W-:Y:S04]  /*c500*/  @!P2 ST.E.128 [R10.64], RZ ;  /* 0x000000ff0a00a985 */ /* 0x0003e8000c101d06 */
[----:B------:R1:W-:Y:S04]  /*c510*/  @!P1 ST.E.128 [R8.64], RZ ;  /* 0x000000ff08009985 */ /* 0x0003e8000c101d06 */
[----:B------:R1:W-:Y:S02]  /*c520*/  @!P0 ST.E.128 [R12.64], RZ ;  /* 0x000000ff0c008985 */ /* 0x0003e4000c101d06 */
.L_x_2028:
[----:B------:R-:W-:Y:S05]  /*c530*/  BSYNC B0 ;  /* 0x0000000000007941 */ /* 0x000fea0003800000 */
.L_x_2027:
[----:B------:R-:W-:Y:S05]  /*c540*/  BRA.DIV ~URZ, `(.L_x_2029) ;  /* 0x000020827f007947 */ /* 0x000fea000b800000 */
[----:B-1----:R1:W2:Y:S02]  /*c550*/  SHFL.IDX PT, R5, R3, 0x2, 0x181f ;  /* 0x00581f0003057f89 */ /* 0x0022a400000e0000 */
.L_x_2063:
[----:B------:R-:W-:Y:S05]  /*c560*/  BRA.DIV ~URZ, `(.L_x_2030) ;  /* 0x000020d27f007947 */ /* 0x000fea000b800000 */
[----:B----4-:R4:W1:Y:S02]  /*c570*/  SHFL.IDX PT, R175, R4, 0x2, 0x181f ;  /* 0x00581f0004af7f89 */ /* 0x01086400000e0000 */
.L_x_2064:
[----:B------:R-:W-:Y:S01]  /*c580*/  IADD3 R9, R7, 0x40, RZ ;  /* 0x0000004007097810 */ /* 0x000fe20007ffe0ff */
[----:B------:R-:W-:Y:S03]  /*c590*/  BSSY B0, `(.L_x_2031) ;  /* 0x000000f000007945 */ /* 0x000fe60003800000 */
[----:B------:R-:W-:-:S13]  /*c5a0*/  ISETP.GE.AND P0, PT, R9, R0, PT ;  /* 0x000000000900720c */ /* 0x000fda0003f06270 */
[----:B------:R-:W-:Y:S05]  /*c5b0*/  @P0 BRA `(.L_x_2032) ;  /* 0x000000c000000947 */ /* 0x000fea0003800000 */
[----:B------:R-:W-:Y:S02]  /*c5c0*/  ISETP.GE.AND P2, PT, R206, c[0x0][0x3c8], PT ;  /* 0x0000f200ce007a0c */ /* 0x000fe40003f46270 */
[----:B------:R-:W-:Y:S02]  /*c5d0*/  ISETP.GE.AND P1, PT, R197, c[0x0][0x3c8], PT ;  /* 0x0000f200c5007a0c */ /* 0x000fe40003f26270 */
[----:B------:R-:W-:-:S09]  /*c5e0*/  ISETP.GE.AND P0, PT, R196, c[0x0][0x3c8], PT ;  /* 0x0000f200c4007a0c */ /* 0x000fd20003f06270 */
        /* <DEDUP_REMOVED lines=9> */
.L_x_2032:
[----:B------:R-:W-:Y:S05]  /*c680*/  BSYNC B0 ;  /* 0x0000000000007941 */ /* 0x000fea0003800000 */
.L_x_2031:
[----:B------:R-:W-:Y:S05]  /*c690*/  BRA.DIV ~URZ, `(.L_x_2033) ;  /* 0x000020027f007947 */ /* 0x000fea000b800000 */
[----:B-12---:R-:W1:Y:S04]  /*c6a0*/  SHFL.IDX PT, R3, R3, 0x3, 0x181f ;  /* 0x00781f0003037f89 */ /* 0x006e6800000e0000 */
[----:B------:R2:W3:Y:S02]  /*c6b0*/  SHFL.IDX PT, R175, R4, 0x3, 0x181f ;  /* 0x00781f0004af7f89 */ /* 0x0004e400000e0000 */
.L_x_2065:
[----:B------:R-:W-:-:S04]  /*c6c0*/  IADD3 R7, R7, 0x60, RZ ;  /* 0x0000006007077810 */ /* 0x000fc80007ffe0ff */
[----:B------:R-:W-:-:S13]  /*c6d0*/  ISETP.GE.AND P0, PT, R7, R0, PT ;  /* 0x000000000700720c */ /* 0x000fda0003f06270 */
[----:B------:R-:W-:Y:S05]  /*c6e0*/  @P0 BRA `(.L_x_2019) ;  /* 0x000000c000000947 */ /* 0x000fea0003800000 */
[----:B------:R-:W-:Y:S02]  /*c6f0*/  ISETP.GE.AND P2, PT, R206, c[0x0][0x3c8], PT ;  /* 0x0000f200ce007a0c */ /* 0x000fe40003f46270 */
[----:B------:R-:W-:Y:S02]  /*c700*/  ISETP.GE.AND P1, PT, R197, c[0x0][0x3c8], PT ;  /* 0x0000f200c5007a0c */ /* 0x000fe40003f26270 */
[----:B------:R-:W-:-:S09]  /*c710*/  ISETP.GE.AND P0, PT, R196, c[0x0][0x3c8], PT ;  /* 0x0000f200c4007a0c */ /* 0x000fd20003f06270 */
[-C--:B---3--:R-:W-:Y:S02]  /*c720*/  @!P2 LEA R6, P5, R206, R175.reuse, 0x1 ;  /* 0x000000afce06a211 */ /* 0x088fe400078a08ff */
[CC--:B--2-4-:R-:W-:Y:S02]  /*c730*/  @!P1 LEA R4, P4, R197.reuse, R175.reuse, 0x1 ;  /* 0x000000afc5049211 */ /* 0x0d4fe400078808ff */
[----:B------:R-:W-:Y:S02]  /*c740*/  @!P0 LEA R8, P3, R196, R175, 0x1 ;  /* 0x000000afc4088211 */ /* 0x000fe400078608ff */
[-C--:B-1----:R-:W-:Y:S02]  /*c750*/  @!P2 LEA.HI.X R7, R206, R3.reuse, R193, 0x1, P5 ;  /* 0x00000003ce07a211 */ /* 0x082fe400028f0cc1 */
[-C--:B------:R-:W-:Y:S02]  /*c760*/  @!P1 LEA.HI.X R5, R197, R3.reuse, R192, 0x1, P4 ;  /* 0x00000003c5059211 */ /* 0x080fe400020f0cc0 */
[----:B------:R-:W-:Y:S01]  /*c770*/  @!P0 LEA.HI.X R9, R196, R3, R191, 0x1, P3 ;  /* 0x00000003c4098211 */ /* 0x000fe200018f0cbf */
[----:B------:R1:W-:Y:S04]  /*c780*/  @!P2 ST.E.128 [R6.64], RZ ;  /* 0x000000ff0600a985 */ /* 0x0003e8000c101d06 */
[----:B------:R1:W-:Y:S04]  /*c790*/  @!P1 ST.E.128 [R4.64], RZ ;  /* 0x000000ff04009985 */ /* 0x0003e8000c101d06 */
[----:B------:R1:W-:Y:S02]  /*c7a0*/  @!P0 ST.E.128 [R8.64], RZ ;  /* 0x000000ff08008985 */ /* 0x0003e4000c101d06 */
.L_x_2019:
[----:B------:R-:W-:Y:S05]  /*c7b0*/  BSYNC B1 ;  /* 0x0000000000017941 */ /* 0x000fea0003800000 */
.L_x_2010:
[----:B------:R-:W-:-:S13]  /*c7c0*/  ISETP.NE.AND P0, PT, R209, RZ, PT ;  /* 0x000000ffd100720c */ /* 0x000fda0003f05270 */
[----:B------:R-:W-:Y:S01]  /*c7d0*/  @P0 WARPSYNC 0xffffffff ;  /* 0xffffffff00000948 */ /* 0x000fe20003800000 */
[----:B------:R-:W-:Y:S06]  /*c7e0*/  @P0 BAR.SYNC.DEFER_BLOCKING 0x5, 0x100 ;  /* 0x0144000000000b1d */ /* 0x000fec0000010000 */
[----:B------:R-:W4:Y:S04]  /*c7f0*/  @P0 LDS R207, [0x18100] ;  /* 0x01810000ffcf0984 */ /* 0x000f280000000800 */
[----:B------:R-:W-:Y:S06]  /*c800*/  @P0 BAR.ARV 0x4, 0x100 ;  /* 0x0104000000000b1d */ /* 0x000fec0000002000 */
[----:B------:R-:W-:Y:S05]  /*c810*/  @P0 BRA `(.L_x_2034) ;  /* 0x0000007000000947 */ /* 0x000fea0003800000 */
[----:B------:R-:W-:Y:S05]  /*c820*/  BRA.DIV ~URZ, `(.L_x_2035) ;  /* 0x00001f327f007947 */ /* 0x000fea000b800000 */
[----:B--23--:R2:W3:Y:S02]  /*c830*/  SHFL.IDX PT, R175, R2, RZ, 0x1f ;  /* 0x00001fff02af7589 */ /* 0x00c4e400000e0000 */
.L_x_2066:
[----:B------:R-:W-:Y:S01]  /*c840*/  WARPSYNC 0xffffffff ;  /* 0xffffffff00007948 */ /* 0x000fe20003800000 */
[----:B------:R-:W-:Y:S01]  /*c850*/  BAR.SYNC.DEFER_BLOCKING 0x4, 0x100 ;  /* 0x0104000000007b1d */ /* 0x000fe20000010000 */
[----:B---34-:R-:W-:-:S05]  /*c860*/  MOV R207, R175 ;  /* 0x000000af00cf7202 */ /* 0x018fca0000000f00 */
[----:B------:R3:W-:Y:S04]  /*c870*/  @!P6 STS [0x18100], R2 ;  /* 0x01810002ff00e388 */ /* 0x0007e80000000800 */
[----:B------:R-:W-:Y:S06]  /*c880*/  BAR.ARV 0x5, 0x100 ;  /* 0x0144000000007b1d */ /* 0x000fec0000002000 */
.L_x_2034:
[----:B----4-:R-:W-:-:S13]  /*c890*/  ISETP.GE.AND P0, PT, R207, c[0x0][0x538], PT ;  /* 0x00014e00cf007a0c */ /* 0x010fda0003f06270 */
[----:B-123-5:R-:W-:Y:S01]  /*c8a0*/  @P0 CALL.REL.NOINC `(.L_x_2036) ;  /* 0x0000001000000944 */ /* 0x02efe20003c00000 */
[----:B------:R-:W-:Y:S05]  /*c8b0*/  BRA `(.L_x_2037) ;  /* 0xffff3ef000007947 */ /* 0x000fea000383ffff */
.L_x_2036:
[----:B------:R-:W-:Y:S05]  /*c8c0*/  EXIT ;  /* 0x000000000000794d */ /* 0x000fea0003800000 */
.L_x_1968:
[----:B-1----:R-:W-:Y:S01]  /*c8d0*/  IMAD.MOV.U32 R239, RZ, RZ, R5 ;  /* 0x000000ffffef7224 */ /* 0x002fe200078e0005 */
[----:B------:R-:W-:Y:S01]  /*c8e0*/  MOV R174, RZ ;  /* 0x000000ff00ae7202 */ /* 0x000fe20000000f00 */
[----:B------:R-:W-:Y:S01]  /*c8f0*/  IMAD.MOV.U32 R175, RZ, RZ, 0x181f ;  /* 0x0000181fffaf7424 */ /* 0x000fe200078e00ff */
[----:B------:R-:W-:Y:S02]  /*c900*/  MOV R172, 0xc920 ;  /* 0x0000c92000ac7802 */ /* 0x000fe40000000f00 */
[----:B-----5:R-:W-:Y:S05]  /*c910*/  CALL.REL.NOINC `($__internal_5_$__cuda_sm70_shflsync_idx_p) ;  /* 0x00001ef000007944 */ /* 0x020fea0003c00000 */
[----:B--2---:R-:W-:Y:S01]  /*c920*/  MOV R7, R175 ;  /* 0x000000af00077202 */ /* 0x004fe20000000f00 */
[----:B-1----:R-:W-:Y:S05]  /*c930*/  BRA `(.L_x_2038) ;  /* 0xffff482000007947 */ /* 0x002fea000383ffff */
.L_x_1969:
[----:B------:R-:W-:Y:S01]  /*c940*/  IMAD.MOV.U32 R239, RZ, RZ, R6 ;  /* 0x000000ffffef7224 */ /* 0x000fe200078e0006 */
[----:B------:R-:W-:Y:S01]  /*c950*/  MOV R174, RZ ;  /* 0x000000ff00ae7202 */ /* 0x000fe20000000f00 */
[----:B------:R-:W-:Y:S01]  /*c960*/  IMAD.MOV.U32 R175, RZ, RZ, 0x181f ;  /* 0x0000181fffaf7424 */ /* 0x000fe200078e00ff */
[----:B------:R-:W-:Y:S02]  /*c970*/  MOV R172, 0xc990 ;  /* 0x0000c99000ac7802 */ /* 0x000fe40000000f00 */
[----:B-12--5:R-:W-:Y:S05]  /*c980*/  CALL.REL.NOINC `($__internal_5_$__cuda_sm70_shflsync_idx_p) ;  /* 0x00001e8000007944 */ /* 0x026fea0003c00000 */
[----:B-12---:R-:W-:Y:S05]  /*c990*/  BRA `(.L_x_2039) ;  /* 0xffff47e000007947 */ /* 0x006fea000383ffff */
.L_x_1972:
[----:B------:R-:W-:Y:S01]  /*c9a0*/  IMAD.MOV.U32 R239, RZ, RZ, R5 ;  /* 0x000000ffffef7224 */ /* 0x000fe200078e0005 */
[----:B------:R-:W-:Y:S01]  /*c9b0*/  MOV R174, 0x1 ;  /* 0x0000000100ae7802 */ /* 0x000fe20000000f00 */
[----:B----4-:R-:W-:Y:S01]  /*c9c0*/  IMAD.MOV.U32 R175, RZ, RZ, 0x181f ;  /* 0x0000181fffaf7424 */ /* 0x010fe200078e00ff */
[----:B------:R-:W-:-:S02]  /*c9d0*/  MOV R172, 0xc9f0 ;  /* 0x0000c9f000ac7802 */ /* 0x000fc40000000f00 */
[----:B-123-5:R-:W-:Y:S05]  /*c9e0*/  CALL.REL.NOINC `($__internal_5_$__cuda_sm70_shflsync_idx_p) ;  /* 0x00001e2000007944 */ /* 0x02efea0003c00000 */
[----:B--2---:R-:W-:Y:S01]  /*c9f0*/  IMAD.MOV.U32 R7, RZ, RZ, R175 ;  /* 0x000000ffff077224 */ /* 0x004fe200078e00af */
[----:B-1----:R-:W-:Y:S01]  /*ca00*/  MOV R174, 0x1 ;  /* 0x0000000100ae7802 */ /* 0x002fe20000000f00 */
[----:B------:R-:W-:Y:S01]  /*ca10*/  IMAD.MOV.U32 R239, RZ, RZ, R6 ;  /* 0x000000ffffef7224 */ /* 0x000fe200078e0006 */
[----:B------:R-:W-:-:S02]  /*ca20*/  MOV R175, 0x181f ;  /* 0x0000181f00af7802 */ /* 0x000fc40000000f00 */
[----:B------:R-:W-:Y:S02]  /*ca30*/  MOV R172, 0xca50 ;  /* 0x0000ca5000ac7802 */ /* 0x000fe40000000f00 */
[----:B------:R-:W-:Y:S05]  /*ca40*/  CALL.REL.NOINC `($__internal_5_$__cuda_sm70_shflsync_idx_p) ;  /* 0x00001dc000007944 */ /* 0x000fea0003c00000 */
[----:B-12---:R-:W-:Y:S05]  /*ca50*/  BRA `(.L_x_2040) ;  /* 0xffff488000007947 */ /* 0x006fea000383ffff */
.L_x_1975:
[----:B------:R-:W-:Y:S01]  /*ca60*/  IMAD.MOV.U32 R239, RZ, RZ, R5 ;  /* 0x000000ffffef7224 */ /* 0x000fe200078e0005 */
[----:B------:R-:W-:Y:S01]  /*ca70*/  MOV R174, 0x2 ;  /* 0x0000000200ae7802 */ /* 0x000fe20000000f00 */
[----:B----4-:R-:W-:Y:S01]  /*ca80*/  IMAD.MOV.U32 R175, RZ, RZ, 0x181f ;  /* 0x0000181fffaf7424 */ /* 0x010fe200078e00ff */
[----:B------:R-:W-:Y:S02]  /*ca90*/  MOV R172, 0xcab0 ;  /* 0x0000cab000ac7802 */ /* 0x000fe40000000f00 */
[----:B-123-5:R-:W-:Y:S05]  /*caa0*/  CALL.REL.NOINC `($__internal_5_$__cuda_sm70_shflsync_idx_p) ;  /* 0x00001d6000007944 */ /* 0x02efea0003c00000 */
[----:B--2---:R-:W-:Y:S01]  /*cab0*/  MOV R7, R175 ;  /* 0x000000af00077202 */ /* 0x004fe20000000f00 */
[----:B-1----:R-:W-:Y:S05]  /*cac0*/  BRA `(.L_x_2041) ;  /* 0xffff494000007947 */ /* 0x002fea000383ffff */
.L_x_1976:
[----:B------:R-:W-:Y:S01]  /*cad0*/  IMAD.MOV.U32 R239, RZ, RZ, R6 ;  /* 0x000000ffffef7224 */ /* 0x000fe200078e0006 */
[----:B------:R-:W-:Y:S01]  /*cae0*/  MOV R174, 0x2 ;  /* 0x0000000200ae7802 */ /* 0x000fe20000000f00 */
[----:B----4-:R-:W-:Y:S01]  /*caf0*/  IMAD.MOV.U32 R175, RZ, RZ, 0x181f ;  /* 0x0000181fffaf7424 */ /* 0x010fe200078e00ff */
[----:B------:R-:W-:Y:S02]  /*cb00*/  MOV R172, 0xcb20 ;  /* 0x0000cb2000ac7802 */ /* 0x000fe40000000f00 */
[----:B-123-5:R-:W-:Y:S05]  /*cb10*/  CALL.REL.NOINC `($__internal_5_$__cuda_sm70_shflsync_idx_p) ;  /* 0x00001cf000007944 */ /* 0x02efea0003c00000 */
[----:B-12---:R-:W-:Y:S05]  /*cb20*/  BRA `(.L_x_2042) ;  /* 0xffff490000007947 */ /* 0x006fea000383ffff */
.L_x_1979:
[----:B------:R-:W-:Y:S01]  /*cb30*/  IMAD.MOV.U32 R239, RZ, RZ, R5 ;  /* 0x000000ffffef7224 */ /* 0x000fe200078e0005 */
[----:B------:R-:W-:Y:S01]  /*cb40*/  MOV R174, 0x3 ;  /* 0x0000000300ae7802 */ /* 0x000fe20000000f00 */
[----:B-1----:R-:W-:Y:S01]  /*cb50*/  IMAD.MOV.U32 R175, RZ, RZ, 0x181f ;  /* 0x0000181fffaf7424 */ /* 0x002fe200078e00ff */
[----:B------:R-:W-:-:S02]  /*cb60*/  MOV R172, 0xcb80 ;  /* 0x0000cb8000ac7802 */ /* 0x000fc40000000f00 */
[----:B--2345:R-:W-:Y:S05]  /*cb70*/  CALL.REL.NOINC `($__internal_5_$__cuda_sm70_shflsync_idx_p) ;  /* 0x00001c9000007944 */ /* 0x03cfea0003c00000 */
[----:B--2---:R-:W-:Y:S01]  /*cb80*/  IMAD.MOV.U32 R5, RZ, RZ, R175 ;  /* 0x000000ffff057224 */ /* 0x004fe200078e00af */
[----:B-1----:R-:W-:Y:S01]  /*cb90*/  MOV R174, 0x3 ;  /* 0x0000000300ae7802 */ /* 0x002fe20000000f00 */
[----:B------:R-:W-:Y:S01]  /*cba0*/  IMAD.MOV.U32 R239, RZ, RZ, R6 ;  /* 0x000000ffffef7224 */ /* 0x000fe200078e0006 */
[----:B------:R-:W-:-:S02]  /*cbb0*/  MOV R175, 0x181f ;  /* 0x0000181f00af7802 */ /* 0x000fc40000000f00 */
[----:B------:R-:W-:Y:S02]  /*cbc0*/  MOV R172, 0xcbe0 ;  /* 0x0000cbe000ac7802 */ /* 0x000fe40000000f00 */
[----:B------:R-:W-:Y:S05]  /*cbd0*/  CALL.REL.NOINC `($__internal_5_$__cuda_sm70_shflsync_idx_p) ;  /* 0x00001c3000007944 */ /* 0x000fea0003c00000 */
[----:B-12---:R-:W-:Y:S05]  /*cbe0*/  BRA `(.L_x_2043) ;  /* 0xffff498000007947 */ /* 0x006fea000383ffff */
.L_x_1982:
[----:B------:R-:W-:Y:S01]  /*cbf0*/  IMAD.MOV.U32 R239, RZ, RZ, R32 ;  /* 0x000000ffffef7224 */ /* 0x000fe200078e0020 */
[----:B------:R-:W-:Y:S01]  /*cc00*/  MOV R174, RZ ;  /* 0x000000ff00ae7202 */ /* 0x000fe20000000f00 */
[----:B------:R-:W-:Y:S01]  /*cc10*/  IMAD.MOV.U32 R175, RZ, RZ, 0x181f ;  /* 0x0000181fffaf7424 */ /* 0x000fe200078e00ff */
[----:B------:R-:W-:Y:S02]  /*cc20*/  MOV R172, 0xcc40 ;  /* 0x0000cc4000ac7802 */ /* 0x000fe40000000f00 */
[----:B------:R-:W-:Y:S05]  /*cc30*/  CALL.REL.NOINC `($__internal_5_$__cuda_sm70_shflsync_idx_p) ;  /* 0x00001bd000007944 */ /* 0x000fea0003c00000 */
[----:B--2---:R-:W-:Y:S01]  /*cc40*/  MOV R34, R175 ;  /* 0x000000af00227202 */ /* 0x004fe20000000f00 */
[----:B-1----:R-:W-:Y:S05]  /*cc50*/  BRA `(.L_x_2044) ;  /* 0xffff5ef000007947 */ /* 0x002fea000383ffff */
.L_x_1983:
[----:B------:R-:W-:Y:S01]  /*cc60*/  IMAD.MOV.U32 R239, RZ, RZ, R0 ;  /* 0x000000ffffef7224 */ /* 0x000fe200078e0000 */
[----:B------:R-:W-:Y:S01]  /*cc70*/  MOV R174, RZ ;  /* 0x000000ff00ae7202 */ /* 0x000fe20000000f00 */
[----:B------:R-:W-:Y:S01]  /*cc80*/  IMAD.MOV.U32 R175, RZ, RZ, 0x181f ;  /* 0x0000181fffaf7424 */ /* 0x000fe200078e00ff */
[----:B------:R-:W-:Y:S02]  /*cc90*/  MOV R172, 0xccb0 ;  /* 0x0000ccb000ac7802 */ /* 0x000fe40000000f00 */
[----:B-12---:R-:W-:Y:S05]  /*cca0*/  CALL.REL.NOINC `($__internal_5_$__cuda_sm70_shflsync_idx_p) ;  /* 0x00001b6000007944 */ /* 0x006fea0003c00000 */
[C---:B--2---:R-:W-:Y:S01]  /*ccb0*/  IADD3 R38, P0, R175.reuse, R78, RZ ;  /* 0x0000004eaf267210 */ /* 0x044fe20007f1e0ff */
[----:B-1----:R-:W-:Y:S01]  /*ccc0*/  IMAD.MOV.U32 R239, RZ, RZ, R32 ;  /* 0x000000ffffef7224 */ /* 0x002fe200078e0020 */
[----:B------:R-:W-:Y:S01]  /*ccd0*/  IADD3 R36, P6, R175, R80, RZ ;  /* 0x00000050af247210 */ /* 0x000fe20007fde0ff */
[----:B------:R-:W-:Y:S01]  /*cce0*/  IMAD.MOV.U32 R174, RZ, RZ, 0x1 ;  /* 0x00000001ffae7424 */ /* 0x000fe200078e00ff */
[----:B------:R-:W-:Y:S01]  /*ccf0*/  ISETP.GE.AND P5, PT, R206, c[0x0][0x1d4], PT ;  /* 0x00007500ce007a0c */ /* 0x000fe20003fa6270 */
[C---:B------:R-:W-:Y:S01]  /*cd00*/  IMAD.X R39, R34.reuse, 0x1, R77, P0 ;  /* 0x0000000122277824 */ /* 0x040fe200000e064d */
[----:B------:R-:W-:Y:S01]  /*cd10*/  ISETP.GE.AND P2, PT, R197, c[0x0][0x1d4], PT ;  /* 0x00007500c5007a0c */ /* 0x000fe20003f46270 */
[----:B------:R-:W-:Y:S01]  /*cd20*/  IMAD.X R37, R34, 0x1, R79, P6 ;  /* 0x0000000122257824 */ /* 0x000fe200030e064f */
[----:B------:R-:W-:-:S02]  /*cd30*/  ISETP.GE.AND P0, PT, R196, c[0x0][0x1d4], PT ;  /* 0x00007500c4007a0c */ /* 0x000fc40003f06270 */
        /* <DEDUP_REMOVED lines=9> */
[----:B------:R1:W-:Y:S01]  /*cdd0*/  LDGSTS.E.BYPASS.LTC128B.128 [R198+0x6100], [R38.64], !P5 ;  /* 0x0610000026c67fae */ /* 0x0003e2000e901d46 */
[----:B------:R-:W-:-:S03]  /*cde0*/  MOV R172, 0xce20 ;  /* 0x0000ce2000ac7802 */ /* 0x000fc60000000f00 */
[----:B------:R1:W-:Y:S04]  /*cdf0*/  LDGSTS.E.BYPASS.LTC128B.128 [R198+0x8100], [R36.64], !P2 ;  /* 0x0810000024c67fae */ /* 0x0003e8000d101d46 */
[----:B------:R1:W-:Y:S02]  /*ce00*/  LDGSTS.E.BYPASS.LTC128B.128 [R198+0xa100], [R40.64], !P0 ;  /* 0x0a10000028c67fae */ /* 0x0003e4000c101d46 */
[----:B-1----:R-:W-:Y:S05]  /*ce10*/  CALL.REL.NOINC `($__internal_5_$__cuda_sm70_shflsync_idx_p) ;  /* 0x000019f000007944 */ /* 0x002fea0003c00000 */
[----:B--2---:R-:W-:Y:S01]  /*ce20*/  IMAD.MOV.U32 R32, RZ, RZ, R175 ;  /* 0x000000ffff207224 */ /* 0x004fe200078e00af */
[----:B-1----:R-:W-:Y:S01]  /*ce30*/  MOV R174, 0x1 ;  /* 0x0000000100ae7802 */ /* 0x002fe20000000f00 */
[----:B------:R-:W-:Y:S01]  /*ce40*/  IMAD.MOV.U32 R239, RZ, RZ, R0 ;  /* 0x000000ffffef7224 */ /* 0x000fe200078e0000 */
[----:B------:R-:W-:Y:S02]  /*ce50*/  MOV R175, 0x181f ;  /* 0x0000181f00af7802 */ /* 0x000fe40000000f00 */
[----:B------:R-:W-:Y:S02]  /*ce60*/  MOV R172, 0xce80 ;  /* 0x0000ce8000ac7802 */ /* 0x000fe40000000f00 */
[----:B------:R-:W-:Y:S05]  /*ce70*/  CALL.REL.NOINC `($__internal_5_$__cuda_sm70_shflsync_idx_p) ;  /* 0x0000199000007944 */ /* 0x000fea0003c00000 */
[----:B-12---:R-:W-:Y:S05]  /*ce80*/  BRA `(.L_x_2045) ;  /* 0xffff5df000007947 */ /* 0x006fea000383ffff */
.L_x_1984:
[----:B------:R-:W-:Y:S01]  /*ce90*/  IMAD.MOV.U32 R174, RZ, RZ, RZ ;  /* 0x000000ffffae7224 */ /* 0x000fe200078e00ff */
[----:B------:R-:W-:-:S02]  /*cea0*/  MOV R175, 0x1c1f ;  /* 0x00001c1f00af7802 */ /* 0x000fc40000000f00 */
[----:B------:R-:W-:Y:S02]  /*ceb0*/  MOV R172, 0xced0 ;  /* 0x0000ced000ac7802 */ /* 0x000fe40000000f00 */
[----:B-1----:R-:W-:Y:S05]  /*cec0*/  CALL.REL.NOINC `($__internal_5_$__cuda_sm70_shflsync_idx_p) ;  /* 0x0000194000007944 */ /* 0x002fea0003c00000 */
[----:B-12---:R-:W-:Y:S05]  /*ced0*/  BRA `(.L_x_2046) ;  /* 0xffff5fc000007947 */ /* 0x006fea000383ffff */
.L_x_1985:
[----:B------:R-:W-:Y:S01]  /*cee0*/  IMAD.MOV.U32 R174, RZ, RZ, 0x1 ;  /* 0x00000001ffae7424 */ /* 0x000fe200078e00ff */
[----:B------:R-:W-:Y:S02]  /*cef0*/  MOV R175, 0x1c1f ;  /* 0x00001c1f00af7802 */ /* 0x000fe40000000f00 */
[----:B------:R-:W-:Y:S02]  /*cf00*/  MOV R172, 0xcf20 ;  /* 0x0000cf2000ac7802 */ /* 0x000fe40000000f00 */
[----:B-12---:R-:W-:Y:S05]  /*cf10*/  CALL.REL.NOINC `($__internal_5_$__cuda_sm70_shflsync_idx_p) ;  /* 0x000018f000007944 */ /* 0x006fea0003c00000 */
[----:B--2---:R-:W-:Y:S01]  /*cf20*/  IMAD.IADD R175, R0, 0x1, R175 ;  /* 0x0000000100af7824 */ /* 0x004fe200078e02af */
[----:B------:R-:W-:Y:S01]  /*cf30*/  FMNMX.FTZ R0, R28, R35, !PT ;  /* 0x000000231c007209 */ /* 0x000fe20007810000 */
[----:B------:R-:W-:Y:S01]  /*cf40*/  IMAD.MOV.U32 R136, RZ, RZ, 0x2 ;  /* 0x00000002ff887424 */ /* 0x000fe200078e00ff */
[----:B------:R-:W-:Y:S02]  /*cf50*/  MOV R134, 0xd350 ;  /* 0x0000d35000867802 */ /* 0x000fe40000000f00 */
[----:B------:R-:W-:Y:S02]  /*cf60*/  IMNMX R76, R76, R175, PT ;  /* 0x000000af4c4c7217 */ /* 0x000fe40003800200 */
[----:B------:R-:W-:-:S02]  /*cf70*/  FMNMX.FTZ R0, R33, R0, !PT ;  /* 0x0000000021007209 */ /* 0x000fc40007810000 */
[C---:B------:R-:W-:Y:S02]  /*cf80*/  ISETP.GT.AND P5, PT, R76.reuse, RZ, PT ;  /* 0x000000ff4c00720c */ /* 0x040fe40003fa4270 */
[C---:B------:R-:W-:Y:S02]  /*cf90*/  ISETP.GT.AND P2, PT, R76.reuse, 0x1, PT ;  /* 0x000000014c00780c */ /* 0x040fe40003f44270 */
[----:B------:R-:W-:Y:S02]  /*cfa0*/  ISETP.GT.AND P0, PT, R76, 0x8, PT ;  /* 0x000000084c00780c */ /* 0x000fe40003f04270 */
[----:B------:R-:W-:Y:S02]  /*cfb0*/  FSEL R5, R30, -INF , P5 ;  /* 0xff8000001e057808 */ /* 0x000fe40002800000 */
[----:B------:R-:W-:Y:S02]  /*cfc0*/  FSEL R16, R31, -INF , P2 ;  /* 0xff8000001f107808 */ /* 0x000fe40001000000 */
[----:B------:R-:W-:-:S02]  /*cfd0*/  ISETP.GT.AND P2, PT, R76, 0x9, PT ;  /* 0x000000094c00780c */ /* 0x000fc40003f44270 */
[----:B------:R-:W-:Y:S02]  /*cfe0*/  FSEL R26, R26, -INF , P0 ;  /* 0xff8000001a1a7808 */ /* 0x000fe40000000000 */
[----:B------:R-:W-:Y:S02]  /*cff0*/  FMNMX.FTZ R9, R5, R16, !PT ;  /* 0x0000001005097209 */ /* 0x000fe40007810000 */
[----:B------:R-:W-:Y:S02]  /*d000*/  FSEL R4, R27, -INF , P2 ;  /* 0xff8000001b047808 */ /* 0x000fe40001000000 */
[----:B------:R-:W-:Y:S02]  /*d010*/  ISETP.GT.AND P2, PT, R76, 0x10, PT ;  /* 0x000000104c00780c */ /* 0x000fe40003f44270 */
[----:B------:R-:W-:Y:S02]  /*d020*/  FMNMX.FTZ R9, R26, R9, !PT ;  /* 0x000000091a097209 */ /* 0x000fe40007810000 */
[----:B------:R-:W-:-:S02]  /*d030*/  FMNMX.FTZ R0, R29, R0, !PT ;  /* 0x000000001d007209 */ /* 0x000fc40007810000 */
[----:B------:R-:W-:Y:S02]  /*d040*/  ISETP.GT.AND P0, PT, R76, 0x11, PT ;  /* 0x000000114c00780c */ /* 0x000fe40003f04270 */
[----:B------:R-:W-:Y:S02]  /*d050*/  FSEL R22, R22, -INF , P2 ;  /* 0xff80000016167808 */ /* 0x000fe40001000000 */
[----:B------:R-:W-:Y:S02]  /*d060*/  FMNMX.FTZ R9, R4, R9, !PT ;  /* 0x0000000904097209 */ /* 0x000fe40007810000 */
[----:B------:R-:W-:Y:S02]  /*d070*/  FMNMX.FTZ R0, R25, R0, !PT ;  /* 0x0000000019007209 */ /* 0x000fe40007810000 */
[----:B------:R-:W-:Y:S02]  /*d080*/  FSEL R12, R23, -INF , P0 ;  /* 0xff800000170c7808 */ /* 0x000fe40000000000 */
[----:B------:R-:W-:-:S02]  /*d090*/  ISETP.GT.AND P2, PT, R76, 0x18, PT ;  /* 0x000000184c00780c */ /* 0x000fc40003f44270 */
        /* <DEDUP_REMOVED lines=8> */
[----:B------:R-:W-:Y:S02]  /*d120*/  FMNMX.FTZ R9, R18, R9, !PT ;  /* 0x0000000912097209 */ /* 0x000fe40007810000 */
[----:B------:R-:W-:Y:S02]  /*d130*/  FMNMX.FTZ R0, R17, R0, !PT ;  /* 0x0000000011007209 */ /* 0x000fe40007810000 */
[----:B------:R-:W-:Y:S02]  /*d140*/  ISETP.GT.AND P0, PT, R76, 0x21, PT ;  /* 0x000000214c00780c */ /* 0x000fe40003f04270 */
[----:B-1----:R-:W-:-:S02]  /*d150*/  FSEL R174, R14, -INF , P2 ;  /* 0xff8000000eae7808 */ /* 0x002fc40001000000 */
[----:B------:R-:W-:Y:S02]  /*d160*/  FMNMX.FTZ R9, R8, R9, !PT ;  /* 0x0000000908097209 */ /* 0x000fe40007810000 */
        /* <DEDUP_REMOVED lines=22> */
[----:B------:R-:W-:-:S02]  /*d2d0*/  FSEL R140, R74, -INF , P2 ;  /* 0xff8000004a8c7808 */ /* 0x000fc40001000000 */
[----:B------:R-:W-:Y:S02]  /*d2e0*/  FMNMX.FTZ R7, R142, R9, !PT ;  /* 0x000000098e077209 */ /* 0x000fe40007810000 */
[----:B------:R-:W-:Y:S02]  /*d2f0*/  FMNMX.FTZ R0, R143, R0, !PT ;  /* 0x000000008f007209 */ /* 0x000fe40007810000 */
[----:B------:R-:W-:Y:S02]  /*d300*/  FSEL R162, R75, -INF , P0 ;  /* 0xff8000004ba27808 */ /* 0x000fe40000000000 */
[----:B------:R-:W-:Y:S02]  /*d310*/  FMNMX.FTZ R7, R140, R7, !PT ;  /* 0x000000078c077209 */ /* 0x000fe40007810000 */
[----:B------:R-:W-:Y:S02]  /*d320*/  FMNMX.FTZ R135, R141, R0, !PT ;  /* 0x000000008d877209 */ /* 0x000fe40007810000 */
[----:B------:R-:W-:-:S02]  /*d330*/  FMNMX.FTZ R7, R162, R7, !PT ;  /* 0x00000007a2077209 */ /* 0x000fc40007810000 */
[----:B------:R-:W-:Y:S05]  /*d340*/  CALL.REL.NOINC `($__internal_4_$__cuda_sm70_shflsync_bfly_p) ;  /* 0x0000147000007944 */ /* 0x000fea0003c00000 */
[----:B-12---:R-:W-:Y:S01]  /*d350*/  FMNMX.FTZ R135, R135, R136, !PT ;  /* 0x0000008887877209 */ /* 0x006fe20007810000 */
[----:B------:R-:W-:Y:S01]  /*d360*/  IMAD.MOV.U32 R136, RZ, RZ, 0x1 ;  /* 0x00000001ff887424 */ /* 0x000fe200078e00ff */
[----:B------:R-:W-:-:S02]  /*d370*/  MOV R134, 0xd390 ;  /* 0x0000d39000867802 */ /* 0x000fc40000000f00 */
[----:B------:R-:W-:Y:S05]  /*d380*/  CALL.REL.NOINC `($__internal_4_$__cuda_sm70_shflsync_bfly_p) ;  /* 0x0000143000007944 */ /* 0x000fea0003c00000 */
[----:B--2---:R-:W-:Y:S01]  /*d390*/  FMNMX.FTZ R0, R135, R136, !PT ;  /* 0x0000008887007209 */ /* 0x004fe20007810000 */
[----:B-1----:R-:W-:Y:S01]  /*d3a0*/  IMAD.MOV.U32 R135, RZ, RZ, R7 ;  /* 0x000000ffff877224 */ /* 0x002fe200078e0007 */
[----:B------:R-:W-:Y:S01]  /*d3b0*/  MOV R134, 0xd3e0 ;  /* 0x0000d3e000867802 */ /* 0x000fe20000000f00 */
[----:B------:R-:W-:-:S02]  /*d3c0*/  IMAD.MOV.U32 R136, RZ, RZ, 0x2 ;  /* 0x00000002ff887424 */ /* 0x000fc400078e00ff */
[----:B------:R-:W-:Y:S05]  /*d3d0*/  CALL.REL.NOINC `($__internal_4_$__cuda_sm70_shflsync_bfly_p) ;  /* 0x000013e000007944 */ /* 0x000fea0003c00000 */
[----:B-12---:R-:W-:Y:S01]  /*d3e0*/  FMNMX.FTZ R135, R7, R136, !PT ;  /* 0x0000008807877209 */ /* 0x006fe20007810000 */
[----:B------:R-:W-:Y:S01]  /*d3f0*/  IMAD.MOV.U32 R136, RZ, RZ, 0x1 ;  /* 0x00000001ff887424 */ /* 0x000fe200078e00ff */
[----:B------:R-:W-:-:S02]  /*d400*/  MOV R134, 0xd420 ;  /* 0x0000d42000867802 */ /* 0x000fc40000000f00 */
[----:B------:R-:W-:Y:S05]  /*d410*/  CALL.REL.NOINC `($__internal_4_$__cuda_sm70_shflsync_bfly_p) ;  /* 0x000013a000007944 */ /* 0x000fea0003c00000 */
[----:B-12---:R-:W-:Y:S05]  /*d420*/  BRA `(.L_x_2047) ;  /* 0xffff614000007947 */ /* 0x006fea000383ffff */
.L_x_1989:
[----:B------:R-:W-:Y:S01]  /*d430*/  MOV R174, RZ ;  /* 0x000000ff00ae7202 */ /* 0x000fe20000000f00 */
[----:B------:R-:W-:Y:S01]  /*d440*/  IMAD.MOV.U32 R239, RZ, RZ, R10 ;  /* 0x000000ffffef7224 */ /* 0x000fe200078e000a */
[----:B------:R-:W-:Y:S01]  /*d450*/  MOV R172, 0xd480 ;  /* 0x0000d48000ac7802 */ /* 0x000fe20000000f00 */
[----:B------:R-:W-:Y:S02]  /*d460*/  IMAD.MOV.U32 R175, RZ, RZ, 0x181f ;  /* 0x0000181fffaf7424 */ /* 0x000fe400078e00ff */
[----:B-1234-:R-:W-:Y:S05]  /*d470*/  CALL.REL.NOINC `($__internal_5_$__cuda_sm70_shflsync_idx_p) ;  /* 0x0000139000007944 */ /* 0x01efea0003c00000 */
[----:B--2---:R-:W-:Y:S01]  /*d480*/  MOV R12, R175 ;  /* 0x000000af000c7202 */ /* 0x004fe20000000f00 */
[----:B-1----:R-:W-:-:S05]  /*d490*/  BRA `(.L_x_2048) ;  /* 0xffff746000007947 */ /* 0x002fca000383ffff */
.L_x_1990:
[----:B------:R-:W-:Y:S01]  /*d4a0*/  MOV R174, RZ ;  /* 0x000000ff00ae7202 */ /* 0x000fe20000000f00 */
[----:B------:R-:W-:Y:S01]  /*d4b0*/  IMAD.MOV.U32 R239, RZ, RZ, R9 ;  /* 0x000000ffffef7224 */ /* 0x000fe200078e0009 */
[----:B------:R-:W-:Y:S01]  /*d4c0*/  MOV R172, 0xd4f0 ;  /* 0x0000d4f000ac7802 */ /* 0x000fe20000000f00 */
[----:B------:R-:W-:Y:S02]  /*d4d0*/  IMAD.MOV.U32 R175, RZ, RZ, 0x181f ;  /* 0x0000181fffaf7424 */ /* 0x000fe400078e00ff */
[----:B-1234-:R-:W-:Y:S05]  /*d4e0*/  CALL.REL.NOINC `($__internal_5_$__cuda_sm70_shflsync_idx_p) ;  /* 0x0000132000007944 */ /* 0x01efea0003c00000 */
[----:B------:R-:W-:Y:S01]  /*d4f0*/  ISETP.GE.AND P6, PT, R206, c[0x0][0x1d4], PT ;  /* 0x00007500ce007a0c */ /* 0x000fe20003fc6270 */
[----:B-1----:R-:W-:Y:S01]  /*d500*/  IMAD.MOV.U32 R239, RZ, RZ, R10 ;  /* 0x000000ffffef7224 */ /* 0x002fe200078e000a */
[----:B--2---:R-:W-:Y:S01]  /*d510*/  IADD3 R16, P0, R175, R0, RZ ;  /* 0x00000000af107210 */ /* 0x004fe20007f1e0ff */
[----:B------:R-:W-:Y:S01]  /*d520*/  IMAD.MOV.U32 R174, RZ, RZ, 0x1 ;  /* 0x00000001ffae7424 */ /* 0x000fe200078e00ff */
        /* <DEDUP_REMOVED lines=14> */
[----:B------:R-:W-:Y:S01]  /*d610*/  IMAD.X R19, R12, 0x1, R7, P2 ;  /* 0x000000010c137824 */ /* 0x000fe200010e0607 */
[----:B------:R-:W-:Y:S02]  /*d620*/  SEL R12, RZ, 0x10, P5 ;  /* 0x00000010ff0c7807 */ /* 0x000fe40002800000 */
[----:B------:R-:W-:Y:S02]  /*d630*/  MOV R172, 0xd660 ;  /* 0x0000d66000ac7802 */ /* 0x000fe40000000f00 */
[----:B------:R1:W-:Y:S04]  /*d640*/  LDGSTS.E.BYPASS.LTC128B.128 [R198+0x4100], [R18.64], !P0 ;  /* 0x0410000012c67fae */ /* 0x0003e8000c101d46 */
[----:B-1----:R-:W-:Y:S05]  /*d650*/  CALL.REL.NOINC `($__internal_5_$__cuda_sm70_shflsync_idx_p) ;  /* 0x000011b000007944 */ /* 0x002fea0003c00000 */
[----:B-1----:R-:W-:Y:S01]  /*d660*/  MOV R174, 0x1 ;  /* 0x0000000100ae7802 */ /* 0x002fe20000000f00 */
[----:B--2---:R-:W-:Y:S01]  /*d670*/  IMAD.MOV.U32 R10, RZ, RZ, R175 ;  /* 0x000000ffff0a7224 */ /* 0x004fe200078e00af */
[----:B------:R-:W-:Y:S01]  /*d680*/  MOV R175, 0x181f ;  /* 0x0000181f00af7802 */ /* 0x000fe20000000f00 */
[----:B------:R-:W-:Y:S01]  /*d690*/  IMAD.MOV.U32 R239, RZ, RZ, R9 ;  /* 0x000000ffffef7224 */ /* 0x000fe200078e0009 */
[----:B------:R-:W-:Y:S02]  /*d6a0*/  MOV R172, 0xd6c0 ;  /* 0x0000d6c000ac7802 */ /* 0x000fe40000000f00 */
[----:B------:R-:W-:Y:S05]  /*d6b0*/  CALL.REL.NOINC `($__internal_5_$__cuda_sm70_shflsync_idx_p) ;  /* 0x0000115000007944 */ /* 0x000fea0003c00000 */
[----:B-12---:R-:W-:-:S05]  /*d6c0*/  BRA `(.L_x_2049) ;  /* 0xffff736000007947 */ /* 0x006fca000383ffff */
.L_x_1993:
[----:B------:R-:W-:Y:S01]  /*d6d0*/  MOV R174, RZ ;  /* 0x000000ff00ae7202 */ /* 0x000fe20000000f00 */
[----:B------:R-:W-:Y:S01]  /*d6e0*/  IMAD.MOV.U32 R239, RZ, RZ, R138 ;  /* 0x000000ffffef7224 */ /* 0x000fe200078e008a */
[----:B------:R-:W-:Y:S01]  /*d6f0*/  MOV R172, 0xd720 ;  /* 0x0000d72000ac7802 */ /* 0x000fe20000000f00 */
[----:B------:R-:W-:Y:S02]  /*d700*/  IMAD.MOV.U32 R175, RZ, RZ, 0x181f ;  /* 0x0000181fffaf7424 */ /* 0x000fe400078e00ff */
[----:B------:R-:W-:Y:S05]  /*d710*/  CALL.REL.NOINC `($__internal_5_$__cuda_sm70_shflsync_idx_p) ;  /* 0x000010f000007944 */ /* 0x000fea0003c00000 */
[----:B--2---:R-:W-:Y:S01]  /*d720*/  MOV R140, R175 ;  /* 0x000000af008c7202 */ /* 0x004fe20000000f00 */
[----:B-1----:R-:W-:-:S05]  /*d730*/  BRA `(.L_x_2050) ;  /* 0xffff801000007947 */ /* 0x002fca000383ffff */
.L_x_1994:
[----:B------:R-:W-:Y:S01]  /*d740*/  MOV R174, RZ ;  /* 0x000000ff00ae7202 */ /* 0x000fe20000000f00 */
[----:B------:R-:W-:Y:S01]  /*d750*/  IMAD.MOV.U32 R239, RZ, RZ, R0 ;  /* 0x000000ffffef7224 */ /* 0x000fe200078e0000 */
[----:B------:R-:W-:Y:S01]  /*d760*/  MOV R172, 0xd790 ;  /* 0x0000d79000ac7802 */ /* 0x000fe20000000f00 */
[----:B------:R-:W-:Y:S02]  /*d770*/  IMAD.MOV.U32 R175, RZ, RZ, 0x181f ;  /* 0x0000181fffaf7424 */ /* 0x000fe400078e00ff */
[----:B-12---:R-:W-:Y:S05]  /*d780*/  CALL.REL.NOINC `($__internal_5_$__cuda_sm70_shflsync_idx_p) ;  /* 0x0000108000007944 */ /* 0x006fea0003c00000 */
        /* <DEDUP_REMOVED lines=30> */
.L_x_1995:
[----:B------:R-:W-:Y:S01]  /*d970*/  MOV R175, 0x1c1f ;  /* 0x00001c1f00af7802 */ /* 0x000fe20000000f00 */
[----:B------:R-:W-:Y:S01]  /*d980*/  IMAD.MOV.U32 R174, RZ, RZ, RZ ;  /* 0x000000ffffae7224 */ /* 0x000fe200078e00ff */
[----:B------:R-:W-:Y:S02]  /*d990*/  MOV R172, 0xd9b0 ;  /* 0x0000d9b000ac7802 */ /* 0x000fe40000000f00 */
[----:B------:R-:W-:Y:S05]  /*d9a0*/  CALL.REL.NOINC `($__internal_5_$__cuda_sm70_shflsync_idx_p) ;  /* 0x00000e6000007944 */ /* 0x000fea0003c00000 */
[----:B-12---:R-:W-:-:S05]  /*d9b0*/  BRA `(.L_x_2052) ;  /* 0xffff80e000007947 */ /* 0x006fca000383ffff */
.L_x_1996:
[----:B------:R-:W-:Y:S01]  /*d9c0*/  MOV R175, 0x1c1f ;  /* 0x00001c1f00af7802 */ /* 0x000fe20000000f00 */
[----:B------:R-:W-:Y:S01]  /*d9d0*/  IMAD.MOV.U32 R174, RZ, RZ, 0x1 ;  /* 0x00000001ffae7424 */ /* 0x000fe200078e00ff */
[----:B------:R-:W-:Y:S02]  /*d9e0*/  MOV R172, 0xda00 ;  /* 0x0000da0000ac7802 */ /* 0x000fe40000000f00 */
[----:B-1----:R-:W-:Y:S05]  /*d9f0*/  CALL.REL.NOINC `($__internal_5_$__cuda_sm70_shflsync_idx_p) ;  /* 0x00000e1000007944 */ /* 0x002fea0003c00000 */
[----:B------:R-:W-:Y:S01]  /*da00*/  FMNMX.FTZ R12, R4, R3, !PT ;  /* 0x00000003040c7209 */ /* 0x000fe20007810000 */
[----:B--2---:R-:W-:Y:S01]  /*da10*/  IMAD.IADD R0, R0, 0x1, R175 ;  /* 0x0000000100007824 */ /* 0x004fe200078e02af */
[----:B------:R-:W-:Y:S01]  /*da20*/  MOV R134, 0xde40 ;  /* 0x0000de4000867802 */ /* 0x000fe20000000f00 */
[----:B------:R-:W-:Y:S01]  /*da30*/  IMAD.MOV.U32 R136, RZ, RZ, 0x2 ;  /* 0x00000002ff887424 */ /* 0x000fe200078e00ff */
        /* <DEDUP_REMOVED lines=35> */
[----:B-1----:R-:W-:Y:S02]  /*dc70*/  FSEL R174, R23, -INF , P0 ;  /* 0xff80000017ae7808 */ /* 0x002fe40000000000 */
        /* <DEDUP_REMOVED lines=27> */
[----:B------:R-:W-:Y:S05]  /*de30*/  CALL.REL.NOINC `($__internal_4_$__cuda_sm70_shflsync_bfly_p) ;  /* 0x0000098000007944 */ /* 0x000fea0003c00000 */
[----:B-12---:R-:W-:Y:S01]  /*de40*/  FMNMX.FTZ R135, R135, R136, !PT ;  /* 0x0000008887877209 */ /* 0x006fe20007810000 */
[----:B------:R-:W-:Y:S01]  /*de50*/  IMAD.MOV.U32 R136, RZ, RZ, 0x1 ;  /* 0x00000001ff887424 */ /* 0x000fe200078e00ff */
[----:B------:R-:W-:Y:S02]  /*de60*/  MOV R134, 0xde80 ;  /* 0x0000de8000867802 */ /* 0x000fe40000000f00 */
[----:B------:R-:W-:Y:S05]  /*de70*/  CALL.REL.NOINC `($__internal_4_$__cuda_sm70_shflsync_bfly_p) ;  /* 0x0000094000007944 */ /* 0x000fea0003c00000 */
[----:B--2---:R-:W-:Y:S01]  /*de80*/  FMNMX.FTZ R0, R135, R136, !PT ;  /* 0x0000008887007209 */ /* 0x004fe20007810000 */
[----:B-1----:R-:W-:Y:S01]  /*de90*/  IMAD.MOV.U32 R135, RZ, RZ, R7 ;  /* 0x000000ffff877224 */ /* 0x002fe200078e0007 */
[----:B------:R-:W-:Y:S01]  /*dea0*/  MOV R134, 0xded0 ;  /* 0x0000ded000867802 */ /* 0x000fe20000000f00 */
[----:B------:R-:W-:Y:S02]  /*deb0*/  IMAD.MOV.U32 R136, RZ, RZ, 0x2 ;  /* 0x00000002ff887424 */ /* 0x000fe400078e00ff */
[----:B------:R-:W-:Y:S05]  /*dec0*/  CALL.REL.NOINC `($__internal_4_$__cuda_sm70_shflsync_bfly_p) ;  /* 0x000008f000007944 */ /* 0x000fea0003c00000 */
[----:B-12---:R-:W-:Y:S01]  /*ded0*/  FMNMX.FTZ R135, R7, R136, !PT ;  /* 0x0000008807877209 */ /* 0x006fe20007810000 */
[----:B------:R-:W-:Y:S01]  /*dee0*/  IMAD.MOV.U32 R136, RZ, RZ, 0x1 ;  /* 0x00000001ff887424 */ /* 0x000fe200078e00ff */
[----:B------:R-:W-:Y:S02]  /*def0*/  MOV R134, 0xdf10 ;  /* 0x0000df1000867802 */ /* 0x000fe40000000f00 */
[----:B------:R-:W-:Y:S05]  /*df00*/  CALL.REL.NOINC `($__internal_4_$__cuda_sm70_shflsync_bfly_p) ;  /* 0x000008b000007944 */ /* 0x000fea0003c00000 */
[----:B--2---:R-:W-:Y:S01]  /*df10*/  MOV R132, R136 ;  /* 0x0000008800847202 */ /* 0x004fe20000000f00 */
[----:B-1----:R-:W-:-:S05]  /*df20*/  BRA `(.L_x_2053) ;  /* 0xffff822000007947 */ /* 0x002fca000383ffff */
.L_x_1999:
[----:B------:R-:W-:Y:S01]  /*df30*/  MOV R175, 0x181f ;  /* 0x0000181f00af7802 */ /* 0x000fe20000000f00 */
[----:B------:R-:W-:Y:S01]  /*df40*/  IMAD.MOV.U32 R174, RZ, RZ, RZ ;  /* 0x000000ffffae7224 */ /* 0x000fe200078e00ff */
[----:B------:R-:W-:Y:S02]  /*df50*/  MOV R172, 0xdf70 ;  /* 0x0000df7000ac7802 */ /* 0x000fe40000000f00 */
[----:B-1234-:R-:W-:Y:S05]  /*df60*/  CALL.REL.NOINC `($__internal_5_$__cuda_sm70_shflsync_idx_p) ;  /* 0x000008a000007944 */ /* 0x01efea0003c00000 */
[----:B-12---:R-:W-:-:S05]  /*df70*/  BRA `(.L_x_2054) ;  /* 0xffff9c0000007947 */ /* 0x006fca000383ffff */
.L_x_2002:
[----:B------:R-:W-:Y:S01]  /*df80*/  MOV R174, RZ ;  /* 0x000000ff00ae7202 */ /* 0x000fe20000000f00 */
[----:B------:R-:W-:Y:S01]  /*df90*/  IMAD.MOV.U32 R239, RZ, RZ, R0 ;  /* 0x000000ffffef7224 */ /* 0x000fe200078e0000 */
[----:B------:R-:W-:Y:S01]  /*dfa0*/  MOV R172, 0xdfd0 ;  /* 0x0000dfd000ac7802 */ /* 0x000fe20000000f00 */
[----:B------:R-:W-:Y:S02]  /*dfb0*/  IMAD.MOV.U32 R175, RZ, RZ, 0x181f ;  /* 0x0000181fffaf7424 */ /* 0x000fe400078e00ff */
[----:B------:R-:W-:Y:S05]  /*dfc0*/  CALL.REL.NOINC `($__internal_5_$__cuda_sm70_shflsync_idx_p) ;  /* 0x0000084000007944 */ /* 0x000fea0003c00000 */
[----:B--2---:R-:W-:Y:S01]  /*dfd0*/  MOV R140, R175 ;  /* 0x000000af008c7202 */ /* 0x004fe20000000f00 */
[----:B-1----:R-:W-:-:S05]  /*dfe0*/  BRA `(.L_x_2055) ;  /* 0xffffa98000007947 */ /* 0x002fca000383ffff */
.L_x_2003:
[----:B------:R-:W-:Y:S01]  /*dff0*/  MOV R174, RZ ;  /* 0x000000ff00ae7202 */ /* 0x000fe20000000f00 */
[----:B------:R-:W-:Y:S01]  /*e000*/  IMAD.MOV.U32 R239, RZ, RZ, R2 ;  /* 0x000000ffffef7224 */ /* 0x000fe200078e0002 */
[----:B------:R-:W-:Y:S01]  /*e010*/  MOV R172, 0xe040 ;  /* 0x0000e04000ac7802 */ /* 0x000fe20000000f00 */
[----:B------:R-:W-:Y:S02]  /*e020*/  IMAD.MOV.U32 R175, RZ, RZ, 0x181f ;  /* 0x0000181fffaf7424 */ /* 0x000fe400078e00ff */
[----:B-12---:R-:W-:Y:S05]  /*e030*/  CALL.REL.NOINC `($__internal_5_$__cuda_sm70_shflsync_idx_p) ;  /* 0x000007d000007944 */ /* 0x006fea0003c00000 */
[----:B------:R-:W-:Y:S01]  /*e040*/  IADD3 R139, -R237, 0x10, RZ ;  /* 0x00000010ed8b7810 */ /* 0x000fe20007ffe1ff */
[----:B-1----:R-:W-:Y:S01]  /*e050*/  IMAD.MOV.U32 R239, RZ, RZ, R0 ;  /* 0x000000ffffef7224 */ /* 0x002fe200078e0000 */
[C---:B--2---:R-:W-:Y:S01]  /*e060*/  IADD3 R144, P2, R175.reuse, R136, RZ ;  /* 0x00000088af907210 */ /* 0x044fe20007f5e0ff */
[----:B------:R-:W-:Y:S01]  /*e070*/  IMAD.MOV.U32 R174, RZ, RZ, 0x1 ;  /* 0x00000001ffae7424 */ /* 0x000fe200078e00ff */
[----:B------:R-:W-:Y:S02]  /*e080*/  IADD3 R142, P0, R175, R138, RZ ;  /* 0x0000008aaf8e7210 */ /* 0x000fe40007f1e0ff */
[----:B------:R-:W-:Y:S01]  /*e090*/  ISETP.NE.U32.AND P4, PT, R237, RZ, PT ;  /* 0x000000ffed00720c */ /* 0x000fe20003f85070 */
[C---:B------:R-:W-:Y:S01]  /*e0a0*/  IMAD.X R145, R140.reuse, 0x1, R135, P2 ;  /* 0x000000018c917824 */ /* 0x040fe200010e0687 */
[----:B------:R-:W-:Y:S01]  /*e0b0*/  LOP3.LUT R139, R139, 0xf, RZ, 0xc0, !PT ;  /* 0x0000000f8b8b7812 */ /* 0x000fe200078ec0ff */
[----:B------:R-:W-:Y:S01]  /*e0c0*/  IMAD.X R143, R140, 0x1, R137, P0 ;  /* 0x000000018c8f7824 */ /* 0x000fe200000e0689 */
[----:B------:R-:W-:Y:S02]  /*e0d0*/  MOV R172, 0xe180 ;  /* 0x0000e18000ac7802 */ /* 0x000fe40000000f00 */
        /* <DEDUP_REMOVED lines=8> */
[----:B------:R1:W-:Y:S02]  /*e160*/  LDGSTS.E.BYPASS.LTC128B.128 [R198+0xa100], [R142.64], !P5 ;  /* 0x0a1000008ec67fae */ /* 0x0003e4000e901d46 */
        /* <DEDUP_REMOVED lines=8> */
.L_x_2004:
[----:B------:R-:W-:Y:S02]  /*e1f0*/  MOV R136, 0x2 ;  /* 0x0000000200887802 */ /* 0x000fe40000000f00 */
[----:B------:R-:W-:Y:S02]  /*e200*/  MOV R134, 0xe220 ;  /* 0x0000e22000867802 */ /* 0x000fe40000000f00 */
        /* <DEDUP_REMOVED lines=16> */
.L_x_2006:
[----:B------:R-:W-:Y:S01]  /*e310*/  IMAD.MOV.U32 R135, RZ, RZ, R236 ;  /* 0x000000ffff877224 */ /* 0x000fe200078e00ec */
[----:B------:R-:W-:-:S02]  /*e320*/  MOV R136, 0x2 ;  /* 0x0000000200887802 */ /* 0x000fc40000000f00 */
[----:B------:R-:W-:Y:S02]  /*e330*/  MOV R134, 0xe350 ;  /* 0x0000e35000867802 */ /* 0x000fe40000000f00 */
[----:B------:R-:W-:Y:S05]  /*e340*/  CALL.REL.NOINC `($__internal_4_$__cuda_sm70_shflsync_bfly_p) ;  /* 0x0000047000007944 */ /* 0x000fea0003c00000 */
[----:B-12---:R-:W-:Y:S05]  /*e350*/  BRA `(.L_x_2058) ;  /* 0xffffc1c000007947 */ /* 0x006fea000383ffff */
.L_x_2007:
[----:B------:R-:W-:Y:S02]  /*e360*/  MOV R136, 0x1 ;  /* 0x0000000100887802 */ /* 0x000fe40000000f00 */
[----:B------:R-:W-:Y:S02]  /*e370*/  MOV R134, 0xe390 ;  /* 0x0000e39000867802 */ /* 0x000fe40000000f00 */
[----:B-1----:R-:W-:Y:S05]  /*e380*/  CALL.REL.NOINC `($__internal_4_$__cuda_sm70_shflsync_bfly_p) ;  /* 0x0000043000007944 */ /* 0x002fea0003c00000 */
[----:B--2---:R-:W-:Y:S01]  /*e390*/  FADD.FTZ R2, R135, R136 ;  /* 0x0000008887027221 */ /* 0x004fe20000010000 */
[----:B-1----:R-:W-:Y:S02]  /*e3a0*/  MOV R135, R231 ;  /* 0x000000e700877202 */ /* 0x002fe40000000f00 */
[----:B------:R-:W-:Y:S02]  /*e3b0*/  MOV R136, 0x2 ;  /* 0x0000000200887802 */ /* 0x000fe40000000f00 */
[----:B------:R-:W-:Y:S02]  /*e3c0*/  MOV R134, 0xe3e0 ;  /* 0x0000e3e000867802 */ /* 0x000fe40000000f00 */
[----:B------:R-:W-:Y:S05]  /*e3d0*/  CALL.REL.NOINC `($__internal_4_$__cuda_sm70_shflsync_bfly_p) ;  /* 0x000003e000007944 */ /* 0x000fea0003c00000 */
[----:B--2---:R-:W-:Y:S01]  /*e3e0*/  FADD.FTZ R3, R231, R136 ;  /* 0x00000088e7037221 */ /* 0x004fe20000010000 */
[----:B------:R-:W-:Y:S02]  /*e3f0*/  MOV R136, 0x1 ;  /* 0x0000000100887802 */ /* 0x000fe40000000f00 */
[----:B------:R-:W-:-:S02]  /*e400*/  MOV R134, 0xe430 ;  /* 0x0000e43000867802 */ /* 0x000fc40000000f00 */
[----:B-1----:R-:W-:Y:S02]  /*e410*/  MOV R135, R3 ;  /* 0x0000000300877202 */ /* 0x002fe40000000f00 */
[----:B------:R-:W-:Y:S05]  /*e420*/  CALL.REL.NOINC `($__internal_4_$__cuda_sm70_shflsync_bfly_p) ;  /* 0x0000039000007944 */ /* 0x000fea0003c00000 */
[----:B-12---:R-:W-:Y:S05]  /*e430*/  BRA `(.L_x_2059) ;  /* 0xffffc15000007947 */ /* 0x006fea000383ffff */
.L_x_2022:
[----:B------:R-:W-:Y:S01]  /*e440*/  IMAD.MOV.U32 R239, RZ, RZ, R3 ;  /* 0x000000ffffef7224 */ /* 0x000fe200078e0003 */
[----:B------:R-:W-:Y:S01]  /*e450*/  MOV R174, RZ ;  /* 0x000000ff00ae7202 */ /* 0x000fe20000000f00 */
[----:B------:R-:W-:Y:S01]  /*e460*/  IMAD.MOV.U32 R175, RZ, RZ, 0x181f ;  /* 0x0000181fffaf7424 */ /* 0x000fe200078e00ff */
[----:B------:R-:W-:Y:S02]  /*e470*/  MOV R172, 0xe490 ;  /* 0x0000e49000ac7802 */ /* 0x000fe40000000f00 */
[----:B-----5:R-:W-:Y:S05]  /*e480*/  CALL.REL.NOINC `($__internal_5_$__cuda_sm70_shflsync_idx_p) ;  /* 0x0000038000007944 */ /* 0x020fea0003c00000 */
[----:B--2---:R-:W-:Y:S01]  /*e490*/  MOV R5, R175 ;  /* 0x000000af00057202 */ /* 0x004fe20000000f00 */
[----:B-1----:R-:W-:Y:S05]  /*e4a0*/  BRA `(.L_x_2060) ;  /* 0xffffde0000007947 */ /* 0x002fea000383ffff */
.L_x_2023:
[----:B------:R-:W-:Y:S01]  /*e4b0*/  IMAD.MOV.U32 R239, RZ, RZ, R4 ;  /* 0x000000ffffef7224 */ /* 0x000fe200078e0004 */
[----:B------:R-:W-:Y:S01]  /*e4c0*/  MOV R174, RZ ;  /* 0x000000ff00ae7202 */ /* 0x000fe20000000f00 */
[----:B------:R-:W-:Y:S01]  /*e4d0*/  IMAD.MOV.U32 R175, RZ, RZ, 0x181f ;  /* 0x0000181fffaf7424 */ /* 0x000fe200078e00ff */
[----:B------:R-:W-:Y:S02]  /*e4e0*/  MOV R172, 0xe500 ;  /* 0x0000e50000ac7802 */ /* 0x000fe40000000f00 */
[----:B-12--5:R-:W-:Y:S05]  /*e4f0*/  CALL.REL.NOINC `($__internal_5_$__cuda_sm70_shflsync_idx_p) ;  /* 0x0000031000007944 */ /* 0x026fea0003c00000 */
[----:B-12---:R-:W-:Y:S05]  /*e500*/  BRA `(.L_x_2061) ;  /* 0xffffddc000007947 */ /* 0x006fea000383ffff */
.L_x_2026:
        /* <DEDUP_REMOVED lines=12> */
.L_x_2029:
[----:B------:R-:W-:Y:S01]  /*e5d0*/  IMAD.MOV.U32 R239, RZ, RZ, R3 ;  /* 0x000000ffffef7224 */ /* 0x000fe200078e0003 */
[----:B------:R-:W-:Y:S01]  /*e5e0*/  MOV R174, 0x2 ;  /* 0x0000000200ae7802 */ /* 0x000fe20000000f00 */
[----:B----4-:R-:W-:Y:S01]  /*e5f0*/  IMAD.MOV.U32 R175, RZ, RZ, 0x181f ;  /* 0x0000181fffaf7424 */ /* 0x010fe200078e00ff */
[----:B------:R-:W-:Y:S02]  /*e600*/  MOV R172, 0xe620 ;  /* 0x0000e62000ac7802 */ /* 0x000fe40000000f00 */
[----:B-123-5:R-:W-:Y:S05]  /*e610*/  CALL.REL.NOINC `($__internal_5_$__cuda_sm70_shflsync_idx_p) ;  /* 0x000001f000007944 */ /* 0x02efea0003c00000 */
[----:B--2---:R-:W-:Y:S01]  /*e620*/  MOV R5, R175 ;  /* 0x000000af00057202 */ /* 0x004fe20000000f00 */
[----:B-1----:R-:W-:Y:S05]  /*e630*/  BRA `(.L_x_2063) ;  /* 0xffffdf2000007947 */ /* 0x002fea000383ffff */
.L_x_2030:
[----:B------:R-:W-:Y:S01]  /*e640*/  IMAD.MOV.U32 R239, RZ, RZ, R4 ;  /* 0x000000ffffef7224 */ /* 0x000fe200078e0004 */
[----:B------:R-:W-:Y:S01]  /*e650*/  MOV R174, 0x2 ;  /* 0x0000000200ae7802 */ /* 0x000fe20000000f00 */
[----:B----4-:R-:W-:Y:S01]  /*e660*/  IMAD.MOV.U32 R175, RZ, RZ, 0x181f ;  /* 0x0000181fffaf7424 */ /* 0x010fe200078e00ff */
[----:B------:R-:W-:Y:S02]  /*e670*/  MOV R172, 0xe690 ;  /* 0x0000e69000ac7802 */ /* 0x000fe40000000f00 */
[----:B-123-5:R-:W-:Y:S05]  /*e680*/  CALL.REL.NOINC `($__internal_5_$__cuda_sm70_shflsync_idx_p) ;  /* 0x0000018000007944 */ /* 0x02efea0003c00000 */
[----:B-12---:R-:W-:Y:S05]  /*e690*/  BRA `(.L_x_2064) ;  /* 0xffffdee000007947 */ /* 0x006fea000383ffff */
.L_x_2033:
        /* <DEDUP_REMOVED lines=12> */
.L_x_2035:
[----:B------:R-:W-:Y:S01]  /*e760*/  IMAD.MOV.U32 R239, RZ, RZ, R2 ;  /* 0x000000ffffef7224 */ /* 0x000fe200078e0002 */
[----:B------:R-:W-:Y:S01]  /*e770*/  MOV R174, RZ ;  /* 0x000000ff00ae7202 */ /* 0x000fe20000000f00 */
[----:B--23--:R-:W-:Y:S01]  /*e780*/  IMAD.MOV.U32 R175, RZ, RZ, 0x1f ;  /* 0x0000001fffaf7424 */ /* 0x00cfe200078e00ff */
[----:B------:R-:W-:Y:S02]  /*e790*/  MOV R172, 0xe7b0 ;  /* 0x0000e7b000ac7802 */ /* 0x000fe40000000f00 */
[----:B-1--45:R-:W-:Y:S05]  /*e7a0*/  CALL.REL.NOINC `($__internal_5_$__cuda_sm70_shflsync_idx_p) ;  /* 0x0000006000007944 */ /* 0x032fea0003c00000 */
[----:B-12---:R-:W-:Y:S05]  /*e7b0*/  BRA `(.L_x_2066) ;  /* 0xffffe08000007947 */ /* 0x006fea000383ffff */
        .weak           $__internal_4_$__cuda_sm70_shflsync_bfly_p
        .type           $__internal_4_$__cuda_sm70_shflsync_bfly_p,@function
        .size           $__internal_4_$__cuda_sm70_shflsync_bfly_p,($__internal_5_$__cuda_sm70_shflsync_idx_p - $__internal_4_$__cuda_sm70_shflsync_bfly_p)
$__internal_4_$__cuda_sm70_shflsync_bfly_p:
[----:B------:R-:W-:Y:S01]  /*e7c0*/  MOV R138, R134 ;  /* 0x00000086008a7202 */ /* 0x000fe20000000f00 */
[----:B------:R-:W-:Y:S04]  /*e7d0*/  WARPSYNC R230 ;  /* 0x000000e600007348 */ /* 0x000fe80003800000 */
[----:B------:R-:W-:Y:S01]  /*e7e0*/  MOV R139, 0x0 ;  /* 0x00000000008b7802 */ /* 0x000fe20000000f00 */
[----:B------:R1:W2:Y:S03]  /*e7f0*/  SHFL.BFLY PT, R136, R135, R136, R227 ;  /* 0x0c00008887887389 */ /* 0x0002a600000e00e3 */
[----:B------:R-:W-:Y:S05]  /*e800*/  RET.REL.NODEC R138 `(_ZN7cutlass13device_kernelIN5flash19enable_sm80_to_sm89INS1_16FlashAttnFwdSm80INS1_25CollectiveMainloopFwdSm80ILi8ELi1ELb0EN4cute5tupleIJNS5_1CILi128EEENS7_ILi64EEENS7_ILi192EEEEEELi192ENS_6half_tEfNS_4arch4Sm80ELb1ELb0ELb0ELb0ELb1ELb0ELb1ELb0EEENS1_21CollectiveEpilogueFwdINS6_IJS8_SA_S9_EEENS6_IJNS7_ILi1EEESI_SI_EEESC_SE_Li256ELb0ELb1ELb0ELb0EEENS1_30DynamicPersistentTileSchedulerILi256ELi256ELb0ELb1ELb0EEEEEEEEEvNT_6ParamsE) ;  /* 0xffff17f08a007950 */ /* 0x000fea0003c3ffff */
        .weak           $__internal_5_$__cuda_sm70_shflsync_idx_p
        .type           $__internal_5_$__cuda_sm70_shflsync_idx_p,@function
        .size           $__internal_5_$__cuda_sm70_shflsync_idx_p,(.L_x_3016 - $__internal_5_$__cuda_sm70_shflsync_idx_p)
$__internal_5_$__cuda_sm70_shflsync_idx_p:
[----:B------:R-:W-:Y:S01]  /*e810*/  MOV R240, R172 ;  /* 0x000000ac00f07202 */ /* 0x000fe20000000f00 */
[----:B------:R-:W-:Y:S04]  /*e820*/  WARPSYNC R222 ;  /* 0x000000de00007348 */ /* 0x000fe80003800000 */
[----:B------:R-:W-:Y:S01]  /*e830*/  MOV R241, 0x0 ;  /* 0x0000000000f17802 */ /* 0x000fe20000000f00 */
[----:B------:R1:W2:Y:S03]  /*e840*/  SHFL.IDX PT, R175, R239, R174, R175 ;  /* 0x000000aeefaf7389 */ /* 0x0002a600000e00af */
[----:B------:R-:W-:Y:S05]  /*e850*/  RET.REL.NODEC R240 `(_ZN7cutlass13device_kernelIN5flash19enable_sm80_to_sm89INS1_16FlashAttnFwdSm80INS1_25CollectiveMainloopFwdSm80ILi8ELi1ELb0EN4cute5tupleIJNS5_1CILi128EEENS7_ILi64EEENS7_ILi192EEEEEELi192ENS_6half_tEfNS_4arch4Sm80ELb1ELb0ELb0ELb0ELb1ELb0ELb1ELb0EEENS1_21CollectiveEpilogueFwdINS6_IJS8_SA_S9_EEENS6_IJNS7_ILi1EEESI_SI_EEESC_SE_Li256ELb0ELb1ELb0ELb0EEENS1_30DynamicPersistentTileSchedulerILi256ELi256ELb0ELb1ELb0EEEEEEEEEvNT_6ParamsE) ;  /* 0xffff17a0f0007950 */ /* 0x000fea0003c3ffff */
.L_x_2067:
        /* <DEDUP_REMOVED lines=10> */
.L_x_3016:


//--------------------- .text._ZN7cutlass13device_kernelIN5flash19enable_sm80_to_sm89INS1_16FlashAttnFwdSm80INS1_25CollectiveMainloopFwdSm80ILi8ELi1ELb0EN4cute5tupleIJNS5_1CILi128EEENS7_ILi64EEENS7_ILi192EEEEEELi192ENS_6half_tEfNS_4arch4Sm80ELb1ELb0ELb0ELb1ELb1ELb0ELb1ELb0EEENS1_21CollectiveEpilogueFwdINS6_IJS8_SA_S9_EEENS6_IJNS7_ILi1EEESI_SI_EEESC_SE_Li256ELb1ELb1ELb0ELb0EEENS1_19SingleTileSchedulerILb1ELb0ELb1ELi128EEEEEEEEEvNT_6ParamsE --------------------------
	.section	.text._ZN7cutlass13device_kernelIN5flash19enable_sm80_to_sm89INS1_16FlashAttnFwdSm80INS1_25CollectiveMainloopFwdSm80ILi8ELi1ELb0EN4cute5tupleIJNS5_1CILi128EEENS7_ILi64EEENS7_ILi192EEEEEELi192ENS_6half_tEfNS_4arch4Sm80ELb1ELb0ELb0ELb1ELb1ELb0ELb1ELb0EEENS1_21CollectiveEpilogueFwdINS6_IJS8_SA_S9_EEENS6_IJNS7_ILi1EEESI_SI_EEESC_SE_Li256ELb1ELb1ELb0ELb0EEENS1_19SingleTileSchedulerILb1ELb0ELb1ELi128EEEEEEEEEvNT_6ParamsE,"ax",@progbits
	.sectioninfo	@"SHI_REGISTERS=241"
	.align	128
.text._ZN7cutlass13device_kernelIN5flash19enable_sm80_to_sm89INS1_16FlashAttnFwdSm80INS1_25CollectiveMainloopFwdSm80ILi8ELi1ELb0EN4cute5tupleIJNS5_1CILi128EEENS7_ILi64EEENS7_ILi192EEEEEELi192ENS_6half_tEfNS_4arch4Sm80ELb1ELb0ELb0ELb1ELb1ELb0ELb1ELb0EEENS1_21CollectiveEpilogueFwdINS6_IJS8_SA_S9_EEENS6_IJNS7_ILi1EEESI_SI_EEESC_SE_Li256ELb1ELb1ELb0ELb0EEENS1_19SingleTileSchedulerILb1ELb0ELb1ELi128EEEEEEEEEvNT_6ParamsE:
        .type           _ZN7cutlass13device_kernelIN5flash19enable_sm80_to_sm89INS1_16FlashAttnFwdSm80INS1_25CollectiveMainloopFwdSm80ILi8ELi1ELb0EN4cute5tupleIJNS5_1CILi128EEENS7_ILi64EEENS7_ILi192EEEEEELi192ENS_6half_tEfNS_4arch4Sm80ELb1ELb0ELb0ELb1ELb1ELb0ELb1ELb0EEENS1_21CollectiveEpilogueFwdINS6_IJS8_SA_S9_EEENS6_IJNS7_ILi1EEESI_SI_EEESC_SE_Li256ELb1ELb1ELb0ELb0EEENS1_19SingleTileSchedulerILb1ELb0ELb1ELi128EEEEEEEEEvNT_6ParamsE,@function
        .size           _ZN7cutlass13device_kernelIN5flash19enable_sm80_to_sm89INS1_16FlashAttnFwdSm80INS1_25CollectiveMainloopFwdSm80ILi8ELi1ELb0EN4cute5tupleIJNS5_1CILi128EEENS7_ILi64EEENS7_ILi192EEEEEELi192ENS_6half_tEfNS_4arch4Sm80ELb1ELb0ELb0ELb1ELb1ELb0ELb1ELb0EEENS1_21CollectiveEpilogueFwdINS6_IJS8_SA_S9_EEENS6_IJNS7_ILi1EEESI_SI_EEESC_SE_Li256ELb1ELb1ELb0ELb0EEENS1_19SingleTileSchedulerILb1ELb0ELb1ELi128EEEEEEEEEvNT_6ParamsE,(.L_x_3019 - _ZN7cutlass13device_kernelIN5flash19enable_sm80_to_sm89INS1_16FlashAttnFwdSm80INS1_25CollectiveMainloopFwdSm80ILi8ELi1ELb0EN4cute5tupleIJNS5_1CILi128EEENS7_ILi64EEENS7_ILi192EEEEEELi192ENS_6half_tEfNS_4arch4Sm80ELb1ELb0ELb0ELb1ELb1ELb0ELb1ELb0EEENS1_21CollectiveEpilogueFwdINS6_IJS8_SA_S9_EEENS6_IJNS7_ILi1EEESI_SI_EEESC_SE_Li256ELb1ELb1ELb0ELb0EEENS1_19SingleTileSchedulerILb1ELb0ELb1ELi128EEEEEEEEEvNT_6ParamsE)
        .other          _ZN7cutlass13device_kernelIN5flash19enable_sm80_to_sm89INS1_16FlashAttnFwdSm80INS1_25CollectiveMainloopFwdSm80ILi8ELi1ELb0EN4cute5tupleIJNS5_1CILi128EEENS7_ILi64EEENS7_ILi192EEEEEELi192ENS_6half_tEfNS_4arch4Sm80ELb1ELb0ELb0ELb1ELb1ELb0ELb1ELb0EEENS1_21CollectiveEpilogueFwdINS6_IJS8_SA_S9_EEENS6_IJNS7_ILi1EEESI_SI_EEESC_SE_Li256ELb1ELb1ELb0ELb0EEENS1_19SingleTileSchedulerILb1ELb0ELb1ELi128EEEEEEEEEvNT_6ParamsE,@"STO_CUDA_ENTRY STV_DEFAULT"
_ZN7cutlass13device_kernelIN5flash19enable_sm80_to_sm89INS1_16FlashAttnFwdSm80INS1_25CollectiveMainloopFwdSm80ILi8ELi1ELb0EN4cute5tupleIJNS5_1CILi128EEENS7_ILi64EEENS7_ILi192EEEEEELi192ENS_6half_tEfNS_4arch4Sm80ELb1ELb0ELb0ELb1ELb1ELb0ELb1ELb0EEENS1_21CollectiveEpilogueFwdINS6_IJS8_SA_S9_EEENS6_IJNS7_ILi1EEESI_SI_EEESC_SE_Li256ELb1ELb1ELb0ELb0EEENS1_19SingleTileSchedulerILb1ELb0ELb1ELi128EEEEEEEEEvNT_6ParamsE:
        /* <DEDUP_REMOVED lines=20> */
.L_x_2069:
        /* <DEDUP_REMOVED lines=13> */
.L_x_2071:
[----:B------:R-:W-:Y:S02]  /*0210*/  ULDC UR5, c[0x0][0x54c] ;  /* 0x0001530000057ab9 */ /* 0x000fe40000000800 */
.L_x_2070:
[----:B------:R-:W-:Y:S02]  /*0220*/  ULDC UR4, c[0x0][0x548] ;  /* 0x0001520000047ab9 */ /* 0x000fe40000000800 */
[----:B------:R-:W-:-:S02]  /*0230*/  USHF.L.U32 UR10, UR10, 0x7, URZ ;  /* 0x000000070a0a7899 */ /* 0x000fc4000800063f */
[----:B------:R-:W-:-:S04]  /*0240*/  UIMAD UR4, UR5, UR4, URZ ;  /* 0x00000004050472a4 */ /* 0x000fc8000f8e023f */
[----:B------:R-:W-:-:S04]  /*0250*/  UISETP.GE.AND UP0, UPT, UR10, UR4, UPT ;  /* 0x000000040a00728c */ /* 0x000fc8000bf06270 */
[----:B------:R-:W-:Y:S01]  /*0260*/  USEL UR13, UR13, 0xffffffff, !UP0 ;  /* 0xffffffff0d0d7887 */ /* 0x000fe2000c000000 */
[----:B------:R-:W-:Y:S05]  /*0270*/  BRA `(.L_x_2072) ;  /* 0x000001b000007947 */ /* 0x000fea0003800000 */
.L_x_2068:
        /* <DEDUP_REMOVED lines=8> */
.L_x_2073:
        /* <DEDUP_REMOVED lines=13> */
.L_x_2075:
[----:B------:R-:W-:Y:S02]  /*03d0*/  ULDC UR5, c[0x0][0x54c] ;  /* 0x0001530000057ab9 */ /* 0x000fe40000000800 */
.L_x_2074:
[----:B------:R-:W-:Y:S02]  /*03e0*/  ULDC UR4, c[0x0][0x548] ;  /* 0x0001520000047ab9 */ /* 0x000fe40000000800 */
[----:B------:R-:W-:-:S02]  /*03f0*/  USHF.L.U32 UR10, UR10, 0x7, URZ ;  /* 0x000000070a0a7899 */ /* 0x000fc4000800063f */
[----:B------:R-:W-:-:S04]  /*0400*/  UIMAD UR4, UR5, UR4, URZ ;  /* 0x00000004050472a4 */ /* 0x000fc8000f8e023f */
[----:B------:R-:W-:-:S04]  /*0410*/  UISETP.GE.AND UP0, UPT, UR10, UR4, UPT ;  /* 0x000000040a00728c */ /* 0x000fc8000bf06270 */
[----:B------:R-:W-:-:S06]  /*0420*/  USEL UR13, UR13, 0xffffffff, !UP0 ;  /* 0xffffffff0d0d7887 */ /* 0x000fcc000c000000 */
.L_x_2072:
        /* <DEDUP_REMOVED lines=47> */
.L_x_2076:
        /* <DEDUP_REMOVED lines=10> */
.L_x_2077:
        /* <DEDUP_REMOVED lines=12> */
.L_x_2078:
        /* <DEDUP_REMOVED lines=22> */
[----:B------:R-:W-:Y:S01]  /*09e0*/  MOV R77, RZ ;  /* 0x000000ff004d7202 */ /* 0x000fe20000000f00 */
        /* <DEDUP_REMOVED lines=87> */
[----:B------:R-:W-:Y:S01]  /*0f60*/  USEL UR18, UR13, URZ, !UP2 ;  /* 0x0000003f0d127287 */ /* 0x000fe2000d000000 */
        /* <DEDUP_REMOVED lines=20> */
[----:B------:R-:W-:Y:S01]  /*10b0*/  IMAD R4, R4, c[0x0][0x1b0], RZ ;  /* 0x00006c0004047a24 */ /* 0x000fe200078e02ff */
[----:B------:R-:W-:Y:S01]  /*10c0*/  ISETP.GE.AND P5, PT, R8, UR4, PT ;  /* 0x0000000408007c0c */ /* 0x000fe2000bfa6270 */
[----:B------:R-:W-:-:S04]  /*10d0*/  IMAD.WIDE.U32 R10, R7, c[0x0][0x1b0], R10 ;  /* 0x00006c00070a7a25 */ /* 0x000fc800078e000a */
[----:B------:R-:W-:Y:S01]  /*10e0*/  IMAD R4, R7, c[0x0][0x1b4], R4 ;  /* 0x00006d0007047a24 */ /* 0x000fe200078e0204 */
[----:B------:R-:W-:Y:S01]  /*10f0*/  LEA.HI R7, R77, R76, RZ, 0x4 ;  /* 0x0000004c4d077211 */ /* 0x000fe200078f20ff */
[----:B------:R-:W-:Y:S02]  /*1100*/  IMAD R2, R2, c[0x0][0x1a8], RZ ;  /* 0x00006a0002027a24 */ /* 0x000fe400078e02ff */
[----:B------:R-:W-:Y:S02]  /*1110*/  IMAD.IADD R11, R11, 0x1, R4 ;  /* 0x000000010b0b7824 */ /* 0x000fe400078e0204 */
[C---:B------:R-:W-:Y:S02]  /*1120*/  IMAD R13, R5.reuse, c[0x0][0x1ac], R2 ;  /* 0x00006b00050d7a24 */ /* 0x040fe400078e0202 */
[----:B------:R-:W-:Y:S01]  /*1130*/  IMAD.WIDE.U32 R4, R5, c[0x0][0x1a8], R10 ;  /* 0x00006a0005047a25 */ /* 0x000fe200078e000a */
[----:B------:R-:W-:-:S03]  /*1140*/  LOP3.LUT R11, R7, 0xfffffff0, RZ, 0xc0, !PT ;  /* 0xfffffff0070b7812 */ /* 0x000fc600078ec0ff */
[----:B------:R-:W-:Y:S01]  /*1150*/  IMAD.IADD R10, R5, 0x1, R13 ;  /* 0x00000001050a7824 */ /* 0x000fe200078e020d */
[----:B------:R-:W-:Y:S01]  /*1160*/  LEA R15, P0, R4, c[0x0][0x160], 0x1 ;  /* 0x00005800040f7a11 */ /* 0x000fe200078008ff */
[----:B------:R-:W-:-:S03]  /*1170*/  IMAD.IADD R2, R76, 0x1, -R11 ;  /* 0x000000014c027824 */ /* 0x000fc600078e0a0b */
        /* <DEDUP_REMOVED lines=37> */
.L_x_2081:
[----:B-1-34-:R-:W-:Y:S05]  /*13d0*/  BSYNC B0 ;  /* 0x0000000000007941 */ /* 0x01afea0003800000 */
.L_x_2080:
        /* <DEDUP_REMOVED lines=20> */
.L_x_2083:
[----:B------:R-:W-:Y:S05]  /*1520*/  BSYNC B0 ;  /* 0x0000000000007941 */ /* 0x000fea0003800000 */
.L_x_2082:
        /* <DEDUP_REMOVED lines=20> */
.L_x_2085:
[----:B------:R-:W-:Y:S05]  /*1670*/  BSYNC B0 ;  /* 0x0000000000007941 */ /* 0x000fea0003800000 */
.L_x_2084:
[----:B---3--:R-:W-:Y:S01]  /*1680*/  IMAD.MOV.U32 R12, RZ, RZ, c[0x0][0x2b8] ;  /* 0x0000ae00ff0c7624 */ /* 0x008fe200078e00ff */
[----:B------:R-:W-:Y:S01]  /*1690*/  SHFL.IDX PT, R16, R15, 0x3, 0x181f ;  /* 0x00781f000f107f89 */ /* 0x000fe200000e0000 */
[----:B------:R-:W-:Y:S01]  /*16a0*/  IMAD.U32 R13, RZ, RZ, UR6 ;  /* 0x00000006ff0d7e24 */ /* 0x000fe2000f8e00ff */
[----:B------:R-:W-:Y:S01]  /*16b0*/  USHF.R.S32.HI UR16, URZ, 0x1f, UR17 ;  /* 0x0000001f3f107899 */ /* 0x000fe20008011411 */
[----:B------:R-:W-:Y:S01]  /*16c0*/  IMAD.SHL.U32 R199, R199, 0x2, RZ ;  /* 0x00000002c7c77824 */ /* 0x000fe200078e00ff */
[----:B------:R-:W-:Y:S01]  /*16d0*/  ISETP.NE.AND P2, PT, R12, 0x1, PT ;  /* 0x000000010c00780c */ /* 0x000fe20003f45270 */
[----:B------:R-:W-:Y:S01]  /*16e0*/  IMAD R13, R13, 0x40, R202 ;  /* 0x000000400d0d7824 */ /* 0x000fe200078e02ca */
[----:B------:R-:W-:Y:S01]  /*16f0*/  IADD3 R12, R8, 0x60, RZ ;  /* 0x00000060080c7810 */ /* 0x000fe20007ffe0ff */
[----:B----4-:R-:W3:Y:S01]  /*1700*/  SHFL.IDX PT, R17, R10, 0x3, 0x181f ;  /* 0x00781f000a117f89 */ /* 0x010ee200000e0000 */
[----:B------:R-:W-:-:S02]  /*1710*/  IMAD.MOV.U32 R200, RZ, RZ, RZ ;  /* 0x000000ffffc87224 */ /* 0x000fc400078e00ff */
[----:B------:R-:W-:Y:S02]  /*1720*/  IADD3 R8, R13, -0x40, RZ ;  /* 0xffffffc00d087810 */ /* 0x000fe40007ffe0ff */
[----:B------:R-:W-:Y:S01]  /*1730*/  ISETP.GE.AND P5, PT, R12, UR4, PT ;  /* 0x000000040c007c0c */ /* 0x000fe2000bfa6270 */
[----:B------:R-:W-:Y:S01]  /*1740*/  ULDC.64 UR4, c[0x0][0x2b0] ;  /* 0x0000ac0000047ab9 */ /* 0x000fe20000000a00 */
[C---:B------:R-:W-:Y:S01]  /*1750*/  IADD3 R201, R8.reuse, UR11, RZ ;  /* 0x0000000b08c97c10 */ /* 0x040fe2000fffe0ff */
[----:B------:R-:W-:Y:S01]  /*1760*/  UIMAD UR16, UR16, UR4, URZ ;  /* 0x00000004101072a4 */ /* 0x000fe2000f8e023f */
[----:B------:R-:W-:Y:S01]  /*1770*/  ISETP.GE.AND P6, PT, R8, UR7, PT ;  /* 0x0000000708007c0c */ /* 0x000fe2000bfc6270 */
[----:B------:R-:W-:Y:S01]  /*1780*/  UIMAD.WIDE.U32 UR18, UR17, UR4, URZ ;  /* 0x00000004111272a5 */ /* 0x000fe2000f8e003f */
[----:B------:R-:W-:Y:S01]  /*1790*/  SHF.R.S32.HI R12, RZ, 0x1f, R5 ;  /* 0x0000001fff0c7819 */ /* 0x000fe20000011405 */
[----:B------:R-:W-:Y:S01]  /*17a0*/  @P2 IMAD.HI.U32 R13, R201, c[0x0][0x2bc], RZ ;  /* 0x0000af00c90d2a27 */ /* 0x000fe200078e00ff */
[----:B------:R-:W-:Y:S01]  /*17b0*/  ISETP.GT.OR P6, PT, R202, 0x3f, P6 ;  /* 0x0000003fca00780c */ /* 0x000fe200037c4670 */
[----:B------:R-:W-:Y:S01]  /*17c0*/  UIMAD UR16, UR17, UR5, UR16 ;  /* 0x00000005111072a4 */ /* 0x000fe2000f8e0210 */
[----:B------:R-:W-:Y:S01]  /*17d0*/  LEA.HI R173, R12, R5, RZ, 0x3 ;  /* 0x000000050cad7211 */ /* 0x000fe200078f18ff */
[----:B------:R-:W-:Y:S01]  /*17e0*/  IMAD.MOV.U32 R8, RZ, RZ, R201 ;  /* 0x000000ffff087224 */ /* 0x000fe200078e00c9 */
[----:B------:R-:W-:Y:S01]  /*17f0*/  @P2 SHF.R.U32.HI R8, RZ, c[0x0][0x2c0], R13 ;  /* 0x0000b000ff082a19 */ /* 0x000fe2000001160d */
[----:B------:R-:W-:Y:S01]  /*1800*/  UIADD3 UR16, UR19, UR16, URZ ;  /* 0x0000001013107290 */ /* 0x000fe2000fffe03f */
[----:B------:R-:W-:Y:S01]  /*1810*/  SHF.R.S32.HI R13, RZ, 0x1f, R4 ;  /* 0x0000001fff0d7819 */ /* 0x000fe20000011404 */
[----:B------:R-:W-:Y:S01]  /*1820*/  ULDC.64 UR4, c[0x0][0x1e8] ;  /* 0x00007a0000047ab9 */ /* 0x000fe20000000a00 */
[----:B------:R-:W-:-:S02]  /*1830*/  LOP3.LUT R173, R173, 0xfffffff8, RZ, 0xc0, !PT ;  /* 0xfffffff8adad7812 */ /* 0x000fc400078ec0ff */
[----:B------:R-:W-:Y:S01]  /*1840*/  LEA.HI R172, R13, R4, RZ, 0x3 ;  /* 0x000000040dac7211 */ /* 0x000fe200078f18ff */
[--C-:B---3--:R-:W-:Y:S02]  /*1850*/  @!P5 IMAD.WIDE R20, R174, 0x2, R16.reuse ;  /* 0x00000002ae14d825 */ /* 0x108fe400078e0210 */
[----:B------:R-:W-:Y:S02]  /*1860*/  @!P6 IADD3 R13, P1, R8, UR18, RZ ;  /* 0x00000012080dec10 */ /* 0x000fe4000ff3e0ff */
[----:B------:R-:W-:Y:S01]  /*1870*/  LOP3.LUT R172, R172, 0xfffffff8, RZ, 0xc0, !PT ;  /* 0xfffffff8acac7812 */ /* 0x000fe200078ec0ff */
[--C-:B------:R-:W-:Y:S01]  /*1880*/  @!P5 IMAD.WIDE R18, R173, 0x2, R16.reuse ;  /* 0x00000002ad12d825 */ /* 0x100fe200078e0210 */
[----:B------:R-:W-:Y:S01]  /*1890*/  @!PT LDS RZ, [RZ] ;  /* 0x00000000fffff984 */ /* 0x000fe20000000800 */
[----:B------:R3:W-:Y:S01]  /*18a0*/  @!P5 LDGSTS.E.BYPASS.LTC128B.128 [R199+0xf100], [R20.64], !P4 ;  /* 0x0f10000014c7dfae */ /* 0x0007e2000e101d4e */
[----:B-12---:R-:W-:Y:S02]  /*18b0*/  @!P6 LEA.HI.X.SX32 R10, R8, UR16, 0x1, P1 ;  /* 0x00000010080aec11 */ /* 0x006fe400088f0eff */
        /* <DEDUP_REMOVED lines=10> */
[----:B--2---:R-:W-:Y:S01]  /*1960*/  IMAD.SHL.U32 R17, R0, 0x40, RZ ;  /* 0x0000004000117824 */ /* 0x004fe200078e00ff */
[----:B------:R-:W-:Y:S01]  /*1970*/  UIMAD.WIDE.U32 UR20, UR9, UR4, URZ ;  /* 0x00000004091472a5 */ /* 0x000fe2000f8e003f */
[----:B------:R-:W-:Y:S01]  /*1980*/  IMAD R201, R8, c[0x0][0x2b8], R201 ;  /* 0x0000ae0008c97a24 */ /* 0x000fe200078e02c9 */
[----:B------:R-:W-:Y:S01]  /*1990*/  UIMAD UR17, UR9, UR5, UR17 ;  /* 0x00000005091172a4 */ /* 0x000fe2000f8e0211 */
[----:B------:R-:W-:Y:S01]  /*19a0*/  IMAD.SHL.U32 R10, R9, 0x8, RZ ;  /* 0x00000008090a7824 */ /* 0x000fe200078e00ff */
[----:B---3--:R-:W-:Y:S01]  /*19b0*/  SHF.R.S32.HI R20, RZ, 0x4, R7 ;  /* 0x00000004ff147819 */ /* 0x008fe20000011407 */
[----:B------:R-:W-:Y:S01]  /*19c0*/  IMAD.WIDE.U32 R22, R201, c[0x0][0x1e0], RZ ;  /* 0x00007800c9167a25 */ /* 0x000fe200078e00ff */
[----:B------:R-:W-:Y:S01]  /*19d0*/  SHF.R.S32.HI R12, RZ, 0x1f, R201 ;  /* 0x0000001fff0c7819 */ /* 0x000fe200000114c9 */
[----:B------:R-:W-:Y:S01]  /*19e0*/  UIADD3 UR17, UR21, UR17, URZ ;  /* 0x0000001115117290 */ /* 0x000fe2000fffe03f */
[----:B------:R-:W-:Y:S01]  /*19f0*/  LOP3.LUT R17, R17, 0x1c0, RZ, 0xc0, !PT ;  /* 0x000001c011117812 */ /* 0x000fe200078ec0ff */
[----:B------:R-:W-:Y:S01]  /*1a00*/  ULDC.64 UR4, c[0x0][0x210] ;  /* 0x0000840000047ab9 */ /* 0x000fe20000000a00 */
[----:B------:R-:W-:Y:S01]  /*1a10*/  LEA.HI R7, R7, R20, RZ, 0x1 ;  /* 0x0000001407077211 */ /* 0x000fe200078f08ff */
[C---:B------:R-:W-:Y:S01]  /*1a20*/  IMAD R8, R12.reuse, c[0x0][0x1e0], RZ ;  /* 0x000078000c087a24 */ /* 0x040fe200078e02ff */
[----:B------:R-:W-:Y:S01]  /*1a30*/  LOP3.LUT R10, R17, 0x8, R10, 0xf8, !PT ;  /* 0x00000008110a7812 */ /* 0x000fe200078ef80a */
[----:B------:R-:W-:Y:S01]  /*1a40*/  IMAD R12, R12, c[0x0][0x208], RZ ;  /* 0x000082000c0c7a24 */ /* 0x000fe200078e02ff */
[----:B------:R-:W-:Y:S01]  /*1a50*/  SHF.R.U32.HI R17, RZ, 0x3, R17 ;  /* 0x00000003ff117819 */ /* 0x000fe20000011611 */
[----:B-1----:R-:W-:Y:S01]  /*1a60*/  IMAD R18, R201, c[0x0][0x1e4], R8 ;  /* 0x00007900c9127a24 */ /* 0x002fe200078e0208 */
[----:B------:R-:W-:Y:S01]  /*1a70*/  LOP3.LUT R7, R7, 0xfffffffe, RZ, 0xc0, !PT ;  /* 0xfffffffe07077812 */ /* 0x000fe200078ec0ff */
[----:B------:R-:W-:Y:S01]  /*1a80*/  IMAD R12, R201, c[0x0][0x20c], R12 ;  /* 0x00008300c90c7a24 */ /* 0x000fe200078e020c */
[----:B------:R-:W-:Y:S01]  /*1a90*/  LOP3.LUT R10, R10, R17, RZ, 0x3c, !PT ;  /* 0x000000110a0a7212 */ /* 0x000fe200078e3cff */
[----:B------:R-:W-:Y:S01]  /*1aa0*/  IMAD.IADD R19, R23, 0x1, R18 ;  /* 0x0000000117137824 */ /* 0x000fe200078e0212 */
[----:B------:R-:W-:Y:S01]  /*1ab0*/  UIMAD UR8, UR8, UR4, URZ ;  /* 0x00000004080872a4 */ /* 0x000fe2000f8e023f */
[----:B------:R-:W-:Y:S01]  /*1ac0*/  IMAD.MOV.U32 R18, RZ, RZ, R22 ;  /* 0x000000ffff127224 */ /* 0x000fe200078e0016 */
[----:B------:R-:W-:Y:S01]  /*1ad0*/  ULEA UR22, UR6, 0xffffffc0, 0x6 ;  /* 0xffffffc006167891 */ /* 0x000fe2000f8e303f */
[----:B----4-:R-:W-:Y:S01]  /*1ae0*/  IMAD.WIDE.U32 R14, R201, c[0x0][0x208], RZ ;  /* 0x00008200c90e7a25 */ /* 0x010fe200078e00ff */
[----:B------:R-:W-:Y:S01]  /*1af0*/  UIMAD.WIDE.U32 UR24, UR9, UR4, URZ ;  /* 0x00000004091872a5 */ /* 0x000fe2000f8e003f */
[----:B------:R-:W-:Y:S01]  /*1b00*/  LOP3.LUT P3, RZ, R0, 0x2, RZ, 0xc0, !PT ;  /* 0x0000000200ff7812 */ /* 0x000fe2000786c0ff */
[----:B------:R-:W-:Y:S01]  /*1b10*/  UIMAD UR8, UR9, UR5, UR8 ;  /* 0x00000005090872a4 */ /* 0x000fe2000f8e0208 */
[----:B------:R-:W-:Y:S01]  /*1b20*/  IMAD.IADD R7, R20, 0x1, -R7 ;  /* 0x0000000114077824 */ /* 0x000fe200078e0a07 */
[----:B------:R-:W-:Y:S01]  /*1b30*/  UIADD3 UR22, UR7, -UR22, URZ ;  /* 0x8000001607167290 */ /* 0x000fe2000fffe03f */
[----:B------:R-:W-:Y:S01]  /*1b40*/  IMAD.IADD R21, R15, 0x1, R12 ;  /* 0x000000010f157824 */ /* 0x000fe200078e020c */
[----:B------:R-:W-:Y:S01]  /*1b50*/  UIADD3 UR8, UR25, UR8, URZ ;  /* 0x0000000819087290 */ /* 0x000fe2000fffe03f */
[----:B------:R-:W-:Y:S01]  /*1b60*/  IMAD.MOV.U32 R20, RZ, RZ, R14 ;  /* 0x000000ffff147224 */ /* 0x000fe200078e000e */
[----:B------:R-:W-:Y:S01]  /*1b70*/  ISETP.GE.AND P5, PT, R174, c[0x0][0x1d4], PT ;  /* 0x00007500ae007a0c */ /* 0x000fe20003fa6270 */
[----:B------:R-:W-:Y:S01]  /*1b80*/  IMAD.SHL.U32 R15, R11, 0x40, RZ ;  /* 0x000000400b0f7824 */ /* 0x000fe200078e00ff */
[----:B------:R-:W-:Y:S01]  /*1b90*/  IADD3 R40, -R9, UR22, RZ ;  /* 0x0000001609287c10 */ /* 0x000fe2000fffe1ff */
[----:B------:R-:W-:Y:S01]  /*1ba0*/  IMAD R197, R7, 0x200, R10 ;  /* 0x0000020007c57824 */ /* 0x000fe200078e020a */
[----:B------:R-:W-:Y:S01]  /*1bb0*/  ISETP.GE.AND P4, PT, R5, c[0x0][0x1d4], PT ;  /* 0x0000750005007a0c */ /* 0x000fe20003f86270 */
[----:B------:R-:W-:Y:S01]  /*1bc0*/  IMAD.SHL.U32 R80, R7, 0x8, RZ ;  /* 0x0000000807507824 */ /* 0x000fe200078e00ff */
[----:B------:R-:W-:Y:S01]  /*1bd0*/  ISETP.GE.AND P1, PT, R40, 0x1, PT ;  /* 0x000000012800780c */ /* 0x000fe20003f26270 */
[----:B------:R-:W-:Y:S01]  /*1be0*/  IMAD.SHL.U32 R197, R197, 0x2, RZ ;  /* 0x00000002c5c57824 */ /* 0x000fe200078e00ff */
[----:B------:R-:W-:Y:S01]  /*1bf0*/  LOP3.LUT R15, R15, 0x1c0, RZ, 0xc0, !PT ;  /* 0x000001c00f0f7812 */ /* 0x000fe200078ec0ff */
        /* <DEDUP_REMOVED lines=10> */
[----:B------:R-:W-:Y:S02]  /*1ca0*/  LOP3.LUT R80, R80, R15, RZ, 0x3c, !PT ;  /* 0x0000000f50507212 */ /* 0x000fe400078e3cff */
[----:B------:R-:W-:Y:S02]  /*1cb0*/  SHF.R.S32.HI R78, RZ, 0x5, R79 ;  /* 0x00000005ff4e7819 */ /* 0x000fe4000001144f */
[----:B------:R-:W-:Y:S02]  /*1cc0*/  SHF.R.S32.HI R133, RZ, 0x1f, R174 ;  /* 0x0000001fff857819 */ /* 0x000fe400000114ae */
[----:B------:R-:W-:Y:S02]  /*1cd0*/  SEL R209, RZ, 0x10, P3 ;  /* 0x00000010ffd17807 */ /* 0x000fe40001800000 */
[----:B------:R-:W-:Y:S02]  /*1ce0*/  IADD3 R203, R199, 0x100, RZ ;  /* 0x00000100c7cb7810 */ /* 0x000fe40007ffe0ff */
[----:B------:R-:W-:-:S02]  /*1cf0*/  SHF.R.S32.HI R206, RZ, 0x1f, R173 ;  /* 0x0000001fffce7819 */ /* 0x000fc400000114ad */
[----:B------:R-:W-:Y:S02]  /*1d00*/  SHF.R.S32.HI R175, RZ, 0x1f, R172 ;  /* 0x0000001fffaf7819 */ /* 0x000fe400000114ac */
[C---:B------:R-:W-:Y:S02]  /*1d10*/  IADD3 R187, R196.reuse, 0x800, RZ ;  /* 0x00000800c4bb7810 */ /* 0x040fe40007ffe0ff */
[C---:B------:R-:W-:Y:S02]  /*1d20*/  IADD3 R186, R196.reuse, 0x1000, RZ ;  /* 0x00001000c4ba7810 */ /* 0x040fe40007ffe0ff */
[C---:B------:R-:W-:Y:S02]  /*1d30*/  IADD3 R185, R196.reuse, 0x1800, RZ ;  /* 0x00001800c4b97810 */ /* 0x040fe40007ffe0ff */
[C---:B------:R-:W-:Y:S02]  /*1d40*/  IADD3 R183, R196.reuse, 0x2000, RZ ;  /* 0x00002000c4b77810 */ /* 0x040fe40007ffe0ff */
[----:B------:R-:W-:-:S02]  /*1d50*/  IADD3 R182, R196, 0x2800, RZ ;  /* 0x00002800c4b67810 */ /* 0x000fc40007ffe0ff */
[C---:B------:R-:W-:Y:S02]  /*1d60*/  IADD3 R181, R196.reuse, 0x3000, RZ ;  /* 0x00003000c4b57810 */ /* 0x040fe40007ffe0ff */
[C---:B------:R-:W-:Y:S02]  /*1d70*/  IADD3 R180, R196.reuse, 0x3800, RZ ;  /* 0x00003800c4b47810 */ /* 0x040fe40007ffe0ff */
[C---:B------:R-:W-:Y:S02]  /*1d80*/  IADD3 R179, R196.reuse, 0x4000, RZ ;  /* 0x00004000c4b37810 */ /* 0x040fe40007ffe0ff */
[C---:B------:R-:W-:Y:S02]  /*1d90*/  IADD3 R178, R196.reuse, 0x4800, RZ ;  /* 0x00004800c4b27810 */ /* 0x040fe40007ffe0ff */
[C---:B------:R-:W-:Y:S02]  /*1da0*/  IADD3 R177, R196.reuse, 0x5000, RZ ;  /* 0x00005000c4b17810 */ /* 0x040fe40007ffe0ff */
[----:B------:R-:W-:-:S02]  /*1db0*/  IADD3 R176, R196, 0x5800, RZ ;  /* 0x00005800c4b07810 */ /* 0x000fc40007ffe0ff */
[----:B-----5:R-:W-:Y:S01]  /*1dc0*/  SHF.R.S32.HI R8, RZ, 0x1f, R200 ;  /* 0x0000001fff087819 */ /* 0x020fe200000114c8 */
[----:B------:R-:W-:-:S04]  /*1dd0*/  IMAD.WIDE.U32 R18, R200, c[0x0][0x1f0], R18 ;  /* 0x00007c00c8127a25 */ /* 0x000fc800078e0012 */
[----:B------:R-:W-:Y:S01]  /*1de0*/  IMAD R13, R8, c[0x0][0x1f0], RZ ;  /* 0x00007c00080d7a24 */ /* 0x000fe200078e02ff */
[----:B------:R-:W-:Y:S01]  /*1df0*/  IADD3 R16, P0, R18, UR20, RZ ;  /* 0x0000001412107c10 */ /* 0x000fe2000ff1e0ff */
[----:B------:R-:W-:Y:S02]  /*1e00*/  IMAD R11, R8, c[0x0][0x218], RZ ;  /* 0x00008600080b7a24 */ /* 0x000fe400078e02ff */
[C---:B------:R-:W-:Y:S02]  /*1e10*/  IMAD R13, R200.reuse, c[0x0][0x1f4], R13 ;  /* 0x00007d00c80d7a24 */ /* 0x040fe400078e020d */
[----:B------:R-:W-:-:S03]  /*1e20*/  IMAD R7, R200, c[0x0][0x21c], R11 ;  /* 0x00008700c8077a24 */ /* 0x000fc600078e020b */
[----:B------:R-:W-:Y:S01]  /*1e30*/  IADD3.X R13, R19, UR17, R13, P0, !PT ;  /* 0x00000011130d7c10 */ /* 0x000fe200087fe40d */
[----:B------:R-:W-:Y:S01]  /*1e40*/  IMAD.WIDE.U32 R18, R200, c[0x0][0x218], R20 ;  /* 0x00008600c8127a25 */ /* 0x000fe200078e0014 */
[----:B------:R-:W-:-:S04]  /*1e50*/  LEA R17, P0, R16, c[0x0][0x1c8], 0x1 ;  /* 0x0000720010117a11 */ /* 0x000fc800078008ff */
[----:B------:R-:W-:Y:S01]  /*1e60*/  LEA.HI.X R16, R16, c[0x0][0x1cc], R13, 0x1, P0 ;  /* 0x0000730010107a11 */ /* 0x000fe200000f0c0d */
[----:B------:R-:W-:Y:S01]  /*1e70*/  SHFL.IDX PT, R12, R17, RZ, 0x181f ;  /* 0x00181fff110c7589 */ /* 0x000fe200000e0000 */
[----:B------:R-:W-:-:S03]  /*1e80*/  IADD3 R8, P0, R18, UR24, RZ ;  /* 0x0000001812087c10 */ /* 0x000fc6000ff1e0ff */
[----:B------:R-:W1:Y:S01]  /*1e90*/  SHFL.IDX PT, R13, R16, RZ, 0x181f ;  /* 0x00181fff100d7589 */ /* 0x000e6200000e0000 */
[----:B------:R-:W-:Y:S02]  /*1ea0*/  IADD3.X R7, R19, UR8, R7, P0, !PT ;  /* 0x0000000813077c10 */ /* 0x000fe400087fe407 */
[C---:B------:R-:W-:Y:S01]  /*1eb0*/  LEA R14, P0, R8.reuse, c[0x0][0x1f8], 0x1 ;  /* 0x00007e00080e7a11 */ /* 0x040fe200078008ff */
[----:B------:R-:W-:Y:S03]  /*1ec0*/  SHFL.IDX PT, R10, R17, 0x1, 0x181f ;  /* 0x00381f00110a7f89 */ /* 0x000fe600000e0000 */
[----:B------:R-:W-:Y:S01]  /*1ed0*/  LEA.HI.X R7, R8, c[0x0][0x1fc], R7, 0x1, P0 ;  /* 0x00007f0008077a11 */ /* 0x000fe200000f0c07 */
[----:B------:R2:W3:Y:S01]  /*1ee0*/  SHFL.IDX PT, R11, R16, 0x1, 0x181f ;  /* 0x00381f00100b7f89 */ /* 0x0004e200000e0000 */
[----:B------:R-:W-:-:S03]  /*1ef0*/  ISETP.GT.AND P0, PT, R40, 0x20, PT ;  /* 0x000000202800780c */ /* 0x000fc60003f04270 */
[----:B------:R-:W-:Y:S04]  /*1f00*/  SHFL.IDX PT, R44, R14, RZ, 0x181f ;  /* 0x00181fff0e2c7589 */ /* 0x000fe800000e0000 */
[----:B------:R4:W5:Y:S04]  /*1f10*/  SHFL.IDX PT, R68, R14, 0x1, 0x181f ;  /* 0x00381f000e447f89 */ /* 0x00096800000e0000 */
[----:B------:R-:W-:Y:S01]  /*1f20*/  SHFL.IDX PT, R9, R7, RZ, 0x181f ;  /* 0x00181fff07097589 */ /* 0x000fe200000e0000 */
[----:B-1----:R-:W-:-:S03]  /*1f30*/  @P1 IMAD.WIDE R18, R174, 0x2, R12 ;  /* 0x00000002ae121825 */ /* 0x002fc600078e020c */
[----:B------:R1:W1:Y:S04]  /*1f40*/  SHFL.IDX PT, R8, R7, 0x1, 0x181f ;  /* 0x00381f0007087f89 */ /* 0x00026800000e0000 */
[----:B------:R5:W-:Y:S01]  /*1f50*/  @P1 LDGSTS.E.BYPASS.LTC128B.128 [R199+0x6100], [R18.64], !P5 ;  /* 0x0610000012c71fae */ /* 0x000be2000e901d4e */
[----:B--2---:R-:W-:-:S04]  /*1f60*/  @P1 IMAD.WIDE R16, R173, 0x2, R12 ;  /* 0x00000002ad101825 */ /* 0x004fc800078e020c */
[----:B------:R-:W-:Y:S01]  /*1f70*/  @P1 IMAD.WIDE R12, R172, 0x2, R12 ;  /* 0x00000002ac0c1825 */ /* 0x000fe200078e020c */
[----:B------:R2:W-:Y:S03]  /*1f80*/  @P1 LDGSTS.E.BYPASS.LTC128B.128 [R199+0x8100], [R16.64], !P4 ;  /* 0x0810000010c71fae */ /* 0x0005e6000e101d4e */
[--C-:B---3--:R-:W-:Y:S01]  /*1f90*/  @P0 IMAD.WIDE R20, R174, 0x2, R10.reuse ;  /* 0x00000002ae140825 */ /* 0x108fe200078e020a */
[----:B------:R3:W-:Y:S03]  /*1fa0*/  @P1 LDGSTS.E.BYPASS.LTC128B.128 [R199+0xa100], [R12.64], !P3 ;  /* 0x0a1000000cc71fae */ /* 0x0007e6000d901d4e */
[--C-:B------:R-:W-:Y:S01]  /*1fb0*/  @P0 IMAD.WIDE R22, R173, 0x2, R10.reuse ;  /* 0x00000002ad160825 */ /* 0x100fe200078e020a */
[----:B------:R3:W-:Y:S03]  /*1fc0*/  @P0 LDGSTS.E.BYPASS.LTC128B.128 [R199+0x7100], [R20.64], !P5 ;  /* 0x0710000014c70fae */ /* 0x0007e6000e901d4e */
[----:B----4-:R-:W-:Y:S01]  /*1fd0*/  @P0 IMAD.WIDE R14, R172, 0x2, R10 ;  /* 0x00000002ac0e0825 */ /* 0x010fe200078e020a */
[----:B------:R4:W-:Y:S03]  /*1fe0*/  @P0 LDGSTS.E.BYPASS.LTC128B.128 [R199+0x9100], [R22.64], !P4 ;  /* 0x0910000016c70fae */ /* 0x0009e6000e101d4e */
[----:B-1----:R-:W-:Y:S01]  /*1ff0*/  IMAD.WIDE R6, R174, 0x2, RZ ;  /* 0x00000002ae067825 */ /* 0x002fe200078e02ff */
[----:B------:R1:W-:Y:S03]  /*2000*/  @P0 LDGSTS.E.BYPASS.LTC128B.128 [R199+0xb100], [R14.64], !P3 ;  /* 0x0b1000000ec70fae */ /* 0x0003e6000d901d4e */
[----:B------:R-:W-:Y:S01]  /*2010*/  IMAD R11, R78, 0x400, R81 ;  /* 0x000004004e0b7824 */ /* 0x000fe200078e0251 */
[----:B------:R-:W0:Y:S01]  /*2020*/  LDGDEPBAR ;  /* 0x00000000000079af */ /* 0x000e220000000000 */
[----:B-----5:R-:W-:-:S02]  /*2030*/  IADD3 R42, P1, R6, R68, RZ ;  /* 0x00000044062a7210 */ /* 0x020fc40007f3e0ff */
        /* <DEDUP_REMOVED lines=11> */
[----:B------:R-:W-:Y:S01]  /*20f0*/  IMAD.X R71, R17, 0x1, R8, P0 ;  /* 0x0000000111477824 */ /* 0x000fe200000e0608 */
[----:B------:R-:W-:-:S04]  /*2100*/  DEPBAR.LE SB0, 0x1 ;  /* 0x000080400000791a */ /* 0x000fc80000000000 */
[----:B-1----:R-:W-:Y:S01]  /*2110*/  IMAD.WIDE R14, R172, 0x2, RZ ;  /* 0x00000002ac0e7825 */ /* 0x002fe200078e02ff */
        /* <DEDUP_REMOVED lines=12> */
[----:B------:R-:W1:Y:S04]  /*21e0*/  LDSM.16.M88.4 R24, [R197+0x6100] ;  /* 0x00610000c518783b */ /* 0x000e680000000200 */
[----:B------:R-:W-:Y:S04]  /*21f0*/  LDSM.16.M88.4 R52, [R194+0xc100] ;  /* 0x00c10000c234783b */ /* 0x000fe80000000200 */
[----:B------:R-:W4:Y:S04]  /*2200*/  LDSM.16.M88.4 R16, [R197+0x6900] ;  /* 0x00690000c510783b */ /* 0x000f280000000200 */
[----:B------:R-:W2:Y:S04]  /*2210*/  LDSM.16.M88.4 R8, [R197+0x7100] ;  /* 0x00710000c508783b */ /* 0x000ea80000000200 */
[----:B------:R-:W3:Y:S04]  /*2220*/  LDSM.16.M88.4 R36, [R197+0x7900] ;  /* 0x00790000c524783b */ /* 0x000ee80000000200 */
[----:B------:R-:W5:Y:S04]  /*2230*/  LDSM.16.M88.4 R32, [R196] ;  /* 0x00000000c420783b */ /* 0x000f680000000200 */
[----:B------:R-:W2:Y:S04]  /*2240*/  LDSM.16.M88.4 R64, [R196+0x800] ;  /* 0x00080000c440783b */ /* 0x000ea80000000200 */
        /* <DEDUP_REMOVED lines=8> */
[C---:B-1----:R-:W-:Y:S08]  /*22d0*/  HMMA.16816.F32 R28, R72.reuse, R24, RZ ;  /* 0x00000018481c723c */ /* 0x042ff000000018ff */
[----:B------:R-:W-:Y:S02]  /*22e0*/  HMMA.16816.F32 R24, R72, R26, RZ ;  /* 0x0000001a4818723c */ /* 0x000fe400000018ff */
[----:B------:R3:W-:Y:S01]  /*22f0*/  LDGSTS.E.BYPASS.LTC128B.128 [R199+0x2100], [R6.64], !P0 ;  /* 0x0210000006c77fae */ /* 0x0007e2000c101d4e */
[----:B------:R-:W-:-:S02]  /*2300*/  ISETP.LT.OR P0, PT, R40, 0x1, P1 ;  /* 0x000000012800780c */ /* 0x000fc40000f01670 */
[----:B------:R-:W-:-:S03]  /*2310*/  ISETP.LT.OR P1, PT, R40, 0x21, P1 ;  /* 0x000000212800780c */ /* 0x000fc60000f21670 */
[C---:B----4-:R-:W-:Y:S08]  /*2320*/  HMMA.16816.F32 R20, R72.reuse, R16, RZ ;  /* 0x000000104814723c */ /* 0x050ff000000018ff */
[----:B------:R1:W-:Y:S01]  /*2330*/  LDGSTS.E.BYPASS.LTC128B.128 [R199+0x4100], [R44.64], !P0 ;  /* 0x041000002cc77fae */ /* 0x0003e2000c101d4e */
[----:B------:R-:W-:Y:S01]  /*2340*/  ISETP.GE.AND P0, PT, R174, c[0x0][0x1d4], PT ;  /* 0x00007500ae007a0c */ /* 0x000fe20003f06270 */
[----:B--2---:R-:W-:Y:S03]  /*2350*/  HMMA.16816.F32 R12, R72, R8, RZ ;  /* 0x00000008480c723c */ /* 0x004fe600000018ff */
[----:B------:R-:W-:-:S05]  /*2360*/  ISETP.LT.OR P0, PT, R40, 0x21, P0 ;  /* 0x000000212800780c */ /* 0x000fca0000701670 */
[C---:B------:R-:W-:Y:S08]  /*2370*/  HMMA.16816.F32 R16, R72.reuse, R18, RZ ;  /* 0x000000124810723c */ /* 0x040ff000000018ff */
[----:B------:R2:W-:Y:S01]  /*2380*/  LDGSTS.E.BYPASS.LTC128B.128 [R199+0x1100], [R42.64], !P0 ;  /* 0x011000002ac77fae */ /* 0x0005e2000c101d4e */
[----:B------:R-:W-:Y:S01]  /*2390*/  LOP3.LUT P0, RZ, R0, 0x4, RZ, 0xc0, !PT ;  /* 0x0000000400ff7812 */ /* 0x000fe2000780c0ff */
[----:B------:R-:W-:Y:S01]  /*23a0*/  IMAD.MOV.U32 R0, RZ, RZ, 0x40 ;  /* 0x00000040ff007424 */ /* 0x000fe200078e00ff */
[----:B------:R-:W-:Y:S01]  /*23b0*/  HMMA.16816.F32 R8, R72, R10, RZ ;  /* 0x0000000a4808723c */ /* 0x000fe200000018ff */
[----:B------:R4:W-:Y:S01]  /*23c0*/  LDGSTS.E.BYPASS.LTC128B.128 [R199+0x3100], [R70.64], !P6 ;  /* 0x0310000046c77fae */ /* 0x0009e2000f101d4e */
[----:B------:R-:W-:-:S02]  /*23d0*/  ISETP.GT.AND P6, PT, R202, 0x3f, PT ;  /* 0x0000003fca00780c */ /* 0x000fc40003fc4270 */
[----:B------:R-:W-:Y:S01]  /*23e0*/  SEL R0, R0, 0xffffffc0, !P0 ;  /* 0xffffffc000007807 */ /* 0x000fe20004000000 */
[----:B------:R4:W-:Y:S01]  /*23f0*/  LDGSTS.E.BYPASS.LTC128B.128 [R199+0x5100], [R68.64], !P1 ;  /* 0x0510000044c77fae */ /* 0x0009e2000c901d4e */
[----:B------:R-:W-:Y:S02]  /*2400*/  PLOP3.LUT P0, PT, PT, PT, UP0, 0x80, 0x0 ;  /* 0x000000000000781c */ /* 0x000fe40003f0f008 */
[----:B---3--:R-:W-:Y:S01]  /*2410*/  HMMA.16816.F32 R4, R72, R36, RZ ;  /* 0x000000244804723c */ /* 0x008fe200000018ff */
[----:B------:R-:W-:Y:S01]  /*2420*/  IMAD.IADD R192, R197, 0x1, R0 ;  /* 0x00000001c5c07824 */ /* 0x000fe200078e0200 */
[----:B------:R-:W-:Y:S01]  /*2430*/  LDSM.16.M88.4 R48, [R193+0xc100] ;  /* 0x00c10000c130783b */ /* 0x000fe20000000200 */
[----:B------:R-:W-:-:S03]  /*2440*/  IMAD.IADD R184, R0, 0x1, R196 ;  /* 0x0000000100b87824 */ /* 0x000fc600078e02c4 */
[----:B-1----:R-:W1:Y:S02]  /*2450*/  LDSM.16.M88.4 R44, [R192+0x6100] ;  /* 0x00610000c02c783b */ /* 0x002e640000000200 */
[----:B------:R-:W-:Y:S02]  /*2460*/  HMMA.16816.F32 R72, R72, R38, RZ ;  /* 0x000000264848723c */ /* 0x000fe400000018ff */
[----:B------:R-:W-:Y:S04]  /*2470*/  LDSM.16.M88.4 R36, [R192+0x7100] ;  /* 0x00710000c024783b */ /* 0x000fe80000000200 */
[----:B------:R-:W0:Y:S02]  /*2480*/  LDGDEPBAR ;  /* 0x00000000000079af */ /* 0x000e240000000000 */
[C---:B-----5:R-:W-:Y:S02]  /*2490*/  HMMA.16816.F32 R28, R52.reuse, R32, R28 ;  /* 0x00000020341c723c */ /* 0x060fe4000000181c */
[----:B--2---:R-:W2:Y:S06]  /*24a0*/  LDSM.16.M88.4 R40, [R192+0x6900] ;  /* 0x00690000c028783b */ /* 0x004eac0000000200 */
[C---:B------:R-:W-:Y:S01]  /*24b0*/  HMMA.16816.F32 R24, R52.reuse, R34, R24 ;  /* 0x000000223418723c */ /* 0x040fe20000001818 */
[----:B------:R-:W3:Y:S04]  /*24c0*/  LDSM.16.M88.4 R32, [R192+0x7900] ;  /* 0x00790000c020783b */ /* 0x000ee80000000200 */
[----:B----4-:R-:W-:Y:S03]  /*24d0*/  LDSM.16.M88.4 R68, [R191+0xc100] ;  /* 0x00c10000bf44783b */ /* 0x010fe60000000200 */
        /* <DEDUP_REMOVED lines=19> */
[C---:B---3--:R-:W-:Y:S08]  /*2610*/  HMMA.16816.F32 R4, R48.reuse, R32, R4 ;  /* 0x000000203004723c */ /* 0x048ff00000001804 */
[----:B------:R-:W-:Y:S01]  /*2620*/  HMMA.16816.F32 R72, R48, R34, R72 ;  /* 0x000000223048723c */ /* 0x000fe20000001848 */
[----:B------:R-:W1:Y:S04]  /*2630*/  LDSM.16.M88.4 R48, [R198+0x10100] ;  /* 0x01010000c630783b */ /* 0x000e680000000200 */
[----:B------:R-:W2:Y:S03]  /*2640*/  LDSM.16.M88.4 R32, [R197+0x9900] ;  /* 0x00990000c520783b */ /* 0x000ea60000000200 */
[C---:B----4-:R-:W-:Y:S08]  /*2650*/  HMMA.16816.F32 R28, R68.reuse, R64, R28 ;  /* 0x00000040441c723c */ /* 0x050ff0000000181c */
        /* <DEDUP_REMOVED lines=89> */
[----:B------:R-:W3:Y:S01]  /*2bf0*/  LDSM.16.M88.4 R68, [R184+0x4000] ;  /* 0x00400000b844783b */ /* 0x000ee20000000200 */
        /* <DEDUP_REMOVED lines=15> */
[C---:B------:R-:W-:Y:S07]  /*2cf0*/  HMMA.16816.F32 R32, R52.reuse, R56, R4 ;  /* 0x000000383420723c */ /* 0x040fee0000001804 */
[----:B------:R-:W-:Y:S01]  /*2d00*/  LOP3.LUT R4, R80, R81, RZ, 0xfc, !PT ;  /* 0x0000005150047212 */ /* 0x000fe200078efcff */
[----:B------:R-:W-:Y:S01]  /*2d10*/  HMMA.16816.F32 R72, R52, R58, R72 ;  /* 0x0000003a3448723c */ /* 0x000fe20000001848 */
[----:B------:R-:W-:Y:S06]  /*2d20*/  BAR.SYNC.DEFER_BLOCKING 0x0 ;  /* 0x0000000000007b1d */ /* 0x000fec0000010000 */
[----:B------:R-:W-:Y:S05]  /*2d30*/  @!P0 BRA `(.L_x_2086) ;  /* 0x0000042000008947 */ /* 0x000fea0003800000 */
[----:B------:R-:W-:Y:S01]  /*2d40*/  ULEA UR4, UR6, UR11, 0x6 ;  /* 0x0000000b06047291 */ /* 0x000fe2000f8e303f */
        /* <DEDUP_REMOVED lines=28> */
[----:B------:R-:W-:Y:S01]  /*2f10*/  IMAD R0, R200, c[0x0][0x1f4], R5 ;  /* 0x00007d00c8007a24 */ /* 0x000fe200078e0205 */
[----:B------:R-:W-:Y:S01]  /*2f20*/  SEL R5, RZ, 0x10, P4 ;  /* 0x00000010ff057807 */ /* 0x000fe20002000000 */
[----:B------:R-:W-:Y:S01]  /*2f30*/  IMAD.SHL.U32 R6, R173, 0x2, RZ ;  /* 0x00000002ad067824 */ /* 0x000fe200078e00ff */
[----:B------:R-:W-:Y:S02]  /*2f40*/  LOP3.LUT R46, R46, 0xf, RZ, 0xc0, !PT ;  /* 0x0000000f2e2e7812 */ /* 0x000fe400078ec0ff */
[----:B------:R-:W-:Y:S02]  /*2f50*/  IADD3.X R7, R7, UR17, R0, P0, !PT ;  /* 0x0000001107077c10 */ /* 0x000fe400087fe400 */
[----:B------:R-:W-:-:S02]  /*2f60*/  LEA R0, P0, R48, c[0x0][0x1c8], 0x1 ;  /* 0x0000720030007a11 */ /* 0x000fc400078008ff */
[----:B------:R-:W-:Y:S02]  /*2f70*/  IADD3 R45, -R5, 0x10, RZ ;  /* 0x00000010052d7810 */ /* 0x000fe40007ffe1ff */
[----:B------:R-:W-:Y:S01]  /*2f80*/  LEA.HI.X R48, R48, c[0x0][0x1cc], R7, 0x1, P0 ;  /* 0x0000730030307a11 */ /* 0x000fe200000f0c07 */
[----:B------:R-:W1:Y:S01]  /*2f90*/  SHFL.IDX PT, R40, R0, 0x1, 0x181f ;  /* 0x00381f0000287f89 */ /* 0x000e6200000e0000 */
[----:B------:R-:W-:Y:S02]  /*2fa0*/  LOP3.LUT R45, R45, 0xf, RZ, 0xc0, !PT ;  /* 0x0000000f2d2d7812 */ /* 0x000fe400078ec0ff */
[----:B------:R-:W-:Y:S01]  /*2fb0*/  SHF.L.U64.HI R7, R173, 0x1, R206 ;  /* 0x00000001ad077819 */ /* 0x000fe200000102ce */
[----:B------:R-:W2:Y:S04]  /*2fc0*/  SHFL.IDX PT, R41, R48, 0x1, 0x181f ;  /* 0x00381f0030297f89 */ /* 0x000ea800000e0000 */
[----:B------:R3:W4:Y:S04]  /*2fd0*/  SHFL.IDX PT, R43, R0, RZ, 0x181f ;  /* 0x00181fff002b7589 */ /* 0x00072800000e0000 */
[----:B------:R4:W5:Y:S01]  /*2fe0*/  SHFL.IDX PT, R42, R48, RZ, 0x181f ;  /* 0x00181fff302a7589 */ /* 0x00096200000e0000 */
        /* <DEDUP_REMOVED lines=23> */
.L_x_2086:
[----:B------:R-:W-:Y:S01]  /*3160*/  LOP3.LUT R5, R79, 0xffffffe0, RZ, 0xc0, !PT ;  /* 0xffffffe04f057812 */ /* 0x000fe200078ec0ff */
[----:B------:R-:W-:Y:S01]  /*3170*/  UMOV UR4, 0xffffffc0 ;  /* 0xffffffc000047882 */ /* 0x000fe20000000000 */
[----:B-1----:R-:W-:Y:S01]  /*3180*/  LEA.HI R7, R77, R76, RZ, 0x2 ;  /* 0x0000004c4d077211 */ /* 0x002fe200078f10ff */
[----:B------:R-:W-:Y:S01]  /*3190*/  UIMAD UR4, UR6, UR4, 0x41 ;  /* 0x00000041060474a4 */ /* 0x000fe2000f8e0204 */
[----:B------:R-:W-:Y:S01]  /*31a0*/  SHF.R.S32.HI R37, RZ, 0x1f, R78 ;  /* 0x0000001fff257819 */ /* 0x000fe2000001144e */
[----:B------:R-:W-:Y:S01]  /*31b0*/  IMAD.IADD R5, R76, 0x1, -R5 ;  /* 0x000000014c057824 */ /* 0x000fe200078e0a05 */
[----:B------:R-:W-:Y:S01]  /*31c0*/  LOP3.LUT R7, R7, 0xfffffffc, RZ, 0xc0, !PT ;  /* 0xfffffffc07077812 */ /* 0x000fe200078ec0ff */
[----:B------:R-:W-:Y:S01]  /*31d0*/  IMAD.SHL.U32 R195, R4, 0x2, RZ ;  /* 0x0000000204c37824 */ /* 0x000fe200078e00ff */
[----:B------:R-:W-:Y:S01]  /*31e0*/  LEA.HI R37, R37, R78, RZ, 0x3 ;  /* 0x0000004e25257211 */ /* 0x000fe200078f18ff */
[----:B------:R-:W-:Y:S01]  /*31f0*/  UIADD3 UR6, UR6, -0x2, URZ ;  /* 0xfffffffe06067890 */ /* 0x000fe2000fffe03f */
[----:B------:R-:W-:Y:S01]  /*3200*/  SHF.R.S32.HI R0, RZ, 0x1f, R5 ;  /* 0x0000001fff007819 */ /* 0x000fe20000011405 */
[----:B------:R-:W-:Y:S01]  /*3210*/  IMAD.IADD R76, R76, 0x1, -R7 ;  /* 0x000000014c4c7824 */ /* 0x000fe200078e0a07 */
[----:B------:R-:W-:Y:S01]  /*3220*/  LOP3.LUT R37, R37, 0xffffff8, RZ, 0xc0, !PT ;  /* 0x0ffffff825257812 */ /* 0x000fe200078ec0ff */
[--C-:B------:R-:W-:Y:S01]  /*3230*/  IMAD R189, R3, 0x2, R195.reuse ;  /* 0x0000000203bd7824 */ /* 0x100fe200078e02c3 */
[----:B------:R-:W-:Y:S01]  /*3240*/  LEA.HI R7, R0, R5, RZ, 0x2 ;  /* 0x0000000500077211 */ /* 0x000fe200078f10ff */
[----:B------:R-:W-:Y:S01]  /*3250*/  IMAD R190, R2, 0x2, R195 ;  /* 0x0000000202be7824 */ /* 0x000fe200078e02c3 */
[----:B------:R-:W-:Y:S01]  /*3260*/  LEA.HI R0, R76, R76, RZ, 0x1 ;  /* 0x0000004c4c007211 */ /* 0x000fe200078f08ff */
[----:B------:R-:W-:Y:S01]  /*3270*/  IMAD.IADD R37, R78, 0x1, -R37 ;  /* 0x000000014e257824 */ /* 0x000fe200078e0a25 */
[----:B------:R-:W-:Y:S01]  /*3280*/  PLOP3.LUT P1, PT, PT, PT, UP1, 0x80, 0x0 ;  /* 0x000000000000781c */ /* 0x000fe20003f2f018 */
[----:B------:R-:W-:Y:S01]  /*3290*/  LDSM.16.MT88.4 R56, [R189+0x2100] ;  /* 0x00210000bd38783b */ /* 0x000fe20000004200 */
[----:B------:R-:W-:Y:S01]  /*32a0*/  LEA.HI.SX32 R6, R7, UR10, 0x1e ;  /* 0x0000000a07067c11 */ /* 0x000fe2000f8ff2ff */
[----:B------:R-:W-:Y:S01]  /*32b0*/  IMAD R188, R3, 0x2, R190 ;  /* 0x0000000203bc7824 */ /* 0x000fe200078e02be */
[----:B------:R-:W-:Y:S01]  /*32c0*/  LOP3.LUT R39, R0, 0x1ffffffe, RZ, 0xc0, !PT ;  /* 0x1ffffffe00277812 */ /* 0x000fe200078ec0ff */
[----:B------:R-:W-:Y:S01]  /*32d0*/  LDSM.16.MT88.4 R100, [R195+0x100] ;  /* 0x00010000c364783b */ /* 0x000fe20000004200 */
[----:B------:R-:W-:Y:S01]  /*32e0*/  PLOP3.LUT P0, PT, PT, PT, UP1, 0x80, 0x0 ;  /* 0x000000000000781c */ /* 0x000fe20003f0f018 */
[----:B------:R-:W-:Y:S01]  /*32f0*/  IMAD R6, R37, 0x10, R6 ;  /* 0x0000001025067824 */ /* 0x000fe200078e0206 */
[----:B------:R-:W-:Y:S01]  /*3300*/  LOP3.LUT R208, R7, 0x7ffffffc, RZ, 0xc0, !PT ;  /* 0x7ffffffc07d07812 */ /* 0x000fe200078ec0ff */
[----:B------:R-:W-:Y:S01]  /*3310*/  IMAD.IADD R39, R76, 0x1, -R39 ;  /* 0x000000014c277824 */ /* 0x000fe200078e0a27 */
[----:B------:R-:W-:Y:S03]  /*3320*/  LDSM.16.MT88.4 R108, [R190+0x100] ;  /* 0x00010000be6c783b */ /* 0x000fe60000004200 */
[----:B------:R-:W-:Y:S01]  /*3330*/  IMAD R207, R39, 0x8, R6 ;  /* 0x0000000827cf7824 */ /* 0x000fe200078e0206 */
[----:B------:R-:W-:Y:S01]  /*3340*/  LDSM.16.MT88.4 R116, [R189+0x100] ;  /* 0x00010000bd74783b */ /* 0x000fe20000004200 */
[----:B------:R-:W-:-:S02]  /*3350*/  IMAD.IADD R208, R5, 0x1, -R208 ;  /* 0x0000000105d07824 */ /* 0x000fc400078e0ad0 */
[----:B------:R-:W-:Y:S01]  /*3360*/  @P1 IMAD.HI.U32 R0, R207, c[0x0][0x2c8], RZ ;  /* 0x0000b200cf001a27 */ /* 0x000fe200078e00ff */
[----:B------:R-:W-:Y:S03]  /*3370*/  LDSM.16.MT88.4 R124, [R188+0x100] ;  /* 0x00010000bc7c783b */ /* 0x000fe60000004200 */
[----:B------:R-:W-:Y:S01]  /*3380*/  IMAD.MOV.U32 R6, RZ, RZ, R207 ;  /* 0x000000ffff067224 */ /* 0x000fe200078e00cf */
[----:B------:R-:W-:Y:S01]  /*3390*/  @P0 SHF.R.U32.HI R6, RZ, c[0x0][0x2cc], R0 ;  /* 0x0000b300ff060a19 */ /* 0x000fe20000011600 */
[----:B------:R-:W-:Y:S01]  /*33a0*/  IMAD.U32 R5, RZ, RZ, UR4 ;  /* 0x00000004ff057e24 */ /* 0x000fe2000f8e00ff */
[----:B------:R-:W-:Y:S01]  /*33b0*/  LDSM.16.MT88.4 R48, [R190+0x2100] ;  /* 0x00210000be30783b */ /* 0x000fe20000004200 */
[----:B------:R-:W-:Y:S01]  /*33c0*/  IMAD.SHL.U32 R208, R208, 0x2, RZ ;  /* 0x00000002d0d07824 */ /* 0x000fe200078e00ff */
[----:B------:R-:W-:Y:S02]  /*33d0*/  ULDC.64 UR4, c[0x0][0x2c8] ;  /* 0x0000b20000047ab9 */ /* 0x000fe40000000a00 */
[----:B------:R-:W1:Y:S02]  /*33e0*/  SHFL.IDX PT, R0, R6, RZ, 0x1c1f ;  /* 0x001c1fff06007589 */ /* 0x000e6400000e0000 */
[----:B------:R-:W-:-:S02]  /*33f0*/  IADD3 R5, -R208, UR7, R5 ;  /* 0x00000007d0057c10 */ /* 0x000fc4000fffe105 */
[----:B------:R-:W2:Y:S02]  /*3400*/  SHFL.IDX PT, R40, R6, 0x1, 0x1c1f ;  /* 0x003c1f0006287f89 */ /* 0x000ea400000e0000 */
[----:B------:R-:W-:Y:S02]  /*3410*/  IADD3 R37, R5, -UR12, RZ ;  /* 0x8000000c05257c10 */ /* 0x000fe4000fffe0ff */
[----:B------:R-:W-:Y:S01]  /*3420*/  IADD3 R5, -R208, UR22, RZ ;  /* 0x00000016d0057c10 */ /* 0x000fe2000fffe1ff */
[----:B------:R-:W-:Y:S01]  /*3430*/  LDSM.16.MT88.4 R64, [R188+0x2100] ;  /* 0x00210000bc40783b */ /* 0x000fe20000004200 */
[----:B------:R-:W-:-:S03]  /*3440*/  UIMAD.WIDE.U32 UR22, UR10, UR4, URZ ;  /* 0x000000040a1672a5 */ /* 0x000fc6000f8e003f */
[----:B------:R-:W-:Y:S01]  /*3450*/  LDSM.16.MT88.4 R80, [R190+0x4100] ;  /* 0x00410000be50783b */ /* 0x000fe20000004200 */
[----:B------:R-:W-:-:S03]  /*3460*/  @UP1 USHF.R.U32.HI UR10, URZ, UR5, UR23 ;  /* 0x000000053f0a1299 */ /* 0x000fc60008011617 */
[----:B------:R-:W-:Y:S01]  /*3470*/  LDSM.16.MT88.4 R88, [R189+0x4100] ;  /* 0x00410000bd58783b */ /* 0x000fe20000004200 */
[----:B------:R-:W-:-:S03]  /*3480*/  UIADD3 UR10, UR10, UR7, -UR12 ;  /* 0x000000070a0a7290 */ /* 0x000fc6000fffe80c */
[----:B------:R-:W-:Y:S01]  /*3490*/  LDSM.16.MT88.4 R136, [R190+0x900] ;  /* 0x00090000be88783b */ /* 0x000fe20000004200 */
[----:B------:R-:W-:Y:S01]  /*34a0*/  USHF.R.S32.HI UR4, URZ, 0x1f, UR10 ;  /* 0x0000001f3f047899 */ /* 0x000fe2000801140a */
[C---:B-1----:R-:W-:Y:S02]  /*34b0*/  IMAD.IADD R0, R37.reuse, 0x1, R0 ;  /* 0x0000000125007824 */ /* 0x042fe400078e0200 */
[----:B------:R-:W0:Y:S01]  /*34c0*/  LDGDEPBAR ;  /* 0x00000000000079af */ /* 0x000e220000000000 */
[----:B------:R-:W-:Y:S01]  /*34d0*/  ULEA.HI UR4, UR4, UR10, URZ, 0x6 ;  /* 0x0000000a04047291 */ /* 0x000fe2000f8f303f */
[----:B--2---:R-:W-:Y:S01]  /*34e0*/  IMAD.IADD R40, R37, 0x1, R40 ;  /* 0x0000000125287824 */ /* 0x004fe200078e0228 */
[----:B------:R-:W-:Y:S02]  /*34f0*/  IMNMX R0, R5, R0, PT ;  /* 0x0000000005007217 */ /* 0x000fe40003800200 */
[----:B------:R-:W-:Y:S02]  /*3500*/  USHF.R.S32.HI UR4, URZ, 0x6, UR4 ;  /* 0x000000063f047899 */ /* 0x000fe40008011404 */
[----:B------:R-:W-:-:S02]  /*3510*/  ISETP.GT.AND P0, PT, R0, RZ, PT ;  /* 0x000000ff0000720c */ /* 0x000fc40003f04270 */
[----:B------:R-:W-:Y:S02]  /*3520*/  ISETP.GT.AND P1, PT, R0, 0x1, PT ;  /* 0x000000010000780c */ /* 0x000fe40003f24270 */
[----:B------:R-:W-:Y:S02]  /*3530*/  FSEL R7, R28, -INF , P0 ;  /* 0xff8000001c077808 */ /* 0x000fe40000000000 */
[C---:B------:R-:W-:Y:S02]  /*3540*/  ISETP.GT.AND P0, PT, R0.reuse, 0x8, PT ;  /* 0x000000080000780c */ /* 0x040fe40003f04270 */
[----:B------:R-:W-:Y:S02]  /*3550*/  FSEL R38, R29, -INF , P1 ;  /* 0xff8000001d267808 */ /* 0x000fe40000800000 */
[----:B------:R-:W-:Y:S02]  /*3560*/  ISETP.GT.AND P1, PT, R0, 0x9, PT ;  /* 0x000000090000780c */ /* 0x000fe40003f24270 */
[----:B------:R-:W-:-:S02]  /*3570*/  FSEL R36, R24, -INF , P0 ;  /* 0xff80000018247808 */ /* 0x000fc40000000000 */
[C---:B------:R-:W-:Y:S02]  /*3580*/  ISETP.GT.AND P0, PT, R0.reuse, 0x10, PT ;  /* 0x000000100000780c */ /* 0x040fe40003f04270 */
[----:B------:R-:W-:Y:S02]  /*3590*/  FSEL R28, R25, -INF , P1 ;  /* 0xff800000191c7808 */ /* 0x000fe40000800000 */
[----:B------:R-:W-:Y:S02]  /*35a0*/  ISETP.GT.AND P1, PT, R0, 0x11, PT ;  /* 0x000000110000780c */ /* 0x000fe40003f24270 */
[----:B------:R-:W-:Y:S02]  /*35b0*/  FSEL R24, R20, -INF , P0 ;  /* 0xff80000014187808 */ /* 0x000fe40000000000 */
[----:B------:R-:W-:Y:S02]  /*35c0*/  ISETP.GT.AND P0, PT, R0, 0x18, PT ;  /* 0x000000180000780c */ /* 0x000fe40003f04270 */
[----:B------:R-:W-:-:S02]  /*35d0*/  FSEL R20, R21, -INF , P1 ;  /* 0xff80000015147808 */ /* 0x000fc40000800000 */
        /* <DEDUP_REMOVED lines=9> */
[----:B------:R-:W-:Y:S02]  /*3670*/  IMNMX R12, R5, R40, PT ;  /* 0x00000028050c7217 */ /* 0x000fe40003800200 */
[----:B------:R-:W-:Y:S01]  /*3680*/  FSEL R162, R8, -INF , P0 ;  /* 0xff80000008a27808 */ /* 0x000fe20000000000 */
[----:B------:R-:W-:Y:S01]  /*3690*/  LDSM.16.MT88.4 R40, [R195+0x2100] ;  /* 0x00210000c328783b */ /* 0x000fe20000004200 */
[----:B------:R-:W-:-:S02]  /*36a0*/  ISETP.GT.AND P0, PT, R0, 0x30, PT ;  /* 0x000000300000780c */ /* 0x000fc40003f04270 */
[----:B------:R-:W-:Y:S02]  /*36b0*/  FSEL R158, R9, -INF , P1 ;  /* 0xff800000099e7808 */ /* 0x000fe40000800000 */
[----:B------:R-:W-:Y:S02]  /*36c0*/  FMNMX.FTZ R5, R7, R38, !PT ;  /* 0x0000002607057209 */ /* 0x000fe40007810000 */
[----:B------:R-:W-:Y:S02]  /*36d0*/  ISETP.GT.AND P1, PT, R12, RZ, PT ;  /* 0x000000ff0c00720c */ /* 0x000fe40003f24270 */
[----:B------:R-:W-:Y:S02]  /*36e0*/  FSEL R168, R32, -INF , P0 ;  /* 0xff80000020a87808 */ /* 0x000fe40000000000 */
[----:B------:R-:W-:Y:S02]  /*36f0*/  ISETP.GT.AND P0, PT, R12, 0x1, PT ;  /* 0x000000010c00780c */ /* 0x000fe40003f04270 */
[----:B------:R-:W-:-:S02]  /*3700*/  FMNMX.FTZ R5, R36, R5, !PT ;  /* 0x0000000524057209 */ /* 0x000fc40007810000 */
[----:B------:R-:W-:Y:S02]  /*3710*/  FSEL R30, R30, -INF , P1 ;  /* 0xff8000001e1e7808 */ /* 0x000fe40000800000 */
[----:B------:R-:W-:Y:S02]  /*3720*/  ISETP.GT.AND P1, PT, R12, 0x8, PT ;  /* 0x000000080c00780c */ /* 0x000fe40003f24270 */
[----:B------:R-:W-:Y:S02]  /*3730*/  FSEL R31, R31, -INF , P0 ;  /* 0xff8000001f1f7808 */ /* 0x000fe40000000000 */
[----:B------:R-:W-:Y:S02]  /*3740*/  FMNMX.FTZ R17, R28, R5, !PT ;  /* 0x000000051c117209 */ /* 0x000fe40007810000 */
[----:B------:R-:W-:Y:S02]  /*3750*/  FSEL R5, R26, -INF , P1 ;  /* 0xff8000001a057808 */ /* 0x000fe40000800000 */
[----:B------:R-:W-:-:S02]  /*3760*/  ISETP.GT.AND P1, PT, R12, 0x10, PT ;  /* 0x000000100c00780c */ /* 0x000fc40003f24270 */
[----:B------:R-:W-:Y:S02]  /*3770*/  ISETP.GT.AND P0, PT, R12, 0x9, PT ;  /* 0x000000090c00780c */ /* 0x000fe40003f04270 */
[----:B------:R-:W-:Y:S02]  /*3780*/  FMNMX.FTZ R8, R30, R31, !PT ;  /* 0x0000001f1e087209 */ /* 0x000fe40007810000 */
[----:B------:R-:W-:Y:S02]  /*3790*/  FSEL R13, R22, -INF , P1 ;  /* 0xff800000160d7808 */ /* 0x000fe40000800000 */
[----:B------:R-:W-:Y:S02]  /*37a0*/  ISETP.GT.AND P1, PT, R0, 0x31, PT ;  /* 0x000000310000780c */ /* 0x000fe40003f24270 */
[----:B------:R-:W-:Y:S02]  /*37b0*/  FSEL R27, R27, -INF , P0 ;  /* 0xff8000001b1b7808 */ /* 0x000fe40000000000 */
[----:B------:R-:W-:-:S02]  /*37c0*/  FMNMX.FTZ R8, R5, R8, !PT ;  /* 0x0000000805087209 */ /* 0x000fc40007810000 */
[----:B------:R-:W-:Y:S02]  /*37d0*/  FMNMX.FTZ R17, R24, R17, !PT ;  /* 0x0000001118117209 */ /* 0x000fe40007810000 */
[----:B------:R-:W-:Y:S02]  /*37e0*/  FSEL R166, R33, -INF , P1 ;  /* 0xff80000021a67808 */ /* 0x000fe40000800000 */
[C---:B------:R-:W-:Y:S02]  /*37f0*/  ISETP.GT.AND P0, PT, R12.reuse, 0x11, PT ;  /* 0x000000110c00780c */ /* 0x040fe40003f04270 */
        /* <DEDUP_REMOVED lines=8> */
[----:B------:R-:W-:-:S02]  /*3880*/  ISETP.GT.AND P0, PT, R12, 0x19, PT ;  /* 0x000000190c00780c */ /* 0x000fc40003f04270 */
[----:B------:R-:W-:Y:S02]  /*3890*/  FMNMX.FTZ R8, R23, R8, !PT ;  /* 0x0000000817087209 */ /* 0x000fe40007810000 */
[----:B------:R-:W-:Y:S02]  /*38a0*/  FSEL R142, R72, -INF , P1 ;  /* 0xff800000488e7808 */ /* 0x000fe40000800000 */
[----:B------:R-:W-:Y:S02]  /*38b0*/  ISETP.GT.AND P1, PT, R12, 0x20, PT ;  /* 0x000000200c00780c */ /* 0x000fe40003f24270 */
[----:B------:R-:W-:Y:S02]  /*38c0*/  FMNMX.FTZ R17, R6, R17, !PT ;  /* 0x0000001106117209 */ /* 0x000fe40007810000 */
[----:B------:R-:W-:Y:S02]  /*38d0*/  FSEL R19, R19, -INF , P0 ;  /* 0xff80000013137808 */ /* 0x000fe40000000000 */
[----:B------:R-:W-:-:S02]  /*38e0*/  FMNMX.FTZ R8, R9, R8, !PT ;  /* 0x0000000809087209 */ /* 0x000fc40007810000 */
[----:B------:R-:W-:Y:S02]  /*38f0*/  FSEL R205, R14, -INF , P1 ;  /* 0xff8000000ecd7808 */ /* 0x000fe40000800000 */
[----:B------:R-:W-:Y:S02]  /*3900*/  FMNMX.FTZ R17, R156, R17, !PT ;  /* 0x000000119c117209 */ /* 0x000fe40007810000 */
[----:B------:R-:W-:Y:S02]  /*3910*/  ISETP.GT.AND P1, PT, R0, 0x39, PT ;  /* 0x000000390000780c */ /* 0x000fe40003f24270 */
        /* <DEDUP_REMOVED lines=21> */
[----:B------:R-:W-:Y:S01]  /*3a70*/  ISETP.GT.AND P1, PT, R12, 0x38, PT ;  /* 0x000000380c00780c */ /* 0x000fe20003f24270 */
[----:B------:R-:W-:Y:S01]  /*3a80*/  LDSM.16.MT88.4 R32, [R189+0x900] ;  /* 0x00090000bd20783b */ /* 0x000fe20000004200 */
[----:B------:R-:W-:Y:S02]  /*3a90*/  FMNMX.FTZ R8, R167, R8, !PT ;  /* 0x00000008a7087209 */ /* 0x000fe40007810000 */
[----:B------:R-:W-:Y:S02]  /*3aa0*/  FMNMX.FTZ R15, R142, R15, !PT ;  /* 0x0000000f8e0f7209 */ /* 0x000fe40007810000 */
[----:B------:R-:W-:Y:S02]  /*3ab0*/  ISETP.GT.AND P0, PT, R12, 0x39, PT ;  /* 0x000000390c00780c */ /* 0x000fe40003f04270 */
[----:B------:R-:W-:Y:S02]  /*3ac0*/  FSEL R141, R74, -INF , P1 ;  /* 0xff8000004a8d7808 */ /* 0x000fe40000800000 */
[----:B------:R-:W-:-:S02]  /*3ad0*/  FMNMX.FTZ R8, R143, R8, !PT ;  /* 0x000000088f087209 */ /* 0x000fc40007810000 */
[----:B------:R-:W-:Y:S02]  /*3ae0*/  FMNMX.FTZ R0, R140, R15, !PT ;  /* 0x0000000f8c007209 */ /* 0x000fe40007810000 */
[----:B------:R-:W-:Y:S02]  /*3af0*/  FSEL R161, R75, -INF , P0 ;  /* 0xff8000004ba17808 */ /* 0x000fe40000000000 */
[----:B------:R-:W-:Y:S01]  /*3b00*/  FMNMX.FTZ R8, R141, R8, !PT ;  /* 0x000000088d087209 */ /* 0x000fe20007810000 */
[----:B------:R-:W1:Y:S01]  /*3b10*/  SHFL.BFLY PT, R11, R0, 0x2, 0x1f ;  /* 0x0c401f00000b7f89 */ /* 0x000e6200000e0000 */
[----:B------:R-:W-:Y:S02]  /*3b20*/  IMNMX R218, RZ, UR4, !PT ;  /* 0x00000004ffda7c17 */ /* 0x000fe4000f800200 */
        /* <DEDUP_REMOVED lines=21> */
[----:B------:R-:W-:-:S02]  /*3c80*/  FFMA.FTZ R153, R30, c[0x0][0x2d0], -R160 ;  /* 0x0000b4001e997a23 */ /* 0x000fc400000108a0 */
[--C-:B------:R-:W-:Y:S02]  /*3c90*/  FFMA.FTZ R154, R31, c[0x0][0x2d0], -R160.reuse ;  /* 0x0000b4001f9a7a23 */ /* 0x100fe400000108a0 */
[--C-:B------:R-:W-:Y:S01]  /*3ca0*/  FFMA.FTZ R155, R5, c[0x0][0x2d0], -R160.reuse ;  /* 0x0000b400059b7a23 */ /* 0x100fe200000108a0 */
[----:B------:R-:W-:Y:S01]  /*3cb0*/  LDSM.16.MT88.4 R28, [R188+0x900] ;  /* 0x00090000bc1c783b */ /* 0x000fe20000004200 */
[--C-:B------:R-:W-:Y:S01]  /*3cc0*/  FFMA.FTZ R148, R27, c[0x0][0x2d0], -R160.reuse ;  /* 0x0000b4001b947a23 */ /* 0x100fe200000108a0 */
[----:B------:R-:W1:Y:S01]  /*3cd0*/  MUFU.EX2 R151, R151 ;  /* 0x0000009700977308 */ /* 0x000e620000000800 */
[--C-:B------:R-:W-:Y:S02]  /*3ce0*/  FFMA.FTZ R3, R6, c[0x0][0x2d0], -R169.reuse ;  /* 0x0000b40006037a23 */ /* 0x100fe400000108a9 */
[----:B------:R-:W2:Y:S01]  /*3cf0*/  LDSM.16.MT88.4 R4, [R188+0x4100] ;  /* 0x00410000bc04783b */ /* 0x000ea20000004200 */
[----:B------:R-:W-:Y:S02]  /*3d00*/  FFMA.FTZ R144, R16, c[0x0][0x2d0], -R169 ;  /* 0x0000b40010907a23 */ /* 0x000fe400000108a9 */
[----:B------:R-:W-:-:S02]  /*3d10*/  FFMA.FTZ R135, R9, c[0x0][0x2d0], -R160 ;  /* 0x0000b40009877a23 */ /* 0x000fc400000108a0 */
[----:B------:R-:W-:Y:S01]  /*3d20*/  MUFU.EX2 R149, R149 ;  /* 0x0000009500957308 */ /* 0x000fe20000000800 */
[--C-:B------:R-:W-:Y:S01]  /*3d30*/  FFMA.FTZ R2, R19, c[0x0][0x2d0], -R160.reuse ;  /* 0x0000b40013027a23 */ /* 0x100fe200000108a0 */
[----:B------:R-:W3:Y:S01]  /*3d40*/  LDSM.16.MT88.4 R8, [R195+0x2900] ;  /* 0x00290000c308783b */ /* 0x000ee20000004200 */
[--C-:B------:R-:W-:Y:S02]  /*3d50*/  FFMA.FTZ R150, R24, c[0x0][0x2d0], -R169.reuse ;  /* 0x0000b40018967a23 */ /* 0x100fe400000108a9 */
[--C-:B------:R-:W-:Y:S01]  /*3d60*/  FFMA.FTZ R145, R20, c[0x0][0x2d0], -R169.reuse ;  /* 0x0000b40014917a23 */ /* 0x100fe200000108a9 */
[----:B------:R-:W4:Y:S01]  /*3d70*/  LDSM.16.MT88.4 R16, [R189+0x2900] ;  /* 0x00290000bd10783b */ /* 0x000f220000004200 */
[--C-:B------:R-:W-:Y:S01]  /*3d80*/  FFMA.FTZ R147, R13, c[0x0][0x2d0], -R160.reuse ;  /* 0x0000b4000d937a23 */ /* 0x100fe200000108a0 */
[----:B------:R-:W5:Y:S01]  /*3d90*/  MUFU.EX2 R146, R146 ;  /* 0x0000009200927308 */ /* 0x000f620000000800 */
[----:B-1----:R-:W-:Y:S01]  /*3da0*/  F2FP.PACK_AB R96, R151, R152 ;  /* 0x000000989760723e */ /* 0x002fe200000000ff */
[----:B------:R-:W-:Y:S01]  /*3db0*/  FFMA.FTZ R134, R23, c[0x0][0x2d0], -R160 ;  /* 0x0000b40017867a23 */ /* 0x000fe200000108a0 */
[----:B------:R-:W-:Y:S01]  /*3dc0*/  LDSM.16.MT88.4 R12, [R188+0x2900] ;  /* 0x00290000bc0c783b */ /* 0x000fe20000004200 */
[----:B------:R-:W-:-:S02]  /*3dd0*/  FFMA.FTZ R159, R164, c[0x0][0x2d0], -R169 ;  /* 0x0000b400a49f7a23 */ /* 0x000fc400000108a9 */
[--C-:B------:R-:W-:Y:S01]  /*3de0*/  FFMA.FTZ R157, R162, c[0x0][0x2d0], -R169.reuse ;  /* 0x0000b400a29d7a23 */ /* 0x100fe200000108a9 */
[----:B------:R-:W1:Y:S01]  /*3df0*/  LDSM.16.MT88.4 R20, [R195+0x900] ;  /* 0x00090000c314783b */ /* 0x000e620000004200 */
[----:B------:R-:W-:Y:S01]  /*3e00*/  MUFU.EX2 R153, R153 ;  /* 0x0000009900997308 */ /* 0x000fe20000000800 */
[--C-:B------:R-:W-:Y:S02]  /*3e10*/  FFMA.FTZ R156, R156, c[0x0][0x2d0], -R169.reuse ;  /* 0x0000b4009c9c7a23 */ /* 0x100fe400000108a9 */
[----:B------:R-:W-:Y:S01]  /*3e20*/  LDSM.16.MT88.4 R24, [R190+0x2900] ;  /* 0x00290000be18783b */ /* 0x000fe20000004200 */
[----:B------:R-:W-:Y:S02]  /*3e30*/  FFMA.FTZ R158, R158, c[0x0][0x2d0], -R169 ;  /* 0x0000b4009e9e7a23 */ /* 0x000fe400000108a9 */
[--C-:B------:R-:W-:Y:S02]  /*3e40*/  FFMA.FTZ R162, R205, c[0x0][0x2d0], -R160.reuse ;  /* 0x0000b400cda27a23 */ /* 0x100fe400000108a0 */
[----:B------:R-:W2:Y:S01]  /*3e50*/  MUFU.EX2 R154, R154 ;  /* 0x0000009a009a7308 */ /* 0x000ea20000000800 */
[----:B-----5:R-:W-:Y:S01]  /*3e60*/  F2FP.PACK_AB R98, R146, R149 ;  /* 0x000000959262723e */ /* 0x020fe200000000ff */
[----:B------:R-:W-:-:S02]  /*3e70*/  FFMA.FTZ R163, R163, c[0x0][0x2d0], -R160 ;  /* 0x0000b400a3a37a23 */ /* 0x000fc400000108a0 */
[--C-:B------:R-:W-:Y:S02]  /*3e80*/  FFMA.FTZ R164, R171, c[0x0][0x2d0], -R160.reuse ;  /* 0x0000b400aba47a23 */ /* 0x100fe400000108a0 */
[--C-:B------:R-:W-:Y:S02]  /*3e90*/  FFMA.FTZ R165, R165, c[0x0][0x2d0], -R160.reuse ;  /* 0x0000b400a5a57a23 */ /* 0x100fe400000108a0 */
[----:B------:R-:W-:Y:S01]  /*3ea0*/  MUFU.EX2 R155, R155 ;  /* 0x0000009b009b7308 */ /* 0x000fe20000000800 */
[--C-:B------:R-:W-:Y:S02]  /*3eb0*/  FFMA.FTZ R171, R166, c[0x0][0x2d0], -R169.reuse ;  /* 0x0000b400a6ab7a23 */ /* 0x100fe400000108a9 */
[--C-:B------:R-:W-:Y:S02]  /*3ec0*/  FFMA.FTZ R168, R168, c[0x0][0x2d0], -R169.reuse ;  /* 0x0000b400a8a87a23 */ /* 0x100fe400000108a9 */
[--C-:B------:R-:W-:Y:S02]  /*3ed0*/  FFMA.FTZ R166, R142, c[0x0][0x2d0], -R169.reuse ;  /* 0x0000b4008ea67a23 */ /* 0x100fe400000108a9 */
[----:B------:R-:W-:Y:S01]  /*3ee0*/  FFMA.FTZ R169, R140, c[0x0][0x2d0], -R169 ;  /* 0x0000b4008ca97a23 */ /* 0x000fe200000108a9 */
[----:B------:R-:W5:Y:S01]  /*3ef0*/  MUFU.EX2 R148, R148 ;  /* 0x0000009400947308 */ /* 0x000f620000000800 */
[----:B--2---:R-:W-:Y:S01]  /*3f00*/  F2FP.PACK_AB R97, R154, R153 ;  /* 0x000000999a61723e */ /* 0x004fe200000000ff */
        /* <DEDUP_REMOVED lines=9> */
[----:B-----5:R-:W-:Y:S01]  /*3fa0*/  F2FP.PACK_AB R99, R148, R155 ;  /* 0x0000009b9463723e */ /* 0x020fe200000000ff */
        /* <DEDUP_REMOVED lines=200> */
.L_x_2090:
        /* <DEDUP_REMOVED lines=55> */
.L_x_2088:
[C---:B--23--:R-:W-:Y:S01]  /*4fa0*/  HMMA.16816.F32 R4, R132.reuse, R136, RZ ;  /* 0x000000888404723c */ /* 0x04cfe200000018ff */
[----:B------:R-:W0:Y:S01]  /*4fb0*/  LDGDEPBAR ;  /* 0x00000000000079af */ /* 0x000e220000000000 */
[----:B------:R-:W-:Y:S06]  /*4fc0*/  UISETP.GE.AND UP0, UPT, UR6, 0x1, UPT ;  /* 0x000000010600788c */ /* 0x000fec000bf06270 */
        /* <DEDUP_REMOVED lines=204> */
.L_x_2089:
[----:B------:R-:W-:Y:S01]  /*5c90*/  PLOP3.LUT P0, PT, PT, PT, UP1, 0x80, 0x0 ;  /* 0x000000000000781c */ /* 0x000fe20003f0f018 */
[----:B------:R-:W-:Y:S01]  /*5ca0*/  UIMAD UR5, UR6, -0x40, UR4 ;  /* 0xffffffc0060578a4 */ /* 0x000fe2000f8e0204 */
[----:B-1----:R-:W-:Y:S01]  /*5cb0*/  MOV R134, R207 ;  /* 0x000000cf00867202 */ /* 0x002fe20000000f00 */
[----:B------:R-:W0:Y:S01]  /*5cc0*/  LDGDEPBAR ;  /* 0x00000000000079af */ /* 0x000e220000000000 */
[----:B------:R-:W-:Y:S04]  /*5cd0*/  MOV R137, UR7 ;  /* 0x0000000700897c02 */ /* 0x000fe80008000f00 */
[----:B------:R-:W-:Y:S04]  /*5ce0*/  IADD3 R132, R137, UR5, -R208 ;  /* 0x0000000589847c10 */ /* 0x000fe8000fffe8d0 */
[----:B------:R-:W-:Y:S02]  /*5cf0*/  IADD3 R132, R132, -UR12, RZ ;  /* 0x8000000c84847c10 */ /* 0x000fe4000fffe0ff */
[----:B------:R-:W-:Y:S05]  /*5d00*/  @P0 MOV R134, R210 ;  /* 0x000000d200860202 */ /* 0x000fea0000000f00 */
[----:B------:R-:W1:Y:S08]  /*5d10*/  SHFL.IDX PT, R135, R134, 0x1, 0x1c1f ;  /* 0x003c1f0086877f89 */ /* 0x000e7000000e0000 */
[----:B------:R-:W2:Y:S01]  /*5d20*/  SHFL.IDX PT, R133, R134, RZ, 0x1c1f ;  /* 0x001c1fff86857589 */ /* 0x000ea200000e0000 */
[----:B-1----:R-:W-:Y:S04]  /*5d30*/  IADD3 R0, R132, R135, RZ ;  /* 0x0000008784007210 */ /* 0x002fe80007ffe0ff */
[C---:B------:R-:W-:Y:S02]  /*5d40*/  ISETP.GT.AND P1, PT, R0.reuse, RZ, PT ;  /* 0x000000ff0000720c */ /* 0x040fe40003f24270 */
[----:B------:R-:W-:Y:S02]  /*5d50*/  ISETP.GT.AND P0, PT, R0, 0x1, PT ;  /* 0x000000010000780c */ /* 0x000fe40003f04270 */
[----:B--2---:R-:W-:Y:S02]  /*5d60*/  IADD3 R132, R132, R133, RZ ;  /* 0x0000008584847210 */ /* 0x004fe40007ffe0ff */
[----:B------:R-:W-:Y:S02]  /*5d70*/  FSEL R135, R6, -INF , P1 ;  /* 0xff80000006877808 */ /* 0x000fe40000800000 */
[C---:B------:R-:W-:Y:S02]  /*5d80*/  ISETP.GT.AND P1, PT, R132.reuse, RZ, PT ;  /* 0x000000ff8400720c */ /* 0x040fe40003f24270 */
[----:B------:R-:W-:Y:S02]  /*5d90*/  FSEL R134, R7, -INF , P0 ;  /* 0xff80000007867808 */ /* 0x000fe40000000000 */
[----:B------:R-:W-:Y:S02]  /*5da0*/  ISETP.GT.AND P0, PT, R132, 0x1, PT ;  /* 0x000000018400780c */ /* 0x000fe40003f04270 */
[----:B------:R-:W-:Y:S02]  /*5db0*/  FSEL R136, R4, -INF , P1 ;  /* 0xff80000004887808 */ /* 0x000fe40000800000 */
[----:B------:R-:W-:Y:S02]  /*5dc0*/  FSEL R6, R5, -INF , P0 ;  /* 0xff80000005067808 */ /* 0x000fe40000000000 */
[----:B------:R-:W-:Y:S02]  /*5dd0*/  FMNMX.FTZ R5, R135, R2, !PT ;  /* 0x0000000287057209 */ /* 0x000fe40007810000 */
[C---:B------:R-:W-:Y:S02]  /*5de0*/  ISETP.GT.AND P1, PT, R0.reuse, 0x8, PT ;  /* 0x000000080000780c */ /* 0x040fe40003f24270 */
[----:B------:R-:W-:Y:S02]  /*5df0*/  ISETP.GT.AND P0, PT, R0, 0x9, PT ;  /* 0x000000090000780c */ /* 0x000fe40003f04270 */
[----:B------:R-:W-:Y:S02]  /*5e00*/  FSEL R162, R10, -INF , P1 ;  /* 0xff8000000aa27808 */ /* 0x000fe40000800000 */
[----:B------:R-:W-:Y:S02]  /*5e10*/  ISETP.GT.AND P1, PT, R132, 0x8, PT ;  /* 0x000000088400780c */ /* 0x000fe40003f24270 */
[----:B------:R-:W-:Y:S02]  /*5e20*/  FMNMX.FTZ R5, R134, R5, !PT ;  /* 0x0000000586057209 */ /* 0x000fe40007810000 */
[----:B------:R-:W-:Y:S02]  /*5e30*/  FSEL R138, R11, -INF , P0 ;  /* 0xff8000000b8a7808 */ /* 0x000fe40000000000 */
[----:B------:R-:W-:Y:S02]  /*5e40*/  FSEL R10, R8, -INF , P1 ;  /* 0xff800000080a7808 */ /* 0x000fe40000800000 */
[----:B------:R-:W-:Y:S02]  /*5e50*/  ISETP.GT.AND P1, PT, R0, 0x10, PT ;  /* 0x000000100000780c */ /* 0x000fe40003f24270 */
        /* <DEDUP_REMOVED lines=13> */
[----:B------:R-:W-:Y:S01]  /*5f30*/  FSEL R142, R18, -INF , P1 ;  /* 0xff800000128e7808 */ /* 0x000fe20000800000 */
[----:B------:R-:W-:Y:S01]  /*5f40*/  LDSM.16.MT88.4 R12, [R195+0x100] ;  /* 0x00010000c30c783b */ /* 0x000fe20000004200 */
[----:B------:R-:W-:Y:S02]  /*5f50*/  ISETP.GT.AND P0, PT, R0, 0x19, PT ;  /* 0x000000190000780c */ /* 0x000fe40003f04270 */
[----:B------:R-:W-:Y:S02]  /*5f60*/  FMNMX.FTZ R7, R236, R7, !PT ;  /* 0x00000007ec077209 */ /* 0x000fe40007810000 */
[----:B------:R-:W-:Y:S02]  /*5f70*/  ISETP.GT.AND P1, PT, R132, 0x18, PT ;  /* 0x000000188400780c */ /* 0x000fe40003f24270 */
[----:B------:R-:W-:Y:S02]  /*5f80*/  FSEL R140, R19, -INF , P0 ;  /* 0xff800000138c7808 */ /* 0x000fe40000000000 */
[----:B------:R-:W-:Y:S02]  /*5f90*/  FMNMX.FTZ R7, R142, R7, !PT ;  /* 0x000000078e077209 */ /* 0x000fe40007810000 */
[----:B------:R-:W-:Y:S02]  /*5fa0*/  FSEL R170, R16, -INF , P1 ;  /* 0xff80000010aa7808 */ /* 0x000fe40000800000 */
[----:B------:R-:W-:Y:S02]  /*5fb0*/  ISETP.GT.AND P1, PT, R0, 0x20, PT ;  /* 0x000000200000780c */ /* 0x000fe40003f24270 */
[----:B------:R-:W-:Y:S02]  /*5fc0*/  ISETP.GT.AND P0, PT, R132, 0x19, PT ;  /* 0x000000198400780c */ /* 0x000fe40003f04270 */
[----:B------:R-:W-:Y:S02]  /*5fd0*/  FMNMX.FTZ R5, R136, R3, !PT ;  /* 0x0000000388057209 */ /* 0x000fe40007810000 */
[----:B------:R-:W-:Y:S02]  /*5fe0*/  FSEL R230, R22, -INF , P1 ;  /* 0xff80000016e67808 */ /* 0x000fe40000800000 */
[----:B------:R-:W-:Y:S02]  /*5ff0*/  FMNMX.FTZ R7, R140, R7, !PT ;  /* 0x000000078c077209 */ /* 0x000fe40007810000 */
[----:B------:R-:W-:Y:S02]  /*6000*/  FSEL R220, R17, -INF , P0 ;  /* 0xff80000011dc7808 */ /* 0x000fe40000000000 */
[----:B------:R-:W-:Y:S02]  /*6010*/  ISETP.GT.AND P0, PT, R0, 0x21, PT ;  /* 0x000000210000780c */ /* 0x000fe40003f04270 */
[----:B------:R-:W-:Y:S02]  /*6020*/  ISETP.GT.AND P1, PT, R132, 0x20, PT ;  /* 0x000000208400780c */ /* 0x000fe40003f24270 */
[----:B------:R-:W-:Y:S02]  /*6030*/  FMNMX.FTZ R5, R6, R5, !PT ;  /* 0x0000000506057209 */ /* 0x000fe40007810000 */
[----:B------:R-:W-:Y:S02]  /*6040*/  FSEL R226, R23, -INF , P0 ;  /* 0xff80000017e27808 */ /* 0x000fe40000000000 */
[----:B------:R-:W-:Y:S02]  /*6050*/  FSEL R234, R20, -INF , P1 ;  /* 0xff80000014ea7808 */ /* 0x000fe40000800000 */
[----:B------:R-:W-:Y:S02]  /*6060*/  ISETP.GT.AND P0, PT, R132, 0x21, PT ;  /* 0x000000218400780c */ /* 0x000fe40003f04270 */
[----:B------:R-:W-:Y:S02]  /*6070*/  FMNMX.FTZ R7, R230, R7, !PT ;  /* 0x00000007e6077209 */ /* 0x000fe40007810000 */
[----:B------:R-:W-:Y:S02]  /*6080*/  ISETP.GT.AND P1, PT, R0, 0x28, PT ;  /* 0x000000280000780c */ /* 0x000fe40003f24270 */
[----:B------:R-:W-:Y:S02]  /*6090*/  FMNMX.FTZ R5, R10, R5, !PT ;  /* 0x000000050a057209 */ /* 0x000fe40007810000 */
[----:B------:R-:W-:Y:S02]  /*60a0*/  FSEL R232, R21, -INF , P0 ;  /* 0xff80000015e87808 */ /* 0x000fe40000000000 */
[----:B------:R-:W-:Y:S01]  /*60b0*/  ISETP.GT.AND P0, PT, R0, 0x29, PT ;  /* 0x000000290000780c */ /* 0x000fe20003f04270 */
[----:B------:R-:W-:Y:S01]  /*60c0*/  LDSM.16.MT88.4 R20, [R190+0x100] ;  /* 0x00010000be14783b */ /* 0x000fe20000004200 */
[----:B------:R-:W-:Y:S02]  /*60d0*/  FSEL R222, R26, -INF , P1 ;  /* 0xff8000001ade7808 */ /* 0x000fe40000800000 */
[----:B------:R-:W-:Y:S02]  /*60e0*/  FMNMX.FTZ R7, R226, R7, !PT ;  /* 0x00000007e2077209 */ /* 0x000fe40007810000 */
[----:B------:R-:W-:Y:S02]  /*60f0*/  FMNMX.FTZ R5, R8, R5, !PT ;  /* 0x0000000508057209 */ /* 0x000fe40007810000 */
[----:B------:R-:W-:Y:S02]  /*6100*/  FSEL R158, R27, -INF , P0 ;  /* 0xff8000001b9e7808 */ /* 0x000fe40000000000 */
[----:B------:R-:W-:Y:S02]  /*6110*/  ISETP.GT.AND P1, PT, R0, 0x30, PT ;  /* 0x000000300000780c */ /* 0x000fe40003f24270 */
[----:B------:R-:W-:Y:S02]  /*6120*/  FMNMX.FTZ R7, R222, R7, !PT ;  /* 0x00000007de077209 */ /* 0x000fe40007810000 */
        /* <DEDUP_REMOVED lines=19> */
[----:B------:R-:W-:Y:S01]  /*6260*/  ISETP.GT.AND P0, PT, R132, 0x29, PT ;  /* 0x000000298400780c */ /* 0x000fe20003f04270 */
[----:B------:R-:W1:Y:S01]  /*6270*/  SHFL.BFLY PT, R5, R0, 0x2, 0x1f ;  /* 0x0c401f0000057f89 */ /* 0x000e6200000e0000 */
        /* <DEDUP_REMOVED lines=8> */
[----:B------:R-:W-:Y:S01]  /*6300*/  FMNMX.FTZ R7, R156, R7, !PT ;  /* 0x000000079c077209 */ /* 0x000fe20007810000 */
[----:B------:R-:W-:Y:S01]  /*6310*/  LDSM.16.MT88.4 R28, [R189+0x100] ;  /* 0x00010000bd1c783b */ /* 0x000fe20000004200 */
[----:B------:R-:W-:Y:S02]  /*6320*/  ISETP.GT.AND P1, PT, R132, 0x38, PT ;  /* 0x000000388400780c */ /* 0x000fe40003f24270 */
[----:B------:R-:W-:Y:S02]  /*6330*/  FMNMX.FTZ R7, R154, R7, !PT ;  /* 0x000000079a077209 */ /* 0x000fe40007810000 */
[----:B------:R-:W-:Y:S02]  /*6340*/  FSEL R150, R32, -INF , P1 ;  /* 0xff80000020967808 */ /* 0x000fe40000800000 */
[----:B------:R-:W-:Y:S02]  /*6350*/  ISETP.GT.AND P0, PT, R132, 0x39, PT ;  /* 0x000000398400780c */ /* 0x000fe40003f04270 */
[----:B------:R-:W-:Y:S02]  /*6360*/  FMNMX.FTZ R7, R150, R7, !PT ;  /* 0x0000000796077209 */ /* 0x000fe40007810000 */
[----:B------:R-:W-:Y:S02]  /*6370*/  FSEL R146, R33, -INF , P0 ;  /* 0xff80000021927808 */ /* 0x000fe40000000000 */
[----:B-1----:R-:W-:Y:S02]  /*6380*/  FMNMX.FTZ R5, R0, R5, !PT ;  /* 0x0000000500057209 */ /* 0x002fe40007810000 */
[----:B------:R-:W-:Y:S03]  /*6390*/  FMNMX.FTZ R9, R146, R7, !PT ;  /* 0x0000000792097209 */ /* 0x000fe60007810000 */
[----:B------:R-:W1:Y:S08]  /*63a0*/  SHFL.BFLY PT, R132, R5, 0x1, 0x1f ;  /* 0x0c201f0005847f89 */ /* 0x000e7000000e0000 */
[----:B------:R-:W2:Y:S01]  /*63b0*/  SHFL.BFLY PT, R0, R9, 0x2, 0x1f ;  /* 0x0c401f0009007f89 */ /* 0x000ea200000e0000 */
[----:B-1----:R-:W-:Y:S04]  /*63c0*/  FMNMX.FTZ R132, R132, R5, !PT ;  /* 0x0000000584847209 */ /* 0x002fe80007810000 */
[C---:B------:R-:W-:Y:S01]  /*63d0*/  FSETP.NEU.FTZ.AND P1, PT, R132.reuse, -INF , PT ;  /* 0xff8000008400780b */ /* 0x040fe20003f3d000 */
[----:B------:R-:W-:Y:S01]  /*63e0*/  FMUL.FTZ R145, R132, c[0x0][0x2d0] ;  /* 0x0000b40084917a20 */ /* 0x000fe20000410000 */
[----:B--2---:R-:W-:Y:S02]  /*63f0*/  FMNMX.FTZ R4, R0, R9, !PT ;  /* 0x0000000900047209 */ /* 0x004fe40007810000 */
[----:B------:R-:W-:Y:S02]  /*6400*/  FSEL R5, R132, RZ, P1 ;  /* 0x000000ff84057208 */ /* 0x000fe40000800000 */
[----:B------:R-:W-:Y:S01]  /*6410*/  FSEL R145, R145, RZ, P1 ;  /* 0x000000ff91917208 */ /* 0x000fe20000800000 */
[----:B------:R-:W1:Y:S02]  /*6420*/  SHFL.BFLY PT, R7, R4, 0x1, 0x1f ;  /* 0x0c201f0004077f89 */ /* 0x000e6400000e0000 */
[----:B------:R-:W-:Y:S02]  /*6430*/  FADD.FTZ R5, -R5, R2 ;  /* 0x0000000205057221 */ /* 0x000fe40000010100 */
[--C-:B------:R-:W-:Y:S02]  /*6440*/  FFMA.FTZ R161, R135, c[0x0][0x2d0], -R145.reuse ;  /* 0x0000b40087a17a23 */ /* 0x100fe40000010891 */
        /* <DEDUP_REMOVED lines=9> */
[----:B------:R-:W2:Y:S01]  /*64e0*/  MUFU.EX2 R2, R2 ;  /* 0x0000000200027308 */ /* 0x000ea20000000800 */
[--C-:B------:R-:W-:Y:S01]  /*64f0*/  FFMA.FTZ R168, R168, c[0x0][0x2d0], -R145.reuse ;  /* 0x0000b400a8a87a23 */ /* 0x100fe20000010891 */
[----:B-1----:R-:W-:Y:S01]  /*6500*/  FMNMX.FTZ R0, R4, R7, !PT ;  /* 0x0000000704007209 */ /* 0x002fe20007810000 */
[--C-:B------:R-:W-:Y:S02]  /*6510*/  FFMA.FTZ R169, R236, c[0x0][0x2d0], -R145.reuse ;  /* 0x0000b400eca97a23 */ /* 0x100fe40000010891 */
[--C-:B------:R-:W-:Y:S01]  /*6520*/  FFMA.FTZ R223, R230, c[0x0][0x2d0], -R145.reuse ;  /* 0x0000b400e6df7a23 */ /* 0x100fe20000010891 */
[C---:B------:R-:W-:Y:S01]  /*6530*/  FSETP.NEU.FTZ.AND P0, PT, R0.reuse, -INF , PT ;  /* 0xff8000000000780b */ /* 0x040fe20003f1d000 */
[C---:B------:R-:W-:Y:S03]  /*6540*/  FMUL.FTZ R147, R0.reuse, c[0x0][0x2d0] ;  /* 0x0000b40000937a20 */ /* 0x040fe60000410000 */
[----:B------:R-:W1:Y:S01]  /*6550*/  MUFU.EX2 R160, R160 ;  /* 0x000000a000a07308 */ /* 0x000e620000000800 */
[----:B------:R-:W-:Y:S01]  /*6560*/  FSEL R4, R0, RZ, P0 ;  /* 0x000000ff00047208 */ /* 0x000fe20000000000 */
[--C-:B------:R-:W-:Y:S01]  /*6570*/  FFMA.FTZ R230, R152, c[0x0][0x2d0], -R145.reuse ;  /* 0x0000b40098e67a23 */ /* 0x100fe20000010891 */
[----:B------:R-:W-:Y:S01]  /*6580*/  FSEL R147, R147, RZ, P0 ;  /* 0x000000ff93937208 */ /* 0x000fe20000000000 */
[----:B------:R-:W-:Y:S01]  /*6590*/  FFMA.FTZ R226, R226, c[0x0][0x2d0], -R145 ;  /* 0x0000b400e2e27a23 */ /* 0x000fe20000010891 */
        /* <DEDUP_REMOVED lines=8> */
[----:B------:R-:W-:Y:S02]  /*6620*/  FMUL.FTZ R3, R4, c[0x0][0x2d0] ;  /* 0x0000b40004037a20 */ /* 0x000fe40000410000 */
[C---:B--2---:R-:W-:Y:S02]  /*6630*/  FMUL.FTZ R6, R2.reuse, R130 ;  /* 0x0000008202067220 */ /* 0x044fe40000410000 */
[C---:B------:R-:W-:Y:S01]  /*6640*/  FMUL.FTZ R7, R2.reuse, R131 ;  /* 0x0000008302077220 */ /* 0x040fe20000410000 */
[----:B------:R-:W2:Y:S01]  /*6650*/  MUFU.EX2 R134, R134 ;  /* 0x0000008600867308 */ /* 0x000ea20000000800 */
[----:B------:R-:W-:Y:S01]  /*6660*/  FMUL.FTZ R10, R2, R102 ;  /* 0x00000066020a7220 */ /* 0x000fe20000410000 */
[----:B-1----:R-:W-:Y:S01]  /*6670*/  F2FP.PACK_AB R137, R160, R161 ;  /* 0x000000a1a089723e */ /* 0x002fe200000000ff */
[C---:B------:R-:W-:Y:S02]  /*6680*/  FMUL.FTZ R11, R2.reuse, R103 ;  /* 0x00000067020b7220 */ /* 0x040fe40000410000 */
[C---:B------:R-:W-:Y:S02]  /*6690*/  FMUL.FTZ R18, R2.reuse, R110 ;  /* 0x0000006e02127220 */ /* 0x040fe40000410000 */
[C---:B------:R-:W-:Y:S03]  /*66a0*/  FMUL.FTZ R19, R2.reuse, R111 ;  /* 0x0000006f02137220 */ /* 0x040fe60000410000 */
[----:B------:R-:W1:Y:S01]  /*66b0*/  MUFU.EX2 R3, R3 ;  /* 0x0000000300037308 */ /* 0x000e620000000800 */
[C---:B------:R-:W-:Y:S02]  /*66c0*/  FMUL.FTZ R26, R2.reuse, R118 ;  /* 0x00000076021a7220 */ /* 0x040fe40000410000 */
[C---:B------:R-:W-:Y:S02]  /*66d0*/  FMUL.FTZ R27, R2.reuse, R119 ;  /* 0x00000077021b7220 */ /* 0x040fe40000410000 */
[C---:B------:R-:W-:Y:S02]  /*66e0*/  FMUL.FTZ R34, R2.reuse, R126 ;  /* 0x0000007e02227220 */ /* 0x040fe40000410000 */
[----:B------:R-:W-:Y:S02]  /*66f0*/  FMUL.FTZ R35, R2, R127 ;  /* 0x0000007f02237220 */ /* 0x000fe40000410000 */
[--C-:B------:R-:W-:Y:S01]  /*6700*/  FFMA.FTZ R229, R154, c[0x0][0x2d0], -R147.reuse ;  /* 0x0000b4009ae57a23 */ /* 0x100fe20000010893 */
[----:B------:R-:W-:Y:S01]  /*6710*/  MUFU.EX2 R165, R165 ;  /* 0x000000a500a57308 */ /* 0x000fe20000000800 */
[----:B------:R-:W-:Y:S01]  /*6720*/  LDSM.16.MT88.4 R152, [R188+0x3900] ;  /* 0x00390000bc98783b */ /* 0x000fe20000004200 */
[--C-:B------:R-:W-:Y:S01]  /*6730*/  FFMA.FTZ R233, R150, c[0x0][0x2d0], -R147.reuse ;  /* 0x0000b40096e97a23 */ /* 0x100fe20000010893 */
[----:B--2---:R-:W-:Y:S01]  /*6740*/  F2FP.PACK_AB R139, R134, R135 ;  /* 0x00000087868b723e */ /* 0x004fe200000000ff */
[C---:B------:R-:W-:Y:S02]  /*6750*/  FMUL.FTZ R38, R2.reuse, R38 ;  /* 0x0000002602267220 */ /* 0x040fe40000410000 */
[C---:B------:R-:W-:Y:S03]  /*6760*/  FMUL.FTZ R39, R2.reuse, R39 ;  /* 0x0000002702277220 */ /* 0x040fe60000410000 */
[----:B------:R-:W-:Y:S01]  /*6770*/  LDSM.16.MT88.4 R148, [R189+0x3900] ;  /* 0x00390000bd94783b */ /* 0x000fe20000004200 */
[----:B------:R-:W2:Y:S01]  /*6780*/  MUFU.EX2 R164, R164 ;  /* 0x000000a400a47308 */ /* 0x000ea20000000800 */
[C---:B------:R-:W-:Y:S02]  /*6790*/  FMUL.FTZ R42, R2.reuse, R42 ;  /* 0x0000002a022a7220 */ /* 0x040fe40000410000 */
[----:B------:R-:W-:Y:S02]  /*67a0*/  FMUL.FTZ R43, R2, R43 ;  /* 0x0000002b022b7220 */ /* 0x000fe40000410000 */
[C---:B-1----:R-:W-:Y:S02]  /*67b0*/  FMUL.FTZ R4, R3.reuse, R128 ;  /* 0x0000008003047220 */ /* 0x042fe40000410000 */
        /* <DEDUP_REMOVED lines=9> */
[----:B------:R-:W1:Y:S01]  /*6850*/  MUFU.EX2 R162, R162 ;  /* 0x000000a200a27308 */ /* 0x000e620000000800 */
[----:B------:R-:W3:Y:S01]  /*6860*/  LDSM.16.MT88.4 R100, [R188+0x100] ;  /* 0x00010000bc64783b */ /* 0x000ee20000004200 */
[C---:B------:R-:W-:Y:S01]  /*6870*/  FMUL.FTZ R32, R3.reuse, R124 ;  /* 0x0000007c03207220 */ /* 0x040fe20000410000 */
[----:B--2---:R-:W-:Y:S01]  /*6880*/  F2FP.PACK_AB R136, R164, R165 ;  /* 0x000000a5a488723e */ /* 0x004fe200000000ff */
        /* <DEDUP_REMOVED lines=8> */
[----:B------:R-:W-:Y:S01]  /*6910*/  LDSM.16.MT88.4 R116, [R189+0x900] ;  /* 0x00090000bd74783b */ /* 0x000fe20000004200 */
[C---:B------:R-:W-:Y:S02]  /*6920*/  FMUL.FTZ R45, R3.reuse, R45 ;  /* 0x0000002d032d7220 */ /* 0x040fe40000410000 */
[C---:B------:R-:W-:Y:S01]  /*6930*/  FMUL.FTZ R46, R2.reuse, R46 ;  /* 0x0000002e022e7220 */ /* 0x040fe20000410000 */
[----:B------:R-:W-:Y:S01]  /*6940*/  MUFU.EX2 R169, R169 ;  /* 0x000000a900a97308 */ /* 0x000fe20000000800 */
[----:B------:R-:W-:Y:S01]  /*6950*/  FMUL.FTZ R47, R2, R47 ;  /* 0x0000002f022f7220 */ /* 0x000fe20000410000 */
[----:B-1----:R-:W-:Y:S02]  /*6960*/  F2FP.PACK_AB R138, R162, R163 ;  /* 0x000000a3a28a723e */ /* 0x002fe400000000ff */
[----:B------:R-:W-:Y:S01]  /*6970*/  LDSM.16.MT88.4 R124, [R195+0x2900] ;  /* 0x00290000c37c783b */ /* 0x000fe20000004200 */
[C---:B------:R-:W-:Y:S02]  /*6980*/  FMUL.FTZ R48, R3.reuse, R48 ;  /* 0x0000003003307220 */ /* 0x040fe40000410000 */
[C---:B------:R-:W-:Y:S02]  /*6990*/  FMUL.FTZ R49, R3.reuse, R49 ;  /* 0x0000003103317220 */ /* 0x040fe40000410000 */
[C---:B------:R-:W-:Y:S01]  /*69a0*/  FMUL.FTZ R50, R2.reuse, R50 ;  /* 0x0000003202327220 */ /* 0x040fe20000410000 */
        /* <DEDUP_REMOVED lines=25> */
[----:B------:R-:W-:Y:S01]  /*6b40*/  LDSM.16.MT88.4 R112, [R195+0x900] ;  /* 0x00090000c370783b */ /* 0x000fe20000004200 */
        /* <DEDUP_REMOVED lines=14> */
[----:B------:R-:W-:Y:S01]  /*6c30*/  LDSM.16.MT88.4 R120, [R188+0x900] ;  /* 0x00090000bc78783b */ /* 0x000fe20000004200 */
[C---:B------:R-:W-:Y:S02]  /*6c40*/  FMUL.FTZ R63, R2.reuse, R63 ;  /* 0x0000003f023f7220 */ /* 0x040fe40000410000 */
[C---:B------:R-:W-:Y:S02]  /*6c50*/  FMUL.FTZ R64, R3.reuse, R64 ;  /* 0x0000004003407220 */ /* 0x040fe40000410000 */
[C---:B---3--:R-:W-:Y:S02]  /*6c60*/  HMMA.16816.F32 R28, R136.reuse, R100, R28 ;  /* 0x00000064881c723c */ /* 0x048fe4000000181c */
[----:B------:R-:W-:Y:S01]  /*6c70*/  MUFU.EX2 R235, R235 ;  /* 0x000000eb00eb7308 */ /* 0x000fe20000000800 */
[C---:B------:R-:W-:Y:S02]  /*6c80*/  FMUL.FTZ R65, R3.reuse, R65 ;  /* 0x0000004103417220 */ /* 0x040fe40000410000 */
[C---:B------:R-:W-:Y:S02]  /*6c90*/  FMUL.FTZ R66, R2.reuse, R66 ;  /* 0x0000004202427220 */ /* 0x040fe40000410000 */
[C---:B------:R-:W-:Y:S01]  /*6ca0*/  FMUL.FTZ R67, R2.reuse, R67 ;  /* 0x0000004302437220 */ /* 0x040fe20000410000 */
[C---:B------:R-:W-:Y:S01]  /*6cb0*/  HMMA.16816.F32 R32, R136.reuse, R102, R32 ;  /* 0x000000668820723c */ /* 0x040fe20000001820 */
[----:B------:R-:W2:Y:S03]  /*6cc0*/  LDSM.16.MT88.4 R100, [R189+0x2100] ;  /* 0x00210000bd64783b */ /* 0x000ea60000004200 */
[C---:B------:R-:W-:Y:S02]  /*6cd0*/  FMUL.FTZ R68, R3.reuse, R68 ;  /* 0x0000004403447220 */ /* 0x040fe40000410000 */
[C---:B------:R-:W-:Y:S02]  /*6ce0*/  FMUL.FTZ R69, R3.reuse, R69 ;  /* 0x0000004503457220 */ /* 0x040fe40000410000 */
[C---:B-1----:R-:W-:Y:S04]  /*6cf0*/  HMMA.16816.F32 R36, R136.reuse, R104, R36 ;  /* 0x000000688824723c */ /* 0x042fe80000001824 */
[C---:B------:R-:W-:Y:S02]  /*6d00*/  FMUL.FTZ R70, R2.reuse, R70 ;  /* 0x0000004602467220 */ /* 0x040fe40000410000 */
[C---:B------:R-:W-:Y:S02]  /*6d10*/  FMUL.FTZ R71, R2.reuse, R71 ;  /* 0x0000004702477220 */ /* 0x040fe40000410000 */
        /* <DEDUP_REMOVED lines=8> */
[----:B------:R-:W3:Y:S03]  /*6da0*/  LDSM.16.MT88.4 R108, [R195+0x4100] ;  /* 0x00410000c36c783b */ /* 0x000ee60000004200 */
[C---:B------:R-:W-:Y:S02]  /*6db0*/  FMUL.FTZ R84, R3.reuse, R84 ;  /* 0x0000005403547220 */ /* 0x040fe40000410000 */
[C---:B------:R-:W-:Y:S02]  /*6dc0*/  FMUL.FTZ R85, R3.reuse, R85 ;  /* 0x0000005503557220 */ /* 0x040fe40000410000 */
[C---:B------:R-:W-:Y:S01]  /*6dd0*/  FMUL.FTZ R86, R2.reuse, R86 ;  /* 0x0000005602567220 */ /* 0x040fe20000410000 */
[C---:B--2---:R-:W-:Y:S03]  /*6de0*/  HMMA.16816.F32 R52, R136.reuse, R100, R52 ;  /* 0x000000648834723c */ /* 0x044fe60000001834 */
[----:B------:R-:W-:Y:S02]  /*6df0*/  FMUL.FTZ R87, R2, R87 ;  /* 0x0000005702577220 */ /* 0x000fe40000410000 */
[--C-:B------:R-:W-:Y:S02]  /*6e00*/  FFMA.FTZ R166, R166, c[0x0][0x2d0], -R147.reuse ;  /* 0x0000b400a6a67a23 */ /* 0x100fe40000010893 */
[--C-:B------:R-:W-:Y:S01]  /*6e10*/  FFMA.FTZ R167, R238, c[0x0][0x2d0], -R147.reuse ;  /* 0x0000b400eea77a23 */ /* 0x100fe20000010893 */
[C---:B------:R-:W-:Y:S01]  /*6e20*/  HMMA.16816.F32 R56, R136.reuse, R102, R56 ;  /* 0x000000668838723c */ /* 0x040fe20000001838 */
[----:B------:R-:W2:Y:S02]  /*6e30*/  LDSM.16.MT88.4 R100, [R190+0x4100] ;  /* 0x00410000be64783b */ /* 0x000ea40000004200 */
[----:B------:R-:W-:Y:S01]  /*6e40*/  MUFU.EX2 R166, R166 ;  /* 0x000000a600a67308 */ /* 0x000fe20000000800 */
[--C-:B------:R-:W-:Y:S02]  /*6e50*/  FFMA.FTZ R170, R170, c[0x0][0x2d0], -R147.reuse ;  /* 0x0000b400aaaa7a23 */ /* 0x100fe40000010893 */
[----:B------:R-:W-:Y:S02]  /*6e60*/  FFMA.FTZ R171, R220, c[0x0][0x2d0], -R147 ;  /* 0x0000b400dcab7a23 */ /* 0x000fe40000010893 */
[C---:B-1----:R-:W-:Y:S04]  /*6e70*/  HMMA.16816.F32 R60, R136.reuse, R104, R60 ;  /* 0x00000068883c723c */ /* 0x042fe8000000183c */
[----:B------:R-:W-:Y:S01]  /*6e80*/  FFMA.FTZ R220, R140, c[0x0][0x2d0], -R145 ;  /* 0x0000b4008cdc7a23 */ /* 0x000fe20000010891 */
[----:B------:R-:W1:Y:S01]  /*6e90*/  MUFU.EX2 R167, R167 ;  /* 0x000000a700a77308 */ /* 0x000e620000000800 */
[----:B------:R-:W-:Y:S01]  /*6ea0*/  LDSM.16.MT88.4 R140, [R189+0x2900] ;  /* 0x00290000bd8c783b */ /* 0x000fe20000004200 */
[C---:B------:R-:W-:Y:S01]  /*6eb0*/  FMUL.FTZ R88, R3.reuse, R88 ;  /* 0x0000005803587220 */ /* 0x040fe20000410000 */
[C---:B------:R-:W-:Y:S04]  /*6ec0*/  HMMA.16816.F32 R64, R136.reuse, R106, R64 ;  /* 0x0000006a8840723c */ /* 0x040fe80000001840 */
[C---:B------:R-:W-:Y:S02]  /*6ed0*/  FMUL.FTZ R89, R3.reuse, R89 ;  /* 0x0000005903597220 */ /* 0x040fe40000410000 */
[----:B------:R-:W4:Y:S01]  /*6ee0*/  LDSM.16.MT88.4 R104, [R189+0x4100] ;  /* 0x00410000bd68783b */ /* 0x000f220000004200 */
[C---:B------:R-:W-:Y:S01]  /*6ef0*/  FMUL.FTZ R90, R2.reuse, R90 ;  /* 0x0000005a025a7220 */ /* 0x040fe20000410000 */
[C---:B---3--:R-:W-:Y:S01]  /*6f00*/  HMMA.16816.F32 R68, R136.reuse, R108, R68 ;  /* 0x0000006c8844723c */ /* 0x048fe20000001844 */
[----:B------:R-:W-:Y:S03]  /*6f10*/  MUFU.EX2 R170, R170 ;  /* 0x000000aa00aa7308 */ /* 0x000fe60000000800 */
[C---:B------:R-:W-:Y:S02]  /*6f20*/  FMUL.FTZ R91, R2.reuse, R91 ;  /* 0x0000005b025b7220 */ /* 0x040fe40000410000 */
[C---:B------:R-:W-:Y:S02]  /*6f30*/  FMUL.FTZ R92, R3.reuse, R92 ;  /* 0x0000005c035c7220 */ /* 0x040fe40000410000 */
[C---:B------:R-:W-:Y:S01]  /*6f40*/  HMMA.16816.F32 R72, R136.reuse, R110, R72 ;  /* 0x0000006e8848723c */ /* 0x040fe20000001848 */
[----:B------:R-:W3:Y:S02]  /*6f50*/  LDSM.16.MT88.4 R108, [R188+0x4100] ;  /* 0x00410000bc6c783b */ /* 0x000ee40000004200 */
[----:B------:R-:W5:Y:S01]  /*6f60*/  MUFU.EX2 R171, R171 ;  /* 0x000000ab00ab7308 */ /* 0x000f620000000800 */
[C---:B------:R-:W-:Y:S02]  /*6f70*/  FMUL.FTZ R76, R3.reuse, R76 ;  /* 0x0000004c034c7220 */ /* 0x040fe40000410000 */
[C---:B------:R-:W-:Y:S02]  /*6f80*/  FMUL.FTZ R77, R3.reuse, R77 ;  /* 0x0000004d034d7220 */ /* 0x040fe40000410000 */
[C---:B------:R-:W-:Y:S04]  /*6f90*/  FMUL.FTZ R78, R2.reuse, R78 ;  /* 0x0000004e024e7220 */ /* 0x040fe80000410000 */
[C---:B------:R-:W-:Y:S01]  /*6fa0*/  FMUL.FTZ R79, R2.reuse, R79 ;  /* 0x0000004f024f7220 */ /* 0x040fe20000410000 */
[----:B------:R-:W3:Y:S01]  /*6fb0*/  MUFU.EX2 R220, R220 ;  /* 0x000000dc00dc7308 */ /* 0x000ee20000000800 */
[C---:B------:R-:W-:Y:S02]  /*6fc0*/  FMUL.FTZ R93, R3.reuse, R93 ;  /* 0x0000005d035d7220 */ /* 0x040fe40000410000 */
[C---:B------:R-:W-:Y:S02]  /*6fd0*/  FMUL.FTZ R94, R2.reuse, R94 ;  /* 0x0000005e025e7220 */ /* 0x040fe40000410000 */
[C---:B------:R-:W-:Y:S01]  /*6fe0*/  FMUL.FTZ R95, R2.reuse, R95 ;  /* 0x0000005f025f7220 */ /* 0x040fe20000410000 */
[C---:B--2---:R-:W-:Y:S03]  /*6ff0*/  HMMA.16816.F32 R76, R136.reuse, R100, R76 ;  /* 0x00000064884c723c */ /* 0x044fe6000000184c */
[C---:B------:R-:W-:Y:S02]  /*7000*/  FMUL.FTZ R80, R3.reuse, R80 ;  /* 0x0000005003507220 */ /* 0x040fe40000410000 */
[----:B------:R-:W-:Y:S02]  /*7010*/  FMUL.FTZ R81, R3, R81 ;  /* 0x0000005103517220 */ /* 0x000fe40000410000 */
[C---:B------:R-:W-:Y:S01]  /*7020*/  FMUL.FTZ R82, R2.reuse, R82 ;  /* 0x0000005202527220 */ /* 0x040fe20000410000 */
[----:B-1----:R-:W-:Y:S01]  /*7030*/  F2FP.PACK_AB R100, R167, R166 ;  /* 0x000000a6a764723e */ /* 0x002fe200000000ff */
[C---:B------:R-:W-:Y:S03]  /*7040*/  FMUL.FTZ R83, R2.reuse, R83 ;  /* 0x0000005302537220 */ /* 0x040fe60000410000 */
[----:B------:R-:W-:Y:S01]  /*7050*/  FMUL.FTZ R96, R3, R96 ;  /* 0x0000006003607220 */ /* 0x000fe20000410000 */
[----:B------:R-:W-:Y:S01]  /*7060*/  F2FP.PACK_AB R101, R169, R168 ;  /* 0x000000a8a965723e */ /* 0x000fe200000000ff */
[----:B------:R-:W-:Y:S02]  /*7070*/  FMUL.FTZ R97, R3, R97 ;  /* 0x0000006103617220 */ /* 0x000fe40000410000 */
[C---:B------:R-:W-:Y:S03]  /*7080*/  HMMA.16816.F32 R80, R136.reuse, R102, R80 ;  /* 0x000000668850723c */ /* 0x040fe60000001850 */
[C---:B------:R-:W-:Y:S02]  /*7090*/  FMUL.FTZ R98, R2.reuse, R98 ;  /* 0x0000006202627220 */ /* 0x040fe40000410000 */
[----:B------:R-:W-:Y:S02]  /*70a0*/  FMUL.FTZ R99, R2, R99 ;  /* 0x0000006302637220 */ /* 0x000fe40000410000 */
[----:B-----5:R-:W-:Y:S01]  /*70b0*/  F2FP.PACK_AB R102, R171, R170 ;  /* 0x000000aaab66723e */ /* 0x020fe200000000ff */
[C---:B----4-:R-:W-:Y:S04]  /*70c0*/  HMMA.16816.F32 R84, R136.reuse, R104, R84 ;  /* 0x000000688854723c */ /* 0x050fe80000001854 */
[----:B---3--:R-:W-:Y:S01]  /*70d0*/  F2FP.PACK_AB R103, R220, R219 ;  /* 0x000000dbdc67723e */ /* 0x008fe200000000ff */
[--C-:B------:R-:W-:Y:S02]  /*70e0*/  FFMA.FTZ R221, R234, c[0x0][0x2d0], -R147.reuse ;  /* 0x0000b400eadd7a23 */ /* 0x100fe40000010893 */
[--C-:B------:R-:W-:Y:S01]  /*70f0*/  FFMA.FTZ R232, R232, c[0x0][0x2d0], -R147.reuse ;  /* 0x0000b400e8e87a23 */ /* 0x100fe20000010893 */
[C---:B------:R-:W-:Y:S01]  /*7100*/  HMMA.16816.F32 R88, R136.reuse, R106, R88 ;  /* 0x0000006a8858723c */ /* 0x040fe20000001858 */
[----:B------:R-:W1:Y:S02]  /*7110*/  LDSM.16.MT88.4 R104, [R190+0x900] ;  /* 0x00090000be68783b */ /* 0x000e640000004200 */
[----:B------:R-:W-:Y:S01]  /*7120*/  MUFU.EX2 R221, R221 ;  /* 0x000000dd00dd7308 */ /* 0x000fe20000000800 */
[--C-:B------:R-:W-:Y:S02]  /*7130*/  FFMA.FTZ R225, R228, c[0x0][0x2d0], -R147.reuse ;  /* 0x0000b400e4e17a23 */ /* 0x100fe40000010893 */
[--C-:B------:R-:W-:Y:S02]  /*7140*/  FFMA.FTZ R228, R156, c[0x0][0x2d0], -R147.reuse ;  /* 0x0000b4009ce47a23 */ /* 0x100fe40000010893 */
[C---:B------:R-:W-:Y:S01]  /*7150*/  HMMA.16816.F32 R92, R136.reuse, R108, R92 ;  /* 0x0000006c885c723c */ /* 0x040fe2000000185c */
[----:B------:R-:W-:Y:S03]  /*7160*/  LDSM.16.MT88.4 R156, [R195+0x5900] ;  /* 0x00590000c39c783b */ /* 0x000fe60000004200 */
[--C-:B------:R-:W-:Y:S01]  /*7170*/  FFMA.FTZ R224, R224, c[0x0][0x2d0], -R147.reuse ;  /* 0x0000b400e0e07a23 */ /* 0x100fe20000010893 */
[----:B------:R-:W-:Y:S01]  /*7180*/  MUFU.EX2 R232, R232 ;  /* 0x000000e800e87308 */ /* 0x000fe20000000800 */
[----:B------:R-:W-:Y:S02]  /*7190*/  FFMA.FTZ R147, R146, c[0x0][0x2d0], -R147 ;  /* 0x0000b40092937a23 */ /* 0x000fe40000010893 */
[----:B------:R-:W-:Y:S01]  /*71a0*/  HMMA.16816.F32 R96, R136, R110, R96 ;  /* 0x0000006e8860723c */ /* 0x000fe20000001860 */
[----:B------:R-:W2:Y:S03]  /*71b0*/  LDSM.16.MT88.4 R108, [R188+0x2900] ;  /* 0x00290000bc6c783b */ /* 0x000ea60000004200 */
[--C-:B------:R-:W-:Y:S02]  /*71c0*/  FFMA.FTZ R222, R222, c[0x0][0x2d0], -R145.reuse ;  /* 0x0000b400dede7a23 */ /* 0x100fe40000010891 */
[----:B------:R-:W-:Y:S01]  /*71d0*/  FFMA.FTZ R145, R133, c[0x0][0x2d0], -R145 ;  /* 0x0000b40085917a23 */ /* 0x000fe20000010891 */
[----:B------:R-:W3:Y:S01]  /*71e0*/  MUFU.EX2 R234, R147 ;  /* 0x0000009300ea7308 */ /* 0x000ee20000000800 */
[C---:B------:R-:W-:Y:S05]  /*71f0*/  HMMA.16816.F32 R4, R100.reuse, R112, R4 ;  /* 0x000000706404723c */ /* 0x040fea0000001804 */
[----:B------:R-:W-:Y:S01]  /*7200*/  F2FP.PACK_AB R137, R231, R230 ;  /* 0x000000e6e789723e */ /* 0x000fe200000000ff */
[----:B------:R-:W-:Y:S02]  /*7210*/  FFMA.FTZ R161, R2, R205, R161 ;  /* 0x000000cd02a17223 */ /* 0x000fe400000100a1 */
[C---:B------:R-:W-:Y:S01]  /*7220*/  HMMA.16816.F32 R8, R100.reuse, R114, R8 ;  /* 0x000000726408723c */ /* 0x040fe20000001808 */
[----:B------:R-:W-:Y:S01]  /*7230*/  LDSM.16.MT88.4 R112, [R190+0x4900] ;  /* 0x00490000be70783b */ /* 0x000fe20000004200 */
[----:B------:R4:W5:Y:S02]  /*7240*/  MUFU.EX2 R236, R145 ;  /* 0x0000009100ec7308 */ /* 0x0009640000000800 */
[----:B------:R-:W-:Y:S02]  /*7250*/  FFMA.FTZ R165, R3, R204, R165 ;  /* 0x000000cc03a57223 */ /* 0x000fe400000100a5 */
[----:B------:R-:W-:Y:S02]  /*7260*/  FADD.FTZ R160, R160, R161 ;  /* 0x000000a1a0a07221 */ /* 0x000fe40000010000 */
[----:B------:R-:W-:Y:S01]  /*7270*/  FADD.FTZ R164, R164, R165 ;  /* 0x000000a5a4a47221 */ /* 0x000fe20000010000 */
[C---:B-1----:R-:W-:Y:S03]  /*7280*/  HMMA.16816.F32 R12, R100.reuse, R104, R12 ;  /* 0x00000068640c723c */ /* 0x042fe6000000180c */
[----:B------:R-:W-:Y:S01]  /*7290*/  MUFU.EX2 R225, R225 ;  /* 0x000000e100e17308 */ /* 0x000fe20000000800 */
[----:B------:R-:W-:Y:S01]  /*72a0*/  FADD.FTZ R3, R135, R160 ;  /* 0x000000a087037221 */ /* 0x000fe20000010000 */
[----:B---3--:R-:W-:Y:S03]  /*72b0*/  F2FP.PACK_AB R138, R234, R233 ;  /* 0x000000e9ea8a723e */ /* 0x008fe600000000ff */
[C---:B------:R-:W-:Y:S01]  /*72c0*/  HMMA.16816.F32 R16, R100.reuse, R106, R16 ;  /* 0x0000006a6410723c */ /* 0x040fe20000001810 */
[----:B------:R-:W1:Y:S03]  /*72d0*/  LDSM.16.MT88.4 R104, [R195+0x4900] ;  /* 0x00490000c368783b */ /* 0x000e660000004200 */
[----:B------:R-:W-:Y:S01]  /*72e0*/  FADD.FTZ R3, R134, R3 ;  /* 0x0000000386037221 */ /* 0x000fe20000010000 */
[----:B------:R-:W-:Y:S03]  /*72f0*/  MUFU.EX2 R224, R224 ;  /* 0x000000e000e07308 */ /* 0x000fe60000000800 */
[C---:B------:R-:W-:Y:S01]  /*7300*/  HMMA.16816.F32 R20, R100.reuse, R116, R20 ;  /* 0x000000746414723c */ /* 0x040fe20000001814 */
[----:B----4-:R-:W-:Y:S03]  /*7310*/  LDSM.16.MT88.4 R144, [R190+0x3900] ;  /* 0x00390000be90783b */ /* 0x010fe60000004200 */
[----:B-----5:R-:W-:Y:S01]  /*7320*/  F2FP.PACK_AB R139, R236, R235 ;  /* 0x000000ebec8b723e */ /* 0x020fe200000000ff */
[----:B------:R-:W-:Y:S02]  /*7330*/  FADD.FTZ R2, R168, R3 ;  /* 0x00000003a8027221 */ /* 0x000fe40000010000 */
[----:B------:R-:W-:Y:S01]  /*7340*/  MUFU.EX2 R222, R222 ;  /* 0x000000de00de7308 */ /* 0x000fe20000000800 */
[C---:B------:R-:W-:Y:S01]  /*7350*/  HMMA.16816.F32 R24, R100.reuse, R118, R24 ;  /* 0x000000766418723c */ /* 0x040fe20000001818 */
[----:B------:R-:W-:Y:S03]  /*7360*/  LDSM.16.MT88.4 R116, [R188+0x4900] ;  /* 0x00490000bc74783b */ /* 0x000fe60000004200 */
[----:B------:R-:W-:Y:S04]  /*7370*/  FADD.FTZ R2, R169, R2 ;  /* 0x00000002a9027221 */ /* 0x000fe80000010000 */
[C---:B------:R-:W-:Y:S01]  /*7380*/  HMMA.16816.F32 R28, R100.reuse, R120, R28 ;  /* 0x00000078641c723c */ /* 0x040fe2000000181c */
[----:B------:R-:W3:Y:S03]  /*7390*/  MUFU.EX2 R228, R228 ;  /* 0x000000e400e47308 */ /* 0x000ee60000000800 */
[----:B------:R-:W-:Y:S04]  /*73a0*/  FADD.FTZ R219, R219, R2 ;  /* 0x00000002dbdb7221 */ /* 0x000fe80000010000 */
[C---:B------:R-:W-:Y:S01]  /*73b0*/  HMMA.16816.F32 R32, R100.reuse, R122, R32 ;  /* 0x0000007a6420723c */ /* 0x040fe20000001820 */
[----:B------:R-:W-:Y:S03]  /*73c0*/  LDSM.16.MT88.4 R120, [R190+0x1100] ;  /* 0x00110000be78783b */ /* 0x000fe60000004200 */
[----:B------:R-:W-:Y:S04]  /*73d0*/  FADD.FTZ R220, R220, R219 ;  /* 0x000000dbdcdc7221 */ /* 0x000fe80000010000 */
[C---:B------:R-:W-:Y:S04]  /*73e0*/  HMMA.16816.F32 R36, R100.reuse, R124, R36 ;  /* 0x0000007c6424723c */ /* 0x040fe80000001824 */
[----:B------:R-:W-:Y:S04]  /*73f0*/  FADD.FTZ R3, R223, R220 ;  /* 0x000000dcdf037221 */ /* 0x000fe80000010000 */
[C---:B------:R-:W-:Y:S01]  /*7400*/  HMMA.16816.F32 R40, R100.reuse, R126, R40 ;  /* 0x0000007e6428723c */ /* 0x040fe20000001828 */
[----:B------:R-:W-:Y:S03]  /*7410*/  LDSM.16.MT88.4 R124, [R188+0x1100] ;  /* 0x00110000bc7c783b */ /* 0x000fe60000004200 */
[----:B---3--:R-:W-:Y:S01]  /*7420*/  F2FP.PACK_AB R136, R229, R228 ;  /* 0x000000e4e588723e */ /* 0x008fe200000000ff */
[----:B------:R-:W-:Y:S03]  /*7430*/  FADD.FTZ R3, R226, R3 ;  /* 0x00000003e2037221 */ /* 0x000fe60000010000 */
[C---:B------:R-:W-:Y:S08]  /*7440*/  HMMA.16816.F32 R44, R100.reuse, R128, R44 ;  /* 0x00000080642c723c */ /* 0x040ff0000000182c */
[C---:B------:R-:W-:Y:S08]  /*7450*/  HMMA.16816.F32 R48, R100.reuse, R130, R48 ;  /* 0x000000826430723c */ /* 0x040ff00000001830 */
        /* <DEDUP_REMOVED lines=21> */
[C---:B------:R-:W-:Y:S01]  /*75b0*/  F2FP.PACK_AB R103, R227.reuse, R222 ;  /* 0x000000dee367723e */ /* 0x040fe200000000ff */
[----:B------:R-:W-:Y:S04]  /*75c0*/  FADD.FTZ R222, R222, R3 ;  /* 0x00000003dede7221 */ /* 0x000fe80000010000 */
[----:B------:R-:W-:Y:S02]  /*75d0*/  FADD.FTZ R227, R227, R222 ;  /* 0x000000dee3e37221 */ /* 0x000fe40000010000 */
        /* <DEDUP_REMOVED lines=8> */
[C---:B------:R-:W-:Y:S01]  /*7660*/  HMMA.16816.F32 R16, R100.reuse, R122, R16 ;  /* 0x0000007a6410723c */ /* 0x040fe20000001810 */
[----:B------:R-:W-:Y:S07]  /*7670*/  LDSM.16.MT88.4 R120, [R189+0x1900] ;  /* 0x00190000bd78783b */ /* 0x000fee0000004200 */
        /* <DEDUP_REMOVED lines=21> */
[C---:B----4-:R-:W-:Y:S08]  /*77d0*/  HMMA.16816.F32 R76, R100.reuse, R116, R76 ;  /* 0x00000074644c723c */ /* 0x050ff0000000184c */
[C---:B------:R-:W-:Y:S01]  /*77e0*/  HMMA.16816.F32 R80, R100.reuse, R118, R80 ;  /* 0x000000766450723c */ /* 0x040fe20000001850 */
[----:B------:R-:W4:Y:S07]  /*77f0*/  LDSM.16.MT88.4 R116, [R190+0x1900] ;  /* 0x00190000be74783b */ /* 0x000f2e0000004200 */
[C---:B-1----:R-:W-:Y:S08]  /*7800*/  HMMA.16816.F32 R84, R100.reuse, R104, R84 ;  /* 0x000000686454723c */ /* 0x042ff00000001854 */
[C---:B------:R-:W-:Y:S08]  /*7810*/  HMMA.16816.F32 R88, R100.reuse, R106, R88 ;  /* 0x0000006a6458723c */ /* 0x040ff00000001858 */
[C---:B---3--:R-:W-:Y:S08]  /*7820*/  HMMA.16816.F32 R92, R100.reuse, R112, R92 ;  /* 0x00000070645c723c */ /* 0x048ff0000000185c */
[----:B------:R-:W-:Y:S08]  /*7830*/  HMMA.16816.F32 R96, R100, R114, R96 ;  /* 0x000000726460723c */ /* 0x000ff00000001860 */
[C---:B--2---:R-:W-:Y:S01]  /*7840*/  HMMA.16816.F32 R128, R136.reuse, R108, R4 ;  /* 0x0000006c8880723c */ /* 0x044fe20000001804 */
[----:B------:R-:W1:Y:S07]  /*7850*/  LDSM.16.MT88.4 R4, [R190+0x5900] ;  /* 0x00590000be04783b */ /* 0x000e6e0000004200 */
[C---:B------:R-:W-:Y:S01]  /*7860*/  HMMA.16816.F32 R100, R136.reuse, R110, R8 ;  /* 0x0000006e8864723c */ /* 0x040fe20000001808 */
[----:B------:R-:W2:Y:S07]  /*7870*/  LDSM.16.MT88.4 R8, [R189+0x5900] ;  /* 0x00590000bd08783b */ /* 0x000eae0000004200 */
[C---:B----4-:R-:W-:Y:S01]  /*7880*/  HMMA.16816.F32 R104, R136.reuse, R116, R12 ;  /* 0x000000748868723c */ /* 0x050fe2000000180c */
        /* <DEDUP_REMOVED lines=28> */
[----:B------:R-:W-:Y:S01]  /*7a50*/  MOV R2, R132 ;  /* 0x0000008400027202 */ /* 0x000fe20000000f00 */
[----:B------:R-:W-:Y:S03]  /*7a60*/  HMMA.16816.F32 R96, R136, R14, R96 ;  /* 0x0000000e8860723c */ /* 0x000fe60000001860 */
[----:B------:R-:W-:Y:S04]  /*7a70*/  FADD.FTZ R232, R232, R221 ;  /* 0x000000dde8e87221 */ /* 0x000fe80000010000 */
[----:B------:R-:W-:Y:S05]  /*7a80*/  FADD.FTZ R3, R225, R232 ;  /* 0x000000e8e1037221 */ /* 0x000fea0000010000 */
[----:B------:R-:W-:Y:S04]  /*7a90*/  FADD.FTZ R3, R224, R3 ;  /* 0x00000003e0037221 */ /* 0x000fe80000010000 */
[----:B------:R-:W-:Y:S01]  /*7aa0*/  FADD.FTZ R228, R228, R3 ;  /* 0x00000003e4e47221 */ /* 0x000fe20000010000 */
[----:B------:R-:W-:Y:S03]  /*7ab0*/  MOV R3, R0 ;  /* 0x0000000000037202 */ /* 0x000fe60000000f00 */
[----:B------:R-:W-:Y:S04]  /*7ac0*/  FADD.FTZ R228, R229, R228 ;  /* 0x000000e4e5e47221 */ /* 0x000fe80000010000 */
[----:B------:R-:W-:Y:S04]  /*7ad0*/  FADD.FTZ R233, R233, R228 ;  /* 0x000000e4e9e97221 */ /* 0x000fe80000010000 */
[----:B------:R-:W-:Y:S01]  /*7ae0*/  FADD.FTZ R204, R234, R233 ;  /* 0x000000e9eacc7221 */ /* 0x000fe20000010000 */
[----:B------:R-:W-:-:S05]  /*7af0*/  @P0 BRA `(.L_x_2090) ;  /* 0xffffd13000000947 */ /* 0x000fca000383ffff */
.L_x_2087:
        /* <DEDUP_REMOVED lines=12> */
.L_x_2094:
        /* <DEDUP_REMOVED lines=50> */
.L_x_2092:
        /* <DEDUP_REMOVED lines=33> */
[CC--:B---3--:R-:W-:Y:S03]  /*80f0*/  IADD3 R162, P1, R2.reuse, R208.reuse, RZ ;  /* 0x000000d002a27210 */ /* 0x0c8fe60007f3e0ff */
[C---:B------:R-:W-:Y:S04]  /*8100*/  IADD3 R160, P0, R2.reuse, R209, RZ ;  /* 0x000000d102a07210 */ /* 0x040fe80007f1e0ff */
[C---:B------:R-:W-:Y:S01]  /*8110*/  HMMA.16816.F32 R16, R32.reuse, R18, RZ ;  /* 0x000000122010723c */ /* 0x040fe200000018ff */
[C-C-:B-1----:R-:W-:Y:S03]  /*8120*/  IMAD.X R163, R31.reuse, 0x1, R207.reuse, P1 ;  /* 0x000000011fa37824 */ /* 0x142fe600008e06cf */
[C---:B------:R-:W-:Y:S01]  /*8130*/  IMAD.X R161, R31.reuse, 0x1, R206, P0 ;  /* 0x000000011fa17824 */ /* 0x040fe200000e06ce */
[----:B------:R-:W-:Y:S01]  /*8140*/  IADD3 R172, P1, R2, R211, RZ ;  /* 0x000000d302ac7210 */ /* 0x000fe20007f3e0ff */
[----:B------:R1:W-:Y:S01]  /*8150*/  LDGSTS.E.BYPASS.LTC128B.128 [R203], [R162.64], !P5 ;  /* 0x00000000a2cb7fae */ /* 0x0003e2000e901d4e */
[C---:B----4-:R-:W-:Y:S01]  /*8160*/  IADD3 R214, P0, R0.reuse, R208, RZ ;  /* 0x000000d000d67210 */ /* 0x050fe20007f1e0ff */
[C---:B-----5:R-:W-:Y:S02]  /*8170*/  HMMA.16816.F32 R20, R32.reuse, R24, RZ ;  /* 0x000000182014723c */ /* 0x060fe400000018ff */
[----:B------:R1:W-:Y:S02]  /*8180*/  LDGSTS.E.BYPASS.LTC128B.128 [R203+0x2000], [R160.64], !P4 ;  /* 0x02000000a0cb7fae */ /* 0x0003e4000e101d4e */
[----:B------:R-:W-:Y:S01]  /*8190*/  IMAD.X R173, R31, 0x1, R210, P1 ;  /* 0x000000011fad7824 */ /* 0x000fe200008e06d2 */
[C---:B------:R-:W-:Y:S01]  /*81a0*/  IADD3 R134, P1, R0.reuse, R209, RZ ;  /* 0x000000d100867210 */ /* 0x040fe20007f3e0ff */
[C---:B------:R-:W-:Y:S01]  /*81b0*/  IMAD.X R215, R29.reuse, 0x1, R207, P0 ;  /* 0x000000011dd77824 */ /* 0x040fe200000e06cf */
[----:B------:R-:W-:Y:S01]  /*81c0*/  IADD3 R212, P0, R0, R211, RZ ;  /* 0x000000d300d47210 */ /* 0x000fe20007f1e0ff */
[C---:B------:R-:W-:Y:S01]  /*81d0*/  HMMA.16816.F32 R24, R32.reuse, R26, RZ ;  /* 0x0000001a2018723c */ /* 0x040fe200000018ff */
[----:B------:R2:W-:Y:S03]  /*81e0*/  LDGSTS.E.BYPASS.LTC128B.128 [R203+0x4000], [R172.64], !P3 ;  /* 0x04000000accb7fae */ /* 0x0005e6000d901d4e */
[C---:B------:R-:W-:Y:S01]  /*81f0*/  IMAD.X R135, R29.reuse, 0x1, R206, P1 ;  /* 0x000000011d877824 */ /* 0x040fe200008e06ce */
[----:B------:R3:W-:Y:S01]  /*8200*/  LDGSTS.E.BYPASS.LTC128B.128 [R203+0x1000], [R214.64], !P5 ;  /* 0x01000000d6cb7fae */ /* 0x0007e2000e901d4e */
[----:B------:R-:W-:Y:S01]  /*8210*/  IMAD.X R213, R29, 0x1, R210, P0 ;  /* 0x000000011dd57824 */ /* 0x000fe200000e06d2 */
[----:B------:R-:W-:Y:S01]  /*8220*/  PLOP3.LUT P0, PT, PT, PT, UP0, 0x80, 0x0 ;  /* 0x000000000000781c */ /* 0x000fe20003f0f008 */
[C---:B------:R-:W-:Y:S01]  /*8230*/  HMMA.16816.F32 R28, R32.reuse, R136, RZ ;  /* 0x00000088201c723c */ /* 0x040fe200000018ff */
[----:B------:R3:W-:Y:S04]  /*8240*/  LDGSTS.E.BYPASS.LTC128B.128 [R203+0x3000], [R134.64], !P4 ;  /* 0x0300000086cb7fae */ /* 0x0007e8000e101d4e */
[----:B------:R3:W-:Y:S03]  /*8250*/  LDGSTS.E.BYPASS.LTC128B.128 [R203+0x5000], [R212.64], !P3 ;  /* 0x05000000d4cb7fae */ /* 0x0007e6000d901d4e */
[----:B------:R-:W-:Y:S01]  /*8260*/  HMMA.16816.F32 R32, R32, R138, RZ ;  /* 0x0000008a2020723c */ /* 0x000fe200000018ff */
[----:B------:R-:W-:Y:S04]  /*8270*/  LDSM.16.M88.4 R164, [R192+0x6100] ;  /* 0x00610000c0a4783b */ /* 0x000fe80000000200 */
[----:B------:R-:W0:Y:S03]  /*8280*/  LDGDEPBAR ;  /* 0x00000000000079af */ /* 0x000e260000000000 */
[C---:B------:R-:W-:Y:S01]  /*8290*/  HMMA.16816.F32 R4, R140.reuse, R144, R4 ;  /* 0x000000908c04723c */ /* 0x040fe20000001804 */
[----:B-1----:R-:W1:Y:S04]  /*82a0*/  LDSM.16.M88.4 R160, [R193+0xc100] ;  /* 0x00c10000c1a0783b */ /* 0x002e680000000200 */
[----:B------:R-:W4:Y:S03]  /*82b0*/  LDSM.16.M88.4 R168, [R192+0x6900] ;  /* 0x00690000c0a8783b */ /* 0x000f260000000200 */
[C---:B------:R-:W-:Y:S01]  /*82c0*/  HMMA.16816.F32 R8, R140.reuse, R146, R8 ;  /* 0x000000928c08723c */ /* 0x040fe20000001808 */
[----:B------:R-:W5:Y:S04]  /*82d0*/  LDSM.16.M88.4 R136, [R192+0x7100] ;  /* 0x00710000c088783b */ /* 0x000f680000000200 */
[----:B--2---:R-:W2:Y:S03]  /*82e0*/  LDSM.16.M88.4 R172, [R192+0x7900] ;  /* 0x00790000c0ac783b */ /* 0x004ea60000000200 */
[C---:B------:R-:W-:Y:S01]  /*82f0*/  HMMA.16816.F32 R12, R140.reuse, R148, R12 ;  /* 0x000000948c0c723c */ /* 0x040fe2000000180c */
[----:B------:R-:W-:Y:S07]  /*8300*/  LDSM.16.M88.4 R144, [R191+0xc100] ;  /* 0x00c10000bf90783b */ /* 0x000fee0000000200 */
        /* <DEDUP_REMOVED lines=132> */
.L_x_2093:
        /* <DEDUP_REMOVED lines=35> */
[----:B------:R-:W-:Y:S01]  /*8d80*/  UIADD3 UR6, UR6, -0x1, URZ ;  /* 0xffffffff06067890 */ /* 0x000fe2000fffe03f */
        /* <DEDUP_REMOVED lines=96> */
[C---:B-1----:R-:W-:Y:S05]  /*9390*/  HMMA.16816.F32 R8, R128.reuse, R136, R8 ;  /* 0x000000888008723c */ /* 0x042fea0000001808 */
[C---:B------:R-:W-:Y:S02]  /*93a0*/  FMUL.FTZ R39, R2.reuse, R39 ;  /* 0x0000002702277220 */ /* 0x040fe40000410000 */
[C---:B------:R-:W-:Y:S01]  /*93b0*/  FMUL.FTZ R40, R3.reuse, R40 ;  /* 0x0000002803287220 */ /* 0x040fe20000410000 */
[C---:B------:R-:W-:Y:S01]  /*93c0*/  HMMA.16816.F32 R100, R128.reuse, R138, R100 ;  /* 0x0000008a8064723c */ /* 0x040fe20000001864 */
[----:B------:R-:W1:Y:S01]  /*93d0*/  LDSM.16.MT88.4 R136, [R188+0x100] ;  /* 0x00010000bc88783b */ /* 0x000e620000004200 */
[----:B------:R-:W3:Y:S02]  /*93e0*/  MUFU.EX2 R167, R167 ;  /* 0x000000a700a77308 */ /* 0x000ee40000000800 */
        /* <DEDUP_REMOVED lines=100> */
[----:B------:R-:W-:Y:S01]  /*9a30*/  F2FP.PACK_AB R12, R165, R164 ;  /* 0x000000a4a50c723e */ /* 0x000fe200000000ff */
[----:B------:R-:W-:Y:S01]  /*9a40*/  FFMA.FTZ R134, R3, R204, R134 ;  /* 0x000000cc03867223 */ /* 0x000fe20000010086 */
[----:B---3--:R-:W-:Y:S03]  /*9a50*/  F2FP.PACK_AB R13, R167, R166 ;  /* 0x000000a6a70d723e */ /* 0x008fe600000000ff */
        /* <DEDUP_REMOVED lines=72> */
[----:B------:R-:W-:Y:S07]  /*9ee0*/  LDSM.16.MT88.4 R140, [R189+0x3900] ;  /* 0x00390000bd8c783b */ /* 0x000fee0000004200 */
[C---:B----4-:R-:W-:Y:S01]  /*9ef0*/  HMMA.16816.F32 R92, R12.reuse, R20, R92 ;  /* 0x000000140c5c723c */ /* 0x050fe2000000185c */
[----:B------:R-:W4:Y:S07]  /*9f00*/  MUFU.EX2 R163, R163 ;  /* 0x000000a300a37308 */ /* 0x000f2e0000000800 */
[----:B------:R-:W-:Y:S01]  /*9f10*/  HMMA.16816.F32 R96, R12, R22, R96 ;  /* 0x000000160c60723c */ /* 0x000fe20000001860 */
[----:B------:R-:W4:Y:S02]  /*9f20*/  LDSM.16.MT88.4 R20, [R190+0x3100] ;  /* 0x00310000be14783b */ /* 0x000f240000004200 */
        /* <DEDUP_REMOVED lines=39> */
[C---:B---3--:R-:W-:Y:S08]  /*a1a0*/  HMMA.16816.F32 R76, R12.reuse, R20, R76 ;  /* 0x000000140c4c723c */ /* 0x048ff0000000184c */
[C---:B------:R-:W-:Y:S01]  /*a1b0*/  HMMA.16816.F32 R80, R12.reuse, R22, R80 ;  /* 0x000000160c50723c */ /* 0x040fe20000001850 */
[----:B------:R-:W3:Y:S07]  /*a1c0*/  LDSM.16.MT88.4 R20, [R195+0x1900] ;  /* 0x00190000c314783b */ /* 0x000eee0000004200 */
[C---:B-1----:R-:W-:Y:S08]  /*a1d0*/  HMMA.16816.F32 R84, R12.reuse, R16, R84 ;  /* 0x000000100c54723c */ /* 0x042ff00000001854 */
[C---:B------:R-:W-:Y:S01]  /*a1e0*/  HMMA.16816.F32 R88, R12.reuse, R18, R88 ;  /* 0x000000120c58723c */ /* 0x040fe20000001858 */
[----:B------:R-:W1:Y:S07]  /*a1f0*/  LDSM.16.MT88.4 R16, [R195+0x3900] ;  /* 0x00390000c310783b */ /* 0x000e6e0000004200 */
[C---:B--2---:R-:W-:Y:S08]  /*a200*/  HMMA.16816.F32 R92, R12.reuse, R24, R92 ;  /* 0x000000180c5c723c */ /* 0x044ff0000000185c */
[----:B------:R-:W-:Y:S01]  /*a210*/  HMMA.16816.F32 R96, R12, R26, R96 ;  /* 0x0000001a0c60723c */ /* 0x000fe20000001860 */
[----:B------:R-:W2:Y:S06]  /*a220*/  LDSM.16.MT88.4 R24, [R190+0x3900] ;  /* 0x00390000be18783b */ /* 0x000eac0000004200 */
        /* <DEDUP_REMOVED lines=15> */
[----:B------:R-:W-:Y:S07]  /*a320*/  LDSM.16.MT88.4 R20, [R188+0x5900] ;  /* 0x00590000bc14783b */ /* 0x000fee0000004200 */
        /* <DEDUP_REMOVED lines=21> */
[C---:B------:R-:W-:Y:S08]  /*a480*/  HMMA.16816.F32 R92, R12.reuse, R20, R92 ;  /* 0x000000140c5c723c */ /* 0x040ff0000000185c */
[----:B------:R-:W-:Y:S01]  /*a490*/  HMMA.16816.F32 R96, R12, R22, R96 ;  /* 0x000000160c60723c */ /* 0x000fe20000001860 */
[----:B------:R-:W-:-:S07]  /*a4a0*/  @P0 BRA `(.L_x_2092) ;  /* 0xffffda3000000947 */ /* 0x000fce000383ffff */
.L_x_2091:
        /* <DEDUP_REMOVED lines=123> */
.L_x_2079:
        /* <DEDUP_REMOVED lines=165> */
.L_x_2096:
        /* <DEDUP_REMOVED lines=146> */
.L_x_2098:
[----:B--2---:R-:W-:Y:S05]  /*bfd0*/  BSYNC B0 ;  /* 0x0000000000007941 */ /* 0x004fea0003800000 */
.L_x_2097:
        /* <DEDUP_REMOVED lines=23> */
.L_x_2100:
[----:B------:R-:W-:Y:S05]  /*c150*/  BSYNC B0 ;  /* 0x0000000000007941 */ /* 0x000fea0003800000 */
.L_x_2099:
        /* <DEDUP_REMOVED lines=23> */
.L_x_2102:
[----:B------:R-:W-:Y:S05]  /*c2d0*/  BSYNC B0 ;  /* 0x0000000000007941 */ /* 0x000fea0003800000 */
.L_x_2101:
        /* <DEDUP_REMOVED lines=24> */
.L_x_2095:
        /* <DEDUP_REMOVED lines=31> */
.L_x_2103:
        /* <DEDUP_REMOVED lines=43> */
.L_x_2105:
[----:B------:R-:W-:Y:S05]  /*c900*/  BSYNC B0 ;  /* 0x0000000000007941 */ /* 0x000fea0003800000 */
.L_x_2104:
        /* <DEDUP_REMOVED lines=70> */
.L_x_2107:
[----:B------:R-:W-:Y:S05]  /*cd70*/  BSYNC B0 ;  /* 0x0000000000007941 */ /* 0x000fea0003800000 */
.L_x_2106:
        /* <DEDUP_REMOVED lines=21> */
.L_x_2109:
[----:B------:R-:W-:Y:S05]  /*ced0*/  BSYNC B0 ;  /* 0x0000000000007941 */ /* 0x000fea0003800000 */
.L_x_2108:
        /* <DEDUP_REMOVED lines=21> */
.L_x_2111:
[----:B------:R-:W-:Y:S05]  /*d030*/  BSYNC B0 ;  /* 0x0000000000007941 */ /* 0x000fea0003800000 */
.L_x_2110:
        /* <DEDUP_REMOVED lines=22> */
.L_x_2112:
        /* <DEDUP_REMOVED lines=14> */
.L_x_3019:


//--------------------- .text._ZN7cutlass13device_kernelIN5flash19enable_sm80_to_sm89INS1_16FlashAttnFwdSm80INS1_25CollectiveMainloopFwdSm80ILi8ELi1ELb0EN4cute5tupleIJNS5_1CILi128EEENS7_ILi64EEENS7_ILi192EEEEEELi192ENS_6half_tEfNS_4arch4Sm80ELb1ELb0ELb0ELb1ELb1ELb1ELb1ELb0EEENS1_21CollectiveEpilogueFwdINS6_IJS8_SA_S9_EEENS6_IJNS7_ILi1EEESI_SI_EEESC_SE_Li256ELb1ELb1ELb0ELb0EEENS1_19SingleTileSchedulerILb1ELb0ELb1ELi128EEEEEEEEEvNT_6ParamsE --------------------------
	.section	.text._ZN7cutlass13device_kernelIN5flash19enable_sm80_to_sm89INS1_16FlashAttnFwdSm80INS1_25CollectiveMainloopFwdSm80ILi8ELi1ELb0EN4cute5tupleIJNS5_1CILi128EEENS7_ILi64EEENS7_ILi192EEEEEELi192ENS_6half_tEfNS_4arch4Sm80ELb1ELb0ELb0ELb1ELb1ELb1ELb1ELb0EEENS1_21CollectiveEpilogueFwdINS6_IJS8_SA_S9_EEENS6_IJNS7_ILi1EEESI_SI_EEESC_SE_Li256ELb1ELb1ELb0ELb0EEENS1_19SingleTileSchedulerILb1ELb0ELb1ELi128EEEEEEEEEvNT_6ParamsE,"ax",@progbits
	.sectioninfo	@"SHI_REGISTERS=236"
	.align	128
.text._ZN7cutlass13device_kernelIN5flash19enable_sm80_to_sm89INS1_16FlashAttnFwdSm80INS1_25CollectiveMainloopFwdSm80ILi8ELi1ELb0EN4cute5tupleIJNS5_1CILi128EEENS7_ILi64EEENS7_ILi192EEEEEELi192ENS_6half_tEfNS_4arch4Sm80ELb1ELb0ELb0ELb1ELb1ELb1ELb1ELb0EEENS1_21CollectiveEpilogueFwdINS6_IJS8_SA_S9_EEENS6_IJNS7_ILi1EEESI_SI_EEESC_SE_Li256ELb1ELb1ELb0ELb0EEENS1_19SingleTileSchedulerILb1ELb0ELb1ELi128EEEEEEEEEvNT_6ParamsE:
        .type           _ZN7cutlass13device_kernelIN5flash19enable_sm80_to_sm89INS1_16FlashAttnFwdSm80INS1_25CollectiveMainloopFwdSm80ILi8ELi1ELb0EN4cute5tupleIJNS5_1CILi128EEENS7_ILi64EEENS7_ILi192EEEEEELi192ENS_6half_tEfNS_4arch4Sm80ELb1ELb0ELb0ELb1ELb1ELb1ELb1ELb0EEENS1_21CollectiveEpilogueFwdINS6_IJS8_SA_S9_EEENS6_IJNS7_ILi1EEESI_SI_EEESC_SE_Li256ELb1ELb1ELb0ELb0EEENS1_19SingleTileSchedulerILb1ELb0ELb1ELi128EEEEEEEEEvNT_6ParamsE,@function
        .size           _ZN7cutlass13device_kernelIN5flash19enable_sm80_to_sm89INS1_16FlashAttnFwdSm80INS1_25CollectiveMainloopFwdSm80ILi8ELi1ELb0EN4cute5tupleIJNS5_1CILi128EEENS7_ILi64EEENS7_ILi192EEEEEELi192ENS_6half_tEfNS_4arch4Sm80ELb1ELb0ELb0ELb1ELb1ELb1ELb1ELb0EEENS1_21CollectiveEpilogueFwdINS6_IJS8_SA_S9_EEENS6_IJNS7_ILi1EEESI_SI_EEESC_SE_Li256ELb1ELb1ELb0ELb0EEENS1_19SingleTileSchedulerILb1ELb0ELb1ELi128EEEEEEEEEvNT_6ParamsE,(.L_x_3020 - _ZN7cutlass13device_kernelIN5flash19enable_sm80_to_sm89INS1_16FlashAttnFwdSm80INS1_25CollectiveMainloopFwdSm80ILi8ELi1ELb0EN4cute5tupleIJNS5_1CILi128EEENS7_ILi64EEENS7_ILi192EEEEEELi192ENS_6half_tEfNS_4arch4Sm80ELb1ELb0ELb0ELb1ELb1ELb1ELb1ELb0EEENS1_21CollectiveEpilogueFwdINS6_IJS8_SA_S9_EEENS6_IJNS7_ILi1EEESI_SI_EEESC_SE_Li256ELb1ELb1ELb0ELb0EEENS1_19SingleTileSchedulerILb1ELb0ELb1ELi128EEEEEEEEEvNT_6ParamsE)
        .other          _ZN7cutlass13device_kernelIN5flash19enable_sm80_to_sm89INS1_16FlashAttnFwdSm80INS1_25CollectiveMainloopFwdSm80ILi8ELi1ELb0EN4cute5tupleIJNS5_1CILi128EEENS7_ILi64EEENS7_ILi192EEEEEELi192ENS_6half_tEfNS_4arch4Sm80ELb1ELb0ELb0ELb1ELb1ELb1ELb1ELb0EEENS1_21CollectiveEpilogueFwdINS6_IJS8_SA_S9_EEENS6_IJNS7_ILi1EEESI_SI_EEESC_SE_Li256ELb1ELb1ELb0ELb0EEENS1_19SingleTileSchedulerILb1ELb0ELb1ELi128EEEEEEEEEvNT_6ParamsE,@"STO_CUDA_ENTRY STV_DEFAULT"
_ZN7cutlass13device_kernelIN5flash19enable_sm80_to_sm89INS1_16FlashAttnFwdSm80INS1_25CollectiveMainloopFwdSm80ILi8ELi1ELb0EN4cute5tupleIJNS5_1CILi128EEENS7_ILi64EEENS7_ILi192EEEEEELi192ENS_6half_tEfNS_4arch4Sm80ELb1ELb0ELb0ELb1ELb1ELb1ELb1ELb0EEENS1_21CollectiveEpilogueFwdINS6_IJS8_SA_S9_EEENS6_IJNS7_ILi1EEESI_SI_EEESC_SE_Li256ELb1ELb1ELb0ELb0EEENS1_19SingleTileSchedulerILb1ELb0ELb1ELi128EEEEEEEEEvNT_6ParamsE:
        /* <DEDUP_REMOVED lines=20> */
.L_x_2114:
        /* <DEDUP_REMOVED lines=13> */
.L_x_2116:
[----:B------:R-:W-:Y:S02]  /*0210*/  ULDC UR5, c[0x0][0x54c] ;  /* 0x0001530000057ab9 */ /* 0x000fe40000000800 */
.L_x_2115:
[----:B------:R-:W-:Y:S02]  /*0220*/  ULDC UR4, c[0x0][0x548] ;  /* 0x0001520000047ab9 */ /* 0x000fe40000000800 */
[----:B------:R-:W-:-:S02]  /*0230*/  USHF.L.U32 UR12, UR12, 0x7, URZ ;  /* 0x000000070c0c7899 */ /* 0x000fc4000800063f */
[----:B------:R-:W-:-:S04]  /*0240*/  UIMAD UR4, UR5, UR4, URZ ;  /* 0x00000004050472a4 */ /* 0x000fc8000f8e023f */
[----:B------:R-:W-:-:S04]  /*0250*/  UISETP.GE.AND UP0, UPT, UR12, UR4, UPT ;  /* 0x000000040c00728c */ /* 0x000fc8000bf06270 */
[----:B------:R-:W-:Y:S01]  /*0260*/  USEL UR18, UR18, 0xffffffff, !UP0 ;  /* 0xffffffff12127887 */ /* 0x000fe2000c000000 */
[----:B------:R-:W-:Y:S05]  /*0270*/  BRA `(.L_x_2117) ;  /* 0x000001b000007947 */ /* 0x000fea0003800000 */
.L_x_2113:
        /* <DEDUP_REMOVED lines=8> */
.L_x_2118:
        /* <DEDUP_REMOVED lines=13> */
.L_x_2120:
[----:B------:R-:W-:Y:S02]  /*03d0*/  ULDC UR5, c[0x0][0x54c] ;  /* 0x0001530000057ab9 */ /* 0x000fe40000000800 */
.L_x_2119:
[----:B------:R-:W-:Y:S02]  /*03e0*/  ULDC UR4, c[0x0][0x548] ;  /* 0x0001520000047ab9 */ /* 0x000fe40000000800 */
[----:B------:R-:W-:-:S02]  /*03f0*/  USHF.L.U32 UR12, UR12, 0x7, URZ ;  /* 0x000000070c0c7899 */ /* 0x000fc4000800063f */
[----:B------:R-:W-:-:S04]  /*0400*/  UIMAD UR4, UR5, UR4, URZ ;  /* 0x00000004050472a4 */ /* 0x000fc8000f8e023f */
[----:B------:R-:W-:-:S04]  /*0410*/  UISETP.GE.AND UP0, UPT, UR12, UR4, UPT ;  /* 0x000000040c00728c */ /* 0x000fc8000bf06270 */
[----:B------:R-:W-:-:S06]  /*0420*/  USEL UR18, UR18, 0xffffffff, !UP0 ;  /* 0xffffffff12127887 */ /* 0x000fcc000c000000 */
.L_x_2117:
        /* <DEDUP_REMOVED lines=64> */
.L_x_2121:
        /* <DEDUP_REMOVED lines=10> */
.L_x_2122:
[----:B------:R-:W-:Y:S05]  /*08d0*/  @!P4 BRA `(.L_x_2123) ;  /* 0x000000500000c947 */ /* 0x000fea0003800000 */
[----:B-1--4-:R-:W4:Y:S04]  /*08e0*/  LDG.E R0, [R6.64] ;  /* 0x0000001406007981 */ /* 0x012f28000c1e1900 */
[----:B---3--:R-:W3:Y:S01]  /*08f0*/  LDG.E R2, [R6.64+0x4] ;  /* 0x0000041406027981 */ /* 0x008ee2000c1e1900 */
[----:B----4-:R-:W1:Y:S08]  /*0900*/  R2UR UR16, R0 ;  /* 0x00000000001073c2 */ /* 0x010e7000000e0000 */
[----:B---3--:R-:W1:Y:S02]  /*0910*/  R2UR UR4, R2 ;  /* 0x00000000020473c2 */ /* 0x008e6400000e0000 */
[----:B-1----:R-:W-:-:S06]  /*0920*/  UIADD3 UR16, -UR16, UR4, URZ ;  /* 0x0000000410107290 */ /* 0x002fcc000fffe13f */
.L_x_2123:
        /* <DEDUP_REMOVED lines=327> */
.L_x_2149:
        /* <DEDUP_REMOVED lines=107> */
.L_x_2129:
[----:B------:R-:W-:Y:S05]  /*2450*/  BSYNC B0 ;  /* 0x0000000000007941 */ /* 0x000fea0003800000 */
.L_x_2128:
        /* <DEDUP_REMOVED lines=93> */
.L_x_2132:
[----:B------:R-:W-:Y:S05]  /*2a30*/  BSYNC B0 ;  /* 0x0000000000007941 */ /* 0x000fea0003800000 */
.L_x_2131:
        /* <DEDUP_REMOVED lines=58> */
.L_x_2134:
[----:B------:R-:W-:Y:S05]  /*2de0*/  BSYNC B0 ;  /* 0x0000000000007941 */ /* 0x000fea0003800000 */
.L_x_2133:
        /* <DEDUP_REMOVED lines=58> */
.L_x_2136:
[----:B------:R-:W-:Y:S05]  /*3190*/  BSYNC B0 ;  /* 0x0000000000007941 */ /* 0x000fea0003800000 */
.L_x_2135:
        /* <DEDUP_REMOVED lines=58> */
.L_x_2138:
[----:B------:R-:W-:Y:S05]  /*3540*/  BSYNC B0 ;  /* 0x0000000000007941 */ /* 0x000fea0003800000 */
.L_x_2137:
        /* <DEDUP_REMOVED lines=58> */
.L_x_2140:
[----:B------:R-:W-:Y:S05]  /*38f0*/  BSYNC B0 ;  /* 0x0000000000007941 */ /* 0x000fea0003800000 */
.L_x_2139:
        /* <DEDUP_REMOVED lines=58> */
.L_x_2127:
        /* <DEDUP_REMOVED lines=47> */
.L_x_2142:
[----:B------:R-:W-:Y:S05]  /*3f90*/  BSYNC B0 ;  /* 0x0000000000007941 */ /* 0x000fea0003800000 */
.L_x_2141:
        /* <DEDUP_REMOVED lines=158> */
.L_x_2144:
[----:B------:R-:W-:Y:S05]  /*4980*/  BSYNC B0 ;  /* 0x0000000000007941 */ /* 0x000fea0003800000 */
.L_x_2143:
        /* <DEDUP_REMOVED lines=123> */
.L_x_2146:
[----:B------:R-:W-:Y:S05]  /*5140*/  BSYNC B0 ;  /* 0x0000000000007941 */ /* 0x000fea0003800000 */
.L_x_2145:
        /* <DEDUP_REMOVED lines=126> */
.L_x_2126:
        /* <DEDUP_REMOVED lines=38> */
.L_x_2130:
[----:B------:R-:W-:Y:S05]  /*5b90*/  BSYNC B1 ;  /* 0x0000000000017941 */ /* 0x000fea0003800000 */
.L_x_2125:
        /* <DEDUP_REMOVED lines=82> */
.L_x_2148:
[----:B-123--:R-:W-:Y:S05]  /*60c0*/  BSYNC B0 ;  /* 0x0000000000007941 */ /* 0x00efea0003800000 */
.L_x_2147:
        /* <DEDUP_REMOVED lines=26> */
.L_x_2124:
        /* <DEDUP_REMOVED lines=177> */
.L_x_2152:
[----:B-1-34-:R-:W-:Y:S05]  /*6d80*/  BSYNC B0 ;  /* 0x0000000000007941 */ /* 0x01afea0003800000 */
.L_x_2151:
        /* <DEDUP_REMOVED lines=20> */
.L_x_2154:
[----:B------:R-:W-:Y:S05]  /*6ed0*/  BSYNC B0 ;  /* 0x0000000000007941 */ /* 0x000fea0003800000 */
.L_x_2153:
        /* <DEDUP_REMOVED lines=20> */
.L_x_2156:
[----:B------:R-:W-:Y:S05]  /*7020*/  BSYNC B0 ;  /* 0x0000000000007941 */ /* 0x000fea0003800000 */
.L_x_2155:
        /* <DEDUP_REMOVED lines=118> */
.L_x_2157:
        /* <DEDUP_REMOVED lines=122> */
.L_x_2161:
[----:B------:R-:W-:Y:S05]  /*7f30*/  BSYNC B0 ;  /* 0x0000000000007941 */ /* 0x000fea0003800000 */
.L_x_2160:
        /* <DEDUP_REMOVED lines=121> */
.L_x_2163:
[----:B-1----:R-:W-:Y:S05]  /*86d0*/  BSYNC B0 ;  /* 0x0000000000007941 */ /* 0x002fea0003800000 */
.L_x_2162:
        /* <DEDUP_REMOVED lines=108> */
.L_x_2167:
[----:B------:R-:W-:Y:S05]  /*8da0*/  BSYNC B0 ;  /* 0x0000000000007941 */ /* 0x000fea0003800000 */
.L_x_2166:
        /* <DEDUP_REMOVED lines=46> */
.L_x_2169:
[----:B------:R-:W-:Y:S05]  /*9090*/  BSYNC B0 ;  /* 0x0000000000007941 */ /* 0x000fea0003800000 */
.L_x_2168:
        /* <DEDUP_REMOVED lines=46> */
.L_x_2171:
[----:B------:R-:W-:Y:S05]  /*9380*/  BSYNC B0 ;  /* 0x0000000000007941 */ /* 0x000fea0003800000 */
.L_x_2170:
        /* <DEDUP_REMOVED lines=46> */
.L_x_2173:
[----:B------:R-:W-:Y:S05]  /*9670*/  BSYNC B0 ;  /* 0x0000000000007941 */ /* 0x000fea0003800000 */
.L_x_2172:
        /* <DEDUP_REMOVED lines=46> */
.L_x_2175:
[----:B------:R-:W-:Y:S05]  /*9960*/  BSYNC B0 ;  /* 0x0000000000007941 */ /* 0x000fea0003800000 */
.L_x_2174:
        /* <DEDUP_REMOVED lines=45> */
.L_x_2165:
[----:B------:R-:W-:Y:S05]  /*9c40*/  BSYNC B1 ;  /* 0x0000000000017941 */ /* 0x000fea0003800000 */
.L_x_2164:
        /* <DEDUP_REMOVED lines=48> */
.L_x_2178:
[----:B------:R-:W-:Y:S05]  /*9f50*/  BSYNC B0 ;  /* 0x0000000000007941 */ /* 0x000fea0003800000 */
.L_x_2177:
        /* <DEDUP_REMOVED lines=46> */
.L_x_2180:
[----:B------:R-:W-:Y:S05]  /*a240*/  BSYNC B0 ;  /* 0x0000000000007941 */ /* 0x000fea0003800000 */
.L_x_2179:
        /* <DEDUP_REMOVED lines=46> */
.L_x_2182:
[----:B------:R-:W-:Y:S05]  /*a530*/  BSYNC B0 ;  /* 0x0000000000007941 */ /* 0x000fea0003800000 */
.L_x_2181:
        /* <DEDUP_REMOVED lines=46> */
.L_x_2184:
[----:B------:R-:W-:Y:S05]  /*a820*/  BSYNC B0 ;  /* 0x0000000000007941 */ /* 0x000fea0003800000 */
.L_x_2183:
        /* <DEDUP_REMOVED lines=46> */
.L_x_2186:
[----:B------:R-:W-:Y:S05]  /*ab10*/  BSYNC B0 ;  /* 0x0000000000007941 */ /* 0x000fea0003800000 */
.L_x_2185:
        /* <DEDUP_REMOVED lines=46> */
.L_x_2159:
        /* <DEDUP_REMOVED lines=76> */
.L_x_2188:
[----:B------:R-:W-:Y:S05]  /*b2c0*/  BSYNC B0 ;  /* 0x0000000000007941 */ /* 0x000fea0003800000 */
.L_x_2187:
        /* <DEDUP_REMOVED lines=94> */
.L_x_2190:
[----:B-1----:R-:W-:Y:S05]  /*b8b0*/  BSYNC B0 ;  /* 0x0000000000007941 */ /* 0x002fea0003800000 */
.L_x_2189:
        /* <DEDUP_REMOVED lines=153> */
.L_x_2194:
[----:B------:R-:W-:Y:S05]  /*c250*/  BSYNC B0 ;  /* 0x0000000000007941 */ /* 0x000fea0003800000 */
.L_x_2193:
        /* <DEDUP_REMOVED lines=114> */
.L_x_2196:
[----:B------:R-:W-:Y:S05]  /*c980*/  BSYNC B0 ;  /* 0x0000000000007941 */ /* 0x000fea0003800000 */
.L_x_2195:
        /* <DEDUP_REMOVED lines=113> */
.L_x_2192:
[----:B------:R-:W-:Y:S05]  /*d0a0*/  BSYNC B1 ;  /* 0x0000000000017941 */ /* 0x000fea0003800000 */
.L_x_2191:
        /* <DEDUP_REMOVED lines=74> */
[-C--:B------:R-:W-:Y:S01]  /*d550*/  FMUL.FTZ R82, R44, R75.reuse ;  /* 0x0000004b2c527220 */ /* 0x080fe20000410000 */
        /* <DEDUP_REMOVED lines=36> */
.L_x_2198:
[----:B------:R-:W-:Y:S05]  /*d7a0*/  BSYNC B0 ;  /* 0x0000000000007941 */ /* 0x000fea0003800000 */
.L_x_2197:
        /* <DEDUP_REMOVED lines=116> */
.L_x_2200:
[----:B------:R-:W-:Y:S05]  /*def0*/  BSYNC B0 ;  /* 0x0000000000007941 */ /* 0x000fea0003800000 */
.L_x_2199:
        /* <DEDUP_REMOVED lines=115> */
.L_x_2176:
[----:B------:R-:W-:Y:S05]  /*e630*/  BSYNC B2 ;  /* 0x0000000000027941 */ /* 0x000fea0003800000 */
.L_x_2158:
[----:B------:R-:W-:Y:S01]  /*e640*/  IMAD R52, R52, c[0x0][0x208], RZ ;  /* 0x0000820034347a24 */ /* 0x000fe200078e02ff */
[----:B-1----:R-:W-:Y:S01]  /*e650*/  SHF.R.S32.HI R8, RZ, 0x4, R53 ;  /* 0x00000004ff087819 */ /* 0x002fe20000011435 */
        /* <DEDUP_REMOVED lines=8> */
[----:B------:R-:W-:Y:S01]  /*e6e0*/  LOP3.LUT R9, R9, 0xfffffffe, RZ, 0xc0, !PT ;  /* 0xfffffffe09097812 */ /* 0x000fe200078ec0ff */
[C---:B------:R-:W-:Y:S01]  /*e6f0*/  IMAD R12, R200.reuse, c[0x0][0x21c], R51 ;  /* 0x00008700c80c7a24 */ /* 0x040fe200078e0233 */
[----:B------:R-:W-:Y:S01]  /*e700*/  SHF.R.S32.HI R172, RZ, 0x1f, R41 ;  /* 0x0000001fffac7819 */ /* 0x000fe20000011429 */
[----:B------:R-:W-:Y:S01]  /*e710*/  IMAD.WIDE.U32 R6, R200, c[0x0][0x218], R6 ;  /* 0x00008600c8067a25 */ /* 0x000fe200078e0006 */
[----:B------:R-:W-:Y:S01]  /*e720*/  LOP3.LUT R173, R173, 0xfffffff8, RZ, 0xc0, !PT ;  /* 0xfffffff8adad7812 */ /* 0x000fe200078ec0ff */
[----:B------:R-:W-:Y:S01]  /*e730*/  UISETP.GE.AND UP0, UPT, UR8, 0x2, UPT ;  /* 0x000000020800788c */ /* 0x000fe2000bf06270 */
[----:B------:R-:W-:Y:S01]  /*e740*/  LEA.HI R172, R172, R41, RZ, 0x3 ;  /* 0x00000029acac7211 */ /* 0x000fe200078f18ff */
[----:B------:R-:W-:Y:S01]  /*e750*/  IMAD.IADD R9, R8, 0x1, -R9 ;  /* 0x0000000108097824 */ /* 0x000fe200078e0a09 */
[----:B------:R-:W-:Y:S01]  /*e760*/  IADD3 R5, P0, R6, UR24, RZ ;  /* 0x0000001806057c10 */ /* 0x000fe2000ff1e0ff */
[----:B------:R-:W-:Y:S01]  /*e770*/  IMAD.SHL.U32 R6, R43, 0x40, RZ ;  /* 0x000000402b067824 */ /* 0x000fe200078e00ff */
[----:B------:R-:W-:Y:S01]  /*e780*/  LOP3.LUT R172, R172, 0xfffffff8, RZ, 0xc0, !PT ;  /* 0xfffffff8acac7812 */ /* 0x000fe200078ec0ff */
[----:B------:R-:W-:Y:S01]  /*e790*/  IMAD.WIDE R16, R173, 0x2, RZ ;  /* 0x00000002ad107825 */ /* 0x000fe200078e02ff */
[----:B------:R-:W-:-:S02]  /*e7a0*/  IADD3.X R12, R7, UR10, R12, P0, !PT ;  /* 0x0000000a070c7c10 */ /* 0x000fc400087fe40c */
[----:B------:R-:W-:Y:S01]  /*e7b0*/  LEA R11, P0, R5, c[0x0][0x1f8], 0x1 ;  /* 0x00007e00050b7a11 */ /* 0x000fe200078008ff */
[----:B------:R-:W-:Y:S01]  /*e7c0*/  IMAD.SHL.U32 R7, R50, 0x8, RZ ;  /* 0x0000000832077824 */ /* 0x000fe200078e00ff */
[----:B------:R-:W-:Y:S01]  /*e7d0*/  LOP3.LUT R6, R6, 0x1c0, RZ, 0xc0, !PT ;  /* 0x000001c006067812 */ /* 0x000fe200078ec0ff */
[----:B------:R-:W-:Y:S01]  /*e7e0*/  IMAD.SHL.U32 R82, R49, 0x40, RZ ;  /* 0x0000004031527824 */ /* 0x000fe200078e00ff */
[----:B------:R-:W-:Y:S01]  /*e7f0*/  LEA.HI.X R12, R5, c[0x0][0x1fc], R12, 0x1, P0 ;  /* 0x00007f00050c7a11 */ /* 0x000fe200000f0c0c */
[----:B------:R-:W1:Y:S01]  /*e800*/  SHFL.IDX PT, R72, R11, 0x1, 0x181f ;  /* 0x00381f000b487f89 */ /* 0x000e6200000e0000 */
[----:B------:R-:W-:Y:S01]  /*e810*/  SHF.R.U32.HI R5, RZ, 0x3, R6 ;  /* 0x00000003ff057819 */ /* 0x000fe20000011606 */
[----:B------:R-:W-:Y:S01]  /*e820*/  IMAD.SHL.U32 R83, R48, 0x40, RZ ;  /* 0x0000004030537824 */ /* 0x000fe200078e00ff */
[----:B------:R-:W-:Y:S01]  /*e830*/  LOP3.LUT R10, R6, 0x8, R7, 0xf8, !PT ;  /* 0x00000008060a7812 */ /* 0x000fe200078ef807 */
[----:B------:R-:W-:Y:S01]  /*e840*/  IMAD.SHL.U32 R203, R0, 0x2, RZ ;  /* 0x0000000200cb7824 */ /* 0x000fe200078e00ff */
[----:B------:R2:W3:Y:S04]  /*e850*/  SHFL.IDX PT, R6, R11, RZ, 0x181f ;  /* 0x00181fff0b067589 */ /* 0x0004e800000e0000 */
[----:B------:R-:W-:Y:S01]  /*e860*/  BAR.SYNC.DEFER_BLOCKING 0x0 ;  /* 0x0000000000007b1d */ /* 0x000fe20000010000 */
[----:B------:R-:W-:-:S02]  /*e870*/  LOP3.LUT R10, R10, R5, RZ, 0x3c, !PT ;  /* 0x000000050a0a7212 */ /* 0x000fc400078e3cff */
[----:B------:R-:W-:Y:S02]  /*e880*/  LOP3.LUT P0, RZ, R43, 0x2, RZ, 0xc0, !PT ;  /* 0x000000022bff7812 */ /* 0x000fe4000780c0ff */
[----:B------:R-:W-:Y:S01]  /*e890*/  LOP3.LUT R82, R82, 0x1c0, RZ, 0xc0, !PT ;  /* 0x000001c052527812 */ /* 0x000fe200078ec0ff */
[----:B------:R-:W4:Y:S01]  /*e8a0*/  SHFL.IDX PT, R5, R12, 0x1, 0x181f ;  /* 0x00381f000c057f89 */ /* 0x000f2200000e0000 */
[----:B------:R-:W-:Y:S01]  /*e8b0*/  IMAD R197, R9, 0x200, R10 ;  /* 0x0000020009c57824 */ /* 0x000fe200078e020a */
[----:B------:R-:W-:Y:S01]  /*e8c0*/  LOP3.LUT R83, R83, 0xfffffe00, RZ, 0xc0, !PT ;  /* 0xfffffe0053537812 */ /* 0x000fe200078ec0ff */
[----:B------:R-:W-:Y:S01]  /*e8d0*/  IMAD.SHL.U32 R9, R9, 0x8, RZ ;  /* 0x0000000809097824 */ /* 0x000fe200078e00ff */
[----:B------:R-:W5:Y:S01]  /*e8e0*/  SHFL.IDX PT, R7, R12, RZ, 0x181f ;  /* 0x00181fff0c077589 */ /* 0x000f6200000e0000 */
[----:B------:R-:W-:Y:S01]  /*e8f0*/  IMAD.SHL.U32 R197, R197, 0x2, RZ ;  /* 0x00000002c5c57824 */ /* 0x000fe200078e00ff */
[----:B------:R-:W-:Y:S02]  /*e900*/  ISETP.GE.AND P2, PT, R42, c[0x0][0x1d4], PT ;  /* 0x000075002a007a0c */ /* 0x000fe40003f46270 */
[----:B------:R-:W-:-:S02]  /*e910*/  LOP3.LUT R9, R82, 0x8, R9, 0xf8, !PT ;  /* 0x0000000852097812 */ /* 0x000fc400078ef809 */
[C---:B------:R-:W-:Y:S02]  /*e920*/  IADD3 R8, R197.reuse, 0x6100, RZ ;  /* 0x00006100c5087810 */ /* 0x040fe40007ffe0ff */
[----:B------:R-:W-:Y:S01]  /*e930*/  IADD3 R196, R197, 0x6120, RZ ;  /* 0x00006120c5c47810 */ /* 0x000fe20007ffe0ff */
[----:B--2---:R-:W-:Y:S01]  /*e940*/  IMAD.WIDE R10, R81, 0x2, RZ ;  /* 0x00000002510a7825 */ /* 0x004fe200078e02ff */
[----:B------:R-:W-:Y:S02]  /*e950*/  @P0 IADD3 R196, R8, -0x20, RZ ;  /* 0xffffffe008c40810 */ /* 0x000fe40007ffe0ff */
[----:B------:R-:W-:Y:S02]  /*e960*/  SHF.R.U32.HI R82, RZ, 0x3, R82 ;  /* 0x00000003ff527819 */ /* 0x000fe40000011652 */
[----:B-1----:R-:W-:Y:S01]  /*e970*/  IADD3 R44, P0, R10, R72, RZ ;  /* 0x000000480a2c7210 */ /* 0x002fe20007f1e0ff */
[----:B------:R-:W-:Y:S01]  /*e980*/  LDSM.16.M88.4 R24, [R197+0x6100] ;  /* 0x00610000c518783b */ /* 0x000fe20000000200 */
[----:B---3--:R-:W-:-:S02]  /*e990*/  IADD3 R14, P1, R6, R10, RZ ;  /* 0x0000000a060e7210 */ /* 0x008fc40007f3e0ff */
[----:B------:R-:W-:Y:S01]  /*e9a0*/  LOP3.LUT R82, R9, R82, RZ, 0x3c, !PT ;  /* 0x0000005209527212 */ /* 0x000fe200078e3cff */
[----:B------:R-:W-:Y:S01]  /*e9b0*/  LDSM.16.M88.4 R36, [R197+0x7900] ;  /* 0x00790000c524783b */ /* 0x000fe20000000200 */
[----:B----4-:R-:W-:Y:S01]  /*e9c0*/  IMAD.X R45, R11, 0x1, R5, P0 ;  /* 0x000000010b2d7824 */ /* 0x010fe200000e0605 */
[----:B------:R-:W-:Y:S02]  /*e9d0*/  IADD3 R74, P0, R16, R72, RZ ;  /* 0x00000048104a7210 */ /* 0x000fe40007f1e0ff */
[----:B------:R-:W-:Y:S01]  /*e9e0*/  LDSM.16.M88.4 R32, [R196] ;  /* 0x00000000c420783b */ /* 0x000fe20000000200 */
[----:B-----5:R-:W-:Y:S01]  /*e9f0*/  IMAD.X R15, R7, 0x1, R11, P1 ;  /* 0x00000001070f7824 */ /* 0x020fe200008e060b */
[----:B------:R-:W-:Y:S01]  /*ea00*/  IADD3 R12, P1, R6, R16, RZ ;  /* 0x00000010060c7210 */ /* 0x000fe20007f3e0ff */
[----:B------:R-:W-:Y:S01]  /*ea10*/  IMAD.WIDE R10, R172, 0x2, RZ ;  /* 0x00000002ac0a7825 */ /* 0x000fe200078e02ff */
[----:B------:R-:W-:Y:S01]  /*ea20*/  LDSM.16.M88.4 R64, [R196+0x800] ;  /* 0x00080000c440783b */ /* 0x000fe20000000200 */
[----:B------:R-:W-:-:S02]  /*ea30*/  P2R R4, PR, RZ, 0x8 ;  /* 0x00000008ff047803 */ /* 0x000fc40000000000 */
[----:B------:R-:W-:Y:S01]  /*ea40*/  IMAD.X R75, R17, 0x1, R5, P0 ;  /* 0x00000001114b7824 */ /* 0x000fe200000e0605 */
[----:B------:R-:W-:Y:S01]  /*ea50*/  IADD3 R72, P0, R10, R72, RZ ;  /* 0x000000480a487210 */ /* 0x000fe20007f1e0ff */
[----:B------:R-:W-:Y:S01]  /*ea60*/  IMAD.X R13, R7, 0x1, R17, P1 ;  /* 0x00000001070d7824 */ /* 0x000fe200008e0611 */
[----:B------:R-:W-:Y:S01]  /*ea70*/  IADD3 R6, P1, R6, R10, RZ ;  /* 0x0000000a06067210 */ /* 0x000fe20007f3e0ff */
[----:B------:R-:W-:Y:S01]  /*ea80*/  LDSM.16.M88.4 R16, [R197+0x6900] ;  /* 0x00690000c510783b */ /* 0x000fe20000000200 */
[C---:B------:R-:W-:Y:S01]  /*ea90*/  IADD3 R187, R196.reuse, 0x800, RZ ;  /* 0x00000800c4bb7810 */ /* 0x040fe20007ffe0ff */
[----:B------:R-:W-:Y:S01]  /*eaa0*/  IMAD.X R73, R11, 0x1, R5, P0 ;  /* 0x000000010b497824 */ /* 0x000fe200000e0605 */
[----:B------:R-:W-:Y:S01]  /*eab0*/  IADD3 R186, R196, 0x1000, RZ ;  /* 0x00001000c4ba7810 */ /* 0x000fe20007ffe0ff */
[----:B------:R-:W-:Y:S01]  /*eac0*/  IMAD R5, R69, 0x400, R83 ;  /* 0x0000040045057824 */ /* 0x000fe200078e0253 */
[----:B------:R-:W-:Y:S01]  /*ead0*/  LDSM.16.M88.4 R60, [R196+0x1000] ;  /* 0x00100000c43c783b */ /* 0x000fe20000000200 */
[----:B------:R-:W-:Y:S01]  /*eae0*/  IMAD.X R7, R7, 0x1, R11, P1 ;  /* 0x0000000107077824 */ /* 0x000fe200008e060b */
[----:B------:R-:W-:Y:S01]  /*eaf0*/  ISETP.GE.AND P1, PT, R81, c[0x0][0x1d4], PT ;  /* 0x0000750051007a0c */ /* 0x000fe20003f26270 */
[----:B------:R-:W-:Y:S01]  /*eb00*/  IMAD.IADD R0, R82, 0x1, R5 ;  /* 0x0000000152007824 */ /* 0x000fe200078e0205 */
[----:B------:R-:W-:Y:S01]  /*eb10*/  LDSM.16.M88.4 R8, [R197+0x7100] ;  /* 0x00710000c508783b */ /* 0x000fe20000000200 */
[----:B------:R-:W-:-:S02]  /*eb20*/  IADD3 R185, R196, 0x1800, RZ ;  /* 0x00001800c4b97810 */ /* 0x000fc40007ffe0ff */
[----:B------:R-:W-:Y:S01]  /*eb30*/  IMAD.SHL.U32 R198, R0, 0x2, RZ ;  /* 0x0000000200c67824 */ /* 0x000fe200078e00ff */
[C---:B------:R-:W-:Y:S01]  /*eb40*/  ISETP.LT.OR P0, PT, R40.reuse, 0x1, P1 ;  /* 0x000000012800780c */ /* 0x040fe20000f01670 */
[----:B------:R-:W-:Y:S01]  /*eb50*/  LDSM.16.M88.4 R56, [R196+0x1800] ;  /* 0x00180000c438783b */ /* 0x000fe20000000200 */
[----:B------:R-:W-:Y:S01]  /*eb60*/  ISETP.LT.OR P1, PT, R40, 0x21, P1 ;  /* 0x000000212800780c */ /* 0x000fe20000f21670 */
[--C-:B------:R-:W-:Y:S01]  /*eb70*/  IMAD R194, R2, 0x2, R198.reuse ;  /* 0x0000000202c27824 */ /* 0x100fe200078e02c6 */
[C---:B------:R-:W-:Y:S01]  /*eb80*/  IADD3 R183, R196.reuse, 0x2000, RZ ;  /* 0x00002000c4b77810 */ /* 0x040fe20007ffe0ff */
[----:B------:R-:W1:Y:S01]  /*eb90*/  LDSM.16.M88.4 R76, [R198+0xc100] ;  /* 0x00c10000c64c783b */ /* 0x000e620000000200 */
[----:B------:R-:W-:Y:S01]  /*eba0*/  IMAD.MOV.U32 R0, RZ, RZ, 0x40 ;  /* 0x00000040ff007424 */ /* 0x000fe200078e00ff */
[C---:B------:R-:W-:Y:S01]  /*ebb0*/  IADD3 R182, R196.reuse, 0x2800, RZ ;  /* 0x00002800c4b67810 */ /* 0x040fe20007ffe0ff */
[C---:B------:R-:W-:Y:S01]  /*ebc0*/  IMAD R193, R3.reuse, 0x2, R198 ;  /* 0x0000000203c17824 */ /* 0x040fe200078e02c6 */
[----:B------:R-:W2:Y:S01]  /*ebd0*/  LDSM.16.M88.4 R52, [R194+0xc100] ;  /* 0x00c10000c234783b */ /* 0x000ea20000000200 */
[----:B------:R-:W-:Y:S01]  /*ebe0*/  IMAD R191, R3, 0x2, R194 ;  /* 0x0000000203bf7824 */ /* 0x000fe200078e02c2 */
[----:B------:R-:W-:-:S02]  /*ebf0*/  IADD3 R181, R196, 0x3000, RZ ;  /* 0x00003000c4b57810 */ /* 0x000fc40007ffe0ff */
        /* <DEDUP_REMOVED lines=8> */
[C---:B------:R-:W-:Y:S02]  /*ec80*/  IADD3 R177, R196.reuse, 0x5000, RZ ;  /* 0x00005000c4b17810 */ /* 0x040fe40007ffe0ff */
[----:B------:R-:W-:-:S03]  /*ec90*/  IADD3 R176, R196, 0x5800, RZ ;  /* 0x00005800c4b07810 */ /* 0x000fc60007ffe0ff */
[----:B------:R3:W-:Y:S01]  /*eca0*/  LDGSTS.E.BYPASS.LTC128B.128 [R203+0x2100], [R12.64], !P0 ;  /* 0x021000000ccb7fae */ /* 0x0007e2000c101d54 */
[----:B------:R-:W-:-:S04]  /*ecb0*/  ISETP.GE.AND P0, PT, R41, c[0x0][0x1d4], PT ;  /* 0x0000750029007a0c */ /* 0x000fc80003f06270 */
[C---:B------:R-:W-:Y:S02]  /*ecc0*/  ISETP.LT.OR P3, PT, R40.reuse, 0x1, P0 ;  /* 0x000000012800780c */ /* 0x040fe40000761670 */
[----:B------:R-:W-:Y:S01]  /*ecd0*/  ISETP.LT.OR P0, PT, R40, 0x21, P0 ;  /* 0x000000212800780c */ /* 0x000fe20000701670 */
[----:B-1----:R-:W-:Y:S10]  /*ece0*/  HMMA.16816.F32 R28, R76, R24, RZ ;  /* 0x000000184c1c723c */ /* 0x002ff400000018ff */
[----:B------:R1:W-:Y:S01]  /*ecf0*/  LDGSTS.E.BYPASS.LTC128B.128 [R203+0x4100], [R6.64], !P3 ;  /* 0x0410000006cb7fae */ /* 0x0003e2000d901d54 */
[----:B------:R-:W-:-:S03]  /*ed00*/  ISETP.NE.AND P3, PT, R4, RZ, PT ;  /* 0x000000ff0400720c */ /* 0x000fc60003f65270 */
[----:B------:R4:W-:Y:S01]  /*ed10*/  LDGSTS.E.BYPASS.LTC128B.128 [R203+0x1100], [R44.64], !P1 ;  /* 0x011000002ccb7fae */ /* 0x0009e2000c901d54 */
[----:B------:R-:W-:Y:S01]  /*ed20*/  LOP3.LUT P1, RZ, R43, 0x4, RZ, 0xc0, !PT ;  /* 0x000000042bff7812 */ /* 0x000fe2000782c0ff */
[----:B------:R-:W-:Y:S03]  /*ed30*/  HMMA.16816.F32 R24, R76, R26, RZ ;  /* 0x0000001a4c18723c */ /* 0x000fe600000018ff */
[----:B------:R-:W-:Y:S02]  /*ed40*/  SEL R0, R0, 0xffffffc0, !P1 ;  /* 0xffffffc000007807 */ /* 0x000fe40004800000 */
[----:B------:R-:W-:-:S03]  /*ed50*/  ISETP.LT.OR P1, PT, R40, 0x21, P2 ;  /* 0x000000212800780c */ /* 0x000fc60001721670 */
[----:B------:R-:W-:Y:S01]  /*ed60*/  IMAD.IADD R192, R197, 0x1, R0 ;  /* 0x00000001c5c07824 */ /* 0x000fe200078e0200 */
[----:B------:R-:W-:Y:S01]  /*ed70*/  HMMA.16816.F32 R20, R76, R16, RZ ;  /* 0x000000104c14723c */ /* 0x000fe200000018ff */
[----:B------:R-:W-:-:S07]  /*ed80*/  IMAD.IADD R184, R0, 0x1, R196 ;  /* 0x0000000100b87824 */ /* 0x000fce00078e02c4 */
[C---:B---3--:R-:W-:Y:S01]  /*ed90*/  HMMA.16816.F32 R12, R76.reuse, R8, RZ ;  /* 0x000000084c0c723c */ /* 0x048fe200000018ff */
[----:B------:R3:W-:Y:S04]  /*eda0*/  LDGSTS.E.BYPASS.LTC128B.128 [R203+0x3100], [R74.64], !P1 ;  /* 0x031000004acb7fae */ /* 0x0007e8000c901d54 */
[----:B------:R3:W-:Y:S01]  /*edb0*/  LDGSTS.E.BYPASS.LTC128B.128 [R203+0x5100], [R72.64], !P0 ;  /* 0x0510000048cb7fae */ /* 0x0007e2000c101d54 */
[----:B------:R-:W-:Y:S02]  /*edc0*/  PLOP3.LUT P0, PT, PT, PT, UP0, 0x80, 0x0 ;  /* 0x000000000000781c */ /* 0x000fe40003f0f008 */
[C---:B------:R-:W-:Y:S01]  /*edd0*/  HMMA.16816.F32 R16, R76.reuse, R18, RZ ;  /* 0x000000124c10723c */ /* 0x040fe200000018ff */
[----:B------:R-:W-:Y:S04]  /*ede0*/  LDSM.16.M88.4 R48, [R193+0xc100] ;  /* 0x00c10000c130783b */ /* 0x000fe80000000200 */
[----:B----4-:R-:W4:Y:S03]  /*edf0*/  LDSM.16.M88.4 R44, [R192+0x6100] ;  /* 0x00610000c02c783b */ /* 0x010f260000000200 */
[C---:B------:R-:W-:Y:S01]  /*ee00*/  HMMA.16816.F32 R8, R76.reuse, R10, RZ ;  /* 0x0000000a4c08723c */ /* 0x040fe200000018ff */
[----:B------:R-:W5:Y:S04]  /*ee10*/  LDSM.16.M88.4 R40, [R192+0x6900] ;  /* 0x00690000c028783b */ /* 0x000f680000000200 */
[----:B------:R-:W0:Y:S03]  /*ee20*/  LDGDEPBAR ;  /* 0x00000000000079af */ /* 0x000e260000000000 */
[C---:B-1----:R-:W-:Y:S08]  /*ee30*/  HMMA.16816.F32 R4, R76.reuse, R36, RZ ;  /* 0x000000244c04723c */ /* 0x042ff000000018ff */
[----:B------:R-:W-:Y:S01]  /*ee40*/  HMMA.16816.F32 R76, R76, R38, RZ ;  /* 0x000000264c4c723c */ /* 0x000fe200000018ff */
[----:B------:R-:W1:Y:S04]  /*ee50*/  LDSM.16.M88.4 R36, [R192+0x7100] ;  /* 0x00710000c024783b */ /* 0x000e680000000200 */
[----:B---3--:R-:W-:Y:S03]  /*ee60*/  LDSM.16.M88.4 R72, [R191+0xc100] ;  /* 0x00c10000bf48783b */ /* 0x008fe60000000200 */
[C---:B--2---:R-:W-:Y:S08]  /*ee70*/  HMMA.16816.F32 R28, R52.reuse, R32, R28 ;  /* 0x00000020341c723c */ /* 0x044ff0000000181c */
        /* <DEDUP_REMOVED lines=119> */
[C---:B------:R-:W-:Y:S07]  /*f5f0*/  HMMA.16816.F32 R20, R48.reuse, R40, R20 ;  /* 0x000000283014723c */ /* 0x040fee0000001814 */
[----:B------:R-:W-:Y:S01]  /*f600*/  SHF.R.S32.HI R40, RZ, 0x1f, R173 ;  /* 0x0000001fff287819 */ /* 0x000fe200000114ad */
        /* <DEDUP_REMOVED lines=12> */
[----:B------:R-:W-:Y:S01]  /*f6d0*/  LOP3.LUT R4, R82, R83, RZ, 0xfc, !PT ;  /* 0x0000005352047212 */ /* 0x000fe200078efcff */
[----:B------:R-:W-:Y:S01]  /*f6e0*/  HMMA.16816.F32 R76, R72, R54, R76 ;  /* 0x00000036484c723c */ /* 0x000fe2000000184c */
[----:B------:R-:W-:-:S02]  /*f6f0*/  SHF.R.S32.HI R6, RZ, 0x1f, R81 ;  /* 0x0000001fff067819 */ /* 0x000fc40000011451 */
[----:B------:R-:W-:Y:S01]  /*f700*/  SHF.R.S32.HI R7, RZ, 0x1f, R172 ;  /* 0x0000001fff077819 */ /* 0x000fe200000114ac */
[----:B------:R-:W-:Y:S06]  /*f710*/  BAR.SYNC.DEFER_BLOCKING 0x0 ;  /* 0x0000000000007b1d */ /* 0x000fec0000010000 */
[----:B------:R-:W-:Y:S05]  /*f720*/  @!P0 BRA `(.L_x_2201) ;  /* 0x0000043000008947 */ /* 0x000fea0003800000 */
        /* <DEDUP_REMOVED lines=18> */
[C---:B------:R-:W-:Y:S01]  /*f850*/  SHF.L.U64.HI R40, R173.reuse, 0x1, R40 ;  /* 0x00000001ad287819 */ /* 0x040fe20000010228 */
[----:B------:R-:W-:Y:S01]  /*f860*/  IMAD.SHL.U32 R41, R173, 0x2, RZ ;  /* 0x00000002ad297824 */ /* 0x000fe200078e00ff */
        /* <DEDUP_REMOVED lines=9> */
[----:B------:R-:W-:-:S03]  /*f900*/  IADD3 R48, P0, R36, UR22, RZ ;  /* 0x0000001624307c10 */ /* 0x000fc6000ff1e0ff */
        /* <DEDUP_REMOVED lines=10> */
[----:B------:R-:W-:-:S02]  /*f9b0*/  IADD3 R44, -R0, 0x10, RZ ;  /* 0x00000010002c7810 */ /* 0x000fc40007ffe1ff */
        /* <DEDUP_REMOVED lines=26> */
.L_x_2201:
[----:B------:R-:W-:Y:S01]  /*fb60*/  LOP3.LUT R0, R68, 0xffffffe0, RZ, 0xc0, !PT ;  /* 0xffffffe044007812 */ /* 0x000fe200078ec0ff */
[----:B------:R-:W-:Y:S01]  /*fb70*/  UMOV UR4, 0xffffffc0 ;  /* 0xffffffc000047882 */ /* 0x000fe20000000000 */
[----:B------:R-:W-:Y:S01]  /*fb80*/  LEA.HI R6, R70, R71, RZ, 0x2 ;  /* 0x0000004746067211 */ /* 0x000fe200078f10ff */
[----:B------:R-:W-:Y:S01]  /*fb90*/  UIMAD UR4, UR8, UR4, 0x41 ;  /* 0x00000041080474a4 */ /* 0x000fe2000f8e0204 */
[----:B------:R-:W-:Y:S01]  /*fba0*/  SHF.R.S32.HI R36, RZ, 0x1f, R69 ;  /* 0x0000001fff247819 */ /* 0x000fe20000011445 */
[C---:B------:R-:W-:Y:S01]  /*fbb0*/  IMAD.IADD R0, R71.reuse, 0x1, -R0 ;  /* 0x0000000147007824 */ /* 0x040fe200078e0a00 */
[----:B------:R-:W-:Y:S01]  /*fbc0*/  LOP3.LUT R6, R6, 0xfffffffc, RZ, 0xc0, !PT ;  /* 0xfffffffc06067812 */ /* 0x000fe200078ec0ff */
[----:B------:R-:W-:Y:S01]  /*fbd0*/  IMAD.SHL.U32 R195, R4, 0x2, RZ ;  /* 0x0000000204c37824 */ /* 0x000fe200078e00ff */
[----:B------:R-:W-:Y:S01]  /*fbe0*/  LEA.HI R5, R36, R69, RZ, 0x3 ;  /* 0x0000004524057211 */ /* 0x000fe200078f18ff */
[----:B------:R-:W-:Y:S01]  /*fbf0*/  UIADD3 UR8, UR8, -0x2, URZ ;  /* 0xfffffffe08087890 */ /* 0x000fe2000fffe03f */
[----:B------:R-:W-:Y:S01]  /*fc00*/  SHF.R.S32.HI R7, RZ, 0x1f, R0 ;  /* 0x0000001fff077819 */ /* 0x000fe20000011400 */
[----:B------:R-:W-:Y:S01]  /*fc10*/  IMAD.IADD R71, R71, 0x1, -R6 ;  /* 0x0000000147477824 */ /* 0x000fe200078e0a06 */
[----:B------:R-:W-:Y:S01]  /*fc20*/  LOP3.LUT R36, R5, 0xffffff8, RZ, 0xc0, !PT ;  /* 0x0ffffff805247812 */ /* 0x000fe200078ec0ff */
[----:B------:R-:W-:Y:S01]  /*fc30*/  LDSM.16.MT88.4 R40, [R195+0x2100] ;  /* 0x00210000c328783b */ /* 0x000fe20000004200 */
[----:B------:R-:W-:Y:S01]  /*fc40*/  LEA.HI R6, R7, R0, RZ, 0x2 ;  /* 0x0000000007067211 */ /* 0x000fe200078f10ff */
[--C-:B------:R-:W-:Y:S01]  /*fc50*/  IMAD R190, R2, 0x2, R195.reuse ;  /* 0x0000000202be7824 */ /* 0x100fe200078e02c3 */
[----:B------:R-:W-:Y:S01]  /*fc60*/  LEA.HI R5, R71, R71, RZ, 0x1 ;  /* 0x0000004747057211 */ /* 0x000fe200078f08ff */
[----:B------:R-:W-:Y:S01]  /*fc70*/  IMAD.IADD R36, R69, 0x1, -R36 ;  /* 0x0000000145247824 */ /* 0x000fe200078e0a24 */
[----:B------:R-:W-:Y:S01]  /*fc80*/  PLOP3.LUT P1, PT, PT, PT, UP2, 0x80, 0x0 ;  /* 0x000000000000781c */ /* 0x000fe20003f2f028 */
[C---:B------:R-:W-:Y:S01]  /*fc90*/  IMAD R189, R3.reuse, 0x2, R195 ;  /* 0x0000000203bd7824 */ /* 0x040fe200078e02c3 */
[----:B------:R-:W-:Y:S01]  /*fca0*/  LEA.HI.SX32 R7, R6, UR12, 0x1e ;  /* 0x0000000c06077c11 */ /* 0x000fe2000f8ff2ff */
[----:B------:R-:W-:Y:S01]  /*fcb0*/  IMAD R188, R3, 0x2, R190 ;  /* 0x0000000203bc7824 */ /* 0x000fe200078e02be */
[----:B-1----:R-:W-:Y:S01]  /*fcc0*/  LOP3.LUT R38, R5, 0x1ffffffe, RZ, 0xc0, !PT ;  /* 0x1ffffffe05267812 */ /* 0x002fe200078ec0ff */
[----:B------:R-:W-:Y:S01]  /*fcd0*/  LDSM.16.MT88.4 R100, [R195+0x100] ;  /* 0x00010000c364783b */ /* 0x000fe20000004200 */
[----:B------:R-:W-:Y:S01]  /*fce0*/  PLOP3.LUT P0, PT, PT, PT, UP2, 0x80, 0x0 ;  /* 0x000000000000781c */ /* 0x000fe20003f0f028 */
[----:B------:R-:W-:Y:S01]  /*fcf0*/  IMAD R7, R36, 0x10, R7 ;  /* 0x0000001024077824 */ /* 0x000fe200078e0207 */
[----:B------:R-:W-:Y:S01]  /*fd00*/  LOP3.LUT R175, R6, 0x7ffffffc, RZ, 0xc0, !PT ;  /* 0x7ffffffc06af7812 */ /* 0x000fe200078ec0ff */
[----:B------:R-:W-:Y:S01]  /*fd10*/  IMAD.IADD R38, R71, 0x1, -R38 ;  /* 0x0000000147267824 */ /* 0x000fe200078e0a26 */
[----:B------:R-:W-:Y:S01]  /*fd20*/  LDSM.16.MT88.4 R108, [R190+0x100] ;  /* 0x00010000be6c783b */ /* 0x000fe20000004200 */
[----:B------:R-:W-:-:S02]  /*fd30*/  IMAD.U32 R206, RZ, RZ, UR8 ;  /* 0x00000008ffce7e24 */ /* 0x000fc4000f8e00ff */
[----:B------:R-:W-:Y:S01]  /*fd40*/  IMAD R174, R38, 0x8, R7 ;  /* 0x0000000826ae7824 */ /* 0x000fe200078e0207 */
[----:B------:R-:W-:Y:S01]  /*fd50*/  LDSM.16.MT88.4 R116, [R189+0x100] ;  /* 0x00010000bd74783b */ /* 0x000fe20000004200 */
[----:B------:R-:W-:Y:S02]  /*fd60*/  IMAD.IADD R175, R0, 0x1, -R175 ;  /* 0x0000000100af7824 */ /* 0x000fe400078e0aaf */
[----:B------:R-:W-:Y:S01]  /*fd70*/  @P1 IMAD.HI.U32 R7, R174, c[0x0][0x2c8], RZ ;  /* 0x0000b200ae071a27 */ /* 0x000fe200078e00ff */
[----:B------:R-:W-:Y:S03]  /*fd80*/  LDSM.16.MT88.4 R124, [R188+0x100] ;  /* 0x00010000bc7c783b */ /* 0x000fe60000004200 */
[----:B------:R-:W-:Y:S01]  /*fd90*/  IMAD.MOV.U32 R5, RZ, RZ, R174 ;  /* 0x000000ffff057224 */ /* 0x000fe200078e00ae */
[----:B------:R-:W-:Y:S01]  /*fda0*/  @P0 SHF.R.U32.HI R5, RZ, c[0x0][0x2cc], R7 ;  /* 0x0000b300ff050a19 */ /* 0x000fe20000011607 */
[----:B------:R-:W-:Y:S01]  /*fdb0*/  IMAD.U32 R0, RZ, RZ, UR4 ;  /* 0x00000004ff007e24 */ /* 0x000fe2000f8e00ff */
[----:B------:R-:W-:Y:S01]  /*fdc0*/  LDSM.16.MT88.4 R48, [R190+0x2100] ;  /* 0x00210000be30783b */ /* 0x000fe20000004200 */
[----:B------:R-:W-:Y:S01]  /*fdd0*/  IMAD.SHL.U32 R175, R175, 0x2, RZ ;  /* 0x00000002afaf7824 */ /* 0x000fe200078e00ff */
[----:B------:R-:W-:-:S02]  /*fde0*/  ULDC.64 UR4, c[0x0][0x2c8] ;  /* 0x0000b20000047ab9 */ /* 0x000fc40000000a00 */
[----:B------:R-:W1:Y:S01]  /*fdf0*/  SHFL.IDX PT, R7, R5, RZ, 0x1c1f ;  /* 0x001c1fff05077589 */ /* 0x000e6200000e0000 */
[----:B------:R-:W-:Y:S01]  /*fe00*/  UIMAD.WIDE.U32 UR22, UR12, UR4, URZ ;  /* 0x000000040c1672a5 */ /* 0x000fe2000f8e003f */
[C---:B------:R-:W-:Y:S02]  /*fe10*/  IADD3 R0, -R175.reuse, UR9, R0 ;  /* 0x00000009af007c10 */ /* 0x040fe4000fffe100 */
[----:B------:R-:W-:Y:S01]  /*fe20*/  IADD3 R6, -R175, UR19, RZ ;  /* 0x00000013af067c10 */ /* 0x000fe2000fffe1ff */
[----:B------:R-:W2:Y:S01]  /*fe30*/  SHFL.IDX PT, R39, R5, 0x1, 0x1c1f ;  /* 0x003c1f0005277f89 */ /* 0x000ea200000e0000 */
[----:B------:R-:W-:Y:S02]  /*fe40*/  IADD3 R36, R0, -UR17, RZ ;  /* 0x8000001100247c10 */ /* 0x000fe4000fffe0ff */
[----:B------:R-:W-:Y:S01]  /*fe50*/  @UP2 UMOV UR7, UR23 ;  /* 0x0000001700072c82 */ /* 0x000fe20008000000 */
[----:B------:R-:W-:Y:S01]  /*fe60*/  LDSM.16.MT88.4 R56, [R189+0x2100] ;  /* 0x00210000bd38783b */ /* 0x000fe20000004200 */
[----:B------:R-:W-:-:S03]  /*fe70*/  @UP2 USHF.R.U32.HI UR12, URZ, UR5, UR7 ;  /* 0x000000053f0c2299 */ /* 0x000fc60008011607 */
[----:B------:R-:W-:Y:S01]  /*fe80*/  LDSM.16.MT88.4 R64, [R188+0x2100] ;  /* 0x00210000bc40783b */ /* 0x000fe20000004200 */
[----:B------:R-:W-:-:S03]  /*fe90*/  UIADD3 UR12, UR12, UR9, -UR17 ;  /* 0x000000090c0c7290 */ /* 0x000fc6000fffe811 */
[----:B------:R-:W-:Y:S01]  /*fea0*/  LDSM.16.MT88.4 R72, [R195+0x4100] ;  /* 0x00410000c348783b */ /* 0x000fe20000004200 */
[----:B------:R-:W-:-:S03]  /*feb0*/  USHF.R.S32.HI UR4, URZ, 0x1f, UR12 ;  /* 0x0000001f3f047899 */ /* 0x000fc6000801140c */
[----:B------:R-:W-:Y:S01]  /*fec0*/  LDSM.16.MT88.4 R80, [R190+0x4100] ;  /* 0x00410000be50783b */ /* 0x000fe20000004200 */
[----:B------:R-:W-:Y:S01]  /*fed0*/  ULEA.HI UR4, UR4, UR12, URZ, 0x6 ;  /* 0x0000000c04047291 */ /* 0x000fe2000f8f303f */
[----:B-1----:R-:W-:Y:S02]  /*fee0*/  IMAD.IADD R7, R36, 0x1, R7 ;  /* 0x0000000124077824 */ /* 0x002fe400078e0207 */
[----:B------:R-:W-:Y:S01]  /*fef0*/  LDSM.16.MT88.4 R88, [R189+0x4100] ;  /* 0x00410000bd58783b */ /* 0x000fe20000004200 */
[----:B------:R-:W-:Y:S02]  /*ff00*/  USHF.R.S32.HI UR7, URZ, 0x6, UR4 ;  /* 0x000000063f077899 */ /* 0x000fe40008011404 */
[----:B------:R-:W-:Y:S01]  /*ff10*/  IMNMX R0, R6, R7, PT ;  /* 0x0000000706007217 */ /* 0x000fe20003800200 */
[----:B--2---:R-:W-:Y:S01]  /*ff20*/  IMAD.IADD R39, R36, 0x1, R39 ;  /* 0x0000000124277824 */ /* 0x004fe200078e0227 */
[----:B------:R-:W-:Y:S01]  /*ff30*/  LDSM.16.MT88.4 R136, [R190+0x900] ;  /* 0x00090000be88783b */ /* 0x000fe20000004200 */
[----:B------:R-:W-:Y:S01]  /*ff40*/  UISETP.LT.AND UP0, UPT, URZ, UR7, UPT ;  /* 0x000000073f00728c */ /* 0x000fe2000bf01270 */
[----:B------:R-:W-:-:S02]  /*ff50*/  ISETP.GT.AND P0, PT, R0, RZ, PT ;  /* 0x000000ff0000720c */ /* 0x000fc40003f04270 */
[----:B------:R-:W-:Y:S01]  /*ff60*/  ISETP.GT.AND P1, PT, R0, 0x1, PT ;  /* 0x000000010000780c */ /* 0x000fe20003f24270 */
[----:B------:R-:W-:Y:S01]  /*ff70*/  USEL UR7, URZ, UR7, !UP0 ;  /* 0x000000073f077287 */ /* 0x000fe2000c000000 */
[----:B------:R-:W-:Y:S01]  /*ff80*/  FSEL R28, R28, -INF , P0 ;  /* 0xff8000001c1c7808 */ /* 0x000fe20000000000 */
[----:B------:R-:W0:Y:S01]  /*ff90*/  LDGDEPBAR ;  /* 0x00000000000079af */ /* 0x000e220000000000 */
        /* <DEDUP_REMOVED lines=20> */
[----:B------:R-:W-:Y:S02]  /*100e0*/  IMNMX R13, R6, R39, PT ;  /* 0x00000027060d7217 */ /* 0x000fe40003800200 */
[----:B------:R-:W-:-:S02]  /*100f0*/  ISETP.GT.AND P0, PT, R0, 0x30, PT ;  /* 0x000000300000780c */ /* 0x000fc40003f04270 */
[----:B------:R-:W-:Y:S02]  /*10100*/  FSEL R161, R9, -INF , P1 ;  /* 0xff80000009a17808 */ /* 0x000fe40000800000 */
[----:B------:R-:W-:Y:S02]  /*10110*/  FMNMX.FTZ R6, R28, R37, !PT ;  /* 0x000000251c067209 */ /* 0x000fe40007810000 */
[C---:B------:R-:W-:Y:S02]  /*10120*/  ISETP.GT.AND P1, PT, R13.reuse, RZ, PT ;  /* 0x000000ff0d00720c */ /* 0x040fe40003f24270 */
[----:B------:R-:W-:Y:S02]  /*10130*/  FSEL R147, R32, -INF , P0 ;  /* 0xff80000020937808 */ /* 0x000fe40000000000 */
[----:B------:R-:W-:Y:S02]  /*10140*/  ISETP.GT.AND P0, PT, R13, 0x1, PT ;  /* 0x000000010d00780c */ /* 0x000fe40003f04270 */
[----:B------:R-:W-:-:S02]  /*10150*/  FMNMX.FTZ R6, R29, R6, !PT ;  /* 0x000000061d067209 */ /* 0x000fc40007810000 */
[----:B------:R-:W-:Y:S02]  /*10160*/  FSEL R30, R30, -INF , P1 ;  /* 0xff8000001e1e7808 */ /* 0x000fe40000800000 */
[----:B------:R-:W-:Y:S02]  /*10170*/  ISETP.GT.AND P1, PT, R13, 0x8, PT ;  /* 0x000000080d00780c */ /* 0x000fe40003f24270 */
[----:B------:R-:W-:Y:S02]  /*10180*/  FSEL R16, R31, -INF , P0 ;  /* 0xff8000001f107808 */ /* 0x000fe40000000000 */
        /* <DEDUP_REMOVED lines=8> */
[----:B------:R-:W-:-:S02]  /*10210*/  ISETP.GT.AND P0, PT, R13, 0x11, PT ;  /* 0x000000110d00780c */ /* 0x000fc40003f04270 */
[----:B------:R-:W-:Y:S02]  /*10220*/  FSEL R22, R22, -INF , P1 ;  /* 0xff80000016167808 */ /* 0x000fe40000800000 */
[----:B------:R-:W-:Y:S02]  /*10230*/  FMNMX.FTZ R9, R6, R9, !PT ;  /* 0x0000000906097209 */ /* 0x000fe40007810000 */
[----:B------:R-:W-:Y:S02]  /*10240*/  FSEL R12, R23, -INF , P0 ;  /* 0xff800000170c7808 */ /* 0x000fe40000000000 */
[----:B------:R-:W-:Y:S02]  /*10250*/  ISETP.GT.AND P0, PT, R13, 0x18, PT ;  /* 0x000000180d00780c */ /* 0x000fe40003f04270 */
[----:B------:R-:W-:Y:S02]  /*10260*/  FMNMX.FTZ R20, R21, R20, !PT ;  /* 0x0000001415147209 */ /* 0x000fe40007810000 */
[----:B------:R-:W-:-:S02]  /*10270*/  ISETP.GT.AND P1, PT, R0, 0x31, PT ;  /* 0x000000310000780c */ /* 0x000fc40003f24270 */
[----:B------:R-:W-:Y:S02]  /*10280*/  FMNMX.FTZ R9, R22, R9, !PT ;  /* 0x0000000916097209 */ /* 0x000fe40007810000 */
[----:B------:R-:W-:Y:S02]  /*10290*/  FSEL R18, R18, -INF , P0 ;  /* 0xff80000012127808 */ /* 0x000fe40000000000 */
[----:B------:R-:W-:Y:S02]  /*102a0*/  FMNMX.FTZ R20, R5, R20, !PT ;  /* 0x0000001405147209 */ /* 0x000fe40007810000 */
[----:B------:R-:W-:Y:S02]  /*102b0*/  FSEL R145, R33, -INF , P1 ;  /* 0xff80000021917808 */ /* 0x000fe40000800000 */
[----:B------:R-:W-:Y:S02]  /*102c0*/  ISETP.GT.AND P0, PT, R0, 0x38, PT ;  /* 0x000000380000780c */ /* 0x000fe40003f04270 */
        /* <DEDUP_REMOVED lines=8> */
[----:B------:R-:W-:Y:S02]  /*10350*/  ISETP.GT.AND P1, PT, R13, 0x21, PT ;  /* 0x000000210d00780c */ /* 0x000fe40003f24270 */
[----:B------:R-:W-:Y:S02]  /*10360*/  FSEL R204, R14, -INF , P0 ;  /* 0xff8000000ecc7808 */ /* 0x000fe40000000000 */
[----:B------:R-:W-:Y:S02]  /*10370*/  FMNMX.FTZ R9, R8, R9, !PT ;  /* 0x0000000908097209 */ /* 0x000fe40007810000 */
[----:B------:R-:W-:Y:S02]  /*10380*/  ISETP.GT.AND P0, PT, R0, 0x39, PT ;  /* 0x000000390000780c */ /* 0x000fe40003f04270 */
[----:B------:R-:W-:-:S02]  /*10390*/  FMNMX.FTZ R20, R167, R20, !PT ;  /* 0x00000014a7147209 */ /* 0x000fc40007810000 */
[----:B------:R-:W-:Y:S02]  /*103a0*/  FSEL R166, R15, -INF , P1 ;  /* 0xff8000000fa67808 */ /* 0x000fe40000800000 */
[----:B------:R-:W-:Y:S02]  /*103b0*/  ISETP.GT.AND P1, PT, R13, 0x28, PT ;  /* 0x000000280d00780c */ /* 0x000fe40003f24270 */
[----:B------:R-:W-:Y:S02]  /*103c0*/  FMNMX.FTZ R9, R204, R9, !PT ;  /* 0x00000009cc097209 */ /* 0x000fe40007810000 */
[----:B------:R-:W-:Y:S02]  /*103d0*/  FSEL R141, R77, -INF , P0 ;  /* 0xff8000004d8d7808 */ /* 0x000fe40000000000 */
        /* <DEDUP_REMOVED lines=42> */
[----:B------:R-:W-:Y:S01]  /*10680*/  ISETP.GE.AND P0, PT, R206, UR7, PT ;  /* 0x00000007ce007c0c */ /* 0x000fe2000bf06270 */
        /* <DEDUP_REMOVED lines=16> */
[----:B------:R-:W3:Y:S01]  /*10790*/  LDSM.16.MT88.4 R8, [R195+0x2900] ;  /* 0x00290000c308783b */ /* 0x000ee20000004200 */
[----:B------:R-:W-:-:S02]  /*107a0*/  FFMA.FTZ R151, R22, c[0x0][0x2d0], -R163 ;  /* 0x0000b40016977a23 */ /* 0x000fc400000108a3 */
[--C-:B------:R-:W-:Y:S01]  /*107b0*/  FFMA.FTZ R134, R12, c[0x0][0x2d0], -R163.reuse ;  /* 0x0000b4000c867a23 */ /* 0x100fe200000108a3 */
[----:B------:R-:W4:Y:S01]  /*107c0*/  LDSM.16.MT88.4 R20, [R195+0x900] ;  /* 0x00090000c314783b */ /* 0x000f220000004200 */
[----:B------:R-:W-:Y:S01]  /*107d0*/  FFMA.FTZ R3, R18, c[0x0][0x2d0], -R163 ;  /* 0x0000b40012037a23 */ /* 0x000fe200000108a3 */
[----:B------:R-:W5:Y:S01]  /*107e0*/  MUFU.EX2 R149, R149 ;  /* 0x0000009500957308 */ /* 0x000f620000000800 */
[----:B-1----:R-:W-:Y:S01]  /*107f0*/  F2FP.PACK_AB R96, R153, R156 ;  /* 0x0000009c9960723e */ /* 0x002fe200000000ff */
[----:B------:R-:W1:Y:S01]  /*10800*/  LDSM.16.MT88.4 R12, [R189+0x2900] ;  /* 0x00290000bd0c783b */ /* 0x000e620000004200 */
[--C-:B------:R-:W-:Y:S02]  /*10810*/  FFMA.FTZ R162, R167, c[0x0][0x2d0], -R146.reuse ;  /* 0x0000b400a7a27a23 */ /* 0x100fe40000010892 */
[--C-:B------:R-:W-:Y:S01]  /*10820*/  FFMA.FTZ R160, R165, c[0x0][0x2d0], -R146.reuse ;  /* 0x0000b400a5a07a23 */ /* 0x100fe20000010892 */
[----:B------:R-:W1:Y:S01]  /*10830*/  LDSM.16.MT88.4 R16, [R188+0x2900] ;  /* 0x00290000bc10783b */ /* 0x000e620000004200 */
        /* <DEDUP_REMOVED lines=16> */
[----:B------:R-:W5:Y:S01]  /*10940*/  MUFU.EX2 R150, R150 ;  /* 0x0000009600967308 */ /* 0x000f620000000800 */
[----:B--2---:R-:W-:Y:S01]  /*10950*/  F2FP.PACK_AB R97, R158, R155 ;  /* 0x0000009b9e61723e */ /* 0x004fe200000000ff */
[--C-:B------:R-:W-:Y:S01]  /*10960*/  FFMA.FTZ R207, R140, c[0x0][0x2d0], -R163.reuse ;  /* 0x0000b4008ccf7a23 */ /* 0x100fe200000108a3 */
[----:B------:R-:W-:Y:S01]  /*10970*/  LDSM.16.MT88.4 R144, [R195+0x1900] ;  /* 0x00190000c390783b */ /* 0x000fe20000004200 */
[----:B------:R-:W-:-:S02]  /*10980*/  FFMA.FTZ R164, R164, c[0x0][0x2d0], -R163 ;  /* 0x0000b400a4a47a23 */ /* 0x000fc400000108a3 */
[----:B------:R-:W-:Y:S01]  /*10990*/  FADD.FTZ R153, R156, R153 ;  /* 0x000000999c997221 */ /* 0x000fe20000010000 */
[----:B------:R-:W-:Y:S01]  /*109a0*/  LDSM.16.MT88.4 R140, [R190+0x1900] ;  /* 0x00190000be8c783b */ /* 0x000fe20000004200 */
[----:B------:R-:W-:Y:S01]  /*109b0*/  MUFU.EX2 R152, R152 ;  /* 0x0000009800987308 */ /* 0x000fe20000000800 */
[----:B------:R-:W-:Y:S02]  /*109c0*/  FADD.FTZ R158, R155, R158 ;  /* 0x0000009e9b9e7221 */ /* 0x000fe40000010000 */
[----:B------:R-:W-:-:S04]  /*109d0*/  FADD.FTZ R154, R154, R153 ;  /* 0x000000999a9a7221 */ /* 0x000fc80000010000 */
[----:B------:R-:W-:Y:S01]  /*109e0*/  FADD.FTZ R149, R149, R154 ;  /* 0x0000009a95957221 */ /* 0x000fe20000010000 */
[----:B-----5:R-:W-:Y:S01]  /*109f0*/  F2FP.PACK_AB R99, R150, R157 ;  /* 0x0000009d9663723e */ /* 0x020fe200000000ff */
        /* <DEDUP_REMOVED lines=191> */
[----:B------:R-:W-:Y:S01]  /*115f0*/  SEL R211, RZ, 0x10, P6 ;  /* 0x00000010ffd37807 */ /* 0x000fe20003000000 */
[C---:B------:R-:W-:Y:S01]  /*11600*/  IMAD.SHL.U32 R212, R173.reuse, 0x2, RZ ;  /* 0x00000002add47824 */ /* 0x040fe200078e00ff */
[----:B------:R-:W-:Y:S01]  /*11610*/  SEL R208, RZ, 0x10, P5 ;  /* 0x00000010ffd07807 */ /* 0x000fe20002800000 */
[----:B------:R-:W-:Y:S01]  /*11620*/  IMAD.SHL.U32 R207, R172, 0x2, RZ ;  /* 0x00000002accf7824 */ /* 0x000fe200078e00ff */
[----:B------:R-:W-:Y:S01]  /*11630*/  SHF.L.U64.HI R213, R173, 0x1, R0 ;  /* 0x00000001add57819 */ /* 0x000fe20000010200 */
[----:B------:R-:W-:Y:S01]  /*11640*/  IMAD.MOV.U32 R216, RZ, RZ, 0x1 ;  /* 0x00000001ffd87424 */ /* 0x000fe200078e00ff */
[----:B------:R-:W-:Y:S01]  /*11650*/  ULDC UR5, c[0x0][0x210] ;  /* 0x0000840000057ab9 */ /* 0x000fe20000000800 */
[----:B------:R-:W-:Y:S01]  /*11660*/  @P1 IMAD.HI.U32 R215, R174, c[0x0][0x2c8], RZ ;  /* 0x0000b200aed71a27 */ /* 0x000fe200078e00ff */
[----:B------:R-:W-:-:S02]  /*11670*/  ULDC UR4, c[0x0][0x1e8] ;  /* 0x00007a0000047ab9 */ /* 0x000fc40000000800 */
[----:B------:R-:W-:Y:S02]  /*11680*/  UIMAD UR5, UR11, UR5, URZ ;  /* 0x000000050b0572a4 */ /* 0x000fe4000f8e023f */
[----:B------:R-:W-:Y:S01]  /*11690*/  @P0 SHF.R.U32.HI R215, RZ, c[0x0][0x2cc], R215 ;  /* 0x0000b300ffd70a19 */ /* 0x000fe200000116d7 */
[----:B------:R-:W-:Y:S01]  /*116a0*/  UIMAD UR4, UR11, UR4, URZ ;  /* 0x000000040b0472a4 */ /* 0x000fe2000f8e023f */
[----:B-1----:R-:W-:-:S04]  /*116b0*/  SHF.R.S32.HI R214, RZ, 0x1f, R5 ;  /* 0x0000001fffd67819 */ /* 0x002fc80000011405 */
[----:B------:R-:W-:-:S04]  /*116c0*/  LEA.HI R214, R214, R5, RZ, 0x3 ;  /* 0x00000005d6d67211 */ /* 0x000fc800078f18ff */
[----:B------:R-:W-:-:S05]  /*116d0*/  LOP3.LUT R214, R214, 0xfffffff8, RZ, 0xc0, !PT ;  /* 0xfffffff8d6d67812 */ /* 0x000fca00078ec0ff */
[----:B------:R-:W-:Y:S01]  /*116e0*/  IMAD.IADD R214, R5, 0x1, -R214 ;  /* 0x0000000105d67824 */ /* 0x000fe200078e0ad6 */
[----:B------:R-:W-:-:S03]  /*116f0*/  SHF.R.S32.HI R5, RZ, 0x1f, R172 ;  /* 0x0000001fff057819 */ /* 0x000fc600000114ac */
[----:B------:R-:W-:Y:S01]  /*11700*/  IMAD.SHL.U32 R214, R214, 0x8, RZ ;  /* 0x00000008d6d67824 */ /* 0x000fe200078e00ff */
[----:B------:R-:W-:-:S04]  /*11710*/  SHF.L.U64.HI R210, R172, 0x1, R5 ;  /* 0x00000001acd27819 */ /* 0x000fc80000010205 */
[----:B------:R-:W-:-:S04]  /*11720*/  SHF.R.S32.HI R209, RZ, 0x1f, R214 ;  /* 0x0000001fffd17819 */ /* 0x000fc800000114d6 */
[C---:B------:R-:W-:Y:S01]  /*11730*/  SHF.L.U64.HI R209, R214.reuse, 0x1, R209 ;  /* 0x00000001d6d17819 */ /* 0x040fe200000102d1 */
[----:B------:R-:W-:Y:S02]  /*11740*/  IMAD.SHL.U32 R214, R214, 0x2, RZ ;  /* 0x00000002d6d67824 */ /* 0x000fe400078e00ff */
.L_x_2205:
        /* <DEDUP_REMOVED lines=56> */
.L_x_2203:
[C---:B-123--:R-:W-:Y:S01]  /*11ad0*/  HMMA.16816.F32 R4, R132.reuse, R136, RZ ;  /* 0x000000888404723c */ /* 0x04efe200000018ff */
[----:B------:R-:W0:Y:S02]  /*11ae0*/  LDGDEPBAR ;  /* 0x00000000000079af */ /* 0x000e240000000000 */
[----:B------:R-:W-:Y:S05]  /*11af0*/  ISETP.GE.AND P0, PT, R217, 0x1, PT ;  /* 0x00000001d900780c */ /* 0x000fea0003f06270 */
        /* <DEDUP_REMOVED lines=149> */
[----:B------:R-:W-:Y:S01]  /*12450*/  IMAD.MOV.U32 R200, RZ, RZ, RZ ;  /* 0x000000ffffc87224 */ /* 0x000fe200078e00ff */
[----:B------:R-:W-:Y:S02]  /*12460*/  LEA R201, R217, UR13, 0x6 ;  /* 0x0000000dd9c97c11 */ /* 0x000fe4000f8e30ff */
[----:B------:R-:W-:Y:S02]  /*12470*/  IADD3 R138, -R211, 0x10, RZ ;  /* 0x00000010d38a7810 */ /* 0x000fe40007ffe1ff */
        /* <DEDUP_REMOVED lines=51> */
.L_x_2204:
[----:B------:R-:W-:Y:S01]  /*127b0*/  PLOP3.LUT P0, PT, PT, PT, UP2, 0x80, 0x0 ;  /* 0x000000000000781c */ /* 0x000fe20003f0f028 */
[----:B------:R-:W-:Y:S01]  /*127c0*/  IMAD R132, R217, -0x40, R216 ;  /* 0xffffffc0d9847824 */ /* 0x000fe200078e02d8 */
[----:B-1----:R-:W-:Y:S01]  /*127d0*/  MOV R134, R174 ;  /* 0x000000ae00867202 */ /* 0x002fe20000000f00 */
[----:B------:R-:W0:Y:S03]  /*127e0*/  LDGDEPBAR ;  /* 0x00000000000079af */ /* 0x000e260000000000 */
[----:B------:R-:W-:Y:S04]  /*127f0*/  IADD3 R132, R132, UR9, -R175 ;  /* 0x0000000984847c10 */ /* 0x000fe8000fffe8af */
[----:B------:R-:W-:Y:S03]  /*12800*/  IADD3 R132, R132, -UR17, RZ ;  /* 0x8000001184847c10 */ /* 0x000fe6000fffe0ff */
        /* <DEDUP_REMOVED lines=8> */
[----:B------:R-:W-:Y:S02]  /*12890*/  FSEL R135, R6, -INF , P1 ;  /* 0xff80000006877808 */ /* 0x000fe40000800000 */
[C---:B------:R-:W-:Y:S02]  /*128a0*/  ISETP.GT.AND P1, PT, R132.reuse, RZ, PT ;  /* 0x000000ff8400720c */ /* 0x040fe40003f24270 */
[----:B------:R-:W-:Y:S02]  /*128b0*/  ISETP.GT.AND P0, PT, R132, 0x1, PT ;  /* 0x000000018400780c */ /* 0x000fe40003f04270 */
[----:B------:R-:W-:Y:S02]  /*128c0*/  FSEL R136, R4, -INF , P1 ;  /* 0xff80000004887808 */ /* 0x000fe40000800000 */
[----:B------:R-:W-:Y:S02]  /*128d0*/  FSEL R6, R5, -INF , P0 ;  /* 0xff80000005067808 */ /* 0x000fe40000000000 */
[C---:B------:R-:W-:Y:S02]  /*128e0*/  ISETP.GT.AND P1, PT, R0.reuse, 0x8, PT ;  /* 0x000000080000780c */ /* 0x040fe40003f24270 */
[----:B------:R-:W-:Y:S02]  /*128f0*/  ISETP.GT.AND P0, PT, R0, 0x9, PT ;  /* 0x000000090000780c */ /* 0x000fe40003f04270 */
[----:B------:R-:W-:Y:S02]  /*12900*/  FSEL R137, R10, -INF , P1 ;  /* 0xff8000000a897808 */ /* 0x000fe40000800000 */
[----:B------:R-:W-:Y:S02]  /*12910*/  FSEL R11, R11, -INF , P0 ;  /* 0xff8000000b0b7808 */ /* 0x000fe40000000000 */
[C---:B------:R-:W-:Y:S02]  /*12920*/  ISETP.GT.AND P1, PT, R132.reuse, 0x8, PT ;  /* 0x000000088400780c */ /* 0x040fe40003f24270 */
[----:B------:R-:W-:Y:S02]  /*12930*/  ISETP.GT.AND P0, PT, R132, 0x9, PT ;  /* 0x000000098400780c */ /* 0x000fe40003f04270 */
[----:B------:R-:W-:Y:S02]  /*12940*/  FSEL R10, R8, -INF , P1 ;  /* 0xff800000080a7808 */ /* 0x000fe40000800000 */
[C---:B------:R-:W-:Y:S02]  /*12950*/  ISETP.GT.AND P1, PT, R0.reuse, 0x10, PT ;  /* 0x000000100000780c */ /* 0x040fe40003f24270 */
[----:B------:R-:W-:Y:S02]  /*12960*/  FSEL R8, R9, -INF , P0 ;  /* 0xff80000009087808 */ /* 0x000fe40000000000 */
[----:B------:R-:W-:Y:S02]  /*12970*/  ISETP.GT.AND P0, PT, R0, 0x11, PT ;  /* 0x000000110000780c */ /* 0x000fe40003f04270 */
[----:B------:R-:W-:Y:S02]  /*12980*/  FMNMX.FTZ R5, R136, R3, !PT ;  /* 0x0000000388057209 */ /* 0x000fe40007810000 */
[----:B------:R-:W-:Y:S02]  /*12990*/  FMNMX.FTZ R4, R135, R2, !PT ;  /* 0x0000000287047209 */ /* 0x000fe40007810000 */
[----:B------:R-:W-:Y:S02]  /*129a0*/  FSEL R171, R14, -INF , P1 ;  /* 0xff8000000eab7808 */ /* 0x000fe40000800000 */
[----:B------:R-:W-:Y:S02]  /*129b0*/  FSEL R169, R15, -INF , P0 ;  /* 0xff8000000fa97808 */ /* 0x000fe40000000000 */
[----:B------:R-:W-:Y:S02]  /*129c0*/  ISETP.GT.AND P0, PT, R132, 0x11, PT ;  /* 0x000000118400780c */ /* 0x000fe40003f04270 */
[----:B------:R-:W-:Y:S02]  /*129d0*/  FMNMX.FTZ R4, R7, R4, !PT ;  /* 0x0000000407047209 */ /* 0x000fe40007810000 */
[----:B------:R-:W-:Y:S02]  /*129e0*/  FMNMX.FTZ R5, R6, R5, !PT ;  /* 0x0000000506057209 */ /* 0x000fe40007810000 */
[----:B------:R-:W-:Y:S02]  /*129f0*/  ISETP.GT.AND P1, PT, R132, 0x10, PT ;  /* 0x000000108400780c */ /* 0x000fe40003f24270 */
[----:B------:R-:W-:Y:S02]  /*12a00*/  FSEL R168, R13, -INF , P0 ;  /* 0xff8000000da87808 */ /* 0x000fe40000000000 */
[----:B------:R-:W-:Y:S02]  /*12a10*/  FSEL R166, R12, -INF , P1 ;  /* 0xff8000000ca67808 */ /* 0x000fe40000800000 */
[C---:B------:R-:W-:Y:S02]  /*12a20*/  ISETP.GT.AND P1, PT, R0.reuse, 0x18, PT ;  /* 0x000000180000780c */ /* 0x040fe40003f24270 */
[----:B------:R-:W-:Y:S02]  /*12a30*/  ISETP.GT.AND P0, PT, R0, 0x19, PT ;  /* 0x000000190000780c */ /* 0x000fe40003f04270 */
[----:B------:R-:W-:Y:S02]  /*12a40*/  FMNMX.FTZ R4, R137, R4, !PT ;  /* 0x0000000489047209 */ /* 0x000fe40007810000 */
[----:B------:R-:W-:Y:S02]  /*12a50*/  FMNMX.FTZ R5, R10, R5, !PT ;  /* 0x000000050a057209 */ /* 0x000fe40007810000 */
[----:B------:R-:W-:Y:S02]  /*12a60*/  FSEL R143, R18, -INF , P1 ;  /* 0xff800000128f7808 */ /* 0x000fe40000800000 */
[----:B------:R-:W-:Y:S02]  /*12a70*/  FSEL R141, R19, -INF , P0 ;  /* 0xff800000138d7808 */ /* 0x000fe40000000000 */
[C---:B------:R-:W-:Y:S02]  /*12a80*/  ISETP.GT.AND P1, PT, R132.reuse, 0x18, PT ;  /* 0x000000188400780c */ /* 0x040fe40003f24270 */
[----:B------:R-:W-:Y:S02]  /*12a90*/  FMNMX.FTZ R4, R11, R4, !PT ;  /* 0x000000040b047209 */ /* 0x000fe40007810000 */
[----:B------:R-:W-:Y:S02]  /*12aa0*/  ISETP.GT.AND P0, PT, R132, 0x19, PT ;  /* 0x000000198400780c */ /* 0x000fe40003f04270 */
        /* <DEDUP_REMOVED lines=9> */
[----:B------:R-:W-:Y:S02]  /*12b40*/  FMNMX.FTZ R4, R169, R4, !PT ;  /* 0x00000004a9047209 */ /* 0x000fe40007810000 */
[C---:B------:R-:W-:Y:S02]  /*12b50*/  ISETP.GT.AND P1, PT, R132.reuse, 0x20, PT ;  /* 0x000000208400780c */ /* 0x040fe40003f24270 */
[----:B------:R-:W-:Y:S02]  /*12b60*/  ISETP.GT.AND P0, PT, R132, 0x21, PT ;  /* 0x000000218400780c */ /* 0x000fe40003f04270 */
[----:B------:R-:W-:Y:S02]  /*12b70*/  FMNMX.FTZ R5, R168, R5, !PT ;  /* 0x00000005a8057209 */ /* 0x000fe40007810000 */
[----:B------:R-:W-:Y:S02]  /*12b80*/  FMNMX.FTZ R4, R143, R4, !PT ;  /* 0x000000048f047209 */ /* 0x000fe40007810000 */
[----:B------:R-:W-:Y:S02]  /*12b90*/  FSEL R218, R20, -INF , P1 ;  /* 0xff80000014da7808 */ /* 0x000fe40000800000 */
[----:B------:R-:W-:Y:S02]  /*12ba0*/  FSEL R158, R21, -INF , P0 ;  /* 0xff800000159e7808 */ /* 0x000fe40000000000 */
[----:B------:R-:W-:Y:S01]  /*12bb0*/  FMNMX.FTZ R5, R142, R5, !PT ;  /* 0x000000058e057209 */ /* 0x000fe20007810000 */
[----:B------:R-:W-:Y:S01]  /*12bc0*/  LDSM.16.MT88.4 R20, [R190+0x100] ;  /* 0x00010000be14783b */ /* 0x000fe20000004200 */
[C---:B------:R-:W-:Y:S02]  /*12bd0*/  ISETP.GT.AND P0, PT, R0.reuse, 0x28, PT ;  /* 0x000000280000780c */ /* 0x040fe40003f04270 */
        /* <DEDUP_REMOVED lines=26> */
[----:B------:R-:W-:Y:S02]  /*12d80*/  ISETP.GT.AND P0, PT, R132, 0x31, PT ;  /* 0x000000318400780c */ /* 0x000fe40003f04270 */
[----:B------:R-:W-:Y:S02]  /*12d90*/  FSEL R147, R31, -INF , P2 ;  /* 0xff8000001f937808 */ /* 0x000fe40001000000 */
[----:B------:R-:W-:Y:S02]  /*12da0*/  FMNMX.FTZ R4, R151, R4, !PT ;  /* 0x0000000497047209 */ /* 0x000fe40007810000 */
[----:B------:R-:W-:Y:S02]  /*12db0*/  FSEL R150, R29, -INF , P0 ;  /* 0xff8000001d967808 */ /* 0x000fe40000000000 */
[----:B------:R-:W-:Y:S01]  /*12dc0*/  FMNMX.FTZ R9, R152, R9, !PT ;  /* 0x0000000998097209 */ /* 0x000fe20007810000 */
[----:B------:R-:W-:Y:S01]  /*12dd0*/  LDSM.16.MT88.4 R28, [R189+0x100] ;  /* 0x00010000bd1c783b */ /* 0x000fe20000004200 */
        /* <DEDUP_REMOVED lines=15> */
[----:B------:R-:W2:Y:S08]  /*12ed0*/  SHFL.BFLY PT, R9, R4, 0x1, 0x1f ;  /* 0x0c201f0004097f89 */ /* 0x000eb000000e0000 */
[----:B------:R-:W3:Y:S01]  /*12ee0*/  LDSM.16.MT88.4 R12, [R195+0x100] ;  /* 0x00010000c30c783b */ /* 0x000ee20000004200 */
[----:B-1----:R-:W-:Y:S04]  /*12ef0*/  FMNMX.FTZ R132, R132, R5, !PT ;  /* 0x0000000584847209 */ /* 0x002fe80007810000 */
[C---:B------:R-:W-:Y:S01]  /*12f00*/  FSETP.NEU.FTZ.AND P1, PT, R132.reuse, -INF , PT ;  /* 0xff8000008400780b */ /* 0x040fe20003f3d000 */
[----:B------:R-:W-:Y:S01]  /*12f10*/  FMUL.FTZ R144, R132, c[0x0][0x2d0] ;  /* 0x0000b40084907a20 */ /* 0x000fe20000410000 */
        /* <DEDUP_REMOVED lines=8> */
[--C-:B------:R-:W-:Y:S01]  /*12fa0*/  FFMA.FTZ R165, R135, c[0x0][0x2d0], -R144.reuse ;  /* 0x0000b40087a57a23 */ /* 0x100fe20000010890 */
[----:B------:R-:W-:Y:S01]  /*12fb0*/  ISETP.GT.AND P0, PT, R217, UR7, PT ;  /* 0x00000007d9007c0c */ /* 0x000fe2000bf04270 */
        /* <DEDUP_REMOVED lines=9> */
[----:B------:R-:W1:Y:S01]  /*13050*/  MUFU.EX2 R160, R160 ;  /* 0x000000a000a07308 */ /* 0x000e620000000800 */
[----:B------:R-:W-:Y:S02]  /*13060*/  FMUL.FTZ R3, R4, c[0x0][0x2d0] ;  /* 0x0000b40004037a20 */ /* 0x000fe40000410000 */
[----:B------:R-:W-:Y:S02]  /*13070*/  FMUL.FTZ R2, R5, c[0x0][0x2d0] ;  /* 0x0000b40005027a20 */ /* 0x000fe40000410000 */
        /* <DEDUP_REMOVED lines=8> */
[----:B------:R-:W-:Y:S01]  /*13100*/  LDSM.16.MT88.4 R156, [R195+0x5900] ;  /* 0x00590000c39c783b */ /* 0x000fe20000004200 */
[----:B------:R-:W2:Y:S01]  /*13110*/  MUFU.EX2 R134, R134 ;  /* 0x0000008600867308 */ /* 0x000ea20000000800 */
[--C-:B------:R-:W-:Y:S02]  /*13120*/  FFMA.FTZ R225, R154, c[0x0][0x2d0], -R149.reuse ;  /* 0x0000b4009ae17a23 */ /* 0x100fe40000010895 */
[--C-:B------:R-:W-:Y:S01]  /*13130*/  FFMA.FTZ R224, R155, c[0x0][0x2d0], -R144.reuse ;  /* 0x0000b4009be07a23 */ /* 0x100fe20000010890 */
[----:B-1----:R-:W-:Y:S01]  /*13140*/  F2FP.PACK_AB R137, R160, R165 ;  /* 0x000000a5a089723e */ /* 0x002fe200000000ff */
[--C-:B------:R-:W-:Y:S02]  /*13150*/  FFMA.FTZ R227, R153, c[0x0][0x2d0], -R144.reuse ;  /* 0x0000b40099e37a23 */ /* 0x100fe40000010890 */
        /* <DEDUP_REMOVED lines=11> */
[----:B--2---:R-:W-:Y:S01]  /*13210*/  F2FP.PACK_AB R139, R134, R135 ;  /* 0x00000087868b723e */ /* 0x004fe200000000ff */
[--C-:B------:R-:W-:Y:S02]  /*13220*/  FFMA.FTZ R168, R171, c[0x0][0x2d0], -R144.reuse ;  /* 0x0000b400aba87a23 */ /* 0x100fe40000010890 */
[--C-:B------:R-:W-:Y:S02]  /*13230*/  FFMA.FTZ R171, R140, c[0x0][0x2d0], -R149.reuse ;  /* 0x0000b4008cab7a23 */ /* 0x100fe40000010895 */
[----:B------:R-:W-:Y:S01]  /*13240*/  LDSM.16.MT88.4 R140, [R189+0x2900] ;  /* 0x00290000bd8c783b */ /* 0x000fe20000004200 */
[----:B------:R-:W-:Y:S01]  /*13250*/  MUFU.EX2 R162, R162 ;  /* 0x000000a200a27308 */ /* 0x000fe20000000800 */
[--C-:B------:R-:W-:Y:S02]  /*13260*/  FFMA.FTZ R169, R169, c[0x0][0x2d0], -R144.reuse ;  /* 0x0000b400a9a97a23 */ /* 0x100fe40000010890 */
[----:B------:R-:W-:Y:S02]  /*13270*/  FFMA.FTZ R144, R133, c[0x0][0x2d0], -R144 ;  /* 0x0000b40085907a23 */ /* 0x000fe40000010890 */
[--C-:B------:R-:W-:Y:S02]  /*13280*/  FFMA.FTZ R218, R218, c[0x0][0x2d0], -R149.reuse ;  /* 0x0000b400dada7a23 */ /* 0x100fe40000010895 */
[----:B------:R-:W-:Y:S03]  /*13290*/  FFMA.FTZ R149, R146, c[0x0][0x2d0], -R149 ;  /* 0x0000b40092957a23 */ /* 0x000fe60000010895 */
[----:B------:R-:W2:Y:S01]  /*132a0*/  MUFU.EX2 R161, R161 ;  /* 0x000000a100a17308 */ /* 0x000ea20000000800 */
[----:B-1----:R-:W-:Y:S09]  /*132b0*/  F2FP.PACK_AB R136, R163, R164 ;  /* 0x000000a4a388723e */ /* 0x002ff200000000ff */
[----:B------:R-:W1:Y:S10]  /*132c0*/  MUFU.EX2 R3, R3 ;  /* 0x0000000300037308 */ /* 0x000e740000000800 */
[----:B------:R-:W4:Y:S01]  /*132d0*/  MUFU.EX2 R2, R2 ;  /* 0x0000000200027308 */ /* 0x000f220000000800 */
[----:B--2---:R-:W-:Y:S09]  /*132e0*/  F2FP.PACK_AB R138, R161, R162 ;  /* 0x000000a2a18a723e */ /* 0x004ff200000000ff */
[----:B------:R2:W-:Y:S01]  /*132f0*/  MUFU.EX2 R233, R149 ;  /* 0x0000009500e97308 */ /* 0x0005e20000000800 */
[C---:B-1----:R-:W-:Y:S02]  /*13300*/  FMUL.FTZ R4, R3.reuse, R128 ;  /* 0x0000008003047220 */ /* 0x042fe40000410000 */
        /* <DEDUP_REMOVED lines=11> */
[C---:B---3--:R-:W-:Y:S03]  /*133c0*/  HMMA.16816.F32 R4, R136.reuse, R12, R4 ;  /* 0x0000000c8804723c */ /* 0x048fe60000001804 */
[----:B------:R-:W3:Y:S02]  /*133d0*/  LDSM.16.MT88.4 R100, [R188+0x100] ;  /* 0x00010000bc64783b */ /* 0x000ee40000004200 */
[C---:B------:R-:W-:Y:S02]  /*133e0*/  FMUL.FTZ R17, R3.reuse, R109 ;  /* 0x0000006d03117220 */ /* 0x040fe40000410000 */
[C---:B------:R-:W-:Y:S01]  /*133f0*/  FMUL.FTZ R12, R3.reuse, R104 ;  /* 0x00000068030c7220 */ /* 0x040fe20000410000 */
[C---:B------:R-:W-:Y:S01]  /*13400*/  HMMA.16816.F32 R8, R136.reuse, R14, R8 ;  /* 0x0000000e8808723c */ /* 0x040fe20000001808 */
[----:B------:R-:W4:Y:S02]  /*13410*/  MUFU.EX2 R167, R167 ;  /* 0x000000a700a77308 */ /* 0x000f240000000800 */
[----:B--2---:R-:W-:Y:S01]  /*13420*/  LDSM.16.MT88.4 R148, [R189+0x3900] ;  /* 0x00390000bd94783b */ /* 0x004fe20000004200 */
[C---:B------:R-:W-:Y:S02]  /*13430*/  FMUL.FTZ R13, R3.reuse, R105 ;  /* 0x00000069030d7220 */ /* 0x040fe40000410000 */
[C---:B------:R-:W-:Y:S02]  /*13440*/  FMUL.FTZ R18, R2.reuse, R110 ;  /* 0x0000006e02127220 */ /* 0x040fe40000410000 */
[C---:B------:R-:W-:Y:S03]  /*13450*/  FMUL.FTZ R14, R2.reuse, R106 ;  /* 0x0000006a020e7220 */ /* 0x040fe60000410000 */
[----:B-1----:R-:W-:Y:S01]  /*13460*/  LDSM.16.MT88.4 R144, [R190+0x3900] ;  /* 0x00390000be90783b */ /* 0x002fe20000004200 */
[C---:B------:R-:W-:Y:S01]  /*13470*/  FMUL.FTZ R15, R2.reuse, R107 ;  /* 0x0000006b020f7220 */ /* 0x040fe20000410000 */
[----:B------:R-:W-:Y:S01]  /*13480*/  MUFU.EX2 R168, R168 ;  /* 0x000000a800a87308 */ /* 0x000fe20000000800 */
[C---:B------:R-:W-:Y:S02]  /*13490*/  FMUL.FTZ R19, R2.reuse, R111 ;  /* 0x0000006f02137220 */ /* 0x040fe40000410000 */
[C---:B------:R-:W-:Y:S02]  /*134a0*/  FMUL.FTZ R24, R3.reuse, R116 ;  /* 0x0000007403187220 */ /* 0x040fe40000410000 */
[C---:B------:R-:W-:Y:S01]  /*134b0*/  FMUL.FTZ R25, R3.reuse, R117 ;  /* 0x0000007503197220 */ /* 0x040fe20000410000 */
[C---:B------:R-:W-:Y:S01]  /*134c0*/  HMMA.16816.F32 R12, R136.reuse, R20, R12 ;  /* 0x00000014880c723c */ /* 0x040fe2000000180c */
[----:B------:R-:W1:Y:S02]  /*134d0*/  LDSM.16.MT88.4 R104, [R195+0x2100] ;  /* 0x00210000c368783b */ /* 0x000e640000004200 */
[C---:B------:R-:W-:Y:S01]  /*134e0*/  FMUL.FTZ R26, R2.reuse, R118 ;  /* 0x00000076021a7220 */ /* 0x040fe20000410000 */
[----:B------:R-:W2:Y:S01]  /*134f0*/  MUFU.EX2 R169, R169 ;  /* 0x000000a900a97308 */ /* 0x000ea20000000800 */
[C---:B------:R-:W-:Y:S02]  /*13500*/  FMUL.FTZ R27, R2.reuse, R119 ;  /* 0x00000077021b7220 */ /* 0x040fe40000410000 */
[C---:B------:R-:W-:Y:S01]  /*13510*/  FMUL.FTZ R20, R3.reuse, R112 ;  /* 0x0000007003147220 */ /* 0x040fe20000410000 */
[C---:B------:R-:W-:Y:S01]  /*13520*/  HMMA.16816.F32 R16, R136.reuse, R22, R16 ;  /* 0x000000168810723c */ /* 0x040fe20000001810 */
[----:B------:R-:W5:Y:S03]  /*13530*/  LDSM.16.MT88.4 R108, [R190+0x2100] ;  /* 0x00210000be6c783b */ /* 0x000f660000004200 */
        /* <DEDUP_REMOVED lines=11> */
[----:B------:R-:W1:Y:S02]  /*135f0*/  MUFU.EX2 R171, R171 ;  /* 0x000000ab00ab7308 */ /* 0x000e640000000800 */
        /* <DEDUP_REMOVED lines=11> */
[----:B------:R-:W-:Y:S01]  /*136b0*/  LDSM.16.MT88.4 R120, [R188+0x900] ;  /* 0x00090000bc78783b */ /* 0x000fe20000004200 */
[C---:B------:R-:W-:Y:S02]  /*136c0*/  FMUL.FTZ R39, R2.reuse, R39 ;  /* 0x0000002702277220 */ /* 0x040fe40000410000 */
[C---:B------:R-:W-:Y:S02]  /*136d0*/  FMUL.FTZ R40, R3.reuse, R40 ;  /* 0x0000002803287220 */ /* 0x040fe40000410000 */
        /* <DEDUP_REMOVED lines=18> */
[C---:B-----5:R-:W-:Y:S04]  /*13800*/  HMMA.16816.F32 R44, R136.reuse, R108, R44 ;  /* 0x0000006c882c723c */ /* 0x060fe8000000182c */
[C---:B------:R-:W-:Y:S01]  /*13810*/  FMUL.FTZ R50, R2.reuse, R50 ;  /* 0x0000003202327220 */ /* 0x040fe20000410000 */
[----:B------:R-:W5:Y:S01]  /*13820*/  MUFU.EX2 R223, R223 ;  /* 0x000000df00df7308 */ /* 0x000f620000000800 */
[C---:B------:R-:W-:Y:S02]  /*13830*/  FMUL.FTZ R51, R2.reuse, R51 ;  /* 0x0000003302337220 */ /* 0x040fe40000410000 */
[C---:B------:R-:W-:Y:S04]  /*13840*/  FMUL.FTZ R52, R3.reuse, R52 ;  /* 0x0000003403347220 */ /* 0x040fe80000410000 */
[C---:B------:R-:W-:Y:S01]  /*13850*/  FMUL.FTZ R53, R3.reuse, R53 ;  /* 0x0000003503357220 */ /* 0x040fe20000410000 */
[C---:B------:R-:W-:Y:S01]  /*13860*/  HMMA.16816.F32 R48, R136.reuse, R110, R48 ;  /* 0x0000006e8830723c */ /* 0x040fe20000001830 */
[----:B------:R-:W2:Y:S01]  /*13870*/  LDSM.16.MT88.4 R108, [R195+0x4100] ;  /* 0x00410000c36c783b */ /* 0x000ea20000004200 */
[----:B------:R-:W-:Y:S01]  /*13880*/  MUFU.EX2 R222, R222 ;  /* 0x000000de00de7308 */ /* 0x000fe20000000800 */
        /* <DEDUP_REMOVED lines=8> */
[C---:B------:R-:W-:Y:S02]  /*13910*/  FMUL.FTZ R60, R3.reuse, R60 ;  /* 0x0000003c033c7220 */ /* 0x040fe40000410000 */
[C---:B------:R-:W-:Y:S02]  /*13920*/  FMUL.FTZ R61, R3.reuse, R61 ;  /* 0x0000003d033d7220 */ /* 0x040fe40000410000 */
[----:B------:R-:W-:Y:S01]  /*13930*/  MUFU.EX2 R224, R224 ;  /* 0x000000e000e07308 */ /* 0x000fe20000000800 */
[C---:B------:R-:W-:Y:S01]  /*13940*/  HMMA.16816.F32 R56, R136.reuse, R102, R56 ;  /* 0x000000668838723c */ /* 0x040fe20000001838 */
[----:B------:R-:W3:Y:S02]  /*13950*/  LDSM.16.MT88.4 R100, [R190+0x4100] ;  /* 0x00410000be64783b */ /* 0x000ee40000004200 */
[C---:B------:R-:W-:Y:S02]  /*13960*/  FMUL.FTZ R62, R2.reuse, R62 ;  /* 0x0000003e023e7220 */ /* 0x040fe40000410000 */
[C---:B------:R-:W-:Y:S02]  /*13970*/  FMUL.FTZ R63, R2.reuse, R63 ;  /* 0x0000003f023f7220 */ /* 0x040fe40000410000 */
[C---:B------:R-:W-:Y:S02]  /*13980*/  FMUL.FTZ R64, R3.reuse, R64 ;  /* 0x0000004003407220 */ /* 0x040fe40000410000 */
[C---:B------:R-:W-:Y:S01]  /*13990*/  FMUL.FTZ R65, R3.reuse, R65 ;  /* 0x0000004103417220 */ /* 0x040fe20000410000 */
[----:B------:R-:W2:Y:S02]  /*139a0*/  MUFU.EX2 R227, R227 ;  /* 0x000000e300e37308 */ /* 0x000ea40000000800 */
[C---:B-1----:R-:W-:Y:S03]  /*139b0*/  HMMA.16816.F32 R60, R136.reuse, R104, R60 ;  /* 0x00000068883c723c */ /* 0x042fe6000000183c */
[C---:B------:R-:W-:Y:S02]  /*139c0*/  FMUL.FTZ R66, R2.reuse, R66 ;  /* 0x0000004202427220 */ /* 0x040fe40000410000 */
[C---:B------:R-:W-:Y:S02]  /*139d0*/  FMUL.FTZ R67, R2.reuse, R67 ;  /* 0x0000004302437220 */ /* 0x040fe40000410000 */
[C---:B------:R-:W-:Y:S01]  /*139e0*/  FMUL.FTZ R68, R3.reuse, R68 ;  /* 0x0000004403447220 */ /* 0x040fe20000410000 */
[----:B------:R-:W-:Y:S01]  /*139f0*/  MUFU.EX2 R226, R226 ;  /* 0x000000e200e27308 */ /* 0x000fe20000000800 */
[C---:B------:R-:W-:Y:S03]  /*13a00*/  FMUL.FTZ R69, R3.reuse, R69 ;  /* 0x0000004503457220 */ /* 0x040fe60000410000 */
[C---:B------:R-:W-:Y:S01]  /*13a10*/  HMMA.16816.F32 R64, R136.reuse, R106, R64 ;  /* 0x0000006a8840723c */ /* 0x040fe20000001840 */
[----:B------:R-:W1:Y:S02]  /*13a20*/  LDSM.16.MT88.4 R104, [R189+0x4100] ;  /* 0x00410000bd68783b */ /* 0x000e640000004200 */
[C---:B------:R-:W-:Y:S02]  /*13a30*/  FMUL.FTZ R70, R2.reuse, R70 ;  /* 0x0000004602467220 */ /* 0x040fe40000410000 */
[C---:B------:R-:W-:Y:S01]  /*13a40*/  FMUL.FTZ R71, R2.reuse, R71 ;  /* 0x0000004702477220 */ /* 0x040fe20000410000 */
[----:B------:R-:W1:Y:S01]  /*13a50*/  MUFU.EX2 R229, R229 ;  /* 0x000000e500e57308 */ /* 0x000e620000000800 */
[C---:B------:R-:W-:Y:S02]  /*13a60*/  FMUL.FTZ R72, R3.reuse, R72 ;  /* 0x0000004803487220 */ /* 0x040fe40000410000 */
[C---:B------:R-:W-:Y:S03]  /*13a70*/  FMUL.FTZ R73, R3.reuse, R73 ;  /* 0x0000004903497220 */ /* 0x040fe60000410000 */
[C---:B--2---:R-:W-:Y:S03]  /*13a80*/  HMMA.16816.F32 R68, R136.reuse, R108, R68 ;  /* 0x0000006c8844723c */ /* 0x044fe60000001844 */
[C---:B------:R-:W-:Y:S01]  /*13a90*/  FMUL.FTZ R74, R2.reuse, R74 ;  /* 0x0000004a024a7220 */ /* 0x040fe20000410000 */
[----:B------:R-:W-:Y:S01]  /*13aa0*/  MUFU.EX2 R228, R228 ;  /* 0x000000e400e47308 */ /* 0x000fe20000000800 */
[C---:B------:R-:W-:Y:S02]  /*13ab0*/  FMUL.FTZ R75, R2.reuse, R75 ;  /* 0x0000004b024b7220 */ /* 0x040fe40000410000 */
[C---:B------:R-:W-:Y:S02]  /*13ac0*/  FMUL.FTZ R76, R3.reuse, R76 ;  /* 0x0000004c034c7220 */ /* 0x040fe40000410000 */
[C---:B------:R-:W-:Y:S03]  /*13ad0*/  FMUL.FTZ R77, R3.reuse, R77 ;  /* 0x0000004d034d7220 */ /* 0x040fe60000410000 */
[C---:B------:R-:W-:Y:S01]  /*13ae0*/  HMMA.16816.F32 R72, R136.reuse, R110, R72 ;  /* 0x0000006e8848723c */ /* 0x040fe20000001848 */
[----:B------:R-:W2:Y:S01]  /*13af0*/  LDSM.16.MT88.4 R108, [R188+0x4100] ;  /* 0x00410000bc6c783b */ /* 0x000ea20000004200 */
[----:B------:R-:W1:Y:S01]  /*13b00*/  MUFU.EX2 R231, R231 ;  /* 0x000000e700e77308 */ /* 0x000e620000000800 */
        /* <DEDUP_REMOVED lines=8> */
[----:B------:R-:W-:Y:S01]  /*13b90*/  FMUL.FTZ R84, R3, R84 ;  /* 0x0000005403547220 */ /* 0x000fe20000410000 */
[----:B----4-:R-:W-:Y:S01]  /*13ba0*/  F2FP.PACK_AB R100, R167, R166 ;  /* 0x000000a6a764723e */ /* 0x010fe200000000ff */
[----:B------:R-:W-:Y:S02]  /*13bb0*/  FMUL.FTZ R85, R3, R85 ;  /* 0x0000005503557220 */ /* 0x000fe40000410000 */
[----:B------:R-:W4:Y:S01]  /*13bc0*/  MUFU.EX2 R232, R232 ;  /* 0x000000e800e87308 */ /* 0x000f220000000800 */
[C---:B------:R-:W-:Y:S03]  /*13bd0*/  HMMA.16816.F32 R80, R136.reuse, R102, R80 ;  /* 0x000000668850723c */ /* 0x040fe60000001850 */
[C---:B------:R-:W-:Y:S01]  /*13be0*/  FMUL.FTZ R86, R2.reuse, R86 ;  /* 0x0000005602567220 */ /* 0x040fe20000410000 */
[----:B------:R-:W-:Y:S01]  /*13bf0*/  F2FP.PACK_AB R101, R169, R168 ;  /* 0x000000a8a965723e */ /* 0x000fe200000000ff */
[C---:B------:R-:W-:Y:S02]  /*13c00*/  FMUL.FTZ R87, R2.reuse, R87 ;  /* 0x0000005702577220 */ /* 0x040fe40000410000 */
[----:B------:R-:W-:Y:S01]  /*13c10*/  FMUL.FTZ R88, R3, R88 ;  /* 0x0000005803587220 */ /* 0x000fe20000410000 */
[----:B------:R-:W-:Y:S01]  /*13c20*/  F2FP.PACK_AB R102, R171, R170 ;  /* 0x000000aaab66723e */ /* 0x000fe200000000ff */
[----:B------:R-:W-:Y:S03]  /*13c30*/  FMUL.FTZ R89, R3, R89 ;  /* 0x0000005903597220 */ /* 0x000fe60000410000 */
[C---:B-1----:R-:W-:Y:S03]  /*13c40*/  HMMA.16816.F32 R84, R136.reuse, R104, R84 ;  /* 0x000000688854723c */ /* 0x042fe60000001854 */
[C---:B------:R-:W-:Y:S01]  /*13c50*/  FMUL.FTZ R90, R2.reuse, R90 ;  /* 0x0000005a025a7220 */ /* 0x040fe20000410000 */
        /* <DEDUP_REMOVED lines=13> */
[----:B------:R-:W-:Y:S01]  /*13d30*/  FFMA.FTZ R165, R2, R205, R165 ;  /* 0x000000cd02a57223 */ /* 0x000fe200000100a5 */
[----:B------:R-:W-:Y:S01]  /*13d40*/  MOV R2, R132 ;  /* 0x0000008400027202 */ /* 0x000fe20000000f00 */
[----:B------:R-:W-:Y:S03]  /*13d50*/  FFMA.FTZ R164, R3, R204, R164 ;  /* 0x000000cc03a47223 */ /* 0x000fe600000100a4 */
[----:B------:R-:W-:Y:S01]  /*13d60*/  HMMA.16816.F32 R96, R136, R110, R96 ;  /* 0x0000006e8860723c */ /* 0x000fe20000001860 */
[----:B------:R-:W2:Y:S02]  /*13d70*/  LDSM.16.MT88.4 R108, [R188+0x2900] ;  /* 0x00290000bc6c783b */ /* 0x000ea40000004200 */
        /* <DEDUP_REMOVED lines=21> */
[----:B------:R-:W-:Y:S01]  /*13ed0*/  FADD.FTZ R219, R219, R206 ;  /* 0x000000cedbdb7221 */ /* 0x000fe20000010000 */
[----:B------:R-:W-:Y:S01]  /*13ee0*/  IADD3 R206, R217, -0x1, RZ ;  /* 0xffffffffd9ce7810 */ /* 0x000fe20007ffe0ff */
[C---:B------:R-:W-:Y:S01]  /*13ef0*/  HMMA.16816.F32 R24, R100.reuse, R106, R24 ;  /* 0x0000006a6418723c */ /* 0x040fe20000001818 */
[----:B------:R-:W1:Y:S03]  /*13f00*/  LDSM.16.MT88.4 R104, [R195+0x4900] ;  /* 0x00490000c368783b */ /* 0x000e660000004200 */
        /* <DEDUP_REMOVED lines=22> */
[----:B------:R-:W1:Y:S07]  /*14070*/  LDSM.16.MT88.4 R112, [R189+0x1100] ;  /* 0x00110000bd70783b */ /* 0x000e6e0000004200 */
[C---:B------:R-:W-:Y:S08]  /*14080*/  HMMA.16816.F32 R84, R100.reuse, R116, R84 ;  /* 0x000000746454723c */ /* 0x040ff00000001854 */
[C---:B------:R-:W-:Y:S01]  /*14090*/  HMMA.16816.F32 R88, R100.reuse, R118, R88 ;  /* 0x000000766458723c */ /* 0x040fe20000001858 */
[----:B------:R-:W3:Y:S07]  /*140a0*/  LDSM.16.MT88.4 R116, [R195+0x3100] ;  /* 0x00310000c374783b */ /* 0x000eee0000004200 */
[C---:B--2---:R-:W-:Y:S08]  /*140b0*/  HMMA.16816.F32 R92, R100.reuse, R108, R92 ;  /* 0x0000006c645c723c */ /* 0x044ff0000000185c */
[----:B------:R-:W-:Y:S01]  /*140c0*/  HMMA.16816.F32 R96, R100, R110, R96 ;  /* 0x0000006e6460723c */ /* 0x000fe20000001860 */
[----:B------:R-:W-:Y:S06]  /*140d0*/  LDSM.16.MT88.4 R108, [R195+0x5100] ;  /* 0x00510000c36c783b */ /* 0x000fec0000004200 */
        /* <DEDUP_REMOVED lines=35> */
[----:B----4-:R-:W-:Y:S01]  /*14310*/  F2FP.PACK_AB R139, R133, R232 ;  /* 0x000000e8858b723e */ /* 0x010fe200000000ff */
        /* <DEDUP_REMOVED lines=45> */
[C---:B--2---:R-:W-:Y:S08]  /*145f0*/  HMMA.16816.F32 R92, R136.reuse, R12, R92 ;  /* 0x0000000c885c723c */ /* 0x044ff0000000185c */
[----:B------:R-:W-:Y:S01]  /*14600*/  HMMA.16816.F32 R96, R136, R14, R96 ;  /* 0x0000000e8860723c */ /* 0x000fe20000001860 */
[----:B------:R-:W-:-:S07]  /*14610*/  @P0 BRA `(.L_x_2205) ;  /* 0xffffd13000000947 */ /* 0x000fce000383ffff */
.L_x_2202:
        /* <DEDUP_REMOVED lines=25> */
.L_x_2209:
        /* <DEDUP_REMOVED lines=50> */
.L_x_2207:
        /* <DEDUP_REMOVED lines=33> */
[-C--:B------:R-:W-:Y:S04]  /*14ce0*/  IADD3 R162, P1, R2, R208.reuse, RZ ;  /* 0x000000d002a27210 */ /* 0x080fe80007f3e0ff */
[C---:B------:R-:W-:Y:S01]  /*14cf0*/  HMMA.16816.F32 R16, R32.reuse, R18, RZ ;  /* 0x000000122010723c */ /* 0x040fe200000018ff */
[----:B-1----:R-:W-:Y:S03]  /*14d00*/  IMAD.X R161, R30, 0x1, R211, P0 ;  /* 0x000000011ea17824 */ /* 0x002fe600000e06d3 */
[----:B------:R-:W-:Y:S01]  /*14d10*/  IADD3 R172, P0, R2, R213, RZ ;  /* 0x000000d502ac7210 */ /* 0x000fe20007f1e0ff */
[--C-:B------:R-:W-:Y:S01]  /*14d20*/  IMAD.X R163, R30, 0x1, R209.reuse, P1 ;  /* 0x000000011ea37824 */ /* 0x100fe200008e06d1 */
[----:B----4-:R-:W-:Y:S02]  /*14d30*/  IADD3 R216, P2, R0, R208, RZ ;  /* 0x000000d000d87210 */ /* 0x010fe40007f5e0ff */
[C---:B-----5:R-:W-:Y:S01]  /*14d40*/  HMMA.16816.F32 R20, R32.reuse, R24, RZ ;  /* 0x000000182014723c */ /* 0x060fe200000018ff */
[--C-:B------:R-:W-:Y:S01]  /*14d50*/  IMAD.X R173, R30, 0x1, R210.reuse, P0 ;  /* 0x000000011ead7824 */ /* 0x100fe200000e06d2 */
[----:B------:R1:W-:Y:S02]  /*14d60*/  LDGSTS.E.BYPASS.LTC128B.128 [R212], [R162.64], !P4 ;  /* 0x00000000a2d47fae */ /* 0x0003e4000e101d54 */
[----:B------:R-:W-:Y:S01]  /*14d70*/  IADD3 R134, P1, R0, R207, RZ ;  /* 0x000000cf00867210 */ /* 0x000fe20007f3e0ff */
[----:B------:R-:W-:Y:S01]  /*14d80*/  IMAD.X R217, R28, 0x1, R209, P2 ;  /* 0x000000011cd97824 */ /* 0x000fe200010e06d1 */
[----:B------:R1:W-:Y:S01]  /*14d90*/  LDGSTS.E.BYPASS.LTC128B.128 [R212+0x2000], [R160.64], !P6 ;  /* 0x02000000a0d47fae */ /* 0x0003e2000f101d54 */
[----:B------:R-:W-:Y:S01]  /*14da0*/  IADD3 R214, P0, R0, R213, RZ ;  /* 0x000000d500d67210 */ /* 0x000fe20007f1e0ff */
[C---:B------:R-:W-:Y:S01]  /*14db0*/  HMMA.16816.F32 R24, R32.reuse, R26, RZ ;  /* 0x0000001a2018723c */ /* 0x040fe200000018ff */
[C---:B------:R-:W-:Y:S01]  /*14dc0*/  IMAD.X R135, R28.reuse, 0x1, R211, P1 ;  /* 0x000000011c877824 */ /* 0x040fe200008e06d3 */
[----:B------:R2:W-:Y:S02]  /*14dd0*/  LDGSTS.E.BYPASS.LTC128B.128 [R212+0x4000], [R172.64], !P5 ;  /* 0x04000000acd47fae */ /* 0x0005e4000e901d54 */
[----:B------:R-:W-:Y:S01]  /*14de0*/  IMAD.X R215, R28, 0x1, R210, P0 ;  /* 0x000000011cd77824 */ /* 0x000fe200000e06d2 */
[----:B------:R-:W-:Y:S01]  /*14df0*/  ISETP.GE.AND P0, PT, R206, 0x1, PT ;  /* 0x00000001ce00780c */ /* 0x000fe20003f06270 */
        /* <DEDUP_REMOVED lines=147> */
.L_x_2208:
        /* <DEDUP_REMOVED lines=243> */
[----:B------:R-:W-:Y:S01]  /*16660*/  FFMA.FTZ R6, R2, R205, R6 ;  /* 0x000000cd02067223 */ /* 0x000fe20000010006 */
[----:B------:R-:W-:Y:S01]  /*16670*/  IADD3 R2, R206, -0x1, RZ ;  /* 0xffffffffce027810 */ /* 0x000fe20007ffe0ff */
[----:B------:R-:W-:Y:S01]  /*16680*/  FADD.FTZ R5, R5, R160 ;  /* 0x000000a005057221 */ /* 0x000fe20000010000 */
[----:B-----5:R-:W-:Y:S01]  /*16690*/  F2FP.PACK_AB R14, R169, R168 ;  /* 0x000000a8a90e723e */ /* 0x020fe200000000ff */
[----:B------:R-:W-:Y:S01]  /*166a0*/  FADD.FTZ R6, R7, R6 ;  /* 0x0000000607067221 */ /* 0x000fe20000010000 */
[----:B------:R-:W-:Y:S03]  /*166b0*/  F2FP.PACK_AB R15, R171, R170 ;  /* 0x000000aaab0f723e */ /* 0x000fe600000000ff */
[----:B------:R-:W-:Y:S01]  /*166c0*/  MOV R206, R2 ;  /* 0x0000000200ce7202 */ /* 0x000fe20000000f00 */
[----:B------:R-:W-:Y:S02]  /*166d0*/  FADD.FTZ R134, R134, R5 ;  /* 0x0000000586867221 */ /* 0x000fe40000010000 */
[----:B------:R-:W-:Y:S01]  /*166e0*/  FADD.FTZ R5, R133, R6 ;  /* 0x0000000685057221 */ /* 0x000fe20000010000 */
[C---:B-1----:R-:W-:Y:S05]  /*166f0*/  HMMA.16816.F32 R8, R12.reuse, R136, R8 ;  /* 0x000000880c08723c */ /* 0x042fea0000001808 */
[----:B------:R-:W-:Y:S01]  /*16700*/  FADD.FTZ R135, R135, R134 ;  /* 0x0000008687877221 */ /* 0x000fe20000010000 */
[----:B------:R-:W-:Y:S01]  /*16710*/  MOV R133, R132 ;  /* 0x0000008400857202 */ /* 0x000fe20000000f00 */
        /* <DEDUP_REMOVED lines=145> */
[C---:B---3--:R-:W-:Y:S08]  /*17030*/  HMMA.16816.F32 R76, R12.reuse, R8, R76 ;  /* 0x000000080c4c723c */ /* 0x048ff0000000184c */
[C---:B------:R-:W-:Y:S08]  /*17040*/  HMMA.16816.F32 R80, R12.reuse, R10, R80 ;  /* 0x0000000a0c50723c */ /* 0x040ff00000001850 */
[C---:B----4-:R-:W-:Y:S08]  /*17050*/  HMMA.16816.F32 R84, R12.reuse, R20, R84 ;  /* 0x000000140c54723c */ /* 0x050ff00000001854 */
[C---:B------:R-:W-:Y:S08]  /*17060*/  HMMA.16816.F32 R88, R12.reuse, R22, R88 ;  /* 0x000000160c58723c */ /* 0x040ff00000001858 */
[C---:B-1----:R-:W-:Y:S08]  /*17070*/  HMMA.16816.F32 R92, R12.reuse, R16, R92 ;  /* 0x000000100c5c723c */ /* 0x042ff0000000185c */
[----:B------:R-:W-:Y:S01]  /*17080*/  HMMA.16816.F32 R96, R12, R18, R96 ;  /* 0x000000120c60723c */ /* 0x000fe20000001860 */
[----:B------:R-:W-:-:S07]  /*17090*/  @P0 BRA `(.L_x_2207) ;  /* 0xffffda3000000947 */ /* 0x000fce000383ffff */
.L_x_2206:
        /* <DEDUP_REMOVED lines=123> */
.L_x_2150:
        /* <DEDUP_REMOVED lines=165> */
.L_x_2211:
        /* <DEDUP_REMOVED lines=146> */
.L_x_2213:
[----:B--2---:R-:W-:Y:S05]  /*18bc0*/  BSYNC B0 ;  /* 0x0000000000007941 */ /* 0x004fea0003800000 */
.L_x_2212:
        /* <DEDUP_REMOVED lines=23> */
.L_x_2215:
[----:B------:R-:W-:Y:S05]  /*18d40*/  BSYNC B0 ;  /* 0x0000000000007941 */ /* 0x000fea0003800000 */
.L_x_2214:
        /* <DEDUP_REMOVED lines=23> */
.L_x_2217:
[----:B------:R-:W-:Y:S05]  /*18ec0*/  BSYNC B0 ;  /* 0x0000000000007941 */ /* 0x000fea0003800000 */
.L_x_2216:
        /* <DEDUP_REMOVED lines=24> */
.L_x_2210:
        /* <DEDUP_REMOVED lines=31> */
.L_x_2218:
        /* <DEDUP_REMOVED lines=43> */
.L_x_2220:
[----:B------:R-:W-:Y:S05]  /*194f0*/  BSYNC B0 ;  /* 0x0000000000007941 */ /* 0x000fea0003800000 */
.L_x_2219:
        /* <DEDUP_REMOVED lines=70> */
.L_x_2222:
[----:B------:R-:W-:Y:S05]  /*19960*/  BSYNC B0 ;  /* 0x0000000000007941 */ /* 0x000fea0003800000 */
.L_x_2221:
        /* <DEDUP_REMOVED lines=21> */
.L_x_2224:
[----:B------:R-:W-:Y:S05]  /*19ac0*/  BSYNC B0 ;  /* 0x0000000000007941 */ /* 0x000fea0003800000 */
.L_x_2223:
        /* <DEDUP_REMOVED lines=21> */
.L_x_2226:
[----:B------:R-:W-:Y:S05]  /*19c20*/  BSYNC B0 ;  /* 0x0000000000007941 */ /* 0x000fea0003800000 */
.L_x_2225:
        /* <DEDUP_REMOVED lines=22> */
.L_x_2227:
        /* <DEDUP_REMOVED lines=15> */
.L_x_3020:


//--------------------- .text._ZN7cutlass13device_kernelIN5flash19enable_sm80_to_sm89INS1_16FlashAttnFwdSm80INS1_25CollectiveMainloopFwdSm80ILi8ELi2ELb0EN4cute5tupleIJNS5_1CILi128EEENS7_ILi64EEENS7_ILi192EEEEEELi192ENS_6half_tEfNS_4arch4Sm80ELb0ELb0ELb0ELb0ELb1ELb0ELb1ELb0EEENS1_21CollectiveEpilogueFwdINS6_IJS8_SA_S9_EEENS6_IJNS7_ILi1EEESI_SI_EEESC_SE_Li256ELb0ELb1ELb0ELb0EEENS1_19SingleTileSchedulerILb0ELb0ELb1ELi128EEEEEEEEEvNT_6ParamsE --------------------------
	.section	.text._ZN7cutlass13device_kernelIN5flash19enable_sm80_to_sm89INS1_16FlashAttnFwdSm80INS1_25CollectiveMainloopFwdSm80ILi8ELi2ELb0EN4cute5tupleIJNS5_1CILi128EEENS7_ILi64EEENS7_ILi192EEEEEELi192ENS_6half_tEfNS_4arch4Sm80ELb0ELb0ELb0ELb0ELb1ELb0ELb1ELb0EEENS1_21CollectiveEpilogueFwdINS6_IJS8_SA_S9_EEENS6_IJNS7_ILi1EEESI_SI_EEESC_SE_Li256ELb0ELb1ELb0ELb0EEENS1_19SingleTileSchedulerILb0ELb0ELb1ELi128EEEEEEEEEvNT_6ParamsE,"ax",@progbits
	.sectioninfo	@"SHI_REGISTERS=244"
	.align	128
.text._ZN7cutlass13device_kernelIN5flash19enable_sm80_to_sm89INS1_16FlashAttnFwdSm80INS1_25CollectiveMainloopFwdSm80ILi8ELi2ELb0EN4cute5tupleIJNS5_1CILi128EEENS7_ILi64EEENS7_ILi192EEEEEELi192ENS_6half_tEfNS_4arch4Sm80ELb0ELb0ELb0ELb0ELb1ELb0ELb1ELb0EEENS1_21CollectiveEpilogueFwdINS6_IJS8_SA_S9_EEENS6_IJNS7_ILi1EEESI_SI_EEESC_SE_Li256ELb0ELb1ELb0ELb0EEENS1_19SingleTileSchedulerILb0ELb0ELb1ELi128EEEEEEEEEvNT_6ParamsE:
        .type           _ZN7cutlass13device_kernelIN5flash19enable_sm80_to_sm89INS1_16FlashAttnFwdSm80INS1_25CollectiveMainloopFwdSm80ILi8ELi2ELb0EN4cute5tupleIJNS5_1CILi128EEENS7_ILi64EEENS7_ILi192EEEEEELi192ENS_6half_tEfNS_4arch4Sm80ELb0ELb0ELb0ELb0ELb1ELb0ELb1ELb0EEENS1_21CollectiveEpilogueFwdINS6_IJS8_SA_S9_EEENS6_IJNS7_ILi1EEESI_SI_EEESC_SE_Li256ELb0ELb1ELb0ELb0EEENS1_19SingleTileSchedulerILb0ELb0ELb1ELi128EEEEEEEEEvNT_6ParamsE,@function
        .size           _ZN7cutlass13device_kernelIN5flash19enable_sm80_to_sm89INS1_16FlashAttnFwdSm80INS1_25CollectiveMainloopFwdSm80ILi8ELi2ELb0EN4cute5tupleIJNS5_1CILi128EEENS7_ILi64EEENS7_ILi192EEEEEELi192ENS_6half_tEfNS_4arch4Sm80ELb0ELb0ELb0ELb0ELb1ELb0ELb1ELb0EEENS1_21CollectiveEpilogueFwdINS6_IJS8_SA_S9_EEENS6_IJNS7_ILi1EEESI_SI_EEESC_SE_Li256ELb0ELb1ELb0ELb0EEENS1_19SingleTileSchedulerILb0ELb0ELb1ELi128EEEEEEEEEvNT_6ParamsE,(.L_x_3021 - _ZN7cutlass13device_kernelIN5flash19enable_sm80_to_sm89INS1_16FlashAttnFwdSm80INS1_25CollectiveMainloopFwdSm80ILi8ELi2ELb0EN4cute5tupleIJNS5_1CILi128EEENS7_ILi64EEENS7_ILi192EEEEEELi192ENS_6half_tEfNS_4arch4Sm80ELb0ELb0ELb0ELb0ELb1ELb0ELb1ELb0EEENS1_21CollectiveEpilogueFwdINS6_IJS8_SA_S9_EEENS6_IJNS7_ILi1EEESI_SI_EEESC_SE_Li256ELb0ELb1ELb0ELb0EEENS1_19SingleTileSchedulerILb0ELb0ELb1ELi128EEEEEEEEEvNT_6ParamsE)
        .other          _ZN7cutlass13device_kernelIN5flash19enable_sm80_to_sm89INS1_16FlashAttnFwdSm80INS1_25CollectiveMainloopFwdSm80ILi8ELi2ELb0EN4cute5tupleIJNS5_1CILi128EEENS7_ILi64EEENS7_ILi192EEEEEELi192ENS_6half_tEfNS_4arch4Sm80ELb0ELb0ELb0ELb0ELb1ELb0ELb1ELb0EEENS1_21CollectiveEpilogueFwdINS6_IJS8_SA_S9_EEENS6_IJNS7_ILi1EEESI_SI_EEESC_SE_Li256ELb0ELb1ELb0ELb0EEENS1_19SingleTileSchedulerILb0ELb0ELb1ELi128EEEEEEEEEvNT_6ParamsE,@"STO_CUDA_ENTRY STV_DEFAULT"
_ZN7cutlass13device_kernelIN5flash19enable_sm80_to_sm89INS1_16FlashAttnFwdSm80INS1_25CollectiveMainloopFwdSm80ILi8ELi2ELb0EN4cute5tupleIJNS5_1CILi128EEENS7_ILi64EEENS7_ILi192EEEEEELi192ENS_6half_tEfNS_4arch4Sm80ELb0ELb0ELb0ELb0ELb1ELb0ELb1ELb0EEENS1_21CollectiveEpilogueFwdINS6_IJS8_SA_S9_EEENS6_IJNS7_ILi1EEESI_SI_EEESC_SE_Li256ELb0ELb1ELb0ELb0EEENS1_19SingleTileSchedulerILb0ELb0ELb1ELi128EEEEEEEEEvNT_6ParamsE:
        /* <DEDUP_REMOVED lines=33> */
[----:B------:R-:W-:-:S02]  /*0210*/  IMAD.MOV.U32 R148, RZ, RZ, c[0x0][0x2ac] ;  /* 0x0000ab00ff947624 */ /* 0x000fc400078e00ff */
[----:B------:R-:W-:Y:S02]  /*0220*/  IMAD.MOV.U32 R187, RZ, RZ, c[0x0][0x2b8] ;  /* 0x0000ae00ffbb7624 */ /* 0x000fe400078e00ff */
[----:B------:R-:W-:Y:S02]  /*0230*/  IMAD R4, R4, c[0x0][0x168], RZ ;  /* 0x00005a0004047a24 */ /* 0x000fe400078e02ff */
[----:B------:R-:W-:Y:S01]  /*0240*/  IMAD.MOV.U32 R189, RZ, RZ, RZ ;  /* 0x000000ffffbd7224 */ /* 0x000fe200078e00ff */
[----:B------:R-:W-:Y:S02]  /*0250*/  ISETP.NE.AND P6, PT, R187, 0x1, PT ;  /* 0x00000001bb00780c */ /* 0x000fe40003fc5270 */
[----:B---3--:R-:W-:Y:S01]  /*0260*/  SHF.R.S32.HI R5, RZ, 0x1f, R132 ;  /* 0x0000001fff057819 */ /* 0x008fe20000011484 */
[----:B----4-:R-:W-:Y:S02]  /*0270*/  USHF.R.S32.HI UR10, URZ, 0x1f, UR11 ;  /* 0x0000001f3f0a7899 */ /* 0x010fe4000801140b */
[----:B------:R-:W-:Y:S01]  /*0280*/  UIMAD.WIDE.U32 UR14, UR11, UR4, URZ ;  /* 0x000000040b0e72a5 */ /* 0x000fe2000f8e003f */
[----:B------:R-:W-:Y:S01]  /*0290*/  LEA.HI R18, R5, R132, RZ, 0x3 ;  /* 0x0000008405127211 */ /* 0x000fe200078f18ff */
[----:B------:R-:W-:-:S03]  /*02a0*/  UIMAD UR7, UR10, UR4, URZ ;  /* 0x000000040a0772a4 */ /* 0x000fc6000f8e023f */
[----:B-1----:R-:W-:Y:S01]  /*02b0*/  LOP3.LUT R3, R18, 0xfffffff8, RZ, 0xc0, !PT ;  /* 0xfffffff812037812 */ /* 0x002fe200078ec0ff */
        /* <DEDUP_REMOVED lines=16> */
[----:B------:R-:W-:-:S02]  /*03c0*/  IADD3 R198, R199, 0x40, RZ ;  /* 0x00000040c7c67810 */ /* 0x000fc40007ffe0ff */
[----:B------:R-:W-:Y:S01]  /*03d0*/  ISETP.GE.AND P1, PT, R193, R4, PT ;  /* 0x00000004c100720c */ /* 0x000fe20003f26270 */
[----:B------:R-:W-:Y:S01]  /*03e0*/  IMAD.MOV.U32 R7, RZ, RZ, R195 ;  /* 0x000000ffff077224 */ /* 0x000fe200078e00c3 */
[----:B------:R-:W-:Y:S01]  /*03f0*/  @P0 SHF.R.U32.HI R7, RZ, c[0x0][0x2cc], R0 ;  /* 0x0000b300ff070a19 */ /* 0x000fe20000011600 */
[----:B------:R-:W-:Y:S01]  /*0400*/  IMAD.U32 R9, RZ, RZ, UR15 ;  /* 0x0000000fff097e24 */ /* 0x000fe2000f8e00ff */
[C---:B------:R-:W-:Y:S01]  /*0410*/  IADD3 R197, R199.reuse, 0x80, RZ ;  /* 0x00000080c7c57810 */ /* 0x040fe20007ffe0ff */
[----:B------:R-:W-:Y:S01]  /*0420*/  IMAD.U32 R8, RZ, RZ, UR14 ;  /* 0x0000000eff087e24 */ /* 0x000fe2000f8e00ff */
[--C-:B------:R-:W-:Y:S01]  /*0430*/  SHF.R.S32.HI R0, RZ, 0x1f, R7.reuse ;  /* 0x0000001fff007819 */ /* 0x100fe20000011407 */
[----:B------:R-:W-:Y:S01]  /*0440*/  IMAD.MOV R6, RZ, RZ, -R7 ;  /* 0x000000ffff067224 */ /* 0x000fe200078e0a07 */
[----:B------:R-:W-:Y:S01]  /*0450*/  ISETP.GE.AND P5, PT, R199, c[0x0][0x198], PT ;  /* 0x00006600c7007a0c */ /* 0x000fe20003fa6270 */
[----:B------:R-:W-:Y:S01]  /*0460*/  IMAD.U32 R9, RZ, RZ, UR5 ;  /* 0x00000005ff097e24 */ /* 0x000fe2000f8e00ff */
[----:B------:R-:W-:Y:S01]  /*0470*/  ISETP.GE.AND P4, PT, R198, c[0x0][0x198], PT ;  /* 0x00006600c6007a0c */ /* 0x000fe20003f86270 */
[----:B------:R-:W-:Y:S01]  /*0480*/  IMAD R6, R6, c[0x0][0x2c4], R195 ;  /* 0x0000b10006067a24 */ /* 0x000fe200078e02c3 */
[----:B------:R-:W-:Y:S01]  /*0490*/  SHF.R.S32.HI R12, RZ, 0x1f, R197 ;  /* 0x0000001fff0c7819 */ /* 0x000fe200000114c5 */
[----:B------:R-:W-:Y:S01]  /*04a0*/  IMAD R0, R0, c[0x0][0x1b0], RZ ;  /* 0x00006c0000007a24 */ /* 0x000fe200078e02ff */
[----:B------:R-:W-:Y:S01]  /*04b0*/  ISETP.GE.AND P3, PT, R197, c[0x0][0x198], PT ;  /* 0x00006600c5007a0c */ /* 0x000fe20003f66270 */
[C---:B------:R-:W-:Y:S01]  /*04c0*/  IMAD.WIDE.U32 R8, R7.reuse, c[0x0][0x1b0], R8 ;  /* 0x00006c0007087a25 */ /* 0x040fe200078e0008 */
[----:B------:R-:W-:Y:S01]  /*04d0*/  SHF.R.S32.HI R11, RZ, 0x1f, R6 ;  /* 0x0000001fff0b7819 */ /* 0x000fe20000011406 */
[----:B------:R-:W-:Y:S01]  /*04e0*/  ULDC.64 UR4, c[0x0][0x2b0] ;  /* 0x0000ac0000047ab9 */ /* 0x000fe20000000a00 */
[----:B------:R-:W-:Y:S01]  /*04f0*/  LEA.HI R191, R12, R197, RZ, 0x3 ;  /* 0x000000c50cbf7211 */ /* 0x000fe200078f18ff */
[----:B------:R-:W-:-:S02]  /*0500*/  IMAD R7, R7, c[0x0][0x1b4], R0 ;  /* 0x00006d0007077a24 */ /* 0x000fc400078e0200 */
[----:B------:R-:W-:Y:S01]  /*0510*/  IMAD R11, R11, c[0x0][0x1a8], RZ ;  /* 0x00006a000b0b7a24 */ /* 0x000fe200078e02ff */
[----:B------:R-:W-:Y:S01]  /*0520*/  LOP3.LUT R191, R191, 0xfffffff8, RZ, 0xc0, !PT ;  /* 0xfffffff8bfbf7812 */ /* 0x000fe200078ec0ff */
[----:B------:R-:W-:Y:S02]  /*0530*/  IMAD.IADD R9, R9, 0x1, R7 ;  /* 0x0000000109097824 */ /* 0x000fe400078e0207 */
[C---:B------:R-:W-:Y:S02]  /*0540*/  IMAD R11, R6.reuse, c[0x0][0x1ac], R11 ;  /* 0x00006b00060b7a24 */ /* 0x040fe400078e020b */
[----:B------:R-:W-:Y:S01]  /*0550*/  IMAD.WIDE.U32 R6, R6, c[0x0][0x1a8], R8 ;  /* 0x00006a0006067a25 */ /* 0x000fe200078e0008 */
[----:B------:R-:W-:Y:S02]  /*0560*/  SHF.R.U32.HI R9, RZ, 0x3, R194 ;  /* 0x00000003ff097819 */ /* 0x000fe400000116c2 */
[----:B------:R-:W-:Y:S01]  /*0570*/  LOP3.LUT R194, R194, 0x38, R199, 0xf8, !PT ;  /* 0x00000038c2c27812 */ /* 0x000fe200078ef8c7 */
[----:B------:R-:W-:Y:S01]  /*0580*/  IMAD.IADD R0, R7, 0x1, R11 ;  /* 0x0000000107007824 */ /* 0x000fe200078e020b */
[----:B------:R-:W-:Y:S01]  /*0590*/  LEA R2, P0, R6, c[0x0][0x160], 0x1 ;  /* 0x0000580006027a11 */ /* 0x000fe200078008ff */
[----:B------:R-:W-:Y:S01]  /*05a0*/  IMAD.MOV.U32 R7, RZ, RZ, c[0x0][0x1d0] ;  /* 0x00007400ff077624 */ /* 0x000fe200078e00ff */
[----:B------:R-:W-:-:S02]  /*05b0*/  LOP3.LUT R194, R194, R9, RZ, 0x3c, !PT ;  /* 0x00000009c2c27212 */ /* 0x000fc400078e3cff */
[----:B------:R-:W-:Y:S01]  /*05c0*/  LEA.HI.X R0, R6, c[0x0][0x164], R0, 0x1, P0 ;  /* 0x0000590006007a11 */ /* 0x000fe200000f0c00 */
[C---:B------:R-:W-:Y:S01]  /*05d0*/  IMAD R6, R148.reuse, R7, 0x3f ;  /* 0x0000003f94067424 */ /* 0x040fe200078e0207 */
[----:B------:R-:W-:Y:S01]  /*05e0*/  SHFL.IDX PT, R8, R2, RZ, 0x181f ;  /* 0x00181fff02087589 */ /* 0x000fe200000e0000 */
[----:B------:R-:W-:Y:S01]  /*05f0*/  LEA.HI R11, R5, R132, RZ, 0x6 ;  /* 0x00000084050b7211 */ /* 0x000fe200078f30ff */
[----:B------:R-:W-:Y:S01]  /*0600*/  IMAD R148, R148, c[0x0][0x1d0], RZ ;  /* 0x0000740094947a24 */ /* 0x000fe200078e02ff */
[----:B------:R-:W-:Y:S01]  /*0610*/  IADD3 R7, R193, 0x20, RZ ;  /* 0x00000020c1077810 */ /* 0x000fe20007ffe0ff */
[----:B------:R-:W1:Y:S01]  /*0620*/  SHFL.IDX PT, R9, R0, RZ, 0x181f ;  /* 0x00181fff00097589 */ /* 0x000e6200000e0000 */
[----:B------:R-:W-:Y:S01]  /*0630*/  SHF.R.S32.HI R147, RZ, 0x1f, R6 ;  /* 0x0000001fff937819 */ /* 0x000fe20000011406 */
[----:B------:R-:W-:Y:S01]  /*0640*/  IMAD.SHL.U32 R11, R11, 0x8, RZ ;  /* 0x000000080b0b7824 */ /* 0x000fe200078e00ff */
[----:B------:R-:W-:Y:S01]  /*0650*/  ISETP.GE.AND P0, PT, R7, R4, PT ;  /* 0x000000040700720c */ /* 0x000fe20003f06270 */
[----:B------:R-:W-:Y:S01]  /*0660*/  SHFL.IDX PT, R16, R2, 0x2, 0x181f ;  /* 0x00581f0002107f89 */ /* 0x000fe200000e0000 */
[----:B------:R-:W-:-:S02]  /*0670*/  LEA.HI R147, R147, R6, RZ, 0x6 ;  /* 0x0000000693937211 */ /* 0x000fc400078f30ff */
[----:B------:R-:W-:Y:S01]  /*0680*/  P2R R6, PR, RZ, 0x40 ;  /* 0x00000040ff067803 */ /* 0x000fe20000000000 */
[----:B------:R-:W-:Y:S01]  /*0690*/  SHFL.IDX PT, R7, R0, 0x1, 0x181f ;  /* 0x00381f0000077f89 */ /* 0x000fe200000e0000 */
[----:B------:R-:W-:Y:S02]  /*06a0*/  LOP3.LUT R194, R194, 0xfffffe00, R11, 0xf8, !PT ;  /* 0xfffffe00c2c27812 */ /* 0x000fe400078ef80b */
[----:B------:R-:W-:Y:S01]  /*06b0*/  SHF.R.S32.HI R11, RZ, 0x1f, R198 ;  /* 0x0000001fff0b7819 */ /* 0x000fe200000114c6 */
[----:B------:R-:W-:Y:S01]  /*06c0*/  SHFL.IDX PT, R17, R0, 0x2, 0x181f ;  /* 0x00581f0000117f89 */ /* 0x000fe200000e0000 */
[----:B------:R-:W-:Y:S01]  /*06d0*/  SHF.R.S32.HI R147, RZ, 0x6, R147 ;  /* 0x00000006ff937819 */ /* 0x000fe20000011493 */
[----:B------:R-:W-:Y:S01]  /*06e0*/  IMAD.SHL.U32 R146, R194, 0x2, RZ ;  /* 0x00000002c2927824 */ /* 0x000fe200078e00ff */
[----:B------:R-:W-:Y:S01]  /*06f0*/  LEA.HI R192, R11, R198, RZ, 0x3 ;  /* 0x000000c60bc07211 */ /* 0x000fe200078f18ff */
[----:B------:R-:W3:Y:S01]  /*0700*/  SHFL.IDX PT, R6, R2, 0x1, 0x181f ;  /* 0x00381f0002067f89 */ /* 0x000ee200000e0000 */
[----:B------:R-:W-:-:S02]  /*0710*/  IADD3 R11, R193, 0x40, RZ ;  /* 0x00000040c10b7810 */ /* 0x000fc40007ffe0ff */
[----:B------:R-:W-:Y:S01]  /*0720*/  LOP3.LUT R192, R192, 0xfffffff8, RZ, 0xc0, !PT ;  /* 0xfffffff8c0c07812 */ /* 0x000fe200078ec0ff */
[----:B-1----:R-:W-:-:S04]  /*0730*/  @!P1 IMAD.WIDE R14, R199, 0x2, R8 ;  /* 0x00000002c70e9825 */ /* 0x002fc800078e0208 */
[--C-:B------:R-:W-:Y:S01]  /*0740*/  @!P1 IMAD.WIDE R12, R192, 0x2, R8.reuse ;  /* 0x00000002c00c9825 */ /* 0x100fe200078e0208 */
[----:B------:R1:W-:Y:S03]  /*0750*/  @!P1 LDGSTS.E.BYPASS.LTC128B.128 [R146+0x18100], [R14.64], !P5 ;  /* 0x181000000e929fae */ /* 0x0003e6000e901d4c */
[----:B------:R-:W-:Y:S01]  /*0760*/  @!P1 IMAD.WIDE R24, R191, 0x2, R8 ;  /* 0x00000002bf189825 */ /* 0x000fe200078e0208 */
[----:B------:R4:W-:Y:S03]  /*0770*/  @!P1 LDGSTS.E.BYPASS.LTC128B.128 [R146+0x1c100], [R12.64], !P4 ;  /* 0x1c1000000c929fae */ /* 0x0009e6000e101d4c */
[----:B------:R-:W-:Y:S01]  /*0780*/  IMAD R8, R147, 0x40, R196 ;  /* 0x0000004093087824 */ /* 0x000fe200078e02c4 */
[----:B------:R5:W-:Y:S01]  /*0790*/  @!P1 LDGSTS.E.BYPASS.LTC128B.128 [R146+0x20100], [R24.64], !P3 ;  /* 0x2010000018929fae */ /* 0x000be2000d901d4c */
[----:B---3--:R-:W-:-:S03]  /*07a0*/  @!P0 IMAD.WIDE R22, R199, 0x2, R6 ;  /* 0x00000002c7168825 */ /* 0x008fc600078e0206 */
[----:B------:R-:W-:Y:S01]  /*07b0*/  IADD3 R9, R8, -0x40, RZ ;  /* 0xffffffc008097810 */ /* 0x000fe20007ffe0ff */
[--C-:B------:R-:W-:Y:S01]  /*07c0*/  @!P0 IMAD.WIDE R20, R192, 0x2, R6.reuse ;  /* 0x00000002c0148825 */ /* 0x100fe200078e0206 */
[----:B------:R3:W-:Y:S02]  /*07d0*/  @!P0 LDGSTS.E.BYPASS.LTC128B.128 [R146+0x19100], [R22.64], !P5 ;  /* 0x1910000016928fae */ /* 0x0007e4000e901d4c */
[----:B------:R-:W-:Y:S01]  /*07e0*/  ISETP.GE.AND P1, PT, R9, R148, PT ;  /* 0x000000940900720c */ /* 0x000fe20003f26270 */
[----:B------:R-:W-:Y:S01]  /*07f0*/  @!P0 IMAD.WIDE R6, R191, 0x2, R6 ;  /* 0x00000002bf068825 */ /* 0x000fe200078e0206 */
[----:B------:R1:W-:Y:S02]  /*0800*/  @!P0 LDGSTS.E.BYPASS.LTC128B.128 [R146+0x1d100], [R20.64], !P4 ;  /* 0x1d10000014928fae */ /* 0x0003e4000e101d4c */
[----:B------:R-:W-:Y:S02]  /*0810*/  ISETP.GT.OR P1, PT, R196, 0x3f, P1 ;  /* 0x0000003fc400780c */ /* 0x000fe40000f24670 */
[----:B------:R1:W-:Y:S04]  /*0820*/  @!P0 LDGSTS.E.BYPASS.LTC128B.128 [R146+0x21100], [R6.64], !P3 ;  /* 0x2110000006928fae */ /* 0x0003e8000d901d4c */
[----:B----4-:R-:W-:Y:S04]  /*0830*/  SHFL.IDX PT, R12, R2, 0x3, 0x181f ;  /* 0x00781f00020c7f89 */ /* 0x010fe800000e0000 */
[----:B------:R-:W4:Y:S01]  /*0840*/  SHFL.IDX PT, R13, R0, 0x3, 0x181f ;  /* 0x00781f00000d7f89 */ /* 0x000f2200000e0000 */
[----:B--2---:R2:W1:Y:S01]  /*0850*/  @P2 R2UR UR7, R10 ;  /* 0x000000000a0723c2 */ /* 0x00446200000e0000 */
[----:B------:R-:W-:Y:S01]  /*0860*/  ISETP.GE.AND P2, PT, R11, R4, PT ;  /* 0x000000040b00720c */ /* 0x000fe20003f46270 */
[----:B-1----:R-:W-:Y:S01]  /*0870*/  @!UP1 UMOV UR7, UR6 ;  /* 0x0000000600079c82 */ /* 0x002fe20008000000 */
[----:B------:R-:W-:Y:S01]  /*0880*/  IADD3 R11, R193, 0x60, RZ ;  /* 0x00000060c10b7810 */ /* 0x000fe20007ffe0ff */
[----:B------:R-:W-:-:S02]  /*0890*/  USHF.R.S32.HI UR6, URZ, 0x1f, UR7 ;  /* 0x0000001f3f067899 */ /* 0x000fc40008011407 */
[----:B------:R-:W-:Y:S01]  /*08a0*/  UIMAD.WIDE.U32 UR8, UR7, UR4, URZ ;  /* 0x00000004070872a5 */ /* 0x000fe2000f8e003f */
[----:B------:R-:W-:Y:S01]  /*08b0*/  ISETP.GE.AND P0, PT, R11, R4, PT ;  /* 0x000000040b00720c */ /* 0x000fe20003f06270 */
[----:B------:R-:W-:-:S04]  /*08c0*/  UIMAD UR6, UR6, UR4, URZ ;  /* 0x00000004060672a4 */ /* 0x000fc8000f8e023f */
[----:B------:R-:W-:Y:S02]  /*08d0*/  UIMAD UR6, UR7, UR5, UR6 ;  /* 0x00000005070672a4 */ /* 0x000fe4000f8e0206 */
[--C-:B---3--:R-:W-:Y:S01]  /*08e0*/  @!P2 IMAD.WIDE R22, R199, 0x2, R16.reuse ;  /* 0x00000002c716a825 */ /* 0x108fe200078e0210 */
[----:B------:R-:W-:Y:S02]  /*08f0*/  ULDC.64 UR4, c[0x0][0x1e8] ;  /* 0x00007a0000047ab9 */ /* 0x000fe40000000a00 */
[----:B------:R-:W-:Y:S01]  /*0900*/  UIADD3 UR6, UR9, UR6, URZ ;  /* 0x0000000609067290 */ /* 0x000fe2000fffe03f */
[C-C-:B------:R-:W-:Y:S01]  /*0910*/  @!P2 IMAD.WIDE R20, R192.reuse, 0x2, R16.reuse ;  /* 0x00000002c014a825 */ /* 0x140fe200078e0210 */
[----:B------:R1:W-:Y:S03]  /*0920*/  @!P2 LDGSTS.E.BYPASS.LTC128B.128 [R146+0x1a100], [R22.64], !P5 ;  /* 0x1a1000001692afae */ /* 0x0003e6000e901d4c */
[----:B------:R-:W-:Y:S01]  /*0930*/  @!P2 IMAD.WIDE R16, R191, 0x2, R16 ;  /* 0x00000002bf10a825 */ /* 0x000fe200078e0210 */
[----:B------:R3:W-:Y:S03]  /*0940*/  @!P2 LDGSTS.E.BYPASS.LTC128B.128 [R146+0x1e100], [R20.64], !P4 ;  /* 0x1e1000001492afae */ /* 0x0007e6000e101d4c */
[--C-:B----4-:R-:W-:Y:S01]  /*0950*/  @!P0 IMAD.WIDE R14, R199, 0x2, R12.reuse ;  /* 0x00000002c70e8825 */ /* 0x110fe200078e020c */
[----:B------:R4:W-:Y:S03]  /*0960*/  @!P2 LDGSTS.E.BYPASS.LTC128B.128 [R146+0x22100], [R16.64], !P3 ;  /* 0x221000001092afae */ /* 0x0009e6000d901d4c */
[--C-:B--2---:R-:W-:Y:S01]  /*0970*/  @!P0 IMAD.WIDE R10, R192, 0x2, R12.reuse ;  /* 0x00000002c00a8825 */ /* 0x104fe200078e020c */
[----:B------:R2:W-:Y:S03]  /*0980*/  @!P0 LDGSTS.E.BYPASS.LTC128B.128 [R146+0x1b100], [R14.64], !P5 ;  /* 0x1b1000000e928fae */ /* 0x0005e6000e901d4c */
[----:B------:R-:W-:Y:S01]  /*0990*/  @!P0 IMAD.WIDE R12, R191, 0x2, R12 ;  /* 0x00000002bf0c8825 */ /* 0x000fe200078e020c */
[----:B------:R1:W-:Y:S03]  /*09a0*/  @!P0 LDGSTS.E.BYPASS.LTC128B.128 [R146+0x1f100], [R10.64], !P4 ;  /* 0x1f1000000a928fae */ /* 0x0003e6000e101d4c */
[----:B------:R-:W-:Y:S01]  /*09b0*/  IMAD.IADD R9, R9, 0x1, R200 ;  /* 0x0000000109097824 */ /* 0x000fe200078e02c8 */
[----:B------:R1:W-:Y:S03]  /*09c0*/  @!P0 LDGSTS.E.BYPASS.LTC128B.128 [R146+0x23100], [R12.64], !P3 ;  /* 0x231000000c928fae */ /* 0x0003e6000d901d4c */
[----:B------:R-:W-:Y:S01]  /*09d0*/  @P6 IMAD.HI.U32 R6, R9, c[0x0][0x2bc], RZ ;  /* 0x0000af0009066a27 */ /* 0x000fe200078e00ff */
[----:B------:R-:W0:Y:S03]  /*09e0*/  LDGDEPBAR ;  /* 0x00000000000079af */ /* 0x000e260000000000 */
[----:B------:R-:W-:Y:S01]  /*09f0*/  IMAD.MOV.U32 R4, RZ, RZ, R9 ;  /* 0x000000ffff047224 */ /* 0x000fe200078e0009 */
[----:B------:R-:W-:-:S04]  /*0a00*/  @P6 SHF.R.U32.HI R4, RZ, c[0x0][0x2c0], R6 ;  /* 0x0000b000ff046a19 */ /* 0x000fc80000011606 */
[----:B------:R-:W-:-:S04]  /*0a10*/  @!P1 IADD3 R7, P2, R4, UR8, RZ ;  /* 0x0000000804079c10 */ /* 0x000fc8000ff5e0ff */
[----:B------:R-:W-:Y:S02]  /*0a20*/  @!P1 LEA.HI.X.SX32 R0, R4, UR6, 0x1, P2 ;  /* 0x0000000604009c11 */ /* 0x000fe400090f0eff */
[----:B------:R-:W-:-:S04]  /*0a30*/  @!P1 LEA R6, P2, R7, c[0x0][0x2a0], 0x2 ;  /* 0x0000a80007069a11 */ /* 0x000fc800078410ff */
[----:B------:R-:W-:Y:S01]  /*0a40*/  @!P1 LEA.HI.X R7, R7, c[0x0][0x2a4], R0, 0x2, P2 ;  /* 0x0000a90007079a11 */ /* 0x000fe200010f1400 */
[----:B------:R-:W-:Y:S06]  /*0a50*/  BAR.SYNC.DEFER_BLOCKING 0x0 ;  /* 0x0000000000007b1d */ /* 0x000fec0000010000 */
[----:B------:R-:W2:Y:S01]  /*0a60*/  @!P1 LDG.E R189, [R6.64] ;  /* 0x0000000c06bd9981 */ /* 0x000ea2000c1e1900 */
        /* <DEDUP_REMOVED lines=14> */
[----:B----4-:R-:W-:Y:S01]  /*0b50*/  IMAD R17, R29, c[0x0][0x1e0], RZ ;  /* 0x000078001d117a24 */ /* 0x010fe200078e02ff */
[----:B------:R-:W-:Y:S01]  /*0b60*/  UIMAD.WIDE.U32 UR16, UR11, UR4, URZ ;  /* 0x000000040b1072a5 */ /* 0x000fe2000f8e003f */
[----:B-1----:R-:W-:Y:S01]  /*0b70*/  IMAD.WIDE.U32 R12, R190, c[0x0][0x208], RZ ;  /* 0x00008200be0c7a25 */ /* 0x002fe200078e00ff */
[----:B------:R-:W-:Y:S01]  /*0b80*/  UIMAD UR10, UR11, UR5, UR10 ;  /* 0x000000050b0a72a4 */ /* 0x000fe2000f8e020a */
[----:B------:R-:W-:-:S02]  /*0b90*/  ISETP.GE.AND P6, PT, R197, c[0x0][0x1d4], PT ;  /* 0x00007500c5007a0c */ /* 0x000fc40003fc6270 */
[----:B------:R-:W-:Y:S01]  /*0ba0*/  IMAD R10, R190, c[0x0][0x1e4], R17 ;  /* 0x00007900be0a7a24 */ /* 0x000fe200078e0211 */
[----:B------:R-:W-:Y:S01]  /*0bb0*/  UIADD3 UR10, UR17, UR10, URZ ;  /* 0x0000000a110a7290 */ /* 0x000fe2000fffe03f */
[----:B------:R-:W-:Y:S01]  /*0bc0*/  IMAD.IADD R0, R131, 0x1, -R18 ;  /* 0x0000000183007824 */ /* 0x000fe200078e0a12 */
[----:B------:R-:W-:Y:S01]  /*0bd0*/  ISETP.GE.AND P3, PT, R199, c[0x0][0x1d4], PT ;  /* 0x00007500c7007a0c */ /* 0x000fe20003f66270 */
[----:B------:R-:W-:Y:S01]  /*0be0*/  IMAD.IADD R11, R9, 0x1, R10 ;  /* 0x00000001090b7824 */ /* 0x000fe200078e020a */
[----:B------:R-:W-:Y:S01]  /*0bf0*/  ISETP.GE.AND P2, PT, R198, c[0x0][0x1d4], PT ;  /* 0x00007500c6007a0c */ /* 0x000fe20003f46270 */
[----:B------:R-:W-:Y:S01]  /*0c00*/  IMAD.MOV.U32 R10, RZ, RZ, R8 ;  /* 0x000000ffff0a7224 */ /* 0x000fe200078e0008 */
[----:B------:R-:W-:Y:S01]  /*0c10*/  ISETP.GE.AND P1, PT, R0, 0x1, PT ;  /* 0x000000010000780c */ /* 0x000fe20003f26270 */
[----:B------:R-:W-:Y:S01]  /*0c20*/  IMAD R9, R29, c[0x0][0x208], RZ ;  /* 0x000082001d097a24 */ /* 0x000fe200078e02ff */
[----:B------:R-:W-:Y:S01]  /*0c30*/  LEA.HI R19, R5, R132, RZ, 0x4 ;  /* 0x0000008405137211 */ /* 0x000fe200078f20ff */
[----:B------:R-:W-:Y:S01]  /*0c40*/  IMAD.WIDE R202, R199, 0x2, RZ ;  /* 0x00000002c7ca7825 */ /* 0x000fe200078e02ff */
[----:B------:R-:W-:-:S02]  /*0c50*/  SHF.R.S32.HI R144, RZ, 0x1f, R199 ;  /* 0x0000001fff907819 */ /* 0x000fc400000114c7 */
[----:B------:R-:W-:Y:S01]  /*0c60*/  SEL R145, RZ, 0x10, P6 ;  /* 0x00000010ff917807 */ /* 0x000fe20003000000 */
[----:B------:R-:W-:Y:S01]  /*0c70*/  IMAD R9, R190, c[0x0][0x20c], R9 ;  /* 0x00008300be097a24 */ /* 0x000fe200078e0209 */
[----:B------:R-:W-:Y:S01]  /*0c80*/  SHF.R.S32.HI R133, RZ, 0x1f, R192 ;  /* 0x0000001fff857819 */ /* 0x000fe200000114c0 */
[----:B------:R-:W-:Y:S01]  /*0c90*/  IMAD.MOV.U32 R182, RZ, RZ, 0x10 ;  /* 0x00000010ffb67424 */ /* 0x000fe200078e00ff */
[----:B------:R-:W-:Y:S01]  /*0ca0*/  SHF.R.S32.HI R134, RZ, 0x1f, R191 ;  /* 0x0000001fff867819 */ /* 0x000fe200000114bf */
[----:B------:R-:W-:Y:S01]  /*0cb0*/  IMAD.IADD R13, R13, 0x1, R9 ;  /* 0x000000010d0d7824 */ /* 0x000fe200078e0209 */
[----:B------:R-:W-:Y:S02]  /*0cc0*/  IADD3 R188, R146, 0x100, RZ ;  /* 0x0000010092bc7810 */ /* 0x000fe40007ffe0ff */
[----:B--2---:R-:W-:Y:S01]  /*0cd0*/  SHF.R.S32.HI R2, RZ, 0x1f, R189 ;  /* 0x0000001fff027819 */ /* 0x004fe200000114bd */
[----:B------:R-:W-:-:S04]  /*0ce0*/  IMAD.WIDE.U32 R10, R189, c[0x0][0x1f0], R10 ;  /* 0x00007c00bd0a7a25 */ /* 0x000fc800078e000a */
[----:B------:R-:W-:Y:S01]  /*0cf0*/  IMAD R4, R2, c[0x0][0x1f0], RZ ;  /* 0x00007c0002047a24 */ /* 0x000fe200078e02ff */
[----:B------:R-:W-:Y:S01]  /*0d00*/  IADD3 R7, P0, R10, UR14, RZ ;  /* 0x0000000e0a077c10 */ /* 0x000fe2000ff1e0ff */
[----:B------:R-:W-:-:S04]  /*0d10*/  IMAD.WIDE.U32 R12, R189, c[0x0][0x218], R12 ;  /* 0x00008600bd0c7a25 */ /* 0x000fc800078e000c */
[----:B------:R-:W-:Y:S02]  /*0d20*/  IMAD R4, R189, c[0x0][0x1f4], R4 ;  /* 0x00007d00bd047a24 */ /* 0x000fe400078e0204 */
[----:B------:R-:W-:-:S03]  /*0d30*/  IMAD R6, R2, c[0x0][0x218], RZ ;  /* 0x0000860002067a24 */ /* 0x000fc600078e02ff */
        /* <DEDUP_REMOVED lines=11> */
[----:B------:R-:W2:Y:S01]  /*0df0*/  SHFL.IDX PT, R11, R4, 0x1, 0x181f ;  /* 0x00381f00040b7f89 */ /* 0x000ea200000e0000 */
[----:B------:R-:W-:-:S03]  /*0e00*/  ISETP.GT.AND P0, PT, R0, 0x20, PT ;  /* 0x000000200000780c */ /* 0x000fc60003f04270 */
[----:B------:R-:W4:Y:S04]  /*0e10*/  SHFL.IDX PT, R13, R7, RZ, 0x181f ;  /* 0x00181fff070d7589 */ /* 0x000f2800000e0000 */
[----:B------:R-:W4:Y:S04]  /*0e20*/  SHFL.IDX PT, R15, R9, RZ, 0x181f ;  /* 0x00181fff090f7589 */ /* 0x000f2800000e0000 */
[----:B------:R-:W4:Y:S01]  /*0e30*/  SHFL.IDX PT, R7, R7, 0x1, 0x181f ;  /* 0x00381f0007077f89 */ /* 0x000f2200000e0000 */
[----:B-1----:R-:W-:-:S03]  /*0e40*/  @P1 IMAD.WIDE R22, R199, 0x2, R16 ;  /* 0x00000002c7161825 */ /* 0x002fc600078e0210 */
[----:B------:R-:W1:Y:S01]  /*0e50*/  SHFL.IDX PT, R9, R9, 0x1, 0x181f ;  /* 0x00381f0009097f89 */ /* 0x000e6200000e0000 */
[----:B---3--:R-:W-:-:S03]  /*0e60*/  @P1 IMAD.WIDE R20, R192, 0x2, R16 ;  /* 0x00000002c0141825 */ /* 0x008fc600078e0210 */
[----:B------:R4:W-:Y:S01]  /*0e70*/  @P1 LDGSTS.E.BYPASS.LTC128B.128 [R146+0xc100], [R22.64], !P5 ;  /* 0x0c10000016921fae */ /* 0x0009e2000e901d4c */
[----:B------:R-:W-:-:S03]  /*0e80*/  @P1 IMAD.WIDE R16, R191, 0x2, R16 ;  /* 0x00000002bf101825 */ /* 0x000fc600078e0210 */
[----:B------:R3:W-:Y:S01]  /*0e90*/  @P1 LDGSTS.E.BYPASS.LTC128B.128 [R146+0xe100], [R20.64], !P4 ;  /* 0x0e10000014921fae */ /* 0x0007e2000e101d4c */
[----:B--2---:R-:W-:-:S03]  /*0ea0*/  @P0 IMAD.WIDE R26, R199, 0x2, R10 ;  /* 0x00000002c71a0825 */ /* 0x004fc600078e020a */
[----:B------:R2:W-:Y:S01]  /*0eb0*/  @P1 LDGSTS.E.BYPASS.LTC128B.128 [R146+0x10100], [R16.64], !P6 ;  /* 0x1010000010921fae */ /* 0x0005e2000f101d4c */
[----:B------:R-:W-:Y:S01]  /*0ec0*/  ISETP.LT.OR P1, PT, R0, 0x1, P3 ;  /* 0x000000010000780c */ /* 0x000fe20001f21670 */
[--C-:B-----5:R-:W-:Y:S02]  /*0ed0*/  @P0 IMAD.WIDE R24, R192, 0x2, R10.reuse ;  /* 0x00000002c0180825 */ /* 0x120fe400078e020a */
[----:B------:R1:W-:Y:S02]  /*0ee0*/  @P0 LDGSTS.E.BYPASS.LTC128B.128 [R146+0xd100], [R26.64], !P5 ;  /* 0x0d1000001a920fae */ /* 0x0003e4000e901d4c */
[----:B------:R-:W-:Y:S02]  /*0ef0*/  @P0 IMAD.WIDE R10, R191, 0x2, R10 ;  /* 0x00000002bf0a0825 */ /* 0x000fe400078e020a */
[----:B------:R5:W-:Y:S04]  /*0f00*/  @P0 LDGSTS.E.BYPASS.LTC128B.128 [R146+0xf100], [R24.64], !P4 ;  /* 0x0f10000018920fae */ /* 0x000be8000e101d4c */
[----:B------:R1:W-:Y:S04]  /*0f10*/  @P0 LDGSTS.E.BYPASS.LTC128B.128 [R146+0x11100], [R10.64], !P6 ;  /* 0x111000000a920fae */ /* 0x0003e8000f101d4c */
[----:B------:R-:W0:Y:S01]  /*0f20*/  LDGDEPBAR ;  /* 0x00000000000079af */ /* 0x000e220000000000 */
[----:B----4-:R-:W-:-:S05]  /*0f30*/  IADD3 R22, P0, R13, R202, RZ ;  /* 0x000000ca0d167210 */ /* 0x010fca0007f1e0ff */
[----:B------:R-:W-:Y:S02]  /*0f40*/  IMAD.X R23, R15, 0x1, R203, P0 ;  /* 0x000000010f177824 */ /* 0x000fe400000e06cb */
[----:B--2---:R-:W-:-:S03]  /*0f50*/  IMAD.WIDE R16, R192, 0x2, RZ ;  /* 0x00000002c0107825 */ /* 0x004fc600078e02ff */
[----:B------:R2:W-:Y:S01]  /*0f60*/  LDGSTS.E.BYPASS.LTC128B.128 [R146+0x100], [R22.64], !P1 ;  /* 0x0010000016927fae */ /* 0x0005e2000c901d4c */
[----:B------:R-:W-:Y:S02]  /*0f70*/  ISETP.GE.AND P1, PT, R197, c[0x0][0x1d4], PT ;  /* 0x00007500c5007a0c */ /* 0x000fe40003f26270 */
[----:B---3--:R-:W-:-:S05]  /*0f80*/  IADD3 R20, P0, R13, R16, RZ ;  /* 0x000000100d147210 */ /* 0x008fca0007f1e0ff */
[----:B------:R-:W-:Y:S01]  /*0f90*/  IMAD.X R21, R15, 0x1, R17, P0 ;  /* 0x000000010f157824 */ /* 0x000fe200000e0611 */
[C---:B------:R-:W-:Y:S01]  /*0fa0*/  ISETP.LT.OR P0, PT, R0.reuse, 0x1, P2 ;  /* 0x000000010000780c */ /* 0x040fe20001701670 */
[----:B-1----:R-:W-:Y:S01]  /*0fb0*/  IMAD.WIDE R10, R191, 0x2, RZ ;  /* 0x00000002bf0a7825 */ /* 0x002fe200078e02ff */
[----:B------:R-:W-:-:S11]  /*0fc0*/  ISETP.LT.OR P2, PT, R0, 0x21, P2 ;  /* 0x000000210000780c */ /* 0x000fd60001741670 */
[----:B------:R2:W-:Y:S01]  /*0fd0*/  LDGSTS.E.BYPASS.LTC128B.128 [R146+0x2100], [R20.64], !P0 ;  /* 0x0210000014927fae */ /* 0x0005e2000c101d4c */
[----:B-----5:R-:W-:Y:S02]  /*0fe0*/  IADD3 R24, P0, R13, R10, RZ ;  /* 0x0000000a0d187210 */ /* 0x020fe40007f1e0ff */
        /* <DEDUP_REMOVED lines=43> */
[----:B------:R1:W3:Y:S01]  /*12a0*/  @!P3 LDG.E R189, [R10.64] ;  /* 0x0000000c0abdb981 */ /* 0x0002e2000c1e1900 */
[----:B------:R-:W-:Y:S01]  /*12b0*/  IMAD.MOV R5, RZ, RZ, -R2 ;  /* 0x000000ffff057224 */ /* 0x000fe200078e0a02 */
[----:B------:R-:W-:Y:S01]  /*12c0*/  SEL R17, RZ, 0x10, P5 ;  /* 0x00000010ff117807 */ /* 0x000fe20002800000 */
[----:B--2---:R-:W-:Y:S01]  /*12d0*/  IMAD.SHL.U32 R12, R191, 0x2, RZ ;  /* 0x00000002bf0c7824 */ /* 0x004fe200078e00ff */
[----:B------:R-:W-:Y:S01]  /*12e0*/  SEL R16, RZ, 0x10, P4 ;  /* 0x00000010ff107807 */ /* 0x000fe20002000000 */
[----:B------:R-:W-:Y:S01]  /*12f0*/  IMAD R190, R5, c[0x0][0x2b8], R190 ;  /* 0x0000ae0005be7a24 */ /* 0x000fe200078e02be */
[----:B------:R-:W-:Y:S02]  /*1300*/  IADD3 R22, -R17, 0x10, RZ ;  /* 0x0000001011167810 */ /* 0x000fe40007ffe1ff */
[----:B------:R-:W-:Y:S01]  /*1310*/  IADD3 R20, -R16, 0x10, RZ ;  /* 0x0000001010147810 */ /* 0x000fe20007ffe1ff */
[----:B------:R-:W-:Y:S01]  /*1320*/  IMAD.WIDE.U32 R6, R190, c[0x0][0x1e0], RZ ;  /* 0x00007800be067a25 */ /* 0x000fe200078e00ff */
[----:B------:R-:W-:-:S02]  /*1330*/  SHF.R.S32.HI R29, RZ, 0x1f, R190 ;  /* 0x0000001fff1d7819 */ /* 0x000fc400000114be */
[----:B------:R-:W-:Y:S01]  /*1340*/  LOP3.LUT R22, R22, 0xf, RZ, 0xc0, !PT ;  /* 0x0000000f16167812 */ /* 0x000fe200078ec0ff */
[----:B------:R-:W-:Y:S01]  /*1350*/  IMAD.MOV.U32 R8, RZ, RZ, R6 ;  /* 0x000000ffff087224 */ /* 0x000fe200078e0006 */
[----:B------:R-:W-:Y:S01]  /*1360*/  LOP3.LUT R20, R20, 0xf, RZ, 0xc0, !PT ;  /* 0x0000000f14147812 */ /* 0x000fe200078ec0ff */
[----:B------:R-:W-:Y:S01]  /*1370*/  IMAD R5, R29, c[0x0][0x1e0], RZ ;  /* 0x000078001d057a24 */ /* 0x000fe200078e02ff */
[----:B------:R-:W-:-:S03]  /*1380*/  IADD3 R13, -R145, 0x10, RZ ;  /* 0x00000010910d7810 */ /* 0x000fc60007ffe1ff */
[----:B------:R-:W-:Y:S01]  /*1390*/  IMAD R2, R190, c[0x0][0x1e4], R5 ;  /* 0x00007900be027a24 */ /* 0x000fe200078e0205 */
[----:B------:R-:W-:-:S03]  /*13a0*/  LOP3.LUT R13, R13, 0xf, RZ, 0xc0, !PT ;  /* 0x0000000f0d0d7812 */ /* 0x000fc600078ec0ff */
[----:B------:R-:W-:Y:S01]  /*13b0*/  IMAD.IADD R9, R7, 0x1, R2 ;  /* 0x0000000107097824 */ /* 0x000fe200078e0202 */
[----:B------:R-:W-:Y:S01]  /*13c0*/  SHF.L.U64.HI R7, R199, 0x1, R144 ;  /* 0x00000001c7077819 */ /* 0x000fe20000010290 */
[----:B-1----:R-:W-:Y:S01]  /*13d0*/  IMAD.SHL.U32 R10, R192, 0x2, RZ ;  /* 0x00000002c00a7824 */ /* 0x002fe200078e00ff */
[----:B------:R-:W-:Y:S02]  /*13e0*/  SHF.L.U64.HI R11, R191, 0x1, R134 ;  /* 0x00000001bf0b7819 */ /* 0x000fe40000010286 */
[----:B---3--:R-:W-:Y:S01]  /*13f0*/  SHF.R.S32.HI R2, RZ, 0x1f, R189 ;  /* 0x0000001fff027819 */ /* 0x008fe200000114bd */
[----:B------:R-:W-:-:S04]  /*1400*/  IMAD.WIDE.U32 R8, R189, c[0x0][0x1f0], R8 ;  /* 0x00007c00bd087a25 */ /* 0x000fc800078e0008 */
[----:B------:R-:W-:Y:S01]  /*1410*/  IMAD R6, R2, c[0x0][0x1f0], RZ ;  /* 0x00007c0002067a24 */ /* 0x000fe200078e02ff */
[----:B------:R-:W-:-:S03]  /*1420*/  IADD3 R5, P0, R8, UR14, RZ ;  /* 0x0000000e08057c10 */ /* 0x000fc6000ff1e0ff */
[----:B------:R-:W-:-:S05]  /*1430*/  IMAD R6, R189, c[0x0][0x1f4], R6 ;  /* 0x00007d00bd067a24 */ /* 0x000fca00078e0206 */
[----:B------:R-:W-:Y:S02]  /*1440*/  IADD3.X R8, R9, UR7, R6, P0, !PT ;  /* 0x0000000709087c10 */ /* 0x000fe400087fe406 */
[C---:B------:R-:W-:Y:S02]  /*1450*/  LEA R6, P0, R5.reuse, c[0x0][0x1c8], 0x1 ;  /* 0x0000720005067a11 */ /* 0x040fe400078008ff */
        /* <DEDUP_REMOVED lines=28> */
.L_x_2228:
        /* <DEDUP_REMOVED lines=56> */
[C---:B------:R-:W-:Y:S02]  /*19a0*/  IMAD R2, R189.reuse, c[0x0][0x21c], R2 ;  /* 0x00008700bd027a24 */ /* 0x040fe400078e0202 */
[----:B------:R-:W-:Y:S01]  /*19b0*/  IMAD.WIDE.U32 R30, R189, c[0x0][0x218], R30 ;  /* 0x00008600bd1e7a25 */ /* 0x000fe200078e001e */
[----:B------:R-:W-:-:S03]  /*19c0*/  LOP3.LUT R0, R0, 0xf, RZ, 0xc0, !PT ;  /* 0x0000000f00007812 */ /* 0x000fc600078ec0ff */
[----:B------:R-:W-:Y:S01]  /*19d0*/  IMAD.SHL.U32 R34, R199, 0x2, RZ ;  /* 0x00000002c7227824 */ /* 0x000fe200078e00ff */
[----:B------:R-:W-:Y:S01]  /*19e0*/  IADD3 R36, P0, R30, UR16, RZ ;  /* 0x000000101e247c10 */ /* 0x000fe2000ff1e0ff */
[----:B------:R-:W-:Y:S01]  /*19f0*/  IMAD.SHL.U32 R29, R191, 0x2, RZ ;  /* 0x00000002bf1d7824 */ /* 0x000fe200078e00ff */
[----:B------:R-:W-:Y:S02]  /*1a00*/  SEL R30, RZ, 0x10, P4 ;  /* 0x00000010ff1e7807 */ /* 0x000fe40002000000 */
        /* <DEDUP_REMOVED lines=8> */
[----:B------:R-:W-:Y:S02]  /*1a90*/  SHF.L.U64.HI R2, R191, 0x1, R134 ;  /* 0x00000001bf027819 */ /* 0x000fe40000010286 */
        /* <DEDUP_REMOVED lines=23> */
.L_x_2229:
[----:B------:R-:W-:Y:S01]  /*1c10*/  IMAD.MOV.U32 R2, RZ, RZ, 0x40 ;  /* 0x00000040ff027424 */ /* 0x000fe200078e00ff */
[----:B------:R-:W-:Y:S01]  /*1c20*/  LOP3.LUT P0, RZ, R28, 0x4, RZ, 0xc0, !PT ;  /* 0x000000041cff7812 */ /* 0x000fe2000780c0ff */
[----:B-12-4-:R-:W-:Y:S01]  /*1c30*/  HMMA.16816.F32 R40, R24, R124, RZ ;  /* 0x0000007c1828723c */ /* 0x016fe200000018ff */
[----:B------:R-:W-:Y:S01]  /*1c40*/  LDSM.16.M88.4 R68, [R183+0x4000] ;  /* 0x00400000b744783b */ /* 0x000fe20000000200 */
[----:B------:R-:W-:Y:S01]  /*1c50*/  SHF.R.S32.HI R201, RZ, 0x1f, R132 ;  /* 0x0000001fffc97819 */ /* 0x000fe20000011484 */
[----:B------:R-:W-:Y:S01]  /*1c60*/  IMAD.IADD R177, R129, 0x1, R128 ;  /* 0x0000000181b17824 */ /* 0x000fe200078e0280 */
[C---:B------:R-:W-:Y:S01]  /*1c70*/  SEL R0, R2.reuse, 0xffffffc0, !P0 ;  /* 0xffffffc002007807 */ /* 0x040fe20004000000 */
[----:B------:R-:W-:Y:S01]  /*1c80*/  LDSM.16.M88.4 R100, [R184+0xe100] ;  /* 0x00e10000b864783b */ /* 0x000fe20000000200 */
[----:B------:R-:W-:Y:S01]  /*1c90*/  LOP3.LUT P0, RZ, R3, 0x4, RZ, 0xc0, !PT ;  /* 0x0000000403ff7812 */ /* 0x000fe2000780c0ff */
[----:B------:R-:W-:Y:S01]  /*1ca0*/  IMAD.SHL.U32 R177, R177, 0x2, RZ ;  /* 0x00000002b1b17824 */ /* 0x000fe200078e00ff */
[----:B------:R-:W-:Y:S01]  /*1cb0*/  LEA.HI R201, R201, R132, RZ, 0x2 ;  /* 0x00000084c9c97211 */ /* 0x000fe200078f10ff */
[--C-:B------:R-:W-:Y:S01]  /*1cc0*/  IMAD.IADD R180, R183, 0x1, R0.reuse ;  /* 0x00000001b7b47824 */ /* 0x100fe200078e0200 */
[----:B------:R-:W-:Y:S01]  /*1cd0*/  SEL R179, R2, 0xffffffc0, !P0 ;  /* 0xffffffc002b37807 */ /* 0x000fe20004000000 */
[----:B------:R-:W-:Y:S01]  /*1ce0*/  IMAD.IADD R178, R181, 0x1, R0 ;  /* 0x00000001b5b27824 */ /* 0x000fe200078e0200 */
[----:B------:R-:W-:Y:S01]  /*1cf0*/  LDSM.16.M88.4 R64, [R181+0x4000] ;  /* 0x00400000b540783b */ /* 0x000fe20000000200 */
[----:B------:R-:W-:-:S02]  /*1d00*/  IMAD.IADD R176, R0, 0x1, R177 ;  /* 0x0000000100b07824 */ /* 0x000fc400078e02b1 */
[----:B------:R-:W-:Y:S01]  /*1d10*/  IMAD.IADD R3, R184, 0x1, R179 ;  /* 0x00000001b8037824 */ /* 0x000fe200078e02b3 */
[----:B------:R-:W-:Y:S01]  /*1d20*/  LDSM.16.M88.4 R76, [R180] ;  /* 0x00000000b44c783b */ /* 0x000fe20000000200 */
[----:B------:R-:W-:Y:S02]  /*1d30*/  IMAD.IADD R2, R179, 0x1, R130 ;  /* 0x00000001b3027824 */ /* 0x000fe400078e0282 */
[C---:B------:R-:W-:Y:S01]  /*1d40*/  IMAD.IADD R171, R182.reuse, 0x1, R177 ;  /* 0x00000001b6ab7824 */ /* 0x040fe200078e02b1 */
[----:B------:R-:W1:Y:S01]  /*1d50*/  LDSM.16.M88.4 R108, [R3+0xc100] ;  /* 0x00c10000036c783b */ /* 0x000e620000000200 */
[----:B------:R-:W-:Y:S02]  /*1d60*/  IMAD.IADD R162, R182, 0x1, R176 ;  /* 0x00000001b6a27824 */ /* 0x000fe400078e02b0 */
[----:B------:R-:W-:Y:S01]  /*1d70*/  IMAD.IADD R0, R0, 0x1, R171 ;  /* 0x0000000100007824 */ /* 0x000fe200078e02ab */
[----:B------:R-:W-:Y:S01]  /*1d80*/  HMMA.16816.F32 R40, R20, R120, R40 ;  /* 0x000000781428723c */ /* 0x000fe20000001828 */
[----:B------:R-:W-:Y:S04]  /*1d90*/  LDSM.16.M88.4 R72, [R178] ;  /* 0x00000000b248783b */ /* 0x000fe80000000200 */
        /* <DEDUP_REMOVED lines=41> */
[----:B------:R-:W-:-:S04]  /*2030*/  IMAD.IADD R132, R132, 0x1, -R29 ;  /* 0x0000000184847824 */ /* 0x000fc800078e0a1d */
[----:B------:R-:W-:-:S05]  /*2040*/  IMAD R131, R132, -0x2, R131 ;  /* 0xfffffffe84837824 */ /* 0x000fca00078e0283 */
[----:B------:R-:W-:-:S04]  /*2050*/  ISETP.GT.AND P0, PT, R131, RZ, PT ;  /* 0x000000ff8300720c */ /* 0x000fc80003f04270 */
[----:B------:R-:W-:Y:S02]  /*2060*/  FSEL R120, R42, -INF , P0 ;  /* 0xff8000002a787808 */ /* 0x000fe40000000000 */
[----:B------:R-:W-:Y:S02]  /*2070*/  FSEL R125, R40, -INF , P0 ;  /* 0xff800000287d7808 */ /* 0x000fe40000000000 */
[----:B------:R-:W-:-:S04]  /*2080*/  ISETP.GT.AND P0, PT, R131, 0x1, PT ;  /* 0x000000018300780c */ /* 0x000fc80003f04270 */
[----:B------:R-:W-:Y:S02]  /*2090*/  FSEL R121, R43, -INF , P0 ;  /* 0xff8000002b797808 */ /* 0x000fe40000000000 */
[----:B------:R-:W-:Y:S02]  /*20a0*/  FSEL R124, R41, -INF , P0 ;  /* 0xff800000297c7808 */ /* 0x000fe40000000000 */
[----:B------:R-:W-:Y:S01]  /*20b0*/  HMMA.16816.F32 R40, R24, R126, RZ ;  /* 0x0000007e1828723c */ /* 0x000fe200000018ff */
[----:B------:R-:W-:Y:S11]  /*20c0*/  ISETP.GT.AND P0, PT, R131, 0x8, PT ;  /* 0x000000088300780c */ /* 0x000ff60003f04270 */
[----:B------:R-:W-:Y:S11]  /*20d0*/  @!UPT UIADD3 URZ, URZ, URZ, URZ ;  /* 0x0000003f3f3ff290 */ /* 0x000ff6000fffe03f */
[----:B------:R-:W-:Y:S01]  /*20e0*/  @!UPT UIADD3 URZ, URZ, URZ, URZ ;  /* 0x0000003f3f3ff290 */ /* 0x000fe2000fffe03f */
        /* <DEDUP_REMOVED lines=42> */
[----:B------:R-:W-:-:S02]  /*2390*/  FSEL R151, R42, -INF , P0 ;  /* 0xff8000002a977808 */ /* 0x000fc40000000000 */
[----:B------:R-:W-:Y:S02]  /*23a0*/  FSEL R155, R40, -INF , P0 ;  /* 0xff800000289b7808 */ /* 0x000fe40000000000 */
[----:B------:R-:W-:-:S04]  /*23b0*/  ISETP.GT.AND P0, PT, R131, 0x9, PT ;  /* 0x000000098300780c */ /* 0x000fc80003f04270 */
[C---:B-1----:R-:W-:Y:S01]  /*23c0*/  HMMA.16816.F32 R36, R76.reuse, R108, R36 ;  /* 0x0000006c4c24723c */ /* 0x042fe20000001824 */
[----:B------:R-:W-:Y:S02]  /*23d0*/  FSEL R127, R43, -INF , P0 ;  /* 0xff8000002b7f7808 */ /* 0x000fe40000000000 */
[----:B------:R-:W-:Y:S02]  /*23e0*/  FSEL R153, R41, -INF , P0 ;  /* 0xff80000029997808 */ /* 0x000fe40000000000 */
[----:B------:R-:W1:Y:S01]  /*23f0*/  LDSM.16.M88.4 R40, [R3+0x10900] ;  /* 0x010900000328783b */ /* 0x000e620000000200 */
[C---:B------:R-:W-:Y:S02]  /*2400*/  ISETP.GT.AND P0, PT, R131.reuse, 0x10, PT ;  /* 0x000000108300780c */ /* 0x040fe40003f04270 */
[----:B------:R-:W-:Y:S01]  /*2410*/  HMMA.16816.F32 R116, R76, R110, R116 ;  /* 0x0000006e4c74723c */ /* 0x000fe20000001874 */
[----:B------:R-:W1:Y:S11]  /*2420*/  LDSM.16.M88.4 R108, [R3+0xd100] ;  /* 0x00d10000036c783b */ /* 0x000e760000000200 */
[----:B------:R-:W-:Y:S04]  /*2430*/  @!UPT UIADD3 URZ, URZ, URZ, URZ ;  /* 0x0000003f3f3ff290 */ /* 0x000fe8000fffe03f */
[C---:B--2---:R-:W-:Y:S08]  /*2440*/  HMMA.16816.F32 R36, R72.reuse, R104, R36 ;  /* 0x000000684824723c */ /* 0x044ff00000001824 */
[----:B------:R-:W-:Y:S01]  /*2450*/  HMMA.16816.F32 R116, R72, R106, R116 ;  /* 0x0000006a4874723c */ /* 0x000fe20000001874 */
[----:B------:R-:W2:Y:S11]  /*2460*/  LDSM.16.M88.4 R104, [R2+0xd100] ;  /* 0x00d100000268783b */ /* 0x000eb60000000200 */
[----:B------:R-:W-:Y:S04]  /*2470*/  @!UPT UIADD3 URZ, URZ, URZ, URZ ;  /* 0x0000003f3f3ff290 */ /* 0x000fe8000fffe03f */
[C---:B---3--:R-:W-:Y:S08]  /*2480*/  HMMA.16816.F32 R36, R68.reuse, R100, R36 ;  /* 0x000000644424723c */ /* 0x048ff00000001824 */
[----:B------:R-:W-:Y:S01]  /*2490*/  HMMA.16816.F32 R116, R68, R102, R116 ;  /* 0x000000664474723c */ /* 0x000fe20000001874 */
[----:B------:R-:W3:Y:S11]  /*24a0*/  LDSM.16.M88.4 R100, [R184+0xf100] ;  /* 0x00f10000b864783b */ /* 0x000ef60000000200 */
[----:B------:R-:W-:Y:S04]  /*24b0*/  @!UPT UIADD3 URZ, URZ, URZ, URZ ;  /* 0x0000003f3f3ff290 */ /* 0x000fe8000fffe03f */
[C---:B----4-:R-:W-:Y:S08]  /*24c0*/  HMMA.16816.F32 R36, R64.reuse, R96, R36 ;  /* 0x000000604024723c */ /* 0x050ff00000001824 */
[----:B------:R-:W-:Y:S01]  /*24d0*/  HMMA.16816.F32 R116, R64, R98, R116 ;  /* 0x000000624074723c */ /* 0x000fe20000001874 */
[----:B------:R-:W4:Y:S11]  /*24e0*/  LDSM.16.M88.4 R96, [R130+0xf100] ;  /* 0x00f100008260783b */ /* 0x000f360000000200 */
[----:B------:R-:W-:Y:S04]  /*24f0*/  @!UPT UIADD3 URZ, URZ, URZ, URZ ;  /* 0x0000003f3f3ff290 */ /* 0x000fe8000fffe03f */
[C---:B-----5:R-:W-:Y:S08]  /*2500*/  HMMA.16816.F32 R36, R60.reuse, R92, R36 ;  /* 0x0000005c3c24723c */ /* 0x060ff00000001824 */
[----:B------:R-:W-:Y:S01]  /*2510*/  HMMA.16816.F32 R116, R60, R94, R116 ;  /* 0x0000005e3c74723c */ /* 0x000fe20000001874 */
[----:B------:R-:W5:Y:S11]  /*2520*/  LDSM.16.M88.4 R92, [R3+0xf100] ;  /* 0x00f10000035c783b */ /* 0x000f760000000200 */
[----:B------:R-:W-:Y:S04]  /*2530*/  @!UPT UIADD3 URZ, URZ, URZ, URZ ;  /* 0x0000003f3f3ff290 */ /* 0x000fe8000fffe03f */
[C---:B------:R-:W-:Y:S08]  /*2540*/  HMMA.16816.F32 R36, R56.reuse, R88, R36 ;  /* 0x000000583824723c */ /* 0x040ff00000001824 */
[----:B------:R-:W-:Y:S01]  /*2550*/  HMMA.16816.F32 R116, R56, R90, R116 ;  /* 0x0000005a3874723c */ /* 0x000fe20000001874 */
[----:B------:R-:W1:Y:S11]  /*2560*/  LDSM.16.M88.4 R88, [R2+0xf100] ;  /* 0x00f100000258783b */ /* 0x000e760000000200 */
        /* <DEDUP_REMOVED lines=14> */
[----:B------:R-:W-:Y:S11]  /*2650*/  HMMA.16816.F32 R28, R32, R30, R116 ;  /* 0x0000001e201c723c */ /* 0x000ff60000001874 */
[----:B------:R-:W-:Y:S05]  /*2660*/  @!UPT UIADD3 URZ, URZ, URZ, URZ ;  /* 0x0000003f3f3ff290 */ /* 0x000fea000fffe03f */
[----:B------:R-:W-:Y:S02]  /*2670*/  FSEL R137, R38, -INF , P0 ;  /* 0xff80000026897808 */ /* 0x000fe40000000000 */
[----:B------:R-:W-:Y:S02]  /*2680*/  FSEL R149, R36, -INF , P0 ;  /* 0xff80000024957808 */ /* 0x000fe40000000000 */
[----:B------:R-:W-:-:S04]  /*2690*/  ISETP.GT.AND P0, PT, R131, 0x11, PT ;  /* 0x000000118300780c */ /* 0x000fc80003f04270 */
[----:B------:R-:W-:Y:S02]  /*26a0*/  FSEL R123, R39, -INF , P0 ;  /* 0xff800000277b7808 */ /* 0x000fe40000000000 */
[----:B------:R-:W-:Y:S02]  /*26b0*/  FSEL R139, R37, -INF , P0 ;  /* 0xff800000258b7808 */ /* 0x000fe40000000000 */
[----:B------:R-:W-:Y:S01]  /*26c0*/  HMMA.16816.F32 R36, R24, R8, RZ ;  /* 0x000000081824723c */ /* 0x000fe200000018ff */
[----:B------:R-:W-:-:S04]  /*26d0*/  ISETP.GT.AND P0, PT, R131, 0x18, PT ;  /* 0x000000188300780c */ /* 0x000fc80003f04270 */
[----:B------:R-:W-:Y:S02]  /*26e0*/  FSEL R119, R30, -INF , P0 ;  /* 0xff8000001e777808 */ /* 0x000fe40000000000 */
[----:B------:R-:W-:Y:S01]  /*26f0*/  FSEL R219, R28, -INF , P0 ;  /* 0xff8000001cdb7808 */ /* 0x000fe20000000000 */
[----:B------:R-:W-:Y:S01]  /*2700*/  HMMA.16816.F32 R8, R24, R10, RZ ;  /* 0x0000000a1808723c */ /* 0x000fe200000018ff */
[----:B------:R-:W-:-:S04]  /*2710*/  ISETP.GT.AND P0, PT, R131, 0x19, PT ;  /* 0x000000198300780c */ /* 0x000fc80003f04270 */
[----:B------:R-:W-:Y:S02]  /*2720*/  FSEL R117, R31, -INF , P0 ;  /* 0xff8000001f757808 */ /* 0x000fe40000000000 */
[----:B------:R-:W-:Y:S02]  /*2730*/  FSEL R217, R29, -INF , P0 ;  /* 0xff8000001dd97808 */ /* 0x000fe40000000000 */
[----:B------:R-:W1:Y:S01]  /*2740*/  LDSM.16.M88.4 R28, [R2+0x11100] ;  /* 0x01110000021c783b */ /* 0x000e620000000200 */
[----:B------:R-:W-:-:S06]  /*2750*/  ISETP.GT.AND P0, PT, R131, 0x20, PT ;  /* 0x000000208300780c */ /* 0x000fcc0003f04270 */
[C---:B------:R-:W-:Y:S08]  /*2760*/  HMMA.16816.F32 R36, R20.reuse, R16, R36 ;  /* 0x000000101424723c */ /* 0x040ff00000001824 */
[----:B------:R-:W-:Y:S01]  /*2770*/  HMMA.16816.F32 R8, R20, R18, R8 ;  /* 0x000000121408723c */ /* 0x000fe20000001808 */
[----:B------:R-:W-:Y:S11]  /*2780*/  LDSM.16.M88.4 R16, [R2+0xd900] ;  /* 0x00d900000210783b */ /* 0x000ff60000000200 */
[----:B------:R-:W-:Y:S04]  /*2790*/  @!UPT UIADD3 URZ, URZ, URZ, URZ ;  /* 0x0000003f3f3ff290 */ /* 0x000fe8000fffe03f */
[C---:B------:R-:W-:Y:S08]  /*27a0*/  HMMA.16816.F32 R36, R76.reuse, R108, R36 ;  /* 0x0000006c4c24723c */ /* 0x040ff00000001824 */
[----:B------:R-:W-:Y:S11]  /*27b0*/  HMMA.16816.F32 R8, R76, R110, R8 ;  /* 0x0000006e4c08723c */ /* 0x000ff60000001808 */
[----:B------:R-:W-:Y:S05]  /*27c0*/  @!UPT UIADD3 URZ, URZ, URZ, URZ ;  /* 0x0000003f3f3ff290 */ /* 0x000fea000fffe03f */
[C---:B--2---:R-:W-:Y:S08]  /*27d0*/  HMMA.16816.F32 R36, R72.reuse, R104, R36 ;  /* 0x000000684824723c */ /* 0x044ff00000001824 */
[----:B------:R-:W-:Y:S11]  /*27e0*/  HMMA.16816.F32 R8, R72, R106, R8 ;  /* 0x0000006a4808723c */ /* 0x000ff60000001808 */
[----:B------:R-:W-:Y:S05]  /*27f0*/  @!UPT UIADD3 URZ, URZ, URZ, URZ ;  /* 0x0000003f3f3ff290 */ /* 0x000fea000fffe03f */
[C---:B---3--:R-:W-:Y:S08]  /*2800*/  HMMA.16816.F32 R36, R68.reuse, R100, R36 ;  /* 0x000000644424723c */ /* 0x048ff00000001824 */
[----:B------:R-:W-:Y:S08]  /*2810*/  HMMA.16816.F32 R8, R68, R102, R8 ;  /* 0x000000664408723c */ /* 0x000ff00000001808 */
[----:B------:R-:W-:Y:S08]  /*2820*/  HMMA.16816.F32 R100, R24, R4, RZ ;  /* 0x000000041864723c */ /* 0x000ff000000018ff */
[C---:B----4-:R-:W-:Y:S08]  /*2830*/  HMMA.16816.F32 R36, R64.reuse, R96, R36 ;  /* 0x000000604024723c */ /* 0x050ff00000001824 */
[----:B------:R-:W-:Y:S01]  /*2840*/  HMMA.16816.F32 R8, R64, R98, R8 ;  /* 0x000000624008723c */ /* 0x000fe20000001808 */
[----:B------:R-:W-:Y:S07]  /*2850*/  LDSM.16.M88.4 R96, [R2+0x11900] ;  /* 0x011900000260783b */ /* 0x000fee0000000200 */
[----:B------:R-:W-:Y:S08]  /*2860*/  HMMA.16816.F32 R4, R24, R6, RZ ;  /* 0x000000061804723c */ /* 0x000ff000000018ff */
[C---:B-----5:R-:W-:Y:S08]  /*2870*/  HMMA.16816.F32 R36, R60.reuse, R92, R36 ;  /* 0x0000005c3c24723c */ /* 0x060ff00000001824 */
[----:B------:R-:W-:Y:S01]  /*2880*/  HMMA.16816.F32 R8, R60, R94, R8 ;  /* 0x0000005e3c08723c */ /* 0x000fe20000001808 */
[----:B------:R-:W-:Y:S07]  /*2890*/  LDSM.16.M88.4 R92, [R3+0x11900] ;  /* 0x01190000035c783b */ /* 0x000fee0000000200 */
[----:B------:R-:W-:Y:S08]  /*28a0*/  HMMA.16816.F32 R100, R20, R12, R100 ;  /* 0x0000000c1464723c */ /* 0x000ff00000001864 */
[C---:B------:R-:W-:Y:S08]  /*28b0*/  HMMA.16816.F32 R36, R56.reuse, R88, R36 ;  /* 0x000000583824723c */ /* 0x040ff00000001824 */
        /* <DEDUP_REMOVED lines=11> */
[C---:B-1----:R-:W-:Y:S08]  /*2970*/  HMMA.16816.F32 R36, R44.reuse, R40, R36 ;  /* 0x000000282c24723c */ /* 0x042ff00000001824 */
[----:B------:R-:W-:Y:S01]  /*2980*/  HMMA.16816.F32 R8, R44, R42, R8 ;  /* 0x0000002a2c08723c */ /* 0x000fe20000001808 */
[----:B------:R-:W-:Y:S01]  /*2990*/  LDSM.16.M88.4 R40, [R3+0xf900] ;  /* 0x00f900000328783b */ /* 0x000fe20000000200 */
[----:B--2---:R-:W-:-:S04]  /*29a0*/  FMNMX.FTZ R2, R125, R124, !PT ;  /* 0x0000007c7d027209 */ /* 0x004fc80007810000 */
[----:B------:R-:W-:-:S04]  /*29b0*/  FMNMX.FTZ R2, R155, R2, !PT ;  /* 0x000000029b027209 */ /* 0x000fc80007810000 */
[----:B------:R-:W-:-:S04]  /*29c0*/  FMNMX.FTZ R2, R153, R2, !PT ;  /* 0x0000000299027209 */ /* 0x000fc80007810000 */
[----:B------:R-:W-:Y:S02]  /*29d0*/  FMNMX.FTZ R2, R149, R2, !PT ;  /* 0x0000000295027209 */ /* 0x000fe40007810000 */
[----:B------:R-:W-:Y:S02]  /*29e0*/  HMMA.16816.F32 R36, R32, R28, R36 ;  /* 0x0000001c2024723c */ /* 0x000fe40000001824 */
[----:B------:R-:W-:-:S04]  /*29f0*/  FMNMX.FTZ R2, R139, R2, !PT ;  /* 0x000000028b027209 */ /* 0x000fc80007810000 */
[----:B------:R-:W-:Y:S02]  /*2a00*/  FMNMX.FTZ R2, R219, R2, !PT ;  /* 0x00000002db027209 */ /* 0x000fe40007810000 */
[----:B------:R-:W-:Y:S01]  /*2a10*/  HMMA.16816.F32 R8, R32, R30, R8 ;  /* 0x0000001e2008723c */ /* 0x000fe20000001808 */
[----:B------:R-:W-:Y:S01]  /*2a20*/  LDSM.16.M88.4 R28, [R184+0xf900] ;  /* 0x00f90000b81c783b */ /* 0x000fe20000000200 */
[----:B------:R-:W-:Y:S11]  /*2a30*/  FMNMX.FTZ R2, R217, R2, !PT ;  /* 0x00000002d9027209 */ /* 0x000ff60007810000 */
[----:B------:R-:W-:Y:S03]  /*2a40*/  @!UPT UIADD3 URZ, URZ, URZ, URZ ;  /* 0x0000003f3f3ff290 */ /* 0x000fe6000fffe03f */
[----:B------:R-:W-:Y:S02]  /*2a50*/  FSEL R207, R38, -INF , P0 ;  /* 0xff80000026cf7808 */ /* 0x000fe40000000000 */
[----:B------:R-:W-:Y:S02]  /*2a60*/  FSEL R165, R36, -INF , P0 ;  /* 0xff80000024a57808 */ /* 0x000fe40000000000 */
[----:B------:R-:W-:Y:S02]  /*2a70*/  ISETP.GT.AND P0, PT, R131, 0x21, PT ;  /* 0x000000218300780c */ /* 0x000fe40003f04270 */
[----:B------:R-:W-:Y:S02]  /*2a80*/  FMNMX.FTZ R2, R165, R2, !PT ;  /* 0x00000002a5027209 */ /* 0x000fe40007810000 */
[----:B------:R-:W-:Y:S02]  /*2a90*/  FSEL R205, R39, -INF , P0 ;  /* 0xff80000027cd7808 */ /* 0x000fe40000000000 */
[----:B------:R-:W-:-:S02]  /*2aa0*/  FSEL R167, R37, -INF , P0 ;  /* 0xff80000025a77808 */ /* 0x000fc40000000000 */
[----:B------:R-:W-:Y:S01]  /*2ab0*/  ISETP.GT.AND P0, PT, R131, 0x28, PT ;  /* 0x000000288300780c */ /* 0x000fe20003f04270 */
[----:B------:R-:W-:Y:S01]  /*2ac0*/  LDSM.16.M88.4 R36, [R130+0xf900] ;  /* 0x00f900008224783b */ /* 0x000fe20000000200 */
[----:B------:R-:W-:Y:S02]  /*2ad0*/  FMNMX.FTZ R2, R167, R2, !PT ;  /* 0x00000002a7027209 */ /* 0x000fe40007810000 */
[----:B------:R-:W-:Y:S02]  /*2ae0*/  FSEL R211, R10, -INF , P0 ;  /* 0xff8000000ad37808 */ /* 0x000fe40000000000 */
[----:B------:R-:W-:Y:S02]  /*2af0*/  FSEL R215, R8, -INF , P0 ;  /* 0xff80000008d77808 */ /* 0x000fe40000000000 */
[----:B------:R-:W-:Y:S02]  /*2b00*/  ISETP.GT.AND P0, PT, R131, 0x29, PT ;  /* 0x000000298300780c */ /* 0x000fe40003f04270 */
[----:B------:R-:W-:-:S02]  /*2b10*/  FMNMX.FTZ R2, R215, R2, !PT ;  /* 0x00000002d7027209 */ /* 0x000fc40007810000 */
[----:B------:R-:W-:Y:S02]  /*2b20*/  FSEL R209, R11, -INF , P0 ;  /* 0xff8000000bd17808 */ /* 0x000fe40000000000 */
[----:B------:R-:W-:Y:S02]  /*2b30*/  FSEL R213, R9, -INF , P0 ;  /* 0xff80000009d57808 */ /* 0x000fe40000000000 */
[----:B------:R-:W1:Y:S01]  /*2b40*/  LDSM.16.M88.4 R8, [R3+0xd900] ;  /* 0x00d900000308783b */ /* 0x000e620000000200 */
[----:B------:R-:W-:Y:S01]  /*2b50*/  ISETP.GT.AND P0, PT, R131, 0x30, PT ;  /* 0x000000308300780c */ /* 0x000fe20003f04270 */
[----:B------:R-:W-:-:S04]  /*2b60*/  DEPBAR.LE SB0, 0x2 ;  /* 0x000080800000791a */ /* 0x000fc80000000000 */
[----:B------:R-:W-:Y:S01]  /*2b70*/  FMNMX.FTZ R2, R213, R2, !PT ;  /* 0x00000002d5027209 */ /* 0x000fe20007810000 */
[----:B------:R-:W-:Y:S06]  /*2b80*/  BAR.SYNC.DEFER_BLOCKING 0x0 ;  /* 0x0000000000007b1d */ /* 0x000fec0000010000 */
[----:B------:R-:W-:Y:S04]  /*2b90*/  LDSM.16.MT88.4 R108, [R176+0x4100] ;  /* 0x00410000b06c783b */ /* 0x000fe80000004200 */
[----:B------:R-:W-:Y:S04]  /*2ba0*/  LDSM.16.MT88.4 R20, [R177+0x900] ;  /* 0x00090000b114783b */ /* 0x000fe80000004200 */
[----:B------:R-:W-:Y:S01]  /*2bb0*/  LDSM.16.MT88.4 R12, [R162+0x2900] ;  /* 0x00290000a20c783b */ /* 0x000fe20000004200 */
[C---:B-1----:R-:W-:Y:S03]  /*2bc0*/  HMMA.16816.F32 R100, R76.reuse, R8, R100 ;  /* 0x000000084c64723c */ /* 0x042fe60000001864 */
[----:B------:R-:W-:Y:S05]  /*2bd0*/  LDSM.16.MT88.4 R24, [R171+0x2900] ;  /* 0x00290000ab18783b */ /* 0x000fea0000004200 */
        /* <DEDUP_REMOVED lines=37> */
[----:B------:R-:W-:-:S02]  /*2e30*/  FSEL R141, R102, -INF , P0 ;  /* 0xff800000668d7808 */ /* 0x000fc40000000000 */
[----:B------:R-:W-:Y:S02]  /*2e40*/  FSEL R143, R100, -INF , P0 ;  /* 0xff800000648f7808 */ /* 0x000fe40000000000 */
        /* <DEDUP_REMOVED lines=12> */
[----:B------:R-:W-:-:S02]  /*2f10*/  FMNMX.FTZ R4, R185, R4, !PT ;  /* 0x00000004b9047209 */ /* 0x000fc40007810000 */
        /* <DEDUP_REMOVED lines=14> */
[----:B------:R-:W-:Y:S02]  /*3000*/  FMNMX.FTZ R2, R209, R2, !PT ;  /* 0x00000002d1027209 */ /* 0x000fe40007810000 */
        /* <DEDUP_REMOVED lines=23> */
[----:B------:R-:W-:Y:S01]  /*3180*/  FFMA.FTZ R185, R185, c[0x0][0x2d0], -R170 ;  /* 0x0000b400b9b97a23 */ /* 0x000fe200000108aa */
[----:B-1----:R-:W-:-:S02]  /*3190*/  FMNMX.FTZ R2, R5, R2, !PT ;  /* 0x0000000205027209 */ /* 0x002fc40007810000 */
[----:B------:R-:W-:Y:S04]  /*31a0*/  LDSM.16.MT88.4 R4, [R177+0x100] ;  /* 0x00010000b104783b */ /* 0x000fe80000004200 */
        /* <DEDUP_REMOVED lines=21> */
[----:B------:R-:W-:Y:S02]  /*3300*/  FFMA.FTZ R154, R127, c[0x0][0x2d0], -R168 ;  /* 0x0000b4007f9a7a23 */ /* 0x000fe400000108a8 */
        /* <DEDUP_REMOVED lines=9> */
[--C-:B------:R-:W-:Y:S02]  /*33a0*/  FFMA.FTZ R174, R211, c[0x0][0x2d0], -R168.reuse ;  /* 0x0000b400d3ae7a23 */ /* 0x100fe400000108a8 */
[----:B------:R-:W-:-:S02]  /*33b0*/  FFMA.FTZ R207, R209, c[0x0][0x2d0], -R168 ;  /* 0x0000b400d1cf7a23 */ /* 0x000fc400000108a8 */
[--C-:B------:R-:W-:Y:S01]  /*33c0*/  FFMA.FTZ R209, R142, c[0x0][0x2d0], -R170.reuse ;  /* 0x0000b4008ed17a23 */ /* 0x100fe200000108aa */
[----:B------:R-:W-:Y:S01]  /*33d0*/  MUFU.EX2 R163, R163 ;  /* 0x000000a300a37308 */ /* 0x000fe20000000800 */
[----:B------:R-:W-:Y:S02]  /*33e0*/  FFMA.FTZ R170, R175, c[0x0][0x2d0], -R170 ;  /* 0x0000b400afaa7a23 */ /* 0x000fe400000108aa */
[--C-:B------:R-:W-:Y:S02]  /*33f0*/  FFMA.FTZ R175, R141, c[0x0][0x2d0], -R168.reuse ;  /* 0x0000b4008daf7a23 */ /* 0x100fe400000108a8 */
[--C-:B------:R-:W-:Y:S02]  /*3400*/  FFMA.FTZ R204, R140, c[0x0][0x2d0], -R168.reuse ;  /* 0x0000b4008ccc7a23 */ /* 0x100fe400000108a8 */
[----:B------:R-:W-:Y:S01]  /*3410*/  FFMA.FTZ R173, R173, c[0x0][0x2d0], -R168 ;  /* 0x0000b400adad7a23 */ /* 0x000fe200000108a8 */
[----:B------:R-:W2:Y:S01]  /*3420*/  MUFU.EX2 R154, R154 ;  /* 0x0000009a009a7308 */ /* 0x000ea20000000800 */
[----:B-1----:R-:W-:Y:S01]  /*3430*/  F2FP.PACK_AB R113, R160, R161 ;  /* 0x000000a1a071723e */ /* 0x002fe200000000ff */
[----:B------:R-:W-:Y:S01]  /*3440*/  FADD.FTZ R160, R161, R160 ;  /* 0x000000a0a1a07221 */ /* 0x000fe20000010000 */
[----:B------:R-:W-:Y:S05]  /*3450*/  LDSM.16.MT88.4 R140, [R171+0x3900] ;  /* 0x00390000ab8c783b */ /* 0x000fea0000004200 */
[----:B------:R-:W-:Y:S01]  /*3460*/  MUFU.EX2 R151, R151 ;  /* 0x0000009700977308 */ /* 0x000fe20000000800 */
[----:B--2---:R-:W-:-:S07]  /*3470*/  F2FP.PACK_AB R115, R154, R163 ;  /* 0x000000a39a73723e */ /* 0x004fce00000000ff */
[----:B------:R-:W-:Y:S01]  /*3480*/  MUFU.EX2 R155, R155 ;  /* 0x0000009b009b7308 */ /* 0x000fe20000000800 */
[----:B------:R-:W-:-:S04]  /*3490*/  FADD.FTZ R163, R163, R160 ;  /* 0x000000a0a3a37221 */ /* 0x000fc80000010000 */
[----:B------:R-:W-:Y:S01]  /*34a0*/  FADD.FTZ R154, R154, R163 ;  /* 0x000000a39a9a7221 */ /* 0x000fe20000010000 */
[C---:B------:R-:W-:Y:S02]  /*34b0*/  HMMA.16816.F32 R128, R112.reuse, R4, RZ ;  /* 0x000000047080723c */ /* 0x040fe400000018ff */
[----:B------:R-:W1:Y:S06]  /*34c0*/  MUFU.EX2 R150, R150 ;  /* 0x0000009600967308 */ /* 0x000e6c0000000800 */
        /* <DEDUP_REMOVED lines=200> */
[----:B------:R-:W-:Y:S02]  /*4150*/  LOP3.LUT R16, R16, 0xf, RZ, 0xc0, !PT ;  /* 0x0000000f10107812 */ /* 0x000fe400078ec0ff */
        /* <DEDUP_REMOVED lines=43> */
.L_x_2230:
[----:B------:R-:W-:Y:S01]  /*4410*/  ISETP.GE.AND P0, PT, R148, 0x41, PT ;  /* 0x000000419400780c */ /* 0x000fe20003f06270 */
[----:B------:R-:W0:-:S12]  /*4420*/  LDGDEPBAR ;  /* 0x00000000000079af */ /* 0x000e180000000000 */
[----:B------:R-:W-:Y:S05]  /*4430*/  @!P0 BRA `(.L_x_2231) ;  /* 0x00002c6000008947 */ /* 0x000fea0003800000 */
[C---:B------:R-:W-:Y:S01]  /*4440*/  SHF.L.U64.HI R207, R192.reuse, 0x1, R133 ;  /* 0x00000001c0cf7819 */ /* 0x040fe20000010285 */
        /* <DEDUP_REMOVED lines=9> */
.L_x_2234:
        /* <DEDUP_REMOVED lines=28> */
[----:B------:R-:W-:Y:S04]  /*46a0*/  IMAD.IADD R5, R5, 0x1, R3 ;  /* 0x0000000105057824 */ /* 0x000fe800078e0203 */
[----:B------:R-:W-:Y:S05]  /*46b0*/  IMAD.WIDE.U32 R4, R189, c[0x0][0x218], R4 ;  /* 0x00008600bd047a25 */ /* 0x000fea00078e0004 */
[----:B------:R-:W-:Y:S02]  /*46c0*/  IADD3 R3, P0, R4, UR16, RZ ;  /* 0x0000001004037c10 */ /* 0x000fe4000ff1e0ff */
[----:B------:R-:W-:Y:S02]  /*46d0*/  SEL R4, RZ, 0x10, P6 ;  /* 0x00000010ff047807 */ /* 0x000fe40003000000 */
[----:B------:R-:W-:Y:S02]  /*46e0*/  IADD3.X R2, R5, UR10, R2, P0, !PT ;  /* 0x0000000a05027c10 */ /* 0x000fe400087fe402 */
[C---:B------:R-:W-:Y:S02]  /*46f0*/  LEA R14, P0, R3.reuse, c[0x0][0x1f8], 0x1 ;  /* 0x00007e00030e7a11 */ /* 0x040fe400078008ff */
[----:B------:R-:W-:Y:S02]  /*4700*/  SEL R5, RZ, 0x10, P4 ;  /* 0x00000010ff057807 */ /* 0x000fe40002000000 */
[----:B------:R-:W-:Y:S01]  /*4710*/  LEA.HI.X R11, R3, c[0x0][0x1fc], R2, 0x1, P0 ;  /* 0x00007f00030b7a11 */ /* 0x000fe200000f0c02 */
[----:B------:R-:W5:Y:S01]  /*4720*/  SHFL.IDX PT, R7, R14, 0x1, 0x181f ;  /* 0x00381f000e077f89 */ /* 0x000f6200000e0000 */
[----:B------:R-:W-:Y:S02]  /*4730*/  IADD3 R3, -R5, 0x10, RZ ;  /* 0x0000001005037810 */ /* 0x000fe40007ffe1ff */
[----:B------:R-:W-:Y:S01]  /*4740*/  IADD3 R2, -R4, 0x10, RZ ;  /* 0x0000001004027810 */ /* 0x000fe20007ffe1ff */
[----:B------:R-:W2:Y:S01]  /*4750*/  SHFL.IDX PT, R8, R11, 0x1, 0x181f ;  /* 0x00381f000b087f89 */ /* 0x000ea200000e0000 */
[----:B------:R-:W-:Y:S02]  /*4760*/  LOP3.LUT R3, R3, 0xf, RZ, 0xc0, !PT ;  /* 0x0000000f03037812 */ /* 0x000fe400078ec0ff */
[----:B------:R-:W-:Y:S01]  /*4770*/  LOP3.LUT R2, R2, 0xf, RZ, 0xc0, !PT ;  /* 0x0000000f02027812 */ /* 0x000fe200078ec0ff */
[----:B------:R4:W3:Y:S04]  /*4780*/  SHFL.IDX PT, R9, R14, RZ, 0x181f ;  /* 0x00181fff0e097589 */ /* 0x0008e800000e0000 */
[----:B------:R-:W1:Y:S01]  /*4790*/  SHFL.IDX PT, R10, R11, RZ, 0x181f ;  /* 0x00181fff0b0a7589 */ /* 0x000e6200000e0000 */
[-C--:B-----5:R-:W-:Y:S04]  /*47a0*/  IADD3 R12, P1, P0, R12, R7.reuse, R202 ;  /* 0x000000070c0c7210 */ /* 0x0a0fe8000783e0ca */
[-C--:B--2---:R-:W-:Y:S02]  /*47b0*/  IADD3.X R13, RZ, R8.reuse, R203, P1, P0 ;  /* 0x00000008ff0d7210 */ /* 0x084fe40000fe04cb */
[-C--:B----4-:R-:W-:Y:S01]  /*47c0*/  IADD3 R14, P1, P0, R3, R7.reuse, R206 ;  /* 0x00000007030e7210 */ /* 0x090fe2000783e0ce */
[----:B------:R-:W-:Y:S03]  /*47d0*/  IMAD.U32 R3, RZ, RZ, UR11 ;  /* 0x0000000bff037e24 */ /* 0x000fe6000f8e00ff */
[-C--:B------:R-:W-:Y:S02]  /*47e0*/  IADD3.X R15, RZ, R8.reuse, R207, P1, P0 ;  /* 0x00000008ff0f7210 */ /* 0x080fe40000fe04cf */
[----:B------:R-:W-:Y:S01]  /*47f0*/  IADD3 R16, P1, P0, R2, R7, R204 ;  /* 0x0000000702107210 */ /* 0x000fe2000783e0cc */
[----:B------:R-:W-:Y:S03]  /*4800*/  IMAD R7, R3, 0x6000, R188 ;  /* 0x0000600003077824 */ /* 0x000fe600078e02bc */
[----:B------:R-:W-:Y:S02]  /*4810*/  IADD3.X R17, RZ, R8, R205, P1, P0 ;  /* 0x00000008ff117210 */ /* 0x000fe40000fe04cd */
[----:B---3--:R-:W-:Y:S02]  /*4820*/  IADD3 R20, P1, R202, R9, RZ ;  /* 0x00000009ca147210 */ /* 0x008fe40007f3e0ff */
[----:B------:R-:W-:Y:S03]  /*4830*/  IADD3 R18, P0, R9, R206, RZ ;  /* 0x000000ce09127210 */ /* 0x000fe60007f1e0ff */
        /* <DEDUP_REMOVED lines=12> */
.L_x_2232:
        /* <DEDUP_REMOVED lines=8> */
[----:B------:R-:W-:Y:S01]  /*4980*/  IADD3 R186, R134, R186, R179 ;  /* 0x000000ba86ba7210 */ /* 0x000fe20007ffe0b3 */
[----:B------:R-:W-:Y:S01]  /*4990*/  LDSM.16.M88.4 R140, [R185+0xc100] ;  /* 0x00c10000b98c783b */ /* 0x000fe20000000200 */
[----:B------:R-:W-:Y:S05]  /*49a0*/  USEL UR11, UR18, URZ, !UP0 ;  /* 0x0000003f120b7287 */ /* 0x000fea000c000000 */
[C---:B------:R-:W-:Y:S08]  /*49b0*/  HMMA.16816.F32 R12, R136.reuse, R144, RZ ;  /* 0x00000090880c723c */ /* 0x040ff000000018ff */
[C---:B------:R-:W-:Y:S01]  /*49c0*/  HMMA.16816.F32 R16, R136.reuse, R146, RZ ;  /* 0x000000928810723c */ /* 0x040fe200000018ff */
[----:B------:R-:W-:Y:S07]  /*49d0*/  LDSM.16.M88.4 R144, [R185+0xc900] ;  /* 0x00c90000b990783b */ /* 0x000fee0000000200 */
[C---:B------:R-:W-:Y:S08]  /*49e0*/  HMMA.16816.F32 R20, R136.reuse, R148, RZ ;  /* 0x000000948814723c */ /* 0x040ff000000018ff */
[C---:B------:R-:W-:Y:S01]  /*49f0*/  HMMA.16816.F32 R24, R136.reuse, R150, RZ ;  /* 0x000000968818723c */ /* 0x040fe200000018ff */
[----:B------:R-:W-:Y:S07]  /*4a00*/  LDSM.16.M88.4 R148, [R185+0xd100] ;  /* 0x00d10000b994783b */ /* 0x000fee0000000200 */
[C---:B------:R-:W-:Y:S08]  /*4a10*/  HMMA.16816.F32 R28, R136.reuse, R152, RZ ;  /* 0x00000098881c723c */ /* 0x040ff000000018ff */
[----:B------:R-:W-:Y:S01]  /*4a20*/  HMMA.16816.F32 R32, R136, R154, RZ ;  /* 0x0000009a8820723c */ /* 0x000fe200000018ff */
[----:B------:R-:W1:Y:S07]  /*4a30*/  LDSM.16.M88.4 R136, [R180] ;  /* 0x00000000b488783b */ /* 0x000e6e0000000200 */
        /* <DEDUP_REMOVED lines=19> */
[----:B------:R-:W-:Y:S07]  /*4b70*/  LDSM.16.M88.4 R144, [R184+UR4+0xe100] ;  /* 0x00e10004b890783b */ /* 0x000fee0008000200 */
        /* <DEDUP_REMOVED lines=9> */
[----:B------:R-:W-:Y:S07]  /*4c10*/  LDSM.16.M88.4 R164, [R181+0x4000] ;  /* 0x00400000b5a4783b */ /* 0x000fee0000000200 */
[C---:B-----5:R-:W-:Y:S08]  /*4c20*/  HMMA.16816.F32 R12, R160.reuse, R156, R12 ;  /* 0x0000009ca00c723c */ /* 0x060ff0000000180c */
[C---:B------:R-:W-:Y:S01]  /*4c30*/  HMMA.16816.F32 R16, R160.reuse, R158, R16 ;  /* 0x0000009ea010723c */ /* 0x040fe20000001810 */
[----:B------:R-:W5:Y:S07]  /*4c40*/  LDSM.16.M88.4 R156, [R184+UR4+0xf900] ;  /* 0x00f90004b89c783b */ /* 0x000f6e0008000200 */
[C---:B------:R-:W-:Y:S08]  /*4c50*/  HMMA.16816.F32 R20, R160.reuse, R168, R20 ;  /* 0x000000a8a014723c */ /* 0x040ff00000001814 */
        /* <DEDUP_REMOVED lines=9> */
[C---:B------:R-:W-:Y:S08]  /*4cf0*/  HMMA.16816.F32 R12, R136.reuse, R148, R12 ;  /* 0x00000094880c723c */ /* 0x040ff0000000180c */
[C---:B------:R-:W-:Y:S01]  /*4d00*/  HMMA.16816.F32 R16, R136.reuse, R150, R16 ;  /* 0x000000968810723c */ /* 0x040fe20000001810 */
[----:B------:R-:W-:Y:S07]  /*4d10*/  LDSM.16.M88.4 R148, [R180+0x4000] ;  /* 0x00400000b494783b */ /* 0x000fee0000000200 */
[C---:B----4-:R-:W-:Y:S08]  /*4d20*/  HMMA.16816.F32 R20, R136.reuse, R152, R20 ;  /* 0x000000988814723c */ /* 0x050ff00000001814 */
[C---:B------:R-:W-:Y:S01]  /*4d30*/  HMMA.16816.F32 R24, R136.reuse, R154, R24 ;  /* 0x0000009a8818723c */ /* 0x040fe20000001818 */
[----:B------:R-:W4:Y:S07]  /*4d40*/  LDSM.16.M88.4 R152, [R185+0xe100] ;  /* 0x00e10000b998783b */ /* 0x000f2e0000000200 */
[C---:B-----5:R-:W-:Y:S08]  /*4d50*/  HMMA.16816.F32 R28, R136.reuse, R156, R28 ;  /* 0x0000009c881c723c */ /* 0x060ff0000000181c */
[----:B------:R-:W-:Y:S01]  /*4d60*/  HMMA.16816.F32 R32, R136, R158, R32 ;  /* 0x0000009e8820723c */ /* 0x000fe20000001820 */
[----:B------:R-:W5:Y:S07]  /*4d70*/  LDSM.16.M88.4 R136, [R185+0xe900] ;  /* 0x00e90000b988783b */ /* 0x000f6e0000000200 */
[C---:B--2---:R-:W-:Y:S01]  /*4d80*/  HMMA.16816.F32 R4, R164.reuse, R168, R4 ;  /* 0x000000a8a404723c */ /* 0x044fe20000001804 */
[----:B------:R-:W-:Y:S07]  /*4d90*/  LDSM.16.M88.4 R156, [R178+0x4000] ;  /* 0x00400000b29c783b */ /* 0x000fee0000000200 */
[C---:B------:R-:W-:Y:S01]  /*4da0*/  HMMA.16816.F32 R8, R164.reuse, R170, R8 ;  /* 0x000000aaa408723c */ /* 0x040fe20000001808 */
[----:B------:R-:W-:Y:S07]  /*4db0*/  LDSM.16.M88.4 R168, [R2+0xe100] ;  /* 0x00e1000002a8783b */ /* 0x000fee0000000200 */
[C---:B-1----:R-:W-:Y:S08]  /*4dc0*/  HMMA.16816.F32 R12, R164.reuse, R140, R12 ;  /* 0x0000008ca40c723c */ /* 0x042ff0000000180c */
[C---:B------:R-:W-:Y:S01]  /*4dd0*/  HMMA.16816.F32 R16, R164.reuse, R142, R16 ;  /* 0x0000008ea410723c */ /* 0x040fe20000001810 */
[----:B------:R-:W1:Y:S07]  /*4de0*/  LDSM.16.M88.4 R140, [R185+0xf100] ;  /* 0x00f10000b98c783b */ /* 0x000e6e0000000200 */
[C---:B---3--:R-:W-:Y:S08]  /*4df0*/  HMMA.16816.F32 R20, R164.reuse, R144, R20 ;  /* 0x00000090a414723c */ /* 0x048ff00000001814 */
[C---:B------:R-:W-:Y:S01]  /*4e00*/  HMMA.16816.F32 R24, R164.reuse, R146, R24 ;  /* 0x00000092a418723c */ /* 0x040fe20000001818 */
[----:B------:R-:W2:Y:S07]  /*4e10*/  LDSM.16.M88.4 R144, [R185+0xf900] ;  /* 0x00f90000b990783b */ /* 0x000eae0000000200 */
[C---:B------:R-:W-:Y:S08]  /*4e20*/  HMMA.16816.F32 R28, R164.reuse, R160, R28 ;  /* 0x000000a0a41c723c */ /* 0x040ff0000000181c */
[----:B------:R-:W-:Y:S01]  /*4e30*/  HMMA.16816.F32 R32, R164, R162, R32 ;  /* 0x000000a2a420723c */ /* 0x000fe20000001820 */
[----:B------:R-:W3:Y:S07]  /*4e40*/  LDSM.16.M88.4 R160, [R186+0xe900] ;  /* 0x00e90000baa0783b */ /* 0x000eee0000000200 */
[C---:B----4-:R-:W-:Y:S01]  /*4e50*/  HMMA.16816.F32 R4, R148.reuse, R152, R4 ;  /* 0x000000989404723c */ /* 0x050fe20000001804 */
[----:B------:R-:W-:Y:S07]  /*4e60*/  LDSM.16.M88.4 R164, [R184+UR4+0x11100] ;  /* 0x01110004b8a4783b */ /* 0x000fee0008000200 */
[C---:B------:R-:W-:Y:S01]  /*4e70*/  HMMA.16816.F32 R8, R148.reuse, R154, R8 ;  /* 0x0000009a9408723c */ /* 0x040fe20000001808 */
[----:B------:R-:W-:Y:S07]  /*4e80*/  LDSM.16.M88.4 R152, [R184+UR4+0x10900] ;  /* 0x01090004b898783b */ /* 0x000fee0008000200 */
[C---:B-----5:R-:W-:Y:S08]  /*4e90*/  HMMA.16816.F32 R12, R148.reuse, R136, R12 ;  /* 0x00000088940c723c */ /* 0x060ff0000000180c */
[C---:B------:R-:W-:Y:S01]  /*4ea0*/  HMMA.16816.F32 R16, R148.reuse, R138, R16 ;  /* 0x0000008a9410723c */ /* 0x040fe20000001810 */
[----:B------:R-:W4:Y:S07]  /*4eb0*/  LDSM.16.M88.4 R136, [R186+0xf100] ;  /* 0x00f10000ba88783b */ /* 0x000f2e0000000200 */
[C---:B-1----:R-:W-:Y:S08]  /*4ec0*/  HMMA.16816.F32 R20, R148.reuse, R140, R20 ;  /* 0x0000008c9414723c */ /* 0x042ff00000001814 */
[C---:B------:R-:W-:Y:S01]  /*4ed0*/  HMMA.16816.F32 R24, R148.reuse, R142, R24 ;  /* 0x0000008e9418723c */ /* 0x040fe20000001818 */
[----:B------:R-:W1:Y:S07]  /*4ee0*/  LDSM.16.M88.4 R140, [R186+0xf900] ;  /* 0x00f90000ba8c783b */ /* 0x000e6e0000000200 */
[C---:B--2---:R-:W-:Y:S08]  /*4ef0*/  HMMA.16816.F32 R28, R148.reuse, R144, R28 ;  /* 0x00000090941c723c */ /* 0x044ff0000000181c */
[----:B------:R-:W-:Y:S01]  /*4f00*/  HMMA.16816.F32 R32, R148, R146, R32 ;  /* 0x000000929420723c */ /* 0x000fe20000001820 */
[----:B------:R-:W-:Y:S07]  /*4f10*/  LDSM.16.M88.4 R144, [R183+0x8000] ;  /* 0x00800000b790783b */ /* 0x000fee0000000200 */
[C---:B------:R-:W-:Y:S01]  /*4f20*/  HMMA.16816.F32 R4, R156.reuse, R168, R4 ;  /* 0x000000a89c04723c */ /* 0x040fe20000001804 */
[----:B------:R-:W2:Y:S07]  /*4f30*/  LDSM.16.M88.4 R148, [R184+UR4+0x10100] ;  /* 0x01010004b894783b */ /* 0x000eae0008000200 */
[C---:B------:R-:W-:Y:S01]  /*4f40*/  HMMA.16816.F32 R8, R156.reuse, R170, R8 ;  /* 0x000000aa9c08723c */ /* 0x040fe20000001808 */
[----:B------:R-:W-:Y:S07]  /*4f50*/  LDSM.16.M88.4 R168, [R132+0x10100] ;  /* 0x0101000084a8783b */ /* 0x000fee0000000200 */
[C---:B---3--:R-:W-:Y:S08]  /*4f60*/  HMMA.16816.F32 R12, R156.reuse, R160, R12 ;  /* 0x000000a09c0c723c */ /* 0x048ff0000000180c */
[C---:B------:R-:W-:Y:S01]  /*4f70*/  HMMA.16816.F32 R16, R156.reuse, R162, R16 ;  /* 0x000000a29c10723c */ /* 0x040fe20000001810 */
[----:B------:R-:W3:Y:S07]  /*4f80*/  LDSM.16.M88.4 R160, [R184+UR4+0x11900] ;  /* 0x01190004b8a0783b */ /* 0x000eee0008000200 */
[C---:B----4-:R-:W-:Y:S08]  /*4f90*/  HMMA.16816.F32 R20, R156.reuse, R136, R20 ;  /* 0x000000889c14723c */ /* 0x050ff00000001814 */
[C---:B------:R-:W-:Y:S01]  /*4fa0*/  HMMA.16816.F32 R24, R156.reuse, R138, R24 ;  /* 0x0000008a9c18723c */ /* 0x040fe20000001818 */
[----:B------:R-:W4:Y:S07]  /*4fb0*/  LDSM.16.M88.4 R136, [R181+0x8000] ;  /* 0x00800000b588783b */ /* 0x000f2e0000000200 */
[C---:B-1----:R-:W-:Y:S08]  /*4fc0*/  HMMA.16816.F32 R28, R156.reuse, R140, R28 ;  /* 0x0000008c9c1c723c */ /* 0x042ff0000000181c */
[----:B------:R-:W-:Y:S01]  /*4fd0*/  HMMA.16816.F32 R32, R156, R142, R32 ;  /* 0x0000008e9c20723c */ /* 0x000fe20000001820 */
[----:B------:R-:W1:Y:S07]  /*4fe0*/  LDSM.16.M88.4 R140, [R132+0x10900] ;  /* 0x01090000848c783b */ /* 0x000e6e0000000200 */
[C---:B--2---:R-:W-:Y:S01]  /*4ff0*/  HMMA.16816.F32 R4, R144.reuse, R148, R4 ;  /* 0x000000949004723c */ /* 0x044fe20000001804 */
[----:B------:R-:W-:Y:S07]  /*5000*/  LDSM.16.M88.4 R156, [R180+0x8000] ;  /* 0x00800000b49c783b */ /* 0x000fee0000000200 */
[C---:B------:R-:W-:Y:S01]  /*5010*/  HMMA.16816.F32 R8, R144.reuse, R150, R8 ;  /* 0x000000969008723c */ /* 0x040fe20000001808 */
[----:B------:R-:W2:Y:S07]  /*5020*/  LDSM.16.M88.4 R148, [R132+0x11100] ;  /* 0x011100008494783b */ /* 0x000eae0000000200 */
[C---:B------:R-:W-:Y:S08]  /*5030*/  HMMA.16816.F32 R12, R144.reuse, R152, R12 ;  /* 0x00000098900c723c */ /* 0x040ff0000000180c */
[C---:B------:R-:W-:Y:S01]  /*5040*/  HMMA.16816.F32 R16, R144.reuse, R154, R16 ;  /* 0x0000009a9010723c */ /* 0x040fe20000001810 */
[----:B------:R-:W5:Y:S07]  /*5050*/  LDSM.16.M88.4 R152, [R132+0x11900] ;  /* 0x011900008498783b */ /* 0x000f6e0000000200 */
[C---:B------:R-:W-:Y:S08]  /*5060*/  HMMA.16816.F32 R20, R144.reuse, R164, R20 ;  /* 0x000000a49014723c */ /* 0x040ff00000001814 */
[C---:B------:R-:W-:Y:S01]  /*5070*/  HMMA.16816.F32 R24, R144.reuse, R166, R24 ;  /* 0x000000a69018723c */ /* 0x040fe20000001818 */
[----:B------:R-:W2:Y:S07]  /*5080*/  LDSM.16.M88.4 R164, [R185+0x10100] ;  /* 0x01010000b9a4783b */ /* 0x000eae0000000200 */
[C---:B---3--:R-:W-:Y:S08]  /*5090*/  HMMA.16816.F32 R28, R144.reuse, R160, R28 ;  /* 0x000000a0901c723c */ /* 0x048ff0000000181c */
[----:B------:R-:W-:Y:S01]  /*50a0*/  HMMA.16816.F32 R32, R144, R162, R32 ;  /* 0x000000a29020723c */ /* 0x000fe20000001820 */
[----:B------:R-:W3:Y:S07]  /*50b0*/  LDSM.16.M88.4 R144, [R185+0x10900] ;  /* 0x01090000b990783b */ /* 0x000eee0000000200 */
[C---:B----4-:R-:W-:Y:S01]  /*50c0*/  HMMA.16816.F32 R4, R136.reuse, R168, R4 ;  /* 0x000000a88804723c */ /* 0x050fe20000001804 */
[----:B------:R-:W4:Y:S07]  /*50d0*/  LDSM.16.M88.4 R160, [R185+0x11100] ;  /* 0x01110000b9a0783b */ /* 0x000f2e0000000200 */
[C---:B------:R-:W-:Y:S01]  /*50e0*/  HMMA.16816.F32 R8, R136.reuse, R170, R8 ;  /* 0x000000aa8808723c */ /* 0x040fe20000001808 */
[----:B------:R-:W-:Y:S07]  /*50f0*/  LDSM.16.M88.4 R168, [R178+0x8000] ;  /* 0x00800000b2a8783b */ /* 0x000fee0000000200 */
[C---:B-1----:R-:W-:Y:S08]  /*5100*/  HMMA.16816.F32 R12, R136.reuse, R140, R12 ;  /* 0x0000008c880c723c */ /* 0x042ff0000000180c */
[C---:B------:R-:W-:Y:S01]  /*5110*/  HMMA.16816.F32 R16, R136.reuse, R142, R16 ;  /* 0x0000008e8810723c */ /* 0x040fe20000001810 */
[----:B------:R-:W1:Y:S07]  /*5120*/  LDSM.16.M88.4 R140, [R185+0x11900] ;  /* 0x01190000b98c783b */ /* 0x000e6e0000000200 */
[C---:B--2---:R-:W-:Y:S08]  /*5130*/  HMMA.16816.F32 R20, R136.reuse, R148, R20 ;  /* 0x000000948814723c */ /* 0x044ff00000001814 */
[C---:B------:R-:W-:Y:S08]  /*5140*/  HMMA.16816.F32 R24, R136.reuse, R150, R24 ;  /* 0x000000968818723c */ /* 0x040ff00000001818 */
[C---:B-----5:R-:W-:Y:S08]  /*5150*/  HMMA.16816.F32 R28, R136.reuse, R152, R28 ;  /* 0x00000098881c723c */ /* 0x060ff0000000181c */
[----:B------:R-:W-:Y:S01]  /*5160*/  HMMA.16816.F32 R32, R136, R154, R32 ;  /* 0x0000009a8820723c */ /* 0x000fe20000001820 */
[----:B------:R-:W2:Y:S07]  /*5170*/  LDSM.16.M88.4 R136, [R186+0x10900] ;  /* 0x01090000ba88783b */ /* 0x000eae0000000200 */
[C---:B------:R-:W-:Y:S08]  /*5180*/  HMMA.16816.F32 R4, R156.reuse, R164, R4 ;  /* 0x000000a49c04723c */ /* 0x040ff00000001804 */
[C---:B------:R-:W-:Y:S08]  /*5190*/  HMMA.16816.F32 R8, R156.reuse, R166, R8 ;  /* 0x000000a69c08723c */ /* 0x040ff00000001808 */
[C---:B---3--:R-:W-:Y:S08]  /*51a0*/  HMMA.16816.F32 R12, R156.reuse, R144, R12 ;  /* 0x000000909c0c723c */ /* 0x048ff0000000180c */
[C---:B------:R-:W-:Y:S01]  /*51b0*/  HMMA.16816.F32 R16, R156.reuse, R146, R16 ;  /* 0x000000929c10723c */ /* 0x040fe20000001810 */
[----:B------:R-:W3:Y:S07]  /*51c0*/  LDSM.16.M88.4 R144, [R186+0x11100] ;  /* 0x01110000ba90783b */ /* 0x000eee0000000200 */
[C---:B----4-:R-:W-:Y:S08]  /*51d0*/  HMMA.16816.F32 R20, R156.reuse, R160, R20 ;  /* 0x000000a09c14723c */ /* 0x050ff00000001814 */
[C---:B------:R-:W-:Y:S08]  /*51e0*/  HMMA.16816.F32 R24, R156.reuse, R162, R24 ;  /* 0x000000a29c18723c */ /* 0x040ff00000001818 */
[C---:B-1----:R-:W-:Y:S08]  /*51f0*/  HMMA.16816.F32 R28, R156.reuse, R140, R28 ;  /* 0x0000008c9c1c723c */ /* 0x042ff0000000181c */
[----:B------:R-:W-:Y:S01]  /*5200*/  HMMA.16816.F32 R32, R156, R142, R32 ;  /* 0x0000008e9c20723c */ /* 0x000fe20000001820 */
[----:B------:R-:W1:Y:S01]  /*5210*/  LDSM.16.M88.4 R140, [R186+0x11900] ;  /* 0x01190000ba8c783b */ /* 0x000e620000000200 */
[----:B------:R-:W-:Y:S06]  /*5220*/  DEPBAR.LE SB0, 0x2 ;  /* 0x000080800000791a */ /* 0x000fec0000000000 */
[C---:B------:R-:W-:Y:S01]  /*5230*/  HMMA.16816.F32 R4, R168.reuse, R172, R4 ;  /* 0x000000aca804723c */ /* 0x040fe20000001804 */
[----:B------:R-:W-:Y:S07]  /*5240*/  BAR.SYNC.DEFER_BLOCKING 0x0 ;  /* 0x0000000000007b1d */ /* 0x000fee0000010000 */
[C---:B------:R-:W-:Y:S08]  /*5250*/  HMMA.16816.F32 R8, R168.reuse, R174, R8 ;  /* 0x000000aea808723c */ /* 0x040ff00000001808 */
[C---:B--2---:R-:W-:Y:S08]  /*5260*/  HMMA.16816.F32 R12, R168.reuse, R136, R12 ;  /* 0x00000088a80c723c */ /* 0x044ff0000000180c */
[C---:B------:R-:W-:Y:S01]  /*5270*/  HMMA.16816.F32 R16, R168.reuse, R138, R16 ;  /* 0x0000008aa810723c */ /* 0x040fe20000001810 */
[----:B------:R-:W-:Y:S03]  /*5280*/  LDSM.16.MT88.4 R136, [R177+UR4+0x100] ;  /* 0x00010004b188783b */ /* 0x000fe60008004200 */
[----:B------:R-:W-:Y:S02]  /*5290*/  FMNMX.FTZ R2, R4, R133, !PT ;  /* 0x0000008504027209 */ /* 0x000fe40007810000 */
[----:B------:R-:W-:Y:S02]  /*52a0*/  FMNMX.FTZ R132, R6, R0, !PT ;  /* 0x0000000006847209 */ /* 0x000fe40007810000 */
[C---:B---3--:R-:W-:Y:S01]  /*52b0*/  HMMA.16816.F32 R20, R168.reuse, R144, R20 ;  /* 0x00000090a814723c */ /* 0x048fe20000001814 */
[----:B------:R-:W-:Y:S03]  /*52c0*/  LDSM.16.MT88.4 R148, [R177+UR4+0x2900] ;  /* 0x00290004b194783b */ /* 0x000fe60008004200 */
[----:B------:R-:W-:Y:S02]  /*52d0*/  FMNMX.FTZ R3, R5, R2, !PT ;  /* 0x0000000205037209 */ /* 0x000fe40007810000 */
[----:B------:R-:W-:Y:S02]  /*52e0*/  FMNMX.FTZ R163, R7, R132, !PT ;  /* 0x0000008407a37209 */ /* 0x000fe40007810000 */
[C---:B------:R-:W-:Y:S01]  /*52f0*/  HMMA.16816.F32 R24, R168.reuse, R146, R24 ;  /* 0x00000092a818723c */ /* 0x040fe20000001818 */
[----:B------:R-:W-:Y:S03]  /*5300*/  LDSM.16.MT88.4 R156, [R176+UR4+0x2900] ;  /* 0x00290004b09c783b */ /* 0x000fe60008004200 */
[----:B------:R-:W-:Y:S02]  /*5310*/  FMNMX.FTZ R2, R8, R3, !PT ;  /* 0x0000000308027209 */ /* 0x000fe40007810000 */
[----:B------:R-:W-:Y:S02]  /*5320*/  FMNMX.FTZ R132, R10, R163, !PT ;  /* 0x000000a30a847209 */ /* 0x000fe40007810000 */
[C---:B-1----:R-:W-:Y:S04]  /*5330*/  HMMA.16816.F32 R28, R168.reuse, R140, R28 ;  /* 0x0000008ca81c723c */ /* 0x042fe8000000181c */
[----:B------:R-:W-:Y:S02]  /*5340*/  FMNMX.FTZ R3, R9, R2, !PT ;  /* 0x0000000209037209 */ /* 0x000fe40007810000 */
[----:B------:R-:W-:Y:S02]  /*5350*/  FMNMX.FTZ R163, R11, R132, !PT ;  /* 0x000000840ba37209 */ /* 0x000fe40007810000 */
[----:B------:R-:W-:Y:S04]  /*5360*/  HMMA.16816.F32 R32, R168, R142, R32 ;  /* 0x0000008ea820723c */ /* 0x000fe80000001820 */
[----:B------:R-:W-:Y:S02]  /*5370*/  FMNMX.FTZ R2, R12, R3, !PT ;  /* 0x000000030c027209 */ /* 0x000fe40007810000 */
[----:B------:R-:W-:Y:S02]  /*5380*/  FMNMX.FTZ R132, R14, R163, !PT ;  /* 0x000000a30e847209 */ /* 0x000fe40007810000 */
[----:B------:R-:W-:Y:S04]  /*5390*/  FMNMX.FTZ R3, R13, R2, !PT ;  /* 0x000000020d037209 */ /* 0x000fe80007810000 */
        /* <DEDUP_REMOVED lines=16> */
[----:B------:R-:W-:Y:S02]  /*54a0*/  IADD3 R141, R177, UR4, RZ ;  /* 0x00000004b18d7c10 */ /* 0x000fe4000fffe0ff */
[----:B------:R-:W-:Y:S02]  /*54b0*/  FMNMX.FTZ R2, R32, R3, !PT ;  /* 0x0000000320027209 */ /* 0x000fe40007810000 */
[----:B------:R-:W-:Y:S02]  /*54c0*/  FMNMX.FTZ R3, R31, R132, !PT ;  /* 0x000000841f037209 */ /* 0x000fe40007810000 */
[----:B------:R-:W-:Y:S02]  /*54d0*/  FMNMX.FTZ R165, R33, R2, !PT ;  /* 0x0000000221a57209 */ /* 0x000fe40007810000 */
[----:B------:R-:W-:Y:S03]  /*54e0*/  FMNMX.FTZ R132, R34, R3, !PT ;  /* 0x0000000322847209 */ /* 0x000fe60007810000 */
[----:B------:R-:W1:Y:S01]  /*54f0*/  SHFL.BFLY PT, R2, R165, 0x2, 0x1f ;  /* 0x0c401f00a5027f89 */ /* 0x000e6200000e0000 */
[----:B------:R-:W-:Y:S07]  /*5500*/  FMNMX.FTZ R164, R35, R132, !PT ;  /* 0x0000008423a47209 */ /* 0x000fee0007810000 */
[----:B------:R-:W2:Y:S01]  /*5510*/  SHFL.BFLY PT, R3, R164, 0x2, 0x1f ;  /* 0x0c401f00a4037f89 */ /* 0x000ea200000e0000 */
[----:B-1----:R-:W-:Y:S07]  /*5520*/  FMNMX.FTZ R163, R165, R2, !PT ;  /* 0x00000002a5a37209 */ /* 0x002fee0007810000 */
[----:B------:R-:W1:Y:S01]  /*5530*/  SHFL.BFLY PT, R132, R163, 0x1, 0x1f ;  /* 0x0c201f00a3847f89 */ /* 0x000e6200000e0000 */
[----:B--2---:R-:W-:Y:S07]  /*5540*/  FMNMX.FTZ R162, R164, R3, !PT ;  /* 0x00000003a4a27209 */ /* 0x004fee0007810000 */
[----:B------:R-:W2:Y:S08]  /*5550*/  SHFL.BFLY PT, R3, R162, 0x1, 0x1f ;  /* 0x0c201f00a2037f89 */ /* 0x000eb000000e0000 */
[----:B------:R-:W-:Y:S01]  /*5560*/  LDSM.16.MT88.4 R164, [R177+UR4+0x5900] ;  /* 0x00590004b1a4783b */ /* 0x000fe20008004200 */
[----:B-1----:R-:W-:Y:S05]  /*5570*/  FMNMX.FTZ R132, R163, R132, !PT ;  /* 0x00000084a3847209 */ /* 0x002fea0007810000 */
[C---:B------:R-:W-:Y:S02]  /*5580*/  FADD.FTZ R133, -R132.reuse, R133 ;  /* 0x0000008584857221 */ /* 0x040fe40000010100 */
[----:B------:R-:W-:Y:S01]  /*5590*/  FMUL.FTZ R163, R132, c[0x0][0x2d0] ;  /* 0x0000b40084a37a20 */ /* 0x000fe20000410000 */
[----:B--2---:R-:W-:Y:S01]  /*55a0*/  FMNMX.FTZ R3, R162, R3, !PT ;  /* 0x00000003a2037209 */ /* 0x004fe20007810000 */
[----:B------:R-:W-:Y:S02]  /*55b0*/  FMUL.FTZ R2, R133, c[0x0][0x2d0] ;  /* 0x0000b40085027a20 */ /* 0x000fe40000410000 */
[--C-:B------:R-:W-:Y:S02]  /*55c0*/  FFMA.FTZ R173, R4, c[0x0][0x2d0], -R163.reuse ;  /* 0x0000b40004ad7a23 */ /* 0x100fe400000108a3 */
[C---:B------:R-:W-:Y:S02]  /*55d0*/  FADD.FTZ R133, -R3.reuse, R0 ;  /* 0x0000000003857221 */ /* 0x040fe40000010100 */
[----:B------:R-:W-:Y:S01]  /*55e0*/  FMUL.FTZ R162, R3, c[0x0][0x2d0] ;  /* 0x0000b40003a27a20 */ /* 0x000fe20000410000 */
[----:B------:R-:W1:Y:S01]  /*55f0*/  MUFU.EX2 R2, R2 ;  /* 0x0000000200027308 */ /* 0x000e620000000800 */
[----:B------:R-:W-:Y:S01]  /*5600*/  FMUL.FTZ R0, R133, c[0x0][0x2d0] ;  /* 0x0000b40085007a20 */ /* 0x000fe20000410000 */
[----:B------:R-:W-:Y:S01]  /*5610*/  IADD3 R133, R182, R141, RZ ;  /* 0x0000008db6857210 */ /* 0x000fe20007ffe0ff */
[--C-:B------:R-:W-:Y:S02]  /*5620*/  FFMA.FTZ R174, R5, c[0x0][0x2d0], -R163.reuse ;  /* 0x0000b40005ae7a23 */ /* 0x100fe400000108a3 */
[--C-:B------:R-:W-:Y:S02]  /*5630*/  FFMA.FTZ R175, R8, c[0x0][0x2d0], -R163.reuse ;  /* 0x0000b40008af7a23 */ /* 0x100fe400000108a3 */
[--C-:B------:R-:W-:Y:S01]  /*5640*/  FFMA.FTZ R208, R9, c[0x0][0x2d0], -R163.reuse ;  /* 0x0000b40009d07a23 */ /* 0x100fe200000108a3 */
[----:B------:R-:W2:Y:S01]  /*5650*/  LDSM.16.MT88.4 R140, [R133+0x100] ;  /* 0x00010000858c783b */ /* 0x000ea20000004200 */
[--C-:B------:R-:W-:Y:S01]  /*5660*/  FFMA.FTZ R210, R6, c[0x0][0x2d0], -R162.reuse ;  /* 0x0000b40006d27a23 */ /* 0x100fe200000108a2 */
[----:B------:R-:W3:Y:S01]  /*5670*/  MUFU.EX2 R0, R0 ;  /* 0x0000000000007308 */ /* 0x000ee20000000800 */
[--C-:B------:R-:W-:Y:S02]  /*5680*/  FFMA.FTZ R215, R7, c[0x0][0x2d0], -R162.reuse ;  /* 0x0000b40007d77a23 */ /* 0x100fe400000108a2 */
[--C-:B------:R-:W-:Y:S02]  /*5690*/  FFMA.FTZ R212, R10, c[0x0][0x2d0], -R162.reuse ;  /* 0x0000b4000ad47a23 */ /* 0x100fe400000108a2 */
[--C-:B------:R-:W-:Y:S01]  /*56a0*/  FFMA.FTZ R217, R11, c[0x0][0x2d0], -R162.reuse ;  /* 0x0000b4000bd97a23 */ /* 0x100fe200000108a2 */
[----:B------:R-:W-:Y:S01]  /*56b0*/  LDSM.16.MT88.4 R152, [R133+0x2900] ;  /* 0x002900008598783b */ /* 0x000fe20000004200 */
[--C-:B------:R-:W-:Y:S02]  /*56c0*/  FFMA.FTZ R214, R12, c[0x0][0x2d0], -R163.reuse ;  /* 0x0000b4000cd67a23 */ /* 0x100fe400000108a3 */
[--C-:B------:R-:W-:Y:S01]  /*56d0*/  FFMA.FTZ R219, R13, c[0x0][0x2d0], -R163.reuse ;  /* 0x0000b4000ddb7a23 */ /* 0x100fe200000108a3 */
[----:B------:R-:W-:Y:S01]  /*56e0*/  MUFU.EX2 R173, R173 ;  /* 0x000000ad00ad7308 */ /* 0x000fe20000000800 */
[--C-:B------:R-:W-:Y:S02]  /*56f0*/  FFMA.FTZ R216, R14, c[0x0][0x2d0], -R162.reuse ;  /* 0x0000b4000ed87a23 */ /* 0x100fe400000108a2 */
[--C-:B------:R-:W-:Y:S01]  /*5700*/  FFMA.FTZ R221, R15, c[0x0][0x2d0], -R162.reuse ;  /* 0x0000b4000fdd7a23 */ /* 0x100fe200000108a2 */
[----:B------:R-:W-:Y:S01]  /*5710*/  LDSM.16.MT88.4 R168, [R133+0x5900] ;  /* 0x0059000085a8783b */ /* 0x000fe20000004200 */
[C---:B-1----:R-:W-:Y:S02]  /*5720*/  FMUL.FTZ R4, R2.reuse, R128 ;  /* 0x0000008002047220 */ /* 0x042fe40000410000 */
[C---:B------:R-:W-:Y:S02]  /*5730*/  FMUL.FTZ R5, R2.reuse, R129 ;  /* 0x0000008102057220 */ /* 0x040fe40000410000 */
[C---:B------:R-:W-:Y:S01]  /*5740*/  FMUL.FTZ R8, R2.reuse, R124 ;  /* 0x0000007c02087220 */ /* 0x040fe20000410000 */
[----:B------:R-:W1:Y:S01]  /*5750*/  MUFU.EX2 R174, R174 ;  /* 0x000000ae00ae7308 */ /* 0x000e620000000800 */
[C---:B------:R-:W-:Y:S02]  /*5760*/  FMUL.FTZ R9, R2.reuse, R125 ;  /* 0x0000007d02097220 */ /* 0x040fe40000410000 */
[----:B------:R-:W-:Y:S02]  /*5770*/  FMUL.FTZ R36, R2, R36 ;  /* 0x0000002402247220 */ /* 0x000fe40000410000 */
[C---:B---3--:R-:W-:Y:S02]  /*5780*/  FMUL.FTZ R6, R0.reuse, R130 ;  /* 0x0000008200067220 */ /* 0x048fe40000410000 */
[C---:B------:R-:W-:Y:S02]  /*5790*/  FMUL.FTZ R7, R0.reuse, R131 ;  /* 0x0000008300077220 */ /* 0x040fe40000410000 */
[C---:B------:R-:W-:Y:S01]  /*57a0*/  FMUL.FTZ R10, R0.reuse, R126 ;  /* 0x0000007e000a7220 */ /* 0x040fe20000410000 */
[----:B------:R-:W-:Y:S01]  /*57b0*/  MUFU.EX2 R175, R175 ;  /* 0x000000af00af7308 */ /* 0x000fe20000000800 */
[----:B------:R-:W-:Y:S02]  /*57c0*/  FMUL.FTZ R11, R0, R127 ;  /* 0x0000007f000b7220 */ /* 0x000fe40000410000 */
[----:B------:R-:W3:Y:S01]  /*57d0*/  LDSM.16.MT88.4 R124, [R176+UR4+0x100] ;  /* 0x00010004b07c783b */ /* 0x000ee20008004200 */
[----:B------:R-:W-:Y:S02]  /*57e0*/  FMUL.FTZ R37, R2, R37 ;  /* 0x0000002502257220 */ /* 0x000fe40000410000 */
[C---:B------:R-:W-:Y:S02]  /*57f0*/  FMUL.FTZ R38, R0.reuse, R38 ;  /* 0x0000002600267220 */ /* 0x040fe40000410000 */
[----:B------:R-:W-:Y:S02]  /*5800*/  FMUL.FTZ R39, R0, R39 ;  /* 0x0000002700277220 */ /* 0x000fe40000410000 */
[----:B------:R-:W4:Y:S01]  /*5810*/  MUFU.EX2 R208, R208 ;  /* 0x000000d000d07308 */ /* 0x000f220000000800 */
[C---:B------:R-:W-:Y:S02]  /*5820*/  FMUL.FTZ R40, R2.reuse, R40 ;  /* 0x0000002802287220 */ /* 0x040fe40000410000 */
[----:B------:R-:W-:Y:S01]  /*5830*/  FMUL.FTZ R41, R2, R41 ;  /* 0x0000002902297220 */ /* 0x000fe20000410000 */
[----:B-1----:R-:W-:Y:S01]  /*5840*/  F2FP.PACK_AB R128, R174, R173 ;  /* 0x000000adae80723e */ /* 0x002fe200000000ff */
        /* <DEDUP_REMOVED lines=9> */
[----:B------:R-:W1:Y:S01]  /*58e0*/  MUFU.EX2 R215, R215 ;  /* 0x000000d700d77308 */ /* 0x000e620000000800 */
[C---:B------:R-:W-:Y:S02]  /*58f0*/  FMUL.FTZ R46, R0.reuse, R46 ;  /* 0x0000002e002e7220 */ /* 0x040fe40000410000 */
[----:B------:R-:W-:Y:S01]  /*5900*/  FMUL.FTZ R47, R0, R47 ;  /* 0x0000002f002f7220 */ /* 0x000fe20000410000 */
[----:B----4-:R-:W-:Y:S01]  /*5910*/  F2FP.PACK_AB R130, R208, R175 ;  /* 0x000000afd082723e */ /* 0x010fe200000000ff */
        /* <DEDUP_REMOVED lines=30> */
[C---:B------:R-:W-:Y:S05]  /*5b00*/  HMMA.16816.F32 R4, R128.reuse, R136, R4 ;  /* 0x000000888004723c */ /* 0x040fea0000001804 */
[----:B------:R-:W-:Y:S02]  /*5b10*/  FMUL.FTZ R71, R0, R71 ;  /* 0x0000004700477220 */ /* 0x000fe40000410000 */
[----:B------:R-:W-:Y:S01]  /*5b20*/  IADD3 R137, R176, UR4, RZ ;  /* 0x00000004b0897c10 */ /* 0x000fe2000fffe0ff */
[C---:B------:R-:W-:Y:S01]  /*5b30*/  HMMA.16816.F32 R8, R128.reuse, R138, R8 ;  /* 0x0000008a8008723c */ /* 0x040fe20000001808 */
[----:B------:R-:W4:Y:S03]  /*5b40*/  MUFU.EX2 R221, R221 ;  /* 0x000000dd00dd7308 */ /* 0x000f260000000800 */
[----:B------:R-:W-:Y:S01]  /*5b50*/  IADD3 R172, R182, R137, RZ ;  /* 0x00000089b6ac7210 */ /* 0x000fe20007ffe0ff */
[C---:B------:R-:W-:Y:S02]  /*5b60*/  FMUL.FTZ R72, R2.reuse, R72 ;  /* 0x0000004802487220 */ /* 0x040fe40000410000 */
[----:B------:R-:W-:Y:S01]  /*5b70*/  FMUL.FTZ R73, R2, R73 ;  /* 0x0000004902497220 */ /* 0x000fe20000410000 */
[C---:B--2---:R-:W-:Y:S01]  /*5b80*/  HMMA.16816.F32 R36, R128.reuse, R140, R36 ;  /* 0x0000008c8024723c */ /* 0x044fe20000001824 */
[----:B------:R-:W2:Y:S03]  /*5b90*/  LDSM.16.MT88.4 R136, [R172+0x100] ;  /* 0x00010000ac88783b */ /* 0x000ea60000004200 */
[C---:B------:R-:W-:Y:S02]  /*5ba0*/  FMUL.FTZ R74, R0.reuse, R74 ;  /* 0x0000004a004a7220 */ /* 0x040fe40000410000 */
[----:B------:R-:W-:Y:S02]  /*5bb0*/  FMUL.FTZ R75, R0, R75 ;  /* 0x0000004b004b7220 */ /* 0x000fe40000410000 */
[C---:B------:R-:W-:Y:S01]  /*5bc0*/  HMMA.16816.F32 R40, R128.reuse, R142, R40 ;  /* 0x0000008e8028723c */ /* 0x040fe20000001828 */
[----:B------:R-:W5:Y:S03]  /*5bd0*/  LDSM.16.MT88.4 R140, [R177+UR4+0x2100] ;  /* 0x00210004b18c783b */ /* 0x000f660008004200 */
[C---:B------:R-:W-:Y:S02]  /*5be0*/  FMUL.FTZ R76, R2.reuse, R76 ;  /* 0x0000004c024c7220 */ /* 0x040fe40000410000 */
[----:B------:R-:W-:Y:S02]  /*5bf0*/  FMUL.FTZ R77, R2, R77 ;  /* 0x0000004d024d7220 */ /* 0x000fe40000410000 */
[C---:B---3--:R-:W-:Y:S01]  /*5c00*/  HMMA.16816.F32 R44, R128.reuse, R124, R44 ;  /* 0x0000007c802c723c */ /* 0x048fe2000000182c */
[----:B------:R-:W-:Y:S03]  /*5c10*/  LDSM.16.MT88.4 R120, [R172+0x4100] ;  /* 0x00410000ac78783b */ /* 0x000fe60000004200 */
[C---:B------:R-:W-:Y:S02]  /*5c20*/  FMUL.FTZ R78, R0.reuse, R78 ;  /* 0x0000004e004e7220 */ /* 0x040fe40000410000 */
[----:B------:R-:W-:Y:S02]  /*5c30*/  FMUL.FTZ R79, R0, R79 ;  /* 0x0000004f004f7220 */ /* 0x000fe40000410000 */
[C---:B------:R-:W-:Y:S01]  /*5c40*/  HMMA.16816.F32 R48, R128.reuse, R126, R48 ;  /* 0x0000007e8030723c */ /* 0x040fe20000001830 */
[----:B------:R-:W3:Y:S03]  /*5c50*/  LDSM.16.MT88.4 R124, [R133+0x2100] ;  /* 0x00210000857c783b */ /* 0x000ee60000004200 */
[C---:B------:R-:W-:Y:S02]  /*5c60*/  FMUL.FTZ R80, R2.reuse, R80 ;  /* 0x0000005002507220 */ /* 0x040fe40000410000 */
[----:B------:R-:W-:Y:S02]  /*5c70*/  FMUL.FTZ R81, R2, R81 ;  /* 0x0000005102517220 */ /* 0x000fe40000410000 */
[C---:B------:R-:W-:Y:S01]  /*5c80*/  FMUL.FTZ R82, R0.reuse, R82 ;  /* 0x0000005200527220 */ /* 0x040fe20000410000 */
[----:B------:R-:W-:Y:S03]  /*5c90*/  LDSM.16.MT88.4 R144, [R172+0x900] ;  /* 0x00090000ac90783b */ /* 0x000fe60000004200 */
[----:B------:R-:W-:Y:S02]  /*5ca0*/  FMUL.FTZ R83, R0, R83 ;  /* 0x0000005300537220 */ /* 0x000fe40000410000 */
[C---:B------:R-:W-:Y:S02]  /*5cb0*/  FMUL.FTZ R84, R2.reuse, R84 ;  /* 0x0000005402547220 */ /* 0x040fe40000410000 */
[----:B------:R-:W-:Y:S01]  /*5cc0*/  FMUL.FTZ R85, R2, R85 ;  /* 0x0000005502557220 */ /* 0x000fe20000410000 */
[C---:B--2---:R-:W-:Y:S03]  /*5cd0*/  HMMA.16816.F32 R52, R128.reuse, R136, R52 ;  /* 0x000000888034723c */ /* 0x044fe60000001834 */
[C---:B------:R-:W-:Y:S02]  /*5ce0*/  FMUL.FTZ R86, R0.reuse, R86 ;  /* 0x0000005600567220 */ /* 0x040fe40000410000 */
[----:B------:R-:W-:Y:S02]  /*5cf0*/  FMUL.FTZ R87, R0, R87 ;  /* 0x0000005700577220 */ /* 0x000fe40000410000 */
[C---:B------:R-:W-:Y:S01]  /*5d00*/  FMUL.FTZ R88, R2.reuse, R88 ;  /* 0x0000005802587220 */ /* 0x040fe20000410000 */
[C---:B------:R-:W-:Y:S01]  /*5d10*/  HMMA.16816.F32 R56, R128.reuse, R138, R56 ;  /* 0x0000008a8038723c */ /* 0x040fe20000001838 */
[----:B------:R-:W2:Y:S03]  /*5d20*/  LDSM.16.MT88.4 R136, [R176+UR4+0x2100] ;  /* 0x00210004b088783b */ /* 0x000ea60008004200 */
[----:B------:R-:W-:Y:S02]  /*5d30*/  FMUL.FTZ R89, R2, R89 ;  /* 0x0000005902597220 */ /* 0x000fe40000410000 */
[C---:B------:R-:W-:Y:S02]  /*5d40*/  FMUL.FTZ R90, R0.reuse, R90 ;  /* 0x0000005a005a7220 */ /* 0x040fe40000410000 */
[C---:B-----5:R-:W-:Y:S04]  /*5d50*/  HMMA.16816.F32 R60, R128.reuse, R140, R60 ;  /* 0x0000008c803c723c */ /* 0x060fe8000000183c */
[----:B------:R-:W-:Y:S02]  /*5d60*/  FMUL.FTZ R91, R0, R91 ;  /* 0x0000005b005b7220 */ /* 0x000fe40000410000 */
[C---:B------:R-:W-:Y:S02]  /*5d70*/  FMUL.FTZ R92, R2.reuse, R92 ;  /* 0x0000005c025c7220 */ /* 0x040fe40000410000 */
[C---:B------:R-:W-:Y:S01]  /*5d80*/  HMMA.16816.F32 R64, R128.reuse, R142, R64 ;  /* 0x0000008e8040723c */ /* 0x040fe20000001840 */
[----:B------:R-:W5:Y:S03]  /*5d90*/  LDSM.16.MT88.4 R140, [R172+0x2100] ;  /* 0x00210000ac8c783b */ /* 0x000f660000004200 */
[----:B------:R-:W-:Y:S02]  /*5da0*/  FMUL.FTZ R93, R2, R93 ;  /* 0x0000005d025d7220 */ /* 0x000fe40000410000 */
[C---:B------:R-:W-:Y:S02]  /*5db0*/  FMUL.FTZ R94, R0.reuse, R94 ;  /* 0x0000005e005e7220 */ /* 0x040fe40000410000 */
[C---:B---3--:R-:W-:Y:S04]  /*5dc0*/  HMMA.16816.F32 R68, R128.reuse, R124, R68 ;  /* 0x0000007c8044723c */ /* 0x048fe80000001844 */
[----:B------:R-:W-:Y:S02]  /*5dd0*/  FMUL.FTZ R95, R0, R95 ;  /* 0x0000005f005f7220 */ /* 0x000fe40000410000 */
[C---:B------:R-:W-:Y:S02]  /*5de0*/  FMUL.FTZ R96, R2.reuse, R96 ;  /* 0x0000006002607220 */ /* 0x040fe40000410000 */
[C---:B------:R-:W-:Y:S01]  /*5df0*/  HMMA.16816.F32 R72, R128.reuse, R126, R72 ;  /* 0x0000007e8048723c */ /* 0x040fe20000001848 */
[----:B------:R-:W3:Y:S03]  /*5e00*/  LDSM.16.MT88.4 R124, [R177+UR4+0x4100] ;  /* 0x00410004b17c783b */ /* 0x000ee60008004200 */
        /* <DEDUP_REMOVED lines=8> */
[----:B------:R-:W2:Y:S03]  /*5e90*/  LDSM.16.MT88.4 R136, [R133+0x4100] ;  /* 0x004100008588783b */ /* 0x000ea60000004200 */
[----:B------:R-:W-:Y:S02]  /*5ea0*/  FMUL.FTZ R103, R0, R103 ;  /* 0x0000006700677220 */ /* 0x000fe40000410000 */
[C---:B------:R-:W-:Y:S02]  /*5eb0*/  FMUL.FTZ R104, R2.reuse, R104 ;  /* 0x0000006802687220 */ /* 0x040fe40000410000 */
[C---:B-----5:R-:W-:Y:S04]  /*5ec0*/  HMMA.16816.F32 R84, R128.reuse, R140, R84 ;  /* 0x0000008c8054723c */ /* 0x060fe80000001854 */
[----:B------:R-:W-:Y:S02]  /*5ed0*/  FMUL.FTZ R105, R2, R105 ;  /* 0x0000006902697220 */ /* 0x000fe40000410000 */
[C---:B------:R-:W-:Y:S02]  /*5ee0*/  FMUL.FTZ R106, R0.reuse, R106 ;  /* 0x0000006a006a7220 */ /* 0x040fe40000410000 */
[C---:B------:R-:W-:Y:S01]  /*5ef0*/  HMMA.16816.F32 R88, R128.reuse, R142, R88 ;  /* 0x0000008e8058723c */ /* 0x040fe20000001858 */
[----:B------:R-:W5:Y:S03]  /*5f00*/  LDSM.16.MT88.4 R140, [R176+UR4+0x4100] ;  /* 0x00410004b08c783b */ /* 0x000f660008004200 */
[----:B------:R-:W-:Y:S02]  /*5f10*/  FMUL.FTZ R107, R0, R107 ;  /* 0x0000006b006b7220 */ /* 0x000fe40000410000 */
[--C-:B------:R-:W-:Y:S02]  /*5f20*/  FFMA.FTZ R218, R16, c[0x0][0x2d0], -R163.reuse ;  /* 0x0000b40010da7a23 */ /* 0x100fe400000108a3 */
[C---:B---3--:R-:W-:Y:S04]  /*5f30*/  HMMA.16816.F32 R92, R128.reuse, R124, R92 ;  /* 0x0000007c805c723c */ /* 0x048fe8000000185c */
[--C-:B------:R-:W-:Y:S01]  /*5f40*/  FFMA.FTZ R223, R17, c[0x0][0x2d0], -R163.reuse ;  /* 0x0000b40011df7a23 */ /* 0x100fe200000108a3 */
[----:B------:R-:W-:Y:S01]  /*5f50*/  MUFU.EX2 R218, R218 ;  /* 0x000000da00da7308 */ /* 0x000fe20000000800 */
[--C-:B------:R-:W-:Y:S02]  /*5f60*/  FFMA.FTZ R220, R18, c[0x0][0x2d0], -R162.reuse ;  /* 0x0000b40012dc7a23 */ /* 0x100fe400000108a2 */
[C---:B------:R-:W-:Y:S01]  /*5f70*/  HMMA.16816.F32 R96, R128.reuse, R126, R96 ;  /* 0x0000007e8060723c */ /* 0x040fe20000001860 */
[----:B------:R-:W3:Y:S03]  /*5f80*/  LDSM.16.MT88.4 R124, [R177+UR4+0x900] ;  /* 0x00090004b17c783b */ /* 0x000ee60008004200 */
[--C-:B------:R-:W-:Y:S02]  /*5f90*/  FFMA.FTZ R225, R19, c[0x0][0x2d0], -R162.reuse ;  /* 0x0000b40013e17a23 */ /* 0x100fe400000108a2 */
[C---:B------:R-:W-:Y:S01]  /*5fa0*/  FMUL.FTZ R108, R2.reuse, R108 ;  /* 0x0000006c026c7220 */ /* 0x040fe20000410000 */
[----:B------:R-:W5:Y:S01]  /*5fb0*/  MUFU.EX2 R223, R223 ;  /* 0x000000df00df7308 */ /* 0x000f620000000800 */
[----:B------:R-:W-:Y:S01]  /*5fc0*/  FMUL.FTZ R109, R2, R109 ;  /* 0x0000006d026d7220 */ /* 0x000fe20000410000 */
[C---:B--2---:R-:W-:Y:S03]  /*5fd0*/  HMMA.16816.F32 R12, R128.reuse, R136, R12 ;  /* 0x00000088800c723c */ /* 0x044fe6000000180c */
[C---:B------:R-:W-:Y:S02]  /*5fe0*/  FMUL.FTZ R110, R0.reuse, R110 ;  /* 0x0000006e006e7220 */ /* 0x040fe40000410000 */
[----:B------:R-:W-:Y:S02]  /*5ff0*/  FMUL.FTZ R111, R0, R111 ;  /* 0x0000006f006f7220 */ /* 0x000fe40000410000 */
[C---:B------:R-:W-:Y:S01]  /*6000*/  FMUL.FTZ R16, R2.reuse, R116 ;  /* 0x0000007402107220 */ /* 0x040fe20000410000 */
[C---:B------:R-:W-:Y:S01]  /*6010*/  HMMA.16816.F32 R100, R128.reuse, R138, R100 ;  /* 0x0000008a8064723c */ /* 0x040fe20000001864 */
[----:B------:R-:W2:Y:S01]  /*6020*/  LDSM.16.MT88.4 R136, [R133+0x900] ;  /* 0x000900008588783b */ /* 0x000ea20000004200 */
[----:B------:R-:W-:Y:S02]  /*6030*/  MUFU.EX2 R220, R220 ;  /* 0x000000dc00dc7308 */ /* 0x000fe40000000800 */
[----:B------:R-:W-:Y:S01]  /*6040*/  FMUL.FTZ R17, R2, R117 ;  /* 0x0000007502117220 */ /* 0x000fe20000410000 */
[----:B-1----:R-:W-:Y:S01]  /*6050*/  F2FP.PACK_AB R116, R219, R214 ;  /* 0x000000d6db74723e */ /* 0x002fe200000000ff */
[C---:B------:R-:W-:Y:S01]  /*6060*/  FMUL.FTZ R18, R0.reuse, R118 ;  /* 0x0000007600127220 */ /* 0x040fe20000410000 */
[----:B----4-:R-:W-:Y:S01]  /*6070*/  F2FP.PACK_AB R117, R221, R216 ;  /* 0x000000d8dd75723e */ /* 0x010fe200000000ff */
[C---:B-----5:R-:W-:Y:S04]  /*6080*/  HMMA.16816.F32 R104, R128.reuse, R140, R104 ;  /* 0x0000008c8068723c */ /* 0x060fe80000001868 */
[----:B------:R-:W1:Y:S01]  /*6090*/  MUFU.EX2 R225, R225 ;  /* 0x000000e100e17308 */ /* 0x000e620000000800 */
[----:B------:R-:W-:Y:S01]  /*60a0*/  FMUL.FTZ R19, R0, R119 ;  /* 0x0000007700137220 */ /* 0x000fe20000410000 */
[----:B------:R-:W-:Y:S01]  /*60b0*/  F2FP.PACK_AB R118, R223, R218 ;  /* 0x000000dadf76723e */ /* 0x000fe200000000ff */
[C---:B------:R-:W-:Y:S01]  /*60c0*/  FMUL.FTZ R112, R2.reuse, R112 ;  /* 0x0000007002707220 */ /* 0x040fe20000410000 */
[C---:B------:R-:W-:Y:S01]  /*60d0*/  HMMA.16816.F32 R108, R128.reuse, R142, R108 ;  /* 0x0000008e806c723c */ /* 0x040fe2000000186c */
[----:B------:R-:W4:Y:S03]  /*60e0*/  LDSM.16.MT88.4 R140, [R176+UR4+0x900] ;  /* 0x00090004b08c783b */ /* 0x000f260008004200 */
[----:B------:R-:W-:Y:S02]  /*60f0*/  FMUL.FTZ R113, R2, R113 ;  /* 0x0000007102717220 */ /* 0x000fe40000410000 */
[C---:B------:R-:W-:Y:S02]  /*6100*/  FMUL.FTZ R114, R0.reuse, R114 ;  /* 0x0000007200727220 */ /* 0x040fe40000410000 */
[C---:B------:R-:W-:Y:S04]  /*6110*/  HMMA.16816.F32 R16, R128.reuse, R120, R16 ;  /* 0x000000788010723c */ /* 0x040fe80000001810 */
[----:B------:R-:W-:Y:S02]  /*6120*/  FMUL.FTZ R115, R0, R115 ;  /* 0x0000007300737220 */ /* 0x000fe40000410000 */
[--C-:B------:R-:W-:Y:S02]  /*6130*/  FFMA.FTZ R222, R20, c[0x0][0x2d0], -R163.reuse ;  /* 0x0000b40014de7a23 */ /* 0x100fe400000108a3 */
[--C-:B------:R-:W-:Y:S03]  /*6140*/  FFMA.FTZ R227, R21, c[0x0][0x2d0], -R163.reuse ;  /* 0x0000b40015e37a23 */ /* 0x100fe600000108a3 */
[----:B------:R-:W-:Y:S01]  /*6150*/  HMMA.16816.F32 R112, R128, R122, R112 ;  /* 0x0000007a8070723c */ /* 0x000fe20000001870 */
[----:B------:R-:W5:Y:S01]  /*6160*/  LDSM.16.MT88.4 R120, [R172+0x2900] ;  /* 0x00290000ac78783b */ /* 0x000f620000004200 */
[----:B------:R-:W-:Y:S01]  /*6170*/  MUFU.EX2 R222, R222 ;  /* 0x000000de00de7308 */ /* 0x000fe20000000800 */
[----:B-1----:R-:W-:Y:S01]  /*6180*/  F2FP.PACK_AB R119, R225, R220 ;  /* 0x000000dce177723e */ /* 0x002fe200000000ff */
[--C-:B------:R-:W-:Y:S02]  /*6190*/  FFMA.FTZ R224, R22, c[0x0][0x2d0], -R162.reuse ;  /* 0x0000b40016e07a23 */ /* 0x100fe400000108a2 */
[--C-:B------:R-:W-:Y:S02]  /*61a0*/  FFMA.FTZ R229, R23, c[0x0][0x2d0], -R162.reuse ;  /* 0x0000b40017e57a23 */ /* 0x100fe400000108a2 */
[--C-:B------:R-:W-:Y:S01]  /*61b0*/  FFMA.FTZ R226, R24, c[0x0][0x2d0], -R163.reuse ;  /* 0x0000b40018e27a23 */ /* 0x100fe200000108a3 */
[----:B------:R-:W-:Y:S01]  /*61c0*/  LDSM.16.MT88.4 R128, [R133+0x4900] ;  /* 0x004900008580783b */ /* 0x000fe20000004200 */
[C---:B---3--:R-:W-:Y:S02]  /*61d0*/  HMMA.16816.F32 R4, R116.reuse, R124, R4 ;  /* 0x0000007c7404723c */ /* 0x048fe40000001804 */
[----:B------:R-:W1:Y:S03]  /*61e0*/  MUFU.EX2 R227, R227 ;  /* 0x000000e300e37308 */ /* 0x000e660000000800 */
[--C-:B------:R-:W-:Y:S02]  /*61f0*/  FFMA.FTZ R231, R25, c[0x0][0x2d0], -R163.reuse ;  /* 0x0000b40019e77a23 */ /* 0x100fe400000108a3 */
[--C-:B------:R-:W-:Y:S01]  /*6200*/  FFMA.FTZ R228, R26, c[0x0][0x2d0], -R162.reuse ;  /* 0x0000b4001ae47a23 */ /* 0x100fe200000108a2 */
[C---:B------:R-:W-:Y:S01]  /*6210*/  HMMA.16816.F32 R8, R116.reuse, R126, R8 ;  /* 0x0000007e7408723c */ /* 0x040fe20000001808 */
[----:B------:R-:W3:Y:S03]  /*6220*/  LDSM.16.MT88.4 R124, [R177+UR4+0x4900] ;  /* 0x00490004b17c783b */ /* 0x000ee60008004200 */
[--C-:B------:R-:W-:Y:S01]  /*6230*/  FFMA.FTZ R233, R27, c[0x0][0x2d0], -R162.reuse ;  /* 0x0000b4001be97a23 */ /* 0x100fe200000108a2 */
[----:B------:R-:W-:Y:S01]  /*6240*/  MUFU.EX2 R224, R224 ;  /* 0x000000e000e07308 */ /* 0x000fe20000000800 */
[--C-:B------:R-:W-:Y:S02]  /*6250*/  FFMA.FTZ R230, R28, c[0x0][0x2d0], -R163.reuse ;  /* 0x0000b4001ce67a23 */ /* 0x100fe400000108a3 */
[C---:B--2---:R-:W-:Y:S04]  /*6260*/  HMMA.16816.F32 R36, R116.reuse, R136, R36 ;  /* 0x000000887424723c */ /* 0x044fe80000001824 */
[--C-:B------:R-:W-:Y:S02]  /*6270*/  FFMA.FTZ R235, R29, c[0x0][0x2d0], -R163.reuse ;  /* 0x0000b4001deb7a23 */ /* 0x100fe400000108a3 */
[--C-:B------:R-:W-:Y:S01]  /*6280*/  FFMA.FTZ R232, R30, c[0x0][0x2d0], -R162.reuse ;  /* 0x0000b4001ee87a23 */ /* 0x100fe200000108a2 */
[----:B------:R-:W2:Y:S01]  /*6290*/  MUFU.EX2 R229, R229 ;  /* 0x000000e500e57308 */ /* 0x000ea20000000800 */
[C---:B------:R-:W-:Y:S01]  /*62a0*/  HMMA.16816.F32 R40, R116.reuse, R138, R40 ;  /* 0x0000008a7428723c */ /* 0x040fe20000001828 */
[----:B------:R-:W1:Y:S03]  /*62b0*/  LDSM.16.MT88.4 R136, [R176+UR4+0x4900] ;  /* 0x00490004b088783b */ /* 0x000e660008004200 */
[--C-:B------:R-:W-:Y:S02]  /*62c0*/  FFMA.FTZ R237, R31, c[0x0][0x2d0], -R162.reuse ;  /* 0x0000b4001fed7a23 */ /* 0x100fe400000108a2 */
[--C-:B------:R-:W-:Y:S02]  /*62d0*/  FFMA.FTZ R234, R32, c[0x0][0x2d0], -R163.reuse ;  /* 0x0000b40020ea7a23 */ /* 0x100fe400000108a3 */
[C---:B----4-:R-:W-:Y:S01]  /*62e0*/  HMMA.16816.F32 R44, R116.reuse, R140, R44 ;  /* 0x0000008c742c723c */ /* 0x050fe2000000182c */
[----:B------:R-:W-:Y:S03]  /*62f0*/  MUFU.EX2 R226, R226 ;  /* 0x000000e200e27308 */ /* 0x000fe60000000800 */
[----:B------:R-:W-:Y:S02]  /*6300*/  FFMA.FTZ R163, R33, c[0x0][0x2d0], -R163 ;  /* 0x0000b40021a37a23 */ /* 0x000fe400000108a3 */
[--C-:B------:R-:W-:Y:S02]  /*6310*/  FFMA.FTZ R236, R34, c[0x0][0x2d0], -R162.reuse ;  /* 0x0000b40022ec7a23 */ /* 0x100fe400000108a2 */
[C---:B------:R-:W-:Y:S01]  /*6320*/  HMMA.16816.F32 R48, R116.reuse, R142, R48 ;  /* 0x0000008e7430723c */ /* 0x040fe20000001830 */
[----:B------:R-:W-:Y:S02]  /*6330*/  LDSM.16.MT88.4 R140, [R133+0x1100] ;  /* 0x00110000858c783b */ /* 0x000fe40000004200 */
[----:B------:R-:W-:Y:S01]  /*6340*/  MUFU.EX2 R239, R163 ;  /* 0x000000a300ef7308 */ /* 0x000fe20000000800 */
[----:B------:R-:W-:Y:S02]  /*6350*/  FFMA.FTZ R162, R35, c[0x0][0x2d0], -R162 ;  /* 0x0000b40023a27a23 */ /* 0x000fe400000108a2 */
[----:B------:R-:W-:Y:S02]  /*6360*/  FFMA.FTZ R173, R2, R213, R173 ;  /* 0x000000d502ad7223 */ /* 0x000fe400000100ad */
[C---:B------:R-:W-:Y:S04]  /*6370*/  HMMA.16816.F32 R52, R116.reuse, R144, R52 ;  /* 0x000000907434723c */ /* 0x040fe80000001834 */
[----:B------:R-:W-:Y:S01]  /*6380*/  FFMA.FTZ R210, R0, R211, R210 ;  /* 0x000000d300d27223 */ /* 0x000fe200000100d2 */
[----:B------:R4:W-:Y:S01]  /*6390*/  MUFU.EX2 R241, R162 ;  /* 0x000000a200f17308 */ /* 0x0009e20000000800 */
[----:B------:R-:W-:Y:S02]  /*63a0*/  FADD.FTZ R174, R174, R173 ;  /* 0x000000adaeae7221 */ /* 0x000fe40000010000 */
[C---:B------:R-:W-:Y:S01]  /*63b0*/  HMMA.16816.F32 R56, R116.reuse, R146, R56 ;  /* 0x000000927438723c */ /* 0x040fe20000001838 */
[----:B------:R-:W-:Y:S03]  /*63c0*/  LDSM.16.MT88.4 R144, [R176+UR4+0x1100] ;  /* 0x00110004b090783b */ /* 0x000fe60008004200 */
[----:B------:R-:W-:Y:S03]  /*63d0*/  FADD.FTZ R215, R215, R210 ;  /* 0x000000d2d7d77221 */ /* 0x000fe60000010000 */
[----:B------:R-:W1:Y:S01]  /*63e0*/  MUFU.EX2 R231, R231 ;  /* 0x000000e700e77308 */ /* 0x000e620000000800 */
[C---:B------:R-:W-:Y:S04]  /*63f0*/  HMMA.16816.F32 R60, R116.reuse, R148, R60 ;  /* 0x00000094743c723c */ /* 0x040fe8000000183c */
[----:B------:R-:W-:Y:S04]  /*6400*/  FADD.FTZ R212, R212, R215 ;  /* 0x000000d7d4d47221 */ /* 0x000fe80000010000 */
[C---:B------:R-:W-:Y:S01]  /*6410*/  HMMA.16816.F32 R64, R116.reuse, R150, R64 ;  /* 0x000000967440723c */ /* 0x040fe20000001840 */
[----:B------:R-:W-:Y:S01]  /*6420*/  LDSM.16.MT88.4 R148, [R172+0x1900] ;  /* 0x00190000ac94783b */ /* 0x000fe20000004200 */
[----:B------:R-:W-:Y:S02]  /*6430*/  MUFU.EX2 R228, R228 ;  /* 0x000000e400e47308 */ /* 0x000fe40000000800 */
[----:B------:R-:W-:Y:S04]  /*6440*/  FADD.FTZ R217, R217, R212 ;  /* 0x000000d4d9d97221 */ /* 0x000fe80000010000 */
[C---:B------:R-:W-:Y:S01]  /*6450*/  HMMA.16816.F32 R68, R116.reuse, R152, R68 ;  /* 0x000000987444723c */ /* 0x040fe20000001844 */
[----:B----4-:R-:W-:Y:S03]  /*6460*/  LDSM.16.MT88.4 R160, [R172+0x3900] ;  /* 0x00390000aca0783b */ /* 0x010fe60000004200 */
[----:B------:R-:W4:Y:S01]  /*6470*/  MUFU.EX2 R233, R233 ;  /* 0x000000e900e97308 */ /* 0x000f220000000800 */
[----:B------:R-:W-:Y:S03]  /*6480*/  FADD.FTZ R216, R216, R217 ;  /* 0x000000d9d8d87221 */ /* 0x000fe60000010000 */
[C---:B------:R-:W-:Y:S01]  /*6490*/  HMMA.16816.F32 R72, R116.reuse, R154, R72 ;  /* 0x0000009a7448723c */ /* 0x040fe20000001848 */
[----:B------:R-:W-:Y:S03]  /*64a0*/  LDSM.16.MT88.4 R152, [R177+UR4+0x3900] ;  /* 0x00390004b198783b */ /* 0x000fe60008004200 */
[----:B------:R-:W-:Y:S02]  /*64b0*/  FADD.FTZ R221, R221, R216 ;  /* 0x000000d8dddd7221 */ /* 0x000fe40000010000 */
[----:B------:R-:W-:Y:S02]  /*64c0*/  MUFU.EX2 R230, R230 ;  /* 0x000000e600e67308 */ /* 0x000fe40000000800 */
[C---:B------:R-:W-:Y:S04]  /*64d0*/  HMMA.16816.F32 R76, R116.reuse, R156, R76 ;  /* 0x0000009c744c723c */ /* 0x040fe8000000184c */
[----:B------:R-:W-:Y:S04]  /*64e0*/  FADD.FTZ R220, R220, R221 ;  /* 0x000000dddcdc7221 */ /* 0x000fe80000010000 */
[C---:B------:R-:W-:Y:S01]  /*64f0*/  HMMA.16816.F32 R80, R116.reuse, R158, R80 ;  /* 0x0000009e7450723c */ /* 0x040fe20000001850 */
[----:B------:R-:W-:Y:S01]  /*6500*/  LDSM.16.MT88.4 R156, [R176+UR4+0x3900] ;  /* 0x00390004b09c783b */ /* 0x000fe20008004200 */
[----:B------:R-:W1:Y:S02]  /*6510*/  MUFU.EX2 R235, R235 ;  /* 0x000000eb00eb7308 */ /* 0x000e640000000800 */
[----:B------:R-:W-:Y:S04]  /*6520*/  FADD.FTZ R225, R225, R220 ;  /* 0x000000dce1e17221 */ /* 0x000fe80000010000 */
[C---:B-----5:R-:W-:Y:S04]  /*6530*/  HMMA.16816.F32 R84, R116.reuse, R120, R84 ;  /* 0x000000787454723c */ /* 0x060fe80000001854 */
[----:B------:R-:W-:Y:S04]  /*6540*/  MUFU.EX2 R232, R232 ;  /* 0x000000e800e87308 */ /* 0x000fe80000000800 */
[C---:B------:R-:W-:Y:S01]  /*6550*/  HMMA.16816.F32 R88, R116.reuse, R122, R88 ;  /* 0x0000007a7458723c */ /* 0x040fe20000001858 */
[----:B------:R-:W5:Y:S05]  /*6560*/  LDSM.16.MT88.4 R120, [R172+0x4900] ;  /* 0x00490000ac78783b */ /* 0x000f6a0000004200 */
[----:B------:R-:W1:Y:S02]  /*6570*/  MUFU.EX2 R237, R237 ;  /* 0x000000ed00ed7308 */ /* 0x000e640000000800 */
[C---:B---3--:R-:W-:Y:S08]  /*6580*/  HMMA.16816.F32 R92, R116.reuse, R124, R92 ;  /* 0x0000007c745c723c */ /* 0x048ff0000000185c */
[C---:B------:R-:W-:Y:S01]  /*6590*/  HMMA.16816.F32 R96, R116.reuse, R126, R96 ;  /* 0x0000007e7460723c */ /* 0x040fe20000001860 */
[----:B------:R-:W3:Y:S01]  /*65a0*/  LDSM.16.MT88.4 R124, [R177+UR4+0x1100] ;  /* 0x00110004b17c783b */ /* 0x000ee20008004200 */
[----:B------:R-:W2:Y:S06]  /*65b0*/  MUFU.EX2 R234, R234 ;  /* 0x000000ea00ea7308 */ /* 0x000eac0000000800 */
[C---:B------:R-:W-:Y:S04]  /*65c0*/  HMMA.16816.F32 R12, R116.reuse, R128, R12 ;  /* 0x00000080740c723c */ /* 0x040fe8000000180c */
[----:B------:R-:W2:Y:S04]  /*65d0*/  MUFU.EX2 R236, R236 ;  /* 0x000000ec00ec7308 */ /* 0x000ea80000000800 */
[C---:B------:R-:W-:Y:S01]  /*65e0*/  HMMA.16816.F32 R100, R116.reuse, R130, R100 ;  /* 0x000000827464723c */ /* 0x040fe20000001864 */
[----:B------:R-:W2:Y:S07]  /*65f0*/  LDSM.16.MT88.4 R128, [R172+0x1100] ;  /* 0x00110000ac80783b */ /* 0x000eae0000004200 */
[C---:B-1----:R-:W-:Y:S08]  /*6600*/  HMMA.16816.F32 R104, R116.reuse, R136, R104 ;  /* 0x000000887468723c */ /* 0x042ff00000001868 */
[C---:B------:R-:W-:Y:S01]  /*6610*/  HMMA.16816.F32 R108, R116.reuse, R138, R108 ;  /* 0x0000008a746c723c */ /* 0x040fe2000000186c */
[----:B------:R-:W1:Y:S07]  /*6620*/  LDSM.16.MT88.4 R136, [R177+UR4+0x3100] ;  /* 0x00310004b188783b */ /* 0x000e6e0008004200 */
[C---:B-----5:R-:W-:Y:S08]  /*6630*/  HMMA.16816.F32 R16, R116.reuse, R120, R16 ;  /* 0x000000787410723c */ /* 0x060ff00000001810 */
[----:B------:R-:W-:Y:S01]  /*6640*/  HMMA.16816.F32 R112, R116, R122, R112 ;  /* 0x0000007a7470723c */ /* 0x000fe20000001870 */
[----:B------:R-:W5:Y:S06]  /*6650*/  LDSM.16.MT88.4 R120, [R133+0x3100] ;  /* 0x003100008578783b */ /* 0x000f6c0000004200 */
[----:B------:R-:W-:Y:S02]  /*6660*/  F2FP.PACK_AB R116, R227, R222 ;  /* 0x000000dee374723e */ /* 0x000fe400000000ff */
[----:B--2---:R-:W-:Y:S03]  /*6670*/  F2FP.PACK_AB R117, R229, R224 ;  /* 0x000000e0e575723e */ /* 0x004fe600000000ff */
[----:B------:R-:W-:Y:S01]  /*6680*/  F2FP.PACK_AB R118, R231, R226 ;  /* 0x000000e2e776723e */ /* 0x000fe200000000ff */
[----:B------:R-:W-:Y:S01]  /*6690*/  FADD.FTZ R224, R224, R225 ;  /* 0x000000e1e0e07221 */ /* 0x000fe20000010000 */
[----:B----4-:R-:W-:Y:S03]  /*66a0*/  F2FP.PACK_AB R119, R233, R228 ;  /* 0x000000e4e977723e */ /* 0x010fe600000000ff */
[----:B------:R-:W-:Y:S04]  /*66b0*/  FADD.FTZ R229, R229, R224 ;  /* 0x000000e0e5e57221 */ /* 0x000fe80000010000 */
[C---:B---3--:R-:W-:Y:S03]  /*66c0*/  HMMA.16816.F32 R4, R116.reuse, R124, R4 ;  /* 0x0000007c7404723c */ /* 0x048fe60000001804 */
[----:B------:R-:W-:Y:S04]  /*66d0*/  FADD.FTZ R228, R228, R229 ;  /* 0x000000e5e4e47221 */ /* 0x000fe80000010000 */
[----:B------:R-:W-:Y:S01]  /*66e0*/  FADD.FTZ R233, R233, R228 ;  /* 0x000000e4e9e97221 */ /* 0x000fe20000010000 */
[C---:B------:R-:W-:Y:S01]  /*66f0*/  HMMA.16816.F32 R8, R116.reuse, R126, R8 ;  /* 0x0000007e7408723c */ /* 0x040fe20000001808 */
[----:B------:R-:W2:Y:S07]  /*6700*/  LDSM.16.MT88.4 R124, [R176+UR4+0x3100] ;  /* 0x00310004b07c783b */ /* 0x000eae0008004200 */
[C---:B------:R-:W-:Y:S08]  /*6710*/  HMMA.16816.F32 R36, R116.reuse, R140, R36 ;  /* 0x0000008c7424723c */ /* 0x040ff00000001824 */
[C---:B------:R-:W-:Y:S01]  /*6720*/  HMMA.16816.F32 R40, R116.reuse, R142, R40 ;  /* 0x0000008e7428723c */ /* 0x040fe20000001828 */
[----:B------:R-:W-:Y:S07]  /*6730*/  LDSM.16.MT88.4 R140, [R133+0x1900] ;  /* 0x00190000858c783b */ /* 0x000fee0000004200 */
[C---:B------:R-:W-:Y:S08]  /*6740*/  HMMA.16816.F32 R44, R116.reuse, R144, R44 ;  /* 0x00000090742c723c */ /* 0x040ff0000000182c */
[C---:B------:R-:W-:Y:S01]  /*6750*/  HMMA.16816.F32 R48, R116.reuse, R146, R48 ;  /* 0x000000927430723c */ /* 0x040fe20000001830 */
[----:B------:R-:W-:Y:S07]  /*6760*/  LDSM.16.MT88.4 R144, [R176+UR4+0x1900] ;  /* 0x00190004b090783b */ /* 0x000fee0008004200 */
[C---:B------:R-:W-:Y:S08]  /*6770*/  HMMA.16816.F32 R52, R116.reuse, R128, R52 ;  /* 0x000000807434723c */ /* 0x040ff00000001834 */
[C---:B------:R-:W-:Y:S01]  /*6780*/  HMMA.16816.F32 R56, R116.reuse, R130, R56 ;  /* 0x000000827438723c */ /* 0x040fe20000001838 */
[----:B------:R-:W3:Y:S07]  /*6790*/  LDSM.16.MT88.4 R128, [R172+0x3100] ;  /* 0x00310000ac80783b */ /* 0x000eee0000004200 */
[C---:B-1----:R-:W-:Y:S08]  /*67a0*/  HMMA.16816.F32 R60, R116.reuse, R136, R60 ;  /* 0x00000088743c723c */ /* 0x042ff0000000183c */
[C---:B------:R-:W-:Y:S01]  /*67b0*/  HMMA.16816.F32 R64, R116.reuse, R138, R64 ;  /* 0x0000008a7440723c */ /* 0x040fe20000001840 */
[----:B------:R-:W1:Y:S07]  /*67c0*/  LDSM.16.MT88.4 R136, [R177+UR4+0x5100] ;  /* 0x00510004b188783b */ /* 0x000e6e0008004200 */
[C---:B-----5:R-:W-:Y:S08]  /*67d0*/  HMMA.16816.F32 R68, R116.reuse, R120, R68 ;  /* 0x000000787444723c */ /* 0x060ff00000001844 */
        /* <DEDUP_REMOVED lines=8> */
[C---:B-1----:R-:W-:Y:S07]  /*6860*/  HMMA.16816.F32 R92, R116.reuse, R136, R92 ;  /* 0x00000088745c723c */ /* 0x042fee000000185c */
[----:B------:R-:W-:Y:S01]  /*6870*/  F2FP.PACK_AB R136, R235, R230 ;  /* 0x000000e6eb88723e */ /* 0x000fe200000000ff */
[C---:B------:R-:W-:Y:S04]  /*6880*/  HMMA.16816.F32 R96, R116.reuse, R138, R96 ;  /* 0x0000008a7460723c */ /* 0x040fe80000001860 */
[----:B------:R-:W-:Y:S01]  /*6890*/  F2FP.PACK_AB R137, R237, R232 ;  /* 0x000000e8ed89723e */ /* 0x000fe200000000ff */
[----:B------:R-:W-:Y:S02]  /*68a0*/  FADD.FTZ R232, R232, R233 ;  /* 0x000000e9e8e87221 */ /* 0x000fe40000010000 */
[----:B------:R-:W-:Y:S01]  /*68b0*/  F2FP.PACK_AB R138, R239, R234 ;  /* 0x000000eaef8a723e */ /* 0x000fe200000000ff */
[C---:B----4-:R-:W-:Y:S04]  /*68c0*/  HMMA.16816.F32 R12, R116.reuse, R120, R12 ;  /* 0x00000078740c723c */ /* 0x050fe8000000180c */
[----:B------:R-:W-:Y:S01]  /*68d0*/  F2FP.PACK_AB R139, R241, R236 ;  /* 0x000000ecf18b723e */ /* 0x000fe200000000ff */
[----:B------:R-:W-:Y:S03]  /*68e0*/  FADD.FTZ R237, R237, R232 ;  /* 0x000000e8eded7221 */ /* 0x000fe60000010000 */
[C---:B------:R-:W-:Y:S01]  /*68f0*/  HMMA.16816.F32 R100, R116.reuse, R122, R100 ;  /* 0x0000007a7464723c */ /* 0x040fe20000001864 */
[----:B------:R-:W1:Y:S03]  /*6900*/  LDSM.16.MT88.4 R120, [R177+UR4+0x1900] ;  /* 0x00190004b178783b */ /* 0x000e660008004200 */
[----:B------:R-:W-:Y:S04]  /*6910*/  FADD.FTZ R236, R236, R237 ;  /* 0x000000edecec7221 */ /* 0x000fe80000010000 */
[C---:B--2---:R-:W-:Y:S04]  /*6920*/  HMMA.16816.F32 R104, R116.reuse, R124, R104 ;  /* 0x0000007c7468723c */ /* 0x044fe80000001868 */
[----:B------:R-:W-:Y:S04]  /*6930*/  FADD.FTZ R211, R241, R236 ;  /* 0x000000ecf1d37221 */ /* 0x000fe80000010000 */
[C---:B------:R-:W-:Y:S08]  /*6940*/  HMMA.16816.F32 R108, R116.reuse, R126, R108 ;  /* 0x0000007e746c723c */ /* 0x040ff0000000186c */
[C---:B---3--:R-:W-:Y:S08]  /*6950*/  HMMA.16816.F32 R16, R116.reuse, R128, R16 ;  /* 0x000000807410723c */ /* 0x048ff00000001810 */
[----:B------:R-:W-:Y:S01]  /*6960*/  HMMA.16816.F32 R112, R116, R130, R112 ;  /* 0x000000827470723c */ /* 0x000fe20000001870 */
[----:B------:R-:W2:Y:S07]  /*6970*/  LDSM.16.MT88.4 R116, [R133+0x3900] ;  /* 0x003900008574783b */ /* 0x000eae0000004200 */
[C---:B-1----:R-:W-:Y:S08]  /*6980*/  HMMA.16816.F32 R128, R136.reuse, R120, R4 ;  /* 0x000000788880723c */ /* 0x042ff00000001804 */
[C---:B------:R-:W-:Y:S08]  /*6990*/  HMMA.16816.F32 R124, R136.reuse, R122, R8 ;  /* 0x0000007a887c723c */ /* 0x040ff00000001808 */
[C---:B------:R-:W-:Y:S08]  /*69a0*/  HMMA.16816.F32 R36, R136.reuse, R140, R36 ;  /* 0x0000008c8824723c */ /* 0x040ff00000001824 */
[C---:B------:R-:W-:Y:S01]  /*69b0*/  HMMA.16816.F32 R40, R136.reuse, R142, R40 ;  /* 0x0000008e8828723c */ /* 0x040fe20000001828 */
[----:B------:R-:W1:Y:S07]  /*69c0*/  LDSM.16.MT88.4 R140, [R176+UR4+0x5900] ;  /* 0x00590004b08c783b */ /* 0x000e6e0008004200 */
[C---:B------:R-:W-:Y:S08]  /*69d0*/  HMMA.16816.F32 R44, R136.reuse, R144, R44 ;  /* 0x00000090882c723c */ /* 0x040ff0000000182c */
[C---:B------:R-:W-:Y:S01]  /*69e0*/  HMMA.16816.F32 R48, R136.reuse, R146, R48 ;  /* 0x000000928830723c */ /* 0x040fe20000001830 */
[----:B------:R-:W3:Y:S07]  /*69f0*/  LDSM.16.MT88.4 R144, [R172+0x5900] ;  /* 0x00590000ac90783b */ /* 0x000eee0000004200 */
        /* <DEDUP_REMOVED lines=24> */
[C---:B-1----:R-:W-:Y:S04]  /*6b80*/  HMMA.16816.F32 R104, R136.reuse, R140, R104 ;  /* 0x0000008c8868723c */ /* 0x042fe80000001868 */
[----:B------:R-:W-:Y:S04]  /*6b90*/  FADD.FTZ R230, R230, R231 ;  /* 0x000000e7e6e67221 */ /* 0x000fe80000010000 */
[C---:B------:R-:W-:Y:S04]  /*6ba0*/  HMMA.16816.F32 R108, R136.reuse, R142, R108 ;  /* 0x0000008e886c723c */ /* 0x040fe8000000186c */
[----:B------:R-:W-:Y:S04]  /*6bb0*/  FADD.FTZ R235, R235, R230 ;  /* 0x000000e6ebeb7221 */ /* 0x000fe80000010000 */
[C---:B---3--:R-:W-:Y:S04]  /*6bc0*/  HMMA.16816.F32 R116, R136.reuse, R144, R16 ;  /* 0x000000908874723c */ /* 0x048fe80000001810 */
[----:B------:R-:W-:Y:S04]  /*6bd0*/  FADD.FTZ R234, R234, R235 ;  /* 0x000000ebeaea7221 */ /* 0x000fe80000010000 */
[----:B------:R-:W-:Y:S04]  /*6be0*/  HMMA.16816.F32 R112, R136, R146, R112 ;  /* 0x000000928870723c */ /* 0x000fe80000001870 */
[----:B------:R-:W-:Y:S04]  /*6bf0*/  FADD.FTZ R213, R239, R234 ;  /* 0x000000eaefd57221 */ /* 0x000fe80000010000 */
[----:B------:R-:W-:-:S05]  /*6c00*/  @!P0 BRA `(.L_x_2233) ;  /* 0x0000040000008947 */ /* 0x000fca0003800000 */
[----:B------:R-:W-:Y:S01]  /*6c10*/  ISETP.NE.AND P1, PT, R187, 0x1, PT ;  /* 0x00000001bb00780c */ /* 0x000fe20003f25270 */
[----:B------:R-:W-:Y:S01]  /*6c20*/  IMAD R5, R209, 0x40, R200 ;  /* 0x00000040d1057824 */ /* 0x000fe200078e02c8 */
[----:B------:R-:W-:Y:S01]  /*6c30*/  SEL R4, RZ, 0x10, P5 ;  /* 0x00000010ff047807 */ /* 0x000fe20002800000 */
[----:B------:R-:W-:Y:S03]  /*6c40*/  IMAD.MOV.U32 R189, RZ, RZ, RZ ;  /* 0x000000ffffbd7224 */ /* 0x000fe600078e00ff */
[----:B------:R-:W-:Y:S02]  /*6c50*/  IADD3 R190, R5, -0x80, R196 ;  /* 0xffffff8005be7810 */ /* 0x000fe40007ffe0c4 */
[C---:B------:R-:W-:Y:S02]  /*6c60*/  IADD3 R12, -R4.reuse, 0x10, RZ ;  /* 0x00000010040c7810 */ /* 0x040fe40007ffe1ff */
[----:B------:R-:W-:Y:S01]  /*6c70*/  ISETP.NE.U32.AND P2, PT, R4, RZ, PT ;  /* 0x000000ff0400720c */ /* 0x000fe20003f45070 */
[----:B------:R-:W-:Y:S01]  /*6c80*/  IMAD.MOV.U32 R0, RZ, RZ, R190 ;  /* 0x000000ffff007224 */ /* 0x000fe200078e00be */
[----:B------:R-:W-:Y:S01]  /*6c90*/  LOP3.LUT R12, R12, 0xf, RZ, 0xc0, !PT ;  /* 0x0000000f0c0c7812 */ /* 0x000fe200078ec0ff */
[----:B------:R-:W-:Y:S05]  /*6ca0*/  @P1 IMAD.HI.U32 R2, R190, c[0x0][0x2bc], RZ ;  /* 0x0000af00be021a27 */ /* 0x000fea00078e00ff */
[----:B------:R-:W-:Y:S04]  /*6cb0*/  @P1 SHF.R.U32.HI R0, RZ, c[0x0][0x2c0], R2 ;  /* 0x0000b000ff001a19 */ /* 0x000fe80000011602 */
[C---:B------:R-:W-:Y:S04]  /*6cc0*/  @!P3 IADD3 R5, P0, R0.reuse, UR8, RZ ;  /* 0x000000080005bc10 */ /* 0x040fe8000ff1e0ff */
[----:B------:R-:W-:Y:S02]  /*6cd0*/  @!P3 LEA.HI.X.SX32 R2, R0, UR6, 0x1, P0 ;  /* 0x000000060002bc11 */ /* 0x000fe400080f0eff */
[C---:B------:R-:W-:Y:S04]  /*6ce0*/  @!P3 LEA R8, P0, R5.reuse, c[0x0][0x2a0], 0x2 ;  /* 0x0000a8000508ba11 */ /* 0x040fe800078010ff */
[----:B------:R-:W-:Y:S01]  /*6cf0*/  @!P3 LEA.HI.X R9, R5, c[0x0][0x2a4], R2, 0x2, P0 ;  /* 0x0000a9000509ba11 */ /* 0x000fe200000f1402 */
[----:B------:R-:W-:Y:S01]  /*6d00*/  IMAD.MOV R5, RZ, RZ, -R0 ;  /* 0x000000ffff057224 */ /* 0x000fe200078e0a00 */
[----:B------:R-:W-:Y:S03]  /*6d10*/  SEL R2, RZ, 0x10, P4 ;  /* 0x00000010ff027807 */ /* 0x000fe60002000000 */
[----:B------:R-:W2:Y:S01]  /*6d20*/  @!P3 LDG.E R189, [R8.64] ;  /* 0x0000000c08bdb981 */ /* 0x000ea2000c1e1900 */
[----:B------:R-:W-:Y:S01]  /*6d30*/  IADD3 R10, -R2, 0x10, RZ ;  /* 0x00000010020a7810 */ /* 0x000fe20007ffe1ff */
[----:B------:R-:W-:Y:S03]  /*6d40*/  IMAD R190, R5, c[0x0][0x2b8], R190 ;  /* 0x0000ae0005be7a24 */ /* 0x000fe600078e02be */
[----:B------:R-:W-:Y:S01]  /*6d50*/  LOP3.LUT R10, R10, 0xf, RZ, 0xc0, !PT ;  /* 0x0000000f0a0a7812 */ /* 0x000fe200078ec0ff */
        /* <DEDUP_REMOVED lines=13> */
[----:B------:R-:W1:Y:S01]  /*6e30*/  SHFL.IDX PT, R7, R11, 0x1, 0x181f ;  /* 0x00381f000b077f89 */ /* 0x000e6200000e0000 */
[----:B------:R-:W-:Y:S03]  /*6e40*/  SEL R0, RZ, 0x10, P6 ;  /* 0x00000010ff007807 */ /* 0x000fe60003000000 */
[----:B------:R-:W2:Y:S01]  /*6e50*/  SHFL.IDX PT, R6, R14, 0x1, 0x181f ;  /* 0x00381f000e067f89 */ /* 0x000ea200000e0000 */
[----:B------:R-:W-:Y:S03]  /*6e60*/  IADD3 R5, -R0, 0x10, RZ ;  /* 0x0000001000057810 */ /* 0x000fe60007ffe1ff */
[----:B------:R3:W4:Y:S01]  /*6e70*/  SHFL.IDX PT, R9, R11, RZ, 0x181f ;  /* 0x00181fff0b097589 */ /* 0x00072200000e0000 */
[----:B------:R-:W-:Y:S03]  /*6e80*/  LOP3.LUT R5, R5, 0xf, RZ, 0xc0, !PT ;  /* 0x0000000f05057812 */ /* 0x000fe600078ec0ff */
[----:B------:R5:W4:Y:S01]  /*6e90*/  SHFL.IDX PT, R8, R14, RZ, 0x181f ;  /* 0x00181fff0e087589 */ /* 0x000b2200000e0000 */
[-C--:B-1----:R-:W-:Y:S04]  /*6ea0*/  IADD3 R12, P1, P0, R12, R7.reuse, R202 ;  /* 0x000000070c0c7210 */ /* 0x082fe8000783e0ca */
[-C--:B--2---:R-:W-:Y:S02]  /*6eb0*/  IADD3.X R13, RZ, R6.reuse, R203, P1, P0 ;  /* 0x00000006ff0d7210 */ /* 0x084fe40000fe04cb */
[-C--:B------:R-:W-:Y:S04]  /*6ec0*/  IADD3 R10, P1, P0, R10, R7.reuse, R206 ;  /* 0x000000070a0a7210 */ /* 0x080fe8000783e0ce */
[-C--:B---3--:R-:W-:Y:S02]  /*6ed0*/  IADD3.X R11, RZ, R6.reuse, R207, P1, P0 ;  /* 0x00000006ff0b7210 */ /* 0x088fe40000fe04cf */
[----:B-----5:R-:W-:Y:S01]  /*6ee0*/  IADD3 R14, P1, P0, R5, R7, R204 ;  /* 0x00000007050e7210 */ /* 0x020fe2000783e0cc */
[----:B------:R-:W-:Y:S03]  /*6ef0*/  IMAD.U32 R5, RZ, RZ, UR11 ;  /* 0x0000000bff057e24 */ /* 0x000fe6000f8e00ff */
[----:B------:R-:W-:Y:S01]  /*6f00*/  IADD3.X R15, RZ, R6, R205, P1, P0 ;  /* 0x00000006ff0f7210 */ /* 0x000fe20000fe04cd */
[----:B------:R-:W-:Y:S01]  /*6f10*/  IMAD R5, R5, 0x3000, R194 ;  /* 0x0000300005057824 */ /* 0x000fe200078e02c2 */
[----:B----4-:R-:W-:Y:S02]  /*6f20*/  IADD3 R18, P1, R202, R9, RZ ;  /* 0x00000009ca127210 */ /* 0x010fe40007f3e0ff */
[----:B------:R-:W-:Y:S01]  /*6f30*/  IADD3 R16, P0, R9, R206, RZ ;  /* 0x000000ce09107210 */ /* 0x000fe20007f1e0ff */
        /* <DEDUP_REMOVED lines=13> */
.L_x_2233:
        /* <DEDUP_REMOVED lines=9> */
.L_x_2231:
[----:B------:R-:W2:Y:S01]  /*70a0*/  SHFL.BFLY PT, R0, R211, 0x2, 0x1f ;  /* 0x0c401f00d3007f89 */ /* 0x000ea200000e0000 */
[----:B------:R-:W-:Y:S01]  /*70b0*/  MOV R5, c[0x0][0x4e8] ;  /* 0x00013a0000057a02 */ /* 0x000fe20000000f00 */
[----:B------:R-:W3:Y:S01]  /*70c0*/  S2UR UR7, SR_CTAID.Y ;  /* 0x00000000000779c3 */ /* 0x000ee20000002600 */
[----:B-1----:R-:W-:Y:S01]  /*70d0*/  MOV R6, R195 ;  /* 0x000000c300067202 */ /* 0x002fe20000000f00 */
[----:B------:R-:W1:Y:S01]  /*70e0*/  SHFL.BFLY PT, R2, R213, 0x2, 0x1f ;  /* 0x0c401f00d5027f89 */ /* 0x000e6200000e0000 */
[----:B------:R-:W-:Y:S01]  /*70f0*/  ISETP.NE.AND P4, PT, R5, 0x1, PT ;  /* 0x000000010500780c */ /* 0x000fe20003f85270 */
[----:B------:R-:W-:Y:S01]  /*7100*/  ULDC.64 UR4, c[0x0][0x490] ;  /* 0x0001240000047ab9 */ /* 0x000fe20000000a00 */
[----:B------:R-:W-:Y:S01]  /*7110*/  MOV R10, RZ ;  /* 0x000000ff000a7202 */ /* 0x000fe20000000f00 */
[----:B------:R-:W4:Y:S01]  /*7120*/  S2R R7, SR_TID.X ;  /* 0x0000000000077919 */ /* 0x000f220000002100 */
[----:B------:R-:W-:Y:S01]  /*7130*/  SHF.R.S32.HI R20, RZ, 0x2, R201 ;  /* 0x00000002ff147819 */ /* 0x000fe200000114c9 */
[----:B------:R-:W-:Y:S01]  /*7140*/  BSSY B0, `(.L_x_2235) ;  /* 0x000016a000007945 */ /* 0x000fe20003800000 */
[----:B------:R-:W-:Y:S01]  /*7150*/  SHF.L.U32 R194, R194, 0x1, RZ ;  /* 0x00000001c2c27819 */ /* 0x000fe200000006ff */
[----:B--2---:R-:W-:Y:S01]  /*7160*/  FADD.FTZ R11, R0, R211 ;  /* 0x000000d3000b7221 */ /* 0x004fe20000010000 */
[----:B---3--:R-:W-:Y:S01]  /*7170*/  USHF.R.S32.HI UR6, URZ, 0x1f, UR7 ;  /* 0x0000001f3f067899 */ /* 0x008fe20008011407 */
[----:B-1----:R-:W-:Y:S01]  /*7180*/  FADD.FTZ R9, R2, R213 ;  /* 0x000000d502097221 */ /* 0x002fe20000010000 */
        /* <DEDUP_REMOVED lines=13> */
[--C-:B------:R-:W-:Y:S01]  /*7260*/  SHF.R.S32.HI R13, RZ, 0x2, R8.reuse ;  /* 0x00000002ff0d7819 */ /* 0x100fe20000011408 */
[----:B------:R-:W-:Y:S01]  /*7270*/  UIMAD UR5, UR7, UR5, UR6 ;  /* 0x00000005070572a4 */ /* 0x000fe2000f8e0206 */
[----:B------:R-:W-:Y:S01]  /*7280*/  SHF.R.S32.HI R8, RZ, 0x1f, R8 ;  /* 0x0000001fff087819 */ /* 0x000fe20000011408 */
[----:B------:R-:W-:Y:S01]  /*7290*/  UIADD3 UR8, UR11, UR8, URZ ;  /* 0x000000080b087290 */ /* 0x000fe2000fffe03f */
[----:B------:R-:W-:Y:S01]  /*72a0*/  SHF.R.S32.HI R0, RZ, 0x5, R0 ;  /* 0x00000005ff007819 */ /* 0x000fe20000011400 */
[----:B------:R-:W-:Y:S01]  /*72b0*/  UIADD3 UR5, UR15, UR5, URZ ;  /* 0x000000050f057290 */ /* 0x000fe2000fffe03f */
[----:B------:R-:W-:Y:S01]  /*72c0*/  LEA.HI R8, R8, R13, RZ, 0x3 ;  /* 0x0000000d08087211 */ /* 0x000fe200078f18ff */
[----:B------:R-:W-:Y:S01]  /*72d0*/  IMAD.U32 R16, RZ, RZ, UR14 ;  /* 0x0000000eff107e24 */ /* 0x000fe2000f8e00ff */
[----:B------:R-:W-:Y:S01]  /*72e0*/  MOV R17, UR15 ;  /* 0x0000000f00117c02 */ /* 0x000fe20008000f00 */
[----:B-1----:R-:W-:Y:S01]  /*72f0*/  FADD.FTZ R2, R11, R2 ;  /* 0x000000020b027221 */ /* 0x002fe20000010000 */
[----:B------:R-:W-:Y:S01]  /*7300*/  IADD3 R11, -R12, R7, RZ ;  /* 0x000000070c0b7210 */ /* 0x000fe20007ffe1ff */
[----:B------:R-:W-:Y:S01]  /*7310*/  IMAD.IADD R7, R7, 0x1, -R14 ;  /* 0x0000000107077824 */ /* 0x000fe200078e0a0e */
[----:B------:R-:W-:Y:S01]  /*7320*/  LOP3.LUT R8, R8, 0xfffffff8, RZ, 0xc0, !PT ;  /* 0xfffffff808087812 */ /* 0x000fe200078ec0ff */
[----:B--2---:R-:W-:Y:S01]  /*7330*/  FADD.FTZ R4, R9, R4 ;  /* 0x0000000409047221 */ /* 0x004fe20000010000 */
[----:B------:R-:W-:Y:S01]  /*7340*/  FSETP.NE.FTZ.AND P0, PT, R2, RZ, PT ;  /* 0x000000ff0200720b */ /* 0x000fe20003f15000 */
[----:B------:R-:W-:Y:S01]  /*7350*/  @P4 IMAD.HI.U32 R9, R195, c[0x0][0x4ec], RZ ;  /* 0x00013b00c3094a27 */ /* 0x000fe200078e00ff */
[----:B------:R-:W-:Y:S01]  /*7360*/  BAR.SYNC.DEFER_BLOCKING 0x1, 0x100 ;  /* 0x0044000000007b1d */ /* 0x000fe20000010000 */
[----:B------:R-:W-:-:S02]  /*7370*/  LOP3.LUT P3, RZ, R11, 0x3, RZ, 0xc0, !PT ;  /* 0x000000030bff7812 */ /* 0x000fc4000786c0ff */
[----:B------:R-:W-:Y:S02]  /*7380*/  FSETP.NE.FTZ.AND P1, PT, R4, RZ, PT ;  /* 0x000000ff0400720b */ /* 0x000fe40003f35000 */
[----:B------:R-:W-:Y:S02]  /*7390*/  @P4 SHF.R.U32.HI R6, RZ, c[0x0][0x4f0], R9 ;  /* 0x00013c00ff064a19 */ /* 0x000fe40000011609 */
[----:B------:R-:W-:Y:S02]  /*73a0*/  MOV R9, RZ ;  /* 0x000000ff00097202 */ /* 0x000fe40000000f00 */
[----:B------:R-:W-:Y:S02]  /*73b0*/  IADD3 R12, -R6, RZ, RZ ;  /* 0x000000ff060c7210 */ /* 0x000fe40007ffe1ff */
[----:B------:R-:W-:Y:S02]  /*73c0*/  MOV R14, 0xff800000 ;  /* 0xff800000000e7802 */ /* 0x000fe40000000f00 */
[----:B------:R-:W1:Y:S01]  /*73d0*/  @P0 MUFU.RCP R9, R2 ;  /* 0x0000000200090308 */ /* 0x000e620000001000 */
[----:B------:R-:W-:Y:S01]  /*73e0*/  IMAD R11, R12, c[0x0][0x4e8], R195 ;  /* 0x00013a000c0b7a24 */ /* 0x000fe200078e02c3 */
[----:B------:R-:W-:-:S02]  /*73f0*/  MOV R17, UR5 ;  /* 0x0000000500117c02 */ /* 0x000fc40008000f00 */
[----:B------:R-:W-:Y:S02]  /*7400*/  MOV R19, UR11 ;  /* 0x0000000b00137c02 */ /* 0x000fe40008000f00 */
[----:B------:R-:W-:Y:S02]  /*7410*/  MOV R18, UR10 ;  /* 0x0000000a00127c02 */ /* 0x000fe40008000f00 */
[----:B------:R2:W3:Y:S01]  /*7420*/  @P0 MUFU.LG2 R12, R2 ;  /* 0x00000002000c0308 */ /* 0x0004e20000000c00 */
[----:B------:R-:W-:-:S07]  /*7430*/  MOV R19, UR8 ;  /* 0x0000000800137c02 */ /* 0x000fce0008000f00 */
[----:B------:R-:W-:Y:S01]  /*7440*/  @P1 MUFU.RCP R10, R4 ;  /* 0x00000004000a1308 */ /* 0x000fe20000001000 */
[C---:B-1----:R-:W-:Y:S02]  /*7450*/  FMUL.FTZ R131, R9.reuse, R131 ;  /* 0x0000008309837220 */ /* 0x042fe40000410000 */
[C---:B------:R-:W-:Y:S02]  /*7460*/  FMUL.FTZ R130, R9.reuse, R130 ;  /* 0x0000008209827220 */ /* 0x040fe40000410000 */
[C---:B------:R-:W-:Y:S02]  /*7470*/  FMUL.FTZ R127, R9.reuse, R127 ;  /* 0x0000007f097f7220 */ /* 0x040fe40000410000 */
[C---:B------:R-:W-:Y:S01]  /*7480*/  FMUL.FTZ R126, R9.reuse, R126 ;  /* 0x0000007e097e7220 */ /* 0x040fe20000410000 */
[----:B--2---:R-:W-:Y:S01]  /*7490*/  @P0 MOV R2, 0x3f317218 ;  /* 0x3f31721800020802 */ /* 0x004fe20000000f00 */
[----:B---3--:R-:W-:Y:S01]  /*74a0*/  @P0 FMUL.FTZ R12, R12, 0.69314718246459960938 ;  /* 0x3f3172180c0c0820 */ /* 0x008fe20000410000 */
[----:B------:R-:W1:Y:S01]  /*74b0*/  @P1 MUFU.LG2 R4, R4 ;  /* 0x0000000400041308 */ /* 0x000e620000000c00 */
[----:B------:R-:W-:Y:S01]  /*74c0*/  FMUL.FTZ R39, R9, R39 ;  /* 0x0000002709277220 */ /* 0x000fe20000410000 */
[----:B------:R-:W-:Y:S01]  /*74d0*/  F2FP.PACK_AB R130, R131, R130 ;  /* 0x000000828382723e */ /* 0x000fe200000000ff */
[----:B------:R-:W-:Y:S01]  /*74e0*/  @P0 FMUL.FTZ R2, R2, c[0x0][0x2d0] ;  /* 0x0000b40002020a20 */ /* 0x000fe20000410000 */
[----:B------:R-:W-:Y:S01]  /*74f0*/  F2FP.PACK_AB R126, R127, R126 ;  /* 0x0000007e7f7e723e */ /* 0x000fe200000000ff */
[----:B------:R-:W-:-:S02]  /*7500*/  FMUL.FTZ R38, R9, R38 ;  /* 0x0000002609267220 */ /* 0x000fc40000410000 */
[C---:B------:R-:W-:Y:S02]  /*7510*/  FMUL.FTZ R43, R9.reuse, R43 ;  /* 0x0000002b092b7220 */ /* 0x040fe40000410000 */
        /* <DEDUP_REMOVED lines=102> */
[----:B------:R-:W-:Y:S01]  /*7b80*/  IMAD R2, R3, c[0x0][0x49c], R2 ;  /* 0x0001270003027a24 */ /* 0x000fe200078e0202 */
[----:B------:R-:W-:Y:S01]  /*7b90*/  SHF.R.S32.HI R3, RZ, 0x1f, R6 ;  /* 0x0000001fff037819 */ /* 0x000fe20000011406 */
[----:B------:R-:W-:Y:S01]  /*7ba0*/  FMUL.FTZ R40, R10, R40 ;  /* 0x000000280a287220 */ /* 0x000fe20000410000 */
[----:B------:R-:W-:Y:S01]  /*7bb0*/  IADD3 R17, R17, R4, RZ ;  /* 0x0000000411117210 */ /* 0x000fe20007ffe0ff */
[----:B------:R-:W-:Y:S01]  /*7bc0*/  IMAD R4, R5, c[0x0][0x388], RZ ;  /* 0x0000e20005047a24 */ /* 0x000fe200078e02ff */
[----:B------:R-:W-:Y:S01]  /*7bd0*/  LEA R0, R0, R9, 0x1 ;  /* 0x0000000900007211 */ /* 0x000fe200078e08ff */
[----:B------:R-:W-:Y:S01]  /*7be0*/  IMAD R5, R12, 0x8, R15 ;  /* 0x000000080c057824 */ /* 0x000fe200078e020f */
[----:B--2---:R-:W-:Y:S01]  /*7bf0*/  LEA R15, R8, R15, 0x7 ;  /* 0x0000000f080f7211 */ /* 0x004fe200078e38ff */
[----:B------:R-:W-:Y:S01]  /*7c00*/  IMAD R3, R3, c[0x0][0x3e0], RZ ;  /* 0x0000f80003037a24 */ /* 0x000fe200078e02ff */
[----:B------:R-:W-:Y:S01]  /*7c10*/  SHF.L.U32 R7, R0, 0x1, RZ ;  /* 0x0000000100077819 */ /* 0x000fe200000006ff */
[----:B------:R-:W-:Y:S01]  /*7c20*/  IMAD.WIDE.U32 R16, R6, c[0x0][0x3e0], R16 ;  /* 0x0000f80006107a25 */ /* 0x000fe200078e0010 */
[----:B------:R-:W-:-:S02]  /*7c30*/  LEA R5, R8, R5, 0x7 ;  /* 0x0000000508057211 */ /* 0x000fc400078e38ff */
[CC--:B------:R-:W-:Y:S01]  /*7c40*/  ISETP.GE.OR P5, PT, R15.reuse, R4.reuse, P3 ;  /* 0x000000040f00720c */ /* 0x0c0fe20001fa6670 */
[----:B------:R-:W-:Y:S01]  /*7c50*/  IMAD R3, R6, c[0x0][0x3e4], R3 ;  /* 0x0000f90006037a24 */ /* 0x000fe200078e0203 */
[----:B------:R-:W-:Y:S01]  /*7c60*/  IADD3 R15, R15, 0x8, RZ ;  /* 0x000000080f0f7810 */ /* 0x000fe20007ffe0ff */
[----:B------:R-:W-:Y:S01]  /*7c70*/  @P4 IMAD.HI.U32 R0, R5, c[0x0][0x4ec], RZ ;  /* 0x00013b0005004a27 */ /* 0x000fe200078e00ff */
[----:B------:R-:W-:Y:S01]  /*7c80*/  MOV R9, R5 ;  /* 0x0000000500097202 */ /* 0x000fe20000000f00 */
[----:B------:R-:W-:Y:S01]  /*7c90*/  STS [R7+0x80], R128 ;  /* 0x0000808007007388 */ /* 0x000fe20000000800 */
[----:B------:R-:W-:Y:S01]  /*7ca0*/  IADD3 R6, R7, 0x80, RZ ;  /* 0x0000008007067810 */ /* 0x000fe20007ffe0ff */
[----:B------:R-:W-:Y:S01]  /*7cb0*/  IMAD.IADD R17, R17, 0x1, R3 ;  /* 0x0000000111117824 */ /* 0x000fe200078e0203 */
[----:B------:R-:W-:Y:S01]  /*7cc0*/  @P4 SHF.R.U32.HI R9, RZ, c[0x0][0x4f0], R0 ;  /* 0x00013c00ff094a19 */ /* 0x000fe20000011600 */
[C---:B------:R-:W-:Y:S01]  /*7cd0*/  FMUL.FTZ R45, R10.reuse, R45 ;  /* 0x0000002d0a2d7220 */ /* 0x040fe20000410000 */
[----:B------:R-:W-:Y:S01]  /*7ce0*/  ISETP.GE.OR P3, PT, R15, R4, P3 ;  /* 0x000000040f00720c */ /* 0x000fe20001f66670 */
[C---:B------:R-:W-:Y:S01]  /*7cf0*/  FMUL.FTZ R44, R10.reuse, R44 ;  /* 0x0000002c0a2c7220 */ /* 0x040fe20000410000 */
[----:B------:R-:W-:Y:S01]  /*7d00*/  IADD3 R15, R7, 0x70, RZ ;  /* 0x00000070070f7810 */ /* 0x000fe20007ffe0ff */
[----:B------:R-:W-:Y:S01]  /*7d10*/  FMUL.FTZ R49, R10, R49 ;  /* 0x000000310a317220 */ /* 0x000fe20000410000 */
[----:B------:R-:W-:Y:S01]  /*7d20*/  @P0 IADD3 R15, R6, 0x10, RZ ;  /* 0x00000010060f0810 */ /* 0x000fe20007ffe0ff */
[C---:B------:R-:W-:Y:S01]  /*7d30*/  FMUL.FTZ R48, R10.reuse, R48 ;  /* 0x000000300a307220 */ /* 0x040fe20000410000 */
        /* <DEDUP_REMOVED lines=13> */
[C---:B------:R-:W-:Y:S01]  /*7e10*/  FMUL.FTZ R60, R10.reuse, R60 ;  /* 0x0000003c0a3c7220 */ /* 0x040fe20000410000 */
[----:B------:R-:W-:Y:S01]  /*7e20*/  SHF.R.S32.HI R0, RZ, 0x1f, R5 ;  /* 0x0000001fff007819 */ /* 0x000fe20000011405 */
[C---:B------:R-:W-:Y:S01]  /*7e30*/  FMUL.FTZ R65, R10.reuse, R65 ;  /* 0x000000410a417220 */ /* 0x040fe20000410000 */
[----:B------:R-:W-:Y:S01]  /*7e40*/  MOV R2, 0x40 ;  /* 0x0000004000027802 */ /* 0x000fe20000000f00 */
[----:B------:R-:W-:Y:S01]  /*7e50*/  FMUL.FTZ R64, R10, R64 ;  /* 0x000000400a407220 */ /* 0x000fe20000410000 */
[----:B------:R-:W-:Y:S01]  /*7e60*/  F2FP.PACK_AB R36, R37, R36 ;  /* 0x000000242524723e */ /* 0x000fe200000000ff */
[----:B------:R-:W-:Y:S01]  /*7e70*/  IMAD R0, R0, c[0x0][0x488], RZ ;  /* 0x0001220000007a24 */ /* 0x000fe200078e02ff */
[----:B------:R-:W-:Y:S01]  /*7e80*/  SEL R2, R2, 0xffffffc0, !P2 ;  /* 0xffffffc002027807 */ /* 0x000fe20005000000 */
[----:B------:R-:W-:Y:S01]  /*7e90*/  IMAD.WIDE.U32 R8, R5, c[0x0][0x488], R8 ;  /* 0x0001220005087a25 */ /* 0x000fe200078e0008 */
[----:B------:R-:W-:Y:S01]  /*7ea0*/  F2FP.PACK_AB R40, R41, R40 ;  /* 0x000000282928723e */ /* 0x000fe200000000ff */
[----:B------:R-:W-:Y:S01]  /*7eb0*/  STS [R7+0x480], R130 ;  /* 0x0004808207007388 */ /* 0x000fe20000000800 */
[----:B------:R-:W-:Y:S01]  /*7ec0*/  F2FP.PACK_AB R44, R45, R44 ;  /* 0x0000002c2d2c723e */ /* 0x000fe200000000ff */
[----:B------:R-:W-:Y:S01]  /*7ed0*/  IMAD R0, R5, c[0x0][0x48c], R0 ;  /* 0x0001230005007a24 */ /* 0x000fe200078e0200 */
[----:B------:R-:W-:Y:S01]  /*7ee0*/  IADD3 R21, R7, R2, RZ ;  /* 0x0000000207157210 */ /* 0x000fe20007ffe0ff */
[C---:B------:R-:W-:Y:S01]  /*7ef0*/  FMUL.FTZ R69, R10.reuse, R69 ;  /* 0x000000450a457220 */ /* 0x040fe20000410000 */
[----:B------:R-:W-:Y:S01]  /*7f00*/  F2FP.PACK_AB R48, R49, R48 ;  /* 0x000000303130723e */ /* 0x000fe200000000ff */
[----:B------:R-:W-:Y:S01]  /*7f10*/  FMUL.FTZ R68, R10, R68 ;  /* 0x000000440a447220 */ /* 0x000fe20000410000 */
[----:B------:R-:W-:Y:S01]  /*7f20*/  F2FP.PACK_AB R52, R53, R52 ;  /* 0x000000343534723e */ /* 0x000fe200000000ff */
[----:B------:R-:W-:Y:S01]  /*7f30*/  IMAD.IADD R5, R2, 0x1, R15 ;  /* 0x0000000102057824 */ /* 0x000fe200078e020f */
        /* <DEDUP_REMOVED lines=53> */
[----:B------:R-:W-:Y:S01]  /*8290*/  FMUL.FTZ R10, R10, R112 ;  /* 0x000000700a0a7220 */ /* 0x000fe20000410000 */
[----:B------:R-:W-:-:S02]  /*82a0*/  F2FP.PACK_AB R100, R101, R100 ;  /* 0x000000646564723e */ /* 0x000fc400000000ff */
[----:B------:R-:W-:Y:S01]  /*82b0*/  STS [R7+0x4080], R60 ;  /* 0x0040803c07007388 */ /* 0x000fe20000000800 */
[----:B------:R-:W-:Y:S02]  /*82c0*/  F2FP.PACK_AB R104, R105, R104 ;  /* 0x000000686968723e */ /* 0x000fe400000000ff */
[C---:B------:R-:W-:Y:S01]  /*82d0*/  LEA R6, P0, R8.reuse, c[0x0][0x450], 0x2 ;  /* 0x0001140008067a11 */ /* 0x040fe200078010ff */
[----:B------:R-:W-:Y:S01]  /*82e0*/  STS [R7+0x4480], R62 ;  /* 0x0044803e07007388 */ /* 0x000fe20000000800 */
[----:B------:R-:W-:Y:S02]  /*82f0*/  IADD3 R9, R9, R0, RZ ;  /* 0x0000000009097210 */ /* 0x000fe40007ffe0ff */
[----:B------:R-:W-:Y:S01]  /*8300*/  F2FP.PACK_AB R108, R109, R108 ;  /* 0x0000006c6d6c723e */ /* 0x000fe200000000ff */
[----:B------:R-:W-:Y:S01]  /*8310*/  STS [R15+0x4000], R64 ;  /* 0x004000400f007388 */ /* 0x000fe20000000800 */
[----:B------:R-:W-:Y:S02]  /*8320*/  F2FP.PACK_AB R116, R117, R116 ;  /* 0x000000747574723e */ /* 0x000fe400000000ff */
[----:B------:R-:W-:Y:S01]  /*8330*/  F2FP.PACK_AB R10, R113, R10 ;  /* 0x0000000a710a723e */ /* 0x000fe200000000ff */
[----:B------:R-:W-:Y:S01]  /*8340*/  STS [R15+0x4400], R66 ;  /* 0x004400420f007388 */ /* 0x000fe20000000800 */
[----:B------:R-:W-:-:S02]  /*8350*/  LEA.HI.X R9, R8, c[0x0][0x454], R9, 0x2, P0 ;  /* 0x0001150008097a11 */ /* 0x000fc400000f1409 */
[----:B------:R-:W-:Y:S01]  /*8360*/  SHF.R.S32.HI R0, RZ, 0x1f, R11 ;  /* 0x0000001fff007819 */ /* 0x000fe2000001140b */
[----:B------:R-:W-:Y:S04]  /*8370*/  STS [R3+0x4080], R68 ;  /* 0x0040804403007388 */ /* 0x000fe80000000800 */
[----:B------:R-:W-:Y:S01]  /*8380*/  STS [R3+0x4480], R70 ;  /* 0x0044804603007388 */ /* 0x000fe20000000800 */
[----:B------:R-:W-:-:S03]  /*8390*/  IMAD R0, R0, c[0x0][0x3d8], RZ ;  /* 0x0000f60000007a24 */ /* 0x000fc600078e02ff */
[----:B------:R-:W-:Y:S01]  /*83a0*/  STS [R19+0x4000], R72 ;  /* 0x0040004813007388 */ /* 0x000fe20000000800 */
[----:B------:R-:W-:-:S03]  /*83b0*/  IMAD R0, R11, c[0x0][0x3dc], R0 ;  /* 0x0000f7000b007a24 */ /* 0x000fc600078e0200 */
        /* <DEDUP_REMOVED lines=58> */
[CC--:B------:R-:W-:Y:S02]  /*8760*/  @!P1 LEA R56, P4, R192.reuse, R5.reuse, 0x1 ;  /* 0x00000005c0389211 */ /* 0x0c0fe400078808ff */
[----:B------:R-:W-:Y:S01]  /*8770*/  @!P0 LEA R60, P3, R191, R5, 0x1 ;  /* 0x00000005bf3c8211 */ /* 0x000fe200078608ff */
[----:B------:R-:W-:Y:S01]  /*8780*/  @!P2 IMAD.X R59, R203, 0x1, R7, P5 ;  /* 0x00000001cb3ba824 */ /* 0x000fe200028e0607 */
[----:B------:R-:W-:-:S02]  /*8790*/  @!P1 LEA.HI.X R57, R192, R7, R3, 0x1, P4 ;  /* 0x00000007c0399211 */ /* 0x000fc400020f0c03 */
[----:B------:R-:W-:Y:S02]  /*87a0*/  @!P0 LEA.HI.X R61, R191, R7, R0, 0x1, P3 ;  /* 0x00000007bf3d8211 */ /* 0x000fe400018f0c00 */
[----:B--2---:R2:W-:Y:S04]  /*87b0*/  @!P2 ST.E.128 [R58.64], R16 ;  /* 0x000000103a00a985 */ /* 0x0045e8000c101d0c */
[----:B-1----:R2:W-:Y:S04]  /*87c0*/  @!P1 ST.E.128 [R56.64], R12 ;  /* 0x0000000c38009985 */ /* 0x0025e8000c101d0c */
[----:B-----5:R2:W-:Y:S02]  /*87d0*/  @!P0 ST.E.128 [R60.64], R8 ;  /* 0x000000083c008985 */ /* 0x0205e4000c101d0c */
.L_x_2236:
[----:B--2---:R-:W-:Y:S05]  /*87e0*/  BSYNC B0 ;  /* 0x0000000000007941 */ /* 0x004fea0003800000 */
.L_x_2235:
[----:B-1----:R-:W-:Y:S01]  /*87f0*/  IADD3 R5, R193, 0x20, RZ ;  /* 0x00000020c1057810 */ /* 0x002fe20007ffe0ff */
[----:B------:R1:W2:Y:S01]  /*8800*/  SHFL.IDX PT, R9, R2, 0x1, 0x181f ;  /* 0x00381f0002097f89 */ /* 0x0002a200000e0000 */
[----:B------:R-:W-:Y:S02]  /*8810*/  BSSY B0, `(.L_x_2237) ;  /* 0x0000010000007945 */ /* 0x000fe40003800000 */
[----:B------:R-:W-:Y:S01]  /*8820*/  ISETP.GE.AND P0, PT, R5, R4, PT ;  /* 0x000000040500720c */ /* 0x000fe20003f06270 */
[----:B------:R1:W4:-:S12]  /*8830*/  SHFL.IDX PT, R7, R6, 0x1, 0x181f ;  /* 0x00381f0006077f89 */ /* 0x00031800000e0000 */
[----:B------:R-:W-:Y:S05]  /*8840*/  @P0 BRA `(.L_x_2238) ;  /* 0x000000c000000947 */ /* 0x000fea0003800000 */
[----:B------:R-:W-:Y:S02]  /*8850*/  ISETP.GE.AND P2, PT, R199, c[0x0][0x3c8], PT ;  /* 0x0000f200c7007a0c */ /* 0x000fe40003f46270 */
[----:B------:R-:W-:Y:S02]  /*8860*/  ISETP.GE.AND P1, PT, R198, c[0x0][0x3c8], PT ;  /* 0x0000f200c6007a0c */ /* 0x000fe40003f26270 */
[----:B------:R-:W-:-:S09]  /*8870*/  ISETP.GE.AND P0, PT, R197, c[0x0][0x3c8], PT ;  /* 0x0000f200c5007a0c */ /* 0x000fd20003f06270 */
[-C--:B----4-:R-:W-:Y:S02]  /*8880*/  @!P2 IADD3 R12, P5, R202, R7.reuse, RZ ;  /* 0x00000007ca0ca210 */ /* 0x090fe40007fbe0ff */
[CC--:B------:R-:W-:Y:S02]  /*8890*/  @!P1 LEA R10, P4, R192.reuse, R7.reuse, 0x1 ;  /* 0x00000007c00a9211 */ /* 0x0c0fe400078808ff */
[----:B------:R-:W-:Y:S01]  /*88a0*/  @!P0 LEA R8, P3, R191, R7, 0x1 ;  /* 0x00000007bf088211 */ /* 0x000fe200078608ff */
[----:B--2---:R-:W-:Y:S01]  /*88b0*/  @!P2 IMAD.X R13, R203, 0x1, R9, P5 ;  /* 0x00000001cb0da824 */ /* 0x004fe200028e0609 */
[-C--:B------:R-:W-:Y:S02]  /*88c0*/  @!P1 LEA.HI.X R11, R192, R9.reuse, R3, 0x1, P4 ;  /* 0x00000009c00b9211 */ /* 0x080fe400020f0c03 */
[----:B------:R-:W-:Y:S02]  /*88d0*/  @!P0 LEA.HI.X R9, R191, R9, R0, 0x1, P3 ;  /* 0x00000009bf098211 */ /* 0x000fe400018f0c00 */
[----:B------:R2:W-:Y:S04]  /*88e0*/  @!P2 ST.E.128 [R12.64], R52 ;  /* 0x000000340c00a985 */ /* 0x0005e8000c101d0c */
[----:B------:R2:W-:Y:S04]  /*88f0*/  @!P1 ST.E.128 [R10.64], R40 ;  /* 0x000000280a009985 */ /* 0x0005e8000c101d0c */
[----:B------:R2:W-:Y:S02]  /*8900*/  @!P0 ST.E.128 [R8.64], R28 ;  /* 0x0000001c08008985 */ /* 0x0005e4000c101d0c */
.L_x_2238:
[----:B------:R-:W-:Y:S05]  /*8910*/  BSYNC B0 ;  /* 0x0000000000007941 */ /* 0x000fea0003800000 */
.L_x_2237:
[----:B------:R-:W-:Y:S01]  /*8920*/  IADD3 R5, R193, 0x40, RZ ;  /* 0x00000040c1057810 */ /* 0x000fe20007ffe0ff */
[----:B--2---:R2:W1:Y:S01]  /*8930*/  SHFL.IDX PT, R9, R2, 0x2, 0x181f ;  /* 0x00581f0002097f89 */ /* 0x00446200000e0000 */
[----:B------:R-:W-:Y:S02]  /*8940*/  BSSY B0, `(.L_x_2239) ;  /* 0x0000010000007945 */ /* 0x000fe40003800000 */
[----:B------:R-:W-:Y:S01]  /*8950*/  ISETP.GE.AND P0, PT, R5, R4, PT ;  /* 0x000000040500720c */ /* 0x000fe20003f06270 */
[----:B----4-:R2:W4:-:S12]  /*8960*/  SHFL.IDX PT, R7, R6, 0x2, 0x181f ;  /* 0x00581f0006077f89 */ /* 0x01051800000e0000 */
[----:B------:R-:W-:Y:S05]  /*8970*/  @P0 BRA `(.L_x_2240) ;  /* 0x000000c000000947 */ /* 0x000fea0003800000 */
[----:B------:R-:W-:Y:S02]  /*8980*/  ISETP.GE.AND P2, PT, R199, c[0x0][0x3c8], PT ;  /* 0x0000f200c7007a0c */ /* 0x000fe40003f46270 */
[----:B------:R-:W-:Y:S02]  /*8990*/  ISETP.GE.AND P1, PT, R198, c[0x0][0x3c8], PT ;  /* 0x0000f200c6007a0c */ /* 0x000fe40003f26270 */
[----:B------:R-:W-:-:S09]  /*89a0*/  ISETP.GE.AND P0, PT, R197, c[0x0][0x3c8], PT ;  /* 0x0000f200c5007a0c */ /* 0x000fd20003f06270 */
[-C--:B----4-:R-:W-:Y:S02]  /*89b0*/  @!P2 IADD3 R12, P5, R202, R7.reuse, RZ ;  /* 0x00000007ca0ca210 */ /* 0x090fe40007fbe0ff */
[CC--:B------:R-:W-:Y:S02]  /*89c0*/  @!P1 LEA R10, P4, R192.reuse, R7.reuse, 0x1 ;  /* 0x00000007c00a9211 */ /* 0x0c0fe400078808ff */
[----:B------:R-:W-:Y:S01]  /*89d0*/  @!P0 LEA R8, P3, R191, R7, 0x1 ;  /* 0x00000007bf088211 */ /* 0x000fe200078608ff */
[----:B-1----:R-:W-:Y:S01]  /*89e0*/  @!P2 IMAD.X R13, R203, 0x1, R9, P5 ;  /* 0x00000001cb0da824 */ /* 0x002fe200028e0609 */
[-C--:B------:R-:W-:Y:S02]  /*89f0*/  @!P1 LEA.HI.X R11, R192, R9.reuse, R3, 0x1, P4 ;  /* 0x00000009c00b9211 */ /* 0x080fe400020f0c03 */
[----:B------:R-:W-:Y:S02]  /*8a00*/  @!P0 LEA.HI.X R9, R191, R9, R0, 0x1, P3 ;  /* 0x00000009bf098211 */ /* 0x000fe400018f0c00 */
[----:B---3--:R1:W-:Y:S04]  /*8a10*/  @!P2 ST.E.128 [R12.64], R48 ;  /* 0x000000300c00a985 */ /* 0x0083e8000c101d0c */
[----:B------:R1:W-:Y:S04]  /*8a20*/  @!P1 ST.E.128 [R10.64], R36 ;  /* 0x000000240a009985 */ /* 0x0003e8000c101d0c */
[----:B------:R1:W-:Y:S02]  /*8a30*/  @!P0 ST.E.128 [R8.64], R24 ;  /* 0x0000001808008985 */ /* 0x0003e4000c101d0c */
.L_x_2240:
[----:B------:R-:W-:Y:S05]  /*8a40*/  BSYNC B0 ;  /* 0x0000000000007941 */ /* 0x000fea0003800000 */
.L_x_2239:
[----:B------:R-:W-:Y:S01]  /*8a50*/  IADD3 R193, R193, 0x60, RZ ;  /* 0x00000060c1c17810 */ /* 0x000fe20007ffe0ff */
[----:B------:R2:W4:Y:S03]  /*8a60*/  SHFL.IDX PT, R5, R2, 0x3, 0x181f ;  /* 0x00781f0002057f89 */ /* 0x00052600000e0000 */
[----:B------:R-:W-:Y:S01]  /*8a70*/  ISETP.GE.AND P0, PT, R193, R4, PT ;  /* 0x00000004c100720c */ /* 0x000fe20003f06270 */
[----:B----4-:R2:W4:-:S12]  /*8a80*/  SHFL.IDX PT, R7, R6, 0x3, 0x181f ;  /* 0x00781f0006077f89 */ /* 0x01051800000e0000 */
[----:B------:R-:W-:Y:S05]  /*8a90*/  @P0 EXIT ;  /* 0x000000000000094d */ /* 0x000fea0003800000 */
[----:B------:R-:W-:Y:S02]  /*8aa0*/  ISETP.GE.AND P1, PT, R199, c[0x0][0x3c8], PT ;  /* 0x0000f200c7007a0c */ /* 0x000fe40003f26270 */
[----:B------:R-:W-:-:S11]  /*8ab0*/  ISETP.GE.AND P0, PT, R198, c[0x0][0x3c8], PT ;  /* 0x0000f200c6007a0c */ /* 0x000fd60003f06270 */
[-C--:B-1--4-:R-:W-:Y:S02]  /*8ac0*/  @!P1 IADD3 R8, P3, R202, R7.reuse, RZ ;  /* 0x00000007ca089210 */ /* 0x092fe40007f7e0ff */
[----:B--2---:R-:W-:-:S03]  /*8ad0*/  @!P0 LEA R2, P2, R192, R7, 0x1 ;  /* 0x00000007c0028211 */ /* 0x004fc600078408ff */
[----:B------:R-:W-:Y:S01]  /*8ae0*/  @!P1 IMAD.X R9, R203, 0x1, R5, P3 ;  /* 0x00000001cb099824 */ /* 0x000fe200018e0605 */
[----:B------:R-:W-:-:S04]  /*8af0*/  @!P0 LEA.HI.X R3, R192, R5, R3, 0x1, P2 ;  /* 0x00000005c0038211 */ /* 0x000fc800010f0c03 */
[----:B------:R1:W-:Y:S04]  /*8b00*/  @!P1 ST.E.128 [R8.64], R44 ;  /* 0x0000002c08009985 */ /* 0x0003e8000c101d0c */
[----:B------:R1:W-:Y:S01]  /*8b10*/  @!P0 ST.E.128 [R2.64], R32 ;  /* 0x0000002002008985 */ /* 0x0003e2000c101d0c */
[----:B------:R-:W-:-:S13]  /*8b20*/  ISETP.GE.AND P0, PT, R197, c[0x0][0x3c8], PT ;  /* 0x0000f200c5007a0c */ /* 0x000fda0003f06270 */
[----:B------:R-:W-:Y:S05]  /*8b30*/  @P0 EXIT ;  /* 0x000000000000094d */ /* 0x000fea0003800000 */
[----:B-1----:R-:W-:-:S04]  /*8b40*/  LEA R2, P0, R191, R7, 0x1 ;  /* 0x00000007bf027211 */ /* 0x002fc800078008ff */
[----:B------:R-:W-:-:S05]  /*8b50*/  LEA.HI.X R3, R191, R5, R0, 0x1, P0 ;  /* 0x00000005bf037211 */ /* 0x000fca00000f0c00 */
[----:B------:R-:W-:Y:S01]  /*8b60*/  ST.E.128 [R2.64], R20 ;  /* 0x0000001402007985 */ /* 0x000fe2000c101d0c */
[----:B------:R-:W-:Y:S05]  /*8b70*/  EXIT ;  /* 0x000000000000794d */ /* 0x000fea0003800000 */
.L_x_2241:
        /* <DEDUP_REMOVED lines=16> */
.L_x_3021:


//--------------------- .text._ZN7cutlass13device_kernelIN5flash19enable_sm80_to_sm89INS1_16FlashAttnFwdSm80INS1_25CollectiveMainloopFwdSm80ILi8ELi2ELb0EN4cute5tupleIJNS5_1CILi128EEENS7_ILi64EEENS7_ILi192EEEEEELi192ENS_6half_tEfNS_4arch4Sm80ELb0ELb0ELb0ELb1ELb1ELb0ELb1ELb0EEENS1_21CollectiveEpilogueFwdINS6_IJS8_SA_S9_EEENS6_IJNS7_ILi1EEESI_SI_EEESC_SE_Li256ELb1ELb1ELb0ELb0EEENS1_19SingleTileSchedulerILb1ELb0ELb1ELi128EEEEEEEEEvNT_6ParamsE --------------------------
	.section	.text._ZN7cutlass13device_kernelIN5flash19enable_sm80_to_sm89INS1_16FlashAttnFwdSm80INS1_25CollectiveMainloopFwdSm80ILi8ELi2ELb0EN4cute5tupleIJNS5_1CILi128EEENS7_ILi64EEENS7_ILi192EEEEEELi192ENS_6half_tEfNS_4arch4Sm80ELb0ELb0ELb0ELb1ELb1ELb0ELb1ELb0EEENS1_21CollectiveEpilogueFwdINS6_IJS8_SA_S9_EEENS6_IJNS7_ILi1EEESI_SI_EEESC_SE_Li256ELb1ELb1ELb0ELb0EEENS1_19SingleTileSchedulerILb1ELb0ELb1ELi128EEEEEEEEEvNT_6ParamsE,"ax",@progbits
	.sectioninfo	@"SHI_REGISTERS=246"
	.align	128
.text._ZN7cutlass13device_kernelIN5flash19enable_sm80_to_sm89INS1_16FlashAttnFwdSm80INS1_25CollectiveMainloopFwdSm80ILi8ELi2ELb0EN4cute5tupleIJNS5_1CILi128EEENS7_ILi64EEENS7_ILi192EEEEEELi192ENS_6half_tEfNS_4arch4Sm80ELb0ELb0ELb0ELb1ELb1ELb0ELb1ELb0EEENS1_21CollectiveEpilogueFwdINS6_IJS8_SA_S9_EEENS6_IJNS7_ILi1EEESI_SI_EEESC_SE_Li256ELb1ELb1ELb0ELb0EEENS1_19SingleTileSchedulerILb1ELb0ELb1ELi128EEEEEEEEEvNT_6ParamsE:
        .type           _ZN7cutlass13device_kernelIN5flash19enable_sm80_to_sm89INS1_16FlashAttnFwdSm80INS1_25CollectiveMainloopFwdSm80ILi8ELi2ELb0EN4cute5tupleIJNS5_1CILi128EEENS7_ILi64EEENS7_ILi192EEEEEELi192ENS_6half_tEfNS_4arch4Sm80ELb0ELb0ELb0ELb1ELb1ELb0ELb1ELb0EEENS1_21CollectiveEpilogueFwdINS6_IJS8_SA_S9_EEENS6_IJNS7_ILi1EEESI_SI_EEESC_SE_Li256ELb1ELb1ELb0ELb0EEENS1_19SingleTileSchedulerILb1ELb0ELb1ELi128EEEEEEEEEvNT_6ParamsE,@function
        .size           _ZN7cutlass13device_kernelIN5flash19enable_sm80_to_sm89INS1_16FlashAttnFwdSm80INS1_25CollectiveMainloopFwdSm80ILi8ELi2ELb0EN4cute5tupleIJNS5_1CILi128EEENS7_ILi64EEENS7_ILi192EEEEEELi192ENS_6half_tEfNS_4arch4Sm80ELb0ELb0ELb0ELb1ELb1ELb0ELb1ELb0EEENS1_21CollectiveEpilogueFwdINS6_IJS8_SA_S9_EEENS6_IJNS7_ILi1EEESI_SI_EEESC_SE_Li256ELb1ELb1ELb0ELb0EEENS1_19SingleTileSchedulerILb1ELb0ELb1ELi128EEEEEEEEEvNT_6ParamsE,(.L_x_3022 - _ZN7cutlass13device_kernelIN5flash19enable_sm80_to_sm89INS1_16FlashAttnFwdSm80INS1_25CollectiveMainloopFwdSm80ILi8ELi2ELb0EN4cute5tupleIJNS5_1CILi128EEENS7_ILi64EEENS7_ILi192EEEEEELi192ENS_6half_tEfNS_4arch4Sm80ELb0ELb0ELb0ELb1ELb1ELb0ELb1ELb0EEENS1_21CollectiveEpilogueFwdINS6_IJS8_SA_S9_EEENS6_IJNS7_ILi1EEESI_SI_EEESC_SE_Li256ELb1ELb1ELb0ELb0EEENS1_19SingleTileSchedulerILb1ELb0ELb1ELi128EEEEEEEEEvNT_6ParamsE)
        .other          _ZN7cutlass13device_kernelIN5flash19enable_sm80_to_sm89INS1_16FlashAttnFwdSm80INS1_25CollectiveMainloopFwdSm80ILi8ELi2ELb0EN4cute5tupleIJNS5_1CILi128EEENS7_ILi64EEENS7_ILi192EEEEEELi192ENS_6half_tEfNS_4arch4Sm80ELb0ELb0ELb0ELb1ELb1ELb0ELb1ELb0EEENS1_21CollectiveEpilogueFwdINS6_IJS8_SA_S9_EEENS6_IJNS7_ILi1EEESI_SI_EEESC_SE_Li256ELb1ELb1ELb0ELb0EEENS1_19SingleTileSchedulerILb1ELb0ELb1ELi128EEEEEEEEEvNT_6ParamsE,@"STO_CUDA_ENTRY STV_DEFAULT"
_ZN7cutlass13device_kernelIN5flash19enable_sm80_to_sm89INS1_16FlashAttnFwdSm80INS1_25CollectiveMainloopFwdSm80ILi8ELi2ELb0EN4cute5tupleIJNS5_1CILi128EEENS7_ILi64EEENS7_ILi192EEEEEELi192ENS_6half_tEfNS_4arch4Sm80ELb0ELb0ELb0ELb1ELb1ELb0ELb1ELb0EEENS1_21CollectiveEpilogueFwdINS6_IJS8_SA_S9_EEENS6_IJNS7_ILi1EEESI_SI_EEESC_SE_Li256ELb1ELb1ELb0ELb0EEENS1_19SingleTileSchedulerILb1ELb0ELb1ELi128EEEEEEEEEvNT_6ParamsE:
        /* <DEDUP_REMOVED lines=16> */
.L_x_2243:
        /* <DEDUP_REMOVED lines=8> */
.L_x_2245:
[----:B------:R-:W-:-:S05]  /*0180*/  MOV R3, c[0x0][0x54c] ;  /* 0x0001530000037a02 */ /* 0x000fca0000000f00 */
.L_x_2244:
[----:B-----5:R-:W-:Y:S01]  /*0190*/  IMAD R3, R3, c[0x0][0x548], RZ ;  /* 0x0001520003037a24 */ /* 0x020fe200078e02ff */
[----:B------:R-:W-:-:S04]  /*01a0*/  SHF.L.U32 R0, R2, 0x7, RZ ;  /* 0x0000000702007819 */ /* 0x000fc800000006ff */
[----:B------:R-:W-:-:S04]  /*01b0*/  ISETP.GE.AND P0, PT, R0, R3, PT ;  /* 0x000000030000720c */ /* 0x000fc80003f06270 */
[----:B------:R-:W-:Y:S01]  /*01c0*/  SEL R197, R197, 0xffffffff, !P0 ;  /* 0xffffffffc5c57807 */ /* 0x000fe20004000000 */
[----:B------:R-:W-:Y:S05]  /*01d0*/  BRA `(.L_x_2246) ;  /* 0x0000012000007947 */ /* 0x000fea0003800000 */
.L_x_2242:
[----:B---3--:R-:W-:-:S04]  /*01e0*/  ISETP.NE.U32.AND P0, PT, RZ, c[0x0][0x568], PT ;  /* 0x00015a00ff007a0c */ /* 0x008fc80003f05070 */
[----:B------:R-:W-:-:S13]  /*01f0*/  ISETP.NE.AND.EX P0, PT, RZ, c[0x0][0x56c], PT, P0 ;  /* 0x00015b00ff007a0c */ /* 0x000fda0003f05300 */
[----:B------:R-:W-:Y:S05]  /*0200*/  @!P0 BRA `(.L_x_2247) ;  /* 0x0000002000008947 */ /* 0x000fea0003800000 */
[----:B------:R1:W5:Y:S01]  /*0210*/  LDG.E R3, [R4.64] ;  /* 0x0000000604037981 */ /* 0x000362000c1e1900 */
[----:B------:R-:W-:Y:S05]  /*0220*/  BRA `(.L_x_2248) ;  /* 0x0000009000007947 */ /* 0x000fea0003800000 */
.L_x_2247:
        /* <DEDUP_REMOVED lines=8> */
.L_x_2249:
[----:B------:R-:W-:-:S05]  /*02b0*/  MOV R3, c[0x0][0x54c] ;  /* 0x0001530000037a02 */ /* 0x000fca0000000f00 */
.L_x_2248:
[----:B-----5:R-:W-:Y:S01]  /*02c0*/  IMAD R3, R3, c[0x0][0x548], RZ ;  /* 0x0001520003037a24 */ /* 0x020fe200078e02ff */
[----:B------:R-:W-:-:S04]  /*02d0*/  SHF.L.U32 R0, R2, 0x7, RZ ;  /* 0x0000000702007819 */ /* 0x000fc800000006ff */
[----:B------:R-:W-:-:S04]  /*02e0*/  ISETP.GE.AND P0, PT, R0, R3, PT ;  /* 0x000000030000720c */ /* 0x000fc80003f06270 */
[----:B------:R-:W-:-:S04]  /*02f0*/  SEL R197, R197, 0xffffffff, !P0 ;  /* 0xffffffffc5c57807 */ /* 0x000fc80004000000 */
.L_x_2246:
        /* <DEDUP_REMOVED lines=28> */
.L_x_2250:
[----:B-1----:R-:W-:-:S04]  /*04c0*/  ISETP.NE.U32.AND P0, PT, RZ, c[0x0][0x368], PT ;  /* 0x0000da00ff007a0c */ /* 0x002fc80003f05070 */
[----:B------:R-:W-:-:S13]  /*04d0*/  ISETP.NE.AND.EX P0, PT, RZ, c[0x0][0x36c], PT, P0 ;  /* 0x0000db00ff007a0c */ /* 0x000fda0003f05300 */
[----:B------:R-:W-:Y:S05]  /*04e0*/  @!P0 BRA `(.L_x_2251) ;  /* 0x0000003000008947 */ /* 0x000fea0003800000 */
[----:B------:R-:W-:-:S05]  /*04f0*/  IMAD.WIDE R10, R197, R8, c[0x0][0x368] ;  /* 0x0000da00c50a7625 */ /* 0x000fca00078e0208 */
[----:B------:R1:W5:Y:S01]  /*0500*/  LDG.E R149, [R10.64] ;  /* 0x000000060a957981 */ /* 0x000362000c1e1900 */
[----:B------:R-:W-:Y:S05]  /*0510*/  BRA `(.L_x_2252) ;  /* 0x0000007000007947 */ /* 0x000fea0003800000 */
.L_x_2251:
[----:B------:R-:W-:-:S04]  /*0520*/  ISETP.NE.U32.AND P0, PT, RZ, c[0x0][0x350], PT ;  /* 0x0000d400ff007a0c */ /* 0x000fc80003f05070 */
[----:B------:R-:W-:-:S13]  /*0530*/  ISETP.NE.AND.EX P0, PT, RZ, c[0x0][0x354], PT, P0 ;  /* 0x0000d500ff007a0c */ /* 0x000fda0003f05300 */
[----:B------:R-:W-:Y:S05]  /*0540*/  @!P0 BRA `(.L_x_2252) ;  /* 0x0000004000008947 */ /* 0x000fea0003800000 */
[----:B------:R-:W-:-:S05]  /*0550*/  IMAD.WIDE R10, R197, R8, c[0x0][0x350] ;  /* 0x0000d400c50a7625 */ /* 0x000fca00078e0208 */
[----:B------:R-:W2:Y:S04]  /*0560*/  LDG.E R4, [R10.64] ;  /* 0x000000060a047981 */ /* 0x000ea8000c1e1900 */
[----:B------:R-:W2:Y:S02]  /*0570*/  LDG.E R149, [R10.64+0x4] ;  /* 0x000004060a957981 */ /* 0x000ea4000c1e1900 */
[----:B--2---:R-:W-:-:S05]  /*0580*/  IADD3 R149, -R4, R149, RZ ;  /* 0x0000009504957210 */ /* 0x004fca0007ffe1ff */
.L_x_2252:
        /* <DEDUP_REMOVED lines=64> */
[----:B-1----:R-:W-:Y:S01]  /*0990*/  LEA.HI R11, R7, R6, RZ, 0x3 ;  /* 0x00000006070b7211 */ /* 0x002fe200078f18ff */
        /* <DEDUP_REMOVED lines=8> */
[----:B------:R-:W-:Y:S01]  /*0a20*/  IMAD.IADD R8, R6, 0x1, -R5 ;  /* 0x0000000106087824 */ /* 0x000fe200078e0a05 */
[----:B------:R-:W-:Y:S01]  /*0a30*/  ISETP.NE.AND P0, PT, R4, 0x1, PT ;  /* 0x000000010400780c */ /* 0x000fe20003f05270 */
[----:B------:R-:W-:-:S02]  /*0a40*/  IMAD R5, R0, c[0x0][0x1b8], RZ ;  /* 0x00006e0000057a24 */ /* 0x000fc400078e02ff */
[----:B------:R-:W-:Y:S02]  /*0a50*/  IMAD R195, R8, 0x20, R11 ;  /* 0x0000002008c37824 */ /* 0x000fe400078e020b */
[----:B------:R-:W-:Y:S02]  /*0a60*/  IMAD R5, R190, c[0x0][0x1bc], R5 ;  /* 0x00006f00be057a24 */ /* 0x000fe400078e0205 */
[----:B------:R-:W-:Y:S02]  /*0a70*/  IMAD R13, R2, 0x80, R195 ;  /* 0x00000080020d7824 */ /* 0x000fe400078e02c3 */
[----:B------:R-:W-:-:S04]  /*0a80*/  IMAD.WIDE.U32 R18, R190, c[0x0][0x1b8], R18 ;  /* 0x00006e00be127a25 */ /* 0x000fc800078e0012 */
[----:B------:R-:W-:Y:S01]  /*0a90*/  @P0 IMAD.HI.U32 R4, R13, c[0x0][0x2c8], RZ ;  /* 0x0000b2000d040a27 */ /* 0x000fe200078e00ff */
[----:B------:R-:W-:Y:S02]  /*0aa0*/  IADD3 R5, R19, R5, RZ ;  /* 0x0000000513057210 */ /* 0x000fe40007ffe0ff */
[----:B------:R-:W-:Y:S01]  /*0ab0*/  LEA.HI R19, R7, R6, RZ, 0x6 ;  /* 0x0000000607137211 */ /* 0x000fe200078f30ff */
[----:B------:R-:W-:Y:S01]  /*0ac0*/  IMAD.MOV.U32 R9, RZ, RZ, R13 ;  /* 0x000000ffff097224 */ /* 0x000fe200078e000d */
[----:B------:R-:W-:Y:S01]  /*0ad0*/  @P0 SHF.R.U32.HI R9, RZ, c[0x0][0x2cc], R4 ;  /* 0x0000b300ff090a19 */ /* 0x000fe20000011604 */
[----:B------:R-:W-:Y:S01]  /*0ae0*/  IMAD R17, R17, c[0x0][0x1c0], RZ ;  /* 0x0000700011117a24 */ /* 0x000fe200078e02ff */
[----:B------:R-:W-:Y:S01]  /*0af0*/  SHF.L.U32 R19, R19, 0x3, RZ ;  /* 0x0000000313137819 */ /* 0x000fe200000006ff */
[----:B------:R-:W-:Y:S02]  /*0b00*/  IMAD.MOV.U32 R4, RZ, RZ, R18 ;  /* 0x000000ffff047224 */ /* 0x000fe400078e0012 */
[----:B------:R-:W-:-:S02]  /*0b10*/  IMAD R17, R14, c[0x0][0x1c4], R17 ;  /* 0x000071000e117a24 */ /* 0x000fc400078e0211 */
[----:B------:R-:W-:Y:S01]  /*0b20*/  IMAD.WIDE.U32 R14, R14, c[0x0][0x1c0], R4 ;  /* 0x000070000e0e7a25 */ /* 0x000fe200078e0004 */
[----:B------:R-:W-:-:S03]  /*0b30*/  SHF.R.S32.HI R5, RZ, 0x1f, R9 ;  /* 0x0000001fff057819 */ /* 0x000fc60000011409 */
[----:B------:R-:W-:Y:S01]  /*0b40*/  IMAD.MOV R4, RZ, RZ, -R9 ;  /* 0x000000ffff047224 */ /* 0x000fe200078e0a09 */
[----:B------:R-:W-:Y:S01]  /*0b50*/  IADD3 R15, R15, R17, RZ ;  /* 0x000000110f0f7210 */ /* 0x000fe20007ffe0ff */
[----:B------:R-:W-:Y:S02]  /*0b60*/  IMAD R10, R5, c[0x0][0x1b0], RZ ;  /* 0x00006c00050a7a24 */ /* 0x000fe400078e02ff */
[----:B------:R-:W-:Y:S02]  /*0b70*/  IMAD R4, R4, c[0x0][0x2c4], R13 ;  /* 0x0000b10004047a24 */ /* 0x000fe400078e020d */
[C---:B------:R-:W-:Y:S02]  /*0b80*/  IMAD R10, R9.reuse, c[0x0][0x1b4], R10 ;  /* 0x00006d00090a7a24 */ /* 0x040fe400078e020a */
[----:B------:R-:W-:Y:S01]  /*0b90*/  IMAD.WIDE.U32 R14, R9, c[0x0][0x1b0], R14 ;  /* 0x00006c00090e7a25 */ /* 0x000fe200078e000e */
[----:B------:R-:W-:-:S03]  /*0ba0*/  SHF.R.S32.HI R5, RZ, 0x1f, R4 ;  /* 0x0000001fff057819 */ /* 0x000fc60000011404 */
[----:B------:R-:W-:Y:S02]  /*0bb0*/  IMAD.IADD R13, R15, 0x1, R10 ;  /* 0x000000010f0d7824 */ /* 0x000fe400078e020a */
[----:B------:R-:W-:Y:S02]  /*0bc0*/  IMAD R5, R5, c[0x0][0x1a8], RZ ;  /* 0x00006a0005057a24 */ /* 0x000fe400078e02ff */
[----:B------:R-:W-:Y:S02]  /*0bd0*/  IMAD.MOV.U32 R12, RZ, RZ, R14 ;  /* 0x000000ffff0c7224 */ /* 0x000fe400078e000e */
[C---:B------:R-:W-:Y:S02]  /*0be0*/  IMAD R15, R4.reuse, c[0x0][0x1ac], R5 ;  /* 0x00006b00040f7a24 */ /* 0x040fe400078e0205 */
[----:B------:R-:W-:Y:S01]  /*0bf0*/  IMAD.WIDE.U32 R12, R4, c[0x0][0x1a8], R12 ;  /* 0x00006a00040c7a25 */ /* 0x000fe200078e000c */
[----:B------:R-:W-:-:S03]  /*0c00*/  LEA.HI R4, R7, R6, RZ, 0x4 ;  /* 0x0000000607047211 */ /* 0x000fc600078f20ff */
[----:B------:R-:W-:Y:S01]  /*0c10*/  IMAD R2, R2, 0x80, R11 ;  /* 0x0000008002027824 */ /* 0x000fe200078e020b */
[----:B------:R-:W-:Y:S01]  /*0c20*/  LOP3.LUT R9, R4, 0xfffffff0, RZ, 0xc0, !PT ;  /* 0xfffffff004097812 */ /* 0x000fe200078ec0ff */
[----:B------:R-:W-:Y:S01]  /*0c30*/  IMAD.SHL.U32 R17, R11, 0x40, RZ ;  /* 0x000000400b117824 */ /* 0x000fe200078e00ff */
[----:B------:R-:W-:Y:S01]  /*0c40*/  IADD3 R15, R13, R15, RZ ;  /* 0x0000000f0d0f7210 */ /* 0x000fe20007ffe0ff */
[----:B------:R-:W-:Y:S01]  /*0c50*/  IMAD.SHL.U32 R148, R8, 0x8, RZ ;  /* 0x0000000808947824 */ /* 0x000fe200078e00ff */
[----:B------:R-:W-:Y:S01]  /*0c60*/  ISETP.GE.AND P1, PT, R2, R3, PT ;  /* 0x000000030200720c */ /* 0x000fe20003f26270 */
[----:B------:R-:W-:Y:S01]  /*0c70*/  IMAD.IADD R9, R6, 0x1, -R9 ;  /* 0x0000000106097824 */ /* 0x000fe200078e0a09 */
[----:B------:R-:W-:Y:S02]  /*0c80*/  LOP3.LUT R17, R17, 0x1c0, RZ, 0xc0, !PT ;  /* 0x000001c011117812 */ /* 0x000fe400078ec0ff */
[----:B------:R-:W-:Y:S02]  /*0c90*/  LEA R5, P0, R12, c[0x0][0x160], 0x1 ;  /* 0x000058000c057a11 */ /* 0x000fe400078008ff */
[----:B------:R-:W-:-:S02]  /*0ca0*/  SHF.R.S32.HI R10, RZ, 0x1f, R9 ;  /* 0x0000001fff0a7819 */ /* 0x000fc40000011409 */
[----:B------:R-:W-:Y:S01]  /*0cb0*/  SHF.R.U32.HI R13, RZ, 0x3, R17 ;  /* 0x00000003ff0d7819 */ /* 0x000fe20000011611 */
[----:B------:R2:W1:Y:S01]  /*0cc0*/  SHFL.IDX PT, R16, R5, RZ, 0x181f ;  /* 0x00181fff05107589 */ /* 0x00046200000e0000 */
[----:B------:R-:W-:Y:S02]  /*0cd0*/  LOP3.LUT R194, R17, 0x38, R148, 0xf8, !PT ;  /* 0x0000003811c27812 */ /* 0x000fe400078ef894 */
[----:B------:R-:W-:Y:S02]  /*0ce0*/  LEA.HI R10, R10, R9, RZ, 0x3 ;  /* 0x000000090a0a7211 */ /* 0x000fe400078f18ff */
[----:B------:R-:W-:Y:S02]  /*0cf0*/  LEA.HI.X R15, R12, c[0x0][0x164], R15, 0x1, P0 ;  /* 0x000059000c0f7a11 */ /* 0x000fe400000f0c0f */
[----:B------:R-:W-:Y:S02]  /*0d00*/  LOP3.LUT R194, R194, R13, RZ, 0x3c, !PT ;  /* 0x0000000dc2c27212 */ /* 0x000fe400078e3cff */
[----:B------:R-:W-:Y:S01]  /*0d10*/  LOP3.LUT R12, R10, 0xfffffff8, RZ, 0xc0, !PT ;  /* 0xfffffff80a0c7812 */ /* 0x000fe200078ec0ff */
[----:B------:R2:W3:Y:S01]  /*0d20*/  SHFL.IDX PT, R17, R15, RZ, 0x181f ;  /* 0x00181fff0f117589 */ /* 0x0004e200000e0000 */
[----:B------:R-:W-:-:S02]  /*0d30*/  IADD3 R14, R148, 0x40, RZ ;  /* 0x00000040940e7810 */ /* 0x000fc40007ffe0ff */
[----:B------:R-:W-:Y:S01]  /*0d40*/  IADD3 R13, R148, 0x80, RZ ;  /* 0x00000080940d7810 */ /* 0x000fe20007ffe0ff */
[----:B------:R-:W-:Y:S01]  /*0d50*/  IMAD.IADD R9, R9, 0x1, -R12 ;  /* 0x0000000109097824 */ /* 0x000fe200078e0a0c */
[----:B------:R-:W-:Y:S02]  /*0d60*/  LOP3.LUT P0, RZ, R8, 0x2, RZ, 0xc0, !PT ;  /* 0x0000000208ff7812 */ /* 0x000fe4000780c0ff */
[----:B------:R-:W-:Y:S02]  /*0d70*/  ISETP.GE.AND P5, PT, R148, c[0x0][0x198], PT ;  /* 0x0000660094007a0c */ /* 0x000fe40003fa6270 */
[----:B------:R-:W-:Y:S02]  /*0d80*/  ISETP.GE.AND P4, PT, R14, c[0x0][0x198], PT ;  /* 0x000066000e007a0c */ /* 0x000fe40003f86270 */
[----:B------:R-:W-:Y:S02]  /*0d90*/  ISETP.GE.AND P3, PT, R13, c[0x0][0x198], PT ;  /* 0x000066000d007a0c */ /* 0x000fe40003f66270 */
[----:B------:R-:W-:Y:S01]  /*0da0*/  LOP3.LUT R194, R194, 0xfffffe00, R19, 0xf8, !PT ;  /* 0xfffffe00c2c27812 */ /* 0x000fe200078ef813 */
[----:B------:R-:W-:Y:S01]  /*0db0*/  @!P2 IMAD.MOV.U32 R198, RZ, RZ, R197 ;  /* 0x000000ffffc6a224 */ /* 0x000fe200078e00c5 */
[----:B------:R-:W-:Y:S05]  /*0dc0*/  @P1 BRA `(.L_x_2255) ;  /* 0x000000e000001947 */ /* 0x000fea0003800000 */
[----:B-123--:R-:W-:Y:S01]  /*0dd0*/  SHF.R.S32.HI R21, RZ, 0x1f, R14 ;  /* 0x0000001fff157819 */ /* 0x00efe2000001140e */
        /* <DEDUP_REMOVED lines=13> */
.L_x_2255:
[----:B-123--:R-:W-:Y:S05]  /*0eb0*/  BSYNC B0 ;  /* 0x0000000000007941 */ /* 0x00efea0003800000 */
.L_x_2254:
        /* <DEDUP_REMOVED lines=20> */
.L_x_2257:
[----:B------:R-:W-:Y:S05]  /*1000*/  BSYNC B0 ;  /* 0x0000000000007941 */ /* 0x000fea0003800000 */
.L_x_2256:
        /* <DEDUP_REMOVED lines=20> */
.L_x_2259:
[----:B------:R-:W-:Y:S05]  /*1150*/  BSYNC B0 ;  /* 0x0000000000007941 */ /* 0x000fea0003800000 */
.L_x_2258:
[----:B---3--:R3:W-:Y:S01]  /*1160*/  SHFL.IDX PT, R18, R5, 0x3, 0x181f ;  /* 0x00781f0005127f89 */ /* 0x0087e200000e0000 */
[----:B------:R-:W-:Y:S01]  /*1170*/  IADD3 R12, R144, 0x3f, RZ ;  /* 0x0000003f900c7810 */ /* 0x000fe20007ffe0ff */
[----:B------:R-:W-:Y:S01]  /*1180*/  IMAD.MOV.U32 R187, RZ, RZ, c[0x0][0x2b8] ;  /* 0x0000ae00ffbb7624 */ /* 0x000fe200078e00ff */
[----:B------:R-:W-:Y:S01]  /*1190*/  IADD3 R2, R2, 0x60, RZ ;  /* 0x0000006002027810 */ /* 0x000fe20007ffe0ff */
[----:B----4-:R-:W4:Y:S01]  /*11a0*/  SHFL.IDX PT, R19, R15, 0x3, 0x181f ;  /* 0x00781f000f137f89 */ /* 0x010f2200000e0000 */
        /* <DEDUP_REMOVED lines=40> */
[----:B------:R4:W2:Y:S01]  /*1430*/  @!P2 LDG.E R192, [R20.64] ;  /* 0x0000000614c0a981 */ /* 0x0008a2000c1e1900 */
[----:B------:R-:W-:Y:S01]  /*1440*/  IMAD.MOV R16, RZ, RZ, -R3 ;  /* 0x000000ffff107224 */ /* 0x000fe200078e0a03 */
[----:B------:R-:W-:Y:S01]  /*1450*/  ISETP.GE.AND P5, PT, R148, c[0x0][0x1d4], PT ;  /* 0x0000750094007a0c */ /* 0x000fe20003fa6270 */
[----:B------:R-:W-:Y:S01]  /*1460*/  IMAD.WIDE.U32 R202, R190, c[0x0][0x1e8], RZ ;  /* 0x00007a00beca7a25 */ /* 0x000fe200078e00ff */
[----:B------:R-:W-:-:S02]  /*1470*/  ISETP.GE.AND P4, PT, R14, c[0x0][0x1d4], PT ;  /* 0x000075000e007a0c */ /* 0x000fc40003f86270 */
[----:B------:R-:W-:Y:S01]  /*1480*/  ISETP.GE.AND P6, PT, R13, c[0x0][0x1d4], PT ;  /* 0x000075000d007a0c */ /* 0x000fe20003fc6270 */
[----:B------:R-:W-:Y:S01]  /*1490*/  IMAD R193, R16, c[0x0][0x2b8], R193 ;  /* 0x0000ae0010c17a24 */ /* 0x000fe200078e02c1 */
[----:B------:R-:W-:Y:S01]  /*14a0*/  ISETP.GE.AND P3, PT, R148, c[0x0][0x1d4], PT ;  /* 0x0000750094007a0c */ /* 0x000fe20003f66270 */
[----:B------:R-:W-:Y:S01]  /*14b0*/  IMAD R189, R0, c[0x0][0x210], RZ ;  /* 0x0000840000bd7a24 */ /* 0x000fe200078e02ff */
[----:B------:R-:W-:Y:S01]  /*14c0*/  SHF.R.S32.HI R145, RZ, 0x1f, R148 ;  /* 0x0000001fff917819 */ /* 0x000fe20000011494 */
[----:B------:R-:W-:Y:S01]  /*14d0*/  IMAD.WIDE.U32 R16, R193, c[0x0][0x1e0], RZ ;  /* 0x00007800c1107a25 */ /* 0x000fe200078e00ff */
[----:B-1----:R-:W-:Y:S02]  /*14e0*/  SHF.R.S32.HI R26, RZ, 0x1f, R193 ;  /* 0x0000001fff1a7819 */ /* 0x002fe400000114c1 */
[----:B------:R-:W-:Y:S01]  /*14f0*/  SEL R146, RZ, 0x10, P6 ;  /* 0x00000010ff927807 */ /* 0x000fe20003000000 */
[----:B------:R-:W-:Y:S01]  /*1500*/  IMAD.WIDE.U32 R200, R190, c[0x0][0x210], RZ ;  /* 0x00008400bec87a25 */ /* 0x000fe200078e00ff */
[----:B------:R-:W-:-:S02]  /*1510*/  IADD3 R191, R5, 0x100, RZ ;  /* 0x0000010005bf7810 */ /* 0x000fc40007ffe0ff */
[----:B------:R-:W-:Y:S01]  /*1520*/  SHF.R.S32.HI R147, RZ, 0x1f, R134 ;  /* 0x0000001fff937819 */ /* 0x000fe20000011486 */
[C---:B------:R-:W-:Y:S01]  /*1530*/  IMAD R18, R26.reuse, c[0x0][0x1e0], RZ ;  /* 0x000078001a127a24 */ /* 0x040fe200078e02ff */
[----:B------:R-:W-:Y:S01]  /*1540*/  SHF.R.S32.HI R133, RZ, 0x1f, R2 ;  /* 0x0000001fff857819 */ /* 0x000fe20000011402 */
[----:B------:R-:W-:Y:S02]  /*1550*/  IMAD R26, R26, c[0x0][0x208], RZ ;  /* 0x000082001a1a7a24 */ /* 0x000fe400078e02ff */
[C---:B------:R-:W-:Y:S02]  /*1560*/  IMAD R18, R193.reuse, c[0x0][0x1e4], R18 ;  /* 0x00007900c1127a24 */ /* 0x040fe400078e0212 */
[----:B----4-:R-:W-:-:S04]  /*1570*/  IMAD.WIDE.U32 R20, R193, c[0x0][0x208], RZ ;  /* 0x00008200c1147a25 */ /* 0x010fc800078e00ff */
[----:B------:R-:W-:Y:S02]  /*1580*/  IMAD.IADD R19, R17, 0x1, R18 ;  /* 0x0000000111137824 */ /* 0x000fe400078e0212 */
[----:B------:R-:W-:Y:S02]  /*1590*/  IMAD R17, R0, c[0x0][0x1e8], RZ ;  /* 0x00007a0000117a24 */ /* 0x000fe400078e02ff */
[----:B------:R-:W-:Y:S02]  /*15a0*/  IMAD.MOV.U32 R18, RZ, RZ, R16 ;  /* 0x000000ffff127224 */ /* 0x000fe400078e0010 */
[----:B------:R-:W-:Y:S02]  /*15b0*/  IMAD R17, R190, c[0x0][0x1ec], R17 ;  /* 0x00007b00be117a24 */ /* 0x000fe400078e0211 */
[----:B------:R-:W-:Y:S02]  /*15c0*/  IMAD R26, R193, c[0x0][0x20c], R26 ;  /* 0x00008300c11a7a24 */ /* 0x000fe400078e021a */
[----:B------:R-:W-:-:S02]  /*15d0*/  IMAD.IADD R188, R203, 0x1, R17 ;  /* 0x00000001cbbc7824 */ /* 0x000fc400078e0211 */
[----:B------:R-:W-:Y:S02]  /*15e0*/  IMAD.IADD R27, R21, 0x1, R26 ;  /* 0x00000001151b7824 */ /* 0x000fe400078e021a */
[----:B------:R-:W-:Y:S02]  /*15f0*/  IMAD.MOV.U32 R26, RZ, RZ, R20 ;  /* 0x000000ffff1a7224 */ /* 0x000fe400078e0014 */
[----:B------:R-:W-:Y:S02]  /*1600*/  IMAD R189, R190, c[0x0][0x214], R189 ;  /* 0x00008500bebd7a24 */ /* 0x000fe400078e02bd */
[----:B------:R-:W-:-:S04]  /*1610*/  IMAD.WIDE R204, R148, 0x2, RZ ;  /* 0x0000000294cc7825 */ /* 0x000fc800078e02ff */
[----:B------:R-:W-:Y:S02]  /*1620*/  IMAD.IADD R189, R201, 0x1, R189 ;  /* 0x00000001c9bd7824 */ /* 0x000fe400078e02bd */
[----:B------:R-:W-:Y:S01]  /*1630*/  IMAD.MOV.U32 R181, RZ, RZ, 0x10 ;  /* 0x00000010ffb57424 */ /* 0x000fe200078e00ff */
[----:B--2---:R-:W-:Y:S01]  /*1640*/  SHF.R.S32.HI R15, RZ, 0x1f, R192 ;  /* 0x0000001fff0f7819 */ /* 0x004fe200000114c0 */
[----:B------:R-:W-:-:S04]  /*1650*/  IMAD.WIDE.U32 R18, R192, c[0x0][0x1f0], R18 ;  /* 0x00007c00c0127a25 */ /* 0x000fc800078e0012 */
[C---:B------:R-:W-:Y:S01]  /*1660*/  IMAD R3, R15.reuse, c[0x0][0x1f0], RZ ;  /* 0x00007c000f037a24 */ /* 0x040fe200078e02ff */
[----:B------:R-:W-:Y:S01]  /*1670*/  IADD3 R17, P1, R202, R18, RZ ;  /* 0x00000012ca117210 */ /* 0x000fe20007f3e0ff */
[----:B------:R-:W-:Y:S02]  /*1680*/  IMAD R15, R15, c[0x0][0x218], RZ ;  /* 0x000086000f0f7a24 */ /* 0x000fe400078e02ff */
[C---:B------:R-:W-:Y:S02]  /*1690*/  IMAD R3, R192.reuse, c[0x0][0x1f4], R3 ;  /* 0x00007d00c0037a24 */ /* 0x040fe400078e0203 */
[----:B------:R-:W-:-:S03]  /*16a0*/  IMAD.WIDE.U32 R26, R192, c[0x0][0x218], R26 ;  /* 0x00008600c01a7a25 */ /* 0x000fc600078e001a */
[----:B------:R-:W-:Y:S01]  /*16b0*/  IADD3.X R18, R188, R19, R3, P1, !PT ;  /* 0x00000013bc127210 */ /* 0x000fe20000ffe403 */
[----:B------:R-:W-:Y:S01]  /*16c0*/  IMAD R16, R192, c[0x0][0x21c], R15 ;  /* 0x00008700c0107a24 */ /* 0x000fe200078e020f */
[C---:B------:R-:W-:Y:S02]  /*16d0*/  LEA R24, P1, R17.reuse, c[0x0][0x1c8], 0x1 ;  /* 0x0000720011187a11 */ /* 0x040fe400078208ff */
[----:B------:R-:W-:Y:S02]  /*16e0*/  LEA R3, R12, 0xffffffc0, 0x6 ;  /* 0xffffffc00c037811 */ /* 0x000fe400078e30ff */
[----:B------:R-:W-:Y:S01]  /*16f0*/  LEA.HI.X R18, R17, c[0x0][0x1cc], R18, 0x1, P1 ;  /* 0x0000730011127a11 */ /* 0x000fe200008f0c12 */
[----:B---3--:R-:W-:Y:S01]  /*1700*/  SHFL.IDX PT, R22, R24, RZ, 0x181f ;  /* 0x00181fff18167589 */ /* 0x008fe200000e0000 */
[----:B------:R-:W-:Y:S01]  /*1710*/  IADD3 R15, P1, R200, R26, RZ ;  /* 0x0000001ac80f7210 */ /* 0x000fe20007f3e0ff */
[----:B------:R-:W-:Y:S02]  /*1720*/  IMAD.IADD R3, R144, 0x1, -R3 ;  /* 0x0000000190037824 */ /* 0x000fe400078e0a03 */
[----:B------:R-:W1:Y:S01]  /*1730*/  SHFL.IDX PT, R23, R18, RZ, 0x181f ;  /* 0x00181fff12177589 */ /* 0x000e6200000e0000 */
[----:B------:R-:W-:Y:S01]  /*1740*/  IADD3.X R26, R189, R27, R16, P1, !PT ;  /* 0x0000001bbd1a7210 */ /* 0x000fe20000ffe410 */
[----:B------:R-:W-:Y:S01]  /*1750*/  IMAD.IADD R0, R3, 0x1, -R11 ;  /* 0x0000000103007824 */ /* 0x000fe200078e0a0b */
[C---:B------:R-:W-:Y:S01]  /*1760*/  LEA R16, P1, R15.reuse, c[0x0][0x1f8], 0x1 ;  /* 0x00007e000f107a11 */ /* 0x040fe200078208ff */
[----:B------:R-:W-:Y:S03]  /*1770*/  SHFL.IDX PT, R20, R24, 0x1, 0x181f ;  /* 0x00381f0018147f89 */ /* 0x000fe600000e0000 */
[----:B------:R-:W-:Y:S01]  /*1780*/  ISETP.GE.AND P2, PT, R0, 0x1, PT ;  /* 0x000000010000780c */ /* 0x000fe20003f46270 */
[----:B------:R-:W2:Y:S01]  /*1790*/  SHFL.IDX PT, R21, R18, 0x1, 0x181f ;  /* 0x00381f0012157f89 */ /* 0x000ea200000e0000 */
[----:B------:R-:W-:-:S02]  /*17a0*/  LEA.HI.X R15, R15, c[0x0][0x1fc], R26, 0x1, P1 ;  /* 0x00007f000f0f7a11 */ /* 0x000fc400008f0c1a */
[----:B------:R-:W-:Y:S01]  /*17b0*/  ISETP.GT.AND P1, PT, R0, 0x20, PT ;  /* 0x000000200000780c */ /* 0x000fe20003f24270 */
[----:B------:R-:W3:Y:S04]  /*17c0*/  SHFL.IDX PT, R17, R16, RZ, 0x181f ;  /* 0x00181fff10117589 */ /* 0x000ee800000e0000 */
        /* <DEDUP_REMOVED lines=85> */
[----:B------:R-:W-:-:S05]  /*1d20*/  IMAD R19, R192, c[0x0][0x1f4], R19 ;  /* 0x00007d00c0137a24 */ /* 0x000fca00078e0213 */
        /* <DEDUP_REMOVED lines=32> */
.L_x_2260:
[----:B------:R-:W0:Y:S01]  /*1f30*/  LDGDEPBAR ;  /* 0x00000000000079af */ /* 0x000e220000000000 */
[----:B------:R-:W-:Y:S01]  /*1f40*/  SHF.R.S32.HI R13, RZ, 0x4, R4 ;  /* 0x00000004ff0d7819 */ /* 0x000fe20000011404 */
[----:B------:R-:W-:Y:S01]  /*1f50*/  IMAD.SHL.U32 R0, R8, 0x40, RZ ;  /* 0x0000004008007824 */ /* 0x000fe200078e00ff */
[----:B------:R-:W-:Y:S01]  /*1f60*/  LEA.HI R84, R7, R6, RZ, 0x5 ;  /* 0x0000000607547211 */ /* 0x000fe200078f28ff */
[----:B------:R-:W-:Y:S01]  /*1f70*/  IMAD.SHL.U32 R11, R11, 0x8, RZ ;  /* 0x000000080b0b7824 */ /* 0x000fe200078e00ff */
[----:B------:R-:W-:Y:S01]  /*1f80*/  LEA.HI R12, R4, R13, RZ, 0x1 ;  /* 0x0000000d040c7211 */ /* 0x000fe200078f08ff */
[----:B------:R-:W-:Y:S01]  /*1f90*/  IMAD.SHL.U32 R4, R9, 0x40, RZ ;  /* 0x0000004009047824 */ /* 0x000fe200078e00ff */
[----:B------:R-:W-:Y:S01]  /*1fa0*/  LOP3.LUT R0, R0, 0x1c0, RZ, 0xc0, !PT ;  /* 0x000001c000007812 */ /* 0x000fe200078ec0ff */
[----:B------:R-:W-:Y:S01]  /*1fb0*/  IMAD.SHL.U32 R10, R10, 0x40, RZ ;  /* 0x000000400a0a7824 */ /* 0x000fe200078e00ff */
[----:B------:R-:W-:Y:S01]  /*1fc0*/  LOP3.LUT R12, R12, 0xfffffffe, RZ, 0xc0, !PT ;  /* 0xfffffffe0c0c7812 */ /* 0x000fe200078ec0ff */
[----:B------:R-:W-:Y:S01]  /*1fd0*/  IMAD.SHL.U32 R181, R181, 0x2, RZ ;  /* 0x00000002b5b57824 */ /* 0x000fe200078e00ff */
[----:B------:R-:W-:-:S02]  /*1fe0*/  LOP3.LUT R11, R0, 0x8, R11, 0xf8, !PT ;  /* 0x00000008000b7812 */ /* 0x000fc400078ef80b */
[----:B------:R-:W-:Y:S01]  /*1ff0*/  SHF.R.U32.HI R0, RZ, 0x3, R0 ;  /* 0x00000003ff007819 */ /* 0x000fe20000011600 */
[----:B------:R-:W-:Y:S01]  /*2000*/  IMAD.IADD R12, R13, 0x1, -R12 ;  /* 0x000000010d0c7824 */ /* 0x000fe200078e0a0c */
[----:B------:R-:W-:Y:S02]  /*2010*/  LOP3.LUT R4, R4, 0x1c0, RZ, 0xc0, !PT ;  /* 0x000001c004047812 */ /* 0x000fe400078ec0ff */
[----:B------:R-:W-:Y:S01]  /*2020*/  LOP3.LUT R11, R11, R0, RZ, 0x3c, !PT ;  /* 0x000000000b0b7212 */ /* 0x000fe200078e3cff */
[----:B------:R-:W-:Y:S01]  /*2030*/  IMAD.SHL.U32 R13, R12, 0x8, RZ ;  /* 0x000000080c0d7824 */ /* 0x000fe200078e00ff */
[----:B------:R-:W-:Y:S01]  /*2040*/  LOP3.LUT R7, R10, 0xfffffe00, RZ, 0xc0, !PT ;  /* 0xfffffe000a077812 */ /* 0x000fe200078ec0ff */
[----:B------:R-:W-:Y:S01]  /*2050*/  IMAD.SHL.U32 R0, R84, 0x20, RZ ;  /* 0x0000002054007824 */ /* 0x000fe200078e00ff */
[----:B------:R-:W-:Y:S01]  /*2060*/  ISETP.NE.AND P1, PT, R24, RZ, PT ;  /* 0x000000ff1800720c */ /* 0x000fe20003f25270 */
[----:B------:R-:W-:Y:S01]  /*2070*/  IMAD R182, R12, 0x200, R11 ;  /* 0x000002000cb67824 */ /* 0x000fe200078e020b */
[----:B------:R-:W-:Y:S01]  /*2080*/  LOP3.LUT R13, R4, 0x8, R13, 0xf8, !PT ;  /* 0x00000008040d7812 */ /* 0x000fe200078ef80d */
[----:B------:R-:W-:-:S04]  /*2090*/  DEPBAR.LE SB0, 0x3 ;  /* 0x000080c00000791a */ /* 0x000fc80000000000 */
[----:B------:R-:W-:-:S04]  /*20a0*/  DEPBAR.LE SB0, 0x2 ;  /* 0x000080800000791a */ /* 0x000fc80000000000 */
[----:B------:R-:W-:Y:S01]  /*20b0*/  SHF.R.U32.HI R4, RZ, 0x3, R4 ;  /* 0x00000003ff047819 */ /* 0x000fe20000011604 */
[----:B------:R-:W-:Y:S01]  /*20c0*/  IMAD.MOV.U32 R11, RZ, RZ, 0x20 ;  /* 0x00000020ff0b7424 */ /* 0x000fe200078e00ff */
[----:B------:R-:W-:Y:S01]  /*20d0*/  LOP3.LUT R0, R0, 0x7ffffc00, RZ, 0xc0, !PT ;  /* 0x7ffffc0000007812 */ /* 0x000fe200078ec0ff */
[----:B------:R-:W-:Y:S01]  /*20e0*/  IMAD.SHL.U32 R182, R182, 0x2, RZ ;  /* 0x00000002b6b67824 */ /* 0x000fe200078e00ff */
[----:B------:R-:W-:Y:S01]  /*20f0*/  BAR.SYNC.DEFER_BLOCKING 0x0 ;  /* 0x0000000000007b1d */ /* 0x000fe20000010000 */
[----:B------:R-:W-:Y:S02]  /*2100*/  LOP3.LUT R4, R13, R4, RZ, 0x3c, !PT ;  /* 0x000000040d047212 */ /* 0x000fe400078e3cff */
[----:B------:R-:W-:Y:S02]  /*2110*/  SEL R11, R11, 0xffffffe0, !P0 ;  /* 0xffffffe00b0b7807 */ /* 0x000fe40004000000 */
[----:B------:R-:W-:-:S03]  /*2120*/  IADD3 R0, R4, R7, R0 ;  /* 0x0000000704007210 */ /* 0x000fc60007ffe000 */
[----:B------:R-:W-:Y:S01]  /*2130*/  IMAD.IADD R86, R182, 0x1, R11 ;  /* 0x00000001b6567824 */ /* 0x000fe200078e020b */
[C---:B------:R-:W-:Y:S01]  /*2140*/  LEA R184, R0.reuse, 0x18100, 0x1 ;  /* 0x0001810000b87811 */ /* 0x040fe200078e08ff */
[----:B-1----:R-:W-:-:S04]  /*2150*/  IMAD.SHL.U32 R32, R0, 0x2, RZ ;  /* 0x0000000200207824 */ /* 0x002fc800078e00ff */
        /* <DEDUP_REMOVED lines=17> */
[----:B------:R-:W-:Y:S01]  /*2270*/  IADD3 R56, -R22, 0x10, RZ ;  /* 0x0000001016387810 */ /* 0x000fe20007ffe1ff */
[----:B------:R-:W-:Y:S01]  /*2280*/  IMAD.SHL.U32 R23, R148, 0x2, RZ ;  /* 0x0000000294177824 */ /* 0x000fe200078e00ff */
[----:B------:R-:W-:Y:S01]  /*2290*/  IADD3 R27, -R146, 0x10, RZ ;  /* 0x00000010921b7810 */ /* 0x000fe20007ffe1ff */
[----:B------:R-:W-:Y:S01]  /*22a0*/  IMAD R10, R193, c[0x0][0x20c], R0 ;  /* 0x00008300c10a7a24 */ /* 0x000fe200078e0200 */
[----:B------:R-:W-:Y:S02]  /*22b0*/  SHF.R.S32.HI R0, RZ, 0x1f, R192 ;  /* 0x0000001fff007819 */ /* 0x000fe400000114c0 */
[----:B------:R-:W-:Y:S01]  /*22c0*/  LOP3.LUT R56, R56, 0xf, RZ, 0xc0, !PT ;  /* 0x0000000f38387812 */ /* 0x000fe200078ec0ff */
[----:B------:R-:W-:Y:S01]  /*22d0*/  IMAD.IADD R21, R21, 0x1, R10 ;  /* 0x0000000115157824 */ /* 0x000fe200078e020a */
[----:B------:R-:W-:Y:S01]  /*22e0*/  LOP3.LUT R27, R27, 0xf, RZ, 0xc0, !PT ;  /* 0x0000000f1b1b7812 */ /* 0x000fe200078ec0ff */
[----:B------:R-:W-:-:S02]  /*22f0*/  IMAD R11, R0, c[0x0][0x218], RZ ;  /* 0x00008600000b7a24 */ /* 0x000fc400078e02ff */
[----:B------:R-:W-:-:S04]  /*2300*/  IMAD.WIDE.U32 R20, R192, c[0x0][0x218], R20 ;  /* 0x00008600c0147a25 */ /* 0x000fc800078e0014 */
[----:B------:R-:W-:Y:S01]  /*2310*/  IMAD R10, R192, c[0x0][0x21c], R11 ;  /* 0x00008700c00a7a24 */ /* 0x000fe200078e020b */
[----:B------:R-:W-:Y:S01]  /*2320*/  IADD3 R0, P1, R200, R20, RZ ;  /* 0x00000014c8007210 */ /* 0x000fe20007f3e0ff */
[----:B------:R-:W-:Y:S01]  /*2330*/  IMAD.SHL.U32 R20, R134, 0x2, RZ ;  /* 0x0000000286147824 */ /* 0x000fe200078e00ff */
[----:B------:R-:W-:Y:S02]  /*2340*/  SEL R11, RZ, 0x10, P4 ;  /* 0x00000010ff0b7807 */ /* 0x000fe40002000000 */
[----:B------:R-:W-:Y:S02]  /*2350*/  IADD3.X R25, R189, R21, R10, P1, !PT ;  /* 0x00000015bd197210 */ /* 0x000fe40000ffe40a */
[C---:B------:R-:W-:Y:S02]  /*2360*/  LEA R26, P1, R0.reuse, c[0x0][0x1f8], 0x1 ;  /* 0x00007e00001a7a11 */ /* 0x040fe400078208ff */
[----:B------:R-:W-:Y:S02]  /*2370*/  IADD3 R51, -R11, 0x10, RZ ;  /* 0x000000100b337810 */ /* 0x000fe40007ffe1ff */
[----:B------:R-:W-:Y:S01]  /*2380*/  LEA.HI.X R25, R0, c[0x0][0x1fc], R25, 0x1, P1 ;  /* 0x00007f0000197a11 */ /* 0x000fe200008f0c19 */
[----:B------:R-:W5:Y:S01]  /*2390*/  SHFL.IDX PT, R48, R26, 0x1, 0x181f ;  /* 0x00381f001a307f89 */ /* 0x000f6200000e0000 */
[----:B------:R-:W-:Y:S01]  /*23a0*/  LOP3.LUT R51, R51, 0xf, RZ, 0xc0, !PT ;  /* 0x0000000f33337812 */ /* 0x000fe200078ec0ff */
[----:B------:R-:W-:Y:S01]  /*23b0*/  IMAD.SHL.U32 R0, R2, 0x2, RZ ;  /* 0x0000000202007824 */ /* 0x000fe200078e00ff */
[----:B------:R-:W-:Y:S01]  /*23c0*/  SHF.L.U64.HI R21, R134, 0x1, R147 ;  /* 0x0000000186157819 */ /* 0x000fe20000010293 */
        /* <DEDUP_REMOVED lines=25> */
.L_x_2261:
[----:B------:R-:W-:Y:S01]  /*2560*/  IMAD.MOV.U32 R0, RZ, RZ, 0x40 ;  /* 0x00000040ff007424 */ /* 0x000fe200078e00ff */
[----:B------:R-:W-:Y:S01]  /*2570*/  LOP3.LUT P1, RZ, R9, 0x4, RZ, 0xc0, !PT ;  /* 0x0000000409ff7812 */ /* 0x000fe2000782c0ff */
[C---:B-12-4-:R-:W-:Y:S01]  /*2580*/  HMMA.16816.F32 R20, R32.reuse, R16, RZ ;  /* 0x000000102014723c */ /* 0x056fe200000018ff */
[----:B------:R-:W0:Y:S01]  /*2590*/  LDGDEPBAR ;  /* 0x00000000000079af */ /* 0x000e220000000000 */
[----:B------:R-:W-:Y:S01]  /*25a0*/  IMAD.IADD R176, R7, 0x1, R4 ;  /* 0x0000000107b07824 */ /* 0x000fe200078e0204 */
[----:B------:R-:W-:Y:S02]  /*25b0*/  SEL R5, R0, 0xffffffc0, !P1 ;  /* 0xffffffc000057807 */ /* 0x000fe40004800000 */
[----:B------:R-:W-:Y:S01]  /*25c0*/  LOP3.LUT P1, RZ, R8, 0x4, RZ, 0xc0, !PT ;  /* 0x0000000408ff7812 */ /* 0x000fe2000782c0ff */
[----:B------:R-:W-:Y:S02]  /*25d0*/  IMAD.SHL.U32 R176, R176, 0x2, RZ ;  /* 0x00000002b0b07824 */ /* 0x000fe400078e00ff */
[--C-:B------:R-:W-:Y:S01]  /*25e0*/  IMAD.IADD R178, R184, 0x1, R5.reuse ;  /* 0x00000001b8b27824 */ /* 0x100fe200078e0205 */
[----:B------:R-:W-:Y:S01]  /*25f0*/  SEL R179, R0, 0xffffffc0, !P1 ;  /* 0xffffffc000b37807 */ /* 0x000fe20004800000 */
[----:B------:R-:W-:Y:S01]  /*2600*/  HMMA.16816.F32 R16, R32, R18, RZ ;  /* 0x000000122010723c */ /* 0x000fe200000018ff */
[----:B------:R-:W-:-:S02]  /*2610*/  IMAD.IADD R177, R180, 0x1, R5 ;  /* 0x00000001b4b17824 */ /* 0x000fc400078e0205 */
[----:B------:R-:W-:Y:S01]  /*2620*/  LDSM.16.M88.4 R24, [R178] ;  /* 0x00000000b218783b */ /* 0x000fe20000000200 */
[----:B------:R-:W-:Y:S02]  /*2630*/  IMAD.IADD R85, R182, 0x1, R179 ;  /* 0x00000001b6557824 */ /* 0x000fe400078e02b3 */
[----:B------:R-:W-:Y:S02]  /*2640*/  IMAD.IADD R0, R179, 0x1, R86 ;  /* 0x00000001b3007824 */ /* 0x000fe400078e0256 */
[----:B---3--:R-:W-:Y:S01]  /*2650*/  HMMA.16816.F32 R64, R32, R60, RZ ;  /* 0x0000003c2040723c */ /* 0x008fe200000018ff */
[----:B------:R-:W1:Y:S01]  /*2660*/  LDSM.16.M88.4 R8, [R85+0xc100] ;  /* 0x00c100005508783b */ /* 0x000e620000000200 */
[--C-:B------:R-:W-:Y:S02]  /*2670*/  IMAD.IADD R135, R5, 0x1, R176.reuse ;  /* 0x0000000105877824 */ /* 0x100fe400078e02b0 */
[C---:B------:R-:W-:Y:S01]  /*2680*/  IMAD.IADD R174, R181.reuse, 0x1, R176 ;  /* 0x00000001b5ae7824 */ /* 0x040fe200078e02b0 */
[----:B------:R-:W2:Y:S01]  /*2690*/  LDSM.16.M88.4 R76, [R85+0xc900] ;  /* 0x00c90000554c783b */ /* 0x000ea20000000200 */
[----:B------:R-:W-:-:S02]  /*26a0*/  IMAD.IADD R164, R181, 0x1, R135 ;  /* 0x00000001b5a47824 */ /* 0x000fc400078e0287 */
[----:B------:R-:W-:Y:S01]  /*26b0*/  HMMA.16816.F32 R56, R32, R52, RZ ;  /* 0x000000342038723c */ /* 0x000fe200000018ff */
[----:B------:R-:W-:Y:S01]  /*26c0*/  LDSM.16.M88.4 R68, [R85+0xd900] ;  /* 0x00d900005544783b */ /* 0x000fe20000000200 */
[----:B------:R-:W-:-:S03]  /*26d0*/  IMAD.IADD R5, R5, 0x1, R174 ;  /* 0x0000000105057824 */ /* 0x000fc600078e02ae */
[----:B------:R-:W-:Y:S03]  /*26e0*/  LDSM.16.M88.4 R72, [R85+0xd100] ;  /* 0x00d100005548783b */ /* 0x000fe60000000200 */
[----:B------:R-:W-:Y:S08]  /*26f0*/  HMMA.16816.F32 R20, R44, R12, R20 ;  /* 0x0000000c2c14723c */ /* 0x000ff00000001814 */
[C---:B------:R-:W-:Y:S08]  /*2700*/  HMMA.16816.F32 R60, R32.reuse, R62, RZ ;  /* 0x0000003e203c723c */ /* 0x040ff000000018ff */
[C---:B------:R-:W-:Y:S08]  /*2710*/  HMMA.16816.F32 R52, R32.reuse, R54, RZ ;  /* 0x000000362034723c */ /* 0x040ff000000018ff */
[C---:B------:R-:W-:Y:S08]  /*2720*/  HMMA.16816.F32 R48, R32.reuse, R28, RZ ;  /* 0x0000001c2030723c */ /* 0x040ff000000018ff */
[----:B------:R-:W-:Y:S01]  /*2730*/  HMMA.16816.F32 R32, R32, R30, RZ ;  /* 0x0000001e2020723c */ /* 0x000fe200000018ff */
[----:B------:R-:W-:Y:S07]  /*2740*/  LDSM.16.M88.4 R28, [R177] ;  /* 0x00000000b11c783b */ /* 0x000fee0000000200 */
[C---:B------:R-:W-:Y:S01]  /*2750*/  HMMA.16816.F32 R16, R44.reuse, R14, R16 ;  /* 0x0000000e2c10723c */ /* 0x040fe20000001810 */
[----:B------:R-:W3:Y:S07]  /*2760*/  LDSM.16.M88.4 R12, [R0+0xc100] ;  /* 0x00c10000000c783b */ /* 0x000eee0000000200 */
[----:B------:R-:W-:Y:S08]  /*2770*/  HMMA.16816.F32 R64, R44, R80, R64 ;  /* 0x000000502c40723c */ /* 0x000ff00000001840 */
[----:B-1----:R-:W-:Y:S08]  /*2780*/  HMMA.16816.F32 R20, R24, R8, R20 ;  /* 0x000000081814723c */ /* 0x002ff00000001814 */
        /* <DEDUP_REMOVED lines=10> */
[----:B------:R-:W4:Y:S07]  /*2830*/  LDSM.16.M88.4 R8, [R182+0xe100] ;  /* 0x00e10000b608783b */ /* 0x000f2e0000000200 */
[----:B--2---:R-:W-:Y:S08]  /*2840*/  HMMA.16816.F32 R64, R24, R76, R64 ;  /* 0x0000004c1840723c */ /* 0x004ff00000001840 */
[----:B---3--:R-:W-:Y:S08]  /*2850*/  HMMA.16816.F32 R20, R28, R12, R20 ;  /* 0x0000000c1c14723c */ /* 0x008ff00000001814 */
[C---:B------:R-:W-:Y:S08]  /*2860*/  HMMA.16816.F32 R48, R24.reuse, R68, R48 ;  /* 0x000000441830723c */ /* 0x040ff00000001830 */
[C---:B------:R-:W-:Y:S01]  /*2870*/  HMMA.16816.F32 R44, R24.reuse, R70, R44 ;  /* 0x00000046182c723c */ /* 0x040fe2000000182c */
[----:B------:R-:W-:Y:S07]  /*2880*/  LDSM.16.M88.4 R68, [R182+0xf900] ;  /* 0x00f90000b644783b */ /* 0x000fee0000000200 */
[C---:B------:R-:W-:Y:S08]  /*2890*/  HMMA.16816.F32 R56, R24.reuse, R72, R56 ;  /* 0x000000481838723c */ /* 0x040ff00000001838 */
[C---:B------:R-:W-:Y:S01]  /*28a0*/  HMMA.16816.F32 R52, R24.reuse, R74, R52 ;  /* 0x0000004a1834723c */ /* 0x040fe20000001834 */
[----:B------:R-:W-:Y:S07]  /*28b0*/  LDSM.16.M88.4 R72, [R182+0xf100] ;  /* 0x00f10000b648783b */ /* 0x000fee0000000200 */
[----:B------:R-:W-:Y:S01]  /*28c0*/  HMMA.16816.F32 R60, R24, R78, R60 ;  /* 0x0000004e183c723c */ /* 0x000fe2000000183c */
[----:B------:R-:W2:Y:S04]  /*28d0*/  LDSM.16.M88.4 R76, [R182+0xe900] ;  /* 0x00e90000b64c783b */ /* 0x000ea80000000200 */
[----:B------:R-:W-:Y:S03]  /*28e0*/  LDSM.16.M88.4 R24, [R180+0x4000] ;  /* 0x00400000b418783b */ /* 0x000fe60000000200 */
[C---:B------:R-:W-:Y:S01]  /*28f0*/  HMMA.16816.F32 R16, R28.reuse, R14, R16 ;  /* 0x0000000e1c10723c */ /* 0x040fe20000001810 */
[----:B------:R-:W3:Y:S07]  /*2900*/  LDSM.16.M88.4 R12, [R86+0xe100] ;  /* 0x00e10000560c783b */ /* 0x000eee0000000200 */
[----:B-1----:R-:W-:Y:S08]  /*2910*/  HMMA.16816.F32 R64, R28, R80, R64 ;  /* 0x000000501c40723c */ /* 0x002ff00000001840 */
[----:B----4-:R-:W-:Y:S08]  /*2920*/  HMMA.16816.F32 R20, R36, R8, R20 ;  /* 0x000000082414723c */ /* 0x010ff00000001814 */
[C---:B------:R-:W-:Y:S08]  /*2930*/  HMMA.16816.F32 R48, R28.reuse, R32, R48 ;  /* 0x000000201c30723c */ /* 0x040ff00000001830 */
[C---:B------:R-:W-:Y:S01]  /*2940*/  HMMA.16816.F32 R44, R28.reuse, R34, R44 ;  /* 0x000000221c2c723c */ /* 0x040fe2000000182c */
[----:B------:R-:W-:Y:S07]  /*2950*/  LDSM.16.M88.4 R32, [R86+0xf100] ;  /* 0x00f100005620783b */ /* 0x000fee0000000200 */
[C---:B------:R-:W-:Y:S08]  /*2960*/  HMMA.16816.F32 R56, R28.reuse, R40, R56 ;  /* 0x000000281c38723c */ /* 0x040ff00000001838 */
[C---:B------:R-:W-:Y:S01]  /*2970*/  HMMA.16816.F32 R52, R28.reuse, R42, R52 ;  /* 0x0000002a1c34723c */ /* 0x040fe20000001834 */
[----:B------:R-:W-:Y:S07]  /*2980*/  LDSM.16.M88.4 R40, [R178+0x4000] ;  /* 0x00400000b228783b */ /* 0x000fee0000000200 */
[----:B------:R-:W-:Y:S01]  /*2990*/  HMMA.16816.F32 R60, R28, R82, R60 ;  /* 0x000000521c3c723c */ /* 0x000fe2000000183c */
[----:B------:R-:W1:Y:S04]  /*29a0*/  LDSM.16.M88.4 R80, [R86+0xe900] ;  /* 0x00e900005650783b */ /* 0x000e680000000200 */
        /* <DEDUP_REMOVED lines=23> */
[----:B------:R-:W1:Y:S07]  /*2b20*/  LDSM.16.M88.4 R32, [R0+0xe900] ;  /* 0x00e900000020783b */ /* 0x000e6e0000000200 */
        /* <DEDUP_REMOVED lines=35> */
[----:B------:R-:W2:Y:S07]  /*2d60*/  LDSM.16.M88.4 R68, [R85+0x10900] ;  /* 0x010900005544783b */ /* 0x000eae0000000200 */
[C---:B------:R-:W-:Y:S08]  /*2d70*/  HMMA.16816.F32 R56, R80.reuse, R72, R56 ;  /* 0x000000485038723c */ /* 0x040ff00000001838 */
[----:B------:R-:W-:Y:S08]  /*2d80*/  HMMA.16816.F32 R52, R80, R74, R52 ;  /* 0x0000004a5034723c */ /* 0x000ff00000001834 */
[----:B------:R-:W-:Y:S01]  /*2d90*/  HMMA.16816.F32 R72, R40, R38, R16 ;  /* 0x000000262848723c */ /* 0x000fe20000001810 */
[----:B------:R-:W-:Y:S04]  /*2da0*/  LDSM.16.M88.4 R36, [R177+0x8000] ;  /* 0x00800000b124783b */ /* 0x000fe80000000200 */
[----:B------:R-:W3:Y:S03]  /*2db0*/  LDSM.16.M88.4 R16, [R0+0x10100] ;  /* 0x010100000010783b */ /* 0x000ee60000000200 */
[----:B------:R-:W-:Y:S08]  /*2dc0*/  HMMA.16816.F32 R60, R80, R78, R60 ;  /* 0x0000004e503c723c */ /* 0x000ff0000000183c */
[----:B-1----:R-:W-:Y:S08]  /*2dd0*/  HMMA.16816.F32 R64, R40, R32, R64 ;  /* 0x000000202840723c */ /* 0x002ff00000001840 */
[----:B----4-:R-:W-:Y:S08]  /*2de0*/  HMMA.16816.F32 R20, R12, R8, R20 ;  /* 0x000000080c14723c */ /* 0x010ff00000001814 */
[C---:B------:R-:W-:Y:S08]  /*2df0*/  HMMA.16816.F32 R48, R40.reuse, R24, R48 ;  /* 0x000000182830723c */ /* 0x040ff00000001830 */
[----:B------:R-:W-:Y:S01]  /*2e00*/  HMMA.16816.F32 R44, R40, R26, R44 ;  /* 0x0000001a282c723c */ /* 0x000fe2000000182c */
[----:B------:R-:W1:Y:S07]  /*2e10*/  LDSM.16.M88.4 R24, [R85+0x11100] ;  /* 0x011100005518783b */ /* 0x000e6e0000000200 */
[----:B------:R-:W-:Y:S01]  /*2e20*/  HMMA.16816.F32 R72, R12, R10, R72 ;  /* 0x0000000a0c48723c */ /* 0x000fe20000001848 */
[----:B------:R-:W4:Y:S07]  /*2e30*/  LDSM.16.M88.4 R8, [R0+0x10900] ;  /* 0x010900000008783b */ /* 0x000f2e0000000200 */
[C---:B------:R-:W-:Y:S01]  /*2e40*/  HMMA.16816.F32 R60, R40.reuse, R34, R60 ;  /* 0x00000022283c723c */ /* 0x040fe2000000183c */
[----:B------:R-:W-:Y:S07]  /*2e50*/  LDSM.16.M88.4 R32, [R0+0x11100] ;  /* 0x011100000020783b */ /* 0x000fee0000000200 */
[C---:B------:R-:W-:Y:S07]  /*2e60*/  HMMA.16816.F32 R56, R40.reuse, R28, R56 ;  /* 0x0000001c2838723c */ /* 0x040fee0000001838 */
[----:B------:R-:W-:Y:S01]  /*2e70*/  LOP3.LUT R29, R84, 0xffffffe0, RZ, 0xc0, !PT ;  /* 0xffffffe0541d7812 */ /* 0x000fe200078ec0ff */
[----:B------:R-:W-:Y:S04]  /*2e80*/  HMMA.16816.F32 R52, R40, R30, R52 ;  /* 0x0000001e2834723c */ /* 0x000fe80000001834 */
[----:B------:R-:W-:-:S02]  /*2e90*/  IMAD.IADD R6, R6, 0x1, -R29 ;  /* 0x0000000106067824 */ /* 0x000fc400078e0a1d */
[----:B------:R-:W5:Y:S02]  /*2ea0*/  LDSM.16.M88.4 R28, [R85+0x11900] ;  /* 0x01190000551c783b */ /* 0x000f640000000200 */
[----:B--2---:R-:W-:Y:S08]  /*2eb0*/  HMMA.16816.F32 R64, R12, R68, R64 ;  /* 0x000000440c40723c */ /* 0x004ff00000001840 */
[----:B---3--:R-:W-:Y:S07]  /*2ec0*/  HMMA.16816.F32 R20, R36, R16, R20 ;  /* 0x000000102414723c */ /* 0x008fee0000001814 */
[----:B------:R-:W-:Y:S01]  /*2ed0*/  SHF.R.S32.HI R17, RZ, 0x1f, R6 ;  /* 0x0000001fff117819 */ /* 0x000fe20000011406 */
[----:B------:R-:W-:Y:S03]  /*2ee0*/  HMMA.16816.F32 R60, R12, R70, R60 ;  /* 0x000000460c3c723c */ /* 0x000fe6000000183c */
[----:B------:R-:W-:-:S04]  /*2ef0*/  LEA.HI R16, R17, R6, RZ, 0x2 ;  /* 0x0000000611107211 */ /* 0x000fc800078f10ff */
[----:B------:R-:W-:Y:S01]  /*2f00*/  LOP3.LUT R17, R16, 0x7ffffffc, RZ, 0xc0, !PT ;  /* 0x7ffffffc10117812 */ /* 0x000fe200078ec0ff */
[----:B------:R-:W-:Y:S04]  /*2f10*/  HMMA.16816.F32 R72, R36, R18, R72 ;  /* 0x000000122448723c */ /* 0x000fe80000001848 */
[----:B------:R-:W-:Y:S02]  /*2f20*/  IMAD.IADD R6, R6, 0x1, -R17 ;  /* 0x0000000106067824 */ /* 0x000fe400078e0a11 */
[----:B------:R2:W3:Y:S01]  /*2f30*/  LDSM.16.M88.4 R16, [R0+0x11900] ;  /* 0x011900000010783b */ /* 0x0004e20000000200 */
[----:B------:R-:W-:-:S04]  /*2f40*/  DEPBAR.LE SB0, 0x2 ;  /* 0x000080800000791a */ /* 0x000fc80000000000 */
[----:B------:R-:W-:Y:S01]  /*2f50*/  IMAD R3, R6, -0x2, R3 ;  /* 0xfffffffe06037824 */ /* 0x000fe200078e0203 */
[----:B-1----:R-:W-:Y:S01]  /*2f60*/  HMMA.16816.F32 R56, R12, R24, R56 ;  /* 0x000000180c38723c */ /* 0x002fe20000001838 */
[----:B------:R-:W-:Y:S03]  /*2f70*/  BAR.SYNC.DEFER_BLOCKING 0x0 ;  /* 0x0000000000007b1d */ /* 0x000fe60000010000 */
[----:B------:R-:W-:-:S04]  /*2f80*/  ISETP.GT.AND P1, PT, R3, RZ, PT ;  /* 0x000000ff0300720c */ /* 0x000fc80003f24270 */
[----:B----4-:R-:W-:Y:S01]  /*2f90*/  HMMA.16816.F32 R64, R36, R8, R64 ;  /* 0x000000082440723c */ /* 0x010fe20000001840 */
[----:B------:R-:W-:Y:S02]  /*2fa0*/  FSEL R22, R22, -INF , P1 ;  /* 0xff80000016167808 */ /* 0x000fe40000800000 */
[----:B------:R-:W-:Y:S02]  /*2fb0*/  FSEL R25, R20, -INF , P1 ;  /* 0xff80000014197808 */ /* 0x000fe40000800000 */
[----:B------:R-:W-:-:S03]  /*2fc0*/  ISETP.GT.AND P1, PT, R3, 0x1, PT ;  /* 0x000000010300780c */ /* 0x000fc60003f24270 */
[----:B------:R-:W-:Y:S01]  /*2fd0*/  HMMA.16816.F32 R52, R12, R26, R52 ;  /* 0x0000001a0c34723c */ /* 0x000fe20000001834 */
[----:B------:R-:W-:Y:S02]  /*2fe0*/  FSEL R23, R23, -INF , P1 ;  /* 0xff80000017177808 */ /* 0x000fe40000800000 */
[----:B------:R-:W-:Y:S02]  /*2ff0*/  FSEL R24, R21, -INF , P1 ;  /* 0xff80000015187808 */ /* 0x000fe40000800000 */
[----:B------:R-:W-:-:S03]  /*3000*/  ISETP.GT.AND P1, PT, R3, 0x8, PT ;  /* 0x000000080300780c */ /* 0x000fc60003f24270 */
[----:B------:R-:W-:Y:S01]  /*3010*/  HMMA.16816.F32 R60, R36, R10, R60 ;  /* 0x0000000a243c723c */ /* 0x000fe2000000183c */
[----:B------:R-:W-:Y:S01]  /*3020*/  FSEL R74, R74, -INF , P1 ;  /* 0xff8000004a4a7808 */ /* 0x000fe20000800000 */
[----:B------:R-:W-:Y:S01]  /*3030*/  LDSM.16.MT88.4 R80, [R135+0x2100] ;  /* 0x002100008750783b */ /* 0x000fe20000004200 */
[----:B------:R-:W-:Y:S02]  /*3040*/  FSEL R27, R72, -INF , P1 ;  /* 0xff800000481b7808 */ /* 0x000fe40000800000 */
[----:B------:R-:W-:Y:S01]  /*3050*/  ISETP.GT.AND P1, PT, R3, 0x9, PT ;  /* 0x000000090300780c */ /* 0x000fe20003f24270 */
[----:B------:R-:W-:Y:S02]  /*3060*/  LDSM.16.MT88.4 R124, [R176+0x100] ;  /* 0x00010000b07c783b */ /* 0x000fe40000004200 */
[----:B-----5:R-:W-:Y:S01]  /*3070*/  HMMA.16816.F32 R48, R12, R28, R48 ;  /* 0x0000001c0c30723c */ /* 0x020fe20000001830 */
[----:B------:R-:W-:Y:S01]  /*3080*/  FSEL R6, R75, -INF , P1 ;  /* 0xff8000004b067808 */ /* 0x000fe20000800000 */
[----:B------:R-:W-:Y:S01]  /*3090*/  LDSM.16.MT88.4 R40, [R174+0x100] ;  /* 0x00010000ae28783b */ /* 0x000fe20000004200 */
[----:B------:R-:W-:-:S02]  /*30a0*/  FSEL R73, R73, -INF , P1 ;  /* 0xff80000049497808 */ /* 0x000fc40000800000 */
[C---:B------:R-:W-:Y:S01]  /*30b0*/  ISETP.GT.AND P1, PT, R3.reuse, 0x10, PT ;  /* 0x000000100300780c */ /* 0x040fe20003f24270 */
[----:B------:R-:W-:Y:S02]  /*30c0*/  LDSM.16.MT88.4 R88, [R164+0x2100] ;  /* 0x00210000a458783b */ /* 0x000fe40000004200 */
[----:B------:R-:W-:Y:S01]  /*30d0*/  HMMA.16816.F32 R56, R36, R32, R56 ;  /* 0x000000202438723c */ /* 0x000fe20000001838 */
[----:B------:R-:W-:Y:S01]  /*30e0*/  FSEL R20, R66, -INF , P1 ;  /* 0xff80000042147808 */ /* 0x000fe20000800000 */
[----:B------:R-:W-:Y:S01]  /*30f0*/  LDSM.16.MT88.4 R96, [R176+0x4100] ;  /* 0x00410000b060783b */ /* 0x000fe20000004200 */
[----:B------:R-:W-:Y:S02]  /*3100*/  FSEL R21, R64, -INF , P1 ;  /* 0xff80000040157808 */ /* 0x000fe40000800000 */
[----:B------:R-:W-:Y:S01]  /*3110*/  ISETP.GT.AND P1, PT, R3, 0x11, PT ;  /* 0x000000110300780c */ /* 0x000fe20003f24270 */
[----:B------:R-:W-:Y:S02]  /*3120*/  LDSM.16.MT88.4 R100, [R174+0x4100] ;  /* 0x00410000ae64783b */ /* 0x000fe40000004200 */
[----:B------:R-:W-:Y:S01]  /*3130*/  HMMA.16816.F32 R44, R12, R30, R44 ;  /* 0x0000001e0c2c723c */ /* 0x000fe2000000182c */
[----:B------:R-:W-:Y:S01]  /*3140*/  FSEL R10, R67, -INF , P1 ;  /* 0xff800000430a7808 */ /* 0x000fe20000800000 */
[----:B------:R-:W-:Y:S01]  /*3150*/  LDSM.16.MT88.4 R108, [R135+0x4100] ;  /* 0x00410000876c783b */ /* 0x000fe20000004200 */
[----:B------:R-:W-:-:S02]  /*3160*/  FSEL R11, R65, -INF , P1 ;  /* 0xff800000410b7808 */ /* 0x000fc40000800000 */
[----:B------:R-:W-:Y:S01]  /*3170*/  ISETP.GT.AND P1, PT, R3, 0x18, PT ;  /* 0x000000180300780c */ /* 0x000fe20003f24270 */
[----:B------:R-:W-:Y:S01]  /*3180*/  LDSM.16.MT88.4 R64, [R176+0x2100] ;  /* 0x00210000b040783b */ /* 0x000fe20000004200 */
[----:B------:R-:W-:Y:S01]  /*3190*/  FMNMX.FTZ R12, R25, R24, !PT ;  /* 0x00000018190c7209 */ /* 0x000fe20007810000 */
[C---:B------:R-:W-:Y:S01]  /*31a0*/  HMMA.16816.F32 R52, R36.reuse, R34, R52 ;  /* 0x000000222434723c */ /* 0x040fe20000001834 */
[----:B--2---:R-:W-:Y:S01]  /*31b0*/  FSEL R0, R62, -INF , P1 ;  /* 0xff8000003e007808 */ /* 0x004fe20000800000 */
[----:B------:R-:W-:Y:S01]  /*31c0*/  LDSM.16.MT88.4 R136, [R174+0x900] ;  /* 0x00090000ae88783b */ /* 0x000fe20000004200 */
[----:B------:R-:W-:Y:S02]  /*31d0*/  FSEL R9, R60, -INF , P1 ;  /* 0xff8000003c097808 */ /* 0x000fe40000800000 */
[----:B------:R-:W-:Y:S01]  /*31e0*/  ISETP.GT.AND P1, PT, R3, 0x19, PT ;  /* 0x000000190300780c */ /* 0x000fe20003f24270 */
[----:B------:R-:W-:Y:S01]  /*31f0*/  LDSM.16.MT88.4 R32, [R135+0x900] ;  /* 0x000900008720783b */ /* 0x000fe20000004200 */
[----:B------:R-:W-:Y:S01]  /*3200*/  FMNMX.FTZ R12, R27, R12, !PT ;  /* 0x0000000c1b0c7209 */ /* 0x000fe20007810000 */
[----:B---3--:R-:W-:Y:S01]  /*3210*/  HMMA.16816.F32 R48, R36, R16, R48 ;  /* 0x000000102430723c */ /* 0x008fe20000001830 */
[----:B------:R-:W-:Y:S01]  /*3220*/  FSEL R8, R63, -INF , P1 ;  /* 0xff8000003f087808 */ /* 0x000fe20000800000 */
[----:B------:R-:W-:Y:S01]  /*3230*/  LDSM.16.MT88.4 R28, [R164+0x900] ;  /* 0x00090000a41c783b */ /* 0x000fe20000004200 */
[----:B------:R-:W-:-:S02]  /*3240*/  FSEL R13, R61, -INF , P1 ;  /* 0xff8000003d0d7808 */ /* 0x000fc40000800000 */
[C---:B------:R-:W-:Y:S02]  /*3250*/  ISETP.GT.AND P1, PT, R3.reuse, 0x20, PT ;  /* 0x000000200300780c */ /* 0x040fe40003f24270 */
[----:B------:R-:W-:Y:S01]  /*3260*/  FMNMX.FTZ R15, R22, R23, !PT ;  /* 0x00000017160f7209 */ /* 0x000fe20007810000 */
[----:B------:R-:W-:Y:S01]  /*3270*/  HMMA.16816.F32 R44, R36, R18, R44 ;  /* 0x00000012242c723c */ /* 0x000fe2000000182c */
        /* <DEDUP_REMOVED lines=22> */
[----:B------:R-:W-:-:S02]  /*33e0*/  FMNMX.FTZ R15, R10, R15, !PT ;  /* 0x0000000f0a0f7209 */ /* 0x000fc40007810000 */
[----:B------:R-:W-:Y:S02]  /*33f0*/  ISETP.GT.AND P1, PT, R3, 0x31, PT ;  /* 0x000000310300780c */ /* 0x000fe40003f24270 */
[----:B------:R-:W-:Y:S02]  /*3400*/  FMNMX.FTZ R12, R13, R12, !PT ;  /* 0x0000000c0d0c7209 */ /* 0x000fe40007810000 */
[----:B------:R-:W-:Y:S02]  /*3410*/  FMNMX.FTZ R15, R0, R15, !PT ;  /* 0x0000000f000f7209 */ /* 0x000fe40007810000 */
[----:B------:R-:W-:Y:S02]  /*3420*/  FSEL R142, R51, -INF , P1 ;  /* 0xff800000338e7808 */ /* 0x000fe40000800000 */
[----:B------:R-:W-:Y:S02]  /*3430*/  FSEL R183, R49, -INF , P1 ;  /* 0xff80000031b77808 */ /* 0x000fe40000800000 */
[----:B------:R-:W-:Y:S01]  /*3440*/  ISETP.GT.AND P1, PT, R3, 0x38, PT ;  /* 0x000000380300780c */ /* 0x000fe20003f24270 */
[----:B------:R-:W-:Y:S01]  /*3450*/  LDSM.16.MT88.4 R48, [R135+0x100] ;  /* 0x000100008730783b */ /* 0x000fe20000004200 */
[----:B------:R-:W-:-:S02]  /*3460*/  FMNMX.FTZ R12, R175, R12, !PT ;  /* 0x0000000caf0c7209 */ /* 0x000fc40007810000 */
[----:B------:R-:W-:Y:S02]  /*3470*/  FMNMX.FTZ R15, R8, R15, !PT ;  /* 0x0000000f080f7209 */ /* 0x000fe40007810000 */
[----:B------:R-:W-:Y:S02]  /*3480*/  FSEL R140, R46, -INF , P1 ;  /* 0xff8000002e8c7808 */ /* 0x000fe40000800000 */
[----:B------:R-:W-:Y:S02]  /*3490*/  FSEL R143, R44, -INF , P1 ;  /* 0xff8000002c8f7808 */ /* 0x000fe40000800000 */
[----:B------:R-:W-:Y:S02]  /*34a0*/  FMNMX.FTZ R12, R169, R12, !PT ;  /* 0x0000000ca90c7209 */ /* 0x000fe40007810000 */
[----:B------:R-:W-:Y:S02]  /*34b0*/  ISETP.GT.AND P1, PT, R3, 0x39, PT ;  /* 0x000000390300780c */ /* 0x000fe40003f24270 */
        /* <DEDUP_REMOVED lines=9> */
[----:B------:R-:W-:Y:S02]  /*3550*/  FSEL R141, R45, -INF , P1 ;  /* 0xff8000002d8d7808 */ /* 0x000fe40000800000 */
[----:B------:R-:W-:Y:S02]  /*3560*/  FMNMX.FTZ R12, R143, R12, !PT ;  /* 0x0000000c8f0c7209 */ /* 0x000fe40007810000 */
[----:B------:R-:W-:Y:S02]  /*3570*/  FMNMX.FTZ R3, R142, R3, !PT ;  /* 0x000000038e037209 */ /* 0x000fe40007810000 */
[----:B------:R-:W-:-:S02]  /*3580*/  FMNMX.FTZ R16, R141, R12, !PT ;  /* 0x0000000c8d107209 */ /* 0x000fc40007810000 */
[----:B------:R-:W-:Y:S02]  /*3590*/  FSEL R170, R47, -INF , P1 ;  /* 0xff8000002faa7808 */ /* 0x000fe40000800000 */
[----:B------:R-:W-:Y:S01]  /*35a0*/  FMNMX.FTZ R3, R140, R3, !PT ;  /* 0x000000038c037209 */ /* 0x000fe20007810000 */
[----:B------:R-:W1:Y:S03]  /*35b0*/  SHFL.BFLY PT, R15, R16, 0x2, 0x1f ;  /* 0x0c401f00100f7f89 */ /* 0x000e6600000e0000 */
        /* <DEDUP_REMOVED lines=17> */
[----:B------:R-:W-:Y:S01]  /*36d0*/  ISETP.GE.AND P1, PT, R144, 0x81, PT ;  /* 0x000000819000780c */ /* 0x000fe20003f26270 */
[--C-:B------:R-:W-:Y:S02]  /*36e0*/  FFMA.FTZ R158, R27, c[0x0][0x2d0], -R210.reuse ;  /* 0x0000b4001b9e7a23 */ /* 0x100fe400000108d2 */
[----:B------:R-:W-:Y:S01]  /*36f0*/  MUFU.EX2 R161, R161 ;  /* 0x000000a100a17308 */ /* 0x000fe20000000800 */
[----:B------:R-:W-:Y:S01]  /*3700*/  FFMA.FTZ R155, R73, c[0x0][0x2d0], -R210 ;  /* 0x0000b400499b7a23 */ /* 0x000fe200000108d2 */
[----:B------:R-:W-:Y:S01]  /*3710*/  LDSM.16.MT88.4 R24, [R174+0x2900] ;  /* 0x00290000ae18783b */ /* 0x000fe20000004200 */
[--C-:B------:R-:W-:Y:S02]  /*3720*/  FFMA.FTZ R163, R22, c[0x0][0x2d0], -R171.reuse ;  /* 0x0000b40016a37a23 */ /* 0x100fe400000108ab */
[----:B------:R-:W-:-:S02]  /*3730*/  FFMA.FTZ R162, R23, c[0x0][0x2d0], -R171 ;  /* 0x0000b40017a27a23 */ /* 0x000fc400000108ab */
[--C-:B------:R-:W-:Y:S01]  /*3740*/  FFMA.FTZ R165, R74, c[0x0][0x2d0], -R171.reuse ;  /* 0x0000b4004aa57a23 */ /* 0x100fe200000108ab */
[----:B------:R-:W1:Y:S01]  /*3750*/  MUFU.EX2 R160, R160 ;  /* 0x000000a000a07308 */ /* 0x000e620000000800 */
[--C-:B------:R-:W-:Y:S01]  /*3760*/  FFMA.FTZ R156, R6, c[0x0][0x2d0], -R171.reuse ;  /* 0x0000b400069c7a23 */ /* 0x100fe200000108ab */
[----:B------:R-:W2:Y:S01]  /*3770*/  LDSM.16.MT88.4 R72, [R174+0x2100] ;  /* 0x00210000ae48783b */ /* 0x000ea20000004200 */
[--C-:B------:R-:W-:Y:S02]  /*3780*/  FFMA.FTZ R151, R0, c[0x0][0x2d0], -R171.reuse ;  /* 0x0000b40000977a23 */ /* 0x100fe400000108ab */
[--C-:B------:R-:W-:Y:S01]  /*3790*/  FFMA.FTZ R154, R11, c[0x0][0x2d0], -R210.reuse ;  /* 0x0000b4000b9a7a23 */ /* 0x100fe200000108d2 */
[----:B------:R-:W3:Y:S01]  /*37a0*/  LDSM.16.MT88.4 R4, [R5+0x4100] ;  /* 0x004100000504783b */ /* 0x000ee20000004200 */
[----:B------:R-:W-:Y:S01]  /*37b0*/  FFMA.FTZ R153, R9, c[0x0][0x2d0], -R210 ;  /* 0x0000b40009997a23 */ /* 0x000fe200000108d2 */
[----:B------:R-:W-:Y:S01]  /*37c0*/  MUFU.EX2 R158, R158 ;  /* 0x0000009e009e7308 */ /* 0x000fe20000000800 */
[----:B------:R-:W-:-:S02]  /*37d0*/  FFMA.FTZ R152, R10, c[0x0][0x2d0], -R171 ;  /* 0x0000b4000a987a23 */ /* 0x000fc400000108ab */
[--C-:B------:R-:W-:Y:S02]  /*37e0*/  FFMA.FTZ R0, R8, c[0x0][0x2d0], -R171.reuse ;  /* 0x0000b40008007a23 */ /* 0x100fe400000108ab */
[----:B------:R-:W4:Y:S01]  /*37f0*/  LDSM.16.MT88.4 R8, [R176+0x2900] ;  /* 0x00290000b008783b */ /* 0x000f220000004200 */
[--C-:B------:R-:W-:Y:S02]  /*3800*/  FFMA.FTZ R159, R21, c[0x0][0x2d0], -R210.reuse ;  /* 0x0000b400159f7a23 */ /* 0x100fe400000108d2 */
[----:B------:R-:W5:Y:S01]  /*3810*/  MUFU.EX2 R155, R155 ;  /* 0x0000009b009b7308 */ /* 0x000f620000000800 */
[----:B-1----:R-:W-:Y:S01]  /*3820*/  F2FP.PACK_AB R112, R160, R161 ;  /* 0x000000a1a070723e */ /* 0x002fe200000000ff */
[--C-:B------:R-:W-:Y:S02]  /*3830*/  FFMA.FTZ R150, R13, c[0x0][0x2d0], -R210.reuse ;  /* 0x0000b4000d967a23 */ /* 0x100fe400000108d2 */
[----:B------:R-:W-:Y:S01]  /*3840*/  FFMA.FTZ R157, R20, c[0x0][0x2d0], -R171 ;  /* 0x0000b400149d7a23 */ /* 0x000fe200000108ab */
[----:B------:R-:W-:Y:S01]  /*3850*/  LDSM.16.MT88.4 R12, [R164+0x2900] ;  /* 0x00290000a40c783b */ /* 0x000fe20000004200 */
[----:B------:R-:W-:-:S02]  /*3860*/  FFMA.FTZ R166, R175, c[0x0][0x2d0], -R210 ;  /* 0x0000b400afa67a23 */ /* 0x000fc400000108d2 */
[----:B------:R-:W-:Y:S01]  /*3870*/  MUFU.EX2 R163, R163 ;  /* 0x000000a300a37308 */ /* 0x000fe20000000800 */
[----:B------:R-:W1:Y:S01]  /*3880*/  LDSM.16.MT88.4 R20, [R176+0x900] ;  /* 0x00090000b014783b */ /* 0x000e620000004200 */
[--C-:B------:R-:W-:Y:S02]  /*3890*/  FFMA.FTZ R168, R173, c[0x0][0x2d0], -R210.reuse ;  /* 0x0000b400ada87a23 */ /* 0x100fe400000108d2 */
[--C-:B------:R-:W-:Y:S02]  /*38a0*/  FFMA.FTZ R169, R169, c[0x0][0x2d0], -R210.reuse ;  /* 0x0000b400a9a97a23 */ /* 0x100fe400000108d2 */
[----:B------:R-:W-:Y:S02]  /*38b0*/  FFMA.FTZ R167, R167, c[0x0][0x2d0], -R210 ;  /* 0x0000b400a7a77a23 */ /* 0x000fe400000108d2 */
[----:B------:R-:W2:Y:S01]  /*38c0*/  MUFU.EX2 R162, R162 ;  /* 0x000000a200a27308 */ /* 0x000ea20000000800 */
[----:B-----5:R-:W-:Y:S01]  /*38d0*/  F2FP.PACK_AB R114, R155, R158 ;  /* 0x0000009e9b72723e */ /* 0x020fe200000000ff */
[----:B------:R-:W-:-:S02]  /*38e0*/  FFMA.FTZ R172, R172, c[0x0][0x2d0], -R171 ;  /* 0x0000b400acac7a23 */ /* 0x000fc400000108ab */
[--C-:B------:R-:W-:Y:S02]  /*38f0*/  FFMA.FTZ R173, R214, c[0x0][0x2d0], -R171.reuse ;  /* 0x0000b400d6ad7a23 */ /* 0x100fe400000108ab */
[--C-:B------:R-:W-:Y:S02]  /*3900*/  FFMA.FTZ R175, R212, c[0x0][0x2d0], -R171.reuse ;  /* 0x0000b400d4af7a23 */ /* 0x100fe400000108ab */
[----:B------:R-:W-:Y:S01]  /*3910*/  MUFU.EX2 R165, R165 ;  /* 0x000000a500a57308 */ /* 0x000fe20000000800 */
[----:B------:R-:W-:Y:S02]  /*3920*/  FFMA.FTZ R208, R208, c[0x0][0x2d0], -R171 ;  /* 0x0000b400d0d07a23 */ /* 0x000fe400000108ab */
[--C-:B------:R-:W-:Y:S02]  /*3930*/  FFMA.FTZ R212, R183, c[0x0][0x2d0], -R210.reuse ;  /* 0x0000b400b7d47a23 */ /* 0x100fe400000108d2 */
[--C-:B------:R-:W-:Y:S02]  /*3940*/  FFMA.FTZ R185, R185, c[0x0][0x2d0], -R210.reuse ;  /* 0x0000b400b9b97a23 */ /* 0x100fe400000108d2 */
[--C-:B------:R-:W-:Y:S01]  /*3950*/  FFMA.FTZ R183, R143, c[0x0][0x2d0], -R210.reuse ;  /* 0x0000b4008fb77a23 */ /* 0x100fe200000108d2 */
[----:B------:R-:W5:Y:S01]  /*3960*/  MUFU.EX2 R156, R156 ;  /* 0x0000009c009c7308 */ /* 0x000f620000000800 */
[----:B--2---:R-:W-:Y:S01]  /*3970*/  F2FP.PACK_AB R113, R162, R163 ;  /* 0x000000a3a271723e */ /* 0x004fe200000000ff */
[----:B------:R-:W-:-:S02]  /*3980*/  FFMA.FTZ R210, R141, c[0x0][0x2d0], -R210 ;  /* 0x0000b4008dd27a23 */ /* 0x000fc400000108d2 */
[--C-:B------:R-:W-:Y:S02]  /*3990*/  FFMA.FTZ R206, R206, c[0x0][0x2d0], -R171.reuse ;  /* 0x0000b400cece7a23 */ /* 0x100fe400000108ab */
[--C-:B------:R-:W-:Y:S02]  /*39a0*/  FFMA.FTZ R207, R142, c[0x0][0x2d0], -R171.reuse ;  /* 0x0000b4008ecf7a23 */ /* 0x100fe400000108ab */
[----:B------:R-:W-:Y:S01]  /*39b0*/  MUFU.EX2 R159, R159 ;  /* 0x0000009f009f7308 */ /* 0x000fe20000000800 */
[--C-:B------:R-:W-:Y:S02]  /*39c0*/  FFMA.FTZ R209, R140, c[0x0][0x2d0], -R171.reuse ;  /* 0x0000b4008cd17a23 */ /* 0x100fe400000108ab */
[----:B------:R-:W-:Y:S01]  /*39d0*/  FFMA.FTZ R170, R170, c[0x0][0x2d0], -R171 ;  /* 0x0000b400aaaa7a23 */ /* 0x000fe200000108ab */
[----:B------:R-:W-:Y:S01]  /*39e0*/  LDSM.16.MT88.4 R140, [R174+0x3900] ;  /* 0x00390000ae8c783b */ /* 0x000fe20000004200 */
[----:B------:R-:W-:Y:S02]  /*39f0*/  FADD.FTZ R161, R161, R160 ;  /* 0x000000a0a1a17221 */ /* 0x000fe40000010000 */
[----:B------:R-:W-:Y:S01]  /*3a00*/  FADD.FTZ R162, R163, R162 ;  /* 0x000000a2a3a27221 */ /* 0x000fe20000010000 */
[----:B-----5:R-:W-:Y:S01]  /*3a10*/  F2FP.PACK_AB R115, R156, R165 ;  /* 0x000000a59c73723e */ /* 0x020fe200000000ff */
        /* <DEDUP_REMOVED lines=213> */
[----:B------:R-:W-:Y:S01]  /*4770*/  LOP3.LUT R16, R16, 0xf, RZ, 0xc0, !PT ;  /* 0x0000000f10107812 */ /* 0x000fe200078ec0ff */
[----:B------:R-:W-:Y:S01]  /*4780*/  IMAD.MOV.U32 R8, RZ, RZ, R4 ;  /* 0x000000ffff087224 */ /* 0x000fe200078e0004 */
[----:B------:R-:W-:Y:S01]  /*4790*/  SHF.L.U64.HI R13, R134, 0x1, R147 ;  /* 0x00000001860d7819 */ /* 0x000fe20000010293 */
[----:B------:R-:W-:Y:S01]  /*47a0*/  IMAD R0, R0, c[0x0][0x1e0], RZ ;  /* 0x0000780000007a24 */ /* 0x000fe200078e02ff */
[----:B------:R-:W-:Y:S01]  /*47b0*/  LOP3.LUT R14, R14, 0xf, RZ, 0xc0, !PT ;  /* 0x0000000f0e0e7812 */ /* 0x000fe200078ec0ff */
[----:B------:R-:W-:Y:S02]  /*47c0*/  IMAD.SHL.U32 R4, R148, 0x2, RZ ;  /* 0x0000000294047824 */ /* 0x000fe400078e00ff */
[----:B------:R-:W-:-:S04]  /*47d0*/  IMAD R0, R193, c[0x0][0x1e4], R0 ;  /* 0x00007900c1007a24 */ /* 0x000fc800078e0200 */
[----:B------:R-:W-:Y:S01]  /*47e0*/  IMAD.IADD R9, R5, 0x1, R0 ;  /* 0x0000000105097824 */ /* 0x000fe200078e0200 */
[----:B--2---:R-:W-:-:S03]  /*47f0*/  SHF.R.S32.HI R5, RZ, 0x1f, R192 ;  /* 0x0000001fff057819 */ /* 0x004fc600000114c0 */
[----:B------:R-:W-:Y:S01]  /*4800*/  IMAD.WIDE.U32 R6, R192, c[0x0][0x1f0], R8 ;  /* 0x00007c00c0067a25 */ /* 0x000fe200078e0008 */
[----:B------:R-:W-:-:S03]  /*4810*/  SHF.L.U64.HI R9, R2, 0x1, R133 ;  /* 0x0000000102097819 */ /* 0x000fc60000010285 */
[----:B------:R-:W-:Y:S01]  /*4820*/  IMAD R5, R5, c[0x0][0x1f0], RZ ;  /* 0x00007c0005057a24 */ /* 0x000fe200078e02ff */
[----:B------:R-:W-:-:S03]  /*4830*/  IADD3 R0, P1, R202, R6, RZ ;  /* 0x00000006ca007210 */ /* 0x000fc60007f3e0ff */
[----:B------:R-:W-:-:S05]  /*4840*/  IMAD R5, R192, c[0x0][0x1f4], R5 ;  /* 0x00007d00c0057a24 */ /* 0x000fca00078e0205 */
[----:B------:R-:W-:Y:S02]  /*4850*/  IADD3.X R5, R188, R7, R5, P1, !PT ;  /* 0x00000007bc057210 */ /* 0x000fe40000ffe405 */
        /* <DEDUP_REMOVED lines=31> */
.L_x_2262:
        /* <DEDUP_REMOVED lines=18> */
.L_x_2266:
        /* <DEDUP_REMOVED lines=26> */
[----:B------:R-:W-:Y:S02]  /*4d10*/  IADD3 R3, P0, R200, R4, RZ ;  /* 0x00000004c8037210 */ /* 0x000fe40007f1e0ff */
[----:B------:R-:W-:Y:S02]  /*4d20*/  SEL R4, RZ, 0x10, P5 ;  /* 0x00000010ff047807 */ /* 0x000fe40002800000 */
[----:B------:R-:W-:Y:S02]  /*4d30*/  IADD3.X R2, R189, R5, R2, P0, !PT ;  /* 0x00000005bd027210 */ /* 0x000fe400007fe402 */
[C---:B-1----:R-:W-:Y:S02]  /*4d40*/  LEA R14, P0, R3.reuse, c[0x0][0x1f8], 0x1 ;  /* 0x00007e00030e7a11 */ /* 0x042fe400078008ff */
[C---:B------:R-:W-:Y:S02]  /*4d50*/  IADD3 R5, -R4.reuse, 0x10, RZ ;  /* 0x0000001004057810 */ /* 0x040fe40007ffe1ff */
[----:B------:R-:W-:Y:S01]  /*4d60*/  LEA.HI.X R10, R3, c[0x0][0x1fc], R2, 0x1, P0 ;  /* 0x00007f00030a7a11 */ /* 0x000fe200000f0c02 */
[----:B------:R-:W1:Y:S01]  /*4d70*/  SHFL.IDX PT, R9, R14, 0x1, 0x181f ;  /* 0x00381f000e097f89 */ /* 0x000e6200000e0000 */
[----:B------:R-:W-:Y:S02]  /*4d80*/  SEL R3, RZ, 0x10, P4 ;  /* 0x00000010ff037807 */ /* 0x000fe40002000000 */
[----:B------:R-:W-:Y:S01]  /*4d90*/  ISETP.NE.U32.AND P2, PT, R4, RZ, PT ;  /* 0x000000ff0400720c */ /* 0x000fe20003f45070 */
[----:B------:R-:W5:Y:S01]  /*4da0*/  SHFL.IDX PT, R6, R10, 0x1, 0x181f ;  /* 0x00381f000a067f89 */ /* 0x000f6200000e0000 */
[----:B------:R-:W-:Y:S02]  /*4db0*/  LOP3.LUT R5, R5, 0xf, RZ, 0xc0, !PT ;  /* 0x0000000f05057812 */ /* 0x000fe400078ec0ff */
[----:B------:R-:W-:Y:S01]  /*4dc0*/  SEL R2, RZ, 0x10, P6 ;  /* 0x00000010ff027807 */ /* 0x000fe20003000000 */
[----:B------:R2:W4:Y:S01]  /*4dd0*/  SHFL.IDX PT, R11, R14, RZ, 0x181f ;  /* 0x00181fff0e0b7589 */ /* 0x00052200000e0000 */
[----:B------:R-:W-:Y:S03]  /*4de0*/  IADD3 R7, -R3, 0x10, RZ ;  /* 0x0000001003077810 */ /* 0x000fe60007ffe1ff */
[----:B------:R-:W3:Y:S01]  /*4df0*/  SHFL.IDX PT, R8, R10, RZ, 0x181f ;  /* 0x00181fff0a087589 */ /* 0x000ee200000e0000 */
[----:B------:R-:W-:Y:S02]  /*4e00*/  LOP3.LUT R7, R7, 0xf, RZ, 0xc0, !PT ;  /* 0x0000000f07077812 */ /* 0x000fe400078ec0ff */
[-C--:B-1----:R-:W-:Y:S02]  /*4e10*/  IADD3 R12, P1, P0, R5, R9.reuse, R204 ;  /* 0x00000009050c7210 */ /* 0x082fe4000783e0cc */
[----:B------:R-:W-:Y:S02]  /*4e20*/  IADD3 R5, -R2, 0x10, RZ ;  /* 0x0000001002057810 */ /* 0x000fe40007ffe1ff */
[-C--:B-----5:R-:W-:Y:S02]  /*4e30*/  IADD3.X R13, RZ, R6.reuse, R205, P1, P0 ;  /* 0x00000006ff0d7210 */ /* 0x0a0fe40000fe04cd */
[----:B------:R-:W-:Y:S02]  /*4e40*/  LOP3.LUT R5, R5, 0xf, RZ, 0xc0, !PT ;  /* 0x0000000f05057812 */ /* 0x000fe400078ec0ff */
[-C--:B--2---:R-:W-:Y:S04]  /*4e50*/  IADD3 R14, P1, P0, R7, R9.reuse, R208 ;  /* 0x00000009070e7210 */ /* 0x084fe8000783e0d0 */
[-C--:B------:R-:W-:Y:S02]  /*4e60*/  IADD3.X R15, RZ, R6.reuse, R209, P1, P0 ;  /* 0x00000006ff0f7210 */ /* 0x080fe40000fe04d1 */
[----:B------:R-:W-:Y:S01]  /*4e70*/  IADD3 R16, P1, P0, R5, R9, R206 ;  /* 0x0000000905107210 */ /* 0x000fe2000783e0ce */
[----:B------:R-:W-:Y:S03]  /*4e80*/  IMAD R5, R210, 0x6000, R191 ;  /* 0x00006000d2057824 */ /* 0x000fe600078e02bf */
[----:B------:R-:W-:Y:S02]  /*4e90*/  IADD3.X R17, RZ, R6, R207, P1, P0 ;  /* 0x00000006ff117210 */ /* 0x000fe40000fe04cf */
[----:B----4-:R-:W-:Y:S02]  /*4ea0*/  IADD3 R18, P1, R204, R11, RZ ;  /* 0x0000000bcc127210 */ /* 0x010fe40007f3e0ff */
[----:B------:R-:W-:Y:S03]  /*4eb0*/  IADD3 R6, P0, R11, R208, RZ ;  /* 0x000000d00b067210 */ /* 0x000fe60007f1e0ff */
        /* <DEDUP_REMOVED lines=12> */
.L_x_2264:
[C---:B-1-34-:R-:W-:Y:S01]  /*4f80*/  HMMA.16816.F32 R4, R136.reuse, R140, RZ ;  /* 0x0000008c8804723c */ /* 0x05afe200000018ff */
[----:B------:R-:W0:Y:S02]  /*4f90*/  LDGDEPBAR ;  /* 0x00000000000079af */ /* 0x000e240000000000 */
[----:B------:R-:W-:Y:S02]  /*4fa0*/  ISETP.GE.AND P0, PT, R215, 0x2, PT ;  /* 0x00000002d700780c */ /* 0x000fe40003f06270 */
[CC--:B------:R-:W-:Y:S02]  /*4fb0*/  IADD3 R183, R179.reuse, R185.reuse, RZ ;  /* 0x000000b9b3b77210 */ /* 0x0c0fe40007ffe0ff */
[----:B------:R-:W-:Y:S01]  /*4fc0*/  IADD3 R2, R179, R132, RZ ;  /* 0x00000084b3027210 */ /* 0x000fe20007ffe0ff */
[C---:B------:R-:W-:Y:S01]  /*4fd0*/  HMMA.16816.F32 R8, R136.reuse, R142, RZ ;  /* 0x0000008e8808723c */ /* 0x040fe200000018ff */
[----:B------:R-:W-:Y:S01]  /*4fe0*/  IADD3 R185, R134, R185, R179 ;  /* 0x000000b986b97210 */ /* 0x000fe20007ffe0b3 */
[----:B------:R-:W-:Y:S01]  /*4ff0*/  LDSM.16.M88.4 R140, [R183+0xc100] ;  /* 0x00c10000b78c783b */ /* 0x000fe20000000200 */
[C---:B------:R-:W-:Y:S02]  /*5000*/  ISETP.GE.AND P1, PT, R210.reuse, 0x1, PT ;  /* 0x00000001d200780c */ /* 0x040fe40003f26270 */
[----:B------:R-:W-:Y:S03]  /*5010*/  IADD3 R210, R210, 0x1, RZ ;  /* 0x00000001d2d27810 */ /* 0x000fe60007ffe0ff */
[C---:B------:R-:W-:Y:S01]  /*5020*/  HMMA.16816.F32 R12, R136.reuse, R144, RZ ;  /* 0x00000090880c723c */ /* 0x040fe200000018ff */
[----:B------:R-:W-:Y:S07]  /*5030*/  SEL R210, R210, RZ, !P1 ;  /* 0x000000ffd2d27207 */ /* 0x000fee0004800000 */
        /* <DEDUP_REMOVED lines=552> */
[----:B------:R-:W-:Y:S01]  /*72c0*/  IMAD.MOV.U32 R192, RZ, RZ, RZ ;  /* 0x000000ffffc07224 */ /* 0x000fe200078e00ff */
[----:B------:R-:W-:Y:S02]  /*72d0*/  SEL R2, RZ, 0x10, P4 ;  /* 0x00000010ff027807 */ /* 0x000fe40002000000 */
        /* <DEDUP_REMOVED lines=23> */
[C---:B------:R-:W-:Y:S02]  /*7450*/  LEA R14, P0, R5.reuse, c[0x0][0x1c8], 0x1 ;  /* 0x00007200050e7a11 */ /* 0x040fe400078008ff */
[----:B------:R-:W-:Y:S02]  /*7460*/  IADD3 R7, -R2, 0x10, RZ ;  /* 0x0000001002077810 */ /* 0x000fe40007ffe1ff */
[----:B------:R-:W-:Y:S01]  /*7470*/  LEA.HI.X R10, R5, c[0x0][0x1cc], R0, 0x1, P0 ;  /* 0x00007300050a7a11 */ /* 0x000fe200000f0c00 */
[----:B------:R-:W1:Y:S01]  /*7480*/  SHFL.IDX PT, R9, R14, 0x1, 0x181f ;  /* 0x00381f000e097f89 */ /* 0x000e6200000e0000 */
[----:B------:R-:W-:Y:S02]  /*7490*/  SEL R0, RZ, 0x10, P6 ;  /* 0x00000010ff007807 */ /* 0x000fe40003000000 */
[----:B------:R-:W-:Y:S01]  /*74a0*/  LOP3.LUT R7, R7, 0xf, RZ, 0xc0, !PT ;  /* 0x0000000f07077812 */ /* 0x000fe200078ec0ff */
[----:B------:R-:W2:Y:S01]  /*74b0*/  SHFL.IDX PT, R6, R10, 0x1, 0x181f ;  /* 0x00381f000a067f89 */ /* 0x000ea200000e0000 */
[----:B------:R-:W-:Y:S03]  /*74c0*/  IADD3 R5, -R4, 0x10, RZ ;  /* 0x0000001004057810 */ /* 0x000fe60007ffe1ff */
[----:B------:R3:W4:Y:S01]  /*74d0*/  SHFL.IDX PT, R11, R14, RZ, 0x181f ;  /* 0x00181fff0e0b7589 */ /* 0x00072200000e0000 */
[----:B------:R-:W-:Y:S03]  /*74e0*/  LOP3.LUT R5, R5, 0xf, RZ, 0xc0, !PT ;  /* 0x0000000f05057812 */ /* 0x000fe600078ec0ff */
[----:B------:R-:W5:Y:S01]  /*74f0*/  SHFL.IDX PT, R8, R10, RZ, 0x181f ;  /* 0x00181fff0a087589 */ /* 0x000f6200000e0000 */
[-C--:B-1----:R-:W-:Y:S02]  /*7500*/  IADD3 R12, P1, P0, R5, R9.reuse, R204 ;  /* 0x00000009050c7210 */ /* 0x082fe4000783e0cc */
[----:B------:R-:W-:Y:S02]  /*7510*/  IADD3 R5, -R0, 0x10, RZ ;  /* 0x0000001000057810 */ /* 0x000fe40007ffe1ff */
[-C--:B--2---:R-:W-:Y:S02]  /*7520*/  IADD3.X R13, RZ, R6.reuse, R205, P1, P0 ;  /* 0x00000006ff0d7210 */ /* 0x084fe40000fe04cd */
[----:B------:R-:W-:Y:S02]  /*7530*/  LOP3.LUT R5, R5, 0xf, RZ, 0xc0, !PT ;  /* 0x0000000f05057812 */ /* 0x000fe400078ec0ff */
[-C--:B---3--:R-:W-:Y:S04]  /*7540*/  IADD3 R14, P1, P0, R7, R9.reuse, R208 ;  /* 0x00000009070e7210 */ /* 0x088fe8000783e0d0 */
[-C--:B------:R-:W-:Y:S02]  /*7550*/  IADD3.X R15, RZ, R6.reuse, R209, P1, P0 ;  /* 0x00000006ff0f7210 */ /* 0x080fe40000fe04d1 */
[----:B------:R-:W-:Y:S01]  /*7560*/  IADD3 R16, P1, P0, R5, R9, R206 ;  /* 0x0000000905107210 */ /* 0x000fe2000783e0ce */
[----:B------:R-:W-:Y:S03]  /*7570*/  IMAD R5, R210, 0x3000, R194 ;  /* 0x00003000d2057824 */ /* 0x000fe600078e02c2 */
[----:B------:R-:W-:Y:S01]  /*7580*/  IADD3.X R17, RZ, R6, R207, P1, P0 ;  /* 0x00000006ff117210 */ /* 0x000fe20000fe04cf */
[----:B------:R-:W-:Y:S01]  /*7590*/  IMAD.SHL.U32 R7, R5, 0x2, RZ ;  /* 0x0000000205077824 */ /* 0x000fe200078e00ff */
        /* <DEDUP_REMOVED lines=14> */
.L_x_2265:
        /* <DEDUP_REMOVED lines=9> */
.L_x_2263:
        /* <DEDUP_REMOVED lines=123> */
.L_x_2253:
        /* <DEDUP_REMOVED lines=32> */
[C---:B-1----:R-:W-:Y:S01]  /*80c0*/  IMAD.SHL.U32 R10, R9.reuse, 0x40, RZ ;  /* 0x00000040090a7824 */ /* 0x042fe200078e00ff */
        /* <DEDUP_REMOVED lines=27> */
[--C-:B------:R-:W-:Y:S01]  /*8280*/  IMAD.IADD R9, R10, 0x1, R13.reuse ;  /* 0x000000010a097824 */ /* 0x100fe200078e020d */
[----:B------:R-:W-:Y:S01]  /*8290*/  STS [R13+0x400], R126 ;  /* 0x0004007e0d007388 */ /* 0x000fe20000000800 */
[----:B------:R-:W-:Y:S01]  /*82a0*/  F2FP.PACK_AB R78, R79, R78 ;  /* 0x0000004e4f4e723e */ /* 0x000fe200000000ff */
[----:B------:R-:W-:Y:S01]  /*82b0*/  IMAD.MOV.U32 R10, RZ, RZ, 0x4 ;  /* 0x00000004ff0a7424 */ /* 0x000fe200078e00ff */
        /* <DEDUP_REMOVED lines=88> */
.L_x_2268:
[----:B-1----:R-:W-:Y:S01]  /*8840*/  LOP3.LUT R11, R6, 0xffffffe0, RZ, 0xc0, !PT ;  /* 0xffffffe0060b7812 */ /* 0x002fe200078ec0ff */
[----:B------:R-:W1:Y:S01]  /*8850*/  S2R R55, SR_CTAID.X ;  /* 0x0000000000377919 */ /* 0x000e620000002500 */
[----:B------:R-:W-:Y:S01]  /*8860*/  SHF.R.S32.HI R13, RZ, 0x1f, R8 ;  /* 0x0000001fff0d7819 */ /* 0x000fe20000011408 */
[----:B------:R-:W-:Y:S01]  /*8870*/  IMAD R17, R0, c[0x0][0x490], RZ ;  /* 0x0001240000117a24 */ /* 0x000fe200078e02ff */
[----:B------:R-:W-:Y:S01]  /*8880*/  LEA.HI R12, R5, R5, RZ, 0x1 ;  /* 0x00000005050c7211 */ /* 0x000fe200078f08ff */
[----:B------:R-:W-:Y:S01]  /*8890*/  IMAD.IADD R10, R2, 0x1, -R11 ;  /* 0x00000001020a7824 */ /* 0x000fe200078e0a0b */
[----:B------:R-:W-:Y:S01]  /*88a0*/  LEA.HI R13, R13, R8, RZ, 0x3 ;  /* 0x000000080d0d7211 */ /* 0x000fe200078f18ff */
[----:B------:R-:W-:Y:S01]  /*88b0*/  IMAD.MOV.U32 R19, RZ, RZ, R15 ;  /* 0x000000ffff137224 */ /* 0x000fe200078e000f */
[----:B------:R-:W-:Y:S01]  /*88c0*/  LOP3.LUT R12, R12, 0x1ffffffe, RZ, 0xc0, !PT ;  /* 0x1ffffffe0c0c7812 */ /* 0x000fe200078ec0ff */
[----:B------:R-:W-:Y:S01]  /*88d0*/  IMAD R17, R190, c[0x0][0x494], R17 ;  /* 0x00012500be117a24 */ /* 0x000fe200078e0211 */
[----:B------:R-:W-:Y:S01]  /*88e0*/  SHF.R.S32.HI R11, RZ, 0x1f, R10 ;  /* 0x0000001fff0b7819 */ /* 0x000fe2000001140a */
[----:B------:R-:W-:Y:S01]  /*88f0*/  BSSY B0, `(.L_x_2269) ;  /* 0x000007e000007945 */ /* 0x000fe20003800000 */
[----:B------:R-:W-:Y:S01]  /*8900*/  LOP3.LUT R13, R13, 0xffffff8, RZ, 0xc0, !PT ;  /* 0x0ffffff80d0d7812 */ /* 0x000fe200078ec0ff */
[----:B------:R-:W-:Y:S01]  /*8910*/  IMAD.IADD R5, R5, 0x1, -R12 ;  /* 0x0000000105057824 */ /* 0x000fe200078e0a0c */
[----:B------:R-:W-:Y:S01]  /*8920*/  LEA.HI R6, R11, R10, RZ, 0x2 ;  /* 0x0000000a0b067211 */ /* 0x000fe200078f10ff */
[----:B------:R-:W-:Y:S01]  /*8930*/  IMAD.MOV.U32 R11, RZ, RZ, c[0x0][0x4e8] ;  /* 0x00013a00ff0b7624 */ /* 0x000fe200078e00ff */
[----:B------:R-:W-:-:S02]  /*8940*/  IADD3 R8, R8, -R13, RZ ;  /* 0x8000000d08087210 */ /* 0x000fc40007ffe0ff */
[----:B------:R-:W-:Y:S02]  /*8950*/  SHF.R.S32.HI R13, RZ, 0x2, R6 ;  /* 0x00000002ff0d7819 */ /* 0x000fe40000011406 */
[----:B------:R-:W-:Y:S02]  /*8960*/  ISETP.NE.AND P1, PT, R11, 0x1, PT ;  /* 0x000000010b00780c */ /* 0x000fe40003f25270 */
[----:B------:R-:W-:Y:S01]  /*8970*/  LOP3.LUT P2, RZ, R10, 0x3, RZ, 0xc0, !PT ;  /* 0x000000030aff7812 */ /* 0x000fe2000784c0ff */
[----:B------:R-:W-:Y:S01]  /*8980*/  IMAD R8, R8, 0x10, R13 ;  /* 0x0000001008087824 */ /* 0x000fe200078e020d */
[----:B------:R-:W-:Y:S01]  /*8990*/  LEA.HI R6, R3, R2, RZ, 0x3 ;  /* 0x0000000203067211 */ /* 0x000fe200078f18ff */
[----:B------:R-:W-:Y:S01]  /*89a0*/  IMAD R13, R15, c[0x0][0x3a0], RZ ;  /* 0x0000e8000f0d7a24 */ /* 0x000fe200078e02ff */
[----:B------:R-:W-:Y:S01]  /*89b0*/  MOV R18, R14 ;  /* 0x0000000e00127202 */ /* 0x000fe20000000f00 */
[----:B------:R-:W-:Y:S01]  /*89c0*/  IMAD R10, R5, 0x8, R8 ;  /* 0x00000008050a7824 */ /* 0x000fe200078e0208 */
[----:B------:R-:W-:Y:S01]  /*89d0*/  LOP3.LUT R5, R6, 0xfffffff8, RZ, 0xc0, !PT ;  /* 0xfffffff806057812 */ /* 0x000fe200078ec0ff */
[C---:B------:R-:W-:Y:S01]  /*89e0*/  IMAD R13, R14.reuse, c[0x0][0x3a4], R13 ;  /* 0x0000e9000e0d7a24 */ /* 0x040fe200078e020d */
[----:B------:R-:W-:Y:S01]  /*89f0*/  LEA.HI R3, R3, R2, RZ, 0x6 ;  /* 0x0000000203037211 */ /* 0x000fe200078f30ff */
        /* <DEDUP_REMOVED lines=31> */
[----:B------:R-:W-:Y:S02]  /*8bf0*/  IMAD.SHL.U32 R0, R6, 0x40, RZ ;  /* 0x0000004006007824 */ /* 0x000fe400078e00ff */
[----:B------:R-:W-:Y:S01]  /*8c00*/  IMAD R17, R18, c[0x0][0x488], RZ ;  /* 0x0001220012117a24 */ /* 0x000fe200078e02ff */
[----:B------:R-:W-:Y:S01]  /*8c10*/  SHF.R.S32.HI R16, RZ, 0x1f, R10 ;  /* 0x0000001fff107819 */ /* 0x000fe2000001140a */
[----:B------:R-:W-:Y:S01]  /*8c20*/  IMAD.WIDE.U32 R20, R12, c[0x0][0x488], R20 ;  /* 0x000122000c147a25 */ /* 0x000fe200078e0014 */
[----:B------:R-:W-:-:S03]  /*8c30*/  LOP3.LUT R13, R0, 0x1c0, RZ, 0xc0, !PT ;  /* 0x000001c0000d7812 */ /* 0x000fc600078ec0ff */
        /* <DEDUP_REMOVED lines=11> */
[----:B------:R1:W-:Y:S01]  /*8cf0*/  SHFL.IDX PT, R34, R5, 0x1, 0x1c1f ;  /* 0x003c1f0005227f89 */ /* 0x0003e200000e0000 */
[----:B------:R-:W-:Y:S01]  /*8d00*/  LOP3.LUT R13, R13, R2, RZ, 0x3c, !PT ;  /* 0x000000020d0d7212 */ /* 0x000fe200078e3cff */
[----:B------:R-:W-:Y:S01]  /*8d10*/  IMAD.MOV R2, RZ, RZ, -R10 ;  /* 0x000000ffff027224 */ /* 0x000fe200078e0a0a */
[----:B------:R-:W-:Y:S01]  /*8d20*/  IADD3 R15, R15, R12, RZ ;  /* 0x0000000c0f0f7210 */ /* 0x000fe20007ffe0ff */
[----:B------:R-:W2:Y:S01]  /*8d30*/  SHFL.IDX PT, R33, R17, RZ, 0x1c1f ;  /* 0x001c1fff11217589 */ /* 0x000ea200000e0000 */
[----:B------:R-:W-:-:S02]  /*8d40*/  IMAD R19, R16, c[0x0][0x3e0], RZ ;  /* 0x0000f80010137a24 */ /* 0x000fc400078e02ff */
[----:B------:R-:W-:Y:S01]  /*8d50*/  IMAD R56, R2, c[0x0][0x4e8], R11 ;  /* 0x00013a0002387a24 */ /* 0x000fe200078e020b */
[----:B------:R-:W3:Y:S01]  /*8d60*/  SHFL.IDX PT, R35, R17, 0x1, 0x1c1f ;  /* 0x003c1f0011237f89 */ /* 0x000ee200000e0000 */
[----:B------:R-:W-:Y:S01]  /*8d70*/  IMAD R11, R55, 0x80, R8 ;  /* 0x00000080370b7824 */ /* 0x000fe200078e0208 */
[----:B------:R-:W-:Y:S01]  /*8d80*/  SHF.L.U32 R8, R3, 0x3, RZ ;  /* 0x0000000303087819 */ /* 0x000fe200000006ff */
[----:B-----5:R-:W-:Y:S01]  /*8d90*/  IMAD R2, R9, c[0x0][0x4e8], RZ ;  /* 0x00013a0009027a24 */ /* 0x020fe200078e02ff */
[----:B------:R-:W-:Y:S01]  /*8da0*/  LEA R55, R55, R6, 0x7 ;  /* 0x0000000637377211 */ /* 0x000fe200078e38ff */
[C---:B------:R-:W-:Y:S01]  /*8db0*/  IMAD R19, R10.reuse, c[0x0][0x3e4], R19 ;  /* 0x0000f9000a137a24 */ /* 0x040fe200078e0213 */
[C---:B------:R-:W-:Y:S01]  /*8dc0*/  IADD3 R9, R11.reuse, 0x8, RZ ;  /* 0x000000080b097810 */ /* 0x040fe20007ffe0ff */
[----:B------:R-:W-:Y:S01]  /*8dd0*/  IMAD.WIDE.U32 R14, R10, c[0x0][0x3e0], R14 ;  /* 0x0000f8000a0e7a25 */ /* 0x000fe200078e000e */
[-C--:B------:R-:W-:Y:S02]  /*8de0*/  ISETP.GE.OR P1, PT, R11, R2.reuse, P2 ;  /* 0x000000020b00720c */ /* 0x080fe40001726670 */
[----:B------:R-:W-:Y:S01]  /*8df0*/  ISETP.GE.OR P0, PT, R9, R2, P2 ;  /* 0x000000020900720c */ /* 0x000fe20001706670 */
[----:B------:R-:W-:Y:S01]  /*8e00*/  IMAD.IADD R15, R15, 0x1, R19 ;  /* 0x000000010f0f7824 */ /* 0x000fe200078e0213 */
[----:B------:R-:W-:-:S02]  /*8e10*/  LOP3.LUT R8, R13, 0x7ffffe00, R8, 0xf8, !PT ;  /* 0x7ffffe000d087812 */ /* 0x000fc400078ef808 */
[----:B-1----:R-:W-:Y:S02]  /*8e20*/  SHF.R.S32.HI R5, RZ, 0x1f, R56 ;  /* 0x0000001fff057819 */ /* 0x002fe40000011438 */
[----:B------:R-:W-:-:S03]  /*8e30*/  SHF.L.U32 R58, R8, 0x1, RZ ;  /* 0x00000001083a7819 */ /* 0x000fc600000006ff */
[----:B------:R-:W-:Y:S02]  /*8e40*/  IMAD R3, R5, c[0x0][0x3d8], RZ ;  /* 0x0000f60005037a24 */ /* 0x000fe400078e02ff */
[----:B--2---:R1:W-:Y:S02]  /*8e50*/  @!P1 ST.E [R32.64], R4 ;  /* 0x0000000420009985 */ /* 0x0043e4000c101906 */
[C---:B------:R-:W-:Y:S02]  /*8e60*/  IMAD R3, R56.reuse, c[0x0][0x3dc], R3 ;  /* 0x0000f70038037a24 */ /* 0x040fe400078e0203 */
[----:B---3--:R1:W-:Y:S01]  /*8e70*/  @!P0 ST.E [R34.64], R7 ;  /* 0x0000000722008985 */ /* 0x0083e2000c101906 */
        /* <DEDUP_REMOVED lines=19> */
[----:B------:R-:W-:Y:S01]  /*8fb0*/  IADD3 R52, R0, 0x80, RZ ;  /* 0x0000008000347810 */ /* 0x000fe20007ffe0ff */
        /* <DEDUP_REMOVED lines=17> */
.L_x_2270:
[----:B--2---:R-:W-:Y:S05]  /*90d0*/  BSYNC B0 ;  /* 0x0000000000007941 */ /* 0x004fea0003800000 */
.L_x_2269:
        /* <DEDUP_REMOVED lines=23> */
.L_x_2272:
[----:B------:R-:W-:Y:S05]  /*9250*/  BSYNC B0 ;  /* 0x0000000000007941 */ /* 0x000fea0003800000 */
.L_x_2271:
        /* <DEDUP_REMOVED lines=23> */
.L_x_2274:
[----:B------:R-:W-:Y:S05]  /*93d0*/  BSYNC B0 ;  /* 0x0000000000007941 */ /* 0x000fea0003800000 */
.L_x_2273:
        /* <DEDUP_REMOVED lines=24> */
.L_x_2267:
        /* <DEDUP_REMOVED lines=10> */
[----:B-1----:R-:W-:Y:S02]  /*9600*/  CS2R R10, SRZ ;  /* 0x00000000000a7805 */ /* 0x002fe4000001ff00 */
[--C-:B--2---:R-:W-:Y:S01]  /*9610*/  @P0 SHF.R.S32.HI R11, RZ, 0x1f, R5.reuse ;  /* 0x0000001fff0b0819 */ /* 0x104fe20000011405 */
[----:B------:R-:W-:Y:S01]  /*9620*/  @P0 IMAD.MOV.U32 R10, RZ, RZ, R5 ;  /* 0x000000ffff0a0224 */ /* 0x000fe200078e0005 */
[----:B------:R-:W-:Y:S05]  /*9630*/  @P1 BRA `(.L_x_2275) ;  /* 0x0000004000001947 */ /* 0x000fea0003800000 */
[----:B---3--:R-:W-:Y:S05]  /*9640*/  @!P0 BRA `(.L_x_2275) ;  /* 0x0000003000008947 */ /* 0x008fea0003800000 */
[----:B-----5:R-:W2:Y:S04]  /*9650*/  LDG.E R3, [R6.64] ;  /* 0x0000000606037981 */ /* 0x020ea8000c1e1900 */
[----:B------:R-:W2:Y:S02]  /*9660*/  LDG.E R2, [R6.64+0x4] ;  /* 0x0000040606027981 */ /* 0x000ea4000c1e1900 */
[----:B--2---:R-:W-:-:S02]  /*9670*/  IADD3 R3, -R3, R2, RZ ;  /* 0x0000000203037210 */ /* 0x004fc40007ffe1ff */
.L_x_2275:
[----:B---3--:R-:W1:Y:S01]  /*9680*/  S2R R2, SR_TID.X ;  /* 0x0000000000027919 */ /* 0x008e620000002100 */
        /* <DEDUP_REMOVED lines=39> */
.L_x_2277:
[----:B------:R-:W-:Y:S05]  /*9900*/  BSYNC B0 ;  /* 0x0000000000007941 */ /* 0x000fea0003800000 */
.L_x_2276:
        /* <DEDUP_REMOVED lines=64> */
.L_x_2279:
[----:B------:R-:W-:Y:S05]  /*9d10*/  BSYNC B0 ;  /* 0x0000000000007941 */ /* 0x000fea0003800000 */
.L_x_2278:
        /* <DEDUP_REMOVED lines=21> */
.L_x_2281:
[----:B------:R-:W-:Y:S05]  /*9e70*/  BSYNC B0 ;  /* 0x0000000000007941 */ /* 0x000fea0003800000 */
.L_x_2280:
        /* <DEDUP_REMOVED lines=21> */
.L_x_2283:
[----:B------:R-:W-:Y:S05]  /*9fd0*/  BSYNC B0 ;  /* 0x0000000000007941 */ /* 0x000fea0003800000 */
.L_x_2282:
        /* <DEDUP_REMOVED lines=22> */
.L_x_2284:
        /* <DEDUP_REMOVED lines=12> */
.L_x_3022:


//--------------------- .text._ZN7cutlass13device_kernelIN5flash19enable_sm80_to_sm89INS1_16FlashAttnFwdSm80INS1_25CollectiveMainloopFwdSm80ILi8ELi2ELb0EN4cute5tupleIJNS5_1CILi128EEENS7_ILi64EEENS7_ILi192EEEEEELi192ENS_6half_tEfNS_4arch4Sm80ELb0ELb0ELb0ELb1ELb1ELb1ELb1ELb0EEENS1_21CollectiveEpilogueFwdINS6_IJS8_SA_S9_EEENS6_IJNS7_ILi1EEESI_SI_EEESC_SE_Li256ELb1ELb1ELb0ELb0EEENS1_19SingleTileSchedulerILb1ELb0ELb1ELi128EEEEEEEEEvNT_6ParamsE --------------------------
	.section	.text._ZN7cutlass13device_kernelIN5flash19enable_sm80_to_sm89INS1_16FlashAttnFwdSm80INS1_25CollectiveMainloopFwdSm80ILi8ELi2ELb0EN4cute5tupleIJNS5_1CILi128EEENS7_ILi64EEENS7_ILi192EEEEEELi192ENS_6half_tEfNS_4arch4Sm80ELb0ELb0ELb0ELb1ELb1ELb1ELb1ELb0EEENS1_21CollectiveEpilogueFwdINS6_IJS8_SA_S9_EEENS6_IJNS7_ILi1EEESI_SI_EEESC_SE_Li256ELb1ELb1ELb0ELb0EEENS1_19SingleTileSchedulerILb1ELb0ELb1ELi128EEEEEEEEEvNT_6ParamsE,"ax",@progbits
	.sectioninfo	@"SHI_REGISTERS=223"
	.align	128
.text._ZN7cutlass13device_kernelIN5flash19enable_sm80_to_sm89INS1_16FlashAttnFwdSm80INS1_25CollectiveMainloopFwdSm80ILi8ELi2ELb0EN4cute5tupleIJNS5_1CILi128EEENS7_ILi64EEENS7_ILi192EEEEEELi192ENS_6half_tEfNS_4arch4Sm80ELb0ELb0ELb0ELb1ELb1ELb1ELb1ELb0EEENS1_21CollectiveEpilogueFwdINS6_IJS8_SA_S9_EEENS6_IJNS7_ILi1EEESI_SI_EEESC_SE_Li256ELb1ELb1ELb0ELb0EEENS1_19SingleTileSchedulerILb1ELb0ELb1ELi128EEEEEEEEEvNT_6ParamsE:
        .type           _ZN7cutlass13device_kernelIN5flash19enable_sm80_to_sm89INS1_16FlashAttnFwdSm80INS1_25CollectiveMainloopFwdSm80ILi8ELi2ELb0EN4cute5tupleIJNS5_1CILi128EEENS7_ILi64EEENS7_ILi192EEEEEELi192ENS_6half_tEfNS_4arch4Sm80ELb0ELb0ELb0ELb1ELb1ELb1ELb1ELb0EEENS1_21CollectiveEpilogueFwdINS6_IJS8_SA_S9_EEENS6_IJNS7_ILi1EEESI_SI_EEESC_SE_Li256ELb1ELb1ELb0ELb0EEENS1_19SingleTileSchedulerILb1ELb0ELb1ELi128EEEEEEEEEvNT_6ParamsE,@function
        .size           _ZN7cutlass13device_kernelIN5flash19enable_sm80_to_sm89INS1_16FlashAttnFwdSm80INS1_25CollectiveMainloopFwdSm80ILi8ELi2ELb0EN4cute5tupleIJNS5_1CILi128EEENS7_ILi64EEENS7_ILi192EEEEEELi192ENS_6half_tEfNS_4arch4Sm80ELb0ELb0ELb0ELb1ELb1ELb1ELb1ELb0EEENS1_21CollectiveEpilogueFwdINS6_IJS8_SA_S9_EEENS6_IJNS7_ILi1EEESI_SI_EEESC_SE_Li256ELb1ELb1ELb0ELb0EEENS1_19SingleTileSchedulerILb1ELb0ELb1ELi128EEEEEEEEEvNT_6ParamsE,(.L_x_3023 - _ZN7cutlass13device_kernelIN5flash19enable_sm80_to_sm89INS1_16FlashAttnFwdSm80INS1_25CollectiveMainloopFwdSm80ILi8ELi2ELb0EN4cute5tupleIJNS5_1CILi128EEENS7_ILi64EEENS7_ILi192EEEEEELi192ENS_6half_tEfNS_4arch4Sm80ELb0ELb0ELb0ELb1ELb1ELb1ELb1ELb0EEENS1_21CollectiveEpilogueFwdINS6_IJS8_SA_S9_EEENS6_IJNS7_ILi1EEESI_SI_EEESC_SE_Li256ELb1ELb1ELb0ELb0EEENS1_19SingleTileSchedulerILb1ELb0ELb1ELi128EEEEEEEEEvNT_6ParamsE)
        .other          _ZN7cutlass13device_kernelIN5flash19enable_sm80_to_sm89INS1_16FlashAttnFwdSm80INS1_25CollectiveMainloopFwdSm80ILi8ELi2ELb0EN4cute5tupleIJNS5_1CILi128EEENS7_ILi64EEENS7_ILi192EEEEEELi192ENS_6half_tEfNS_4arch4Sm80ELb0ELb0ELb0ELb1ELb1ELb1ELb1ELb0EEENS1_21CollectiveEpilogueFwdINS6_IJS8_SA_S9_EEENS6_IJNS7_ILi1EEESI_SI_EEESC_SE_Li256ELb1ELb1ELb0ELb0EEENS1_19SingleTileSchedulerILb1ELb0ELb1ELi128EEEEEEEEEvNT_6ParamsE,@"STO_CUDA_ENTRY STV_DEFAULT"
_ZN7cutlass13device_kernelIN5flash19enable_sm80_to_sm89INS1_16FlashAttnFwdSm80INS1_25CollectiveMainloopFwdSm80ILi8ELi2ELb0EN4cute5tupleIJNS5_1CILi128EEENS7_ILi64EEENS7_ILi192EEEEEELi192ENS_6half_tEfNS_4arch4Sm80ELb0ELb0ELb0ELb1ELb1ELb1ELb1ELb0EEENS1_21CollectiveEpilogueFwdINS6_IJS8_SA_S9_EEENS6_IJNS7_ILi1EEESI_SI_EEESC_SE_Li256ELb1ELb1ELb0ELb0EEENS1_19SingleTileSchedulerILb1ELb0ELb1ELi128EEEEEEEEEvNT_6ParamsE:
        /* <DEDUP_REMOVED lines=16> */
.L_x_2286:
        /* <DEDUP_REMOVED lines=8> */
.L_x_2288:
[----:B------:R-:W-:-:S05]  /*0180*/  MOV R5, c[0x0][0x54c] ;  /* 0x0001530000057a02 */ /* 0x000fca0000000f00 */
.L_x_2287:
[----:B-----5:R-:W-:Y:S01]  /*0190*/  IMAD R5, R5, c[0x0][0x548], RZ ;  /* 0x0001520005057a24 */ /* 0x020fe200078e02ff */
[----:B------:R-:W-:-:S04]  /*01a0*/  SHF.L.U32 R0, R83, 0x7, RZ ;  /* 0x0000000753007819 */ /* 0x000fc800000006ff */
[----:B------:R-:W-:-:S04]  /*01b0*/  ISETP.GE.AND P0, PT, R0, R5, PT ;  /* 0x000000050000720c */ /* 0x000fc80003f06270 */
[----:B------:R-:W-:Y:S01]  /*01c0*/  SEL R186, R186, 0xffffffff, !P0 ;  /* 0xffffffffbaba7807 */ /* 0x000fe20004000000 */
[----:B------:R-:W-:Y:S05]  /*01d0*/  BRA `(.L_x_2289) ;  /* 0x0000012000007947 */ /* 0x000fea0003800000 */
.L_x_2285:
[----:B---3--:R-:W-:-:S04]  /*01e0*/  ISETP.NE.U32.AND P0, PT, RZ, c[0x0][0x568], PT ;  /* 0x00015a00ff007a0c */ /* 0x008fc80003f05070 */
[----:B------:R-:W-:-:S13]  /*01f0*/  ISETP.NE.AND.EX P0, PT, RZ, c[0x0][0x56c], PT, P0 ;  /* 0x00015b00ff007a0c */ /* 0x000fda0003f05300 */
[----:B------:R-:W-:Y:S05]  /*0200*/  @!P0 BRA `(.L_x_2290) ;  /* 0x0000002000008947 */ /* 0x000fea0003800000 */
[----:B------:R1:W5:Y:S01]  /*0210*/  LDG.E R5, [R4.64] ;  /* 0x0000000604057981 */ /* 0x000362000c1e1900 */
[----:B------:R-:W-:Y:S05]  /*0220*/  BRA `(.L_x_2291) ;  /* 0x0000009000007947 */ /* 0x000fea0003800000 */
.L_x_2290:
        /* <DEDUP_REMOVED lines=8> */
.L_x_2292:
[----:B------:R-:W-:-:S05]  /*02b0*/  MOV R5, c[0x0][0x54c] ;  /* 0x0001530000057a02 */ /* 0x000fca0000000f00 */
.L_x_2291:
[----:B-----5:R-:W-:Y:S01]  /*02c0*/  IMAD R5, R5, c[0x0][0x548], RZ ;  /* 0x0001520005057a24 */ /* 0x020fe200078e02ff */
[----:B------:R-:W-:-:S04]  /*02d0*/  SHF.L.U32 R0, R83, 0x7, RZ ;  /* 0x0000000753007819 */ /* 0x000fc800000006ff */
[----:B------:R-:W-:-:S04]  /*02e0*/  ISETP.GE.AND P0, PT, R0, R5, PT ;  /* 0x000000050000720c */ /* 0x000fc80003f06270 */
[----:B------:R-:W-:-:S04]  /*02f0*/  SEL R186, R186, 0xffffffff, !P0 ;  /* 0xffffffffbaba7807 */ /* 0x000fc80004000000 */
.L_x_2289:
        /* <DEDUP_REMOVED lines=15> */
[CC--:B-1----:R-:W-:Y:S01]  /*03f0*/  IMAD.WIDE R4, R186.reuse, R3.reuse, c[0x0][0x358] ;  /* 0x0000d600ba047625 */ /* 0x0c2fe200078e0203 */
        /* <DEDUP_REMOVED lines=23> */
.L_x_2293:
[----:B--2---:R-:W-:-:S04]  /*0570*/  ISETP.NE.U32.AND P0, PT, RZ, c[0x0][0x368], PT ;  /* 0x0000da00ff007a0c */ /* 0x004fc80003f05070 */
[----:B------:R-:W-:-:S13]  /*0580*/  ISETP.NE.AND.EX P0, PT, RZ, c[0x0][0x36c], PT, P0 ;  /* 0x0000db00ff007a0c */ /* 0x000fda0003f05300 */
[----:B------:R-:W-:Y:S05]  /*0590*/  @!P0 BRA `(.L_x_2294) ;  /* 0x0000003000008947 */ /* 0x000fea0003800000 */
[----:B------:R-:W-:-:S06]  /*05a0*/  IMAD.WIDE R6, R186, R3, c[0x0][0x368] ;  /* 0x0000da00ba067625 */ /* 0x000fcc00078e0203 */
[----:B------:R1:W5:Y:S01]  /*05b0*/  LDG.E R6, [R6.64] ;  /* 0x0000000606067981 */ /* 0x000362000c1e1900 */
[----:B------:R-:W-:Y:S05]  /*05c0*/  BRA `(.L_x_2295) ;  /* 0x0000004000007947 */ /* 0x000fea0003800000 */
.L_x_2294:
[----:B------:R-:W-:Y:S05]  /*05d0*/  @!P3 BRA `(.L_x_2295) ;  /* 0x000000300000b947 */ /* 0x000fea0003800000 */
[----:B------:R-:W2:Y:S04]  /*05e0*/  LDG.E R6, [R8.64] ;  /* 0x0000000608067981 */ /* 0x000ea8000c1e1900 */
[----:B------:R-:W2:Y:S02]  /*05f0*/  LDG.E R7, [R8.64+0x4] ;  /* 0x0000040608077981 */ /* 0x000ea4000c1e1900 */
[----:B--2---:R-:W-:Y:S02]  /*0600*/  IADD3 R6, -R6, R7, RZ ;  /* 0x0000000706067210 */ /* 0x004fe40007ffe1ff */
.L_x_2295:
        /* <DEDUP_REMOVED lines=30> */
[----:B------:R-:W-:-:S09]  /*07f0*/  IADD3 R18, R0, -0x1, RZ ;  /* 0xffffffff00127810 */ /* 0x000fd20007ffe0ff */
[C---:B------:R-:W-:Y:S01]  /*0800*/  @P1 IMAD.WIDE R168, R186.reuse, R3, c[0x0][0x340] ;  /* 0x0000d000baa81625 */ /* 0x040fe200078e0203 */
[----:B------:R-:W-:Y:S02]  /*0810*/  SEL R154, R186, RZ, !P4 ;  /* 0x000000ffba9a7207 */ /* 0x000fe40006000000 */
[----:B------:R-:W-:-:S03]  /*0820*/  P2R R4, PR, RZ, 0x2 ;  /* 0x00000002ff047803 */ /* 0x000fc60000000000 */
[----:B------:R-:W2:Y:S01]  /*0830*/  @P1 LDG.E R168, [R168.64] ;  /* 0x00000006a8a81981 */ /* 0x000ea2000c1e1900 */
[----:B------:R-:W-:Y:S01]  /*0840*/  LEA.HI R7, R5, R82, RZ, 0x3 ;  /* 0x0000005205077211 */ /* 0x000fe200078f18ff */
[----:B------:R-:W-:Y:S01]  /*0850*/  IMAD.IADD R90, R90, 0x1, R6 ;  /* 0x000000015a5a7824 */ /* 0x000fe200078e0206 */
[----:B------:R-:W-:Y:S01]  /*0860*/  SHF.R.S32.HI R3, RZ, 0x1f, R25 ;  /* 0x0000001fff037819 */ /* 0x000fe20000011419 */
[----:B------:R-:W-:Y:S01]  /*0870*/  IMAD.MOV.U32 R6, RZ, RZ, c[0x0][0x238] ;  /* 0x00008e00ff067624 */ /* 0x000fe200078e00ff */
[----:B------:R-:W-:Y:S01]  /*0880*/  SHF.R.S32.HI R2, RZ, 0x3, R7 ;  /* 0x00000003ff027819 */ /* 0x000fe20000011407 */
[----:B------:R-:W-:Y:S01]  /*0890*/  IMAD.MOV.U32 R105, RZ, RZ, 0x6 ;  /* 0x00000006ff697424 */ /* 0x000fe200078e00ff */
[----:B------:R-:W-:Y:S01]  /*08a0*/  LOP3.LUT R7, R7, 0x1ffffff8, RZ, 0xc0, !PT ;  /* 0x1ffffff807077812 */ /* 0x000fe200078ec0ff */
[----:B------:R-:W-:Y:S01]  /*08b0*/  IMAD.SHL.U32 R93, R6, 0x40, RZ ;  /* 0x00000040065d7824 */ /* 0x000fe200078e00ff */
[----:B------:R-:W-:Y:S01]  /*08c0*/  IADD3 R25, P0, R2, R25, RZ ;  /* 0x0000001902197210 */ /* 0x000fe20007f1e0ff */
[C---:B------:R-:W-:Y:S01]  /*08d0*/  IMAD.SHL.U32 R96, R6.reuse, 0x20, RZ ;  /* 0x0000002006607824 */ /* 0x040fe200078e00ff */
[----:B------:R-:W-:Y:S01]  /*08e0*/  SHF.L.U64.HI R91, R6, R105, c[0x0][0x23c] ;  /* 0x00008f00065b7619 */ /* 0x000fe20000010269 */
[----:B------:R-:W-:Y:S01]  /*08f0*/  IMAD.IADD R8, R82, 0x1, -R7 ;  /* 0x0000000152087824 */ /* 0x000fe200078e0a07 */
[----:B------:R-:W-:Y:S01]  /*0900*/  LEA.HI.X.SX32 R22, R2, R3, 0x1, P0 ;  /* 0x0000000302167211 */ /* 0x000fe200000f0eff */
[----:B------:R-:W-:Y:S01]  /*0910*/  IMAD R7, R86, c[0x0][0x240], RZ ;  /* 0x0000900056077a24 */ /* 0x000fe200078e02ff */
[----:B------:R-:W-:Y:S01]  /*0920*/  LOP3.LUT R135, R135, 0xfffffffe, RZ, 0xc0, !PT ;  /* 0xfffffffe87877812 */ /* 0x000fe200078ec0ff */
[----:B------:R-:W-:Y:S01]  /*0930*/  IMAD.SHL.U32 R8, R8, 0x8, RZ ;  /* 0x0000000808087824 */ /* 0x000fe200078e00ff */
[----:B------:R-:W-:Y:S01]  /*0940*/  ULDC.U8 UR4, c[0x0][0x298] ;  /* 0x0000a60000047ab9 */ /* 0x000fe20000000000 */
[----:B------:R-:W-:-:S02]  /*0950*/  IMAD R14, R22, c[0x0][0x238], RZ ;  /* 0x00008e00160e7a24 */ /* 0x000fc400078e02ff */
[----:B------:R-:W-:Y:S01]  /*0960*/  IMAD.IADD R3, R89, 0x1, -R2 ;  /* 0x0000000159037824 */ /* 0x000fe200078e0a02 */
[----:B------:R-:W-:Y:S01]  /*0970*/  SHF.R.S32.HI R9, RZ, 0x1f, R8 ;  /* 0x0000001fff097819 */ /* 0x000fe20000011408 */
[C---:B------:R-:W-:Y:S01]  /*0980*/  IMAD R14, R25.reuse, c[0x0][0x23c], R14 ;  /* 0x00008f00190e7a24 */ /* 0x040fe200078e020e */
[----:B------:R-:W-:Y:S01]  /*0990*/  ISETP.GE.AND P6, PT, R8, c[0x0][0x1d4], PT ;  /* 0x0000750008007a0c */ /* 0x000fe20003fc6270 */
[----:B------:R-:W-:Y:S01]  /*09a0*/  IMAD R156, R184, c[0x0][0x244], R7 ;  /* 0x00009100b89c7a24 */ /* 0x000fe200078e0207 */
[----:B------:R-:W-:Y:S01]  /*09b0*/  IADD3 R7, R8, 0x40, RZ ;  /* 0x0000004008077810 */ /* 0x000fe20007ffe0ff */
[----:B------:R-:W-:-:S04]  /*09c0*/  IMAD.WIDE.U32 R12, R25, c[0x0][0x238], R8 ;  /* 0x00008e00190c7a25 */ /* 0x000fc800078e0008 */
[----:B------:R-:W-:Y:S01]  /*09d0*/  IMAD.IADD R15, R13, 0x1, R14 ;  /* 0x000000010d0f7824 */ /* 0x000fe200078e020e */
[----:B------:R-:W-:Y:S01]  /*09e0*/  SHF.R.S32.HI R13, RZ, 0x1f, R186 ;  /* 0x0000001fff0d7819 */ /* 0x000fe200000114ba */
[----:B------:R-:W-:Y:S02]  /*09f0*/  IMAD.MOV.U32 R14, RZ, RZ, R12 ;  /* 0x000000ffff0e7224 */ /* 0x000fe400078e000c */
[----:B------:R-:W-:Y:S01]  /*0a00*/  IMAD R3, R18, -0x40, R3 ;  /* 0xffffffc012037824 */ /* 0x000fe200078e0203 */
[----:B------:R-:W-:Y:S01]  /*0a10*/  SEL R175, R13, RZ, !P4 ;  /* 0x000000ff0daf7207 */ /* 0x000fe20006000000 */
[----:B------:R-:W-:Y:S01]  /*0a20*/  IMAD.WIDE.U32 R14, R184, c[0x0][0x240], R14 ;  /* 0x00009000b80e7a25 */ /* 0x000fe200078e000e */
[----:B------:R-:W-:Y:S02]  /*0a30*/  ISETP.GE.AND P4, PT, R7, c[0x0][0x1d4], PT ;  /* 0x0000750007007a0c */ /* 0x000fe40003f86270 */
[----:B------:R-:W-:Y:S01]  /*0a40*/  ISETP.GE.AND P2, PT, R3, 0x1, PT ;  /* 0x000000010300780c */ /* 0x000fe20003f46270 */
[----:B------:R-:W-:Y:S01]  /*0a50*/  IMAD.IADD R157, R15, 0x1, R156 ;  /* 0x000000010f9d7824 */ /* 0x000fe200078e029c */
[----:B------:R-:W-:Y:S01]  /*0a60*/  ISETP.GE.AND P1, PT, R3, 0x21, PT ;  /* 0x000000210300780c */ /* 0x000fe20003f26270 */
[----:B------:R-:W-:Y:S01]  /*0a70*/  IMAD.MOV.U32 R156, RZ, RZ, R14 ;  /* 0x000000ffff9c7224 */ /* 0x000fe200078e000e */
[----:B------:R-:W-:Y:S01]  /*0a80*/  SHF.R.S32.HI R14, RZ, 0x1f, R18 ;  /* 0x0000001fff0e7819 */ /* 0x000fe20000011412 */
[----:B------:R-:W-:-:S02]  /*0a90*/  IMAD R159, R175, c[0x0][0x248], RZ ;  /* 0x00009200af9f7a24 */ /* 0x000fc400078e02ff */
[----:B------:R-:W-:-:S04]  /*0aa0*/  IMAD.WIDE.U32 R156, R154, c[0x0][0x248], R156 ;  /* 0x000092009a9c7a25 */ /* 0x000fc800078e009c */
[----:B------:R-:W-:Y:S01]  /*0ab0*/  IMAD R159, R154, c[0x0][0x24c], R159 ;  /* 0x000093009a9f7a24 */ /* 0x000fe200078e029f */
[----:B------:R-:W-:Y:S01]  /*0ac0*/  @P4 LOP3.LUT R135, R135, 0x1, RZ, 0xfc, !PT ;  /* 0x0000000187874812 */ /* 0x000fe200078efcff */
[----:B------:R-:W-:Y:S02]  /*0ad0*/  IMAD R22, R22, c[0x0][0x258], RZ ;  /* 0x0000960016167a24 */ /* 0x000fe400078e02ff */
[----:B------:R-:W-:Y:S01]  /*0ae0*/  IMAD.SHL.U32 R3, R2, 0x40, RZ ;  /* 0x0000004002037824 */ /* 0x000fe200078e00ff */
[----:B------:R-:W-:Y:S01]  /*0af0*/  LOP3.LUT R135, R135, 0xfffffffb, RZ, 0xc0, !PT ;  /* 0xfffffffb87877812 */ /* 0x000fe200078ec0ff */
[----:B------:R-:W-:Y:S02]  /*0b00*/  IMAD R2, R91, R18, RZ ;  /* 0x000000125b027224 */ /* 0x000fe400078e02ff */
[----:B------:R-:W-:Y:S01]  /*0b10*/  IMAD.IADD R159, R157, 0x1, R159 ;  /* 0x000000019d9f7824 */ /* 0x000fe200078e029f */
[----:B------:R-:W-:Y:S01]  /*0b20*/  LOP3.LUT R3, R3, 0x1c0, RZ, 0xc0, !PT ;  /* 0x000001c003037812 */ /* 0x000fe200078ec0ff */
[----:B------:R-:W-:-:S02]  /*0b30*/  IMAD.MOV.U32 R158, RZ, RZ, R156 ;  /* 0x000000ffff9e7224 */ /* 0x000fc400078e009c */
        /* <DEDUP_REMOVED lines=12> */
[----:B------:R-:W-:Y:S01]  /*0c00*/  IMAD R15, R86, c[0x0][0x260], RZ ;  /* 0x00009800560f7a24 */ /* 0x000fe200078e02ff */
[----:B------:R-:W-:Y:S01]  /*0c10*/  SHF.L.U64.HI R95, R6, R9, c[0x0][0x23c] ;  /* 0x00008f00065f7619 */ /* 0x000fe20000010209 */
[----:B------:R-:W-:Y:S01]  /*0c20*/  IMAD.SHL.U32 R10, R10, 0x8, RZ ;  /* 0x000000080a0a7824 */ /* 0x000fe200078e00ff */
        /* <DEDUP_REMOVED lines=51> */
[C---:B------:R-:W-:Y:S01]  /*0f60*/  IMAD.SHL.U32 R22, R4.reuse, 0x4, RZ ;  /* 0x0000000404167824 */ /* 0x040fe200078e00ff */
[----:B------:R-:W0:Y:S01]  /*0f70*/  LDGDEPBAR ;  /* 0x00000000000079af */ /* 0x000e220000000000 */
[----:B------:R-:W-:Y:S02]  /*0f80*/  IMAD.SHL.U32 R24, R4, 0x8, RZ ;  /* 0x0000000804187824 */ /* 0x000fe400078e00ff */
[C---:B------:R-:W-:Y:S01]  /*0f90*/  IMAD R162, R7.reuse, c[0x0][0x290], RZ ;  /* 0x0000a40007a27a24 */ /* 0x040fe200078e02ff */
[----:B------:R-:W-:Y:S01]  /*0fa0*/  SHF.R.S32.HI R23, RZ, 0x1f, R22 ;  /* 0x0000001fff177819 */ /* 0x000fe20000011416 */
[----:B------:R-:W-:Y:S01]  /*0fb0*/  IMAD R160, R7, c[0x0][0x280], RZ ;  /* 0x0000a00007a07a24 */ /* 0x000fe200078e02ff */
[----:B------:R-:W-:Y:S01]  /*0fc0*/  IADD3 R19, R22, 0x40, RZ ;  /* 0x0000004016137810 */ /* 0x000fe20007ffe0ff */
[C---:B------:R-:W-:Y:S01]  /*0fd0*/  IMAD R162, R97.reuse, c[0x0][0x294], R162 ;  /* 0x0000a50061a27a24 */ /* 0x040fe200078e02a2 */
[----:B------:R-:W-:Y:S01]  /*0fe0*/  SHF.R.S32.HI R25, RZ, 0x1f, R24 ;  /* 0x0000001fff197819 */ /* 0x000fe20000011418 */
[----:B------:R-:W-:Y:S01]  /*0ff0*/  IMAD.IADD R122, R97, 0x1, -R122 ;  /* 0x00000001617a7824 */ /* 0x000fe200078e0a7a */
[----:B------:R-:W-:Y:S01]  /*1000*/  IADD3 R125, R24, 0x80, RZ ;  /* 0x00000080187d7810 */ /* 0x000fe20007ffe0ff */
[----:B-1----:R-:W-:Y:S01]  /*1010*/  @P0 IMAD.WIDE.U32 R14, R0, R93, R158 ;  /* 0x0000005d000e0225 */ /* 0x002fe200078e009e */
[----:B------:R-:W-:-:S02]  /*1020*/  IADD3 R126, R24, 0x60, RZ ;  /* 0x00000060187e7810 */ /* 0x000fc40007ffe0ff */
[----:B------:R-:W-:Y:S01]  /*1030*/  IADD3 R124, R24, 0xa0, RZ ;  /* 0x000000a0187c7810 */ /* 0x000fe20007ffe0ff */
[----:B------:R-:W-:Y:S01]  /*1040*/  @P0 IMAD.IADD R6, R15, 0x1, R6 ;  /* 0x000000010f060824 */ /* 0x000fe200078e0206 */
[----:B------:R-:W-:Y:S01]  /*1050*/  SHF.R.S32.HI R117, RZ, 0x1f, R126 ;  /* 0x0000001fff757819 */ /* 0x000fe2000001147e */
[----:B------:R-:W-:Y:S01]  /*1060*/  IMAD.IADD R15, R22, 0x1, R19 ;  /* 0x00000001160f7824 */ /* 0x000fe200078e0213 */
[----:B------:R-:W-:Y:S01]  /*1070*/  SHF.R.S32.HI R113, RZ, 0x1f, R124 ;  /* 0x0000001fff717819 */ /* 0x000fe2000001147c */
[----:B------:R-:W-:Y:S01]  /*1080*/  IMAD.SHL.U32 R123, R122, 0x40, RZ ;  /* 0x000000407a7b7824 */ /* 0x000fe200078e00ff */
[----:B------:R-:W-:Y:S01]  /*1090*/  LEA.HI R117, R117, R126, RZ, 0x3 ;  /* 0x0000007e75757211 */ /* 0x000fe200078f18ff */
[----:B------:R-:W-:Y:S01]  /*10a0*/  IMAD.WIDE.U32 R166, R97, c[0x0][0x290], R24 ;  /* 0x0000a40061a67a25 */ /* 0x000fe200078e0018 */
[----:B------:R-:W-:Y:S02]  /*10b0*/  LEA.HI R113, R113, R124, RZ, 0x3 ;  /* 0x0000007c71717211 */ /* 0x000fe400078f18ff */
[----:B------:R-:W-:Y:S01]  /*10c0*/  LOP3.LUT R123, R123, 0x1c0, RZ, 0xc0, !PT ;  /* 0x000001c07b7b7812 */ /* 0x000fe200078ec0ff */
[----:B---3--:R-:W-:Y:S01]  /*10d0*/  @P2 IMAD.SHL.U32 R12, R10, 0x2, RZ ;  /* 0x000000020a0c2824 */ /* 0x008fe200078e00ff */
[----:B------:R-:W-:Y:S01]  /*10e0*/  LOP3.LUT R117, R117, 0xfffffff8, RZ, 0xc0, !PT ;  /* 0xfffffff875757812 */ /* 0x000fe200078ec0ff */
[----:B------:R-:W-:Y:S01]  /*10f0*/  IMAD.WIDE.U32 R16, R97, c[0x0][0x290], R22 ;  /* 0x0000a40061107a25 */ /* 0x000fe200078e0016 */
[----:B------:R-:W-:-:S02]  /*1100*/  SHF.R.U32.HI R111, RZ, 0x3, R123 ;  /* 0x00000003ff6f7819 */ /* 0x000fc4000001167b */
[----:B------:R-:W-:Y:S01]  /*1110*/  LOP3.LUT R113, R113, 0xfffffff8, RZ, 0xc0, !PT ;  /* 0xfffffff871717812 */ /* 0x000fe200078ec0ff */
[----:B------:R-:W-:Y:S01]  /*1120*/  IMAD.IADD R163, R162, 0x1, R17 ;  /* 0x00000001a2a37824 */ /* 0x000fe200078e0211 */
[----:B------:R-:W-:Y:S01]  /*1130*/  SHF.R.S32.HI R108, RZ, 0x1f, R117 ;  /* 0x0000001fff6c7819 */ /* 0x000fe20000011475 */
[----:B------:R-:W-:Y:S01]  /*1140*/  IMAD.IADD R167, R167, 0x1, R162 ;  /* 0x00000001a7a77824 */ /* 0x000fe200078e02a2 */
[----:B------:R-:W-:Y:S01]  /*1150*/  SHF.R.S32.HI R104, RZ, 0x1f, R113 ;  /* 0x0000001fff687819 */ /* 0x000fe20000011471 */
[----:B------:R-:W-:Y:S01]  /*1160*/  IMAD.MOV.U32 R162, RZ, RZ, R16 ;  /* 0x000000ffffa27224 */ /* 0x000fe200078e0010 */
[----:B------:R-:W-:Y:S01]  /*1170*/  LEA.HI R16, R5, R82, RZ, 0x5 ;  /* 0x0000005205107211 */ /* 0x000fe200078f28ff */
[----:B------:R-:W-:Y:S02]  /*1180*/  IMAD.MOV.U32 R132, RZ, RZ, 0x1 ;  /* 0x00000001ff847424 */ /* 0x000fe400078e00ff */
[----:B------:R-:W-:Y:S01]  /*1190*/  IMAD R121, R4, 0x40, R97 ;  /* 0x0000004004797824 */ /* 0x000fe200078e0261 */
[----:B------:R-:W-:Y:S01]  /*11a0*/  SHF.R.S32.HI R4, RZ, 0x1f, R125 ;  /* 0x0000001fff047819 */ /* 0x000fe2000001147d */
[----:B------:R-:W-:-:S02]  /*11b0*/  IMAD.SHL.U32 R16, R16, 0x10, RZ ;  /* 0x0000001010107824 */ /* 0x000fc400078e00ff */
[----:B------:R-:W-:Y:S01]  /*11c0*/  IMAD.MOV.U32 R127, RZ, RZ, c[0x0][0x27c] ;  /* 0x00009f00ff7f7624 */ /* 0x000fe200078e00ff */
[----:B------:R-:W-:Y:S01]  /*11d0*/  LEA.HI R115, R4, R125, RZ, 0x3 ;  /* 0x0000007d04737211 */ /* 0x000fe200078f18ff */
[C---:B------:R-:W-:Y:S01]  /*11e0*/  IMAD R160, R97.reuse, c[0x0][0x284], R160 ;  /* 0x0000a10061a07a24 */ /* 0x040fe200078e02a0 */
[----:B------:R-:W-:Y:S01]  /*11f0*/  LOP3.LUT R16, R16, 0xfffffe00, RZ, 0xc0, !PT ;  /* 0xfffffe0010107812 */ /* 0x000fe200078ec0ff */
[----:B------:R-:W-:Y:S01]  /*1200*/  IMAD.WIDE.U32 R164, R97, c[0x0][0x280], R24 ;  /* 0x0000a00061a47a25 */ /* 0x000fe200078e0018 */
[----:B------:R-:W-:Y:S02]  /*1210*/  SHF.R.S32.HI R4, RZ, 0x1f, R15 ;  /* 0x0000001fff047819 */ /* 0x000fe4000001140f */
[----:B------:R-:W-:Y:S01]  /*1220*/  LOP3.LUT R115, R115, 0xfffffff8, RZ, 0xc0, !PT ;  /* 0xfffffff873737812 */ /* 0x000fe200078ec0ff */
[----:B------:R-:W-:Y:S01]  /*1230*/  IMAD.WIDE.U32 R170, R184, c[0x0][0x1e8], RZ ;  /* 0x00007a00b8aa7a25 */ /* 0x000fe200078e00ff */
[----:B------:R-:W-:Y:S02]  /*1240*/  LEA.HI R119, R4, R15, RZ, 0x3 ;  /* 0x0000000f04777211 */ /* 0x000fe400078f18ff */
[----:B------:R-:W-:Y:S01]  /*1250*/  LOP3.LUT R4, R123, 0x18, R24, 0xf8, !PT ;  /* 0x000000187b047812 */ /* 0x000fe200078ef818 */
        /* <DEDUP_REMOVED lines=19> */
[----:B------:R-:W-:-:S04]  /*1390*/  @P2 LEA R20, P3, R26, c[0x0][0x250], 0x1 ;  /* 0x000094001a142a11 */ /* 0x000fc800078608ff */
        /* <DEDUP_REMOVED lines=38> */
[C---:B------:R-:W-:Y:S02]  /*1600*/  @P0 LEA R28, P1, R96.reuse, R12, 0x1 ;  /* 0x0000000c601c0211 */ /* 0x040fe400078208ff */
[----:B------:R-:W-:Y:S02]  /*1610*/  ISETP.GE.AND P2, PT, R17, c[0x0][0x27c], PT ;  /* 0x00009f0011007a0c */ /* 0x000fe40003f46270 */
[----:B------:R-:W-:Y:S01]  /*1620*/  @P0 LEA.HI.X R29, R96, R13, R95, 0x1, P1 ;  /* 0x0000000d601d0211 */ /* 0x000fe200008f0c5f */
[----:B------:R1:W-:Y:S01]  /*1630*/  @P0 LDGSTS.E.BYPASS.LTC128B.128 [R6+0x12100], [R12.64], !P6 ;  /* 0x121000000c060fae */ /* 0x0003e2000f101d46 */
[----:B------:R-:W-:Y:S02]  /*1640*/  SEL R8, RZ, c[0x0][0x27c], !P2 ;  /* 0x00009f00ff087a07 */ /* 0x000fe40005000000 */
[----:B------:R-:W-:Y:S01]  /*1650*/  ISETP.NE.AND P1, PT, R132, c[0x0][0x2b8], PT ;  /* 0x0000ae0084007a0c */ /* 0x000fe20003f25270 */
[----:B------:R1:W-:Y:S01]  /*1660*/  @P0 LDGSTS.E.BYPASS.LTC128B.128 [R6+0x14100], [R12.64+0x80], !P4 ;  /* 0x141000800c060fae */ /* 0x0003e2000e101d46 */
[--C-:B------:R-:W-:Y:S01]  /*1670*/  SHF.R.S32.HI R120, RZ, 0x1f, R17.reuse ;  /* 0x0000001fff787819 */ /* 0x100fe20000011411 */
[----:B------:R-:W-:Y:S01]  /*1680*/  IMAD.IADD R7, R8, 0x1, R17 ;  /* 0x0000000108077824 */ /* 0x000fe200078e0211 */
[----:B------:R-:W-:Y:S01]  /*1690*/  IADD3 R14, R22, 0x50, RZ ;  /* 0x00000050160e7810 */ /* 0x000fe20007ffe0ff */
[----:B------:R1:W-:Y:S01]  /*16a0*/  @P0 LDGSTS.E.BYPASS.LTC128B.128 [R6+0x16100], [R12.64+0x100], !P5 ;  /* 0x161001000c060fae */ /* 0x0003e2000e901d46 */
[----:B------:R-:W-:Y:S01]  /*16b0*/  LEA.HI R120, R120, R17, RZ, 0x3 ;  /* 0x0000001178787211 */ /* 0x000fe200078f18ff */
[----:B--2---:R-:W-:Y:S01]  /*16c0*/  IMAD.IADD R3, R2, 0x1, R15 ;  /* 0x0000000102037824 */ /* 0x004fe200078e020f */
[----:B------:R-:W-:Y:S01]  /*16d0*/  SHF.R.S32.HI R114, RZ, 0x1f, R7 ;  /* 0x0000001fff727819 */ /* 0x000fe20000011407 */
[----:B------:R2:W-:Y:S01]  /*16e0*/  @P0 LDGSTS.E.BYPASS.LTC128B.128 [R6+0x13100], [R28.64], !P6 ;  /* 0x131000001c060fae */ /* 0x0005e2000f101d46 */
[----:B------:R-:W-:-:S02]  /*16f0*/  @P2 LOP3.LUT R135, R135, 0x2, RZ, 0xfc, !PT ;  /* 0x0000000287872812 */ /* 0x000fc400078efcff */
[----:B------:R-:W-:Y:S01]  /*1700*/  SHF.R.S32.HI R112, RZ, 0x1f, R3 ;  /* 0x0000001fff707819 */ /* 0x000fe20000011403 */
[----:B------:R2:W-:Y:S01]  /*1710*/  @P0 LDGSTS.E.BYPASS.LTC128B.128 [R6+0x15100], [R28.64+0x80], !P4 ;  /* 0x151000801c060fae */ /* 0x0005e2000e101d46 */
[----:B------:R-:W-:Y:S02]  /*1720*/  LEA.HI R2, R114, R7, RZ, 0x3 ;  /* 0x0000000772027211 */ /* 0x000fe400078f18ff */
[----:B------:R-:W-:Y:S01]  /*1730*/  LEA.HI R144, R112, R3, RZ, 0x3 ;  /* 0x0000000370907211 */ /* 0x000fe200078f18ff */
[----:B------:R2:W-:Y:S01]  /*1740*/  @P0 LDGSTS.E.BYPASS.LTC128B.128 [R6+0x17100], [R28.64+0x100], !P5 ;  /* 0x171001001c060fae */ /* 0x0005e2000e901d46 */
[----:B------:R-:W-:Y:S02]  /*1750*/  LOP3.LUT P0, RZ, R122, 0x4, RZ, 0xc0, !PT ;  /* 0x000000047aff7812 */ /* 0x000fe4000780c0ff */
[----:B------:R-:W-:Y:S01]  /*1760*/  LEA.HI R114, R114, R7, RZ, 0x6 ;  /* 0x0000000772727211 */ /* 0x000fe200078f30ff */
[----:B------:R-:W0:Y:S01]  /*1770*/  LDGDEPBAR ;  /* 0x00000000000079af */ /* 0x000e220000000000 */
[----:B------:R-:W-:-:S02]  /*1780*/  LEA.HI R112, R112, R3, RZ, 0x6 ;  /* 0x0000000370707211 */ /* 0x000fc400078f30ff */
[----:B------:R-:W-:Y:S01]  /*1790*/  LOP3.LUT R135, R135, 0xfffffff7, RZ, 0xc0, !PT ;  /* 0xfffffff787877812 */ /* 0x000fe200078ec0ff */
[----:B------:R-:W-:Y:S01]  /*17a0*/  IMAD.SHL.U32 R114, R114, 0x40, RZ ;  /* 0x0000004072727824 */ /* 0x000fe200078e00ff */
[----:B------:R-:W-:Y:S01]  /*17b0*/  LOP3.LUT R8, R123, 0x38, R2, 0xf8, !PT ;  /* 0x000000387b087812 */ /* 0x000fe200078ef802 */
[----:B------:R-:W-:Y:S01]  /*17c0*/  IMAD.SHL.U32 R112, R112, 0x40, RZ ;  /* 0x0000004070707824 */ /* 0x000fe200078e00ff */
[----:B------:R-:W-:Y:S02]  /*17d0*/  @P3 LOP3.LUT R135, R135, 0x8, RZ, 0xfc, !PT ;  /* 0x0000000887873812 */ /* 0x000fe400078efcff */
[----:B------:R-:W-:Y:S01]  /*17e0*/  LOP3.LUT R114, R114, 0xfffff000, RZ, 0xc0, !PT ;  /* 0xfffff00072727812 */ /* 0x000fe200078ec0ff */
[----:B-1----:R-:W-:Y:S01]  /*17f0*/  IMAD.WIDE.U32 R12, R97, c[0x0][0x280], R22 ;  /* 0x0000a000610c7a25 */ /* 0x002fe200078e0016 */
[----:B------:R-:W-:Y:S02]  /*1800*/  LOP3.LUT R135, R135, 0xffffffef, RZ, 0xc0, !PT ;  /* 0xffffffef87877812 */ /* 0x000fe400078ec0ff */
[----:B------:R-:W-:Y:S01]  /*1810*/  LOP3.LUT R5, R8, R111, RZ, 0x3c, !PT ;  /* 0x0000006f08057212 */ /* 0x000fe200078e3cff */
[----:B------:R-:W-:Y:S01]  /*1820*/  IMAD.IADD R161, R160, 0x1, R13 ;  /* 0x00000001a0a17824 */ /* 0x000fe200078e020d */
[----:B------:R-:W-:Y:S01]  /*1830*/  LOP3.LUT R112, R112, 0xfffff000, RZ, 0xc0, !PT ;  /* 0xfffff00070707812 */ /* 0x000fe200078ec0ff */
[----:B------:R-:W-:Y:S01]  /*1840*/  IMAD.MOV.U32 R160, RZ, RZ, R12 ;  /* 0x000000ffffa07224 */ /* 0x000fe200078e000c */
[----:B------:R-:W-:Y:S01]  /*1850*/  @P0 LOP3.LUT R135, R135, 0x10, RZ, 0xfc, !PT ;  /* 0x0000001087870812 */ /* 0x000fe200078efcff */
[----:B------:R-:W-:Y:S01]  /*1860*/  IMAD.MOV.U32 R8, RZ, RZ, c[0x0][0x290] ;  /* 0x0000a400ff087624 */ /* 0x000fe200078e00ff */
[----:B------:R-:W-:Y:S01]  /*1870*/  IADD3 R114, R5, R114, R16 ;  /* 0x0000007205727210 */ /* 0x000fe20007ffe010 */
[----:B------:R-:W-:Y:S01]  /*1880*/  IMAD.WIDE.U32 R160, R84, c[0x0][0x280], R160 ;  /* 0x0000a00054a07a25 */ /* 0x000fe200078e00a0 */
[----:B------:R-:W-:-:S02]  /*1890*/  SHF.R.S32.HI R5, RZ, 0x1f, R84 ;  /* 0x0000001fff057819 */ /* 0x000fc40000011454 */
[----:B--2---:R-:W-:Y:S01]  /*18a0*/  LOP3.LUT R6, R123, 0x38, R0, 0xf8, !PT ;  /* 0x000000387b067812 */ /* 0x004fe200078ef800 */
[----:B------:R-:W-:Y:S01]  /*18b0*/  IMAD.SHL.U32 R103, R8, 0x40, RZ ;  /* 0x0000004008677824 */ /* 0x000fe200078e00ff */
[----:B------:R-:W-:Y:S01]  /*18c0*/  ISETP.GE.AND P0, PT, R127, 0x1, PT ;  /* 0x000000017f00780c */ /* 0x000fe20003f06270 */
[C---:B------:R-:W-:Y:S01]  /*18d0*/  IMAD R129, R5.reuse, c[0x0][0x290], RZ ;  /* 0x0000a40005817a24 */ /* 0x040fe200078e02ff */
[-C--:B------:R-:W-:Y:S01]  /*18e0*/  LOP3.LUT R7, R6, R111.reuse, RZ, 0x3c, !PT ;  /* 0x0000006f06077212 */ /* 0x080fe200078e3cff */
[----:B------:R-:W-:Y:S01]  /*18f0*/  IMAD R5, R5, c[0x0][0x280], RZ ;  /* 0x0000a00005057a24 */ /* 0x000fe200078e02ff */
[----:B------:R-:W-:Y:S01]  /*1900*/  LOP3.LUT R6, R123, 0x38, R144, 0xf8, !PT ;  /* 0x000000387b067812 */ /* 0x000fe200078ef890 */
[C---:B------:R-:W-:Y:S01]  /*1910*/  IMAD R129, R84.reuse, c[0x0][0x294], R129 ;  /* 0x0000a50054817a24 */ /* 0x040fe200078e0281 */
[----:B------:R-:W-:Y:S01]  /*1920*/  LOP3.LUT R135, R135, 0xffffffbf, RZ, 0xc0, !PT ;  /* 0xffffffbf87877812 */ /* 0x000fe200078ec0ff */
[----:B------:R-:W-:Y:S01]  /*1930*/  IMAD R5, R84, c[0x0][0x284], R5 ;  /* 0x0000a10054057a24 */ /* 0x000fe200078e0205 */
[----:B------:R-:W-:Y:S01]  /*1940*/  LOP3.LUT R3, R6, R111, RZ, 0x3c, !PT ;  /* 0x0000006f06037212 */ /* 0x000fe200078e3cff */
[----:B------:R-:W-:Y:S01]  /*1950*/  IMAD.MOV.U32 R6, RZ, RZ, c[0x0][0x280] ;  /* 0x0000a000ff067624 */ /* 0x000fe200078e00ff */
[--C-:B------:R-:W-:Y:S01]  /*1960*/  IADD3 R116, R7, R116, R16.reuse ;  /* 0x0000007407747210 */ /* 0x100fe20007ffe010 */
[----:B------:R-:W-:Y:S01]  /*1970*/  IMAD R7, R169, c[0x0][0x2b0], RZ ;  /* 0x0000ac00a9077a24 */ /* 0x000fe200078e02ff */
[----:B------:R-:W-:Y:S01]  /*1980*/  IADD3 R112, R3, R112, R16 ;  /* 0x0000007003707210 */ /* 0x000fe20007ffe010 */
[----:B------:R-:W-:Y:S01]  /*1990*/  IMAD R3, R86, c[0x0][0x1e8], RZ ;  /* 0x00007a0056037a24 */ /* 0x000fe200078e02ff */
[----:B------:R-:W-:Y:S01]  /*19a0*/  LOP3.LUT R139, R2, 0xfffffff8, RZ, 0xc0, !PT ;  /* 0xfffffff8028b7812 */ /* 0x000fe200078ec0ff */
[----:B------:R-:W-:Y:S01]  /*19b0*/  IMAD R7, R168, c[0x0][0x2b4], R7 ;  /* 0x0000ad00a8077a24 */ /* 0x000fe200078e0207 */
[----:B------:R-:W-:Y:S01]  /*19c0*/  LOP3.LUT R141, R144, 0xfffffff8, RZ, 0xc0, !PT ;  /* 0xfffffff8908d7812 */ /* 0x000fe200078ec0ff */
[----:B------:R-:W-:Y:S01]  /*19d0*/  IMAD R3, R184, c[0x0][0x1ec], R3 ;  /* 0x00007b00b8037a24 */ /* 0x000fe200078e0203 */
[----:B------:R-:W-:Y:S01]  /*19e0*/  LOP3.LUT R135, R135, 0xffffffdf, RZ, 0xc0, !PT ;  /* 0xffffffdf87877812 */ /* 0x000fe200078ec0ff */
[----:B------:R-:W-:Y:S01]  /*19f0*/  IMAD.WIDE.U32 R168, R168, c[0x0][0x2b0], RZ ;  /* 0x0000ac00a8a87a25 */ /* 0x000fe200078e00ff */
[----:B------:R-:W-:-:S02]  /*1a00*/  SHF.R.S32.HI R138, RZ, 0x1f, R139 ;  /* 0x0000001fff8a7819 */ /* 0x000fc4000001148b */
[----:B------:R-:W-:Y:S01]  /*1a10*/  SHF.R.S32.HI R140, RZ, 0x1f, R141 ;  /* 0x0000001fff8c7819 */ /* 0x000fe2000001148d */
[----:B------:R-:W-:Y:S01]  /*1a20*/  IMAD.IADD R102, R171, 0x1, R3 ;  /* 0x00000001ab667824 */ /* 0x000fe200078e0203 */
[----:B------:R-:W-:Y:S01]  /*1a30*/  LOP3.LUT R3, R4, R111, RZ, 0x3c, !PT ;  /* 0x0000006f04037212 */ /* 0x000fe200078e3cff */
[----:B------:R-:W-:Y:S01]  /*1a40*/  IMAD.IADD R131, R167, 0x1, R129 ;  /* 0x00000001a7837824 */ /* 0x000fe200078e0281 */
[----:B------:R-:W-:Y:S01]  /*1a50*/  LOP3.LUT R120, R120, 0xfffffff8, RZ, 0xc0, !PT ;  /* 0xfffffff878787812 */ /* 0x000fe200078ec0ff */
[----:B------:R-:W-:Y:S01]  /*1a60*/  IMAD.SHL.U32 R107, R6, 0x40, RZ ;  /* 0x00000040066b7824 */ /* 0x000fe200078e00ff */
[----:B------:R-:W-:Y:S01]  /*1a70*/  @P1 LOP3.LUT R135, R135, 0x20, RZ, 0xfc, !PT ;  /* 0x0000002087871812 */ /* 0x000fe200078efcff */
[----:B------:R-:W-:Y:S01]  /*1a80*/  IMAD.IADD R98, R169, 0x1, R7 ;  /* 0x00000001a9627824 */ /* 0x000fe200078e0207 */
[-C--:B------:R-:W-:Y:S01]  /*1a90*/  SHF.L.U64.HI R101, R8, R105.reuse, c[0x0][0x294] ;  /* 0x0000a50008657619 */ /* 0x080fe20000010269 */
[----:B------:R-:W-:Y:S01]  /*1aa0*/  IMAD.IADD R0, R3, 0x1, R16 ;  /* 0x0000000103007824 */ /* 0x000fe200078e0210 */
[----:B------:R-:W-:Y:S01]  /*1ab0*/  SHF.L.U64.HI R138, R139, 0x1, R138 ;  /* 0x000000018b8a7819 */ /* 0x000fe2000001028a */
[----:B------:R-:W-:Y:S01]  /*1ac0*/  IMAD.IADD R129, R129, 0x1, R163 ;  /* 0x0000000181817824 */ /* 0x000fe200078e02a3 */
[----:B------:R-:W-:Y:S01]  /*1ad0*/  SHF.L.U64.HI R140, R141, 0x1, R140 ;  /* 0x000000018d8c7819 */ /* 0x000fe2000001028c */
[----:B------:R-:W-:Y:S01]  /*1ae0*/  IMAD.IADD R130, R165, 0x1, R5 ;  /* 0x00000001a5827824 */ /* 0x000fe200078e0205 */
[----:B------:R-:W-:Y:S01]  /*1af0*/  SHF.L.U64.HI R105, R6, R105, c[0x0][0x284] ;  /* 0x0000a10006697619 */ /* 0x000fe20000010269 */
[----:B------:R-:W-:Y:S01]  /*1b00*/  IMAD.IADD R128, R5, 0x1, R161 ;  /* 0x0000000105807824 */ /* 0x000fe200078e02a1 */
[C---:B------:R-:W-:Y:S01]  /*1b10*/  IADD3 R13, R22.reuse, 0x30, RZ ;  /* 0x00000030160d7810 */ /* 0x040fe20007ffe0ff */
[----:B------:R-:W-:Y:S01]  /*1b20*/  IMAD.SHL.U32 R139, R139, 0x2, RZ ;  /* 0x000000028b8b7824 */ /* 0x000fe200078e00ff */
[----:B------:R-:W-:Y:S01]  /*1b30*/  IADD3 R12, R22, 0x10, RZ ;  /* 0x00000010160c7810 */ /* 0x000fe20007ffe0ff */
[----:B------:R-:W-:Y:S01]  /*1b40*/  IMAD.SHL.U32 R141, R141, 0x2, RZ ;  /* 0x000000028d8d7824 */ /* 0x000fe200078e00ff */
[----:B------:R-:W-:-:S02]  /*1b50*/  SHF.R.S32.HI R143, RZ, 0x1f, R120 ;  /* 0x0000001fff8f7819 */ /* 0x000fc40000011478 */
[----:B------:R-:W-:Y:S02]  /*1b60*/  SHF.R.S32.HI R145, RZ, 0x3, R2 ;  /* 0x00000003ff917819 */ /* 0x000fe40000011402 */
[----:B------:R-:W-:Y:S02]  /*1b70*/  SHF.R.S32.HI R144, RZ, 0x3, R144 ;  /* 0x00000003ff907819 */ /* 0x000fe40000011490 */
[----:B------:R-:W-:Y:S02]  /*1b80*/  @P0 LOP3.LUT R135, R135, 0x40, RZ, 0xfc, !PT ;  /* 0x0000004087870812 */ /* 0x000fe400078efcff */
.L_x_2321:
        /* <DEDUP_REMOVED lines=113> */
.L_x_2301:
[----:B------:R-:W-:Y:S05]  /*22a0*/  BSYNC B0 ;  /* 0x0000000000007941 */ /* 0x000fea0003800000 */
.L_x_2300:
        /* <DEDUP_REMOVED lines=93> */
.L_x_2304:
[----:B------:R-:W-:Y:S05]  /*2880*/  BSYNC B0 ;  /* 0x0000000000007941 */ /* 0x000fea0003800000 */
.L_x_2303:
        /* <DEDUP_REMOVED lines=58> */
.L_x_2306:
[----:B------:R-:W-:Y:S05]  /*2c30*/  BSYNC B0 ;  /* 0x0000000000007941 */ /* 0x000fea0003800000 */
.L_x_2305:
        /* <DEDUP_REMOVED lines=58> */
.L_x_2308:
[----:B------:R-:W-:Y:S05]  /*2fe0*/  BSYNC B0 ;  /* 0x0000000000007941 */ /* 0x000fea0003800000 */
.L_x_2307:
        /* <DEDUP_REMOVED lines=58> */
.L_x_2310:
[----:B------:R-:W-:Y:S05]  /*3390*/  BSYNC B0 ;  /* 0x0000000000007941 */ /* 0x000fea0003800000 */
.L_x_2309:
        /* <DEDUP_REMOVED lines=58> */
.L_x_2312:
[----:B------:R-:W-:Y:S05]  /*3740*/  BSYNC B0 ;  /* 0x0000000000007941 */ /* 0x000fea0003800000 */
.L_x_2311:
        /* <DEDUP_REMOVED lines=58> */
.L_x_2299:
        /* <DEDUP_REMOVED lines=47> */
.L_x_2314:
[----:B------:R-:W-:Y:S05]  /*3de0*/  BSYNC B0 ;  /* 0x0000000000007941 */ /* 0x000fea0003800000 */
.L_x_2313:
        /* <DEDUP_REMOVED lines=162> */
.L_x_2316:
[----:B------:R-:W-:Y:S05]  /*4810*/  BSYNC B0 ;  /* 0x0000000000007941 */ /* 0x000fea0003800000 */
.L_x_2315:
        /* <DEDUP_REMOVED lines=126> */
.L_x_2318:
[----:B------:R-:W-:Y:S05]  /*5000*/  BSYNC B0 ;  /* 0x0000000000007941 */ /* 0x000fea0003800000 */
.L_x_2317:
        /* <DEDUP_REMOVED lines=129> */
.L_x_2298:
        /* <DEDUP_REMOVED lines=50> */
.L_x_2302:
[----:B------:R-:W-:Y:S05]  /*5b40*/  BSYNC B1 ;  /* 0x0000000000017941 */ /* 0x000fea0003800000 */
.L_x_2297:
        /* <DEDUP_REMOVED lines=78> */
.L_x_2320:
[----:B-12-4-:R-:W-:Y:S05]  /*6030*/  BSYNC B0 ;  /* 0x0000000000007941 */ /* 0x016fea0003800000 */
.L_x_2319:
        /* <DEDUP_REMOVED lines=34> */
.L_x_2296:
        /* <DEDUP_REMOVED lines=90> */
[----:B------:R-:W-:Y:S02]  /*6800*/  LEA.HI R13, R5, R82, RZ, 0x4 ;  /* 0x00000052050d7211 */ /* 0x000fe400078f20ff */
[--C-:B------:R-:W-:Y:S01]  /*6810*/  SHF.R.S32.HI R2, RZ, 0x1f, R4.reuse ;  /* 0x0000001fff027819 */ /* 0x100fe20000011404 */
[----:B------:R-:W-:Y:S01]  /*6820*/  IMAD.MOV R0, RZ, RZ, -R4 ;  /* 0x000000ffff007224 */ /* 0x000fe200078e0a04 */
[----:B------:R-:W-:Y:S01]  /*6830*/  LOP3.LUT R37, R13, 0xfffffff0, RZ, 0xc0, !PT ;  /* 0xfffffff00d257812 */ /* 0x000fe200078ec0ff */
[----:B------:R-:W-:Y:S01]  /*6840*/  IMAD.IADD R9, R9, 0x1, R11 ;  /* 0x0000000109097824 */ /* 0x000fe200078e020b */
[----:B------:R-:W-:Y:S01]  /*6850*/  LOP3.LUT P1, RZ, R36, 0x2, RZ, 0xc0, !PT ;  /* 0x0000000224ff7812 */ /* 0x000fe2000782c0ff */
[----:B------:R-:W-:-:S02]  /*6860*/  IMAD R0, R0, c[0x0][0x2c4], R7 ;  /* 0x0000b10000007a24 */ /* 0x000fc400078e0207 */
[----:B------:R-:W-:Y:S02]  /*6870*/  IMAD R7, R2, c[0x0][0x1b0], RZ ;  /* 0x00006c0002077a24 */ /* 0x000fe400078e02ff */
[----:B------:R-:W-:Y:S01]  /*6880*/  IMAD.WIDE.U32 R8, R4, c[0x0][0x1b0], R8 ;  /* 0x00006c0004087a25 */ /* 0x000fe200078e0008 */
[----:B------:R-:W-:-:S03]  /*6890*/  SHF.R.S32.HI R2, RZ, 0x1f, R0 ;  /* 0x0000001fff027819 */ /* 0x000fc60000011400 */
[----:B------:R-:W-:Y:S02]  /*68a0*/  IMAD R7, R4, c[0x0][0x1b4], R7 ;  /* 0x00006d0004077a24 */ /* 0x000fe400078e0207 */
[----:B------:R-:W-:Y:S02]  /*68b0*/  IMAD R11, R2, c[0x0][0x1a8], RZ ;  /* 0x00006a00020b7a24 */ /* 0x000fe400078e02ff */
[----:B------:R-:W-:Y:S01]  /*68c0*/  IMAD.MOV.U32 R6, RZ, RZ, R8 ;  /* 0x000000ffff067224 */ /* 0x000fe200078e0008 */
[----:B------:R-:W-:Y:S01]  /*68d0*/  IADD3 R7, R9, R7, RZ ;  /* 0x0000000709077210 */ /* 0x000fe20007ffe0ff */
[----:B------:R-:W-:Y:S02]  /*68e0*/  IMAD R9, R0, c[0x0][0x1ac], R11 ;  /* 0x00006b0000097a24 */ /* 0x000fe400078e020b */
[----:B------:R-:W-:Y:S02]  /*68f0*/  IMAD.SHL.U32 R146, R36, 0x8, RZ ;  /* 0x0000000824927824 */ /* 0x000fe400078e00ff */
[----:B------:R-:W-:-:S03]  /*6900*/  IMAD.WIDE.U32 R10, R0, c[0x0][0x1a8], R6 ;  /* 0x00006a00000a7a25 */ /* 0x000fc600078e0006 */
[----:B------:R-:W-:Y:S01]  /*6910*/  IADD3 R4, R146, 0x40, RZ ;  /* 0x0000004092047810 */ /* 0x000fe20007ffe0ff */
[----:B------:R-:W-:Y:S01]  /*6920*/  IMAD.SHL.U32 R7, R3, 0x40, RZ ;  /* 0x0000004003077824 */ /* 0x000fe200078e00ff */
[----:B------:R-:W-:Y:S01]  /*6930*/  LEA R8, P0, R10, c[0x0][0x160], 0x1 ;  /* 0x000058000a087a11 */ /* 0x000fe200078008ff */
[----:B------:R-:W-:Y:S01]  /*6940*/  IMAD.IADD R6, R11, 0x1, R9 ;  /* 0x000000010b067824 */ /* 0x000fe200078e0209 */
[----:B------:R-:W-:Y:S01]  /*6950*/  LEA.HI R9, R5, R82, RZ, 0x6 ;  /* 0x0000005205097211 */ /* 0x000fe200078f30ff */
[----:B------:R-:W-:Y:S01]  /*6960*/  IMAD R44, R87, c[0x0][0x2c4], RZ ;  /* 0x0000b100572c7a24 */ /* 0x000fe200078e02ff */
[----:B------:R-:W-:Y:S01]  /*6970*/  LOP3.LUT R7, R7, 0x1c0, RZ, 0xc0, !PT ;  /* 0x000001c007077812 */ /* 0x000fe200078ec0ff */
[----:B------:R-:W-:Y:S01]  /*6980*/  IMAD.IADD R37, R82, 0x1, -R37 ;  /* 0x0000000152257824 */ /* 0x000fe200078e0a25 */
[----:B------:R-:W-:Y:S01]  /*6990*/  LEA.HI.X R6, R10, c[0x0][0x164], R6, 0x1, P0 ;  /* 0x000059000a067a11 */ /* 0x000fe200000f0c06 */
[----:B------:R-:W-:Y:S01]  /*69a0*/  IMAD.SHL.U32 R9, R9, 0x8, RZ ;  /* 0x0000000809097824 */ /* 0x000fe200078e00ff */
[----:B------:R-:W-:Y:S01]  /*69b0*/  SHF.R.U32.HI R194, RZ, 0x3, R7 ;  /* 0x00000003ffc27819 */ /* 0x000fe20000011607 */
[----:B------:R1:W2:Y:S01]  /*69c0*/  SHFL.IDX PT, R10, R8, RZ, 0x181f ;  /* 0x00181fff080a7589 */ /* 0x0002a200000e0000 */
[----:B------:R-:W-:-:S02]  /*69d0*/  LOP3.LUT R7, R7, 0x38, R146, 0xf8, !PT ;  /* 0x0000003807077812 */ /* 0x000fc400078ef892 */
[----:B------:R-:W-:Y:S01]  /*69e0*/  SHF.R.S32.HI R14, RZ, 0x1f, R37 ;  /* 0x0000001fff0e7819 */ /* 0x000fe20000011425 */
[----:B------:R1:W3:Y:S01]  /*69f0*/  SHFL.IDX PT, R11, R6, RZ, 0x181f ;  /* 0x00181fff060b7589 */ /* 0x0002e200000e0000 */
[----:B------:R-:W-:Y:S02]  /*6a00*/  LOP3.LUT R194, R7, R194, RZ, 0x3c, !PT ;  /* 0x000000c207c27212 */ /* 0x000fe400078e3cff */
[----:B------:R-:W-:Y:S02]  /*6a10*/  LEA R7, R83, R3, 0x7 ;  /* 0x0000000353077211 */ /* 0x000fe400078e38ff */
[----:B------:R-:W-:Y:S02]  /*6a20*/  LEA.HI R14, R14, R37, RZ, 0x3 ;  /* 0x000000250e0e7211 */ /* 0x000fe400078f18ff */
[----:B------:R-:W-:Y:S02]  /*6a30*/  ISETP.GE.AND P0, PT, R7, R44, PT ;  /* 0x0000002c0700720c */ /* 0x000fe40003f06270 */
[----:B------:R-:W-:-:S02]  /*6a40*/  LOP3.LUT R2, R14, 0xfffffff8, RZ, 0xc0, !PT ;  /* 0xfffffff80e027812 */ /* 0x000fc400078ec0ff */
[C---:B------:R-:W-:Y:S02]  /*6a50*/  IADD3 R0, R146.reuse, 0x80, RZ ;  /* 0x0000008092007810 */ /* 0x040fe40007ffe0ff */
[----:B------:R-:W-:Y:S01]  /*6a60*/  ISETP.GE.AND P3, PT, R146, c[0x0][0x198], PT ;  /* 0x0000660092007a0c */ /* 0x000fe20003f66270 */
[----:B------:R-:W-:Y:S01]  /*6a70*/  IMAD.IADD R37, R37, 0x1, -R2 ;  /* 0x0000000125257824 */ /* 0x000fe200078e0a02 */
        /* <DEDUP_REMOVED lines=19> */
.L_x_2324:
[----:B-123--:R-:W-:Y:S05]  /*6bb0*/  BSYNC B0 ;  /* 0x0000000000007941 */ /* 0x00efea0003800000 */
.L_x_2323:
        /* <DEDUP_REMOVED lines=20> */
.L_x_2326:
[----:B------:R-:W-:Y:S05]  /*6d00*/  BSYNC B0 ;  /* 0x0000000000007941 */ /* 0x000fea0003800000 */
.L_x_2325:
        /* <DEDUP_REMOVED lines=20> */
.L_x_2328:
[----:B------:R-:W-:Y:S05]  /*6e50*/  BSYNC B0 ;  /* 0x0000000000007941 */ /* 0x000fea0003800000 */
.L_x_2327:
[----:B---3--:R-:W-:Y:S01]  /*6e60*/  SHFL.IDX PT, R10, R8, 0x3, 0x181f ;  /* 0x00781f00080a7f89 */ /* 0x008fe200000e0000 */
[----:B------:R-:W-:Y:S01]  /*6e70*/  IADD3 R7, R7, 0x60, RZ ;  /* 0x0000006007077810 */ /* 0x000fe20007ffe0ff */
[----:B------:R-:W-:Y:S01]  /*6e80*/  IMAD.MOV.U32 R190, RZ, RZ, c[0x0][0x2b8] ;  /* 0x0000ae00ffbe7624 */ /* 0x000fe200078e00ff */
[----:B------:R-:W-:Y:S01]  /*6e90*/  SHF.R.S32.HI R145, RZ, 0x1f, R4 ;  /* 0x0000001fff917819 */ /* 0x000fe20000011404 */
[----:B------:R3:W1:Y:S01]  /*6ea0*/  SHFL.IDX PT, R11, R6, 0x3, 0x181f ;  /* 0x00781f00060b7f89 */ /* 0x00066200000e0000 */
        /* <DEDUP_REMOVED lines=9> */
[----:B------:R-:W-:Y:S02]  /*6f40*/  ISETP.NE.AND P6, PT, R190, 0x1, PT ;  /* 0x00000001be00780c */ /* 0x000fe40003fc5270 */
[----:B------:R-:W-:Y:S02]  /*6f50*/  LOP3.LUT R144, R144, 0xfffffff8, RZ, 0xc0, !PT ;  /* 0xfffffff890907812 */ /* 0x000fe400078ec0ff */
[C---:B------:R-:W-:Y:S01]  /*6f60*/  ISETP.GE.AND P2, PT, R193.reuse, R134, PT ;  /* 0x00000086c100720c */ /* 0x040fe20003f46270 */
[----:B------:R-:W-:Y:S01]  /*6f70*/  IMAD.IADD R193, R193, 0x1, R185 ;  /* 0x00000001c1c17824 */ /* 0x000fe200078e02b9 */
[----:B-----5:R-:W-:-:S02]  /*6f80*/  SHF.R.S32.HI R189, RZ, 0x1f, R198 ;  /* 0x0000001fffbd7819 */ /* 0x020fc400000114c6 */
[----:B------:R-:W-:Y:S01]  /*6f90*/  ISETP.GT.OR P2, PT, R196, 0x3f, P2 ;  /* 0x0000003fc400780c */ /* 0x000fe20001744670 */
[----:B-123--:R-:W-:Y:S01]  /*6fa0*/  IMAD.MOV.U32 R6, RZ, RZ, R193 ;  /* 0x000000ffff067224 */ /* 0x00efe200078e00c1 */
[----:B------:R-:W-:Y:S01]  /*6fb0*/  LOP3.LUT R135, R135, 0xfffffffd, RZ, 0xc0, !PT ;  /* 0xfffffffd87877812 */ /* 0x000fe200078ec0ff */
[----:B------:R-:W-:-:S03]  /*6fc0*/  @!P0 IMAD.WIDE R20, R146, 0x2, R10 ;  /* 0x0000000292148825 */ /* 0x000fc600078e020a */
[----:B------:R-:W-:Y:S01]  /*6fd0*/  @P6 LOP3.LUT R135, R135, 0x2, RZ, 0xfc, !PT ;  /* 0x0000000287876812 */ /* 0x000fe200078efcff */
[--C-:B------:R-:W-:Y:S01]  /*6fe0*/  @!P0 IMAD.WIDE R18, R145, 0x2, R10.reuse ;  /* 0x0000000291128825 */ /* 0x100fe200078e020a */
[----:B------:R-:W-:Y:S01]  /*6ff0*/  @!PT LDS RZ, [RZ] ;  /* 0x00000000fffff984 */ /* 0x000fe20000000800 */
[----:B------:R1:W-:Y:S03]  /*7000*/  @!P0 LDGSTS.E.BYPASS.LTC128B.128 [R2+0x1b100], [R20.64], !P3 ;  /* 0x1b10000014028fae */ /* 0x0003e6000d901d46 */
[----:B------:R-:W-:Y:S01]  /*7010*/  @!P0 IMAD.WIDE R10, R144, 0x2, R10 ;  /* 0x00000002900a8825 */ /* 0x000fe200078e020a */
[----:B------:R2:W-:Y:S03]  /*7020*/  @!P0 LDGSTS.E.BYPASS.LTC128B.128 [R2+0x1f100], [R18.64], !P5 ;  /* 0x1f10000012028fae */ /* 0x0005e6000e901d46 */
[----:B------:R-:W-:Y:S01]  /*7030*/  IMAD R189, R189, c[0x0][0x2b0], RZ ;  /* 0x0000ac00bdbd7a24 */ /* 0x000fe200078e02ff */
[----:B------:R3:W-:Y:S01]  /*7040*/  @!P0 LDGSTS.E.BYPASS.LTC128B.128 [R2+0x23100], [R10.64], !P4 ;  /* 0x231000000a028fae */ /* 0x0007e2000e101d46 */
[----:B------:R-:W-:-:S03]  /*7050*/  @P6 IMAD.HI.U32 R8, R193, c[0x0][0x2bc], RZ ;  /* 0x0000af00c1086a27 */ /* 0x000fc600078e00ff */
[----:B------:R-:W0:Y:S01]  /*7060*/  LDGDEPBAR ;  /* 0x00000000000079af */ /* 0x000e220000000000 */
[C---:B------:R-:W-:Y:S01]  /*7070*/  IMAD R189, R198.reuse, c[0x0][0x2b4], R189 ;  /* 0x0000ad00c6bd7a24 */ /* 0x040fe200078e02bd */
[----:B------:R-:W-:Y:S01]  /*7080*/  @P6 SHF.R.U32.HI R6, RZ, c[0x0][0x2c0], R8 ;  /* 0x0000b000ff066a19 */ /* 0x000fe20000011608 */
[----:B------:R-:W-:-:S04]  /*7090*/  IMAD.WIDE.U32 R198, R198, c[0x0][0x2b0], RZ ;  /* 0x0000ac00c6c67a25 */ /* 0x000fc800078e00ff */
[----:B------:R-:W-:Y:S01]  /*70a0*/  IMAD.IADD R189, R199, 0x1, R189 ;  /* 0x00000001c7bd7824 */ /* 0x000fe200078e02bd */
[----:B------:R-:W-:-:S04]  /*70b0*/  @!P2 IADD3 R8, P3, R6, R198, RZ ;  /* 0x000000c60608a210 */ /* 0x000fc80007f7e0ff */
[----:B------:R-:W-:Y:S02]  /*70c0*/  @!P2 LEA.HI.X.SX32 R7, R6, R189, 0x1, P3 ;  /* 0x000000bd0607a211 */ /* 0x000fe400018f0eff */
[----:B------:R-:W-:-:S04]  /*70d0*/  @!P2 LEA R16, P3, R8, c[0x0][0x2a0], 0x2 ;  /* 0x0000a8000810aa11 */ /* 0x000fc800078610ff */
[----:B----4-:R-:W-:Y:S01]  /*70e0*/  @!P2 LEA.HI.X R17, R8, c[0x0][0x2a4], R7, 0x2, P3 ;  /* 0x0000a9000811aa11 */ /* 0x010fe200018f1407 */
[----:B------:R-:W-:Y:S06]  /*70f0*/  BAR.SYNC.DEFER_BLOCKING 0x0 ;  /* 0x0000000000007b1d */ /* 0x000fec0000010000 */
[----:B------:R2:W4:Y:S01]  /*7100*/  @!P2 LDG.E R192, [R16.64] ;  /* 0x0000000610c0a981 */ /* 0x000522000c1e1900 */
[----:B------:R-:W-:Y:S01]  /*7110*/  IMAD.MOV R6, RZ, RZ, -R6 ;  /* 0x000000ffff067224 */ /* 0x000fe200078e0a06 */
[----:B------:R-:W-:Y:S01]  /*7120*/  ISETP.GE.AND P5, PT, R146, c[0x0][0x1d4], PT ;  /* 0x0000750092007a0c */ /* 0x000fe20003fa6270 */
[----:B---3--:R-:W-:Y:S01]  /*7130*/  IMAD R11, R86, c[0x0][0x1e8], RZ ;  /* 0x00007a00560b7a24 */ /* 0x008fe200078e02ff */
[----:B------:R-:W-:Y:S01]  /*7140*/  ISETP.GE.AND P4, PT, R4, c[0x0][0x1d4], PT ;  /* 0x0000750004007a0c */ /* 0x000fe20003f86270 */
[----:B------:R-:W-:Y:S01]  /*7150*/  IMAD R193, R6, c[0x0][0x2b8], R193 ;  /* 0x0000ae0006c17a24 */ /* 0x000fe200078e02c1 */
[----:B------:R-:W-:Y:S01]  /*7160*/  ISETP.GE.AND P6, PT, R0, c[0x0][0x1d4], PT ;  /* 0x0000750000007a0c */ /* 0x000fe20003fc6270 */
[----:B------:R-:W-:Y:S01]  /*7170*/  IMAD.WIDE.U32 R150, R184, c[0x0][0x1e8], RZ ;  /* 0x00007a00b8967a25 */ /* 0x000fe200078e00ff */
[----:B------:R-:W-:-:S02]  /*7180*/  ISETP.GE.AND P3, PT, R146, c[0x0][0x1d4], PT ;  /* 0x0000750092007a0c */ /* 0x000fc40003f66270 */
[----:B-1----:R-:W-:Y:S01]  /*7190*/  SHF.R.S32.HI R20, RZ, 0x1f, R193 ;  /* 0x0000001fff147819 */ /* 0x002fe200000114c1 */
[----:B------:R-:W-:Y:S01]  /*71a0*/  IMAD.WIDE.U32 R6, R193, c[0x0][0x1e0], RZ ;  /* 0x00007800c1067a25 */ /* 0x000fe200078e00ff */
[----:B------:R-:W-:Y:S02]  /*71b0*/  LOP3.LUT R135, R135, 0xfffffffe, RZ, 0xc0, !PT ;  /* 0xfffffffe87877812 */ /* 0x000fe400078ec0ff */
[----:B------:R-:W-:Y:S01]  /*71c0*/  SHF.R.S32.HI R149, RZ, 0x1f, R146 ;  /* 0x0000001fff957819 */ /* 0x000fe20000011492 */
[----:B--2---:R-:W-:Y:S01]  /*71d0*/  IMAD R18, R20, c[0x0][0x1e0], RZ ;  /* 0x0000780014127a24 */ /* 0x004fe200078e02ff */
[----:B------:R-:W-:Y:S01]  /*71e0*/  SEL R38, RZ, 0x10, P6 ;  /* 0x00000010ff267807 */ /* 0x000fe20003000000 */
[----:B------:R-:W-:Y:S01]  /*71f0*/  IMAD R11, R184, c[0x0][0x1ec], R11 ;  /* 0x00007b00b80b7a24 */ /* 0x000fe200078e020b */
[----:B------:R-:W-:Y:S01]  /*7200*/  IADD3 R191, R2, 0x100, RZ ;  /* 0x0000010002bf7810 */ /* 0x000fe20007ffe0ff */
[----:B------:R-:W-:Y:S01]  /*7210*/  IMAD R18, R193, c[0x0][0x1e4], R18 ;  /* 0x00007900c1127a24 */ /* 0x000fe200078e0212 */
[----:B------:R-:W-:Y:S01]  /*7220*/  SHF.R.S32.HI R148, RZ, 0x1f, R145 ;  /* 0x0000001fff947819 */ /* 0x000fe20000011491 */
[----:B------:R-:W-:Y:S01]  /*7230*/  IMAD.IADD R188, R151, 0x1, R11 ;  /* 0x0000000197bc7824 */ /* 0x000fe200078e020b */
[----:B------:R-:W-:Y:S01]  /*7240*/  SHF.R.S32.HI R147, RZ, 0x1f, R144 ;  /* 0x0000001fff937819 */ /* 0x000fe20000011490 */
[----:B------:R-:W-:-:S02]  /*7250*/  IMAD.IADD R19, R7, 0x1, R18 ;  /* 0x0000000107137824 */ /* 0x000fc400078e0212 */
[----:B------:R-:W-:Y:S02]  /*7260*/  IMAD.MOV.U32 R18, RZ, RZ, R6 ;  /* 0x000000ffff127224 */ /* 0x000fe400078e0006 */
[----:B------:R-:W-:Y:S02]  /*7270*/  IMAD R20, R20, c[0x0][0x208], RZ ;  /* 0x0000820014147a24 */ /* 0x000fe400078e02ff */
[----:B------:R-:W-:-:S04]  /*7280*/  IMAD.WIDE.U32 R16, R193, c[0x0][0x208], RZ ;  /* 0x00008200c1107a25 */ /* 0x000fc800078e00ff */
[----:B------:R-:W-:Y:S02]  /*7290*/  IMAD R20, R193, c[0x0][0x20c], R20 ;  /* 0x00008300c1147a24 */ /* 0x000fe400078e0214 */
[----:B------:R-:W-:Y:S02]  /*72a0*/  IMAD R187, R86, c[0x0][0x210], RZ ;  /* 0x0000840056bb7a24 */ /* 0x000fe400078e02ff */
[----:B------:R-:W-:Y:S02]  /*72b0*/  IMAD.IADD R21, R17, 0x1, R20 ;  /* 0x0000000111157824 */ /* 0x000fe400078e0214 */
[----:B------:R-:W-:Y:S02]  /*72c0*/  IMAD.MOV.U32 R20, RZ, RZ, R16 ;  /* 0x000000ffff147224 */ /* 0x000fe400078e0010 */
[----:B------:R-:W-:-:S04]  /*72d0*/  IMAD.WIDE.U32 R40, R184, c[0x0][0x210], RZ ;  /* 0x00008400b8287a25 */ /* 0x000fc800078e00ff */
[----:B------:R-:W-:Y:S02]  /*72e0*/  IMAD R187, R184, c[0x0][0x214], R187 ;  /* 0x00008500b8bb7a24 */ /* 0x000fe400078e02bb */
[----:B------:R-:W-:Y:S02]  /*72f0*/  IMAD.IADD R80, R134, 0x1, -R9 ;  /* 0x0000000186507824 */ /* 0x000fe400078e0a09 */
[----:B------:R-:W-:Y:S02]  /*7300*/  IMAD.IADD R187, R41, 0x1, R187 ;  /* 0x0000000129bb7824 */ /* 0x000fe400078e02bb */
[----:B------:R-:W-:Y:S02]  /*7310*/  IMAD.IADD R6, R80, 0x1, -R3 ;  /* 0x0000000150067824 */ /* 0x000fe400078e0a03 */
[----:B------:R-:W-:-:S03]  /*7320*/  IMAD.WIDE R200, R146, 0x2, RZ ;  /* 0x0000000292c87825 */ /* 0x000fc600078e02ff */
[----:B------:R-:W-:Y:S02]  /*7330*/  ISETP.GE.AND P2, PT, R6, 0x1, PT ;  /* 0x000000010600780c */ /* 0x000fe40003f46270 */
[----:B----4-:R-:W-:Y:S01]  /*7340*/  SHF.R.S32.HI R7, RZ, 0x1f, R192 ;  /* 0x0000001fff077819 */ /* 0x010fe200000114c0 */
        /* <DEDUP_REMOVED lines=10> */
[----:B------:R-:W-:Y:S01]  /*73f0*/  SHFL.IDX PT, R18, R12, RZ, 0x181f ;  /* 0x00181fff0c127589 */ /* 0x000fe200000e0000 */
[----:B------:R-:W-:-:S03]  /*7400*/  IADD3 R7, P0, R40, R20, RZ ;  /* 0x0000001428077210 */ /* 0x000fc60007f1e0ff */
[----:B------:R-:W1:Y:S01]  /*7410*/  SHFL.IDX PT, R19, R10, RZ, 0x181f ;  /* 0x00181fff0a137589 */ /* 0x000e6200000e0000 */
[----:B------:R-:W-:Y:S02]  /*7420*/  IADD3.X R20, R187, R21, R8, P0, !PT ;  /* 0x00000015bb147210 */ /* 0x000fe400007fe408 */
[C---:B------:R-:W-:Y:S01]  /*7430*/  LEA R8, P0, R7.reuse, c[0x0][0x1f8], 0x1 ;  /* 0x00007e0007087a11 */ /* 0x040fe200078008ff */
[----:B------:R-:W-:Y:S03]  /*7440*/  SHFL.IDX PT, R16, R12, 0x1, 0x181f ;  /* 0x00381f000c107f89 */ /* 0x000fe600000e0000 */
[----:B------:R-:W-:Y:S01]  /*7450*/  LEA.HI.X R7, R7, c[0x0][0x1fc], R20, 0x1, P0 ;  /* 0x00007f0007077a11 */ /* 0x000fe200000f0c14 */
[----:B------:R-:W2:Y:S01]  /*7460*/  SHFL.IDX PT, R17, R10, 0x1, 0x181f ;  /* 0x00381f000a117f89 */ /* 0x000ea200000e0000 */
[----:B------:R-:W-:-:S03]  /*7470*/  ISETP.GT.AND P0, PT, R6, 0x20, PT ;  /* 0x000000200600780c */ /* 0x000fc60003f04270 */
        /* <DEDUP_REMOVED lines=60> */
[----:B-1----:R-:W-:-:S04]  /*7840*/  @!P3 LEA R10, P0, R7, c[0x0][0x2a0], 0x2 ;  /* 0x0000a800070aba11 */ /* 0x002fc800078010ff */
[----:B------:R-:W-:-:S05]  /*7850*/  @!P3 LEA.HI.X R11, R7, c[0x0][0x2a4], R4, 0x2, P0 ;  /* 0x0000a900070bba11 */ /* 0x000fca00000f1404 */
[----:B------:R-:W2:Y:S01]  /*7860*/  @!P3 LDG.E R192, [R10.64] ;  /* 0x000000060ac0b981 */ /* 0x000ea2000c1e1900 */
        /* <DEDUP_REMOVED lines=15> */
[----:B------:R-:W-:Y:S01]  /*7960*/  IADD3 R7, P0, R150, R10, RZ ;  /* 0x0000000a96077210 */ /* 0x000fe20007f1e0ff */
[----:B------:R-:W-:Y:S01]  /*7970*/  IMAD.SHL.U32 R10, R146, 0x2, RZ ;  /* 0x00000002920a7824 */ /* 0x000fe200078e00ff */
[----:B------:R-:W-:Y:S01]  /*7980*/  IADD3 R20, -R6, 0x10, RZ ;  /* 0x0000001006147810 */ /* 0x000fe20007ffe1ff */
[----:B------:R-:W-:Y:S02]  /*7990*/  IMAD R9, R192, c[0x0][0x1f4], R9 ;  /* 0x00007d00c0097a24 */ /* 0x000fe400078e0209 */
[----:B------:R-:W-:Y:S01]  /*79a0*/  IMAD.SHL.U32 R0, R144, 0x2, RZ ;  /* 0x0000000290007824 */ /* 0x000fe200078e00ff */
[----:B------:R-:W-:Y:S02]  /*79b0*/  LOP3.LUT R20, R20, 0xf, RZ, 0xc0, !PT ;  /* 0x0000000f14147812 */ /* 0x000fe400078ec0ff */
[----:B------:R-:W-:Y:S02]  /*79c0*/  IADD3.X R12, R188, R11, R9, P0, !PT ;  /* 0x0000000bbc0c7210 */ /* 0x000fe400007fe409 */
[----:B------:R-:W-:-:S02]  /*79d0*/  LEA R15, P0, R7, c[0x0][0x1c8], 0x1 ;  /* 0x00007200070f7a11 */ /* 0x000fc400078008ff */
[----:B------:R-:W-:Y:S02]  /*79e0*/  SEL R9, RZ, 0x10, P5 ;  /* 0x00000010ff097807 */ /* 0x000fe40002800000 */
[----:B------:R-:W-:Y:S01]  /*79f0*/  LEA.HI.X R12, R7, c[0x0][0x1cc], R12, 0x1, P0 ;  /* 0x00007300070c7a11 */ /* 0x000fe200000f0c0c */
[----:B------:R-:W1:Y:S01]  /*7a00*/  SHFL.IDX PT, R16, R15, 0x1, 0x181f ;  /* 0x00381f000f107f89 */ /* 0x000e6200000e0000 */
[----:B------:R-:W-:Y:S01]  /*7a10*/  IADD3 R23, -R9, 0x10, RZ ;  /* 0x0000001009177810 */ /* 0x000fe20007ffe1ff */
[----:B------:R-:W-:Y:S01]  /*7a20*/  IMAD.SHL.U32 R7, R145, 0x2, RZ ;  /* 0x0000000291077824 */ /* 0x000fe200078e00ff */
[----:B------:R-:W-:Y:S01]  /*7a30*/  SHF.L.U64.HI R11, R146, 0x1, R149 ;  /* 0x00000001920b7819 */ /* 0x000fe20000010295 */
        /* <DEDUP_REMOVED lines=25> */
.L_x_2329:
        /* <DEDUP_REMOVED lines=9> */
.L_x_2330:
[----:B------:R-:W-:Y:S01]  /*7c60*/  SHF.R.S32.HI R4, RZ, 0x1f, R84 ;  /* 0x0000001fff047819 */ /* 0x000fe20000011454 */
[----:B-1----:R-:W-:Y:S01]  /*7c70*/  IMAD.WIDE.U32 R8, R84, c[0x0][0x280], RZ ;  /* 0x0000a00054087a25 */ /* 0x002fe200078e00ff */
[----:B------:R-:W-:Y:S01]  /*7c80*/  ULDC.U8 UR4, c[0x0][0x298] ;  /* 0x0000a60000047ab9 */ /* 0x000fe20000000000 */
[-C--:B------:R-:W-:Y:S01]  /*7c90*/  LEA.HI R16, R5, R82.reuse, RZ, 0x2 ;  /* 0x0000005205107211 */ /* 0x080fe200078f10ff */
[----:B------:R-:W-:Y:S01]  /*7ca0*/  BSSY B2, `(.L_x_2331) ;  /* 0x00005c4000027945 */ /* 0x000fe20003800000 */
[----:B------:R-:W-:Y:S01]  /*7cb0*/  IMAD R7, R4, c[0x0][0x280], RZ ;  /* 0x0000a00004077a24 */ /* 0x000fe200078e02ff */
[----:B------:R-:W-:Y:S02]  /*7cc0*/  LEA R18, P0, R8, c[0x0][0x270], 0x1 ;  /* 0x00009c0008127a11 */ /* 0x000fe400078008ff */
[----:B------:R-:W-:Y:S01]  /*7cd0*/  LOP3.LUT R5, R16, 0xfffffffc, RZ, 0xc0, !PT ;  /* 0xfffffffc10057812 */ /* 0x000fe200078ec0ff */
[----:B------:R-:W-:Y:S01]  /*7ce0*/  IMAD R6, R84, c[0x0][0x284], R7 ;  /* 0x0000a10054067a24 */ /* 0x000fe200078e0207 */
[----:B------:R-:W-:Y:S01]  /*7cf0*/  SHF.R.S32.HI R16, RZ, 0x2, R16 ;  /* 0x00000002ff107819 */ /* 0x000fe20000011410 */
[----:B------:R-:W-:Y:S01]  /*7d00*/  IMAD R7, R4, c[0x0][0x290], RZ ;  /* 0x0000a40004077a24 */ /* 0x000fe200078e02ff */
[----:B------:R-:W-:Y:S01]  /*7d10*/  IADD3 R46, -R5, R82, RZ ;  /* 0x00000052052e7210 */ /* 0x000fe20007ffe1ff */
[----:B------:R-:W-:-:S02]  /*7d20*/  IMAD.IADD R6, R6, 0x1, R9 ;  /* 0x0000000106067824 */ /* 0x000fc400078e0209 */
[----:B------:R-:W-:Y:S01]  /*7d30*/  IMAD R4, R84, c[0x0][0x294], R7 ;  /* 0x0000a50054047a24 */ /* 0x000fe200078e0207 */
[----:B------:R-:W-:Y:S01]  /*7d40*/  SHF.L.U32 R24, R46, 0x3, RZ ;  /* 0x000000032e187819 */ /* 0x000fe200000006ff */
[----:B------:R-:W-:Y:S01]  /*7d50*/  IMAD R15, R83, 0x80, R16 ;  /* 0x00000080530f7824 */ /* 0x000fe200078e0210 */
        /* <DEDUP_REMOVED lines=89> */
.L_x_2334:
[----:B------:R-:W-:Y:S05]  /*82f0*/  BSYNC B0 ;  /* 0x0000000000007941 */ /* 0x000fea0003800000 */
.L_x_2333:
[----:B----4-:R-:W-:Y:S01]  /*8300*/  SHF.R.S32.HI R9, RZ, 0x1f, R16 ;  /* 0x0000001fff097819 */ /* 0x010fe20000011410 */
[----:B------:R-:W-:Y:S01]  /*8310*/  IMAD R45, R83, -0x80, R44 ;  /* 0xffffff80532d7824 */ /* 0x000fe200078e022c */
[--C-:B-----5:R-:W-:Y:S01]  /*8320*/  SHF.R.U64 R64, R30, 0x10, R31.reuse ;  /* 0x000000101e407819 */ /* 0x120fe2000000121f */
[----:B------:R-:W-:Y:S01]  /*8330*/  IMAD.MOV.U32 R66, RZ, RZ, R30 ;  /* 0x000000ffff427224 */ /* 0x000fe200078e001e */
[----:B------:R-:W-:Y:S01]  /*8340*/  LEA.HI R9, R9, R16, RZ, 0x3 ;  /* 0x0000001009097211 */ /* 0x000fe200078f18ff */
[----:B------:R-:W-:Y:S01]  /*8350*/  IMAD.MOV.U32 R30, RZ, RZ, R26 ;  /* 0x000000ffff1e7224 */ /* 0x000fe200078e001a */
[----:B------:R-:W-:Y:S01]  /*8360*/  IMNMX R45, R45, 0x80, PT ;  /* 0x000000802d2d7817 */ /* 0x000fe20003800200 */
[----:B------:R-:W-:Y:S01]  /*8370*/  IMAD.MOV.U32 R43, RZ, RZ, R31 ;  /* 0x000000ffff2b7224 */ /* 0x000fe200078e001f */
[----:B------:R-:W-:Y:S01]  /*8380*/  LOP3.LUT R9, R9, 0xfffffff8, RZ, 0xc0, !PT ;  /* 0xfffffff809097812 */ /* 0x000fe200078ec0ff */
[----:B------:R-:W-:Y:S01]  /*8390*/  IMAD.MOV.U32 R34, RZ, RZ, R28 ;  /* 0x000000ffff227224 */ /* 0x000fe200078e001c */
[----:B------:R-:W-:Y:S01]  /*83a0*/  SHF.R.U64 R60, R26, 0x10, R27 ;  /* 0x000000101a3c7819 */ /* 0x000fe2000000121b */
[----:B------:R-:W-:Y:S01]  /*83b0*/  IMAD.MOV.U32 R26, RZ, RZ, R22 ;  /* 0x000000ffff1a7224 */ /* 0x000fe200078e0016 */
[----:B------:R-:W-:Y:S01]  /*83c0*/  SHF.R.U32.HI R39, RZ, 0x10, R31 ;  /* 0x00000010ff277819 */ /* 0x000fe2000001161f */
[----:B------:R-:W-:Y:S01]  /*83d0*/  IMAD.IADD R9, R16, 0x1, -R9 ;  /* 0x0000000110097824 */ /* 0x000fe200078e0a09 */
[----:B------:R-:W-:Y:S01]  /*83e0*/  SHF.R.U64 R62, R28, 0x10, R29 ;  /* 0x000000101c3e7819 */ /* 0x000fe2000000121d */
[----:B------:R-:W-:Y:S01]  /*83f0*/  IMAD.MOV.U32 R53, RZ, RZ, R49 ;  /* 0x000000ffff357224 */ /* 0x000fe200078e0031 */
[----:B------:R-:W-:Y:S01]  /*8400*/  SHF.R.U64 R58, R22, 0x10, R23 ;  /* 0x00000010163a7819 */ /* 0x000fe20000001217 */
[C---:B------:R-:W-:Y:S01]  /*8410*/  IMAD.SHL.U32 R15, R9.reuse, 0x40, RZ ;  /* 0x00000040090f7824 */ /* 0x040fe200078e00ff */
[----:B------:R-:W-:Y:S01]  /*8420*/  LOP3.LUT P0, RZ, R9, 0x4, RZ, 0xc0, !PT ;  /* 0x0000000409ff7812 */ /* 0x000fe2000780c0ff */
[----:B------:R-:W-:Y:S01]  /*8430*/  IMAD.MOV.U32 R63, RZ, RZ, R29 ;  /* 0x000000ffff3f7224 */ /* 0x000fe200078e001d */
[----:B------:R-:W-:Y:S01]  /*8440*/  SHF.R.U64 R51, R48, 0x10, R49 ;  /* 0x0000001030337819 */ /* 0x000fe20000001231 */
        /* <DEDUP_REMOVED lines=9> */
[----:B------:R-:W-:Y:S01]  /*84e0*/  SHF.R.U32.HI R32, RZ, 0x10, R29 ;  /* 0x00000010ff207819 */ /* 0x000fe2000001161d */
[----:B------:R-:W-:Y:S01]  /*84f0*/  IMAD.MOV.U32 R57, RZ, RZ, R21 ;  /* 0x000000ffff397224 */ /* 0x000fe200078e0015 */
[----:B------:R-:W-:Y:S01]  /*8500*/  LOP3.LUT R15, R24, R15, RZ, 0x3c, !PT ;  /* 0x0000000f180f7212 */ /* 0x000fe200078e3cff */
[----:B------:R-:W-:Y:S01]  /*8510*/  IMAD.MOV.U32 R42, RZ, RZ, R48 ;  /* 0x000000ffff2a7224 */ /* 0x000fe200078e0030 */
[----:B------:R-:W-:Y:S01]  /*8520*/  SHF.R.U32.HI R28, RZ, 0x10, R27 ;  /* 0x00000010ff1c7819 */ /* 0x000fe2000001161b */
[----:B------:R-:W-:Y:S01]  /*8530*/  IMAD.MOV.U32 R52, RZ, RZ, R46 ;  /* 0x000000ffff347224 */ /* 0x000fe200078e002e */
[----:B------:R-:W-:Y:S01]  /*8540*/  SHF.R.U64 R55, R20, 0x10, R21 ;  /* 0x0000001014377819 */ /* 0x000fe20000001215 */
[----:B------:R-:W-:Y:S01]  /*8550*/  IMAD R18, R12, 0x200, R15 ;  /* 0x000002000c127824 */ /* 0x000fe200078e020f */
[--C-:B------:R-:W-:Y:S01]  /*8560*/  SHF.R.U64 R54, R10, 0x10, R11.reuse ;  /* 0x000000100a367819 */ /* 0x100fe2000000120b */
        /* <DEDUP_REMOVED lines=59> */
[--C-:B------:R-:W-:Y:S02]  /*8920*/  HADD2.F32 R44, -RZ, R42.reuse.H1_H1 ;  /* 0x3000002aff2c7230 */ /* 0x100fe40000004100 */
[----:B------:R-:W-:Y:S02]  /*8930*/  HADD2.F32 R51, -RZ, R39.H1_H1 ;  /* 0x30000027ff337230 */ /* 0x000fe40000004100 */
[----:B------:R-:W-:Y:S02]  /*8940*/  HADD2.F32 R52, -RZ, R43.H1_H1 ;  /* 0x3000002bff347230 */ /* 0x000fe40000004100 */
[----:B------:R-:W-:Y:S02]  /*8950*/  HADD2.F32 R55, -RZ, R42.H0_H0 ;  /* 0x2000002aff377230 */ /* 0x000fe40000004100 */
[--C-:B-1----:R-:W-:Y:S02]  /*8960*/  HADD2.F32 R47, -RZ, R4.reuse.H0_H0 ;  /* 0x20000004ff2f7230 */ /* 0x102fe40000004100 */
[----:B------:R-:W-:-:S02]  /*8970*/  HADD2.F32 R49, -RZ, R4.H1_H1 ;  /* 0x30000004ff317230 */ /* 0x000fc40000004100 */
[--C-:B------:R-:W-:Y:S01]  /*8980*/  HADD2.F32 R4, -RZ, R5.reuse.H0_H0 ;  /* 0x20000005ff047230 */ /* 0x100fe20000004100 */
[-C--:B------:R-:W-:Y:S01]  /*8990*/  FMUL.FTZ R54, R47, R44.reuse ;  /* 0x0000002c2f367220 */ /* 0x080fe20000410000 */
[----:B------:R-:W-:Y:S01]  /*89a0*/  HADD2.F32 R46, -RZ, R5.H1_H1 ;  /* 0x30000005ff2e7230 */ /* 0x000fe20000004100 */
[C---:B------:R-:W-:Y:S01]  /*89b0*/  FMUL.FTZ R50, R49.reuse, R44 ;  /* 0x0000002c31327220 */ /* 0x040fe20000410000 */
[--C-:B------:R-:W-:Y:S01]  /*89c0*/  HADD2.F32 R5, -RZ, R6.reuse.H0_H0 ;  /* 0x20000006ff057230 */ /* 0x100fe20000004100 */
[-C--:B------:R-:W-:Y:S01]  /*89d0*/  FFMA.FTZ R49, R49, R52.reuse, R54 ;  /* 0x0000003431317223 */ /* 0x080fe20000010036 */
[----:B------:R-:W-:Y:S01]  /*89e0*/  HADD2.F32 R48, -RZ, R6.H1_H1 ;  /* 0x30000006ff307230 */ /* 0x000fe20000004100 */
[----:B------:R-:W-:Y:S01]  /*89f0*/  FFMA.FTZ R50, R47, R52, -R50 ;  /* 0x000000342f327223 */ /* 0x000fe20000010832 */
[--C-:B------:R-:W-:Y:S02]  /*8a00*/  HADD2.F32 R6, -RZ, R7.reuse.H0_H0 ;  /* 0x20000007ff067230 */ /* 0x100fe40000004100 */
[----:B------:R-:W-:-:S02]  /*8a10*/  HADD2.F32 R53, -RZ, R7.H1_H1 ;  /* 0x30000007ff357230 */ /* 0x000fc40000004100 */
[----:B------:R-:W-:Y:S02]  /*8a20*/  HADD2.F32 R7, -RZ, R35.H1_H1 ;  /* 0x30000023ff077230 */ /* 0x000fe40000004100 */
[----:B------:R-:W-:-:S03]  /*8a30*/  HADD2.F32 R52, -RZ, R43.H0_H0 ;  /* 0x2000002bff347230 */ /* 0x000fc60000004100 */
[-C--:B------:R-:W-:Y:S02]  /*8a40*/  FMUL.FTZ R44, R46, R7.reuse ;  /* 0x000000072e2c7220 */ /* 0x080fe40000410000 */
[C---:B------:R-:W-:Y:S02]  /*8a50*/  FMUL.FTZ R7, R4.reuse, R7 ;  /* 0x0000000704077220 */ /* 0x040fe40000410000 */
[-C--:B------:R-:W-:Y:S01]  /*8a60*/  FFMA.FTZ R44, R4, R51.reuse, -R44 ;  /* 0x00000033042c7223 */ /* 0x080fe2000001082c */
[----:B------:R-:W-:Y:S01]  /*8a70*/  HADD2.F32 R4, -RZ, R35.H0_H0 ;  /* 0x20000023ff047230 */ /* 0x000fe20000004100 */
[----:B------:R-:W-:Y:S01]  /*8a80*/  FFMA.FTZ R51, R46, R51, R7 ;  /* 0x000000332e337223 */ /* 0x000fe20000010007 */
[----:B------:R-:W-:Y:S01]  /*8a90*/  HADD2.F32 R46, -RZ, R39.H0_H0 ;  /* 0x20000027ff2e7230 */ /* 0x000fe20000004100 */
[-C--:B------:R-:W-:Y:S02]  /*8aa0*/  FMUL.FTZ R7, R48, R55.reuse ;  /* 0x0000003730077220 */ /* 0x080fe40000410000 */
[----:B------:R-:W-:-:S02]  /*8ab0*/  FMUL.FTZ R55, R5, R55 ;  /* 0x0000003705377220 */ /* 0x000fc40000410000 */
[-C--:B------:R-:W-:Y:S02]  /*8ac0*/  FMUL.FTZ R47, R53, R4.reuse ;  /* 0x00000004352f7220 */ /* 0x080fe40000410000 */
[----:B------:R-:W-:Y:S02]  /*8ad0*/  FMUL.FTZ R4, R6, R4 ;  /* 0x0000000406047220 */ /* 0x000fe40000410000 */
[----:B------:R-:W-:Y:S01]  /*8ae0*/  FFMA.FTZ R7, R5, R52, -R7 ;  /* 0x0000003405077223 */ /* 0x000fe20000010807 */
[----:B------:R-:W-:Y:S01]  /*8af0*/  F2FP.PACK_AB R5, R51, R44 ;  /* 0x0000002c3305723e */ /* 0x000fe200000000ff */
[----:B------:R-:W-:Y:S02]  /*8b00*/  FFMA.FTZ R48, R48, R52, R55 ;  /* 0x0000003430307223 */ /* 0x000fe40000010037 */
[-C--:B------:R-:W-:Y:S02]  /*8b10*/  FFMA.FTZ R47, R6, R46.reuse, -R47 ;  /* 0x0000002e062f7223 */ /* 0x080fe4000001082f */
[----:B------:R-:W-:Y:S01]  /*8b20*/  FFMA.FTZ R46, R53, R46, R4 ;  /* 0x0000002e352e7223 */ /* 0x000fe20000010004 */
[----:B------:R-:W-:-:S02]  /*8b30*/  F2FP.PACK_AB R6, R48, R7 ;  /* 0x000000073006723e */ /* 0x000fc400000000ff */
[----:B------:R-:W-:Y:S02]  /*8b40*/  F2FP.PACK_AB R4, R49, R50 ;  /* 0x000000323104723e */ /* 0x000fe400000000ff */
[----:B------:R-:W-:-:S05]  /*8b50*/  F2FP.PACK_AB R7, R46, R47 ;  /* 0x0000002f2e07723e */ /* 0x000fca00000000ff */
[----:B------:R1:W-:Y:S02]  /*8b60*/  STS.128 [R18], R4 ;  /* 0x0000000412007388 */ /* 0x0003e40000000c00 */
.L_x_2338:
[----:B------:R-:W-:Y:S05]  /*8b70*/  BSYNC B0 ;  /* 0x0000000000007941 */ /* 0x000fea0003800000 */
.L_x_2337:
[----:B-1----:R-:W-:Y:S01]  /*8b80*/  IADD3 R4, R17, 0x10, RZ ;  /* 0x0000001011047810 */ /* 0x002fe20007ffe0ff */
[----:B------:R-:W-:Y:S03]  /*8b90*/  BSSY B0, `(.L_x_2339) ;  /* 0x0000029000007945 */ /* 0x000fe60003800000 */
[----:B------:R-:W-:-:S13]  /*8ba0*/  ISETP.GE.AND P0, PT, R4, c[0x0][0x27c], PT ;  /* 0x00009f0004007a0c */ /* 0x000fda0003f06270 */
        /* <DEDUP_REMOVED lines=39> */
.L_x_2340:
[----:B------:R-:W-:Y:S05]  /*8e20*/  BSYNC B0 ;  /* 0x0000000000007941 */ /* 0x000fea0003800000 */
.L_x_2339:
[----:B-1----:R-:W-:Y:S01]  /*8e30*/  IADD3 R4, R17, 0x20, RZ ;  /* 0x0000002011047810 */ /* 0x002fe20007ffe0ff */
[----:B------:R-:W-:Y:S03]  /*8e40*/  BSSY B0, `(.L_x_2341) ;  /* 0x0000029000007945 */ /* 0x000fe60003800000 */
[----:B------:R-:W-:-:S13]  /*8e50*/  ISETP.GE.AND P0, PT, R4, c[0x0][0x27c], PT ;  /* 0x00009f0004007a0c */ /* 0x000fda0003f06270 */
[----:B------:R-:W-:Y:S05]  /*8e60*/  @P0 BRA `(.L_x_2342) ;  /* 0x0000026000000947 */ /* 0x000fea0003800000 */
[----:B------:R-:W1:Y:S01]  /*8e70*/  LDS.128 R4, [R18+0x4000] ;  /* 0x0040000012047984 */ /* 0x000e620000000c00 */
        /* <DEDUP_REMOVED lines=36> */
[----:B------:R1:W-:Y:S02]  /*90c0*/  STS.128 [R18+0x4000], R4 ;  /* 0x0040000412007388 */ /* 0x0003e40000000c00 */
.L_x_2342:
[----:B------:R-:W-:Y:S05]  /*90d0*/  BSYNC B0 ;  /* 0x0000000000007941 */ /* 0x000fea0003800000 */
.L_x_2341:
        /* <DEDUP_REMOVED lines=42> */
.L_x_2344:
[----:B------:R-:W-:Y:S05]  /*9380*/  BSYNC B0 ;  /* 0x0000000000007941 */ /* 0x000fea0003800000 */
.L_x_2343:
        /* <DEDUP_REMOVED lines=42> */
.L_x_2346:
[----:B------:R-:W-:Y:S05]  /*9630*/  BSYNC B0 ;  /* 0x0000000000007941 */ /* 0x000fea0003800000 */
.L_x_2345:
[----:B-1----:R-:W-:-:S04]  /*9640*/  IADD3 R4, R17, 0x50, RZ ;  /* 0x0000005011047810 */ /* 0x002fc80007ffe0ff */
[----:B------:R-:W-:-:S13]  /*9650*/  ISETP.GE.AND P0, PT, R4, c[0x0][0x27c], PT ;  /* 0x00009f0004007a0c */ /* 0x000fda0003f06270 */
[----:B------:R-:W-:Y:S05]  /*9660*/  @P0 BRA `(.L_x_2336) ;  /* 0x0000026000000947 */ /* 0x000fea0003800000 */
[----:B------:R-:W1:Y:S01]  /*9670*/  LDS.128 R4, [R8+0x8000] ;  /* 0x0080000008047984 */ /* 0x000e620000000c00 */
[----:B------:R-:W-:Y:S02]  /*9680*/  HADD2.F32 R44, -RZ, R11.H1_H1 ;  /* 0x3000000bff2c7230 */ /* 0x000fe40000004100 */
        /* <DEDUP_REMOVED lines=36> */
.L_x_2336:
[----:B------:R-:W-:Y:S05]  /*98d0*/  BSYNC B1 ;  /* 0x0000000000017941 */ /* 0x000fea0003800000 */
.L_x_2335:
        /* <DEDUP_REMOVED lines=26> */
[C---:B------:R-:W-:Y:S01]  /*9a80*/  FFMA.FTZ R16, R51.reuse, R4, -R16 ;  /* 0x0000000433107223 */ /* 0x040fe20000010810 */
[----:B------:R-:W-:Y:S01]  /*9a90*/  HADD2.F32 R7, -RZ, R7.H1_H1 ;  /* 0x30000007ff077230 */ /* 0x000fe20000004100 */
[----:B------:R-:W-:-:S02]  /*9aa0*/  FFMA.FTZ R49, R51, R44, R49 ;  /* 0x0000002c33317223 */ /* 0x000fc40000010031 */
[C---:B------:R-:W-:Y:S02]  /*9ab0*/  FFMA.FTZ R50, R48.reuse, R45, -R50 ;  /* 0x0000002d30327223 */ /* 0x040fe40000010832 */
[----:B------:R-:W-:Y:S02]  /*9ac0*/  FFMA.FTZ R47, R48, R47, R52 ;  /* 0x0000002f302f7223 */ /* 0x000fe40000010034 */
[C---:B------:R-:W-:Y:S02]  /*9ad0*/  FMUL.FTZ R4, R42.reuse, R46 ;  /* 0x0000002e2a047220 */ /* 0x040fe40000410000 */
[----:B------:R-:W-:Y:S02]  /*9ae0*/  FMUL.FTZ R44, R42, R5 ;  /* 0x000000052a2c7220 */ /* 0x000fe40000410000 */
[C---:B------:R-:W-:Y:S02]  /*9af0*/  FMUL.FTZ R42, R35.reuse, R7 ;  /* 0x00000007232a7220 */ /* 0x040fe40000410000 */
[----:B------:R-:W-:-:S02]  /*9b00*/  FMUL.FTZ R48, R35, R6 ;  /* 0x0000000623307220 */ /* 0x000fc40000410000 */
[----:B------:R-:W-:Y:S01]  /*9b10*/  FFMA.FTZ R35, R43, R5, -R4 ;  /* 0x000000052b237223 */ /* 0x000fe20000010804 */
[----:B------:R-:W-:Y:S01]  /*9b20*/  F2FP.PACK_AB R4, R47, R50 ;  /* 0x000000322f04723e */ /* 0x000fe200000000ff */
[----:B------:R-:W-:Y:S01]  /*9b30*/  FFMA.FTZ R44, R43, R46, R44 ;  /* 0x0000002e2b2c7223 */ /* 0x000fe2000001002c */
[----:B------:R-:W-:Y:S01]  /*9b40*/  F2FP.PACK_AB R5, R49, R16 ;  /* 0x000000103105723e */ /* 0x000fe200000000ff */
[C---:B------:R-:W-:Y:S02]  /*9b50*/  FFMA.FTZ R42, R39.reuse, R6, -R42 ;  /* 0x00000006272a7223 */ /* 0x040fe4000001082a */
[----:B------:R-:W-:Y:S01]  /*9b60*/  FFMA.FTZ R7, R39, R7, R48 ;  /* 0x0000000727077223 */ /* 0x000fe20000010030 */
[----:B------:R-:W-:-:S04]  /*9b70*/  F2FP.PACK_AB R6, R44, R35 ;  /* 0x000000232c06723e */ /* 0x000fc800000000ff */
[----:B------:R-:W-:-:S05]  /*9b80*/  F2FP.PACK_AB R7, R7, R42 ;  /* 0x0000002a0707723e */ /* 0x000fca00000000ff */
[----:B------:R1:W-:Y:S02]  /*9b90*/  STS.128 [R18+0x2000], R4 ;  /* 0x0020000412007388 */ /* 0x0003e40000000c00 */
.L_x_2349:
[----:B------:R-:W-:Y:S05]  /*9ba0*/  BSYNC B0 ;  /* 0x0000000000007941 */ /* 0x000fea0003800000 */
.L_x_2348:
        /* <DEDUP_REMOVED lines=8> */
[--C-:B------:R-:W-:Y:S02]  /*9c30*/  HADD2.F32 R44, -RZ, R34.reuse.H1_H1 ;  /* 0x30000022ff2c7230 */ /* 0x100fe40000004100 */
        /* <DEDUP_REMOVED lines=23> */
[----:B------:R-:W-:Y:S02]  /*9db0*/  FFMA.FTZ R33, R34, R5, -R33 ;  /* 0x0000000522217223 */ /* 0x000fe40000010821 */
[----:B------:R-:W-:-:S02]  /*9dc0*/  FFMA.FTZ R35, R32, R6, -R35 ;  /* 0x0000000620237223 */ /* 0x000fc40000010823 */
[----:B------:R-:W-:Y:S02]  /*9dd0*/  FFMA.FTZ R45, R47, R42, R45 ;  /* 0x0000002a2f2d7223 */ /* 0x000fe4000001002d */
[----:B------:R-:W-:Y:S01]  /*9de0*/  FFMA.FTZ R34, R34, R43, R4 ;  /* 0x0000002b22227223 */ /* 0x000fe20000010004 */
[----:B------:R-:W-:Y:S01]  /*9df0*/  F2FP.PACK_AB R4, R39, R46 ;  /* 0x0000002e2704723e */ /* 0x000fe200000000ff */
[----:B------:R-:W-:Y:S01]  /*9e00*/  FFMA.FTZ R32, R32, R7, R31 ;  /* 0x0000000720207223 */ /* 0x000fe2000001001f */
[----:B------:R-:W-:Y:S02]  /*9e10*/  F2FP.PACK_AB R5, R45, R16 ;  /* 0x000000102d05723e */ /* 0x000fe400000000ff */
[----:B------:R-:W-:Y:S02]  /*9e20*/  F2FP.PACK_AB R6, R34, R33 ;  /* 0x000000212206723e */ /* 0x000fe400000000ff */
[----:B------:R-:W-:-:S05]  /*9e30*/  F2FP.PACK_AB R7, R32, R35 ;  /* 0x000000232007723e */ /* 0x000fca00000000ff */
[----:B------:R1:W-:Y:S02]  /*9e40*/  STS.128 [R8+0x2000], R4 ;  /* 0x0020000408007388 */ /* 0x0003e40000000c00 */
.L_x_2351:
[----:B------:R-:W-:Y:S05]  /*9e50*/  BSYNC B0 ;  /* 0x0000000000007941 */ /* 0x000fea0003800000 */
.L_x_2350:
        /* <DEDUP_REMOVED lines=27> */
[C---:B------:R-:W-:Y:S02]  /*a010*/  FMUL.FTZ R4, R29.reuse, R34 ;  /* 0x000000221d047220 */ /* 0x040fe40000410000 */
[----:B------:R-:W-:Y:S02]  /*a020*/  FMUL.FTZ R31, R29, R5 ;  /* 0x000000051d1f7220 */ /* 0x000fe40000410000 */
[C---:B------:R-:W-:Y:S02]  /*a030*/  FMUL.FTZ R29, R27.reuse, R7 ;  /* 0x000000071b1d7220 */ /* 0x040fe40000410000 */
[----:B------:R-:W-:Y:S02]  /*a040*/  FMUL.FTZ R27, R27, R6 ;  /* 0x000000061b1b7220 */ /* 0x000fe40000410000 */
[----:B------:R-:W-:Y:S02]  /*a050*/  FFMA.FTZ R35, R43, R32, R35 ;  /* 0x000000202b237223 */ /* 0x000fe40000010023 */
[----:B------:R-:W-:-:S02]  /*a060*/  FFMA.FTZ R29, R28, R6, -R29 ;  /* 0x000000061c1d7223 */ /* 0x000fc4000001081d */
[----:B------:R-:W-:Y:S02]  /*a070*/  FFMA.FTZ R44, R42, R33, R44 ;  /* 0x000000212a2c7223 */ /* 0x000fe4000001002c */
[C---:B------:R-:W-:Y:S01]  /*a080*/  FFMA.FTZ R32, R30.reuse, R5, -R4 ;  /* 0x000000051e207223 */ /* 0x040fe20000010804 */
[----:B------:R-:W-:Y:S01]  /*a090*/  F2FP.PACK_AB R5, R35, R16 ;  /* 0x000000102305723e */ /* 0x000fe200000000ff */
[----:B------:R-:W-:Y:S01]  /*a0a0*/  FFMA.FTZ R31, R30, R34, R31 ;  /* 0x000000221e1f7223 */ /* 0x000fe2000001001f */
[----:B------:R-:W-:Y:S01]  /*a0b0*/  F2FP.PACK_AB R4, R44, R39 ;  /* 0x000000272c04723e */ /* 0x000fe200000000ff */
[----:B------:R-:W-:-:S03]  /*a0c0*/  FFMA.FTZ R28, R28, R7, R27 ;  /* 0x000000071c1c7223 */ /* 0x000fc6000001001b */
[----:B------:R-:W-:Y:S02]  /*a0d0*/  F2FP.PACK_AB R6, R31, R32 ;  /* 0x000000201f06723e */ /* 0x000fe400000000ff */
[----:B------:R-:W-:-:S05]  /*a0e0*/  F2FP.PACK_AB R7, R28, R29 ;  /* 0x0000001d1c07723e */ /* 0x000fca00000000ff */
[----:B------:R1:W-:Y:S02]  /*a0f0*/  STS.128 [R18+0x6000], R4 ;  /* 0x0060000412007388 */ /* 0x0003e40000000c00 */
.L_x_2353:
[----:B------:R-:W-:Y:S05]  /*a100*/  BSYNC B0 ;  /* 0x0000000000007941 */ /* 0x000fea0003800000 */
.L_x_2352:
        /* <DEDUP_REMOVED lines=42> */
.L_x_2355:
[----:B------:R-:W-:Y:S05]  /*a3b0*/  BSYNC B0 ;  /* 0x0000000000007941 */ /* 0x000fea0003800000 */
.L_x_2354:
        /* <DEDUP_REMOVED lines=42> */
.L_x_2357:
[----:B------:R-:W-:Y:S05]  /*a660*/  BSYNC B0 ;  /* 0x0000000000007941 */ /* 0x000fea0003800000 */
.L_x_2356:
        /* <DEDUP_REMOVED lines=40> */
[----:B------:R1:W-:Y:S01]  /*a8f0*/  STS.128 [R8+0xa000], R4 ;  /* 0x00a0000408007388 */ /* 0x0003e20000000c00 */
[----:B------:R-:W-:Y:S05]  /*a900*/  BRA `(.L_x_2347) ;  /* 0x00002fd000007947 */ /* 0x000fea0003800000 */
.L_x_2332:
[----:B------:R-:W-:Y:S01]  /*a910*/  ISETP.GE.AND P0, PT, R15, R44, PT ;  /* 0x0000002c0f00720c */ /* 0x000fe20003f06270 */
[----:B------:R-:W-:Y:S01]  /*a920*/  BSSY B0, `(.L_x_2358) ;  /* 0x0000035000007945 */ /* 0x000fe20003800000 */
[----:B------:R-:W-:Y:S01]  /*a930*/  MOV R42, R32 ;  /* 0x00000020002a7202 */ /* 0x000fe20000000f00 */
[----:B------:R-:W-:Y:S01]  /*a940*/  IMAD.MOV.U32 R26, RZ, RZ, R18 ;  /* 0x000000ffff1a7224 */ /* 0x000fe200078e0012 */
[----:B------:R-:W-:Y:S01]  /*a950*/  MOV R43, R33 ;  /* 0x00000021002b7202 */ /* 0x000fe20000000f00 */
        /* <DEDUP_REMOVED lines=32> */
[----:B--2---:R-:W-:Y:S02]  /*ab60*/  IADD3 R18, R24, 0x40, RZ ;  /* 0x0000004018127810 */ /* 0x004fe40007ffe0ff */
[----:B-1----:R-:W-:-:S04]  /*ab70*/  @!P0 IMAD.WIDE R20, R15, 0x2, R26 ;  /* 0x000000020f148825 */ /* 0x002fc800078e021a */
        /* <DEDUP_REMOVED lines=15> */
.L_x_2359:
[----:B------:R-:W-:Y:S05]  /*ac70*/  BSYNC B0 ;  /* 0x0000000000007941 */ /* 0x000fea0003800000 */
.L_x_2358:
[----:B------:R-:W-:Y:S01]  /*ac80*/  IMAD R47, R83, -0x80, R44 ;  /* 0xffffff80532f7824 */ /* 0x000fe200078e022c */
[--C-:B-----5:R-:W-:Y:S01]  /*ac90*/  SHF.R.U64 R67, R32, 0x10, R33.reuse ;  /* 0x0000001020437819 */ /* 0x120fe20000001221 */
[----:B------:R-:W-:Y:S01]  /*aca0*/  IMAD.MOV.U32 R68, RZ, RZ, R32 ;  /* 0x000000ffff447224 */ /* 0x000fe200078e0020 */
[--C-:B------:R-:W-:Y:S01]  /*acb0*/  SHF.R.U32.HI R39, RZ, 0x10, R33.reuse ;  /* 0x00000010ff277819 */ /* 0x100fe20000011621 */
[----:B------:R-:W-:Y:S01]  /*acc0*/  IMAD.MOV.U32 R69, RZ, RZ, R33 ;  /* 0x000000ffff457224 */ /* 0x000fe200078e0021 */
[----:B------:R-:W-:Y:S01]  /*acd0*/  IMNMX R47, R47, 0x80, PT ;  /* 0x000000802f2f7817 */ /* 0x000fe20003800200 */
[----:B------:R-:W-:Y:S01]  /*ace0*/  IMAD.MOV.U32 R66, RZ, RZ, R34 ;  /* 0x000000ffff427224 */ /* 0x000fe200078e0022 */
[----:B------:R-:W-:Y:S01]  /*acf0*/  SHF.R.U64 R65, R34, 0x10, R35 ;  /* 0x0000001022417819 */ /* 0x000fe20000001223 */
[--C-:B------:R-:W-:Y:S01]  /*ad00*/  IMAD.MOV.U32 R63, RZ, RZ, R49.reuse ;  /* 0x000000ffff3f7224 */ /* 0x100fe200078e0031 */
[----:B------:R-:W-:Y:S01]  /*ad10*/  ISETP.GE.AND P0, PT, R16, R47, PT ;  /* 0x0000002f1000720c */ /* 0x000fe20003f06270 */
[----:B------:R-:W-:Y:S01]  /*ad20*/  IMAD.MOV.U32 R32, RZ, RZ, R50 ;  /* 0x000000ffff207224 */ /* 0x000fe200078e0032 */
[----:B------:R-:W-:Y:S01]  /*ad30*/  SHF.R.U64 R62, R48, 0x10, R49 ;  /* 0x00000010303e7819 */ /* 0x000fe20000001231 */
[----:B------:R-:W-:Y:S01]  /*ad40*/  IMAD.MOV.U32 R61, RZ, RZ, R51 ;  /* 0x000000ffff3d7224 */ /* 0x000fe200078e0033 */
[----:B------:R-:W-:Y:S01]  /*ad50*/  SHF.R.U32.HI R60, RZ, 0x10, R49 ;  /* 0x00000010ff3c7819 */ /* 0x000fe20000011631 */
[----:B------:R-:W-:Y:S01]  /*ad60*/  IMAD.MOV.U32 R57, RZ, RZ, R29 ;  /* 0x000000ffff397224 */ /* 0x000fe200078e001d */
[----:B------:R-:W-:Y:S01]  /*ad70*/  SHF.R.U64 R59, R50, 0x10, R51 ;  /* 0x00000010323b7819 */ /* 0x000fe20000001233 */
[----:B--2---:R-:W-:Y:S01]  /*ad80*/  IMAD.MOV.U32 R53, RZ, RZ, R9 ;  /* 0x000000ffff357224 */ /* 0x004fe200078e0009 */
        /* <DEDUP_REMOVED lines=23> */
[--C-:B------:R-:W-:Y:S01]  /*af00*/  IMAD.MOV.U32 R7, RZ, RZ, R21.reuse ;  /* 0x000000ffff077224 */ /* 0x100fe200078e0015 */
[--C-:B------:R-:W-:Y:S01]  /*af10*/  SHF.R.U64 R5, R20, 0x10, R21.reuse ;  /* 0x0000001014057819 */ /* 0x100fe20000001215 */
        /* <DEDUP_REMOVED lines=134> */
.L_x_2363:
[----:B------:R-:W-:Y:S05]  /*b780*/  BSYNC B0 ;  /* 0x0000000000007941 */ /* 0x000fea0003800000 */
.L_x_2362:
        /* <DEDUP_REMOVED lines=106> */
.L_x_2365:
[----:B------:R-:W-:Y:S05]  /*be30*/  BSYNC B0 ;  /* 0x0000000000007941 */ /* 0x000fea0003800000 */
.L_x_2364:
        /* <DEDUP_REMOVED lines=105> */
.L_x_2361:
[----:B------:R-:W-:Y:S05]  /*c4d0*/  BSYNC B1 ;  /* 0x0000000000017941 */ /* 0x000fea0003800000 */
.L_x_2360:
        /* <DEDUP_REMOVED lines=103> */
.L_x_2367:
[----:B------:R-:W-:Y:S05]  /*cb50*/  BSYNC B0 ;  /* 0x0000000000007941 */ /* 0x000fea0003800000 */
.L_x_2366:
        /* <DEDUP_REMOVED lines=19> */
[----:B------:R-:W-:Y:S02]  /*cc90*/  SHF.R.S32.HI R4, RZ, 0x1f, R9 ;  /* 0x0000001fff047819 */ /* 0x000fe40000011409 */
[----:B------:R-:W-:Y:S01]  /*cca0*/  LEA.HI R8, R8, R7, RZ, 0x6 ;  /* 0x0000000708087211 */ /* 0x000fe200078f30ff */
[----:B------:R-:W-:Y:S01]  /*ccb0*/  IMAD.SHL.U32 R5, R5, 0x40, RZ ;  /* 0x0000004005057824 */ /* 0x000fe200078e00ff */
[----:B------:R-:W-:Y:S02]  /*ccc0*/  LOP3.LUT R10, R10, 0x1c0, RZ, 0xc0, !PT ;  /* 0x000001c00a0a7812 */ /* 0x000fe400078ec0ff */
        /* <DEDUP_REMOVED lines=85> */
.L_x_2369:
[----:B------:R-:W-:Y:S05]  /*d220*/  BSYNC B0 ;  /* 0x0000000000007941 */ /* 0x000fea0003800000 */
.L_x_2368:
        /* <DEDUP_REMOVED lines=20> */
[----:B------:R-:W-:Y:S01]  /*d370*/  HADD2.F32 R44, -RZ, R23.H1_H1 ;  /* 0x30000017ff2c7230 */ /* 0x000fe20000004100 */
        /* <DEDUP_REMOVED lines=40> */
[----:B------:R-:W-:Y:S01]  /*d600*/  HADD2.F32 R5, -RZ, R6.H0_H0 ;  /* 0x20000006ff057230 */ /* 0x000fe20000004100 */
[----:B------:R-:W-:Y:S01]  /*d610*/  FMUL.FTZ R47, R17, R27 ;  /* 0x0000001b112f7220 */ /* 0x000fe20000410000 */
[----:B------:R-:W-:Y:S01]  /*d620*/  HADD2.F32 R28, -RZ, R10.H1_H1 ;  /* 0x3000000aff1c7230 */ /* 0x000fe20000004100 */
[-C--:B------:R-:W-:Y:S01]  /*d630*/  FMUL.FTZ R35, R35, R31.reuse ;  /* 0x0000001f23237220 */ /* 0x080fe20000410000 */
[----:B------:R-:W-:Y:S01]  /*d640*/  HADD2.F32 R33, -RZ, R6.H1_H1 ;  /* 0x30000006ff217230 */ /* 0x000fe20000004100 */
        /* <DEDUP_REMOVED lines=14> */
[----:B------:R-:W-:-:S02]  /*d730*/  FMUL.FTZ R31, R31, R33 ;  /* 0x000000211f1f7220 */ /* 0x000fc40000410000 */
[----:B------:R-:W-:Y:S01]  /*d740*/  FFMA.FTZ R33, R5, R33, R50 ;  /* 0x0000002105217223 */ /* 0x000fe20000010032 */
[----:B------:R-:W-:Y:S01]  /*d750*/  HADD2.F32 R50, -RZ, R18.H0_H0 ;  /* 0x20000012ff327230 */ /* 0x000fe20000004100 */
        /* <DEDUP_REMOVED lines=24> */
.L_x_2347:
[----:B------:R-:W-:Y:S05]  /*d8e0*/  BSYNC B2 ;  /* 0x0000000000027941 */ /* 0x000fea0003800000 */
.L_x_2331:
        /* <DEDUP_REMOVED lines=47> */
[----:B------:R-:W-:Y:S02]  /*dbe0*/  IMAD R0, R0, c[0x0][0x208], RZ ;  /* 0x0000820000007a24 */ /* 0x000fe400078e02ff */
[----:B------:R-:W-:Y:S01]  /*dbf0*/  IMAD.SHL.U32 R44, R146, 0x2, RZ ;  /* 0x00000002922c7824 */ /* 0x000fe200078e00ff */
[----:B------:R-:W-:Y:S01]  /*dc00*/  LOP3.LUT R49, R49, 0xf, RZ, 0xc0, !PT ;  /* 0x0000000f31317812 */ /* 0x000fe200078ec0ff */
[----:B------:R-:W-:Y:S01]  /*dc10*/  IMAD R39, R193, c[0x0][0x20c], R0 ;  /* 0x00008300c1277a24 */ /* 0x000fe200078e0200 */
[----:B------:R-:W-:Y:S01]  /*dc20*/  SHF.R.S32.HI R0, RZ, 0x1f, R192 ;  /* 0x0000001fff007819 */ /* 0x000fe200000114c0 */
[----:B------:R-:W-:Y:S02]  /*dc30*/  IMAD.SHL.U32 R41, R145, 0x2, RZ ;  /* 0x0000000291297824 */ /* 0x000fe400078e00ff */
[----:B------:R-:W-:Y:S02]  /*dc40*/  IMAD.IADD R43, R43, 0x1, R39 ;  /* 0x000000012b2b7824 */ /* 0x000fe400078e0227 */
[----:B------:R-:W-:-:S02]  /*dc50*/  IMAD R39, R0, c[0x0][0x218], RZ ;  /* 0x0000860000277a24 */ /* 0x000fc400078e02ff */
[----:B------:R-:W-:-:S04]  /*dc60*/  IMAD.WIDE.U32 R42, R192, c[0x0][0x218], R42 ;  /* 0x00008600c02a7a25 */ /* 0x000fc800078e002a */
[----:B------:R-:W-:Y:S01]  /*dc70*/  IMAD R0, R192, c[0x0][0x21c], R39 ;  /* 0x00008700c0007a24 */ /* 0x000fe200078e0227 */
[----:B------:R-:W-:Y:S02]  /*dc80*/  IADD3 R40, P0, R40, R42, RZ ;  /* 0x0000002a28287210 */ /* 0x000fe40007f1e0ff */
[----:B------:R-:W-:Y:S02]  /*dc90*/  SHF.L.U64.HI R42, R145, 0x1, R148 ;  /* 0x00000001912a7819 */ /* 0x000fe40000010294 */
[----:B------:R-:W-:Y:S01]  /*dca0*/  IADD3.X R39, R187, R43, R0, P0, !PT ;  /* 0x0000002bbb277210 */ /* 0x000fe200007fe400 */
[----:B------:R-:W-:Y:S01]  /*dcb0*/  IMAD.SHL.U32 R0, R144, 0x2, RZ ;  /* 0x0000000290007824 */ /* 0x000fe200078e00ff */
        /* <DEDUP_REMOVED lines=34> */
.L_x_2370:
[----:B--2---:R-:W-:Y:S01]  /*dee0*/  IMAD.MOV.U32 R2, RZ, RZ, 0x40 ;  /* 0x00000040ff027424 */ /* 0x004fe200078e00ff */
[----:B------:R-:W-:Y:S01]  /*def0*/  LOP3.LUT P0, RZ, R37, 0x4, RZ, 0xc0, !PT ;  /* 0x0000000425ff7812 */ /* 0x000fe2000780c0ff */
[----:B------:R-:W-:Y:S01]  /*df00*/  LDSM.16.M88.4 R48, [R3+0x4000] ;  /* 0x004000000330783b */ /* 0x000fe20000000200 */
[----:B------:R-:W-:Y:S01]  /*df10*/  LOP3.LUT R81, R81, 0xffffffe0, RZ, 0xc0, !PT ;  /* 0xffffffe051517812 */ /* 0x000fe200078ec0ff */
[----:B-1----:R-:W-:Y:S01]  /*df20*/  HMMA.16816.F32 R84, R32, R128, RZ ;  /* 0x000000802054723c */ /* 0x002fe200000018ff */
[----:B------:R-:W-:Y:S01]  /*df30*/  SEL R0, R2, 0xffffffc0, !P0 ;  /* 0xffffffc002007807 */ /* 0x000fe20004000000 */
[----:B------:R1:W-:Y:S01]  /*df40*/  LDSM.16.M88.4 R72, [R3+0x8000] ;  /* 0x008000000348783b */ /* 0x0003e20000000200 */
[----:B------:R-:W-:Y:S01]  /*df50*/  LOP3.LUT P0, RZ, R36, 0x4, RZ, 0xc0, !PT ;  /* 0x0000000424ff7812 */ /* 0x000fe2000780c0ff */
[----:B------:R-:W-:Y:S02]  /*df60*/  IMAD.IADD R82, R82, 0x1, -R81 ;  /* 0x0000000152527824 */ /* 0x000fe400078e0a51 */
        /* <DEDUP_REMOVED lines=8> */
[----:B------:R-:W-:Y:S01]  /*dff0*/  IMAD.SHL.U32 R177, R177, 0x2, RZ ;  /* 0x00000002b1b17824 */ /* 0x000fe200078e00ff */
[----:B------:R-:W2:Y:S03]  /*e000*/  LDSM.16.M88.4 R120, [R128+0xc100] ;  /* 0x00c100008078783b */ /* 0x000ea60000000200 */
[--C-:B------:R-:W-:Y:S01]  /*e010*/  IMAD.IADD R176, R0, 0x1, R177.reuse ;  /* 0x0000000100b07824 */ /* 0x100fe200078e02b1 */
[----:B------:R-:W-:Y:S01]  /*e020*/  LDSM.16.M88.4 R56, [R178] ;  /* 0x00000000b238783b */ /* 0x000fe20000000200 */
[----:B------:R-:W-:-:S02]  /*e030*/  IMAD.IADD R175, R181, 0x1, R177 ;  /* 0x00000001b5af7824 */ /* 0x000fc400078e02b1 */
[----:B------:R-:W-:Y:S01]  /*e040*/  HMMA.16816.F32 R84, R28, R124, R84 ;  /* 0x0000007c1c54723c */ /* 0x000fe20000001854 */
[----:B-1----:R-:W-:Y:S01]  /*e050*/  SHF.R.S32.HI R3, RZ, 0x1f, R82 ;  /* 0x0000001fff037819 */ /* 0x002fe20000011452 */
[----:B------:R-:W1:Y:S01]  /*e060*/  LDSM.16.M88.4 R116, [R2+0xc100] ;  /* 0x00c100000274783b */ /* 0x000e620000000200 */
[----:B------:R-:W-:Y:S02]  /*e070*/  IMAD.IADD R0, R0, 0x1, R175 ;  /* 0x0000000100007824 */ /* 0x000fe400078e02af */
[----:B------:R-:W-:Y:S01]  /*e080*/  LEA.HI R3, R3, R82, RZ, 0x2 ;  /* 0x0000005203037211 */ /* 0x000fe200078f10ff */
[----:B------:R-:W5:Y:S01]  /*e090*/  LDSM.16.M88.4 R112, [R183+0xe100] ;  /* 0x00e10000b770783b */ /* 0x000f620000000200 */
[----:B------:R-:W-:Y:S02]  /*e0a0*/  IMAD.IADD R164, R181, 0x1, R176 ;  /* 0x00000001b5a47824 */ /* 0x000fe400078e02b0 */
[----:B------:R-:W-:Y:S01]  /*e0b0*/  LOP3.LUT R3, R3, 0x7ffffffc, RZ, 0xc0, !PT ;  /* 0x7ffffffc03037812 */ /* 0x000fe200078ec0ff */
[----:B------:R-:W4:Y:S04]  /*e0c0*/  LDSM.16.M88.4 R108, [R139+0xe100] ;  /* 0x00e100008b6c783b */ /* 0x000f280000000200 */
[----:B------:R-:W-:Y:S01]  /*e0d0*/  IMAD.IADD R3, R82, 0x1, -R3 ;  /* 0x0000000152037824 */ /* 0x000fe200078e0a03 */
[----:B------:R-:W-:Y:S03]  /*e0e0*/  LDSM.16.M88.4 R44, [R179+0x4000] ;  /* 0x00400000b32c783b */ /* 0x000fe60000000200 */
[----:B------:R-:W-:Y:S01]  /*e0f0*/  IMAD R3, R3, -0x2, R80 ;  /* 0xfffffffe03037824 */ /* 0x000fe200078e0250 */
[----:B------:R-:W3:Y:S01]  /*e100*/  LDSM.16.M88.4 R104, [R128+0xe100] ;  /* 0x00e100008068783b */ /* 0x000ee20000000200 */
[----:B------:R-:W-:Y:S03]  /*e110*/  HMMA.16816.F32 R80, R32, R130, RZ ;  /* 0x000000822050723c */ /* 0x000fe600000018ff */
[----:B------:R-:W-:Y:S01]  /*e120*/  LDSM.16.M88.4 R40, [R178+0x4000] ;  /* 0x00400000b228783b */ /* 0x000fe20000000200 */
[----:B------:R-:W-:-:S03]  /*e130*/  ISETP.GT.AND P0, PT, R3, RZ, PT ;  /* 0x000000ff0300720c */ /* 0x000fc60003f04270 */
[----:B------:R-:W3:Y:S04]  /*e140*/  LDSM.16.M88.4 R100, [R2+0xe100] ;  /* 0x00e100000264783b */ /* 0x000ee80000000200 */
[----:B------:R-:W-:Y:S01]  /*e150*/  LDSM.16.M88.4 R36, [R182+0x8000] ;  /* 0x00800000b624783b */ /* 0x000fe20000000200 */
[----:B--2---:R-:W-:Y:S03]  /*e160*/  HMMA.16816.F32 R84, R60, R120, R84 ;  /* 0x000000783c54723c */ /* 0x004fe60000001854 */
[----:B------:R-:W2:Y:S04]  /*e170*/  LDSM.16.M88.4 R96, [R183+0x10100] ;  /* 0x01010000b760783b */ /* 0x000ea80000000200 */
[----:B------:R-:W2:Y:S04]  /*e180*/  LDSM.16.M88.4 R92, [R139+0x10100] ;  /* 0x010100008b5c783b */ /* 0x000ea80000000200 */
[----:B------:R-:W-:Y:S01]  /*e190*/  LDSM.16.M88.4 R68, [R179+0x8000] ;  /* 0x00800000b344783b */ /* 0x000fe20000000200 */
[----:B------:R-:W-:Y:S03]  /*e1a0*/  HMMA.16816.F32 R80, R28, R126, R80 ;  /* 0x0000007e1c50723c */ /* 0x000fe60000001850 */
[----:B------:R-:W2:Y:S04]  /*e1b0*/  LDSM.16.M88.4 R88, [R128+0x10100] ;  /* 0x010100008058783b */ /* 0x000ea80000000200 */
[----:B------:R-:W-:Y:S04]  /*e1c0*/  LDSM.16.M88.4 R64, [R178+0x8000] ;  /* 0x00800000b240783b */ /* 0x000fe80000000200 */
[----:B------:R-:W2:Y:S01]  /*e1d0*/  LDSM.16.M88.4 R76, [R2+0x10100] ;  /* 0x01010000024c783b */ /* 0x000ea20000000200 */
[----:B-1----:R-:W-:Y:S03]  /*e1e0*/  HMMA.16816.F32 R84, R56, R116, R84 ;  /* 0x000000743854723c */ /* 0x002fe60000001854 */
[----:B------:R-:W0:Y:S09]  /*e1f0*/  LDGDEPBAR ;  /* 0x00000000000079af */ /* 0x000e320000000000 */
[----:B------:R-:W-:Y:S11]  /*e200*/  HMMA.16816.F32 R80, R60, R122, R80 ;  /* 0x0000007a3c50723c */ /* 0x000ff60000001850 */
[----:B------:R-:W-:Y:S01]  /*e210*/  @!UPT UIADD3 URZ, URZ, URZ, URZ ;  /* 0x0000003f3f3ff290 */ /* 0x000fe2000fffe03f */
[----:B-----5:R-:W-:Y:S11]  /*e220*/  HMMA.16816.F32 R84, R52, R112, R84 ;  /* 0x000000703454723c */ /* 0x020ff60000001854 */
[----:B------:R-:W-:Y:S01]  /*e230*/  @!UPT UIADD3 URZ, URZ, URZ, URZ ;  /* 0x0000003f3f3ff290 */ /* 0x000fe2000fffe03f */
[----:B------:R-:W-:Y:S01]  /*e240*/  HMMA.16816.F32 R80, R56, R118, R80 ;  /* 0x000000763850723c */ /* 0x000fe20000001850 */
[----:B------:R-:W1:Y:S11]  /*e250*/  LDSM.16.M88.4 R116, [R128+0xc900] ;  /* 0x00c900008074783b */ /* 0x000e760000000200 */
[----:B----4-:R-:W-:Y:S11]  /*e260*/  HMMA.16816.F32 R84, R48, R108, R84 ;  /* 0x0000006c3054723c */ /* 0x010ff60000001854 */
[----:B------:R-:W-:Y:S01]  /*e270*/  @!UPT UIADD3 URZ, URZ, URZ, URZ ;  /* 0x0000003f3f3ff290 */ /* 0x000fe2000fffe03f */
[----:B------:R-:W-:Y:S01]  /*e280*/  HMMA.16816.F32 R80, R52, R114, R80 ;  /* 0x000000723450723c */ /* 0x000fe20000001850 */
[----:B------:R-:W4:Y:S11]  /*e290*/  LDSM.16.M88.4 R112, [R2+0xc900] ;  /* 0x00c900000270783b */ /* 0x000f360000000200 */
[----:B---3--:R-:W-:Y:S11]  /*e2a0*/  HMMA.16816.F32 R84, R44, R104, R84 ;  /* 0x000000682c54723c */ /* 0x008ff60000001854 */
[----:B------:R-:W-:Y:S01]  /*e2b0*/  @!UPT UIADD3 URZ, URZ, URZ, URZ ;  /* 0x0000003f3f3ff290 */ /* 0x000fe2000fffe03f */
[----:B------:R-:W-:Y:S01]  /*e2c0*/  HMMA.16816.F32 R80, R48, R110, R80 ;  /* 0x0000006e3050723c */ /* 0x000fe20000001850 */
[----:B------:R-:W3:Y:S11]  /*e2d0*/  LDSM.16.M88.4 R108, [R183+0xe900] ;  /* 0x00e90000b76c783b */ /* 0x000ef60000000200 */
[----:B------:R-:W-:Y:S11]  /*e2e0*/  HMMA.16816.F32 R84, R40, R100, R84 ;  /* 0x000000642854723c */ /* 0x000ff60000001854 */
[----:B------:R-:W-:Y:S01]  /*e2f0*/  @!UPT UIADD3 URZ, URZ, URZ, URZ ;  /* 0x0000003f3f3ff290 */ /* 0x000fe2000fffe03f */
[----:B------:R-:W-:Y:S01]  /*e300*/  HMMA.16816.F32 R80, R44, R106, R80 ;  /* 0x0000006a2c50723c */ /* 0x000fe20000001850 */
[----:B------:R-:W5:Y:S11]  /*e310*/  LDSM.16.M88.4 R104, [R139+0xe900] ;  /* 0x00e900008b68783b */ /* 0x000f760000000200 */
[----:B--2---:R-:W-:Y:S11]  /*e320*/  HMMA.16816.F32 R84, R36, R96, R84 ;  /* 0x000000602454723c */ /* 0x004ff60000001854 */
[----:B------:R-:W-:Y:S01]  /*e330*/  @!UPT UIADD3 URZ, URZ, URZ, URZ ;  /* 0x0000003f3f3ff290 */ /* 0x000fe2000fffe03f */
[----:B------:R-:W-:Y:S01]  /*e340*/  HMMA.16816.F32 R80, R40, R102, R80 ;  /* 0x000000662850723c */ /* 0x000fe20000001850 */
[----:B------:R-:W2:Y:S11]  /*e350*/  LDSM.16.M88.4 R100, [R128+0xe900] ;  /* 0x00e900008064783b */ /* 0x000eb60000000200 */
[----:B------:R-:W-:Y:S11]  /*e360*/  HMMA.16816.F32 R84, R72, R92, R84 ;  /* 0x0000005c4854723c */ /* 0x000ff60000001854 */
[----:B------:R-:W-:Y:S01]  /*e370*/  @!UPT UIADD3 URZ, URZ, URZ, URZ ;  /* 0x0000003f3f3ff290 */ /* 0x000fe2000fffe03f */
[----:B------:R-:W-:Y:S01]  /*e380*/  HMMA.16816.F32 R80, R36, R98, R80 ;  /* 0x000000622450723c */ /* 0x000fe20000001850 */
[----:B------:R-:W-:Y:S11]  /*e390*/  LDSM.16.M88.4 R96, [R2+0xe900] ;  /* 0x00e900000260783b */ /* 0x000ff60000000200 */
        /* <DEDUP_REMOVED lines=8> */
[----:B------:R-:W-:-:S02]  /*e420*/  FSEL R121, R86, -INF , P0 ;  /* 0xff80000056797808 */ /* 0x000fc40000000000 */
[----:B------:R-:W-:Y:S02]  /*e430*/  FSEL R124, R84, -INF , P0 ;  /* 0xff800000547c7808 */ /* 0x000fe40000000000 */
[----:B------:R-:W-:-:S04]  /*e440*/  ISETP.GT.AND P0, PT, R3, 0x1, PT ;  /* 0x000000010300780c */ /* 0x000fc80003f04270 */
[----:B------:R-:W-:Y:S02]  /*e450*/  FSEL R120, R87, -INF , P0 ;  /* 0xff80000057787808 */ /* 0x000fe40000000000 */
[----:B------:R-:W-:Y:S02]  /*e460*/  FSEL R125, R85, -INF , P0 ;  /* 0xff800000557d7808 */ /* 0x000fe40000000000 */
[----:B------:R-:W-:Y:S01]  /*e470*/  HMMA.16816.F32 R80, R64, R78, R80 ;  /* 0x0000004e4050723c */ /* 0x000fe20000001850 */
[C---:B------:R-:W-:Y:S01]  /*e480*/  ISETP.GT.AND P0, PT, R3.reuse, 0x8, PT ;  /* 0x000000080300780c */ /* 0x040fe20003f04270 */
[----:B------:R-:W-:Y:S04]  /*e490*/  LDSM.16.M88.4 R84, [R128+0x10900] ;  /* 0x010900008054783b */ /* 0x000fe80000000200 */
[----:B------:R-:W-:Y:S11]  /*e4a0*/  LDSM.16.M88.4 R76, [R2+0x10900] ;  /* 0x01090000024c783b */ /* 0x000ff60000000200 */
[----:B------:R-:W-:Y:S07]  /*e4b0*/  @!UPT UIADD3 URZ, URZ, URZ, URZ ;  /* 0x0000003f3f3ff290 */ /* 0x000fee000fffe03f */
[----:B------:R-:W-:Y:S02]  /*e4c0*/  FSEL R130, R82, -INF , P0 ;  /* 0xff80000052827808 */ /* 0x000fe40000000000 */
[----:B------:R-:W-:Y:S02]  /*e4d0*/  FSEL R156, R80, -INF , P0 ;  /* 0xff800000509c7808 */ /* 0x000fe40000000000 */
[----:B------:R-:W-:-:S04]  /*e4e0*/  ISETP.GT.AND P0, PT, R3, 0x9, PT ;  /* 0x000000090300780c */ /* 0x000fc80003f04270 */
[----:B------:R-:W-:Y:S02]  /*e4f0*/  FSEL R126, R83, -INF , P0 ;  /* 0xff800000537e7808 */ /* 0x000fe40000000000 */
[----:B------:R-:W-:Y:S02]  /*e500*/  FSEL R154, R81, -INF , P0 ;  /* 0xff800000519a7808 */ /* 0x000fe40000000000 */
[----:B------:R-:W-:Y:S01]  /*e510*/  HMMA.16816.F32 R80, R32, R12, RZ ;  /* 0x0000000c2050723c */ /* 0x000fe200000018ff */
[----:B------:R-:W-:-:S07]  /*e520*/  ISETP.GT.AND P0, PT, R3, 0x10, PT ;  /* 0x000000100300780c */ /* 0x000fce0003f04270 */
[----:B------:R-:W-:Y:S11]  /*e530*/  HMMA.16816.F32 R12, R32, R14, RZ ;  /* 0x0000000e200c723c */ /* 0x000ff600000018ff */
[----:B------:R-:W-:Y:S05]  /*e540*/  @!UPT UIADD3 URZ, URZ, URZ, URZ ;  /* 0x0000003f3f3ff290 */ /* 0x000fea000fffe03f */
[C---:B------:R-:W-:Y:S08]  /*e550*/  HMMA.16816.F32 R80, R28.reuse, R24, R80 ;  /* 0x000000181c50723c */ /* 0x040ff00000001850 */
[----:B------:R-:W-:Y:S08]  /*e560*/  HMMA.16816.F32 R12, R28, R26, R12 ;  /* 0x0000001a1c0c723c */ /* 0x000ff0000000180c */
[----:B------:R-:W-:Y:S08]  /*e570*/  HMMA.16816.F32 R24, R32, R8, RZ ;  /* 0x000000082018723c */ /* 0x000ff000000018ff */
[C---:B-1----:R-:W-:Y:S08]  /*e580*/  HMMA.16816.F32 R80, R60.reuse, R116, R80 ;  /* 0x000000743c50723c */ /* 0x042ff00000001850 */
[----:B------:R-:W-:Y:S08]  /*e590*/  HMMA.16816.F32 R12, R60, R118, R12 ;  /* 0x000000763c0c723c */ /* 0x000ff0000000180c */
[----:B------:R-:W-:Y:S08]  /*e5a0*/  HMMA.16816.F32 R8, R32, R10, RZ ;  /* 0x0000000a2008723c */ /* 0x000ff000000018ff */
[C---:B----4-:R-:W-:Y:S08]  /*e5b0*/  HMMA.16816.F32 R80, R56.reuse, R112, R80 ;  /* 0x000000703850723c */ /* 0x050ff00000001850 */
[----:B------:R-:W-:Y:S08]  /*e5c0*/  HMMA.16816.F32 R12, R56, R114, R12 ;  /* 0x00000072380c723c */ /* 0x000ff0000000180c */
[----:B------:R-:W-:Y:S08]  /*e5d0*/  HMMA.16816.F32 R24, R28, R20, R24 ;  /* 0x000000141c18723c */ /* 0x000ff00000001818 */
[C---:B---3--:R-:W-:Y:S08]  /*e5e0*/  HMMA.16816.F32 R80, R52.reuse, R108, R80 ;  /* 0x0000006c3450723c */ /* 0x048ff00000001850 */
[----:B------:R-:W-:Y:S01]  /*e5f0*/  HMMA.16816.F32 R12, R52, R110, R12 ;  /* 0x0000006e340c723c */ /* 0x000fe2000000180c */
[----:B------:R-:W1:Y:S07]  /*e600*/  LDSM.16.M88.4 R108, [R128+0xd100] ;  /* 0x00d10000806c783b */ /* 0x000e6e0000000200 */
[----:B------:R-:W-:Y:S01]  /*e610*/  HMMA.16816.F32 R8, R28, R22, R8 ;  /* 0x000000161c08723c */ /* 0x000fe20000001808 */
[----:B------:R-:W-:Y:S07]  /*e620*/  LDSM.16.M88.4 R20, [R183+0xf900] ;  /* 0x00f90000b714783b */ /* 0x000fee0000000200 */
[C---:B-----5:R-:W-:Y:S08]  /*e630*/  HMMA.16816.F32 R80, R48.reuse, R104, R80 ;  /* 0x000000683050723c */ /* 0x060ff00000001850 */
[----:B------:R-:W-:Y:S01]  /*e640*/  HMMA.16816.F32 R12, R48, R106, R12 ;  /* 0x0000006a300c723c */ /* 0x000fe2000000180c */
[----:B------:R-:W3:Y:S11]  /*e650*/  LDSM.16.M88.4 R104, [R2+0xd100] ;  /* 0x00d100000268783b */ /* 0x000ef60000000200 */
[----:B------:R-:W-:Y:S04]  /*e660*/  @!UPT UIADD3 URZ, URZ, URZ, URZ ;  /* 0x0000003f3f3ff290 */ /* 0x000fe8000fffe03f */
[----:B--2---:R-:W-:Y:S08]  /*e670*/  HMMA.16816.F32 R80, R44, R100, R80 ;  /* 0x000000642c50723c */ /* 0x004ff00000001850 */
[----:B-1----:R-:W-:Y:S08]  /*e680*/  HMMA.16816.F32 R24, R60, R108, R24 ;  /* 0x0000006c3c18723c */ /* 0x002ff00000001818 */
[----:B------:R-:W-:Y:S01]  /*e690*/  HMMA.16816.F32 R12, R44, R102, R12 ;  /* 0x000000662c0c723c */ /* 0x000fe2000000180c */
[----:B------:R-:W1:Y:S07]  /*e6a0*/  LDSM.16.M88.4 R100, [R183+0xf100] ;  /* 0x00f10000b764783b */ /* 0x000e6e0000000200 */
[----:B------:R-:W-:Y:S08]  /*e6b0*/  HMMA.16816.F32 R80, R40, R96, R80 ;  /* 0x000000602850723c */ /* 0x000ff00000001850 */
[----:B------:R-:W-:Y:S08]  /*e6c0*/  HMMA.16816.F32 R8, R60, R110, R8 ;  /* 0x0000006e3c08723c */ /* 0x000ff00000001808 */
[----:B---3--:R-:W-:Y:S08]  /*e6d0*/  HMMA.16816.F32 R24, R56, R104, R24 ;  /* 0x000000683818723c */ /* 0x008ff00000001818 */
[----:B------:R-:W-:Y:S08]  /*e6e0*/  HMMA.16816.F32 R80, R36, R92, R80 ;  /* 0x0000005c2450723c */ /* 0x000ff00000001850 */
[----:B------:R-:W-:Y:S01]  /*e6f0*/  HMMA.16816.F32 R12, R40, R98, R12 ;  /* 0x00000062280c723c */ /* 0x000fe2000000180c */
[----:B------:R-:W2:Y:S07]  /*e700*/  LDSM.16.M88.4 R96, [R139+0xf100] ;  /* 0x00f100008b60783b */ /* 0x000eae0000000200 */
[----:B------:R-:W-:Y:S08]  /*e710*/  HMMA.16816.F32 R8, R56, R106, R8 ;  /* 0x0000006a3808723c */ /* 0x000ff00000001808 */
[----:B-1----:R-:W-:Y:S08]  /*e720*/  HMMA.16816.F32 R24, R52, R100, R24 ;  /* 0x000000643418723c */ /* 0x002ff00000001818 */
[----:B------:R-:W-:Y:S08]  /*e730*/  HMMA.16816.F32 R80, R72, R88, R80 ;  /* 0x000000584850723c */ /* 0x000ff00000001850 */
[----:B------:R-:W-:Y:S01]  /*e740*/  HMMA.16816.F32 R12, R36, R94, R12 ;  /* 0x0000005e240c723c */ /* 0x000fe2000000180c */
[----:B------:R-:W1:Y:S07]  /*e750*/  LDSM.16.M88.4 R92, [R128+0xf100] ;  /* 0x00f10000805c783b */ /* 0x000e6e0000000200 */
[----:B------:R-:W-:Y:S08]  /*e760*/  HMMA.16816.F32 R8, R52, R102, R8 ;  /* 0x000000663408723c */ /* 0x000ff00000001808 */
[----:B--2---:R-:W-:Y:S08]  /*e770*/  HMMA.16816.F32 R24, R48, R96, R24 ;  /* 0x000000603018723c */ /* 0x004ff00000001818 */
[----:B------:R-:W-:Y:S08]  /*e780*/  HMMA.16816.F32 R80, R68, R84, R80 ;  /* 0x000000544450723c */ /* 0x000ff00000001850 */
[----:B------:R-:W-:Y:S01]  /*e790*/  HMMA.16816.F32 R12, R72, R90, R12 ;  /* 0x0000005a480c723c */ /* 0x000fe2000000180c */
[----:B------:R-:W2:Y:S07]  /*e7a0*/  LDSM.16.M88.4 R88, [R2+0xf100] ;  /* 0x00f100000258783b */ /* 0x000eae0000000200 */
[----:B------:R-:W-:Y:S01]  /*e7b0*/  HMMA.16816.F32 R8, R48, R98, R8 ;  /* 0x000000623008723c */ /* 0x000fe20000001808 */
[----:B------:R-:W-:Y:S07]  /*e7c0*/  LDSM.16.M88.4 R96, [R2+0x11900] ;  /* 0x011900000260783b */ /* 0x000fee0000000200 */
[----:B-1----:R-:W-:Y:S08]  /*e7d0*/  HMMA.16816.F32 R24, R44, R92, R24 ;  /* 0x0000005c2c18723c */ /* 0x002ff00000001818 */
[----:B------:R-:W-:Y:S08]  /*e7e0*/  HMMA.16816.F32 R80, R64, R76, R80 ;  /* 0x0000004c4050723c */ /* 0x000ff00000001850 */
[----:B------:R-:W-:Y:S01]  /*e7f0*/  HMMA.16816.F32 R12, R68, R86, R12 ;  /* 0x00000056440c723c */ /* 0x000fe2000000180c */
[----:B------:R-:W1:Y:S07]  /*e800*/  LDSM.16.M88.4 R84, [R183+0x11100] ;  /* 0x01110000b754783b */ /* 0x000e6e0000000200 */
[----:B------:R-:W-:Y:S01]  /*e810*/  HMMA.16816.F32 R8, R44, R94, R8 ;  /* 0x0000005e2c08723c */ /* 0x000fe20000001808 */
[----:B------:R-:W-:Y:S07]  /*e820*/  LDSM.16.M88.4 R92, [R128+0x11900] ;  /* 0x01190000805c783b */ /* 0x000fee0000000200 */
[----:B--2---:R-:W-:Y:S01]  /*e830*/  HMMA.16816.F32 R24, R40, R88, R24 ;  /* 0x000000582818723c */ /* 0x004fe20000001818 */
[----:B------:R-:W-:-:S02]  /*e840*/  FSEL R122, R82, -INF , P0 ;  /* 0xff800000527a7808 */ /* 0x000fc40000000000 */
[----:B------:R-:W-:Y:S02]  /*e850*/  FSEL R152, R80, -INF , P0 ;  /* 0xff80000050987808 */ /* 0x000fe40000000000 */
[----:B------:R-:W-:-:S03]  /*e860*/  ISETP.GT.AND P0, PT, R3, 0x11, PT ;  /* 0x000000110300780c */ /* 0x000fc60003f04270 */
[----:B------:R-:W-:Y:S01]  /*e870*/  HMMA.16816.F32 R12, R64, R78, R12 ;  /* 0x0000004e400c723c */ /* 0x000fe2000000180c */
[----:B------:R-:W-:Y:S01]  /*e880*/  FSEL R116, R83, -INF , P0 ;  /* 0xff80000053747808 */ /* 0x000fe20000000000 */
[----:B------:R-:W-:Y:S01]  /*e890*/  LDSM.16.M88.4 R76, [R128+0x11100] ;  /* 0x01110000804c783b */ /* 0x000fe20000000200 */
[----:B------:R-:W-:Y:S02]  /*e8a0*/  FSEL R138, R81, -INF , P0 ;  /* 0xff800000518a7808 */ /* 0x000fe40000000000 */
[----:B------:R-:W-:Y:S01]  /*e8b0*/  ISETP.GT.AND P0, PT, R3, 0x18, PT ;  /* 0x000000180300780c */ /* 0x000fe20003f04270 */
[----:B------:R-:W2:Y:S02]  /*e8c0*/  LDSM.16.M88.4 R80, [R139+0x11100] ;  /* 0x011100008b50783b */ /* 0x000ea40000000200 */
[----:B------:R-:W-:Y:S02]  /*e8d0*/  HMMA.16816.F32 R8, R40, R90, R8 ;  /* 0x0000005a2808723c */ /* 0x000fe40000001808 */
[----:B------:R-:W-:Y:S06]  /*e8e0*/  LDSM.16.M88.4 R88, [R139+0x11900] ;  /* 0x011900008b58783b */ /* 0x000fec0000000200 */
[----:B------:R-:W-:Y:S08]  /*e8f0*/  HMMA.16816.F32 R100, R32, R4, RZ ;  /* 0x000000042064723c */ /* 0x000ff000000018ff */
[----:B-1----:R-:W-:Y:S01]  /*e900*/  HMMA.16816.F32 R24, R36, R84, R24 ;  /* 0x000000542418723c */ /* 0x002fe20000001818 */
[----:B------:R-:W-:-:S02]  /*e910*/  FSEL R216, R14, -INF , P0 ;  /* 0xff8000000ed87808 */ /* 0x000fc40000000000 */
[----:B------:R-:W-:Y:S02]  /*e920*/  FSEL R220, R12, -INF , P0 ;  /* 0xff8000000cdc7808 */ /* 0x000fe40000000000 */
[----:B------:R-:W-:-:S03]  /*e930*/  ISETP.GT.AND P0, PT, R3, 0x19, PT ;  /* 0x000000190300780c */ /* 0x000fc60003f04270 */
[----:B------:R-:W-:Y:S01]  /*e940*/  HMMA.16816.F32 R8, R36, R86, R8 ;  /* 0x000000562408723c */ /* 0x000fe20000001808 */
[----:B------:R-:W-:Y:S01]  /*e950*/  FSEL R118, R15, -INF , P0 ;  /* 0xff8000000f767808 */ /* 0x000fe20000000000 */
[----:B------:R-:W-:Y:S01]  /*e960*/  LDSM.16.M88.4 R84, [R183+0x11900] ;  /* 0x01190000b754783b */ /* 0x000fe20000000200 */
[----:B------:R-:W-:Y:S02]  /*e970*/  FSEL R218, R13, -INF , P0 ;  /* 0xff8000000dda7808 */ /* 0x000fe40000000000 */
[C---:B------:R-:W-:Y:S01]  /*e980*/  ISETP.GT.AND P0, PT, R3.reuse, 0x20, PT ;  /* 0x000000200300780c */ /* 0x040fe20003f04270 */
[----:B------:R-:W1:Y:S02]  /*e990*/  LDSM.16.M88.4 R12, [R2+0x11100] ;  /* 0x01110000020c783b */ /* 0x000e640000000200 */
[----:B------:R-:W-:Y:S08]  /*e9a0*/  HMMA.16816.F32 R4, R32, R6, RZ ;  /* 0x000000062004723c */ /* 0x000ff000000018ff */
[C---:B--2---:R-:W-:Y:S08]  /*e9b0*/  HMMA.16816.F32 R24, R72.reuse, R80, R24 ;  /* 0x000000504818723c */ /* 0x044ff00000001818 */
[----:B------:R-:W-:Y:S01]  /*e9c0*/  HMMA.16816.F32 R8, R72, R82, R8 ;  /* 0x000000524808723c */ /* 0x000fe20000001808 */
[----:B------:R-:W-:Y:S07]  /*e9d0*/  LDSM.16.M88.4 R80, [R2+0xf900] ;  /* 0x00f900000250783b */ /* 0x000fee0000000200 */
[----:B------:R-:W-:Y:S08]  /*e9e0*/  HMMA.16816.F32 R100, R28, R16, R100 ;  /* 0x000000101c64723c */ /* 0x000ff00000001864 */
[C---:B------:R-:W-:Y:S08]  /*e9f0*/  HMMA.16816.F32 R24, R68.reuse, R76, R24 ;  /* 0x0000004c4418723c */ /* 0x040ff00000001818 */
[----:B------:R-:W-:Y:S01]  /*ea00*/  HMMA.16816.F32 R8, R68, R78, R8 ;  /* 0x0000004e4408723c */ /* 0x000fe20000001808 */
[----:B------:R-:W-:Y:S07]  /*ea10*/  LDSM.16.M88.4 R76, [R128+0xf900] ;  /* 0x00f90000804c783b */ /* 0x000fee0000000200 */
[----:B------:R-:W-:Y:S08]  /*ea20*/  HMMA.16816.F32 R4, R28, R18, R4 ;  /* 0x000000121c04723c */ /* 0x000ff00000001804 */
[C---:B-1----:R-:W-:Y:S08]  /*ea30*/  HMMA.16816.F32 R24, R64.reuse, R12, R24 ;  /* 0x0000000c4018723c */ /* 0x042ff00000001818 */
[----:B------:R-:W-:Y:S01]  /*ea40*/  HMMA.16816.F32 R8, R64, R14, R8 ;  /* 0x0000000e4008723c */ /* 0x000fe20000001808 */
[----:B------:R-:W-:Y:S11]  /*ea50*/  LDSM.16.M88.4 R12, [R2+0xd900] ;  /* 0x00d90000020c783b */ /* 0x000ff60000000200 */
[----:B------:R-:W-:Y:S04]  /*ea60*/  @!UPT UIADD3 URZ, URZ, URZ, URZ ;  /* 0x0000003f3f3ff290 */ /* 0x000fe8000fffe03f */
[----:B------:R-:W-:Y:S02]  /*ea70*/  FSEL R206, R26, -INF , P0 ;  /* 0xff8000001ace7808 */ /* 0x000fe40000000000 */
[----:B------:R-:W-:Y:S02]  /*ea80*/  FSEL R166, R24, -INF , P0 ;  /* 0xff80000018a67808 */ /* 0x000fe40000000000 */
[----:B------:R-:W-:-:S04]  /*ea90*/  ISETP.GT.AND P0, PT, R3, 0x21, PT ;  /* 0x000000210300780c */ /* 0x000fc80003f04270 */
[----:B------:R-:W-:Y:S02]  /*eaa0*/  FSEL R204, R27, -INF , P0 ;  /* 0xff8000001bcc7808 */ /* 0x000fe40000000000 */
[----:B------:R-:W-:Y:S02]  /*eab0*/  FSEL R168, R25, -INF , P0 ;  /* 0xff80000019a87808 */ /* 0x000fe40000000000 */
[----:B------:R-:W-:Y:S01]  /*eac0*/  ISETP.GT.AND P0, PT, R3, 0x28, PT ;  /* 0x000000280300780c */ /* 0x000fe20003f04270 */
[----:B------:R-:W-:Y:S03]  /*ead0*/  LDSM.16.M88.4 R24, [R139+0xf900] ;  /* 0x00f900008b18783b */ /* 0x000fe60000000200 */
[----:B------:R-:W-:Y:S02]  /*eae0*/  FSEL R210, R10, -INF , P0 ;  /* 0xff8000000ad27808 */ /* 0x000fe40000000000 */
[----:B------:R-:W-:-:S02]  /*eaf0*/  FSEL R214, R8, -INF , P0 ;  /* 0xff80000008d67808 */ /* 0x000fc40000000000 */
[----:B------:R-:W-:-:S04]  /*eb00*/  ISETP.GT.AND P0, PT, R3, 0x29, PT ;  /* 0x000000290300780c */ /* 0x000fc80003f04270 */
[----:B------:R-:W-:Y:S02]  /*eb10*/  FSEL R208, R11, -INF , P0 ;  /* 0xff8000000bd07808 */ /* 0x000fe40000000000 */
[----:B------:R-:W-:Y:S02]  /*eb20*/  FSEL R212, R9, -INF , P0 ;  /* 0xff80000009d47808 */ /* 0x000fe40000000000 */
[----:B------:R-:W1:Y:S01]  /*eb30*/  LDSM.16.M88.4 R8, [R128+0xd900] ;  /* 0x00d900008008783b */ /* 0x000e620000000200 */
[----:B------:R-:W-:Y:S01]  /*eb40*/  ISETP.GT.AND P0, PT, R3, 0x30, PT ;  /* 0x000000300300780c */ /* 0x000fe20003f04270 */
[----:B------:R-:W-:-:S04]  /*eb50*/  DEPBAR.LE SB0, 0x2 ;  /* 0x000080800000791a */ /* 0x000fc80000000000 */
        /* <DEDUP_REMOVED lines=44> */
[----:B------:R-:W-:-:S04]  /*ee20*/  ISETP.GT.AND P0, PT, R3, 0x31, PT ;  /* 0x000000310300780c */ /* 0x000fc80003f04270 */
[----:B------:R-:W-:Y:S02]  /*ee30*/  FSEL R140, R103, -INF , P0 ;  /* 0xff800000678c7808 */ /* 0x000fe40000000000 */
[----:B------:R-:W-:Y:S02]  /*ee40*/  FSEL R142, R101, -INF , P0 ;  /* 0xff800000658e7808 */ /* 0x000fe40000000000 */
[----:B------:R-:W-:Y:S01]  /*ee50*/  ISETP.GT.AND P0, PT, R3, 0x38, PT ;  /* 0x000000380300780c */ /* 0x000fe20003f04270 */
[----:B------:R-:W-:Y:S03]  /*ee60*/  LDSM.16.MT88.4 R100, [R175+0x4100] ;  /* 0x00410000af64783b */ /* 0x000fe60000004200 */
[----:B------:R-:W-:Y:S02]  /*ee70*/  FSEL R172, R6, -INF , P0 ;  /* 0xff80000006ac7808 */ /* 0x000fe40000000000 */
[----:B------:R-:W-:-:S02]  /*ee80*/  FSEL R202, R4, -INF , P0 ;  /* 0xff80000004ca7808 */ /* 0x000fc40000000000 */
[----:B------:R-:W-:Y:S02]  /*ee90*/  ISETP.GT.AND P0, PT, R3, 0x39, PT ;  /* 0x000000390300780c */ /* 0x000fe40003f04270 */
[----:B------:R-:W-:Y:S02]  /*eea0*/  FMNMX.FTZ R3, R124, R125, !PT ;  /* 0x0000007d7c037209 */ /* 0x000fe40007810000 */
[----:B------:R-:W-:Y:S02]  /*eeb0*/  FSEL R174, R5, -INF , P0 ;  /* 0xff80000005ae7808 */ /* 0x000fe40000000000 */
[----:B------:R-:W-:Y:S02]  /*eec0*/  FMNMX.FTZ R3, R156, R3, !PT ;  /* 0x000000039c037209 */ /* 0x000fe40007810000 */
[----:B------:R-:W-:Y:S02]  /*eed0*/  FSEL R170, R7, -INF , P0 ;  /* 0xff80000007aa7808 */ /* 0x000fe40000000000 */
        /* <DEDUP_REMOVED lines=43> */
[--C-:B------:R-:W-:Y:S01]  /*f190*/  FFMA.FTZ R155, R220, c[0x0][0x2d0], -R195.reuse ;  /* 0x0000b400dc9b7a23 */ /* 0x100fe200000108c3 */
[----:B------:R-:W-:Y:S01]  /*f1a0*/  LDSM.16.MT88.4 R136, [R175+0x900] ;  /* 0x00090000af88783b */ /* 0x000fe20000004200 */
        /* <DEDUP_REMOVED lines=36> */
[--C-:B------:R-:W-:Y:S02]  /*f3f0*/  FFMA.FTZ R197, R206, c[0x0][0x2d0], -R173.reuse ;  /* 0x0000b400cec57a23 */ /* 0x100fe400000108ad */
[--C-:B------:R-:W-:Y:S02]  /*f400*/  FFMA.FTZ R204, R204, c[0x0][0x2d0], -R173.reuse ;  /* 0x0000b400cccc7a23 */ /* 0x100fe400000108ad */
[----:B------:R-:W-:-:S02]  /*f410*/  FFMA.FTZ R203, R210, c[0x0][0x2d0], -R173 ;  /* 0x0000b400d2cb7a23 */ /* 0x000fc400000108ad */
[----:B------:R-:W-:Y:S01]  /*f420*/  FFMA.FTZ R206, R208, c[0x0][0x2d0], -R173 ;  /* 0x0000b400d0ce7a23 */ /* 0x000fe200000108ad */
[----:B------:R-:W1:Y:S01]  /*f430*/  MUFU.EX2 R162, R162 ;  /* 0x000000a200a27308 */ /* 0x000e620000000800 */
[----:B------:R-:W-:Y:S02]  /*f440*/  FFMA.FTZ R208, R142, c[0x0][0x2d0], -R195 ;  /* 0x0000b4008ed07a23 */ /* 0x000fe400000108c3 */
[--C-:B------:R-:W-:Y:S02]  /*f450*/  FFMA.FTZ R174, R141, c[0x0][0x2d0], -R173.reuse ;  /* 0x0000b4008dae7a23 */ /* 0x100fe400000108ad */
[--C-:B------:R-:W-:Y:S02]  /*f460*/  FFMA.FTZ R195, R140, c[0x0][0x2d0], -R173.reuse ;  /* 0x0000b4008cc37a23 */ /* 0x100fe400000108ad */
[----:B------:R-:W-:Y:S01]  /*f470*/  FFMA.FTZ R172, R172, c[0x0][0x2d0], -R173 ;  /* 0x0000b400acac7a23 */ /* 0x000fe200000108ad */
[----:B------:R-:W-:Y:S01]  /*f480*/  MUFU.EX2 R167, R167 ;  /* 0x000000a700a77308 */ /* 0x000fe20000000800 */
[----:B------:R-:W-:Y:S07]  /*f490*/  LDSM.16.MT88.4 R140, [R175+0x3900] ;  /* 0x00390000af8c783b */ /* 0x000fee0000004200 */
        /* <DEDUP_REMOVED lines=215> */
[----:B------:R-:W-:Y:S02]  /*10210*/  IMAD.MOV.U32 R8, RZ, RZ, R4 ;  /* 0x000000ffff087224 */ /* 0x000fe400078e0004 */
[----:B------:R-:W-:Y:S02]  /*10220*/  IMAD R0, R0, c[0x0][0x1e0], RZ ;  /* 0x0000780000007a24 */ /* 0x000fe400078e02ff */
[----:B------:R-:W-:Y:S02]  /*10230*/  IMAD.SHL.U32 R10, R144, 0x2, RZ ;  /* 0x00000002900a7824 */ /* 0x000fe400078e00ff */
[----:B------:R-:W-:-:S04]  /*10240*/  IMAD R0, R193, c[0x0][0x1e4], R0 ;  /* 0x00007900c1007a24 */ /* 0x000fc800078e0200 */
[----:B------:R-:W-:Y:S01]  /*10250*/  IMAD.IADD R9, R5, 0x1, R0 ;  /* 0x0000000105097824 */ /* 0x000fe200078e0200 */
[----:B------:R-:W-:-:S04]  /*10260*/  SEL R0, RZ, 0x10, P5 ;  /* 0x00000010ff007807 */ /* 0x000fc80002800000 */
[----:B------:R-:W-:-:S04]  /*10270*/  IADD3 R18, -R0, 0x10, RZ ;  /* 0x0000001000127810 */ /* 0x000fc80007ffe1ff */
[----:B------:R-:W-:Y:S02]  /*10280*/  LOP3.LUT R18, R18, 0xf, RZ, 0xc0, !PT ;  /* 0x0000000f12127812 */ /* 0x000fe400078ec0ff */
[----:B--2---:R-:W-:Y:S01]  /*10290*/  SHF.R.S32.HI R5, RZ, 0x1f, R192 ;  /* 0x0000001fff057819 */ /* 0x004fe200000114c0 */
[----:B------:R-:W-:Y:S01]  /*102a0*/  IMAD.WIDE.U32 R6, R192, c[0x0][0x1f0], R8 ;  /* 0x00007c00c0067a25 */ /* 0x000fe200078e0008 */
[----:B------:R-:W-:Y:S02]  /*102b0*/  SEL R8, RZ, 0x10, P6 ;  /* 0x00000010ff087807 */ /* 0x000fe40003000000 */
[----:B------:R-:W-:Y:S01]  /*102c0*/  SHF.L.U64.HI R9, R144, 0x1, R147 ;  /* 0x0000000190097819 */ /* 0x000fe20000010293 */
[----:B------:R-:W-:Y:S01]  /*102d0*/  IMAD R5, R5, c[0x0][0x1f0], RZ ;  /* 0x00007c0005057a24 */ /* 0x000fe200078e02ff */
[----:B------:R-:W-:Y:S02]  /*102e0*/  IADD3 R4, P0, R150, R6, RZ ;  /* 0x0000000696047210 */ /* 0x000fe40007f1e0ff */
[----:B------:R-:W-:Y:S01]  /*102f0*/  IADD3 R14, -R8, 0x10, RZ ;  /* 0x00000010080e7810 */ /* 0x000fe20007ffe1ff */
[----:B------:R-:W-:-:S03]  /*10300*/  IMAD R5, R192, c[0x0][0x1f4], R5 ;  /* 0x00007d00c0057a24 */ /* 0x000fc600078e0205 */
[----:B------:R-:W-:Y:S02]  /*10310*/  LOP3.LUT R14, R14, 0xf, RZ, 0xc0, !PT ;  /* 0x0000000f0e0e7812 */ /* 0x000fe400078ec0ff */
[----:B------:R-:W-:Y:S02]  /*10320*/  IADD3.X R7, R188, R7, R5, P0, !PT ;  /* 0x00000007bc077210 */ /* 0x000fe400007fe405 */
        /* <DEDUP_REMOVED lines=28> */
.L_x_2371:
        /* <DEDUP_REMOVED lines=17> */
.L_x_2375:
        /* <DEDUP_REMOVED lines=35> */
[----:B------:R-:W-:Y:S01]  /*10830*/  SEL R2, RZ, 0x10, P6 ;  /* 0x00000010ff027807 */ /* 0x000fe20003000000 */
[----:B------:R-:W5:Y:S01]  /*10840*/  SHFL.IDX PT, R10, R11, 0x1, 0x181f ;  /* 0x00381f000b0a7f89 */ /* 0x000f6200000e0000 */
[C---:B------:R-:W-:Y:S02]  /*10850*/  IADD3 R15, -R5.reuse, 0x10, RZ ;  /* 0x00000010050f7810 */ /* 0x040fe40007ffe1ff */
[----:B------:R-:W-:Y:S01]  /*10860*/  ISETP.NE.U32.AND P2, PT, R5, RZ, PT ;  /* 0x000000ff0500720c */ /* 0x000fe20003f45070 */
[----:B------:R-:W2:Y:S01]  /*10870*/  SHFL.IDX PT, R9, R13, RZ, 0x181f ;  /* 0x00181fff0d097589 */ /* 0x000ea200000e0000 */
[----:B------:R-:W-:Y:S01]  /*10880*/  LOP3.LUT R15, R15, 0xf, RZ, 0xc0, !PT ;  /* 0x0000000f0f0f7812 */ /* 0x000fe200078ec0ff */
[----:B------:R-:W-:Y:S01]  /*10890*/  IMAD R5, R204, 0x6000, R191 ;  /* 0x00006000cc057824 */ /* 0x000fe200078e02bf */
[----:B------:R-:W-:Y:S01]  /*108a0*/  LOP3.LUT R7, R7, 0xf, RZ, 0xc0, !PT ;  /* 0x0000000f07077812 */ /* 0x000fe200078ec0ff */
[----:B------:R-:W4:Y:S01]  /*108b0*/  SHFL.IDX PT, R12, R11, RZ, 0x181f ;  /* 0x00181fff0b0c7589 */ /* 0x000f2200000e0000 */
[----:B------:R-:W-:Y:S04]  /*108c0*/  IADD3 R6, -R2, 0x10, RZ ;  /* 0x0000001002067810 */ /* 0x000fe80007ffe1ff */
[----:B------:R-:W-:Y:S02]  /*108d0*/  LOP3.LUT R6, R6, 0xf, RZ, 0xc0, !PT ;  /* 0x0000000f06067812 */ /* 0x000fe400078ec0ff */
[----:B-1----:R-:W-:Y:S04]  /*108e0*/  IADD3 R14, P1, P0, R15, R8, R200 ;  /* 0x000000080f0e7210 */ /* 0x002fe8000783e0c8 */
[----:B-----5:R-:W-:Y:S02]  /*108f0*/  IADD3.X R15, RZ, R10, R201, P1, P0 ;  /* 0x0000000aff0f7210 */ /* 0x020fe40000fe04c9 */
[----:B------:R-:W-:Y:S04]  /*10900*/  IADD3 R16, P1, P0, R7, R8, R202 ;  /* 0x0000000807107210 */ /* 0x000fe8000783e0ca */
[----:B------:R-:W-:Y:S02]  /*10910*/  IADD3.X R17, RZ, R10, R203, P1, P0 ;  /* 0x0000000aff117210 */ /* 0x000fe40000fe04cb */
[----:B------:R-:W-:Y:S04]  /*10920*/  IADD3 R6, P1, P0, R6, R8, R195 ;  /* 0x0000000806067210 */ /* 0x000fe8000783e0c3 */
[----:B------:R-:W-:Y:S02]  /*10930*/  IADD3.X R7, RZ, R10, R197, P1, P0 ;  /* 0x0000000aff077210 */ /* 0x000fe40000fe04c5 */
[----:B--2---:R-:W-:Y:S02]  /*10940*/  IADD3 R18, P1, R200, R9, RZ ;  /* 0x00000009c8127210 */ /* 0x004fe40007f3e0ff */
[----:B------:R-:W-:Y:S03]  /*10950*/  IADD3 R10, P0, R9, R202, RZ ;  /* 0x000000ca090a7210 */ /* 0x000fe60007f1e0ff */
[----:B----4-:R-:W-:Y:S01]  /*10960*/  IMAD.X R19, R201, 0x1, R12, P1 ;  /* 0x00000001c9137824 */ /* 0x010fe200008e060c */
        /* <DEDUP_REMOVED lines=11> */
.L_x_2373:
        /* <DEDUP_REMOVED lines=20> */
[C---:B------:R-:W-:Y:S08]  /*10b60*/  HMMA.16816.F32 R4, R152.reuse, R156, R4 ;  /* 0x0000009c9804723c */ /* 0x040ff00000001804 */
[C---:B------:R-:W-:Y:S01]  /*10b70*/  HMMA.16816.F32 R8, R152.reuse, R158, R8 ;  /* 0x0000009e9808723c */ /* 0x040fe20000001808 */
[----:B------:R-:W3:Y:S07]  /*10b80*/  LDSM.16.M88.4 R156, [R2+0xd900] ;  /* 0x00d90000029c783b */ /* 0x000eee0000000200 */
        /* <DEDUP_REMOVED lines=8> */
[----:B------:R-:W5:Y:S07]  /*10c10*/  LDSM.16.M88.4 R152, [R172+0xc900] ;  /* 0x00c90000ac98783b */ /* 0x000f6e0000000200 */
[C---:B-1----:R-:W-:Y:S01]  /*10c20*/  HMMA.16816.F32 R4, R136.reuse, R140, R4 ;  /* 0x0000008c8804723c */ /* 0x042fe20000001804 */
[----:B------:R-:W1:Y:S07]  /*10c30*/  LDSM.16.M88.4 R168, [R172+0xd100] ;  /* 0x00d10000aca8783b */ /* 0x000e6e0000000200 */
[C---:B------:R-:W-:Y:S01]  /*10c40*/  HMMA.16816.F32 R8, R136.reuse, R142, R8 ;  /* 0x0000008e8808723c */ /* 0x040fe20000001808 */
[----:B------:R-:W2:Y:S07]  /*10c50*/  LDSM.16.M88.4 R140, [R172+0xd900] ;  /* 0x00d90000ac8c783b */ /* 0x000eae0000000200 */
        /* <DEDUP_REMOVED lines=10> */
[----:B------:R-:W-:Y:S07]  /*10d00*/  LDSM.16.M88.4 R156, [R183+UR4+0xf900] ;  /* 0x00f90004b79c783b */ /* 0x000fee0008000200 */
[C---:B------:R-:W-:Y:S01]  /*10d10*/  HMMA.16816.F32 R8, R160.reuse, R166, R8 ;  /* 0x000000a6a008723c */ /* 0x040fe20000001808 */
[----:B------:R-:W-:Y:S07]  /*10d20*/  LDSM.16.M88.4 R164, [R134+0x4000] ;  /* 0x0040000086a4783b */ /* 0x000fee0000000200 */
[C---:B-----5:R-:W-:Y:S08]  /*10d30*/  HMMA.16816.F32 R12, R160.reuse, R152, R12 ;  /* 0x00000098a00c723c */ /* 0x060ff0000000180c */
[C---:B------:R-:W-:Y:S01]  /*10d40*/  HMMA.16816.F32 R16, R160.reuse, R154, R16 ;  /* 0x0000009aa010723c */ /* 0x040fe20000001810 */
[----:B------:R-:W4:Y:S07]  /*10d50*/  LDSM.16.M88.4 R152, [R183+UR4+0xf100] ;  /* 0x00f10004b798783b */ /* 0x000f2e0008000200 */
        /* <DEDUP_REMOVED lines=22> */
[----:B------:R-:W-:Y:S07]  /*10ec0*/  LDSM.16.M88.4 R168, [R172+0xe100] ;  /* 0x00e10000aca8783b */ /* 0x000fee0000000200 */
[C---:B--2---:R-:W-:Y:S01]  /*10ed0*/  HMMA.16816.F32 R12, R164.reuse, R140, R12 ;  /* 0x0000008ca40c723c */ /* 0x044fe2000000180c */
[----:B------:R-:W-:Y:S07]  /*10ee0*/  LDSM.16.M88.4 R172, [R172+0x10100] ;  /* 0x01010000acac783b */ /* 0x000fee0000000200 */
        /* <DEDUP_REMOVED lines=68> */
[----:B------:R1:W4:Y:S01]  /*11330*/  LDSM.16.M88.4 R140, [R132+0x11900] ;  /* 0x01190000848c783b */ /* 0x0003220000000200 */
        /* <DEDUP_REMOVED lines=13> */
[C---:B------:R-:W-:Y:S04]  /*11410*/  HMMA.16816.F32 R24, R168.reuse, R146, R24 ;  /* 0x00000092a818723c */ /* 0x040fe80000001818 */
[----:B------:R-:W-:Y:S02]  /*11420*/  FMNMX.FTZ R2, R8, R3, !PT ;  /* 0x0000000308027209 */ /* 0x000fe40007810000 */
[----:B-1----:R-:W-:Y:S02]  /*11430*/  FMNMX.FTZ R132, R10, R151, !PT ;  /* 0x000000970a847209 */ /* 0x002fe40007810000 */
[C---:B----4-:R-:W-:Y:S04]  /*11440*/  HMMA.16816.F32 R28, R168.reuse, R140, R28 ;  /* 0x0000008ca81c723c */ /* 0x050fe8000000181c */
        /* <DEDUP_REMOVED lines=33> */
[----:B------:R-:W2:Y:S01]  /*11660*/  SHFL.BFLY PT, R3, R150, 0x1, 0x1f ;  /* 0x0c201f0096037f89 */ /* 0x000ea200000e0000 */
[----:B-1----:R-:W-:Y:S05]  /*11670*/  FMNMX.FTZ R132, R151, R132, !PT ;  /* 0x0000008497847209 */ /* 0x002fea0007810000 */
[C---:B------:R-:W-:Y:S02]  /*11680*/  FADD.FTZ R133, -R132.reuse, R133 ;  /* 0x0000008584857221 */ /* 0x040fe40000010100 */
[----:B------:R-:W-:Y:S01]  /*11690*/  FMUL.FTZ R170, R132, c[0x0][0x2d0] ;  /* 0x0000b40084aa7a20 */ /* 0x000fe20000410000 */
[----:B--2---:R-:W-:Y:S01]  /*116a0*/  FMNMX.FTZ R3, R150, R3, !PT ;  /* 0x0000000396037209 */ /* 0x004fe20007810000 */
[----:B------:R-:W-:Y:S01]  /*116b0*/  FMUL.FTZ R2, R133, c[0x0][0x2d0] ;  /* 0x0000b40085027a20 */ /* 0x000fe20000410000 */
[----:B------:R-:W-:Y:S01]  /*116c0*/  LDSM.16.MT88.4 R148, [R177+UR4+0x2900] ;  /* 0x00290004b194783b */ /* 0x000fe20008004200 */
[----:B------:R-:W-:Y:S02]  /*116d0*/  FFMA.FTZ R161, R4, c[0x0][0x2d0], -R170 ;  /* 0x0000b40004a17a23 */ /* 0x000fe400000108aa */
        /* <DEDUP_REMOVED lines=19> */
[--C-:B------:R-:W-:Y:S02]  /*11810*/  FFMA.FTZ R218, R31, c[0x0][0x2d0], -R169.reuse ;  /* 0x0000b4001fda7a23 */ /* 0x100fe400000108a9 */
        /* <DEDUP_REMOVED lines=21> */
[--C-:B------:R-:W-:Y:S01]  /*11970*/  FFMA.FTZ R219, R32, c[0x0][0x2d0], -R170.reuse ;  /* 0x0000b40020db7a23 */ /* 0x100fe200000108aa */
[----:B------:R-:W-:Y:S01]  /*11980*/  MUFU.EX2 R165, R165 ;  /* 0x000000a500a57308 */ /* 0x000fe20000000800 */
[--C-:B------:R-:W-:Y:S02]  /*11990*/  FFMA.FTZ R220, R34, c[0x0][0x2d0], -R169.reuse ;  /* 0x0000b40022dc7a23 */ /* 0x100fe400000108a9 */
        /* <DEDUP_REMOVED lines=42> */
[----:B------:R-:W-:Y:S03]  /*11c40*/  MUFU.EX2 R218, R218 ;  /* 0x000000da00da7308 */ /* 0x000fe60000000800 */
[----:B------:R-:W-:Y:S01]  /*11c50*/  IADD3 R160, R181, R136, RZ ;  /* 0x00000088b5a07210 */ /* 0x000fe20007ffe0ff */
[C---:B------:R-:W-:Y:S02]  /*11c60*/  FMUL.FTZ R74, R0.reuse, R74 ;  /* 0x0000004a004a7220 */ /* 0x040fe40000410000 */
[----:B------:R-:W-:Y:S01]  /*11c70*/  FMUL.FTZ R75, R0, R75 ;  /* 0x0000004b004b7220 */ /* 0x000fe20000410000 */
[C---:B--2---:R-:W-:Y:S01]  /*11c80*/  HMMA.16816.F32 R36, R128.reuse, R140, R36 ;  /* 0x0000008c8024723c */ /* 0x044fe20000001824 */
[----:B------:R-:W1:Y:S02]  /*11c90*/  LDSM.16.MT88.4 R136, [R160+0x100] ;  /* 0x00010000a088783b */ /* 0x000e640000004200 */
[----:B------:R-:W-:Y:S01]  /*11ca0*/  MUFU.EX2 R219, R219 ;  /* 0x000000db00db7308 */ /* 0x000fe20000000800 */
[C---:B------:R-:W-:Y:S02]  /*11cb0*/  FMUL.FTZ R76, R2.reuse, R76 ;  /* 0x0000004c024c7220 */ /* 0x040fe40000410000 */
[----:B------:R-:W-:Y:S02]  /*11cc0*/  FMUL.FTZ R77, R2, R77 ;  /* 0x0000004d024d7220 */ /* 0x000fe40000410000 */
[C---:B------:R-:W-:Y:S01]  /*11cd0*/  HMMA.16816.F32 R40, R128.reuse, R142, R40 ;  /* 0x0000008e8028723c */ /* 0x040fe20000001828 */
[----:B------:R-:W2:Y:S03]  /*11ce0*/  LDSM.16.MT88.4 R140, [R177+UR4+0x2100] ;  /* 0x00210004b18c783b */ /* 0x000ea60008004200 */
[C---:B------:R-:W-:Y:S01]  /*11cf0*/  FMUL.FTZ R78, R0.reuse, R78 ;  /* 0x0000004e004e7220 */ /* 0x040fe20000410000 */
[----:B------:R-:W-:Y:S01]  /*11d00*/  MUFU.EX2 R220, R220 ;  /* 0x000000dc00dc7308 */ /* 0x000fe20000000800 */
        /* <DEDUP_REMOVED lines=19> */
[----:B------:R-:W1:Y:S03]  /*11e40*/  LDSM.16.MT88.4 R136, [R176+UR4+0x2100] ;  /* 0x00210004b088783b */ /* 0x000e660008004200 */
        /* <DEDUP_REMOVED lines=15> */
[--C-:B------:R-:W-:Y:S02]  /*11f40*/  FFMA.FTZ R171, R12, c[0x0][0x2d0], -R170.reuse ;  /* 0x0000b4000cab7a23 */ /* 0x100fe400000108aa */
[C---:B------:R-:W-:Y:S01]  /*11f50*/  FMUL.FTZ R12, R2.reuse, R120 ;  /* 0x00000078020c7220 */ /* 0x040fe20000410000 */
[C---:B-1----:R-:W-:Y:S03]  /*11f60*/  HMMA.16816.F32 R76, R128.reuse, R136, R76 ;  /* 0x00000088804c723c */ /* 0x042fe6000000184c */
[--C-:B------:R-:W-:Y:S01]  /*11f70*/  FFMA.FTZ R172, R13, c[0x0][0x2d0], -R170.reuse ;  /* 0x0000b4000dac7a23 */ /* 0x100fe200000108aa */
[----:B------:R-:W-:Y:S01]  /*11f80*/  MUFU.EX2 R171, R171 ;  /* 0x000000ab00ab7308 */ /* 0x000fe20000000800 */
[----:B------:R-:W-:Y:S02]  /*11f90*/  FMUL.FTZ R13, R2, R121 ;  /* 0x00000079020d7220 */ /* 0x000fe40000410000 */
[--C-:B------:R-:W-:Y:S01]  /*11fa0*/  FFMA.FTZ R173, R14, c[0x0][0x2d0], -R169.reuse ;  /* 0x0000b4000ead7a23 */ /* 0x100fe200000108a9 */
[C---:B------:R-:W-:Y:S01]  /*11fb0*/  HMMA.16816.F32 R80, R128.reuse, R138, R80 ;  /* 0x0000008a8050723c */ /* 0x040fe20000001850 */
[----:B------:R-:W1:Y:S03]  /*11fc0*/  LDSM.16.MT88.4 R136, [R133+0x4100] ;  /* 0x004100008588783b */ /* 0x000e660000004200 */
[C---:B------:R-:W-:Y:S02]  /*11fd0*/  FMUL.FTZ R14, R0.reuse, R122 ;  /* 0x0000007a000e7220 */ /* 0x040fe40000410000 */
[--C-:B------:R-:W-:Y:S01]  /*11fe0*/  FFMA.FTZ R174, R15, c[0x0][0x2d0], -R169.reuse ;  /* 0x0000b4000fae7a23 */ /* 0x100fe200000108a9 */
[----:B------:R-:W4:Y:S01]  /*11ff0*/  MUFU.EX2 R172, R172 ;  /* 0x000000ac00ac7308 */ /* 0x000f220000000800 */
[C---:B--2---:R-:W-:Y:S04]  /*12000*/  HMMA.16816.F32 R84, R128.reuse, R140, R84 ;  /* 0x0000008c8054723c */ /* 0x044fe80000001854 */
[----:B------:R-:W-:Y:S02]  /*12010*/  FMUL.FTZ R15, R0, R123 ;  /* 0x0000007b000f7220 */ /* 0x000fe40000410000 */
[----:B------:R-:W-:Y:S01]  /*12020*/  LDSM.16.MT88.4 R120, [R160+0x4100] ;  /* 0x00410000a078783b */ /* 0x000fe20000004200 */
[C---:B------:R-:W-:Y:S01]  /*12030*/  FMUL.FTZ R100, R2.reuse, R100 ;  /* 0x0000006402647220 */ /* 0x040fe20000410000 */
[C---:B------:R-:W-:Y:S01]  /*12040*/  HMMA.16816.F32 R88, R128.reuse, R142, R88 ;  /* 0x0000008e8058723c */ /* 0x040fe20000001858 */
[----:B------:R-:W-:Y:S03]  /*12050*/  MUFU.EX2 R173, R173 ;  /* 0x000000ad00ad7308 */ /* 0x000fe60000000800 */
[----:B------:R-:W-:Y:S02]  /*12060*/  FMUL.FTZ R101, R2, R101 ;  /* 0x0000006502657220 */ /* 0x000fe40000410000 */
[----:B------:R-:W2:Y:S01]  /*12070*/  LDSM.16.MT88.4 R140, [R176+UR4+0x4100] ;  /* 0x00410004b08c783b */ /* 0x000ea20008004200 */
[C---:B------:R-:W-:Y:S01]  /*12080*/  FMUL.FTZ R102, R0.reuse, R102 ;  /* 0x0000006600667220 */ /* 0x040fe20000410000 */
[C---:B---3--:R-:W-:Y:S03]  /*12090*/  HMMA.16816.F32 R92, R128.reuse, R124, R92 ;  /* 0x0000007c805c723c */ /* 0x048fe6000000185c */
[----:B------:R-:W3:Y:S01]  /*120a0*/  MUFU.EX2 R174, R174 ;  /* 0x000000ae00ae7308 */ /* 0x000ee20000000800 */
[----:B------:R-:W-:Y:S02]  /*120b0*/  FMUL.FTZ R103, R0, R103 ;  /* 0x0000006700677220 */ /* 0x000fe40000410000 */
[C---:B------:R-:W-:Y:S02]  /*120c0*/  FMUL.FTZ R104, R2.reuse, R104 ;  /* 0x0000006802687220 */ /* 0x040fe40000410000 */
[C---:B------:R-:W-:Y:S01]  /*120d0*/  HMMA.16816.F32 R96, R128.reuse, R126, R96 ;  /* 0x0000007e8060723c */ /* 0x040fe20000001860 */
[----:B------:R-:W5:Y:S03]  /*120e0*/  LDSM.16.MT88.4 R124, [R177+UR4+0x900] ;  /* 0x00090004b17c783b */ /* 0x000f660008004200 */
[----:B------:R-:W-:Y:S02]  /*120f0*/  FMUL.FTZ R105, R2, R105 ;  /* 0x0000006902697220 */ /* 0x000fe40000410000 */
[C---:B------:R-:W-:Y:S02]  /*12100*/  FMUL.FTZ R106, R0.reuse, R106 ;  /* 0x0000006a006a7220 */ /* 0x040fe40000410000 */
[----:B------:R-:W-:Y:S01]  /*12110*/  FMUL.FTZ R107, R0, R107 ;  /* 0x0000006b006b7220 */ /* 0x000fe20000410000 */
[C---:B-1----:R-:W-:Y:S03]  /*12120*/  HMMA.16816.F32 R12, R128.reuse, R136, R12 ;  /* 0x00000088800c723c */ /* 0x042fe6000000180c */
[--C-:B------:R-:W-:Y:S02]  /*12130*/  FFMA.FTZ R175, R16, c[0x0][0x2d0], -R170.reuse ;  /* 0x0000b40010af7a23 */ /* 0x100fe400000108aa */
[--C-:B------:R-:W-:Y:S02]  /*12140*/  FFMA.FTZ R208, R17, c[0x0][0x2d0], -R170.reuse ;  /* 0x0000b40011d07a23 */ /* 0x100fe400000108aa */
[--C-:B------:R-:W-:Y:S01]  /*12150*/  FFMA.FTZ R209, R18, c[0x0][0x2d0], -R169.reuse ;  /* 0x0000b40012d17a23 */ /* 0x100fe200000108a9 */
[C---:B------:R-:W-:Y:S01]  /*12160*/  HMMA.16816.F32 R100, R128.reuse, R138, R100 ;  /* 0x0000008a8064723c */ /* 0x040fe20000001864 */
[----:B------:R-:W1:Y:S01]  /*12170*/  LDSM.16.MT88.4 R136, [R133+0x900] ;  /* 0x000900008588783b */ /* 0x000e620000004200 */
[----:B------:R-:W-:Y:S02]  /*12180*/  MUFU.EX2 R175, R175 ;  /* 0x000000af00af7308 */ /* 0x000fe40000000800 */
[--C-:B------:R-:W-:Y:S02]  /*12190*/  FFMA.FTZ R210, R19, c[0x0][0x2d0], -R169.reuse ;  /* 0x0000b40013d27a23 */ /* 0x100fe400000108a9 */
[C---:B------:R-:W-:Y:S02]  /*121a0*/  FMUL.FTZ R108, R2.reuse, R108 ;  /* 0x0000006c026c7220 */ /* 0x040fe40000410000 */
[----:B------:R-:W-:Y:S04]  /*121b0*/  FMUL.FTZ R109, R2, R109 ;  /* 0x0000006d026d7220 */ /* 0x000fe80000410000 */
[----:B------:R-:W5:Y:S01]  /*121c0*/  MUFU.EX2 R208, R208 ;  /* 0x000000d000d07308 */ /* 0x000f620000000800 */
[C---:B--2---:R-:W-:Y:S03]  /*121d0*/  HMMA.16816.F32 R104, R128.reuse, R140, R104 ;  /* 0x0000008c8068723c */ /* 0x044fe60000001868 */
[C---:B------:R-:W-:Y:S02]  /*121e0*/  FMUL.FTZ R110, R0.reuse, R110 ;  /* 0x0000006e006e7220 */ /* 0x040fe40000410000 */
[----:B------:R-:W-:Y:S02]  /*121f0*/  FMUL.FTZ R111, R0, R111 ;  /* 0x0000006f006f7220 */ /* 0x000fe40000410000 */
[----:B------:R-:W-:Y:S01]  /*12200*/  FMUL.FTZ R16, R2, R116 ;  /* 0x0000007402107220 */ /* 0x000fe20000410000 */
[----:B----4-:R-:W-:Y:S01]  /*12210*/  F2FP.PACK_AB R116, R172, R171 ;  /* 0x000000abac74723e */ /* 0x010fe200000000ff */
[----:B------:R-:W-:Y:S03]  /*12220*/  MUFU.EX2 R209, R209 ;  /* 0x000000d100d17308 */ /* 0x000fe60000000800 */
[C---:B------:R-:W-:Y:S01]  /*12230*/  HMMA.16816.F32 R108, R128.reuse, R142, R108 ;  /* 0x0000008e806c723c */ /* 0x040fe2000000186c */
[----:B------:R-:W2:Y:S02]  /*12240*/  LDSM.16.MT88.4 R140, [R176+UR4+0x900] ;  /* 0x00090004b08c783b */ /* 0x000ea40008004200 */
[----:B------:R-:W-:Y:S01]  /*12250*/  FMUL.FTZ R17, R2, R117 ;  /* 0x0000007502117220 */ /* 0x000fe20000410000 */
[----:B---3--:R-:W-:Y:S01]  /*12260*/  F2FP.PACK_AB R117, R174, R173 ;  /* 0x000000adae75723e */ /* 0x008fe200000000ff */
[C---:B------:R-:W-:Y:S02]  /*12270*/  FMUL.FTZ R18, R0.reuse, R118 ;  /* 0x0000007600127220 */ /* 0x040fe40000410000 */
[----:B------:R-:W3:Y:S01]  /*12280*/  MUFU.EX2 R210, R210 ;  /* 0x000000d200d27308 */ /* 0x000ee20000000800 */
[----:B------:R-:W-:Y:S01]  /*12290*/  FMUL.FTZ R19, R0, R119 ;  /* 0x0000007700137220 */ /* 0x000fe20000410000 */
[----:B-----5:R-:W-:Y:S03]  /*122a0*/  F2FP.PACK_AB R118, R208, R175 ;  /* 0x000000afd076723e */ /* 0x020fe600000000ff */
[C---:B------:R-:W-:Y:S03]  /*122b0*/  FMUL.FTZ R112, R2.reuse, R112 ;  /* 0x0000007002707220 */ /* 0x040fe60000410000 */
[C---:B------:R-:W-:Y:S03]  /*122c0*/  HMMA.16816.F32 R16, R128.reuse, R120, R16 ;  /* 0x000000788010723c */ /* 0x040fe60000001810 */
[----:B------:R-:W-:Y:S02]  /*122d0*/  FMUL.FTZ R113, R2, R113 ;  /* 0x0000007102717220 */ /* 0x000fe40000410000 */
[C---:B------:R-:W-:Y:S02]  /*122e0*/  FMUL.FTZ R114, R0.reuse, R114 ;  /* 0x0000007200727220 */ /* 0x040fe40000410000 */
[----:B------:R-:W-:Y:S02]  /*122f0*/  FMUL.FTZ R115, R0, R115 ;  /* 0x0000007300737220 */ /* 0x000fe40000410000 */
[--C-:B------:R-:W-:Y:S03]  /*12300*/  FFMA.FTZ R211, R20, c[0x0][0x2d0], -R170.reuse ;  /* 0x0000b40014d37a23 */ /* 0x100fe600000108aa */
[----:B------:R-:W-:Y:S02]  /*12310*/  FFMA.FTZ R212, R25, c[0x0][0x2d0], -R170 ;  /* 0x0000b40019d47a23 */ /* 0x000fe400000108aa */
[----:B------:R-:W-:Y:S01]  /*12320*/  HMMA.16816.F32 R112, R128, R122, R112 ;  /* 0x0000007a8070723c */ /* 0x000fe20000001870 */
[----:B------:R-:W4:Y:S01]  /*12330*/  LDSM.16.MT88.4 R120, [R160+0x2900] ;  /* 0x00290000a078783b */ /* 0x000f220000004200 */
[----:B------:R-:W-:Y:S01]  /*12340*/  MUFU.EX2 R211, R211 ;  /* 0x000000d300d37308 */ /* 0x000fe20000000800 */
[----:B---3--:R-:W-:Y:S01]  /*12350*/  F2FP.PACK_AB R119, R210, R209 ;  /* 0x000000d1d277723e */ /* 0x008fe200000000ff */
[--C-:B------:R-:W-:Y:S02]  /*12360*/  FFMA.FTZ R213, R26, c[0x0][0x2d0], -R169.reuse ;  /* 0x0000b4001ad57a23 */ /* 0x100fe400000108a9 */
[----:B------:R-:W-:Y:S02]  /*12370*/  FFMA.FTZ R214, R27, c[0x0][0x2d0], -R169 ;  /* 0x0000b4001bd67a23 */ /* 0x000fe400000108a9 */
[----:B------:R-:W-:Y:S01]  /*12380*/  FFMA.FTZ R161, R2, R207, R161 ;  /* 0x000000cf02a17223 */ /* 0x000fe200000100a1 */
[----:B------:R-:W-:Y:S01]  /*12390*/  LDSM.16.MT88.4 R128, [R133+0x4900] ;  /* 0x004900008580783b */ /* 0x000fe20000004200 */
[C---:B------:R-:W-:Y:S02]  /*123a0*/  HMMA.16816.F32 R4, R116.reuse, R124, R4 ;  /* 0x0000007c7404723c */ /* 0x040fe40000001804 */
[----:B------:R-:W-:Y:S03]  /*123b0*/  MUFU.EX2 R212, R212 ;  /* 0x000000d400d47308 */ /* 0x000fe60000000800 */
[----:B------:R-:W-:Y:S02]  /*123c0*/  FFMA.FTZ R165, R0, R205, R165 ;  /* 0x000000cd00a57223 */ /* 0x000fe400000100a5 */
[----:B------:R-:W-:Y:S01]  /*123d0*/  FADD.FTZ R162, R162, R161 ;  /* 0x000000a1a2a27221 */ /* 0x000fe20000010000 */
[C---:B------:R-:W-:Y:S01]  /*123e0*/  HMMA.16816.F32 R8, R116.reuse, R126, R8 ;  /* 0x0000007e7408723c */ /* 0x040fe20000001808 */
[----:B------:R-:W3:Y:S03]  /*123f0*/  LDSM.16.MT88.4 R124, [R177+UR4+0x4900] ;  /* 0x00490004b17c783b */ /* 0x000ee60008004200 */
[----:B------:R-:W-:Y:S01]  /*12400*/  MUFU.EX2 R213, R213 ;  /* 0x000000d500d57308 */ /* 0x000fe20000000800 */
[----:B------:R-:W-:Y:S02]  /*12410*/  FADD.FTZ R166, R166, R165 ;  /* 0x000000a5a6a67221 */ /* 0x000fe40000010000 */
[----:B------:R-:W-:Y:S01]  /*12420*/  FADD.FTZ R163, R163, R162 ;  /* 0x000000a2a3a37221 */ /* 0x000fe20000010000 */
[C---:B-1----:R-:W-:Y:S04]  /*12430*/  HMMA.16816.F32 R36, R116.reuse, R136, R36 ;  /* 0x000000887424723c */ /* 0x042fe80000001824 */
[----:B------:R-:W-:Y:S02]  /*12440*/  FADD.FTZ R167, R167, R166 ;  /* 0x000000a6a7a77221 */ /* 0x000fe40000010000 */
[----:B------:R-:W1:Y:S01]  /*12450*/  MUFU.EX2 R214, R214 ;  /* 0x000000d600d67308 */ /* 0x000e620000000800 */
[----:B------:R-:W-:Y:S01]  /*12460*/  FADD.FTZ R164, R164, R163 ;  /* 0x000000a3a4a47221 */ /* 0x000fe20000010000 */
[C---:B------:R-:W-:Y:S01]  /*12470*/  HMMA.16816.F32 R40, R116.reuse, R138, R40 ;  /* 0x0000008a7428723c */ /* 0x040fe20000001828 */
[----:B------:R-:W5:Y:S03]  /*12480*/  LDSM.16.MT88.4 R136, [R176+UR4+0x4900] ;  /* 0x00490004b088783b */ /* 0x000f660008004200 */
[----:B------:R-:W-:Y:S02]  /*12490*/  FADD.FTZ R168, R168, R167 ;  /* 0x000000a7a8a87221 */ /* 0x000fe40000010000 */
[----:B------:R-:W-:Y:S02]  /*124a0*/  FADD.FTZ R171, R171, R164 ;  /* 0x000000a4abab7221 */ /* 0x000fe40000010000 */
[C---:B--2---:R-:W-:Y:S04]  /*124b0*/  HMMA.16816.F32 R44, R116.reuse, R140, R44 ;  /* 0x0000008c742c723c */ /* 0x044fe8000000182c */
[----:B------:R-:W-:Y:S02]  /*124c0*/  FADD.FTZ R173, R173, R168 ;  /* 0x000000a8adad7221 */ /* 0x000fe40000010000 */
[----:B------:R-:W-:Y:S02]  /*124d0*/  FADD.FTZ R172, R172, R171 ;  /* 0x000000abacac7221 */ /* 0x000fe40000010000 */
[C---:B------:R-:W-:Y:S01]  /*124e0*/  HMMA.16816.F32 R48, R116.reuse, R142, R48 ;  /* 0x0000008e7430723c */ /* 0x040fe20000001830 */
[----:B------:R-:W-:Y:S03]  /*124f0*/  LDSM.16.MT88.4 R140, [R133+0x1100] ;  /* 0x00110000858c783b */ /* 0x000fe60000004200 */
[----:B------:R-:W-:Y:S01]  /*12500*/  FADD.FTZ R174, R174, R173 ;  /* 0x000000adaeae7221 */ /* 0x000fe20000010000 */
[----:B-1----:R-:W-:Y:S01]  /*12510*/  F2FP.PACK_AB R27, R214, R213 ;  /* 0x000000d5d61b723e */ /* 0x002fe200000000ff */
[----:B------:R-:W-:Y:S02]  /*12520*/  FADD.FTZ R175, R175, R172 ;  /* 0x000000acafaf7221 */ /* 0x000fe40000010000 */
[C---:B------:R-:W-:Y:S04]  /*12530*/  HMMA.16816.F32 R52, R116.reuse, R144, R52 ;  /* 0x000000907434723c */ /* 0x040fe80000001834 */
[----:B------:R-:W-:Y:S02]  /*12540*/  FADD.FTZ R209, R209, R174 ;  /* 0x000000aed1d17221 */ /* 0x000fe40000010000 */
[----:B------:R-:W-:Y:S02]  /*12550*/  FADD.FTZ R208, R208, R175 ;  /* 0x000000afd0d07221 */ /* 0x000fe40000010000 */
[C---:B------:R-:W-:Y:S01]  /*12560*/  HMMA.16816.F32 R56, R116.reuse, R146, R56 ;  /* 0x000000927438723c */ /* 0x040fe20000001838 */
[----:B------:R-:W-:Y:S03]  /*12570*/  LDSM.16.MT88.4 R144, [R176+UR4+0x1100] ;  /* 0x00110004b090783b */ /* 0x000fe60008004200 */
[----:B------:R-:W-:Y:S04]  /*12580*/  FADD.FTZ R210, R210, R209 ;  /* 0x000000d1d2d27221 */ /* 0x000fe80000010000 */
[C---:B------:R-:W-:Y:S08]  /*12590*/  HMMA.16816.F32 R60, R116.reuse, R148, R60 ;  /* 0x00000094743c723c */ /* 0x040ff0000000183c */
[C---:B------:R-:W-:Y:S01]  /*125a0*/  HMMA.16816.F32 R64, R116.reuse, R150, R64 ;  /* 0x000000967440723c */ /* 0x040fe20000001840 */
[----:B------:R-:W-:Y:S07]  /*125b0*/  LDSM.16.MT88.4 R148, [R177+UR4+0x5900] ;  /* 0x00590004b194783b */ /* 0x000fee0008004200 */
[C---:B------:R-:W-:Y:S08]  /*125c0*/  HMMA.16816.F32 R68, R116.reuse, R152, R68 ;  /* 0x000000987444723c */ /* 0x040ff00000001844 */
[C---:B------:R-:W-:Y:S01]  /*125d0*/  HMMA.16816.F32 R72, R116.reuse, R154, R72 ;  /* 0x0000009a7448723c */ /* 0x040fe20000001848 */
[----:B------:R-:W-:Y:S07]  /*125e0*/  LDSM.16.MT88.4 R152, [R133+0x5900] ;  /* 0x005900008598783b */ /* 0x000fee0000004200 */
[C---:B------:R-:W-:Y:S07]  /*125f0*/  HMMA.16816.F32 R76, R116.reuse, R156, R76 ;  /* 0x0000009c744c723c */ /* 0x040fee000000184c */
[--C-:B------:R-:W-:Y:S01]  /*12600*/  FFMA.FTZ R156, R21, c[0x0][0x2d0], -R170.reuse ;  /* 0x0000b400159c7a23 */ /* 0x100fe200000108aa */
[C---:B------:R-:W-:Y:S04]  /*12610*/  HMMA.16816.F32 R80, R116.reuse, R158, R80 ;  /* 0x0000009e7450723c */ /* 0x040fe80000001850 */
[--C-:B------:R-:W-:Y:S01]  /*12620*/  FFMA.FTZ R157, R22, c[0x0][0x2d0], -R169.reuse ;  /* 0x0000b400169d7a23 */ /* 0x100fe200000108a9 */
[----:B------:R-:W1:Y:S02]  /*12630*/  MUFU.EX2 R156, R156 ;  /* 0x0000009c009c7308 */ /* 0x000e640000000800 */
[--C-:B------:R-:W-:Y:S01]  /*12640*/  FFMA.FTZ R158, R23, c[0x0][0x2d0], -R169.reuse ;  /* 0x0000b400179e7a23 */ /* 0x100fe200000108a9 */
[C---:B----4-:R-:W-:Y:S04]  /*12650*/  HMMA.16816.F32 R84, R116.reuse, R120, R84 ;  /* 0x000000787454723c */ /* 0x050fe80000001854 */
[----:B------:R-:W-:Y:S02]  /*12660*/  FFMA.FTZ R169, R35, c[0x0][0x2d0], -R169 ;  /* 0x0000b40023a97a23 */ /* 0x000fe400000108a9 */
[--C-:B------:R-:W-:Y:S01]  /*12670*/  FFMA.FTZ R159, R24, c[0x0][0x2d0], -R170.reuse ;  /* 0x0000b400189f7a23 */ /* 0x100fe200000108aa */
[----:B------:R-:W-:Y:S01]  /*12680*/  MUFU.EX2 R157, R157 ;  /* 0x0000009d009d7308 */ /* 0x000fe20000000800 */
[C---:B------:R-:W-:Y:S01]  /*12690*/  HMMA.16816.F32 R88, R116.reuse, R122, R88 ;  /* 0x0000007a7458723c */ /* 0x040fe20000001858 */
[----:B------:R-:W2:Y:S03]  /*126a0*/  LDSM.16.MT88.4 R120, [R160+0x4900] ;  /* 0x00490000a078783b */ /* 0x000ea60000004200 */
[----:B------:R-:W-:Y:S04]  /*126b0*/  FFMA.FTZ R170, R33, c[0x0][0x2d0], -R170 ;  /* 0x0000b40021aa7a23 */ /* 0x000fe800000108aa */
[C---:B---3--:R-:W-:Y:S01]  /*126c0*/  HMMA.16816.F32 R92, R116.reuse, R124, R92 ;  /* 0x0000007c745c723c */ /* 0x048fe2000000185c */
[----:B------:R-:W-:Y:S01]  /*126d0*/  LDSM.16.MT88.4 R32, [R133+0x1900] ;  /* 0x001900008520783b */ /* 0x000fe20000004200 */
[----:B------:R-:W3:Y:S02]  /*126e0*/  MUFU.EX2 R158, R158 ;  /* 0x0000009e009e7308 */ /* 0x000ee40000000800 */
[C---:B-1----:R-:W-:Y:S01]  /*126f0*/  F2FP.PACK_AB R24, R156.reuse, R211 ;  /* 0x000000d39c18723e */ /* 0x042fe200000000ff */
[----:B------:R-:W-:Y:S03]  /*12700*/  FADD.FTZ R211, R211, R208 ;  /* 0x000000d0d3d37221 */ /* 0x000fe60000010000 */
[C---:B------:R-:W-:Y:S01]  /*12710*/  HMMA.16816.F32 R96, R116.reuse, R126, R96 ;  /* 0x0000007e7460723c */ /* 0x040fe20000001860 */
[----:B------:R-:W1:Y:S03]  /*12720*/  LDSM.16.MT88.4 R124, [R177+UR4+0x1100] ;  /* 0x00110004b17c783b */ /* 0x000e660008004200 */
[----:B------:R-:W4:Y:S01]  /*12730*/  MUFU.EX2 R159, R159 ;  /* 0x0000009f009f7308 */ /* 0x000f220000000800 */
[----:B------:R-:W-:Y:S03]  /*12740*/  FADD.FTZ R156, R156, R211 ;  /* 0x000000d39c9c7221 */ /* 0x000fe60000010000 */
[C---:B------:R-:W-:Y:S06]  /*12750*/  HMMA.16816.F32 R12, R116.reuse, R128, R12 ;  /* 0x00000080740c723c */ /* 0x040fec000000180c */
[----:B------:R-:W1:Y:S02]  /*12760*/  MUFU.EX2 R170, R170 ;  /* 0x000000aa00aa7308 */ /* 0x000e640000000800 */
[C---:B------:R-:W-:Y:S01]  /*12770*/  HMMA.16816.F32 R100, R116.reuse, R130, R100 ;  /* 0x000000827464723c */ /* 0x040fe20000001864 */
[----:B------:R-:W1:Y:S03]  /*12780*/  LDSM.16.MT88.4 R128, [R160+0x1100] ;  /* 0x00110000a080783b */ /* 0x000e660000004200 */
[----:B---3--:R-:W-:Y:S01]  /*12790*/  F2FP.PACK_AB R25, R158, R157 ;  /* 0x0000009d9e19723e */ /* 0x008fe200000000ff */
[----:B------:R-:W-:Y:S03]  /*127a0*/  FADD.FTZ R157, R157, R210 ;  /* 0x000000d29d9d7221 */ /* 0x000fe60000010000 */
[C---:B-----5:R-:W-:Y:S01]  /*127b0*/  HMMA.16816.F32 R104, R116.reuse, R136, R104 ;  /* 0x000000887468723c */ /* 0x060fe20000001868 */
[----:B------:R-:W3:Y:S03]  /*127c0*/  MUFU.EX2 R169, R169 ;  /* 0x000000a900a97308 */ /* 0x000ee60000000800 */
[----:B----4-:R-:W-:Y:S01]  /*127d0*/  F2FP.PACK_AB R26, R212, R159 ;  /* 0x0000009fd41a723e */ /* 0x010fe200000000ff */
[----:B------:R-:W-:Y:S02]  /*127e0*/  FADD.FTZ R158, R158, R157 ;  /* 0x0000009d9e9e7221 */ /* 0x000fe40000010000 */
[----:B------:R-:W-:Y:S01]  /*127f0*/  FADD.FTZ R159, R159, R156 ;  /* 0x0000009c9f9f7221 */ /* 0x000fe20000010000 */
[C---:B------:R-:W-:Y:S01]  /*12800*/  HMMA.16816.F32 R108, R116.reuse, R138, R108 ;  /* 0x0000008a746c723c */ /* 0x040fe2000000186c */
[----:B------:R-:W4:Y:S03]  /*12810*/  LDSM.16.MT88.4 R136, [R177+UR4+0x3100] ;  /* 0x00310004b188783b */ /* 0x000f260008004200 */
[----:B------:R-:W-:Y:S02]  /*12820*/  FADD.FTZ R213, R213, R158 ;  /* 0x0000009ed5d57221 */ /* 0x000fe40000010000 */
[----:B------:R-:W-:Y:S02]  /*12830*/  FADD.FTZ R212, R212, R159 ;  /* 0x0000009fd4d47221 */ /* 0x000fe40000010000 */
[C---:B--2---:R-:W-:Y:S04]  /*12840*/  HMMA.16816.F32 R16, R116.reuse, R120, R16 ;  /* 0x000000787410723c */ /* 0x044fe80000001810 */
[----:B------:R-:W-:Y:S04]  /*12850*/  FADD.FTZ R214, R214, R213 ;  /* 0x000000d5d6d67221 */ /* 0x000fe80000010000 */
[----:B------:R-:W-:Y:S01]  /*12860*/  HMMA.16816.F32 R112, R116, R122, R112 ;  /* 0x0000007a7470723c */ /* 0x000fe20000001870 */
[----:B------:R-:W2:Y:S07]  /*12870*/  LDSM.16.MT88.4 R116, [R133+0x3100] ;  /* 0x003100008574783b */ /* 0x000eae0000004200 */
[C---:B-1----:R-:W-:Y:S01]  /*12880*/  HMMA.16816.F32 R4, R24.reuse, R124, R4 ;  /* 0x0000007c1804723c */ /* 0x042fe20000001804 */
[----:B------:R-:W1:Y:S07]  /*12890*/  LDSM.16.MT88.4 R120, [R176+UR4+0x3100] ;  /* 0x00310004b078783b */ /* 0x000e6e0008004200 */
[C---:B------:R-:W-:Y:S01]  /*128a0*/  HMMA.16816.F32 R8, R24.reuse, R126, R8 ;  /* 0x0000007e1808723c */ /* 0x040fe20000001808 */
[----:B------:R-:W5:Y:S07]  /*128b0*/  LDSM.16.MT88.4 R124, [R160+0x3100] ;  /* 0x00310000a07c783b */ /* 0x000f6e0000004200 */
[C---:B------:R-:W-:Y:S08]  /*128c0*/  HMMA.16816.F32 R36, R24.reuse, R140, R36 ;  /* 0x0000008c1824723c */ /* 0x040ff00000001824 */
[C---:B------:R-:W-:Y:S01]  /*128d0*/  HMMA.16816.F32 R40, R24.reuse, R142, R40 ;  /* 0x0000008e1828723c */ /* 0x040fe20000001828 */
[----:B------:R-:W-:Y:S07]  /*128e0*/  LDSM.16.MT88.4 R140, [R176+UR4+0x3900] ;  /* 0x00390004b08c783b */ /* 0x000fee0008004200 */
[C---:B------:R-:W-:Y:S08]  /*128f0*/  HMMA.16816.F32 R44, R24.reuse, R144, R44 ;  /* 0x00000090182c723c */ /* 0x040ff0000000182c */
[C---:B------:R-:W-:Y:S01]  /*12900*/  HMMA.16816.F32 R48, R24.reuse, R146, R48 ;  /* 0x000000921830723c */ /* 0x040fe20000001830 */
[----:B------:R-:W-:Y:S07]  /*12910*/  LDSM.16.MT88.4 R144, [R160+0x3900] ;  /* 0x00390000a090783b */ /* 0x000fee0000004200 */
[C---:B------:R-:W-:Y:S08]  /*12920*/  HMMA.16816.F32 R52, R24.reuse, R128, R52 ;  /* 0x000000801834723c */ /* 0x040ff00000001834 */
[C---:B------:R-:W-:Y:S01]  /*12930*/  HMMA.16816.F32 R56, R24.reuse, R130, R56 ;  /* 0x000000821838723c */ /* 0x040fe20000001838 */
[----:B------:R-:W3:Y:S07]  /*12940*/  LDSM.16.MT88.4 R128, [R177+UR4+0x5100] ;  /* 0x00510004b180783b */ /* 0x000eee0008004200 */
[C---:B----4-:R-:W-:Y:S08]  /*12950*/  HMMA.16816.F32 R60, R24.reuse, R136, R60 ;  /* 0x00000088183c723c */ /* 0x050ff0000000183c */
[C---:B------:R-:W-:Y:S01]  /*12960*/  HMMA.16816.F32 R64, R24.reuse, R138, R64 ;  /* 0x0000008a1840723c */ /* 0x040fe20000001840 */
[----:B------:R-:W-:Y:S07]  /*12970*/  LDSM.16.MT88.4 R136, [R160+0x1900] ;  /* 0x00190000a088783b */ /* 0x000fee0000004200 */
[C---:B--2---:R-:W-:Y:S08]  /*12980*/  HMMA.16816.F32 R68, R24.reuse, R116, R68 ;  /* 0x000000741844723c */ /* 0x044ff00000001844 */
[C---:B------:R-:W-:Y:S01]  /*12990*/  HMMA.16816.F32 R72, R24.reuse, R118, R72 ;  /* 0x000000761848723c */ /* 0x040fe20000001848 */
[----:B------:R-:W2:Y:S07]  /*129a0*/  LDSM.16.MT88.4 R116, [R133+0x5100] ;  /* 0x005100008574783b */ /* 0x000eae0000004200 */
[C---:B-1----:R-:W-:Y:S08]  /*129b0*/  HMMA.16816.F32 R76, R24.reuse, R120, R76 ;  /* 0x00000078184c723c */ /* 0x042ff0000000184c */
[C---:B------:R-:W-:Y:S01]  /*129c0*/  HMMA.16816.F32 R80, R24.reuse, R122, R80 ;  /* 0x0000007a1850723c */ /* 0x040fe20000001850 */
[----:B------:R-:W1:Y:S07]  /*129d0*/  LDSM.16.MT88.4 R120, [R176+UR4+0x5100] ;  /* 0x00510004b078783b */ /* 0x000e6e0008004200 */
[C---:B-----5:R-:W-:Y:S08]  /*129e0*/  HMMA.16816.F32 R84, R24.reuse, R124, R84 ;  /* 0x0000007c1854723c */ /* 0x060ff00000001854 */
[C---:B------:R-:W-:Y:S01]  /*129f0*/  HMMA.16816.F32 R88, R24.reuse, R126, R88 ;  /* 0x0000007e1858723c */ /* 0x040fe20000001858 */
[----:B------:R-:W4:Y:S07]  /*12a00*/  LDSM.16.MT88.4 R124, [R177+UR4+0x1900] ;  /* 0x00190004b17c783b */ /* 0x000f2e0008004200 */
[C---:B---3--:R-:W-:Y:S08]  /*12a10*/  HMMA.16816.F32 R92, R24.reuse, R128, R92 ;  /* 0x00000080185c723c */ /* 0x048ff0000000185c */
[C---:B------:R-:W-:Y:S08]  /*12a20*/  HMMA.16816.F32 R96, R24.reuse, R130, R96 ;  /* 0x000000821860723c */ /* 0x040ff00000001860 */
[C---:B--2---:R-:W-:Y:S08]  /*12a30*/  HMMA.16816.F32 R12, R24.reuse, R116, R12 ;  /* 0x00000074180c723c */ /* 0x044ff0000000180c */
[C---:B------:R-:W-:Y:S01]  /*12a40*/  HMMA.16816.F32 R100, R24.reuse, R118, R100 ;  /* 0x000000761864723c */ /* 0x040fe20000001864 */
[----:B------:R-:W2:Y:S07]  /*12a50*/  LDSM.16.MT88.4 R116, [R176+UR4+0x1900] ;  /* 0x00190004b074783b */ /* 0x000eae0008004200 */
[C---:B-1----:R-:W-:Y:S08]  /*12a60*/  HMMA.16816.F32 R104, R24.reuse, R120, R104 ;  /* 0x000000781868723c */ /* 0x042ff00000001868 */
[C---:B------:R-:W-:Y:S01]  /*12a70*/  HMMA.16816.F32 R108, R24.reuse, R122, R108 ;  /* 0x0000007a186c723c */ /* 0x040fe2000000186c */
[----:B------:R-:W1:Y:S07]  /*12a80*/  LDSM.16.MT88.4 R120, [R177+UR4+0x3900] ;  /* 0x00390004b178783b */ /* 0x000e6e0008004200 */
[C---:B------:R-:W-:Y:S08]  /*12a90*/  HMMA.16816.F32 R16, R24.reuse, R28, R16 ;  /* 0x0000001c1810723c */ /* 0x040ff00000001810 */
        /* <DEDUP_REMOVED lines=15> */
[C---:B------:R-:W-:Y:S08]  /*12b90*/  HMMA.16816.F32 R124, R24.reuse, R126, R8 ;  /* 0x0000007e187c723c */ /* 0x040ff00000001808 */
[C---:B------:R-:W-:Y:S08]  /*12ba0*/  HMMA.16816.F32 R36, R24.reuse, R32, R36 ;  /* 0x000000201824723c */ /* 0x040ff00000001824 */
[C---:B------:R-:W-:Y:S01]  /*12bb0*/  HMMA.16816.F32 R40, R24.reuse, R34, R40 ;  /* 0x000000221828723c */ /* 0x040fe20000001828 */
[----:B------:R-:W4:Y:S07]  /*12bc0*/  LDSM.16.MT88.4 R32, [R176+UR4+0x5900] ;  /* 0x00590004b020783b */ /* 0x000f2e0008004200 */
[C---:B--2---:R-:W-:Y:S08]  /*12bd0*/  HMMA.16816.F32 R44, R24.reuse, R116, R44 ;  /* 0x00000074182c723c */ /* 0x044ff0000000182c */
[C---:B------:R-:W-:Y:S08]  /*12be0*/  HMMA.16816.F32 R48, R24.reuse, R118, R48 ;  /* 0x000000761830723c */ /* 0x040ff00000001830 */
[C---:B------:R-:W-:Y:S08]  /*12bf0*/  HMMA.16816.F32 R52, R24.reuse, R136, R52 ;  /* 0x000000881834723c */ /* 0x040ff00000001834 */
[C---:B------:R-:W-:Y:S08]  /*12c00*/  HMMA.16816.F32 R56, R24.reuse, R138, R56 ;  /* 0x0000008a1838723c */ /* 0x040ff00000001838 */
[C---:B-1----:R-:W-:Y:S08]  /*12c10*/  HMMA.16816.F32 R60, R24.reuse, R120, R60 ;  /* 0x00000078183c723c */ /* 0x042ff0000000183c */
[C---:B------:R-:W-:Y:S08]  /*12c20*/  HMMA.16816.F32 R64, R24.reuse, R122, R64 ;  /* 0x0000007a1840723c */ /* 0x040ff00000001840 */
[C---:B---3--:R-:W-:Y:S08]  /*12c30*/  HMMA.16816.F32 R68, R24.reuse, R28, R68 ;  /* 0x0000001c1844723c */ /* 0x048ff00000001844 */
[C---:B------:R-:W-:Y:S01]  /*12c40*/  HMMA.16816.F32 R72, R24.reuse, R30, R72 ;  /* 0x0000001e1848723c */ /* 0x040fe20000001848 */
        /* <DEDUP_REMOVED lines=11> */
[C---:B-1----:R-:W-:Y:S08]  /*12d00*/  HMMA.16816.F32 R116, R24.reuse, R28, R16 ;  /* 0x0000001c1874723c */ /* 0x042ff00000001810 */
[----:B------:R-:W-:Y:S01]  /*12d10*/  HMMA.16816.F32 R112, R24, R30, R112 ;  /* 0x0000001e1870723c */ /* 0x000fe20000001870 */
[----:B------:R-:W-:-:S07]  /*12d20*/  @!P0 BRA `(.L_x_2374) ;  /* 0x0000040000008947 */ /* 0x000fce0003800000 */
[----:B------:R-:W-:Y:S01]  /*12d30*/  ISETP.NE.AND P2, PT, R190, 0x1, PT ;  /* 0x00000001be00780c */ /* 0x000fe20003f45270 */
[----:B------:R-:W-:Y:S01]  /*12d40*/  IMAD R193, R206, 0x40, R185 ;  /* 0x00000040cec17824 */ /* 0x000fe200078e02b9 */
[----:B------:R-:W-:Y:S01]  /*12d50*/  SEL R4, RZ, 0x10, P5 ;  /* 0x00000010ff047807 */ /* 0x000fe20002800000 */
[----:B------:R-:W-:Y:S03]  /*12d60*/  IMAD.MOV.U32 R192, RZ, RZ, RZ ;  /* 0x000000ffffc07224 */ /* 0x000fe600078e00ff */
[----:B------:R-:W-:Y:S02]  /*12d70*/  IADD3 R193, R193, -0x80, R196 ;  /* 0xffffff80c1c17810 */ /* 0x000fe40007ffe0c4 */
[C---:B------:R-:W-:Y:S03]  /*12d80*/  IADD3 R13, -R4.reuse, 0x10, RZ ;  /* 0x00000010040d7810 */ /* 0x040fe60007ffe1ff */
[--C-:B------:R-:W-:Y:S01]  /*12d90*/  IMAD.MOV.U32 R0, RZ, RZ, R193.reuse ;  /* 0x000000ffff007224 */ /* 0x100fe200078e00c1 */
[----:B------:R-:W-:Y:S01]  /*12da0*/  LOP3.LUT R13, R13, 0xf, RZ, 0xc0, !PT ;  /* 0x0000000f0d0d7812 */ /* 0x000fe200078ec0ff */
[----:B------:R-:W-:Y:S05]  /*12db0*/  @P2 IMAD.HI.U32 R2, R193, c[0x0][0x2bc], RZ ;  /* 0x0000af00c1022a27 */ /* 0x000fea00078e00ff */
[----:B------:R-:W-:Y:S02]  /*12dc0*/  @P2 SHF.R.U32.HI R0, RZ, c[0x0][0x2c0], R2 ;  /* 0x0000b000ff002a19 */ /* 0x000fe40000011602 */
[----:B------:R-:W-:Y:S02]  /*12dd0*/  ISETP.NE.U32.AND P2, PT, R4, RZ, PT ;  /* 0x000000ff0400720c */ /* 0x000fe40003f45070 */
[C---:B------:R-:W-:Y:S04]  /*12de0*/  @!P3 IADD3 R5, P0, R0.reuse, R198, RZ ;  /* 0x000000c60005b210 */ /* 0x040fe80007f1e0ff */
[----:B------:R-:W-:Y:S01]  /*12df0*/  @!P3 LEA.HI.X.SX32 R2, R0, R189, 0x1, P0 ;  /* 0x000000bd0002b211 */ /* 0x000fe200000f0eff */
        /* <DEDUP_REMOVED lines=10> */
[----:B------:R-:W-:Y:S02]  /*12ea0*/  IMAD.IADD R9, R9, 0x1, R5 ;  /* 0x0000000109097824 */ /* 0x000fe400078e0205 */
[----:B------:R-:W-:Y:S01]  /*12eb0*/  IMAD R5, R184, c[0x0][0x1e8], RZ ;  /* 0x00007a00b8057a24 */ /* 0x000fe200078e02ff */
[----:B--2---:R-:W-:Y:S01]  /*12ec0*/  SHF.R.S32.HI R7, RZ, 0x1f, R192 ;  /* 0x0000001fff077819 */ /* 0x004fe200000114c0 */
[C---:B------:R-:W-:Y:S04]  /*12ed0*/  IMAD.WIDE.U32 R8, R192.reuse, c[0x0][0x1f0], R8 ;  /* 0x00007c00c0087a25 */ /* 0x040fe800078e0008 */
        /* <DEDUP_REMOVED lines=15> */
[----:B-1----:R-:W-:Y:S04]  /*12fd0*/  IADD3 R12, P1, P0, R13, R6, R200 ;  /* 0x000000060d0c7210 */ /* 0x002fe8000783e0c8 */
[----:B--2---:R-:W-:Y:S02]  /*12fe0*/  IADD3.X R13, RZ, R8, R201, P1, P0 ;  /* 0x00000008ff0d7210 */ /* 0x004fe40000fe04c9 */
[----:B---3--:R-:W-:Y:S04]  /*12ff0*/  IADD3 R14, P1, P0, R7, R6, R202 ;  /* 0x00000006070e7210 */ /* 0x008fe8000783e0ca */
[----:B------:R-:W-:Y:S02]  /*13000*/  IADD3.X R15, RZ, R8, R203, P1, P0 ;  /* 0x00000008ff0f7210 */ /* 0x000fe40000fe04cb */
        /* <DEDUP_REMOVED lines=18> */
.L_x_2374:
        /* <DEDUP_REMOVED lines=9> */
.L_x_2372:
        /* <DEDUP_REMOVED lines=123> */
.L_x_2322:
        /* <DEDUP_REMOVED lines=19> */
[----:B------:R-:W-:Y:S02]  /*13aa0*/  LEA.HI R7, R14, R3, RZ, 0x5 ;  /* 0x000000030e077211 */ /* 0x000fe400078f28ff */
[--C-:B------:R-:W-:Y:S02]  /*13ab0*/  SHF.R.S32.HI R16, RZ, 0x2, R5.reuse ;  /* 0x00000002ff107819 */ /* 0x100fe40000011405 */
[----:B------:R-:W-:Y:S02]  /*13ac0*/  SHF.R.S32.HI R13, RZ, 0x1f, R5 ;  /* 0x0000001fff0d7819 */ /* 0x000fe40000011405 */
[----:B------:R-:W-:Y:S02]  /*13ad0*/  F2FP.PACK_AB R48, R49, R48 ;  /* 0x000000303130723e */ /* 0x000fe400000000ff */
[----:B------:R-:W-:Y:S02]  /*13ae0*/  LEA.HI R13, R13, R16, RZ, 0x3 ;  /* 0x000000100d0d7211 */ /* 0x000fe400078f18ff */
[----:B------:R-:W-:-:S02]  /*13af0*/  F2FP.PACK_AB R50, R51, R50 ;  /* 0x000000323332723e */ /* 0x000fc400000000ff */
[----:B------:R-:W-:Y:S02]  /*13b00*/  LOP3.LUT R13, R13, 0xfffffff8, RZ, 0xc0, !PT ;  /* 0xfffffff80d0d7812 */ /* 0x000fe400078ec0ff */
[----:B------:R-:W-:Y:S02]  /*13b10*/  F2FP.PACK_AB R52, R53, R52 ;  /* 0x000000343534723e */ /* 0x000fe400000000ff */
[----:B------:R-:W-:Y:S01]  /*13b20*/  F2FP.PACK_AB R54, R55, R54 ;  /* 0x000000363736723e */ /* 0x000fe200000000ff */
[----:B------:R-:W-:Y:S01]  /*13b30*/  IMAD.IADD R13, R16, 0x1, -R13 ;  /* 0x00000001100d7824 */ /* 0x000fe200078e0a0d */
[----:B------:R-:W-:Y:S02]  /*13b40*/  LOP3.LUT R16, R5, 0xfffffffc, RZ, 0xc0, !PT ;  /* 0xfffffffc05107812 */ /* 0x000fe400078ec0ff */
[----:B------:R-:W-:Y:S01]  /*13b50*/  SHF.R.S32.HI R5, RZ, 0x5, R7 ;  /* 0x00000005ff057819 */ /* 0x000fe20000011407 */
[C---:B------:R-:W-:Y:S01]  /*13b60*/  IMAD.SHL.U32 R9, R13.reuse, 0x40, RZ ;  /* 0x000000400d097824 */ /* 0x040fe200078e00ff */
[----:B------:R-:W-:Y:S01]  /*13b70*/  LOP3.LUT R15, R13, 0x1, RZ, 0xc0, !PT ;  /* 0x000000010d0f7812 */ /* 0x000fe200078ec0ff */
[----:B------:R-:W-:Y:S01]  /*13b80*/  IMAD.IADD R16, R3, 0x1, -R16 ;  /* 0x0000000103107824 */ /* 0x000fe200078e0a10 */
[----:B------:R-:W-:-:S02]  /*13b90*/  F2FP.PACK_AB R56, R57, R56 ;  /* 0x000000383938723e */ /* 0x000fc400000000ff */
        /* <DEDUP_REMOVED lines=18> */
[----:B------:R-:W-:Y:S01]  /*13cc0*/  IMAD.IADD R15, R11, 0x1, R18 ;  /* 0x000000010b0f7824 */ /* 0x000fe200078e0212 */
[----:B------:R-:W-:Y:S01]  /*13cd0*/  SEL R20, R13, 0xffffffc0, !P2 ;  /* 0xffffffc00d147807 */ /* 0x000fe20005000000 */
[----:B------:R-:W-:Y:S01]  /*13ce0*/  STS [R11+0x480], R130 ;  /* 0x000480820b007388 */ /* 0x000fe20000000800 */
[----:B------:R-:W-:Y:S01]  /*13cf0*/  F2FP.PACK_AB R66, R67, R66 ;  /* 0x000000424342723e */ /* 0x000fe200000000ff */
[--C-:B------:R-:W-:Y:S01]  /*13d00*/  IMAD.IADD R13, R18, 0x1, R9.reuse ;  /* 0x00000001120d7824 */ /* 0x100fe200078e0209 */
[----:B------:R-:W-:Y:S01]  /*13d10*/  F2FP.PACK_AB R68, R69, R68 ;  /* 0x000000444544723e */ /* 0x000fe200000000ff */
[--C-:B------:R-:W-:Y:S01]  /*13d20*/  IMAD.IADD R17, R11, 0x1, R20.reuse ;  /* 0x000000010b117824 */ /* 0x100fe200078e0214 */
[----:B------:R-:W-:Y:S01]  /*13d30*/  STS [R9], R124 ;  /* 0x0000007c09007388 */ /* 0x000fe20000000800 */
        /* <DEDUP_REMOVED lines=68> */
[----:B-1----:R-:W-:-:S03]  /*14180*/  IMAD.MOV.U32 R11, RZ, RZ, 0x4 ;  /* 0x00000004ff0b7424 */ /* 0x002fc600078e00ff */
[----:B------:R1:W-:Y:S04]  /*14190*/  STS [R17+0x8080], R104 ;  /* 0x0080806811007388 */ /* 0x0003e80000000800 */
[----:B------:R1:W-:Y:S01]  /*141a0*/  STS [R17+0x8480], R106 ;  /* 0x0084806a11007388 */ /* 0x0003e20000000800 */
[----:B--2---:R-:W-:-:S03]  /*141b0*/  IMAD.WIDE R8, R186, R11, c[0x0][0x500] ;  /* 0x00014000ba087625 */ /* 0x004fc600078e020b */
[----:B------:R1:W-:Y:S04]  /*141c0*/  STS [R19+0x8000], R108 ;  /* 0x0080006c13007388 */ /* 0x0003e80000000800 */
[----:B------:R1:W-:Y:S04]  /*141d0*/  STS [R19+0x8400], R110 ;  /* 0x0084006e13007388 */ /* 0x0003e80000000800 */
[----:B------:R1:W-:Y:S04]  /*141e0*/  STS [R21+0x8080], R116 ;  /* 0x0080807415007388 */ /* 0x0003e80000000800 */
[----:B------:R1:W-:Y:S04]  /*141f0*/  STS [R21+0x8480], R118 ;  /* 0x0084807615007388 */ /* 0x0003e80000000800 */
[----:B------:R1:W-:Y:S04]  /*14200*/  STS [R23+0x8000], R112 ;  /* 0x0080007017007388 */ /* 0x0003e80000000800 */
[----:B------:R1:W-:Y:S04]  /*14210*/  STS [R23+0x8400], R114 ;  /* 0x0084007217007388 */ /* 0x0003e80000000800 */
[----:B------:R-:W-:Y:S01]  /*14220*/  BAR.SYNC.DEFER_BLOCKING 0x1, 0x100 ;  /* 0x0044000000007b1d */ /* 0x000fe20000010000 */
[----:B------:R-:W-:-:S02]  /*14230*/  IMAD.MOV.U32 R4, RZ, RZ, c[0x0][0x388] ;  /* 0x0000e200ff047624 */ /* 0x000fc400078e00ff */
[----:B------:R-:W-:-:S03]  /*14240*/  @P1 IMAD.WIDE R24, R186, R11, c[0x0][0x508] ;  /* 0x00014200ba181625 */ /* 0x000fc600078e020b */
[----:B---3--:R-:W2:Y:S04]  /*14250*/  @P0 LDG.E R13, [R8.64] ;  /* 0x00000006080d0981 */ /* 0x008ea8000c1e1900 */
        /* <DEDUP_REMOVED lines=9> */
.L_x_2377:
        /* <DEDUP_REMOVED lines=15> */
[----:B------:R-:W-:Y:S01]  /*143e0*/  IMAD R9, R2, c[0x0][0x490], RZ ;  /* 0x0001240002097a24 */ /* 0x000fe200078e02ff */
[----:B------:R-:W-:Y:S01]  /*143f0*/  IADD3 R5, -R18, R5, RZ ;  /* 0x0000000512057210 */ /* 0x000fe20007ffe1ff */
[C---:B------:R-:W-:Y:S01]  /*14400*/  IMAD R17, R184.reuse, c[0x0][0x3ec], R17 ;  /* 0x0000fb00b8117a24 */ /* 0x040fe200078e0211 */
[----:B------:R-:W-:Y:S01]  /*14410*/  SHF.R.S32.HI R6, RZ, 0x2, R6 ;  /* 0x00000002ff067819 */ /* 0x000fe20000011406 */
[----:B------:R-:W-:Y:S01]  /*14420*/  IMAD R9, R184, c[0x0][0x494], R9 ;  /* 0x00012500b8097a24 */ /* 0x000fe200078e0209 */
[----:B------:R-:W-:-:S02]  /*14430*/  ISETP.NE.AND P1, PT, R8, 0x1, PT ;  /* 0x000000010800780c */ /* 0x000fc40003f25270 */
        /* <DEDUP_REMOVED lines=8> */
[----:B------:R-:W-:Y:S02]  /*144c0*/  LOP3.LUT R6, R13, 0xfffffff8, RZ, 0xc0, !PT ;  /* 0xfffffff80d067812 */ /* 0x000fe400078ec0ff */
[----:B-1----:R-:W-:Y:S01]  /*144d0*/  LEA R8, R54, R15, 0x7 ;  /* 0x0000000f36087211 */ /* 0x002fe200078e38ff */
[C---:B------:R-:W-:Y:S01]  /*144e0*/  IMAD R7, R10.reuse, c[0x0][0x3a4], R7 ;  /* 0x0000e9000a077a24 */ /* 0x040fe200078e0207 */
[----:B------:R-:W-:Y:S01]  /*144f0*/  SHF.R.S32.HI R13, RZ, 0x3, R13 ;  /* 0x00000003ff0d7819 */ /* 0x000fe2000001140d */
        /* <DEDUP_REMOVED lines=8> */
[----:B------:R-:W-:Y:S01]  /*14580*/  IMAD.WIDE.U32 R10, R184, c[0x0][0x3e8], R10 ;  /* 0x0000fa00b80a7a25 */ /* 0x000fe200078e000a */
[----:B------:R-:W-:Y:S02]  /*14590*/  SEL R186, R186, RZ, !P0 ;  /* 0x000000ffbaba7207 */ /* 0x000fe40004000000 */
[----:B------:R-:W-:Y:S01]  /*145a0*/  SEL R3, R3, RZ, !P0 ;  /* 0x000000ff03037207 */ /* 0x000fe20004000000 */
[----:B------:R-:W-:Y:S01]  /*145b0*/  IMAD.MOV R9, RZ, RZ, -R7 ;  /* 0x000000ffff097224 */ /* 0x000fe200078e0a07 */
[----:B------:R-:W-:Y:S01]  /*145c0*/  LEA R21, R6, R13, 0x5 ;  /* 0x0000000d06157211 */ /* 0x000fe200078e28ff */
[----:B------:R-:W-:Y:S01]  /*145d0*/  IMAD.WIDE.U32 R18, R186, c[0x0][0x498], R18 ;  /* 0x00012600ba127a25 */ /* 0x000fe200078e0012 */
[----:B------:R-:W-:-:S02]  /*145e0*/  SHF.R.S32.HI R16, RZ, 0x1f, R7 ;  /* 0x0000001fff107819 */ /* 0x000fc40000011407 */
[----:B------:R-:W-:Y:S01]  /*145f0*/  IADD3 R11, R11, R17, RZ ;  /* 0x000000110b0b7210 */ /* 0x000fe20007ffe0ff */
[----:B------:R-:W-:Y:S01]  /*14600*/  IMAD R9, R9, c[0x0][0x4e8], R8 ;  /* 0x00013a0009097a24 */ /* 0x000fe200078e0208 */
[----:B------:R-:W-:Y:S01]  /*14610*/  IADD3 R20, P0, R7, R18, RZ ;  /* 0x0000001207147210 */ /* 0x000fe20007f1e0ff */
[----:B------:R-:W-:Y:S02]  /*14620*/  IMAD R15, R3, c[0x0][0x498], RZ ;  /* 0x00012600030f7a24 */ /* 0x000fe400078e02ff */
[----:B------:R-:W-:Y:S01]  /*14630*/  IMAD.SHL.U32 R2, R13, 0x40, RZ ;  /* 0x000000400d027824 */ /* 0x000fe200078e00ff */
[----:B------:R-:W-:Y:S01]  /*14640*/  SHF.R.S32.HI R18, RZ, 0x1f, R9 ;  /* 0x0000001fff127819 */ /* 0x000fe20000011409 */
[----:B------:R-:W-:Y:S02]  /*14650*/  IMAD R15, R186, c[0x0][0x49c], R15 ;  /* 0x00012700ba0f7a24 */ /* 0x000fe400078e020f */
[----:B------:R-:W-:Y:S02]  /*14660*/  IMAD R8, R54, 0x80, R21 ;  /* 0x0000008036087824 */ /* 0x000fe400078e0215 */
[----:B------:R-:W-:Y:S01]  /*14670*/  IMAD R18, R18, c[0x0][0x488], RZ ;  /* 0x0001220012127a24 */ /* 0x000fe200078e02ff */
[----:B------:R-:W-:Y:S01]  /*14680*/  IADD3.X R21, R16, R19, R15, P0, !PT ;  /* 0x0000001310157210 */ /* 0x000fe200007fe40f */
[----:B------:R-:W-:Y:S01]  /*14690*/  @P1 IMAD.HI.U32 R17, R8, c[0x0][0x4ec], RZ ;  /* 0x00013b0008111a27 */ /* 0x000fe200078e00ff */
[----:B------:R-:W-:-:S03]  /*146a0*/  LOP3.LUT R15, R2, 0x1c0, RZ, 0xc0, !PT ;  /* 0x000001c0020f7812 */ /* 0x000fc600078ec0ff */
[----:B------:R-:W-:Y:S02]  /*146b0*/  IMAD.SHL.U32 R2, R6, 0x8, RZ ;  /* 0x0000000806027824 */ /* 0x000fe400078e00ff */
[----:B------:R-:W-:-:S03]  /*146c0*/  IMAD.WIDE.U32 R20, R9, c[0x0][0x488], R20 ;  /* 0x0001220009147a25 */ /* 0x000fc600078e0014 */
[----:B------:R-:W-:Y:S01]  /*146d0*/  LOP3.LUT R6, R15, 0x38, R2, 0xf8, !PT ;  /* 0x000000380f067812 */ /* 0x000fe200078ef802 */
[----:B------:R-:W-:Y:S02]  /*146e0*/  IMAD R18, R9, c[0x0][0x48c], R18 ;  /* 0x0001230009127a24 */ /* 0x000fe400078e0212 */
[----:B------:R-:W-:Y:S01]  /*146f0*/  IMAD.MOV.U32 R7, RZ, RZ, R8 ;  /* 0x000000ffff077224 */ /* 0x000fe200078e0008 */
[----:B------:R-:W-:Y:S01]  /*14700*/  @P1 SHF.R.U32.HI R7, RZ, c[0x0][0x4f0], R17 ;  /* 0x00013c00ff071a19 */ /* 0x000fe20000011611 */
[----:B------:R-:W-:Y:S01]  /*14710*/  IMAD R9, R3, c[0x0][0x3f0], RZ ;  /* 0x0000fc0003097a24 */ /* 0x000fe200078e02ff */
[----:B------:R-:W-:Y:S01]  /*14720*/  SHF.R.U32.HI R3, RZ, 0x3, R15 ;  /* 0x00000003ff037819 */ /* 0x000fe2000001160f */
[----:B------:R-:W-:Y:S01]  /*14730*/  IMAD.WIDE.U32 R10, R186, c[0x0][0x3f0], R10 ;  /* 0x0000fc00ba0a7a25 */ /* 0x000fe200078e000a */
[----:B------:R-:W-:Y:S02]  /*14740*/  LEA R15, P0, R20, c[0x0][0x450], 0x2 ;  /* 0x00011400140f7a11 */ /* 0x000fe400078010ff */
[----:B------:R-:W-:Y:S01]  /*14750*/  IADD3 R17, R21, R18, RZ ;  /* 0x0000001215117210 */ /* 0x000fe20007ffe0ff */
[----:B------:R-:W-:Y:S01]  /*14760*/  IMAD R9, R186, c[0x0][0x3f4], R9 ;  /* 0x0000fd00ba097a24 */ /* 0x000fe200078e0209 */
[----:B------:R-:W-:Y:S01]  /*14770*/  LOP3.LUT R6, R6, R3, RZ, 0x3c, !PT ;  /* 0x0000000306067212 */ /* 0x000fe200078e3cff */
[----:B------:R-:W-:Y:S01]  /*14780*/  IMAD.MOV R3, RZ, RZ, -R7 ;  /* 0x000000ffff037224 */ /* 0x000fe200078e0a07 */
[----:B------:R-:W-:Y:S01]  /*14790*/  LEA.HI.X R17, R20, c[0x0][0x454], R17, 0x2, P0 ;  /* 0x0001150014117a11 */ /* 0x000fe200000f1411 */
[----:B------:R-:W-:Y:S01]  /*147a0*/  SHFL.IDX PT, R32, R15, RZ, 0x1c1f ;  /* 0x001c1fff0f207589 */ /* 0x000fe200000e0000 */
[----:B------:R-:W-:Y:S01]  /*147b0*/  SHF.R.S32.HI R16, RZ, 0x1f, R7 ;  /* 0x0000001fff107819 */ /* 0x000fe20000011407 */
[----:B------:R-:W-:Y:S01]  /*147c0*/  IMAD R56, R3, c[0x0][0x4e8], R8 ;  /* 0x00013a0003387a24 */ /* 0x000fe200078e0208 */
[----:B------:R-:W-:Y:S01]  /*147d0*/  IADD3 R11, R11, R9, RZ ;  /* 0x000000090b0b7210 */ /* 0x000fe20007ffe0ff */
[----:B------:R-:W1:Y:S01]  /*147e0*/  SHFL.IDX PT, R33, R17, RZ, 0x1c1f ;  /* 0x001c1fff11217589 */ /* 0x000e6200000e0000 */
[C---:B------:R-:W-:Y:S01]  /*147f0*/  IMAD R8, R54.reuse, 0x80, R5 ;  /* 0x0000008036087824 */ /* 0x040fe200078e0205 */
[----:B------:R-:W-:Y:S01]  /*14800*/  LEA R54, R54, R13, 0x7 ;  /* 0x0000000d36367211 */ /* 0x000fe200078e38ff */
[----:B-----5:R-:W-:Y:S01]  /*14810*/  IMAD R3, R4, c[0x0][0x4e8], RZ ;  /* 0x00013a0004037a24 */ /* 0x020fe200078e02ff */
[----:B------:R-:W-:Y:S01]  /*14820*/  SHFL.IDX PT, R34, R15, 0x1, 0x1c1f ;  /* 0x003c1f000f227f89 */ /* 0x000fe200000e0000 */
[----:B------:R-:W-:Y:S01]  /*14830*/  IMAD R16, R16, c[0x0][0x3e0], RZ ;  /* 0x0000f80010107a24 */ /* 0x000fe200078e02ff */
[C---:B------:R-:W-:Y:S01]  /*14840*/  IADD3 R4, R8.reuse, 0x8, RZ ;  /* 0x0000000808047810 */ /* 0x040fe20007ffe0ff */
[----:B------:R-:W-:Y:S01]  /*14850*/  IMAD.WIDE.U32 R10, R7, c[0x0][0x3e0], R10 ;  /* 0x0000f800070a7a25 */ /* 0x000fe200078e000a */
[----:B------:R-:W2:Y:S01]  /*14860*/  SHFL.IDX PT, R35, R17, 0x1, 0x1c1f ;  /* 0x003c1f0011237f89 */ /* 0x000ea200000e0000 */
[----:B------:R-:W-:-:S02]  /*14870*/  ISETP.GE.OR P1, PT, R8, R3, P2 ;  /* 0x000000030800720c */ /* 0x000fc40001726670 */
[----:B------:R-:W-:Y:S01]  /*14880*/  IMAD R16, R7, c[0x0][0x3e4], R16 ;  /* 0x0000f90007107a24 */ /* 0x000fe200078e0210 */
[----:B------:R-:W-:Y:S02]  /*14890*/  ISETP.GE.OR P0, PT, R4, R3, P2 ;  /* 0x000000030400720c */ /* 0x000fe40001706670 */
[----:B------:R-:W-:Y:S01]  /*148a0*/  SHF.L.U32 R7, R14, 0x3, RZ ;  /* 0x000000030e077819 */ /* 0x000fe200000006ff */
[----:B------:R-:W-:Y:S01]  /*148b0*/  IMAD.IADD R11, R11, 0x1, R16 ;  /* 0x000000010b0b7824 */ /* 0x000fe200078e0210 */
[----:B------:R-:W-:Y:S02]  /*148c0*/  SHF.R.S32.HI R5, RZ, 0x1f, R56 ;  /* 0x0000001fff057819 */ /* 0x000fe40000011438 */
[----:B------:R-:W-:-:S03]  /*148d0*/  LOP3.LUT R6, R6, 0x7ffffe00, R7, 0xf8, !PT ;  /* 0x7ffffe0006067812 */ /* 0x000fc600078ef807 */
[----:B------:R-:W-:Y:S01]  /*148e0*/  IMAD R5, R5, c[0x0][0x3d8], RZ ;  /* 0x0000f60005057a24 */ /* 0x000fe200078e02ff */
[----:B------:R-:W-:Y:S01]  /*148f0*/  SHF.L.U32 R58, R6, 0x1, RZ ;  /* 0x00000001063a7819 */ /* 0x000fe200000006ff */
[----:B-1----:R1:W-:Y:S02]  /*14900*/  @!P1 ST.E [R32.64], R0 ;  /* 0x0000000020009985 */ /* 0x0023e4000c101906 */
[C---:B------:R-:W-:Y:S02]  /*14910*/  IMAD R14, R56.reuse, c[0x0][0x3dc], R5 ;  /* 0x0000f700380e7a24 */ /* 0x040fe400078e0205 */
        /* <DEDUP_REMOVED lines=38> */
.L_x_2379:
[----:B--2---:R-:W-:Y:S05]  /*14b80*/  BSYNC B0 ;  /* 0x0000000000007941 */ /* 0x004fea0003800000 */
.L_x_2378:
        /* <DEDUP_REMOVED lines=23> */
.L_x_2381:
[----:B------:R-:W-:Y:S05]  /*14d00*/  BSYNC B0 ;  /* 0x0000000000007941 */ /* 0x000fea0003800000 */
.L_x_2380:
        /* <DEDUP_REMOVED lines=23> */
.L_x_2383:
[----:B------:R-:W-:Y:S05]  /*14e80*/  BSYNC B0 ;  /* 0x0000000000007941 */ /* 0x000fea0003800000 */
.L_x_2382:
        /* <DEDUP_REMOVED lines=24> */
.L_x_2376:
        /* <DEDUP_REMOVED lines=18> */
.L_x_2384:
        /* <DEDUP_REMOVED lines=19> */
[----:B------:R-:W-:-:S04]  /*15260*/  IMAD.WIDE.U32 R12, R184, c[0x0][0x490], R12 ;  /* 0x00012400b80c7a25 */ /* 0x000fc800078e000c */
[----:B------:R-:W-:Y:S02]  /*15270*/  IMAD.IADD R15, R4, 0x1, R13 ;  /* 0x00000001040f7824 */ /* 0x000fe400078e020d */
[----:B------:R-:W-:Y:S02]  /*15280*/  IMAD.MOV.U32 R14, RZ, RZ, R12 ;  /* 0x000000ffff0e7224 */ /* 0x000fe400078e000c */
[----:B------:R-:W-:Y:S02]  /*15290*/  IMAD R13, R5, c[0x0][0x498], RZ ;  /* 0x00012600050d7a24 */ /* 0x000fe400078e02ff */
[----:B------:R-:W-:-:S04]  /*152a0*/  @P0 IMAD.HI.U32 R6, R8, c[0x0][0x4ec], RZ ;  /* 0x00013b0008060a27 */ /* 0x000fc800078e00ff */
[----:B------:R-:W-:Y:S01]  /*152b0*/  IMAD.WIDE.U32 R14, R186, c[0x0][0x498], R14 ;  /* 0x00012600ba0e7a25 */ /* 0x000fe200078e000e */
[----:B------:R-:W-:-:S03]  /*152c0*/  @P0 SHF.R.U32.HI R7, RZ, c[0x0][0x4f0], R6 ;  /* 0x00013c00ff070a19 */ /* 0x000fc60000011606 */
[----:B------:R-:W-:Y:S01]  /*152d0*/  IMAD R13, R186, c[0x0][0x49c], R13 ;  /* 0x00012700ba0d7a24 */ /* 0x000fe200078e020d */
[C---:B------:R-:W-:Y:S02]  /*152e0*/  IADD3 R9, -R7.reuse, RZ, RZ ;  /* 0x000000ff07097210 */ /* 0x040fe40007ffe1ff */
        /* <DEDUP_REMOVED lines=13> */
.L_x_2386:
[----:B------:R-:W-:Y:S05]  /*153c0*/  BSYNC B0 ;  /* 0x0000000000007941 */ /* 0x000fea0003800000 */
.L_x_2385:
        /* <DEDUP_REMOVED lines=16> */
[C---:B------:R-:W-:Y:S01]  /*154d0*/  IMAD.WIDE.U32 R10, R184.reuse, c[0x0][0x3e8], R10 ;  /* 0x0000fa00b80a7a25 */ /* 0x040fe200078e000a */
[CC--:B------:R-:W-:Y:S02]  /*154e0*/  LEA R13, R9.reuse, R4.reuse, 0x5 ;  /* 0x00000004090d7211 */ /* 0x0c0fe400078e28ff */
[----:B------:R-:W-:Y:S01]  /*154f0*/  SHF.L.U32 R9, R9, 0x3, RZ ;  /* 0x0000000309097819 */ /* 0x000fe200000006ff */
[----:B------:R-:W-:Y:S02]  /*15500*/  IMAD R7, R184, c[0x0][0x3ec], R7 ;  /* 0x0000fb00b8077a24 */ /* 0x000fe400078e0207 */
[C---:B-1----:R-:W-:Y:S01]  /*15510*/  IMAD R13, R6.reuse, 0x80, R13 ;  /* 0x00000080060d7824 */ /* 0x042fe200078e020d */
[----:B------:R-:W-:Y:S01]  /*15520*/  LEA R4, R6, R4, 0x7 ;  /* 0x0000000406047211 */ /* 0x000fe200078e38ff */
[----:B-----5:R-:W-:Y:S01]  /*15530*/  IMAD R3, R3, c[0x0][0x4e8], RZ ;  /* 0x00013a0003037a24 */ /* 0x020fe200078e02ff */
[----:B------:R-:W-:Y:S01]  /*15540*/  IADD3 R11, R7, R11, RZ ;  /* 0x0000000b070b7210 */ /* 0x000fe20007ffe0ff */
[----:B------:R-:W-:Y:S01]  /*15550*/  @P0 IMAD.HI.U32 R0, R13, c[0x0][0x4ec], RZ ;  /* 0x00013b000d000a27 */ /* 0x000fe200078e00ff */
[----:B------:R-:W-:-:S02]  /*15560*/  MOV R2, R13 ;  /* 0x0000000d00027202 */ /* 0x000fc40000000f00 */
[----:B------:R-:W-:Y:S01]  /*15570*/  IADD3 R6, R9, 0x40, RZ ;  /* 0x0000004009067810 */ /* 0x000fe20007ffe0ff */
        /* <DEDUP_REMOVED lines=37> */
.L_x_2388:
[----:B------:R-:W-:Y:S05]  /*157d0*/  BSYNC B0 ;  /* 0x0000000000007941 */ /* 0x000fea0003800000 */
.L_x_2387:
        /* <DEDUP_REMOVED lines=21> */
.L_x_2390:
[----:B------:R-:W-:Y:S05]  /*15930*/  BSYNC B0 ;  /* 0x0000000000007941 */ /* 0x000fea0003800000 */
.L_x_2389:
        /* <DEDUP_REMOVED lines=21> */
.L_x_2392:
[----:B------:R-:W-:Y:S05]  /*15a90*/  BSYNC B0 ;  /* 0x0000000000007941 */ /* 0x000fea0003800000 */
.L_x_2391:
        /* <DEDUP_REMOVED lines=22> */
.L_x_2393:
        /* <DEDUP_REMOVED lines=16> */
.L_x_3023:


//--------------------- .text._ZN7cutlass13device_kernelIN5flash19enable_sm80_to_sm89INS1_16FlashAttnFwdSm80INS1_25CollectiveMainloopFwdSm80ILi8ELi2ELb0EN4cute5tupleIJNS5_1CILi128EEENS7_ILi64EEENS7_ILi192EEEEEELi192ENS_6half_tEfNS_4arch4Sm80ELb0ELb1ELb0ELb0ELb1ELb0ELb1ELb0EEENS1_21CollectiveEpilogueFwdINS6_IJS8_SA_S9_EEENS6_IJNS7_ILi1EEESI_SI_EEESC_SE_Li256ELb0ELb1ELb0ELb0EEENS1_19SingleTileSchedulerILb0ELb0ELb1ELi128EEEEEEEEEvNT_6ParamsE --------------------------
	.section	.text._ZN7cutlass13device_kernelIN5flash19enable_sm80_to_sm89INS1_16FlashAttnFwdSm80INS1_25CollectiveMainloopFwdSm80ILi8ELi2ELb0EN4cute5tupleIJNS5_1CILi128EEENS7_ILi64EEENS7_ILi192EEEEEELi192ENS_6half_tEfNS_4arch4Sm80ELb0ELb1ELb0ELb0ELb1ELb0ELb1ELb0EEENS1_21CollectiveEpilogueFwdINS6_IJS8_SA_S9_EEENS6_IJNS7_ILi1EEESI_SI_EEESC_SE_Li256ELb0ELb1ELb0ELb0EEENS1_19SingleTileSchedulerILb0ELb0ELb1ELi128EEEEEEEEEvNT_6ParamsE,"ax",@progbits
	.sectioninfo	@"SHI_REGISTERS=236"
	.align	128
.text._ZN7cutlass13device_kernelIN5flash19enable_sm80_to_sm89INS1_16FlashAttnFwdSm80INS1_25CollectiveMainloopFwdSm80ILi8ELi2ELb0EN4cute5tupleIJNS5_1CILi128EEENS7_ILi64EEENS7_ILi192EEEEEELi192ENS_6half_tEfNS_4arch4Sm80ELb0ELb1ELb0ELb0ELb1ELb0ELb1ELb0EEENS1_21CollectiveEpilogueFwdINS6_IJS8_SA_S9_EEENS6_IJNS7_ILi1EEESI_SI_EEESC_SE_Li256ELb0ELb1ELb0ELb0EEENS1_19SingleTileSchedulerILb0ELb0ELb1ELi128EEEEEEEEEvNT_6ParamsE:
        .type           _ZN7cutlass13device_kernelIN5flash19enable_sm80_to_sm89INS1_16FlashAttnFwdSm80INS1_25CollectiveMainloopFwdSm80ILi8ELi2ELb0EN4cute5tupleIJNS5_1CILi128EEENS7_ILi64EEENS7_ILi192EEEEEELi192ENS_6half_tEfNS_4arch4Sm80ELb0ELb1ELb0ELb0ELb1ELb0ELb1ELb0EEENS1_21CollectiveEpilogueFwdINS6_IJS8_SA_S9_EEENS6_IJNS7_ILi1EEESI_SI_EEESC_SE_Li256ELb0ELb1ELb0ELb0EEENS1_19SingleTileSchedulerILb0ELb0ELb1ELi128EEEEEEEEEvNT_6ParamsE,@function
        .size           _ZN7cutlass13device_kernelIN5flash19enable_sm80_to_sm89INS1_16FlashAttnFwdSm80INS1_25CollectiveMainloopFwdSm80ILi8ELi2ELb0EN4cute5tupleIJNS5_1CILi128EEENS7_ILi64EEENS7_ILi192EEEEEELi192ENS_6half_tEfNS_4arch4Sm80ELb0ELb1ELb0ELb0ELb1ELb0ELb1ELb0EEENS1_21CollectiveEpilogueFwdINS6_IJS8_SA_S9_EEENS6_IJNS7_ILi1EEESI_SI_EEESC_SE_Li256ELb0ELb1ELb0ELb0EEENS1_19SingleTileSchedulerILb0ELb0ELb1ELi128EEEEEEEEEvNT_6ParamsE,(.L_x_3024 - _ZN7cutlass13device_kernelIN5flash19enable_sm80_to_sm89INS1_16FlashAttnFwdSm80INS1_25CollectiveMainloopFwdSm80ILi8ELi2ELb0EN4cute5tupleIJNS5_1CILi128EEENS7_ILi64EEENS7_ILi192EEEEEELi192ENS_6half_tEfNS_4arch4Sm80ELb0ELb1ELb0ELb0ELb1ELb0ELb1ELb0EEENS1_21CollectiveEpilogueFwdINS6_IJS8_SA_S9_EEENS6_IJNS7_ILi1EEESI_SI_EEESC_SE_Li256ELb0ELb1ELb0ELb0EEENS1_19SingleTileSchedulerILb0ELb0ELb1ELi128EEEEEEEEEvNT_6ParamsE)
        .other          _ZN7cutlass13device_kernelIN5flash19enable_sm80_to_sm89INS1_16FlashAttnFwdSm80INS1_25CollectiveMainloopFwdSm80ILi8ELi2ELb0EN4cute5tupleIJNS5_1CILi128EEENS7_ILi64EEENS7_ILi192EEEEEELi192ENS_6half_tEfNS_4arch4Sm80ELb0ELb1ELb0ELb0ELb1ELb0ELb1ELb0EEENS1_21CollectiveEpilogueFwdINS6_IJS8_SA_S9_EEENS6_IJNS7_ILi1EEESI_SI_EEESC_SE_Li256ELb0ELb1ELb0ELb0EEENS1_19SingleTileSchedulerILb0ELb0ELb1ELi128EEEEEEEEEvNT_6ParamsE,@"STO_CUDA_ENTRY STV_DEFAULT"
_ZN7cutlass13device_kernelIN5flash19enable_sm80_to_sm89INS1_16FlashAttnFwdSm80INS1_25CollectiveMainloopFwdSm80ILi8ELi2ELb0EN4cute5tupleIJNS5_1CILi128EEENS7_ILi64EEENS7_ILi192EEEEEELi192ENS_6half_tEfNS_4arch4Sm80ELb0ELb1ELb0ELb0ELb1ELb0ELb1ELb0EEENS1_21CollectiveEpilogueFwdINS6_IJS8_SA_S9_EEENS6_IJNS7_ILi1EEESI_SI_EEESC_SE_Li256ELb0ELb1ELb0ELb0EEENS1_19SingleTileSchedulerILb0ELb0ELb1ELi128EEEEEEEEEvNT_6ParamsE:
        /* <DEDUP_REMOVED lines=46> */
.L_x_2395:
[----:B------:R-:W-:-:S13]  /*02e0*/  ISETP.NE.AND P0, PT, R196, c[0x0][0x32c], PT ;  /* 0x0000cb00c4007a0c */ /* 0x000fda0003f05270 */
[----:B------:R-:W-:-:S05]  /*02f0*/  @P0 IMAD.HI.U32 R0, R2, c[0x0][0x330], RZ ;  /* 0x0000cc0002000a27 */ /* 0x000fca00078e00ff */
[----:B------:R-:W-:Y:S02]  /*0300*/  @P0 SHF.R.U32.HI R2, RZ, c[0x0][0x334], R0 ;  /* 0x0000cd00ff020a19 */ /* 0x000fe40000011600 */
.L_x_2396:
[----:B------:R-:W-:-:S05]  /*0310*/  MOV R3, c[0x0][0x32c] ;  /* 0x0000cb0000037a02 */ /* 0x000fca0000000f00 */
[----:B------:R-:W-:-:S05]  /*0320*/  IMAD R2, R2, R3, c[0x0][0x32c] ;  /* 0x0000cb0002027624 */ /* 0x000fca00078e0203 */
[----:B------:R-:W-:-:S04]  /*0330*/  IMNMX R5, R5, R2, PT ;  /* 0x0000000205057217 */ /* 0x000fc80003800200 */
.L_x_2394:
        /* <DEDUP_REMOVED lines=25> */
.L_x_2398:
[----:B------:R-:W-:-:S04]  /*04d0*/  MOV R0, c[0x0][0x32c] ;  /* 0x0000cb0000007a02 */ /* 0x000fc80000000f00 */
[----:B------:R-:W-:-:S13]  /*04e0*/  ISETP.NE.AND P0, PT, R0, 0x1, PT ;  /* 0x000000010000780c */ /* 0x000fda0003f05270 */
[----:B------:R-:W-:-:S05]  /*04f0*/  @P0 IMAD.HI.U32 R0, R2, c[0x0][0x330], RZ ;  /* 0x0000cc0002000a27 */ /* 0x000fca00078e00ff */
[----:B------:R-:W-:-:S05]  /*0500*/  @P0 SHF.R.U32.HI R2, RZ, c[0x0][0x334], R0 ;  /* 0x0000cd00ff020a19 */ /* 0x000fca0000011600 */
.L_x_2399:
[----:B------:R-:W-:-:S05]  /*0510*/  IMAD R3, R2, c[0x0][0x32c], RZ ;  /* 0x0000cb0002037a24 */ /* 0x000fca00078e02ff */
[----:B------:R-:W-:-:S04]  /*0520*/  IMNMX R194, R194, R3, !PT ;  /* 0x00000003c2c27217 */ /* 0x000fc80007800200 */
.L_x_2397:
        /* <DEDUP_REMOVED lines=104> */
[----:B------:R-:W-:Y:S02]  /*0bb0*/  IMAD.SHL.U32 R0, R21, 0x40, RZ ;  /* 0x0000004015007824 */ /* 0x000fe400078e00ff */
[----:B------:R-:W-:Y:S02]  /*0bc0*/  IMAD.IADD R9, R9, 0x1, R5 ;  /* 0x0000000109097824 */ /* 0x000fe400078e0205 */
[----:B------:R-:W-:Y:S02]  /*0bd0*/  IMAD R2, R2, c[0x0][0x1a8], RZ ;  /* 0x00006a0002027a24 */ /* 0x000fe400078e02ff */
[C---:B------:R-:W-:Y:S01]  /*0be0*/  IMAD.WIDE.U32 R4, R3.reuse, c[0x0][0x1a8], R8 ;  /* 0x00006a0003047a25 */ /* 0x040fe200078e0008 */
[----:B------:R-:W-:Y:S02]  /*0bf0*/  LOP3.LUT R9, R0, 0x1c0, RZ, 0xc0, !PT ;  /* 0x000001c000097812 */ /* 0x000fe400078ec0ff */
[----:B------:R-:W-:Y:S01]  /*0c00*/  IADD3 R8, R178, 0x80, RZ ;  /* 0x00000080b2087810 */ /* 0x000fe20007ffe0ff */
[----:B------:R-:W-:Y:S01]  /*0c10*/  IMAD R7, R3, c[0x0][0x1ac], R2 ;  /* 0x00006b0003077a24 */ /* 0x000fe200078e0202 */
[----:B------:R-:W-:Y:S01]  /*0c20*/  SHF.R.U32.HI R3, RZ, 0x3, R9 ;  /* 0x00000003ff037819 */ /* 0x000fe20000011609 */
[----:B------:R-:W-:Y:S01]  /*0c30*/  IMAD.IADD R0, R148, 0x1, R21 ;  /* 0x0000000194007824 */ /* 0x000fe200078e0215 */
[----:B------:R-:W-:Y:S01]  /*0c40*/  LOP3.LUT R202, R9, 0x38, R178, 0xf8, !PT ;  /* 0x0000003809ca7812 */ /* 0x000fe200078ef8b2 */
[----:B------:R-:W-:Y:S01]  /*0c50*/  IMAD.IADD R2, R5, 0x1, R7 ;  /* 0x0000000105027824 */ /* 0x000fe200078e0207 */
[----:B------:R-:W-:-:S02]  /*0c60*/  LEA R7, P0, R4, c[0x0][0x160], 0x1 ;  /* 0x0000580004077a11 */ /* 0x000fc400078008ff */
[----:B------:R-:W-:Y:S02]  /*0c70*/  LEA.HI R5, R81, R6, RZ, 0x6 ;  /* 0x0000000651057211 */ /* 0x000fe400078f30ff */
[----:B------:R-:W-:Y:S01]  /*0c80*/  LEA.HI.X R2, R4, c[0x0][0x164], R2, 0x1, P0 ;  /* 0x0000590004027a11 */ /* 0x000fe200000f0c02 */
[----:B------:R-:W-:Y:S01]  /*0c90*/  SHFL.IDX PT, R14, R7, RZ, 0x181f ;  /* 0x00181fff070e7589 */ /* 0x000fe200000e0000 */
[----:B------:R-:W-:Y:S01]  /*0ca0*/  LOP3.LUT R202, R202, R3, RZ, 0x3c, !PT ;  /* 0x00000003caca7212 */ /* 0x000fe200078e3cff */
[----:B------:R-:W-:Y:S01]  /*0cb0*/  IMAD R3, R197, c[0x0][0x168], RZ ;  /* 0x00005a00c5037a24 */ /* 0x000fe200078e02ff */
[----:B------:R-:W-:Y:S01]  /*0cc0*/  IADD3 R4, R0, 0x20, RZ ;  /* 0x0000002000047810 */ /* 0x000fe20007ffe0ff */
[----:B------:R-:W3:Y:S01]  /*0cd0*/  SHFL.IDX PT, R15, R2, RZ, 0x181f ;  /* 0x00181fff020f7589 */ /* 0x000ee200000e0000 */
[----:B------:R-:W-:Y:S01]  /*0ce0*/  IMAD.SHL.U32 R5, R5, 0x8, RZ ;  /* 0x0000000805057824 */ /* 0x000fe200078e00ff */
[----:B------:R-:W-:Y:S02]  /*0cf0*/  IADD3 R9, R178, 0x40, RZ ;  /* 0x00000040b2097810 */ /* 0x000fe40007ffe0ff */
[-C--:B------:R-:W-:Y:S01]  /*0d00*/  ISETP.GE.AND P1, PT, R4, R3.reuse, PT ;  /* 0x000000030400720c */ /* 0x080fe20003f26270 */
[----:B------:R-:W-:Y:S01]  /*0d10*/  SHFL.IDX PT, R12, R7, 0x1, 0x181f ;  /* 0x00381f00070c7f89 */ /* 0x000fe200000e0000 */
[----:B------:R-:W-:-:S02]  /*0d20*/  ISETP.GE.AND P0, PT, R0, R3, PT ;  /* 0x000000030000720c */ /* 0x000fc40003f06270 */
[----:B------:R-:W-:Y:S01]  /*0d30*/  LOP3.LUT R202, R202, 0xfffffe00, R5, 0xf8, !PT ;  /* 0xfffffe00caca7812 */ /* 0x000fe200078ef805 */
[----:B------:R-:W4:Y:S01]  /*0d40*/  SHFL.IDX PT, R13, R2, 0x1, 0x181f ;  /* 0x00381f00020d7f89 */ /* 0x000f2200000e0000 */
[----:B------:R-:W-:Y:S02]  /*0d50*/  SHF.R.S32.HI R4, RZ, 0x1f, R9 ;  /* 0x0000001fff047819 */ /* 0x000fe40000011409 */
[----:B------:R-:W-:Y:S01]  /*0d60*/  SHF.R.S32.HI R5, RZ, 0x1f, R8 ;  /* 0x0000001fff057819 */ /* 0x000fe20000011408 */
[----:B------:R-:W-:Y:S01]  /*0d70*/  IMAD.SHL.U32 R144, R202, 0x2, RZ ;  /* 0x00000002ca907824 */ /* 0x000fe200078e00ff */
[----:B------:R-:W-:Y:S01]  /*0d80*/  LEA.HI R177, R4, R9, RZ, 0x3 ;  /* 0x0000000904b17211 */ /* 0x000fe200078f18ff */
[----:B-1----:R-:W-:Y:S01]  /*0d90*/  SHFL.IDX PT, R11, R2, 0x3, 0x181f ;  /* 0x00781f00020b7f89 */ /* 0x002fe200000e0000 */
[----:B------:R-:W-:Y:S02]  /*0da0*/  LEA.HI R176, R5, R8, RZ, 0x3 ;  /* 0x0000000805b07211 */ /* 0x000fe400078f18ff */
[----:B------:R-:W-:Y:S01]  /*0db0*/  ISETP.GE.AND P3, PT, R9, c[0x0][0x198], PT ;  /* 0x0000660009007a0c */ /* 0x000fe20003f66270 */
[----:B------:R-:W-:Y:S01]  /*0dc0*/  SHFL.IDX PT, R4, R7, 0x2, 0x181f ;  /* 0x00581f0007047f89 */ /* 0x000fe200000e0000 */
[----:B------:R-:W-:-:S02]  /*0dd0*/  ISETP.GE.AND P4, PT, R8, c[0x0][0x198], PT ;  /* 0x0000660008007a0c */ /* 0x000fc40003f86270 */
[----:B------:R-:W-:Y:S01]  /*0de0*/  LOP3.LUT R177, R177, 0xfffffff8, RZ, 0xc0, !PT ;  /* 0xfffffff8b1b17812 */ /* 0x000fe200078ec0ff */
[----:B------:R-:W1:Y:S01]  /*0df0*/  SHFL.IDX PT, R5, R2, 0x2, 0x181f ;  /* 0x00581f0002057f89 */ /* 0x000e6200000e0000 */
[----:B------:R-:W-:Y:S01]  /*0e00*/  LOP3.LUT R176, R176, 0xfffffff8, RZ, 0xc0, !PT ;  /* 0xfffffff8b0b07812 */ /* 0x000fe200078ec0ff */
[----:B---3--:R-:W-:-:S04]  /*0e10*/  @!P0 IMAD.WIDE R18, R178, 0x2, R14 ;  /* 0x00000002b2128825 */ /* 0x008fc800078e020e */
[----:B------:R-:W-:-:S04]  /*0e20*/  @!P0 IMAD.WIDE R16, R177, 0x2, R14 ;  /* 0x00000002b1108825 */ /* 0x000fc800078e020e */
[----:B------:R-:W-:-:S04]  /*0e30*/  @!P0 IMAD.WIDE R14, R176, 0x2, R14 ;  /* 0x00000002b00e8825 */ /* 0x000fc800078e020e */
[----:B----4-:R-:W-:-:S04]  /*0e40*/  @!P1 IMAD.WIDE R24, R178, 0x2, R12 ;  /* 0x00000002b2189825 */ /* 0x010fc800078e020c */
[----:B------:R-:W-:-:S04]  /*0e50*/  @!P1 IMAD.WIDE R22, R177, 0x2, R12 ;  /* 0x00000002b1169825 */ /* 0x000fc800078e020c */
[----:B------:R-:W-:Y:S01]  /*0e60*/  @!P1 IMAD.WIDE R12, R176, 0x2, R12 ;  /* 0x00000002b00c9825 */ /* 0x000fe200078e020c */
[----:B--2---:R2:W3:Y:S01]  /*0e70*/  @P2 R2UR UR10, R10 ;  /* 0x000000000a0a23c2 */ /* 0x0044e200000e0000 */
[----:B------:R-:W-:Y:S01]  /*0e80*/  ISETP.GE.AND P2, PT, R178, c[0x0][0x198], PT ;  /* 0x00006600b2007a0c */ /* 0x000fe20003f46270 */
[----:B---3--:R-:W-:Y:S02]  /*0e90*/  @!UP0 UMOV UR10, UR6 ;  /* 0x00000006000a8c82 */ /* 0x008fe40008000000 */
        /* <DEDUP_REMOVED lines=9> */
[----:B--2---:R-:W-:-:S02]  /*0f30*/  IADD3 R10, R0, 0x40, RZ ;  /* 0x00000040000a7810 */ /* 0x004fc40007ffe0ff */
[----:B------:R-:W-:Y:S01]  /*0f40*/  IADD3 R0, R0, 0x60, RZ ;  /* 0x0000006000007810 */ /* 0x000fe20007ffe0ff */
[----:B------:R2:W-:Y:S01]  /*0f50*/  @!P1 LDGSTS.E.BYPASS.LTC128B.128 [R144+0x19100], [R24.64], !P2 ;  /* 0x1910000018909fae */ /* 0x0005e2000d101d4c */
[----:B------:R-:W-:-:S03]  /*0f60*/  ISETP.GE.AND P0, PT, R10, R3, PT ;  /* 0x000000030a00720c */ /* 0x000fc60003f06270 */
[----:B------:R-:W2:Y:S04]  /*0f70*/  SHFL.IDX PT, R10, R7, 0x3, 0x181f ;  /* 0x00781f00070a7f89 */ /* 0x000ea800000e0000 */
[----:B------:R2:W-:Y:S04]  /*0f80*/  @!P1 LDGSTS.E.BYPASS.LTC128B.128 [R144+0x1d100], [R22.64], !P3 ;  /* 0x1d10000016909fae */ /* 0x0005e8000d901d4c */
[----:B------:R2:W-:Y:S01]  /*0f90*/  @!P1 LDGSTS.E.BYPASS.LTC128B.128 [R144+0x21100], [R12.64], !P4 ;  /* 0x211000000c909fae */ /* 0x0005e2000e101d4c */
[----:B------:R-:W-:Y:S02]  /*0fa0*/  ISETP.GE.AND P1, PT, R0, R3, PT ;  /* 0x000000030000720c */ /* 0x000fe40003f26270 */
[----:B------:R-:W-:Y:S01]  /*0fb0*/  IADD3 R3, R147, -0x1, RZ ;  /* 0xffffffff93037810 */ /* 0x000fe20007ffe0ff */
[----:B-1----:R-:W-:Y:S01]  /*0fc0*/  @!P0 IMAD.WIDE R18, R178, 0x2, R4 ;  /* 0x00000002b2128825 */ /* 0x002fe200078e0204 */
[----:B------:R-:W-:-:S03]  /*0fd0*/  P2R R0, PR, RZ, 0x20 ;  /* 0x00000020ff007803 */ /* 0x000fc60000000000 */
[----:B------:R-:W-:Y:S01]  /*0fe0*/  IMAD.SHL.U32 R134, R3, 0x40, RZ ;  /* 0x0000004003867824 */ /* 0x000fe200078e00ff */
[----:B------:R1:W-:Y:S01]  /*0ff0*/  @!P0 LDGSTS.E.BYPASS.LTC128B.128 [R144+0x1a100], [R18.64], !P2 ;  /* 0x1a10000012908fae */ /* 0x0003e2000d101d4c */
[----:B---3--:R-:W-:-:S04]  /*1000*/  @!P0 IMAD.WIDE R16, R176, 0x2, R4 ;  /* 0x00000002b0108825 */ /* 0x008fc800078e0204 */
[----:B----4-:R-:W-:-:S04]  /*1010*/  @!P0 IMAD.WIDE R14, R177, 0x2, R4 ;  /* 0x00000002b10e8825 */ /* 0x010fc800078e0204 */
[----:B------:R-:W-:Y:S01]  /*1020*/  IMAD.IADD R201, R203, 0x1, R134 ;  /* 0x00000001cbc97824 */ /* 0x000fe200078e0286 */
[----:B------:R3:W-:Y:S01]  /*1030*/  @!P0 LDGSTS.E.BYPASS.LTC128B.128 [R144+0x1e100], [R14.64], !P3 ;  /* 0x1e1000000e908fae */ /* 0x0007e2000d901d4c */
[----:B--2---:R-:W-:-:S03]  /*1040*/  @!P1 IMAD.WIDE R4, R178, 0x2, R10 ;  /* 0x00000002b2049825 */ /* 0x004fc600078e020a */
        /* <DEDUP_REMOVED lines=9> */
[----:B---3--:R-:W-:-:S05]  /*10e0*/  @!P1 IMAD.WIDE R14, R177, 0x2, R10 ;  /* 0x00000002b10e9825 */ /* 0x008fca00078e020a */
[----:B------:R3:W-:Y:S04]  /*10f0*/  @!P1 LDGSTS.E.BYPASS.LTC128B.128 [R144+0x1f100], [R14.64], !P3 ;  /* 0x1f1000000e909fae */ /* 0x0007e8000d901d4c */
[----:B------:R1:W-:Y:S01]  /*1100*/  @!P1 LDGSTS.E.BYPASS.LTC128B.128 [R144+0x23100], [R12.64], !P4 ;  /* 0x231000000c909fae */ /* 0x0003e2000e101d4c */
[----:B----4-:R-:W-:-:S03]  /*1110*/  @!P0 IADD3 R5, P2, R0, UR8, RZ ;  /* 0x0000000800058c10 */ /* 0x010fc6000ff5e0ff */
[----:B------:R-:W0:Y:S01]  /*1120*/  LDGDEPBAR ;  /* 0x00000000000079af */ /* 0x000e220000000000 */
[----:B------:R-:W-:Y:S02]  /*1130*/  @!P0 LEA.HI.X.SX32 R2, R0, UR6, 0x1, P2 ;  /* 0x0000000600028c11 */ /* 0x000fe400090f0eff */
[----:B------:R-:W-:-:S04]  /*1140*/  @!P0 LEA R4, P2, R5, c[0x0][0x2a0], 0x2 ;  /* 0x0000a80005048a11 */ /* 0x000fc800078410ff */
[----:B------:R-:W-:Y:S01]  /*1150*/  @!P0 LEA.HI.X R5, R5, c[0x0][0x2a4], R2, 0x2, P2 ;  /* 0x0000a90005058a11 */ /* 0x000fe200010f1402 */
[----:B------:R-:W-:Y:S06]  /*1160*/  BAR.SYNC.DEFER_BLOCKING 0x0 ;  /* 0x0000000000007b1d */ /* 0x000fec0000010000 */
[----:B------:R-:W4:Y:S01]  /*1170*/  @!P0 LDG.E R200, [R4.64] ;  /* 0x0000000c04c88981 */ /* 0x000f22000c1e1900 */
        /* <DEDUP_REMOVED lines=10> */
[----:B--2---:R-:W-:Y:S01]  /*1220*/  SHF.R.S32.HI R17, RZ, 0x1f, R201 ;  /* 0x0000001fff117819 */ /* 0x004fe200000114c9 */
        /* <DEDUP_REMOVED lines=11> */
[----:B------:R-:W-:Y:S01]  /*12e0*/  SHF.R.S32.HI R145, RZ, 0x1f, R178 ;  /* 0x0000001fff917819 */ /* 0x000fe200000114b2 */
[----:B------:R-:W-:Y:S01]  /*12f0*/  IMAD R12, R201, c[0x0][0x20c], R12 ;  /* 0x00008300c90c7a24 */ /* 0x000fe200078e020c */
[----:B------:R-:W-:Y:S01]  /*1300*/  UIADD3 UR11, UR21, UR11, URZ ;  /* 0x0000000b150b7290 */ /* 0x000fe2000fffe03f */
[----:B------:R-:W-:Y:S01]  /*1310*/  IMAD.IADD R11, R11, 0x1, R0 ;  /* 0x000000010b0b7824 */ /* 0x000fe200078e0200 */
[----:B------:R-:W-:Y:S01]  /*1320*/  SEL R180, RZ, 0x10, P6 ;  /* 0x00000010ffb47807 */ /* 0x000fe20003000000 */
[----:B------:R-:W-:Y:S01]  /*1330*/  IMAD.IADD R13, R19, 0x1, R12 ;  /* 0x00000001130d7824 */ /* 0x000fe200078e020c */
[----:B------:R-:W-:Y:S01]  /*1340*/  SHF.R.S32.HI R132, RZ, 0x1f, R177 ;  /* 0x0000001fff847819 */ /* 0x000fe200000114b1 */
[----:B------:R-:W-:Y:S01]  /*1350*/  IMAD.MOV.U32 R12, RZ, RZ, R18 ;  /* 0x000000ffff0c7224 */ /* 0x000fe200078e0012 */
[----:B------:R-:W-:Y:S01]  /*1360*/  SHF.R.S32.HI R133, RZ, 0x1f, R176 ;  /* 0x0000001fff857819 */ /* 0x000fe200000114b0 */
[----:B------:R-:W-:Y:S01]  /*1370*/  IMAD.MOV.U32 R188, RZ, RZ, 0x20 ;  /* 0x00000020ffbc7424 */ /* 0x000fe200078e00ff */
[----:B------:R-:W-:-:S02]  /*1380*/  IADD3 R198, R144, 0x100, RZ ;  /* 0x0000010090c67810 */ /* 0x000fc40007ffe0ff */
[----:B----4-:R-:W-:Y:S01]  /*1390*/  SHF.R.S32.HI R16, RZ, 0x1f, R200 ;  /* 0x0000001fff107819 */ /* 0x010fe200000114c8 */
[----:B------:R-:W-:-:S04]  /*13a0*/  IMAD.WIDE.U32 R4, R200, c[0x0][0x1f0], R10 ;  /* 0x00007c00c8047a25 */ /* 0x000fc800078e000a */
[----:B------:R-:W-:Y:S01]  /*13b0*/  IMAD R7, R16, c[0x0][0x1f0], RZ ;  /* 0x00007c0010077a24 */ /* 0x000fe200078e02ff */
[----:B------:R-:W-:Y:S01]  /*13c0*/  IADD3 R4, P1, R4, UR14, RZ ;  /* 0x0000000e04047c10 */ /* 0x000fe2000ff3e0ff */
[----:B------:R-:W-:-:S03]  /*13d0*/  IMAD.WIDE.U32 R12, R200, c[0x0][0x218], R12 ;  /* 0x00008600c80c7a25 */ /* 0x000fc600078e000c */
[----:B------:R-:W-:Y:S01]  /*13e0*/  LEA R11, P0, R4, c[0x0][0x1c8], 0x1 ;  /* 0x00007200040b7a11 */ /* 0x000fe200078008ff */
[----:B------:R-:W-:-:S04]  /*13f0*/  IMAD R0, R200, c[0x0][0x1f4], R7 ;  /* 0x00007d00c8007a24 */ /* 0x000fc800078e0207 */
[----:B---3--:R-:W-:Y:S01]  /*1400*/  SHFL.IDX PT, R14, R11, RZ, 0x181f ;  /* 0x00181fff0b0e7589 */ /* 0x008fe200000e0000 */
[----:B------:R-:W-:Y:S02]  /*1410*/  IADD3.X R5, R5, UR10, R0, P1, !PT ;  /* 0x0000000a05057c10 */ /* 0x000fe40008ffe400 */
[----:B------:R-:W-:Y:S01]  /*1420*/  IADD3 R0, -R21, R199, -R134 ;  /* 0x000000c715007210 */ /* 0x000fe20007ffe986 */
[----:B------:R-:W-:Y:S01]  /*1430*/  SHFL.IDX PT, R28, R11, 0x1, 0x181f ;  /* 0x00381f000b1c7f89 */ /* 0x000fe200000e0000 */
[----:B------:R-:W-:Y:S01]  /*1440*/  LEA.HI.X R4, R4, c[0x0][0x1cc], R5, 0x1, P0 ;  /* 0x0000730004047a11 */ /* 0x000fe200000f0c05 */
[----:B------:R-:W-:Y:S01]  /*1450*/  IMAD R5, R16, c[0x0][0x218], RZ ;  /* 0x0000860010057a24 */ /* 0x000fe200078e02ff */
[----:B------:R-:W-:Y:S02]  /*1460*/  ISETP.GE.AND P0, PT, R0, 0x1, PT ;  /* 0x000000010000780c */ /* 0x000fe40003f06270 */
[----:B------:R-:W-:Y:S01]  /*1470*/  ISETP.GE.AND P1, PT, R8, c[0x0][0x1d4], PT ;  /* 0x0000750008007a0c */ /* 0x000fe20003f26270 */
[----:B------:R-:W1:Y:S01]  /*1480*/  SHFL.IDX PT, R15, R4, RZ, 0x181f ;  /* 0x00181fff040f7589 */ /* 0x000e6200000e0000 */
[----:B------:R-:W-:-:S03]  /*1490*/  IMAD R2, R200, c[0x0][0x21c], R5 ;  /* 0x00008700c8027a24 */ /* 0x000fc600078e0205 */
[----:B------:R-:W2:Y:S06]  /*14a0*/  SHFL.IDX PT, R29, R4, 0x1, 0x181f ;  /* 0x00381f00041d7f89 */ /* 0x000eac00000e0000 */
[----:B-1----:R-:W-:-:S04]  /*14b0*/  @P0 IMAD.WIDE R22, R178, 0x2, R14 ;  /* 0x00000002b2160825 */ /* 0x002fc800078e020e */
        /* <DEDUP_REMOVED lines=12> */
[----:B-1----:R-:W-:-:S03]  /*1580*/  IMAD.WIDE R22, R178, 0x2, RZ ;  /* 0x00000002b2167825 */ /* 0x002fc600078e02ff */
[----:B------:R1:W1:Y:S01]  /*1590*/  SHFL.IDX PT, R2, R10, 0x1, 0x181f ;  /* 0x00381f000a027f89 */ /* 0x00026200000e0000 */
[----:B---3--:R-:W-:-:S03]  /*15a0*/  IMAD.WIDE R18, R177, 0x2, RZ ;  /* 0x00000002b1127825 */ /* 0x008fc600078e02ff */
[----:B------:R-:W3:Y:S02]  /*15b0*/  SHFL.IDX PT, R4, R20, 0x1, 0x181f ;  /* 0x00381f0014047f89 */ /* 0x000ee400000e0000 */
[----:B--2---:R-:W-:-:S04]  /*15c0*/  @P0 IMAD.WIDE R26, R178, 0x2, R28 ;  /* 0x00000002b21a0825 */ /* 0x004fc800078e021c */
        /* <DEDUP_REMOVED lines=9> */
[----:B-1----:R-:W-:-:S05]  /*1660*/  IADD3 R10, P0, R5, R18, RZ ;  /* 0x00000012050a7210 */ /* 0x002fca0007f1e0ff */
[----:B------:R-:W-:Y:S01]  /*1670*/  IMAD.X R11, R7, 0x1, R19, P0 ;  /* 0x00000001070b7824 */ /* 0x000fe200000e0613 */
[----:B------:R-:W-:-:S05]  /*1680*/  IADD3 R24, P0, R5, R14, RZ ;  /* 0x0000000e05187210 */ /* 0x000fca0007f1e0ff */
[----:B------:R-:W-:Y:S01]  /*1690*/  IMAD.X R25, R7, 0x1, R15, P0 ;  /* 0x0000000107197824 */ /* 0x000fe200000e060f */
[----:B--2---:R-:W-:Y:S02]  /*16a0*/  IADD3 R26, P0, R22, R2, RZ ;  /* 0x00000002161a7210 */ /* 0x004fe40007f1e0ff */
[----:B------:R-:W-:-:S03]  /*16b0*/  LEA.HI R7, R81, R6, RZ, 0x5 ;  /* 0x0000000651077211 */ /* 0x000fc600078f28ff */
        /* <DEDUP_REMOVED lines=19> */
[----:B------:R-:W-:-:S04]  /*17f0*/  ISETP.GT.AND P2, PT, R3, R194, PT ;  /* 0x000000c20300720c */ /* 0x000fc80003f44270 */
[----:B-1----:R-:W-:-:S07]  /*1800*/  P2R R24, PR, RZ, 0x4 ;  /* 0x00000004ff187803 */ /* 0x002fce0000000000 */
[----:B------:R4:W-:Y:S01]  /*1810*/  LDGSTS.E.BYPASS.LTC128B.128 [R144+0x3100], [R18.64], !P0 ;  /* 0x0310000012907fae */ /* 0x0009e2000c101d4c */
[----:B------:R-:W-:Y:S02]  /*1820*/  ISETP.LT.OR P0, PT, R0, 0x21, P1 ;  /* 0x000000210000780c */ /* 0x000fe40000f01670 */
[----:B------:R-:W-:Y:S02]  /*1830*/  LEA.HI R0, R5, R22, RZ, 0x3 ;  /* 0x0000001605007211 */ /* 0x000fe400078f18ff */
[----:B------:R-:W-:Y:S02]  /*1840*/  LOP3.LUT P1, RZ, R179, 0x4, RZ, 0xc0, !PT ;  /* 0x00000004b3ff7812 */ /* 0x000fe4000782c0ff */
[----:B------:R-:W-:-:S05]  /*1850*/  LOP3.LUT R5, R0, 0xfffffff8, RZ, 0xc0, !PT ;  /* 0xfffffff800057812 */ /* 0x000fca00078ec0ff */
[----:B------:R-:W-:Y:S01]  /*1860*/  IMAD.IADD R22, R22, 0x1, -R5 ;  /* 0x0000000116167824 */ /* 0x000fe200078e0a05 */
[----:B------:R-:W-:Y:S01]  /*1870*/  SHF.R.S32.HI R5, RZ, 0x5, R7 ;  /* 0x00000005ff057819 */ /* 0x000fe20000011407 */
        /* <DEDUP_REMOVED lines=75> */
.L_x_2401:
[----:B------:R-:W-:Y:S01]  /*1d30*/  SHF.R.S32.HI R2, RZ, 0x4, R23 ;  /* 0x00000004ff027819 */ /* 0x000fe20000011417 */
[----:B------:R-:W0:Y:S01]  /*1d40*/  LDGDEPBAR ;  /* 0x00000000000079af */ /* 0x000e220000000000 */
[C---:B------:R-:W-:Y:S01]  /*1d50*/  IMAD.SHL.U32 R3, R179.reuse, 0x40, RZ ;  /* 0x00000040b3037824 */ /* 0x040fe200078e00ff */
[----:B------:R-:W-:Y:S01]  /*1d60*/  LOP3.LUT P2, RZ, R179, 0x2, RZ, 0xc0, !PT ;  /* 0x00000002b3ff7812 */ /* 0x000fe2000784c0ff */
[----:B------:R-:W-:Y:S01]  /*1d70*/  IMAD.SHL.U32 R21, R21, 0x8, RZ ;  /* 0x0000000815157824 */ /* 0x000fe200078e00ff */
[----:B------:R-:W-:Y:S01]  /*1d80*/  LEA.HI R23, R23, R2, RZ, 0x1 ;  /* 0x0000000217177211 */ /* 0x000fe200078f08ff */
[----:B------:R-:W-:Y:S01]  /*1d90*/  IMAD.SHL.U32 R22, R22, 0x40, RZ ;  /* 0x0000004016167824 */ /* 0x000fe200078e00ff */
[----:B-1----:R-:W-:Y:S01]  /*1da0*/  LOP3.LUT R8, R3, 0x1c0, RZ, 0xc0, !PT ;  /* 0x000001c003087812 */ /* 0x002fe200078ec0ff */
[----:B------:R-:W-:Y:S01]  /*1db0*/  IMAD.SHL.U32 R190, R190, 0x2, RZ ;  /* 0x00000002bebe7824 */ /* 0x000fe200078e00ff */
[----:B------:R-:W-:Y:S02]  /*1dc0*/  LOP3.LUT R23, R23, 0xfffffffe, RZ, 0xc0, !PT ;  /* 0xfffffffe17177812 */ /* 0x000fe400078ec0ff */
[----:B------:R-:W-:-:S02]  /*1dd0*/  SHF.R.U32.HI R9, RZ, 0x3, R8 ;  /* 0x00000003ff097819 */ /* 0x000fc40000011608 */
[----:B------:R-:W-:Y:S01]  /*1de0*/  LOP3.LUT R22, R22, 0x1c0, RZ, 0xc0, !PT ;  /* 0x000001c016167812 */ /* 0x000fe200078ec0ff */
[----:B------:R-:W-:Y:S01]  /*1df0*/  IMAD.IADD R23, R2, 0x1, -R23 ;  /* 0x0000000102177824 */ /* 0x000fe200078e0a17 */
[----:B------:R-:W-:Y:S02]  /*1e00*/  LOP3.LUT R2, R8, 0x8, R21, 0xf8, !PT ;  /* 0x0000000808027812 */ /* 0x000fe400078ef815 */
[----:B------:R-:W-:Y:S01]  /*1e10*/  ISETP.NE.AND P0, PT, R24, RZ, PT ;  /* 0x000000ff1800720c */ /* 0x000fe20003f05270 */
[C---:B------:R-:W-:Y:S01]  /*1e20*/  IMAD.SHL.U32 R3, R23.reuse, 0x8, RZ ;  /* 0x0000000817037824 */ /* 0x040fe200078e00ff */
[----:B------:R-:W-:Y:S02]  /*1e30*/  LOP3.LUT R2, R2, R9, RZ, 0x3c, !PT ;  /* 0x0000000902027212 */ /* 0x000fe400078e3cff */
[----:B------:R-:W-:Y:S02]  /*1e40*/  SEL R188, R188, 0xffffffe0, !P2 ;  /* 0xffffffe0bcbc7807 */ /* 0x000fe40005000000 */
[----:B------:R-:W-:Y:S01]  /*1e50*/  LOP3.LUT R8, R22, 0x8, R3, 0xf8, !PT ;  /* 0x0000000816087812 */ /* 0x000fe200078ef803 */
[----:B------:R-:W-:Y:S01]  /*1e60*/  IMAD R191, R23, 0x200, R2 ;  /* 0x0000020017bf7824 */ /* 0x000fe200078e0202 */
[----:B------:R-:W-:-:S04]  /*1e70*/  DEPBAR.LE SB0, 0x3 ;  /* 0x000080c00000791a */ /* 0x000fc80000000000 */
[----:B------:R-:W-:Y:S01]  /*1e80*/  IMAD.SHL.U32 R2, R0, 0x40, RZ ;  /* 0x0000004000027824 */ /* 0x000fe200078e00ff */
[----:B------:R-:W-:-:S04]  /*1e90*/  DEPBAR.LE SB0, 0x2 ;  /* 0x000080800000791a */ /* 0x000fc80000000000 */
[----:B------:R-:W-:Y:S01]  /*1ea0*/  SHF.R.U32.HI R3, RZ, 0x3, R22 ;  /* 0x00000003ff037819 */ /* 0x000fe20000011616 */
[----:B------:R-:W-:Y:S01]  /*1eb0*/  IMAD.SHL.U32 R191, R191, 0x2, RZ ;  /* 0x00000002bfbf7824 */ /* 0x000fe200078e00ff */
[----:B------:R-:W-:Y:S01]  /*1ec0*/  LOP3.LUT R2, R2, 0xfffffe00, RZ, 0xc0, !PT ;  /* 0xfffffe0002027812 */ /* 0x000fe200078ec0ff */
[----:B------:R-:W-:Y:S01]  /*1ed0*/  BAR.SYNC.DEFER_BLOCKING 0x0 ;  /* 0x0000000000007b1d */ /* 0x000fe20000010000 */
[----:B------:R-:W-:Y:S01]  /*1ee0*/  LOP3.LUT R3, R8, R3, RZ, 0x3c, !PT ;  /* 0x0000000308037212 */ /* 0x000fe200078e3cff */
[----:B------:R-:W-:Y:S02]  /*1ef0*/  IMAD.IADD R82, R191, 0x1, R188 ;  /* 0x00000001bf527824 */ /* 0x000fe400078e02bc */
[----:B------:R-:W-:-:S04]  /*1f00*/  IMAD R0, R5, 0x400, R2 ;  /* 0x0000040005007824 */ /* 0x000fc800078e0202 */
[----:B------:R-:W-:-:S04]  /*1f10*/  IMAD.IADD R0, R3, 0x1, R0 ;  /* 0x0000000103007824 */ /* 0x000fc800078e0200 */
[C---:B----4-:R-:W-:Y:S01]  /*1f20*/  IMAD.SHL.U32 R12, R0.reuse, 0x2, RZ ;  /* 0x00000002000c7824 */ /* 0x050fe200078e00ff */
        /* <DEDUP_REMOVED lines=64> */
.L_x_2402:
[C---:B-12-4-:R-:W-:Y:S01]  /*2330*/  HMMA.16816.F32 R32, R12.reuse, R28, RZ ;  /* 0x0000001c0c20723c */ /* 0x056fe200000018ff */
[----:B------:R-:W-:Y:S01]  /*2340*/  IMAD.MOV.U32 R0, RZ, RZ, 0x40 ;  /* 0x00000040ff007424 */ /* 0x000fe200078e00ff */
[----:B------:R-:W-:Y:S01]  /*2350*/  LDSM.16.M88.4 R76, [R82+0x11100] ;  /* 0x01110000524c783b */ /* 0x000fe20000000200 */
[C---:B------:R-:W-:Y:S01]  /*2360*/  IMAD R187, R4.reuse, 0x2, R193 ;  /* 0x0000000204bb7824 */ /* 0x040fe200078e02c1 */
[----:B------:R-:W-:Y:S01]  /*2370*/  LOP3.LUT R7, R7, 0xffffffe0, RZ, 0xc0, !PT ;  /* 0xffffffe007077812 */ /* 0x000fe200078ec0ff */
[----:B------:R-:W-:Y:S01]  /*2380*/  IMAD R186, R4, 0x2, R189 ;  /* 0x0000000204ba7824 */ /* 0x000fe200078e02bd */
[----:B------:R-:W-:Y:S01]  /*2390*/  SEL R135, R0, 0xffffffc0, !P1 ;  /* 0xffffffc000877807 */ /* 0x000fe20004800000 */
[----:B------:R-:W-:Y:S01]  /*23a0*/  ULDC UR17, c[0x0][0x324] ;  /* 0x0000c90000117ab9 */ /* 0x000fe20000000800 */
[C---:B------:R-:W-:Y:S01]  /*23b0*/  HMMA.16816.F32 R28, R12.reuse, R30, RZ ;  /* 0x0000001e0c1c723c */ /* 0x040fe200000018ff */
[----:B------:R-:W-:Y:S01]  /*23c0*/  IMAD.IADD R7, R6, 0x1, -R7 ;  /* 0x0000000106077824 */ /* 0x000fe200078e0a07 */
[----:B------:R-:W-:Y:S01]  /*23d0*/  ISETP.NE.AND P0, PT, R197, 0x1, PT ;  /* 0x00000001c500780c */ /* 0x000fe20003f05270 */
[----:B------:R-:W-:Y:S01]  /*23e0*/  IMAD.IADD R80, R191, 0x1, R135 ;  /* 0x00000001bf507824 */ /* 0x000fe200078e0287 */
[----:B------:R-:W-:Y:S01]  /*23f0*/  ISETP.LE.AND P2, PT, R196, c[0x0][0x32c], PT ;  /* 0x0000cb00c4007a0c */ /* 0x000fe20003f43270 */
[----:B------:R-:W-:Y:S01]  /*2400*/  IMAD.IADD R0, R135, 0x1, R82 ;  /* 0x0000000187007824 */ /* 0x000fe200078e0252 */
[----:B------:R-:W-:Y:S01]  /*2410*/  ULOP3.LUT UR17, URZ, UR17, URZ, 0x33, !UPT ;  /* 0x000000113f117292 */ /* 0x000fe2000f8e333f */
[----:B------:R-:W0:Y:S01]  /*2420*/  LDGDEPBAR ;  /* 0x00000000000079af */ /* 0x000e220000000000 */
[----:B---3--:R-:W-:Y:S01]  /*2430*/  HMMA.16816.F32 R24, R12, R20, RZ ;  /* 0x000000140c18723c */ /* 0x008fe200000018ff */
[----:B------:R-:W-:-:S02]  /*2440*/  IMAD.IADD R3, R2, 0x1, R3 ;  /* 0x0000000102037824 */ /* 0x000fc400078e0203 */
[----:B------:R-:W-:Y:S04]  /*2450*/  LDSM.16.M88.4 R72, [R80+0xc100] ;  /* 0x00c100005048783b */ /* 0x000fe80000000200 */
[----:B------:R-:W-:Y:S01]  /*2460*/  LDSM.16.M88.4 R68, [R80+0xc900] ;  /* 0x00c900005044783b */ /* 0x000fe20000000200 */
[C---:B------:R-:W-:Y:S03]  /*2470*/  HMMA.16816.F32 R16, R12.reuse, R64, RZ ;  /* 0x000000400c10723c */ /* 0x040fe600000018ff */
[----:B------:R-:W-:Y:S05]  /*2480*/  LDSM.16.M88.4 R52, [R80+0xd100] ;  /* 0x00d100005034783b */ /* 0x000fea0000000200 */
[C---:B------:R-:W-:Y:S08]  /*2490*/  HMMA.16816.F32 R20, R12.reuse, R22, RZ ;  /* 0x000000160c14723c */ /* 0x040ff000000018ff */
        /* <DEDUP_REMOVED lines=9> */
[----:B------:R-:W-:Y:S07]  /*2530*/  LDSM.16.M88.4 R44, [R0+0xc100] ;  /* 0x00c10000002c783b */ /* 0x000fee0000000200 */
[C---:B------:R-:W-:Y:S08]  /*2540*/  HMMA.16816.F32 R16, R56.reuse, R36, R16 ;  /* 0x000000243810723c */ /* 0x040ff00000001810 */
[C---:B------:R-:W-:Y:S01]  /*2550*/  HMMA.16816.F32 R64, R56.reuse, R38, R64 ;  /* 0x000000263840723c */ /* 0x040fe20000001840 */
[----:B------:R-:W2:Y:S07]  /*2560*/  LDSM.16.M88.4 R36, [R186] ;  /* 0x00000000ba24783b */ /* 0x000eae0000000200 */
[C---:B------:R-:W-:Y:S08]  /*2570*/  HMMA.16816.F32 R60, R56.reuse, R40, R60 ;  /* 0x00000028383c723c */ /* 0x040ff0000000183c */
[----:B------:R-:W-:Y:S01]  /*2580*/  HMMA.16816.F32 R56, R56, R42, R12 ;  /* 0x0000002a3838723c */ /* 0x000fe2000000180c */
[----:B------:R-:W3:Y:S04]  /*2590*/  LDSM.16.M88.4 R40, [R0+0xc900] ;  /* 0x00c900000028783b */ /* 0x000ee80000000200 */
[----:B------:R-:W4:Y:S03]  /*25a0*/  LDSM.16.M88.4 R12, [R0+0xd100] ;  /* 0x00d10000000c783b */ /* 0x000f260000000200 */
[C---:B-1----:R-:W-:Y:S08]  /*25b0*/  HMMA.16816.F32 R32, R8.reuse, R72, R32 ;  /* 0x000000480820723c */ /* 0x042ff00000001820 */
[C---:B------:R-:W-:Y:S01]  /*25c0*/  HMMA.16816.F32 R28, R8.reuse, R74, R28 ;  /* 0x0000004a081c723c */ /* 0x040fe2000000181c */
        /* <DEDUP_REMOVED lines=20> */
[C---:B-1----:R-:W-:Y:S08]  /*2710*/  HMMA.16816.F32 R60, R36.reuse, R72, R60 ;  /* 0x00000048243c723c */ /* 0x042ff0000000183c */
[----:B------:R-:W-:Y:S01]  /*2720*/  HMMA.16816.F32 R56, R36, R74, R56 ;  /* 0x0000004a2438723c */ /* 0x000fe20000001838 */
[----:B------:R-:W1:Y:S04]  /*2730*/  LDSM.16.M88.4 R36, [R82+0xe900] ;  /* 0x00e900005224783b */ /* 0x000e680000000200 */
[----:B------:R-:W-:Y:S03]  /*2740*/  LDSM.16.M88.4 R72, [R82+0xf900] ;  /* 0x00f900005248783b */ /* 0x000fe60000000200 */
[C---:B-----5:R-:W-:Y:S08]  /*2750*/  HMMA.16816.F32 R32, R48.reuse, R8, R32 ;  /* 0x000000083020723c */ /* 0x060ff00000001820 */
[C---:B------:R-:W-:Y:S01]  /*2760*/  HMMA.16816.F32 R28, R48.reuse, R10, R28 ;  /* 0x0000000a301c723c */ /* 0x040fe2000000181c */
[----:B------:R-:W4:Y:S07]  /*2770*/  LDSM.16.M88.4 R8, [R82+0xf100] ;  /* 0x00f100005208783b */ /* 0x000f2e0000000200 */
        /* <DEDUP_REMOVED lines=8> */
[----:B------:R-:W3:Y:S07]  /*2800*/  LDSM.16.M88.4 R12, [R80+0xe900] ;  /* 0x00e90000500c783b */ /* 0x000eee0000000200 */
[C---:B------:R-:W-:Y:S08]  /*2810*/  HMMA.16816.F32 R60, R48.reuse, R52, R60 ;  /* 0x00000034303c723c */ /* 0x040ff0000000183c */
[----:B------:R-:W-:Y:S01]  /*2820*/  HMMA.16816.F32 R56, R48, R54, R56 ;  /* 0x000000363038723c */ /* 0x000fe20000001838 */
[----:B------:R-:W5:Y:S04]  /*2830*/  LDSM.16.M88.4 R52, [R80+0xf100] ;  /* 0x00f100005034783b */ /* 0x000f680000000200 */
[----:B------:R-:W-:Y:S03]  /*2840*/  LDSM.16.M88.4 R48, [R80+0xf900] ;  /* 0x00f900005030783b */ /* 0x000fe60000000200 */
[C---:B-1----:R-:W-:Y:S08]  /*2850*/  HMMA.16816.F32 R24, R40.reuse, R36, R24 ;  /* 0x000000242818723c */ /* 0x042ff00000001818 */
[C---:B------:R-:W-:Y:S01]  /*2860*/  HMMA.16816.F32 R20, R40.reuse, R38, R20 ;  /* 0x000000262814723c */ /* 0x040fe20000001814 */
[----:B------:R-:W-:Y:S07]  /*2870*/  LDSM.16.M88.4 R36, [R0+0xe100] ;  /* 0x00e100000024783b */ /* 0x000fee0000000200 */
[C---:B----4-:R-:W-:Y:S08]  /*2880*/  HMMA.16816.F32 R16, R40.reuse, R8, R16 ;  /* 0x000000082810723c */ /* 0x050ff00000001810 */
[----:B------:R-:W-:Y:S01]  /*2890*/  HMMA.16816.F32 R64, R40, R10, R64 ;  /* 0x0000000a2840723c */ /* 0x000fe20000001840 */
[----:B------:R-:W1:Y:S07]  /*28a0*/  LDSM.16.M88.4 R8, [R186+0x4000] ;  /* 0x00400000ba08783b */ /* 0x000e6e0000000200 */
[C---:B--2---:R-:W-:Y:S08]  /*28b0*/  HMMA.16816.F32 R32, R44.reuse, R68, R32 ;  /* 0x000000442c20723c */ /* 0x044ff00000001820 */
[----:B------:R-:W-:Y:S01]  /*28c0*/  HMMA.16816.F32 R28, R44, R70, R28 ;  /* 0x000000462c1c723c */ /* 0x000fe2000000181c */
[----:B------:R-:W-:Y:S07]  /*28d0*/  LDSM.16.M88.4 R68, [R0+0xf900] ;  /* 0x00f900000044783b */ /* 0x000fee0000000200 */
[C---:B------:R-:W-:Y:S08]  /*28e0*/  HMMA.16816.F32 R60, R40.reuse, R72, R60 ;  /* 0x00000048283c723c */ /* 0x040ff0000000183c */
[----:B------:R-:W-:Y:S01]  /*28f0*/  HMMA.16816.F32 R56, R40, R74, R56 ;  /* 0x0000004a2838723c */ /* 0x000fe20000001838 */
[----:B------:R-:W2:Y:S04]  /*2900*/  LDSM.16.M88.4 R40, [R0+0xe900] ;  /* 0x00e900000028783b */ /* 0x000ea80000000200 */
[----:B------:R-:W-:Y:S03]  /*2910*/  LDSM.16.M88.4 R72, [R189+0x8000] ;  /* 0x00800000bd48783b */ /* 0x000fe60000000200 */
[C---:B---3--:R-:W-:Y:S08]  /*2920*/  HMMA.16816.F32 R24, R44.reuse, R12, R24 ;  /* 0x0000000c2c18723c */ /* 0x048ff00000001818 */
[C---:B------:R-:W-:Y:S01]  /*2930*/  HMMA.16816.F32 R20, R44.reuse, R14, R20 ;  /* 0x0000000e2c14723c */ /* 0x040fe20000001814 */
[----:B------:R-:W3:Y:S07]  /*2940*/  LDSM.16.M88.4 R12, [R0+0xf100] ;  /* 0x00f10000000c783b */ /* 0x000eee0000000200 */
[C---:B-----5:R-:W-:Y:S08]  /*2950*/  HMMA.16816.F32 R16, R44.reuse, R52, R16 ;  /* 0x000000342c10723c */ /* 0x060ff00000001810 */
[----:B------:R-:W-:Y:S01]  /*2960*/  HMMA.16816.F32 R64, R44, R54, R64 ;  /* 0x000000362c40723c */ /* 0x000fe20000001840 */
[----:B------:R-:W-:Y:S07]  /*2970*/  LDSM.16.M88.4 R52, [R191+0x10100] ;  /* 0x01010000bf34783b */ /* 0x000fee0000000200 */
[C---:B-1----:R-:W-:Y:S08]  /*2980*/  HMMA.16816.F32 R32, R8.reuse, R36, R32 ;  /* 0x000000240820723c */ /* 0x042ff00000001820 */
[----:B------:R-:W-:Y:S01]  /*2990*/  HMMA.16816.F32 R28, R8, R38, R28 ;  /* 0x00000026081c723c */ /* 0x000fe2000000181c */
[----:B------:R-:W1:Y:S07]  /*29a0*/  LDSM.16.M88.4 R36, [R193+0x8000] ;  /* 0x00800000c124783b */ /* 0x000e6e0000000200 */
[C---:B------:R-:W-:Y:S08]  /*29b0*/  HMMA.16816.F32 R60, R44.reuse, R48, R60 ;  /* 0x000000302c3c723c */ /* 0x040ff0000000183c */
[----:B------:R-:W-:Y:S01]  /*29c0*/  HMMA.16816.F32 R56, R44, R50, R56 ;  /* 0x000000322c38723c */ /* 0x000fe20000001838 */
[----:B------:R-:W4:Y:S04]  /*29d0*/  LDSM.16.M88.4 R48, [R191+0x10900] ;  /* 0x01090000bf30783b */ /* 0x000f280000000200 */
[----:B------:R-:W-:Y:S03]  /*29e0*/  LDSM.16.M88.4 R44, [R191+0x11100] ;  /* 0x01110000bf2c783b */ /* 0x000fe60000000200 */
[C---:B--2---:R-:W-:Y:S08]  /*29f0*/  HMMA.16816.F32 R24, R8.reuse, R40, R24 ;  /* 0x000000280818723c */ /* 0x044ff00000001818 */
[C---:B------:R-:W-:Y:S01]  /*2a00*/  HMMA.16816.F32 R20, R8.reuse, R42, R20 ;  /* 0x0000002a0814723c */ /* 0x040fe20000001814 */
[----:B------:R-:W-:Y:S07]  /*2a10*/  LDSM.16.M88.4 R40, [R191+0x11900] ;  /* 0x01190000bf28783b */ /* 0x000fee0000000200 */
[C---:B---3--:R-:W-:Y:S08]  /*2a20*/  HMMA.16816.F32 R16, R8.reuse, R12, R16 ;  /* 0x0000000c0810723c */ /* 0x048ff00000001810 */
        /* <DEDUP_REMOVED lines=13> */
[C---:B------:R-:W-:Y:S01]  /*2b00*/  HMMA.16816.F32 R28, R72.reuse, R14, R28 ;  /* 0x0000000e481c723c */ /* 0x040fe2000000181c */
[----:B------:R-:W-:Y:S07]  /*2b10*/  LDSM.16.M88.4 R12, [R0+0x10100] ;  /* 0x01010000000c783b */ /* 0x000fee0000000200 */
[C---:B---3--:R-:W-:Y:S08]  /*2b20*/  HMMA.16816.F32 R24, R72.reuse, R8, R24 ;  /* 0x000000084818723c */ /* 0x048ff00000001818 */
[----:B------:R-:W-:Y:S01]  /*2b30*/  HMMA.16816.F32 R20, R72, R10, R20 ;  /* 0x0000000a4814723c */ /* 0x000fe20000001814 */
[----:B------:R-:W2:Y:S07]  /*2b40*/  LDSM.16.M88.4 R8, [R186+0x8000] ;  /* 0x00800000ba08783b */ /* 0x000eae0000000200 */
        /* <DEDUP_REMOVED lines=8> */
[----:B------:R-:W-:Y:S08]  /*2bd0*/  HMMA.16816.F32 R28, R52, R50, R28 ;  /* 0x00000032341c723c */ /* 0x000ff0000000181c */
[C---:B------:R-:W-:Y:S08]  /*2be0*/  HMMA.16816.F32 R16, R72.reuse, R76, R16 ;  /* 0x0000004c4810723c */ /* 0x040ff00000001810 */
[C---:B------:R-:W-:Y:S08]  /*2bf0*/  HMMA.16816.F32 R64, R72.reuse, R78, R64 ;  /* 0x0000004e4840723c */ /* 0x040ff00000001840 */
[C---:B------:R-:W-:Y:S08]  /*2c00*/  HMMA.16816.F32 R60, R72.reuse, R68, R60 ;  /* 0x00000044483c723c */ /* 0x040ff0000000183c */
[----:B------:R-:W-:Y:S01]  /*2c10*/  HMMA.16816.F32 R56, R72, R70, R56 ;  /* 0x000000464838723c */ /* 0x000fe20000001838 */
[----:B------:R-:W-:Y:S07]  /*2c20*/  LDSM.16.M88.4 R68, [R0+0x10900] ;  /* 0x010900000044783b */ /* 0x000fee0000000200 */
[C---:B--2---:R-:W-:Y:S07]  /*2c30*/  HMMA.16816.F32 R32, R8.reuse, R12, R32 ;  /* 0x0000000c0820723c */ /* 0x044fee0000001820 */
[----:B------:R-:W-:Y:S01]  /*2c40*/  LEA.HI R13, R81, R6, RZ, 0x2 ;  /* 0x00000006510d7211 */ /* 0x000fe200078f10ff */
[----:B------:R-:W-:Y:S01]  /*2c50*/  HMMA.16816.F32 R28, R8, R14, R28 ;  /* 0x0000000e081c723c */ /* 0x000fe2000000181c */
[----:B------:R-:W-:-:S02]  /*2c60*/  SHF.R.S32.HI R12, RZ, 0x1f, R5 ;  /* 0x0000001fff0c7819 */ /* 0x000fc40000011405 */
[----:B------:R-:W-:Y:S02]  /*2c70*/  LOP3.LUT R13, R13, 0xfffffffc, RZ, 0xc0, !PT ;  /* 0xfffffffc0d0d7812 */ /* 0x000fe400078ec0ff */
[----:B------:R-:W-:Y:S02]  /*2c80*/  LEA.HI R12, R12, R5, RZ, 0x3 ;  /* 0x000000050c0c7211 */ /* 0x000fe400078f18ff */
[----:B------:R-:W-:Y:S01]  /*2c90*/  SHF.R.S32.HI R14, RZ, 0x1f, R7 ;  /* 0x0000001fff0e7819 */ /* 0x000fe20000011407 */
[----:B------:R-:W-:Y:S01]  /*2ca0*/  IMAD.IADD R6, R6, 0x1, -R13 ;  /* 0x0000000106067824 */ /* 0x000fe200078e0a0d */
[----:B---3--:R-:W-:Y:S02]  /*2cb0*/  HMMA.16816.F32 R16, R52, R40, R16 ;  /* 0x000000283410723c */ /* 0x008fe40000001810 */
[----:B------:R-:W-:-:S04]  /*2cc0*/  LEA.HI R13, R14, R7, RZ, 0x2 ;  /* 0x000000070e0d7211 */ /* 0x000fc800078f10ff */
[----:B------:R-:W-:Y:S02]  /*2cd0*/  LOP3.LUT R206, R13, 0x7ffffffc, RZ, 0xc0, !PT ;  /* 0x7ffffffc0dce7812 */ /* 0x000fe400078ec0ff */
[----:B------:R-:W-:Y:S01]  /*2ce0*/  HMMA.16816.F32 R64, R52, R42, R64 ;  /* 0x0000002a3440723c */ /* 0x000fe20000001840 */
[----:B------:R-:W1:Y:S02]  /*2cf0*/  LDSM.16.M88.4 R40, [R0+0x11100] ;  /* 0x011100000028783b */ /* 0x000e640000000200 */
[----:B------:R-:W-:-:S04]  /*2d00*/  IMAD.IADD R206, R7, 0x1, -R206 ;  /* 0x0000000107ce7824 */ /* 0x000fc800078e0ace */
[----:B------:R-:W-:Y:S01]  /*2d10*/  IMAD.SHL.U32 R206, R206, 0x2, RZ ;  /* 0x00000002cece7824 */ /* 0x000fe200078e00ff */
[C---:B----4-:R-:W-:Y:S08]  /*2d20*/  HMMA.16816.F32 R60, R52.reuse, R36, R60 ;  /* 0x00000024343c723c */ /* 0x050ff0000000183c */
[C---:B------:R-:W-:Y:S01]  /*2d30*/  HMMA.16816.F32 R56, R52.reuse, R38, R56 ;  /* 0x000000263438723c */ /* 0x040fe20000001838 */
[----:B------:R2:W3:Y:S07]  /*2d40*/  LDSM.16.M88.4 R36, [R0+0x11900] ;  /* 0x011900000024783b */ /* 0x0004ee0000000200 */
[C---:B------:R-:W-:Y:S07]  /*2d50*/  HMMA.16816.F32 R24, R52.reuse, R44, R24 ;  /* 0x0000002c3418723c */ /* 0x040fee0000001818 */
[----:B------:R-:W-:Y:S01]  /*2d60*/  LOP3.LUT R44, R12, 0xffffff8, RZ, 0xc0, !PT ;  /* 0x0ffffff80c2c7812 */ /* 0x000fe200078ec0ff */
[----:B------:R-:W-:Y:S01]  /*2d70*/  HMMA.16816.F32 R20, R52, R46, R20 ;  /* 0x0000002e3414723c */ /* 0x000fe20000001814 */
[----:B------:R-:W-:-:S03]  /*2d80*/  LEA.HI R12, R6, R6, RZ, 0x1 ;  /* 0x00000006060c7211 */ /* 0x000fc600078f08ff */
[----:B------:R-:W-:Y:S01]  /*2d90*/  IMAD.IADD R5, R5, 0x1, -R44 ;  /* 0x0000000105057824 */ /* 0x000fe200078e0a2c */
[----:B------:R-:W-:Y:S02]  /*2da0*/  LOP3.LUT R15, R12, 0x1ffffffe, RZ, 0xc0, !PT ;  /* 0x1ffffffe0c0f7812 */ /* 0x000fe400078ec0ff */
[----:B--2---:R-:W-:Y:S01]  /*2db0*/  LEA.HI.SX32 R0, R13, R148, 0x1e ;  /* 0x000000940d007211 */ /* 0x004fe200078ff2ff */
[----:B-1----:R-:W-:Y:S02]  /*2dc0*/  HMMA.16816.F32 R16, R8, R40, R16 ;  /* 0x000000280810723c */ /* 0x002fe40000001810 */
[----:B------:R-:W-:Y:S02]  /*2dd0*/  IMAD.IADD R6, R6, 0x1, -R15 ;  /* 0x0000000106067824 */ /* 0x000fe400078e0a0f */
[----:B------:R-:W-:-:S04]  /*2de0*/  IMAD R5, R5, 0x10, R0 ;  /* 0x0000001005057824 */ /* 0x000fc800078e0200 */
[----:B------:R-:W-:Y:S01]  /*2df0*/  IMAD R205, R6, 0x8, R5 ;  /* 0x0000000806cd7824 */ /* 0x000fe200078e0205 */
[----:B------:R-:W-:Y:S03]  /*2e00*/  HMMA.16816.F32 R24, R8, R68, R24 ;  /* 0x000000440818723c */ /* 0x000fe60000001818 */
[----:B------:R-:W-:-:S04]  /*2e10*/  @P0 IMAD.HI.U32 R5, R205, c[0x0][0x2c8], RZ ;  /* 0x0000b200cd050a27 */ /* 0x000fc800078e00ff */
[----:B------:R-:W-:Y:S01]  /*2e20*/  IMAD.MOV.U32 R0, RZ, RZ, R205 ;  /* 0x000000ffff007224 */ /* 0x000fe200078e00cd */
[----:B------:R-:W-:Y:S01]  /*2e30*/  @P0 SHF.R.U32.HI R0, RZ, c[0x0][0x2cc], R5 ;  /* 0x0000b300ff000a19 */ /* 0x000fe20000011605 */
[----:B------:R-:W-:Y:S01]  /*2e40*/  HMMA.16816.F32 R20, R8, R70, R20 ;  /* 0x000000460814723c */ /* 0x000fe20000001814 */
[----:B------:R-:W-:-:S03]  /*2e50*/  IMAD R5, R181, c[0x0][0x1d0], -R134 ;  /* 0x00007400b5057a24 */ /* 0x000fc600078e0a86 */
[----:B------:R-:W1:Y:S04]  /*2e60*/  SHFL.IDX PT, R6, R0, RZ, 0x1c1f ;  /* 0x001c1fff00067589 */ /* 0x000e6800000e0000 */
[C---:B------:R-:W-:Y:S08]  /*2e70*/  HMMA.16816.F32 R64, R8.reuse, R42, R64 ;  /* 0x0000002a0840723c */ /* 0x040ff00000001840 */
[C---:B---3--:R-:W-:Y:S08]  /*2e80*/  HMMA.16816.F32 R60, R8.reuse, R36, R60 ;  /* 0x00000024083c723c */ /* 0x048ff0000000183c */
[----:B------:R-:W-:Y:S07]  /*2e90*/  HMMA.16816.F32 R56, R8, R38, R56 ;  /* 0x000000260838723c */ /* 0x000fee0000001838 */
[----:B------:R-:W-:Y:S01]  /*2ea0*/  IADD3 R11, R199, 0x1, -R134 ;  /* 0x00000001c70b7810 */ /* 0x000fe20007ffe886 */
[----:B------:R-:W-:-:S03]  /*2eb0*/  IMAD.IADD R8, R5, 0x1, -R206 ;  /* 0x0000000105087824 */ /* 0x000fc600078e0ace */
[----:B------:R-:W-:-:S04]  /*2ec0*/  IADD3 R11, R11, -c[0x0][0x168], -R206 ;  /* 0x80005a000b0b7a10 */ /* 0x000fc80007ffe8ce */
[C---:B------:R-:W-:Y:S02]  /*2ed0*/  IADD3 R13, R11.reuse, c[0x0][0x328], RZ ;  /* 0x0000ca000b0d7a10 */ /* 0x040fe40007ffe0ff */
[----:B------:R-:W-:-:S03]  /*2ee0*/  IADD3 R11, R11, UR17, RZ ;  /* 0x000000110b0b7c10 */ /* 0x000fc6000fffe0ff */
[--C-:B-1----:R-:W-:Y:S02]  /*2ef0*/  IMAD.IADD R5, R13, 0x1, R6.reuse ;  /* 0x000000010d057824 */ /* 0x102fe400078e0206 */
[----:B------:R-:W-:-:S03]  /*2f00*/  IMAD.IADD R2, R11, 0x1, R6 ;  /* 0x000000010b027824 */ /* 0x000fc600078e0206 */
[----:B------:R-:W-:Y:S01]  /*2f10*/  IMNMX R10, R5, R8, PT ;  /* 0x00000008050a7217 */ /* 0x000fe20003800200 */
[----:B------:R-:W-:Y:S05]  /*2f20*/  @!P2 BRA `(.L_x_2403) ;  /* 0x000001500000a947 */ /* 0x000fea0003800000 */
[----:B------:R-:W-:Y:S01]  /*2f30*/  IADD3 R7, R199, -c[0x0][0x168], R6 ;  /* 0x80005a00c7077a10 */ /* 0x000fe20007ffe006 */
        /* <DEDUP_REMOVED lines=10> */
.L_x_2405:
[----:B------:R-:W-:-:S04]  /*2fe0*/  MOV R5, c[0x0][0x32c] ;  /* 0x0000cb0000057a02 */ /* 0x000fc80000000f00 */
[----:B------:R-:W-:-:S13]  /*2ff0*/  ISETP.NE.AND P0, PT, R5, 0x1, PT ;  /* 0x000000010500780c */ /* 0x000fda0003f05270 */
[----:B------:R-:W-:-:S05]  /*3000*/  @P0 IMAD.HI.U32 R5, R7, c[0x0][0x330], RZ ;  /* 0x0000cc0007050a27 */ /* 0x000fca00078e00ff */
[----:B------:R-:W-:Y:S02]  /*3010*/  @P0 SHF.R.U32.HI R7, RZ, c[0x0][0x334], R5 ;  /* 0x0000cd00ff070a19 */ /* 0x000fe40000011605 */
.L_x_2406:
[----:B------:R-:W-:Y:S05]  /*3020*/  BSYNC B0 ;  /* 0x0000000000007941 */ /* 0x000fea0003800000 */
.L_x_2404:
[----:B------:R-:W-:-:S04]  /*3030*/  IMAD R7, R7, c[0x0][0x32c], -R134 ;  /* 0x0000cb0007077a24 */ /* 0x000fc800078e0a86 */
[----:B------:R-:W-:-:S05]  /*3040*/  IMAD.IADD R7, R7, 0x1, -R206 ;  /* 0x0000000107077824 */ /* 0x000fca00078e0ace */
[----:B------:R-:W-:Y:S02]  /*3050*/  IADD3 R5, R7, c[0x0][0x32c], RZ ;  /* 0x0000cb0007057a10 */ /* 0x000fe40007ffe0ff */
[----:B------:R-:W-:Y:S02]  /*3060*/  IMNMX R2, R2, R7, !PT ;  /* 0x0000000702027217 */ /* 0x000fe40007800200 */
[----:B------:R-:W-:Y:S02]  /*3070*/  IMNMX R10, R10, R5, PT ;  /* 0x000000050a0a7217 */ /* 0x000fe40003800200 */
.L_x_2403:
[----:B------:R-:W-:Y:S01]  /*3080*/  ISETP.GT.AND P1, PT, R147, RZ, PT ;  /* 0x000000ff9300720c */ /* 0x000fe20003f24270 */
        /* <DEDUP_REMOVED lines=49> */
[----:B------:R-:W-:Y:S02]  /*33a0*/  IMNMX R2, R13, R8, PT ;  /* 0x000000080d027217 */ /* 0x000fe40003800200 */
[----:B------:R-:W-:-:S04]  /*33b0*/  ISETP.LT.OR P0, PT, R10, 0x3a, P0 ;  /* 0x0000003a0a00780c */ /* 0x000fc80000701670 */
[----:B------:R-:W-:Y:S01]  /*33c0*/  FSEL R141, R57, -INF , !P0 ;  /* 0xff800000398d7808 */ /* 0x000fe20004000000 */
        /* <DEDUP_REMOVED lines=12> */
.L_x_2409:
[----:B------:R-:W-:-:S04]  /*3490*/  MOV R0, c[0x0][0x32c] ;  /* 0x0000cb0000007a02 */ /* 0x000fc80000000f00 */
[----:B------:R-:W-:-:S13]  /*34a0*/  ISETP.NE.AND P0, PT, R0, 0x1, PT ;  /* 0x000000010000780c */ /* 0x000fda0003f05270 */
[----:B------:R-:W-:-:S05]  /*34b0*/  @P0 IMAD.HI.U32 R0, R13, c[0x0][0x330], RZ ;  /* 0x0000cc000d000a27 */ /* 0x000fca00078e00ff */
[----:B------:R-:W-:Y:S02]  /*34c0*/  @P0 SHF.R.U32.HI R13, RZ, c[0x0][0x334], R0 ;  /* 0x0000cd00ff0d0a19 */ /* 0x000fe40000011600 */
.L_x_2410:
[----:B------:R-:W-:Y:S05]  /*34d0*/  BSYNC B0 ;  /* 0x0000000000007941 */ /* 0x000fea0003800000 */
.L_x_2408:
[----:B------:R-:W-:-:S04]  /*34e0*/  IMAD R13, R13, c[0x0][0x32c], -R134 ;  /* 0x0000cb000d0d7a24 */ /* 0x000fc800078e0a86 */
[----:B------:R-:W-:-:S05]  /*34f0*/  IMAD.IADD R0, R13, 0x1, -R206 ;  /* 0x000000010d007824 */ /* 0x000fca00078e0ace */
[----:B------:R-:W-:Y:S02]  /*3500*/  IADD3 R13, R0, c[0x0][0x32c], RZ ;  /* 0x0000cb00000d7a10 */ /* 0x000fe40007ffe0ff */
[----:B------:R-:W-:Y:S02]  /*3510*/  IMNMX R11, R11, R0, !PT ;  /* 0x000000000b0b7217 */ /* 0x000fe40007800200 */
[----:B------:R-:W-:Y:S02]  /*3520*/  IMNMX R2, R2, R13, PT ;  /* 0x0000000d02027217 */ /* 0x000fe40003800200 */
.L_x_2407:
[----:B------:R-:W-:Y:S01]  /*3530*/  ISETP.GT.AND P0, PT, R11, 0x8, P1 ;  /* 0x000000080b00780c */ /* 0x000fe20000f04270 */
[----:B------:R-:W-:-:S04]  /*3540*/  DEPBAR.LE SB0, 0x2 ;  /* 0x000080800000791a */ /* 0x000fc80000000000 */
[----:B------:R-:W-:Y:S01]  /*3550*/  BAR.SYNC.DEFER_BLOCKING 0x0 ;  /* 0x0000000000007b1d */ /* 0x000fe20000010000 */
[----:B------:R-:W-:Y:S01]  /*3560*/  ISETP.LT.OR P0, PT, R2, 0x9, P0 ;  /* 0x000000090200780c */ /* 0x000fe20000701670 */
[----:B------:R-:W-:Y:S01]  /*3570*/  IMAD.SHL.U32 R185, R3, 0x2, RZ ;  /* 0x0000000203b97824 */ /* 0x000fe200078e00ff */
[----:B------:R-:W-:Y:S02]  /*3580*/  FMNMX.FTZ R0, R32, R33, !PT ;  /* 0x0000002120007209 */ /* 0x000fe40007810000 */
[----:B------:R-:W-:Y:S01]  /*3590*/  FSEL R30, R30, -INF , !P0 ;  /* 0xff8000001e1e7808 */ /* 0x000fe20004000000 */
[--C-:B------:R-:W-:Y:S01]  /*35a0*/  IMAD R184, R4, 0x2, R185.reuse ;  /* 0x0000000204b87824 */ /* 0x100fe200078e02b9 */
[----:B------:R-:W-:Y:S01]  /*35b0*/  ISETP.GT.AND P0, PT, R11, 0x9, P1 ;  /* 0x000000090b00780c */ /* 0x000fe20000f04270 */
[C---:B------:R-:W-:Y:S01]  /*35c0*/  IMAD.IADD R171, R190.reuse, 0x1, R185 ;  /* 0x00000001beab7824 */ /* 0x040fe200078e02b9 */
[----:B------:R-:W-:Y:S01]  /*35d0*/  FMNMX.FTZ R0, R9, R0, !PT ;  /* 0x0000000009007209 */ /* 0x000fe20007810000 */
[----:B------:R-:W-:Y:S01]  /*35e0*/  IMAD.IADD R163, R190, 0x1, R184 ;  /* 0x00000001bea37824 */ /* 0x000fe200078e02b8 */
[----:B------:R-:W-:Y:S01]  /*35f0*/  ISETP.LT.OR P0, PT, R2, 0xa, P0 ;  /* 0x0000000a0200780c */ /* 0x000fe20000701670 */
[----:B------:R-:W-:Y:S01]  /*3600*/  IMAD R4, R4, 0x2, R171 ;  /* 0x0000000204047824 */ /* 0x000fe200078e02ab */
[----:B------:R-:W-:-:S02]  /*3610*/  FMNMX.FTZ R0, R29, R0, !PT ;  /* 0x000000001d007209 */ /* 0x000fc40007810000 */
[----:B------:R-:W-:Y:S02]  /*3620*/  FSEL R6, R31, -INF , !P0 ;  /* 0xff8000001f067808 */ /* 0x000fe40004000000 */
[----:B------:R-:W-:Y:S02]  /*3630*/  ISETP.GT.AND P0, PT, R11, 0x10, P1 ;  /* 0x000000100b00780c */ /* 0x000fe40000f04270 */
[----:B------:R-:W-:Y:S02]  /*3640*/  FMNMX.FTZ R0, R7, R0, !PT ;  /* 0x0000000007007209 */ /* 0x000fe40007810000 */
[----:B------:R-:W-:Y:S02]  /*3650*/  ISETP.LT.OR P0, PT, R2, 0x11, P0 ;  /* 0x000000110200780c */ /* 0x000fe40000701670 */
        /* <DEDUP_REMOVED lines=37> */
[----:B------:R-:W-:Y:S01]  /*38b0*/  ISETP.GT.AND P0, PT, R11, 0x28, P1 ;  /* 0x000000280b00780c */ /* 0x000fe20000f04270 */
[----:B------:R-:W1:Y:S03]  /*38c0*/  SHFL.BFLY PT, R13, R0, 0x2, 0x1f ;  /* 0x0c401f00000d7f89 */ /* 0x000e6600000e0000 */
[----:B------:R-:W-:-:S04]  /*38d0*/  ISETP.LT.OR P0, PT, R2, 0x29, P0 ;  /* 0x000000290200780c */ /* 0x000fc80000701670 */
[----:B------:R-:W-:Y:S02]  /*38e0*/  FSEL R174, R66, -INF , !P0 ;  /* 0xff80000042ae7808 */ /* 0x000fe40004000000 */
[----:B------:R-:W-:-:S04]  /*38f0*/  ISETP.GT.AND P0, PT, R11, 0x29, P1 ;  /* 0x000000290b00780c */ /* 0x000fc80000f04270 */
[----:B------:R-:W-:-:S04]  /*3900*/  ISETP.LT.OR P0, PT, R2, 0x2a, P0 ;  /* 0x0000002a0200780c */ /* 0x000fc80000701670 */
[----:B------:R-:W-:Y:S02]  /*3910*/  FSEL R210, R67, -INF , !P0 ;  /* 0xff80000043d27808 */ /* 0x000fe40004000000 */
[----:B------:R-:W-:Y:S01]  /*3920*/  ISETP.GT.AND P0, PT, R11, 0x30, P1 ;  /* 0x000000300b00780c */ /* 0x000fe20000f04270 */
[----:B------:R-:W-:Y:S03]  /*3930*/  LDSM.16.MT88.4 R64, [R163+0x2100] ;  /* 0x00210000a340783b */ /* 0x000fe60000004200 */
[----:B------:R-:W-:Y:S02]  /*3940*/  ISETP.LT.OR P0, PT, R2, 0x31, P0 ;  /* 0x000000310200780c */ /* 0x000fe40000701670 */
[----:B-1----:R-:W-:Y:S02]  /*3950*/  FMNMX.FTZ R13, R0, R13, !PT ;  /* 0x0000000d000d7209 */ /* 0x002fe40007810000 */
[----:B------:R-:W-:-:S02]  /*3960*/  FSEL R192, R62, -INF , !P0 ;  /* 0xff8000003ec07808 */ /* 0x000fc40004000000 */
        /* <DEDUP_REMOVED lines=15> */
[----:B------:R-:W-:Y:S01]  /*3a60*/  FMNMX.FTZ R11, R30, R11, !PT ;  /* 0x0000000b1e0b7209 */ /* 0x000fe20007810000 */
[----:B------:R-:W1:Y:S01]  /*3a70*/  SHFL.BFLY PT, R2, R13, 0x1, 0x1f ;  /* 0x0c201f000d027f89 */ /* 0x000e6200000e0000 */
[----:B------:R-:W-:-:S02]  /*3a80*/  FSEL R170, R59, -INF , !P0 ;  /* 0xff8000003baa7808 */ /* 0x000fc40004000000 */
[----:B------:R-:W-:Y:S01]  /*3a90*/  FMNMX.FTZ R11, R6, R11, !PT ;  /* 0x0000000b060b7209 */ /* 0x000fe20007810000 */
[----:B------:R-:W-:Y:S03]  /*3aa0*/  LDSM.16.MT88.4 R56, [R184+0x2100] ;  /* 0x00210000b838783b */ /* 0x000fe60000004200 */
        /* <DEDUP_REMOVED lines=13> */
[--C-:B------:R-:W-:Y:S01]  /*3b80*/  FFMA.FTZ R160, R32, c[0x0][0x2d0], -R208.reuse ;  /* 0x0000b40020a07a23 */ /* 0x100fe200000108d0 */
[----:B------:R-:W-:Y:S01]  /*3b90*/  FMNMX.FTZ R11, R142, R11, !PT ;  /* 0x0000000b8e0b7209 */ /* 0x000fe20007810000 */
[--C-:B------:R-:W-:Y:S02]  /*3ba0*/  FFMA.FTZ R159, R33, c[0x0][0x2d0], -R208.reuse ;  /* 0x0000b400219f7a23 */ /* 0x100fe400000108d0 */
[--C-:B------:R-:W-:Y:S01]  /*3bb0*/  FFMA.FTZ R157, R9, c[0x0][0x2d0], -R208.reuse ;  /* 0x0000b400099d7a23 */ /* 0x100fe200000108d0 */
[----:B------:R-:W-:Y:S01]  /*3bc0*/  FMNMX.FTZ R11, R140, R11, !PT ;  /* 0x0000000b8c0b7209 */ /* 0x000fe20007810000 */
[--C-:B------:R-:W-:Y:S01]  /*3bd0*/  FFMA.FTZ R154, R29, c[0x0][0x2d0], -R208.reuse ;  /* 0x0000b4001d9a7a23 */ /* 0x100fe200000108d0 */
[----:B------:R-:W-:Y:S01]  /*3be0*/  MUFU.EX2 R160, R160 ;  /* 0x000000a000a07308 */ /* 0x000fe20000000800 */
[--C-:B------:R-:W-:Y:S01]  /*3bf0*/  FFMA.FTZ R158, R7, c[0x0][0x2d0], -R208.reuse ;  /* 0x0000b400079e7a23 */ /* 0x100fe200000108d0 */
[----:B------:R-:W-:Y:S01]  /*3c00*/  FMNMX.FTZ R16, R170, R11, !PT ;  /* 0x0000000baa107209 */ /* 0x000fe20007810000 */
[----:B------:R-:W-:-:S02]  /*3c10*/  FFMA.FTZ R152, R5, c[0x0][0x2d0], -R208 ;  /* 0x0000b40005987a23 */ /* 0x000fc400000108d0 */
[--C-:B------:R-:W-:Y:S02]  /*3c20*/  FFMA.FTZ R153, R25, c[0x0][0x2d0], -R208.reuse ;  /* 0x0000b40019997a23 */ /* 0x100fe400000108d0 */
[----:B------:R-:W1:Y:S01]  /*3c30*/  SHFL.BFLY PT, R11, R16, 0x2, 0x1f ;  /* 0x0c401f00100b7f89 */ /* 0x000e6200000e0000 */
[----:B------:R-:W2:Y:S01]  /*3c40*/  MUFU.EX2 R159, R159 ;  /* 0x0000009f009f7308 */ /* 0x000ea20000000800 */
[--C-:B------:R-:W-:Y:S02]  /*3c50*/  FFMA.FTZ R149, R21, c[0x0][0x2d0], -R208.reuse ;  /* 0x0000b40015957a23 */ /* 0x100fe400000108d0 */
[----:B------:R-:W-:Y:S01]  /*3c60*/  LDSM.16.MT88.4 R20, [R185+0x900] ;  /* 0x00090000b914783b */ /* 0x000fe20000004200 */
[--C-:B------:R-:W-:Y:S02]  /*3c70*/  FFMA.FTZ R168, R175, c[0x0][0x2d0], -R208.reuse ;  /* 0x0000b400afa87a23 */ /* 0x100fe400000108d0 */
[--C-:B------:R-:W-:Y:S02]  /*3c80*/  FFMA.FTZ R166, R173, c[0x0][0x2d0], -R208.reuse ;  /* 0x0000b400ada67a23 */ /* 0x100fe400000108d0 */
[----:B------:R-:W-:Y:S01]  /*3c90*/  MUFU.EX2 R157, R157 ;  /* 0x0000009d009d7308 */ /* 0x000fe20000000800 */
[----:B------:R-:W-:-:S02]  /*3ca0*/  FFMA.FTZ R165, R165, c[0x0][0x2d0], -R208 ;  /* 0x0000b400a5a57a23 */ /* 0x000fc400000108d0 */
[--C-:B------:R-:W-:Y:S02]  /*3cb0*/  FFMA.FTZ R167, R167, c[0x0][0x2d0], -R208.reuse ;  /* 0x0000b400a7a77a23 */ /* 0x100fe400000108d0 */
[----:B------:R-:W-:-:S03]  /*3cc0*/  FFMA.FTZ R207, R207, c[0x0][0x2d0], -R208 ;  /* 0x0000b400cfcf7a23 */ /* 0x000fc600000108d0 */
[----:B------:R-:W3:Y:S01]  /*3cd0*/  MUFU.EX2 R154, R154 ;  /* 0x0000009a009a7308 */ /* 0x000ee20000000800 */
[----:B--2---:R-:W-:Y:S01]  /*3ce0*/  F2FP.PACK_AB R96, R159, R160 ;  /* 0x000000a09f60723e */ /* 0x004fe200000000ff */
[----:B------:R-:W-:Y:S01]  /*3cf0*/  FADD.FTZ R160, R160, R159 ;  /* 0x0000009fa0a07221 */ /* 0x000fe20000010000 */
[----:B-1----:R-:W-:-:S05]  /*3d00*/  FMNMX.FTZ R11, R16, R11, !PT ;  /* 0x0000000b100b7209 */ /* 0x002fca0007810000 */
[----:B------:R-:W-:Y:S01]  /*3d10*/  MUFU.EX2 R158, R158 ;  /* 0x0000009e009e7308 */ /* 0x000fe20000000800 */
[----:B------:R-:W-:Y:S04]  /*3d20*/  LDSM.16.MT88.4 R16, [R184+0x2900] ;  /* 0x00290000b810783b */ /* 0x000fe80000004200 */
[----:B------:R-:W1:Y:S01]  /*3d30*/  SHFL.BFLY PT, R0, R11, 0x1, 0x1f ;  /* 0x0c201f000b007f89 */ /* 0x000e6200000e0000 */
[----:B---3--:R-:W-:Y:S02]  /*3d40*/  F2FP.PACK_AB R98, R154, R157 ;  /* 0x0000009d9a62723e */ /* 0x008fe400000000ff */
[----:B------:R-:W-:Y:S01]  /*3d50*/  MUFU.EX2 R153, R153 ;  /* 0x0000009900997308 */ /* 0x000fe20000000800 */
[----:B------:R-:W-:-:S04]  /*3d60*/  FADD.FTZ R157, R157, R160 ;  /* 0x000000a09d9d7221 */ /* 0x000fc80000010000 */
[----:B------:R-:W-:-:S03]  /*3d70*/  FADD.FTZ R157, R154, R157 ;  /* 0x0000009d9a9d7221 */ /* 0x000fc60000010000 */
[----:B------:R-:W-:Y:S08]  /*3d80*/  MUFU.EX2 R152, R152 ;  /* 0x0000009800987308 */ /* 0x000ff00000000800 */
[----:B------:R-:W-:Y:S01]  /*3d90*/  MUFU.EX2 R149, R149 ;  /* 0x0000009500957308 */ /* 0x000fe20000000800 */
[----:B-1----:R-:W-:-:S04]  /*3da0*/  FMNMX.FTZ R0, R11, R0, !PT ;  /* 0x000000000b007209 */ /* 0x002fc80007810000 */
[C---:B------:R-:W-:Y:S01]  /*3db0*/  FSETP.NEU.FTZ.AND P0, PT, R0.reuse, -INF , PT ;  /* 0xff8000000000780b */ /* 0x040fe20003f1d000 */
[----:B------:R-:W-:Y:S02]  /*3dc0*/  FMUL.FTZ R169, R0, c[0x0][0x2d0] ;  /* 0x0000b40000a97a20 */ /* 0x000fe40000410000 */
[----:B------:R-:W-:Y:S03]  /*3dd0*/  MUFU.EX2 R165, R165 ;  /* 0x000000a500a57308 */ /* 0x000fe60000000800 */
[----:B------:R-:W-:-:S05]  /*3de0*/  FSEL R169, R169, RZ, P0 ;  /* 0x000000ffa9a97208 */ /* 0x000fca0000000000 */
[----:B------:R-:W-:Y:S01]  /*3df0*/  MUFU.EX2 R168, R168 ;  /* 0x000000a800a87308 */ /* 0x000fe20000000800 */
[--C-:B------:R-:W-:Y:S02]  /*3e00*/  FFMA.FTZ R162, R34, c[0x0][0x2d0], -R169.reuse ;  /* 0x0000b40022a27a23 */ /* 0x100fe400000108a9 */
[--C-:B------:R-:W-:Y:S01]  /*3e10*/  FFMA.FTZ R161, R14, c[0x0][0x2d0], -R169.reuse ;  /* 0x0000b4000ea17a23 */ /* 0x100fe200000108a9 */
[----:B------:R-:W-:Y:S01]  /*3e20*/  LDSM.16.MT88.4 R32, [R184+0x900] ;  /* 0x00090000b820783b */ /* 0x000fe20000004200 */
[--C-:B------:R-:W-:Y:S02]  /*3e30*/  FFMA.FTZ R164, R30, c[0x0][0x2d0], -R169.reuse ;  /* 0x0000b4001ea47a23 */ /* 0x100fe400000108a9 */
[--C-:B------:R-:W-:Y:S01]  /*3e40*/  FFMA.FTZ R155, R6, c[0x0][0x2d0], -R169.reuse ;  /* 0x0000b400069b7a23 */ /* 0x100fe200000108a9 */
[----:B------:R-:W-:Y:S01]  /*3e50*/  MUFU.EX2 R162, R162 ;  /* 0x000000a200a27308 */ /* 0x000fe20000000800 */
[----:B------:R-:W1:Y:S01]  /*3e60*/  LDSM.16.MT88.4 R4, [R4+0x4100] ;  /* 0x004100000404783b */ /* 0x000e620000004200 */
[----:B------:R-:W-:-:S02]  /*3e70*/  FFMA.FTZ R150, R10, c[0x0][0x2d0], -R169 ;  /* 0x0000b4000a967a23 */ /* 0x000fc400000108a9 */
[--C-:B------:R-:W-:Y:S01]  /*3e80*/  FFMA.FTZ R3, R8, c[0x0][0x2d0], -R169.reuse ;  /* 0x0000b40008037a23 */ /* 0x100fe200000108a9 */
[----:B------:R-:W-:Y:S01]  /*3e90*/  LDSM.16.MT88.4 R28, [R163+0x900] ;  /* 0x00090000a31c783b */ /* 0x000fe20000004200 */
[--C-:B------:R-:W-:Y:S02]  /*3ea0*/  FFMA.FTZ R156, R26, c[0x0][0x2d0], -R169.reuse ;  /* 0x0000b4001a9c7a23 */ /* 0x100fe400000108a9 */
[----:B------:R-:W2:Y:S01]  /*3eb0*/  MUFU.EX2 R161, R161 ;  /* 0x000000a100a17308 */ /* 0x000ea20000000800 */
[----:B------:R-:W3:Y:S01]  /*3ec0*/  LDSM.16.MT88.4 R8, [R185+0x2900] ;  /* 0x00290000b908783b */ /* 0x000ee20000004200 */
[--C-:B------:R-:W-:Y:S02]  /*3ed0*/  FFMA.FTZ R151, R12, c[0x0][0x2d0], -R169.reuse ;  /* 0x0000b4000c977a23 */ /* 0x100fe400000108a9 */
[--C-:B------:R-:W-:Y:S01]  /*3ee0*/  FFMA.FTZ R172, R172, c[0x0][0x2d0], -R169.reuse ;  /* 0x0000b400acac7a23 */ /* 0x100fe200000108a9 */
[----:B------:R-:W4:Y:S01]  /*3ef0*/  LDSM.16.MT88.4 R12, [R163+0x2900] ;  /* 0x00290000a30c783b */ /* 0x000f220000004200 */
[----:B------:R-:W-:-:S02]  /*3f00*/  FFMA.FTZ R173, R212, c[0x0][0x2d0], -R169 ;  /* 0x0000b400d4ad7a23 */ /* 0x000fc400000108a9 */
[----:B------:R-:W-:Y:S01]  /*3f10*/  MUFU.EX2 R164, R164 ;  /* 0x000000a400a47308 */ /* 0x000fe20000000800 */
[----:B------:R-:W-:Y:S01]  /*3f20*/  LDSM.16.MT88.4 R24, [R171+0x2900] ;  /* 0x00290000ab18783b */ /* 0x000fe20000004200 */
[--C-:B------:R-:W-:Y:S02]  /*3f30*/  FFMA.FTZ R174, R174, c[0x0][0x2d0], -R169.reuse ;  /* 0x0000b400aeae7a23 */ /* 0x100fe400000108a9 */
[----:B------:R-:W-:Y:S02]  /*3f40*/  FFMA.FTZ R175, R210, c[0x0][0x2d0], -R169 ;  /* 0x0000b400d2af7a23 */ /* 0x000fe400000108a9 */
[--C-:B------:R-:W-:Y:S02]  /*3f50*/  FFMA.FTZ R210, R183, c[0x0][0x2d0], -R208.reuse ;  /* 0x0000b400b7d27a23 */ /* 0x100fe400000108d0 */
[----:B------:R-:W5:Y:S01]  /*3f60*/  MUFU.EX2 R155, R155 ;  /* 0x0000009b009b7308 */ /* 0x000f620000000800 */
[----:B--2---:R-:W-:Y:S01]  /*3f70*/  F2FP.PACK_AB R97, R161, R162 ;  /* 0x000000a2a161723e */ /* 0x004fe200000000ff */
[----:B------:R-:W-:-:S02]  /*3f80*/  FFMA.FTZ R183, R143, c[0x0][0x2d0], -R208 ;  /* 0x0000b4008fb77a23 */ /* 0x000fc400000108d0 */
[----:B------:R-:W-:Y:S02]  /*3f90*/  FFMA.FTZ R208, R141, c[0x0][0x2d0], -R208 ;  /* 0x0000b4008dd07a23 */ /* 0x000fe400000108d0 */
[--C-:B------:R-:W-:Y:S02]  /*3fa0*/  FFMA.FTZ R192, R192, c[0x0][0x2d0], -R169.reuse ;  /* 0x0000b400c0c07a23 */ /* 0x100fe400000108a9 */
[----:B------:R-:W-:Y:S01]  /*3fb0*/  MUFU.EX2 R156, R156 ;  /* 0x0000009c009c7308 */ /* 0x000fe20000000800 */
[--C-:B------:R-:W-:Y:S02]  /*3fc0*/  FFMA.FTZ R209, R142, c[0x0][0x2d0], -R169.reuse ;  /* 0x0000b4008ed17a23 */ /* 0x100fe400000108a9 */
[--C-:B------:R-:W-:Y:S02]  /*3fd0*/  FFMA.FTZ R211, R140, c[0x0][0x2d0], -R169.reuse ;  /* 0x0000b4008cd37a23 */ /* 0x100fe400000108a9 */
[----:B------:R-:W-:Y:S01]  /*3fe0*/  FFMA.FTZ R170, R170, c[0x0][0x2d0], -R169 ;  /* 0x0000b400aaaa7a23 */ /* 0x000fe200000108a9 */
[----:B------:R-:W-:Y:S01]  /*3ff0*/  LDSM.16.MT88.4 R140, [R171+0x3900] ;  /* 0x00390000ab8c783b */ /* 0x000fe20000004200 */
[----:B------:R-:W-:Y:S01]  /*4000*/  FADD.FTZ R161, R162, R161 ;  /* 0x000000a1a2a17221 */ /* 0x000fe20000010000 */
[----:B-----5:R-:W-:Y:S01]  /*4010*/  F2FP.PACK_AB R99, R155, R164 ;  /* 0x000000a49b63723e */ /* 0x020fe200000000ff */
[----:B------:R-:W2:Y:S02]  /*4020*/  MUFU.EX2 R151, R151 ;  /* 0x0000009700977308 */ /* 0x000ea40000000800 */
[----:B------:R-:W-:-:S04]  /*4030*/  FADD.FTZ R164, R164, R161 ;  /* 0x000000a1a4a47221 */ /* 0x000fc80000010000 */
[C---:B------:R-:W-:Y:S01]  /*4040*/  HMMA.16816.F32 R36, R96.reuse, R40, RZ ;  /* 0x000000286024723c */ /* 0x040fe200000018ff */
[----:B------:R-:W-:Y:S01]  /*4050*/  FADD.FTZ R155, R155, R164 ;  /* 0x000000a49b9b7221 */ /* 0x000fe20000010000 */
        /* <DEDUP_REMOVED lines=36> */
[C---:B------:R-:W-:Y:S08]  /*42a0*/  HMMA.16816.F32 R88, R96.reuse, R90, RZ ;  /* 0x0000005a6058723c */ /* 0x040ff000000018ff */
[C---:B-1----:R-:W-:Y:S07]  /*42b0*/  HMMA.16816.F32 R92, R96.reuse, R4, RZ ;  /* 0x00000004605c723c */ /* 0x042fee00000018ff */
[----:B------:R-:W-:Y:S01]  /*42c0*/  F2FP.PACK_AB R4, R153, R158 ;  /* 0x0000009e9904723e */ /* 0x000fe200000000ff */
[----:B------:R-:W-:Y:S01]  /*42d0*/  HMMA.16816.F32 R96, R96, R6, RZ ;  /* 0x000000066060723c */ /* 0x000fe200000018ff */
[----:B--2---:R-:W-:Y:S01]  /*42e0*/  F2FP.PACK_AB R5, R151, R156 ;  /* 0x0000009c9705723e */ /* 0x004fe200000000ff */
        /* <DEDUP_REMOVED lines=150> */
[----:B------:R-:W-:Y:S02]  /*4c50*/  IMAD.SHL.U32 R10, R178, 0x2, RZ ;  /* 0x00000002b20a7824 */ /* 0x000fe400078e00ff */
[----:B------:R-:W-:-:S04]  /*4c60*/  IMAD R201, R6, c[0x0][0x2b8], R201 ;  /* 0x0000ae0006c97a24 */ /* 0x000fc800078e02c9 */
[----:B------:R-:W-:Y:S01]  /*4c70*/  IMAD.WIDE.U32 R8, R201, c[0x0][0x1e0], RZ ;  /* 0x00007800c9087a25 */ /* 0x000fe200078e00ff */
[----:B------:R-:W-:-:S05]  /*4c80*/  SHF.R.S32.HI R6, RZ, 0x1f, R201 ;  /* 0x0000001fff067819 */ /* 0x000fca00000114c9 */
[----:B------:R-:W-:-:S04]  /*4c90*/  IMAD R6, R6, c[0x0][0x1e0], RZ ;  /* 0x0000780006067a24 */ /* 0x000fc800078e02ff */
[----:B------:R-:W-:-:S04]  /*4ca0*/  IMAD R6, R201, c[0x0][0x1e4], R6 ;  /* 0x00007900c9067a24 */ /* 0x000fc800078e0206 */
[----:B------:R-:W-:Y:S01]  /*4cb0*/  IMAD.IADD R7, R9, 0x1, R6 ;  /* 0x0000000109077824 */ /* 0x000fe200078e0206 */
[----:B------:R-:W-:Y:S01]  /*4cc0*/  SEL R9, RZ, 0x10, P5 ;  /* 0x00000010ff097807 */ /* 0x000fe20002800000 */
[----:B------:R-:W-:Y:S01]  /*4cd0*/  IMAD.MOV.U32 R6, RZ, RZ, R8 ;  /* 0x000000ffff067224 */ /* 0x000fe200078e0008 */
[----:B------:R-:W-:Y:S02]  /*4ce0*/  SHF.L.U64.HI R8, R177, 0x1, R132 ;  /* 0x00000001b1087819 */ /* 0x000fe40000010284 */
[----:B------:R-:W-:-:S04]  /*4cf0*/  IADD3 R21, -R9, 0x10, RZ ;  /* 0x0000001009157810 */ /* 0x000fc80007ffe1ff */
[----:B------:R-:W-:Y:S02]  /*4d00*/  LOP3.LUT R21, R21, 0xf, RZ, 0xc0, !PT ;  /* 0x0000000f15157812 */ /* 0x000fe400078ec0ff */
[----:B--2---:R-:W-:Y:S01]  /*4d10*/  SHF.R.S32.HI R3, RZ, 0x1f, R200 ;  /* 0x0000001fff037819 */ /* 0x004fe200000114c8 */
[----:B------:R-:W-:Y:S01]  /*4d20*/  IMAD.WIDE.U32 R4, R200, c[0x0][0x1f0], R6 ;  /* 0x00007c00c8047a25 */ /* 0x000fe200078e0006 */
[----:B------:R-:W-:-:S03]  /*4d30*/  SEL R6, RZ, 0x10, P4 ;  /* 0x00000010ff067807 */ /* 0x000fc60002000000 */
[----:B------:R-:W-:Y:S01]  /*4d40*/  IMAD R3, R3, c[0x0][0x1f0], RZ ;  /* 0x00007c0003037a24 */ /* 0x000fe200078e02ff */
[----:B------:R-:W-:Y:S01]  /*4d50*/  IADD3 R18, -R6, 0x10, RZ ;  /* 0x0000001006127810 */ /* 0x000fe20007ffe1ff */
[----:B------:R-:W-:Y:S02]  /*4d60*/  IMAD.SHL.U32 R7, R177, 0x2, RZ ;  /* 0x00000002b1077824 */ /* 0x000fe400078e00ff */
[----:B------:R-:W-:Y:S01]  /*4d70*/  IMAD R12, R200, c[0x0][0x1f4], R3 ;  /* 0x00007d00c80c7a24 */ /* 0x000fe200078e0203 */
[----:B------:R-:W-:Y:S01]  /*4d80*/  IADD3 R3, P0, R4, UR14, RZ ;  /* 0x0000000e04037c10 */ /* 0x000fe2000ff1e0ff */
[----:B------:R-:W-:Y:S01]  /*4d90*/  IMAD.SHL.U32 R4, R176, 0x2, RZ ;  /* 0x00000002b0047824 */ /* 0x000fe200078e00ff */
[----:B------:R-:W-:Y:S02]  /*4da0*/  LOP3.LUT R18, R18, 0xf, RZ, 0xc0, !PT ;  /* 0x0000000f12127812 */ /* 0x000fe400078ec0ff */
[----:B------:R-:W-:Y:S02]  /*4db0*/  IADD3.X R12, R5, UR10, R12, P0, !PT ;  /* 0x0000000a050c7c10 */ /* 0x000fe400087fe40c */
[----:B------:R-:W-:-:S02]  /*4dc0*/  LEA R13, P0, R3, c[0x0][0x1c8], 0x1 ;  /* 0x00007200030d7a11 */ /* 0x000fc400078008ff */
[----:B------:R-:W-:Y:S02]  /*4dd0*/  SHF.L.U64.HI R5, R176, 0x1, R133 ;  /* 0x00000001b0057819 */ /* 0x000fe40000010285 */
        /* <DEDUP_REMOVED lines=28> */
.L_x_2411:
[----:B------:R-:W-:Y:S01]  /*4fa0*/  ISETP.NE.AND P0, PT, R197, 0x1, PT ;  /* 0x00000001c500780c */ /* 0x000fe20003f05270 */
[----:B------:R-:W0:Y:S01]  /*4fb0*/  LDGDEPBAR ;  /* 0x00000000000079af */ /* 0x000e220000000000 */
[----:B------:R-:W-:-:S11]  /*4fc0*/  IADD3 R209, R147, -0x2, RZ ;  /* 0xfffffffe93d17810 */ /* 0x000fd60007ffe0ff */
[----:B------:R-:W-:-:S05]  /*4fd0*/  @P0 IMAD.HI.U32 R3, R148, c[0x0][0x2c8], RZ ;  /* 0x0000b20094030a27 */ /* 0x000fca00078e00ff */
[----:B------:R-:W-:-:S05]  /*4fe0*/  @P0 SHF.R.U32.HI R148, RZ, c[0x0][0x2cc], R3 ;  /* 0x0000b300ff940a19 */ /* 0x000fca0000011603 */
[----:B------:R-:W-:-:S05]  /*4ff0*/  IMAD.IADD R146, R146, 0x1, R148 ;  /* 0x0000000192927824 */ /* 0x000fca00078e0294 */
[----:B-1----:R-:W-:Y:S01]  /*5000*/  IADD3 R4, R146, c[0x0][0x328], RZ ;  /* 0x0000ca0092047a10 */ /* 0x002fe20007ffe0ff */
        /* <DEDUP_REMOVED lines=11> */
.L_x_2413:
[----:B------:R-:W-:-:S13]  /*50c0*/  ISETP.NE.AND P0, PT, R3, 0x1, PT ;  /* 0x000000010300780c */ /* 0x000fda0003f05270 */
[----:B------:R-:W-:-:S05]  /*50d0*/  @P0 IMAD.HI.U32 R5, R6, c[0x0][0x330], RZ ;  /* 0x0000cc0006050a27 */ /* 0x000fca00078e00ff */
[----:B------:R-:W-:-:S05]  /*50e0*/  @P0 SHF.R.U32.HI R6, RZ, c[0x0][0x334], R5 ;  /* 0x0000cd00ff060a19 */ /* 0x000fca0000011605 */
.L_x_2414:
[----:B------:R-:W-:-:S05]  /*50f0*/  IMAD R3, R6, R3, c[0x0][0x32c] ;  /* 0x0000cb0006037624 */ /* 0x000fca00078e0203 */
[----:B------:R-:W-:-:S04]  /*5100*/  IMNMX R4, R4, R3, PT ;  /* 0x0000000304047217 */ /* 0x000fc80003800200 */
.L_x_2412:
        /* <DEDUP_REMOVED lines=13> */
[----:B------:R-:W-:Y:S01]  /*51e0*/  SEL R188, R188, 0xffffffe0, !P1 ;  /* 0xffffffe0bcbc7807 */ /* 0x000fe20004800000 */
        /* <DEDUP_REMOVED lines=8> */
[----:B------:R-:W-:-:S02]  /*5270*/  UMOV UR16, URZ ;  /* 0x0000003f00107c82 */ /* 0x000fc40008000000 */
[----:B------:R-:W-:Y:S02]  /*5280*/  UMOV UR5, 0x1 ;  /* 0x0000000100057882 */ /* 0x000fe40000000000 */
.L_x_2426:
        /* <DEDUP_REMOVED lines=38> */
[----:B------:R-:W3:Y:S01]  /*54f0*/  SHFL.IDX PT, R4, R4, RZ, 0x181f ;  /* 0x00181fff04047589 */ /* 0x000ee200000e0000 */
[----:B-----5:R-:W-:Y:S04]  /*5500*/  IADD3 R10, P1, P0, R10, R5, R214 ;  /* 0x000000050a0a7210 */ /* 0x020fe8000783e0d6 */
[----:B----4-:R-:W-:Y:S02]  /*5510*/  IADD3.X R11, RZ, R7, R215, P1, P0 ;  /* 0x00000007ff0b7210 */ /* 0x010fe40000fe04d7 */
[----:B------:R-:W-:Y:S04]  /*5520*/  IADD3 R8, P1, P0, R8, R5, R211 ;  /* 0x0000000508087210 */ /* 0x000fe8000783e0d3 */
[----:B------:R-:W-:Y:S02]  /*5530*/  IADD3.X R9, RZ, R7, R212, P1, P0 ;  /* 0x00000007ff097210 */ /* 0x000fe40000fe04d4 */
[----:B------:R-:W-:Y:S02]  /*5540*/  IADD3 R6, P1, P0, R0, R5, R183 ;  /* 0x0000000500067210 */ /* 0x000fe4000783e0b7 */
[----:B------:R-:W4:Y:S02]  /*5550*/  SHFL.IDX PT, R5, R2, RZ, 0x181f ;  /* 0x00181fff02057589 */ /* 0x000f2400000e0000 */
[----:B------:R-:W-:Y:S02]  /*5560*/  IADD3.X R7, RZ, R7, R192, P1, P0 ;  /* 0x00000007ff077210 */ /* 0x000fe40000fe04c0 */
[C---:B---3--:R-:W-:Y:S05]  /*5570*/  IADD3 R16, P0, R4.reuse, R214, RZ ;  /* 0x000000d604107210 */ /* 0x048fea0007f1e0ff */
[C---:B----4-:R-:W-:Y:S01]  /*5580*/  IMAD.X R17, R5.reuse, 0x1, R215, P0 ;  /* 0x0000000105117824 */ /* 0x050fe200000e06d7 */
[C---:B------:R-:W-:Y:S05]  /*5590*/  IADD3 R14, P0, R4.reuse, R211, RZ ;  /* 0x000000d3040e7210 */ /* 0x040fea0007f1e0ff */
[C---:B------:R-:W-:Y:S01]  /*55a0*/  IMAD.X R15, R5.reuse, 0x1, R212, P0 ;  /* 0x00000001050f7824 */ /* 0x040fe200000e06d4 */
[----:B------:R-:W-:Y:S05]  /*55b0*/  IADD3 R18, P0, R4, R183, RZ ;  /* 0x000000b704127210 */ /* 0x000fea0007f1e0ff */
[----:B------:R-:W-:Y:S01]  /*55c0*/  IMAD.X R19, R5, 0x1, R192, P0 ;  /* 0x0000000105137824 */ /* 0x000fe200000e06c0 */
[----:B------:R-:W-:Y:S01]  /*55d0*/  ISETP.NE.U32.AND P0, PT, R213, RZ, PT ;  /* 0x000000ffd500720c */ /* 0x000fe20003f05070 */
[----:B------:R-:W-:Y:S04]  /*55e0*/  IMAD.U32 R5, RZ, RZ, UR16 ;  /* 0x00000010ff057e24 */ /* 0x000fe8000f8e00ff */
        /* <DEDUP_REMOVED lines=11> */
.L_x_2416:
[C---:B--23--:R-:W-:Y:S01]  /*56a0*/  HMMA.16816.F32 R4, R136.reuse, R140, RZ ;  /* 0x0000008c8804723c */ /* 0x04cfe200000018ff */
[----:B------:R-:W0:Y:S01]  /*56b0*/  LDGDEPBAR ;  /* 0x00000000000079af */ /* 0x000e220000000000 */
[----:B------:R-:W-:Y:S01]  /*56c0*/  UIADD3 UR18, UR16, 0x1, URZ ;  /* 0x0000000110127890 */ /* 0x000fe2000fffe03f */
[----:B------:R-:W-:Y:S01]  /*56d0*/  ISETP.NE.AND P0, PT, R197, 0x1, PT ;  /* 0x00000001c500780c */ /* 0x000fe20003f05270 */
[C---:B------:R-:W-:Y:S01]  /*56e0*/  IMAD.IADD R0, R135.reuse, 0x1, R133 ;  /* 0x0000000187007824 */ /* 0x040fe200078e0285 */
[----:B------:R-:W-:Y:S01]  /*56f0*/  IADD3 R133, R188, R133, R135 ;  /* 0x00000085bc857210 */ /* 0x000fe20007ffe087 */
[----:B------:R-:W-:Y:S01]  /*5700*/  IMAD.IADD R2, R135, 0x1, R134 ;  /* 0x0000000187027824 */ /* 0x000fe200078e0286 */
[----:B------:R-:W-:Y:S01]  /*5710*/  ISETP.LE.AND P2, PT, R196, c[0x0][0x32c], PT ;  /* 0x0000cb00c4007a0c */ /* 0x000fe20003f43270 */
[C---:B------:R-:W-:Y:S01]  /*5720*/  HMMA.16816.F32 R8, R136.reuse, R142, RZ ;  /* 0x0000008e8808723c */ /* 0x040fe200000018ff */
[----:B------:R-:W-:Y:S01]  /*5730*/  LDSM.16.M88.4 R140, [R187] ;  /* 0x00000000bb8c783b */ /* 0x000fe20000000200 */
[----:B------:R-:W-:Y:S02]  /*5740*/  UISETP.GE.AND UP0, UPT, UR16, 0x1, UPT ;  /* 0x000000011000788c */ /* 0x000fe4000bf06270 */
[----:B------:R-:W-:Y:S02]  /*5750*/  IMAD.MOV.U32 R219, RZ, RZ, R205 ;  /* 0x000000ffffdb7224 */ /* 0x000fe400078e00cd */
[----:B------:R-:W-:Y:S02]  /*5760*/  USEL UR16, UR18, URZ, !UP0 ;  /* 0x0000003f12107287 */ /* 0x000fe4000c000000 */
[C---:B----4-:R-:W-:Y:S01]  /*5770*/  HMMA.16816.F32 R12, R136.reuse, R144, RZ ;  /* 0x00000090880c723c */ /* 0x050fe200000018ff */
[----:B------:R-:W-:Y:S05]  /*5780*/  @P0 IMAD.HI.U32 R209, R205, c[0x0][0x2c8], RZ ;  /* 0x0000b200cdd10a27 */ /* 0x000fea00078e00ff */
[----:B------:R-:W-:Y:S01]  /*5790*/  @P0 SHF.R.U32.HI R219, RZ, c[0x0][0x2cc], R209 ;  /* 0x0000b300ffdb0a19 */ /* 0x000fe200000116d1 */
[----:B------:R-:W-:Y:S01]  /*57a0*/  IMAD.SHL.U32 R209, R217, 0x40, RZ ;  /* 0x00000040d9d17824 */ /* 0x000fe200078e00ff */
[C---:B------:R-:W-:Y:S01]  /*57b0*/  HMMA.16816.F32 R16, R136.reuse, R146, RZ ;  /* 0x000000928810723c */ /* 0x040fe200000018ff */
[----:B------:R-:W2:Y:S03]  /*57c0*/  LDSM.16.M88.4 R144, [R0+0xc100] ;  /* 0x00c100000090783b */ /* 0x000ea60000000200 */
[----:B------:R-:W-:Y:S03]  /*57d0*/  IADD3 R220, -R206, 0x1, -R209 ;  /* 0x00000001cedc7810 */ /* 0x000fe60007ffe9d1 */
[----:B------:R-:W3:Y:S01]  /*57e0*/  SHFL.IDX PT, R218, R219, RZ, 0x1c1f ;  /* 0x001c1fffdbda7589 */ /* 0x000ee200000e0000 */
[C---:B-1----:R-:W-:Y:S01]  /*57f0*/  HMMA.16816.F32 R20, R136.reuse, R148, RZ ;  /* 0x000000948814723c */ /* 0x042fe200000018ff */
[----:B------:R-:W-:Y:S05]  /*5800*/  IMAD R220, R181, c[0x0][0x1d0], R220 ;  /* 0x00007400b5dc7a24 */ /* 0x000fea00078e02dc */
[----:B------:R-:W-:Y:S02]  /*5810*/  IADD3 R220, R220, -c[0x0][0x168], RZ ;  /* 0x80005a00dcdc7a10 */ /* 0x000fe40007ffe0ff */
[C---:B------:R-:W-:Y:S01]  /*5820*/  HMMA.16816.F32 R24, R136.reuse, R150, RZ ;  /* 0x000000968818723c */ /* 0x040fe200000018ff */
[----:B------:R-:W-:Y:S03]  /*5830*/  LDSM.16.M88.4 R148, [R0+0xd100] ;  /* 0x00d100000094783b */ /* 0x000fe60000000200 */
[C---:B------:R-:W-:Y:S02]  /*5840*/  IADD3 R221, R220.reuse, c[0x0][0x328], RZ ;  /* 0x0000ca00dcdd7a10 */ /* 0x040fe40007ffe0ff */
[----:B------:R-:W-:Y:S02]  /*5850*/  IADD3 R220, R220, UR17, RZ ;  /* 0x00000011dcdc7c10 */ /* 0x000fe4000fffe0ff */
[C---:B------:R-:W-:Y:S08]  /*5860*/  HMMA.16816.F32 R28, R136.reuse, R152, RZ ;  /* 0x00000098881c723c */ /* 0x040ff000000018ff */
[----:B------:R-:W-:Y:S01]  /*5870*/  HMMA.16816.F32 R32, R136, R154, RZ ;  /* 0x0000009a8820723c */ /* 0x000fe200000018ff */
[----:B------:R-:W1:Y:S06]  /*5880*/  LDSM.16.M88.4 R136, [R0+0xc900] ;  /* 0x00c900000088783b */ /* 0x000e6c0000000200 */
[----:B------:R-:W4:Y:S01]  /*5890*/  LDSM.16.M88.4 R152, [R0+0xd900] ;  /* 0x00d900000098783b */ /* 0x000f220000000200 */
[C---:B------:R-:W-:Y:S08]  /*58a0*/  HMMA.16816.F32 R4, R156.reuse, R160, R4 ;  /* 0x000000a09c04723c */ /* 0x040ff00000001804 */
        /* <DEDUP_REMOVED lines=10> */
[----:B------:R-:W4:Y:S07]  /*5950*/  LDSM.16.M88.4 R156, [R2+0xc900] ;  /* 0x00c90000029c783b */ /* 0x000f2e0000000200 */
[C---:B--2---:R-:W-:Y:S05]  /*5960*/  HMMA.16816.F32 R4, R140.reuse, R144, R4 ;  /* 0x000000908c04723c */ /* 0x044fea0000001804 */
[--C-:B---3--:R-:W-:Y:S02]  /*5970*/  IMAD.IADD R223, R221, 0x1, R218.reuse ;  /* 0x00000001dddf7824 */ /* 0x108fe400078e02da */
[----:B------:R-:W-:Y:S01]  /*5980*/  IMAD.IADD R222, R220, 0x1, R218 ;  /* 0x00000001dcde7824 */ /* 0x000fe200078e02da */
[C---:B------:R-:W-:Y:S01]  /*5990*/  HMMA.16816.F32 R8, R140.reuse, R146, R8 ;  /* 0x000000928c08723c */ /* 0x040fe20000001808 */
[----:B------:R-:W2:Y:S07]  /*59a0*/  LDSM.16.M88.4 R144, [R2+0xd100] ;  /* 0x00d100000290783b */ /* 0x000eae0000000200 */
[C---:B-1----:R-:W-:Y:S08]  /*59b0*/  HMMA.16816.F32 R12, R140.reuse, R136, R12 ;  /* 0x000000888c0c723c */ /* 0x042ff0000000180c */
[C---:B------:R-:W-:Y:S01]  /*59c0*/  HMMA.16816.F32 R16, R140.reuse, R138, R16 ;  /* 0x0000008a8c10723c */ /* 0x040fe20000001810 */
[----:B------:R-:W-:Y:S07]  /*59d0*/  LDSM.16.M88.4 R136, [R193+0x4000] ;  /* 0x00400000c188783b */ /* 0x000fee0000000200 */
[C---:B------:R-:W-:Y:S08]  /*59e0*/  HMMA.16816.F32 R20, R140.reuse, R148, R20 ;  /* 0x000000948c14723c */ /* 0x040ff00000001814 */
[C---:B------:R-:W-:Y:S01]  /*59f0*/  HMMA.16816.F32 R24, R140.reuse, R150, R24 ;  /* 0x000000968c18723c */ /* 0x040fe20000001818 */
[----:B------:R-:W-:Y:S07]  /*5a00*/  LDSM.16.M88.4 R148, [R191+UR4+0xe900] ;  /* 0x00e90004bf94783b */ /* 0x000fee0008000200 */
[C---:B----4-:R-:W-:Y:S08]  /*5a10*/  HMMA.16816.F32 R28, R140.reuse, R152, R28 ;  /* 0x000000988c1c723c */ /* 0x050ff0000000181c */
[----:B------:R-:W-:Y:S01]  /*5a20*/  HMMA.16816.F32 R32, R140, R154, R32 ;  /* 0x0000009a8c20723c */ /* 0x000fe20000001820 */
[----:B------:R-:W1:Y:S06]  /*5a30*/  LDSM.16.M88.4 R140, [R191+UR4+0xe100] ;  /* 0x00e10004bf8c783b */ /* 0x000e6c0008000200 */
[----:B------:R-:W-:Y:S01]  /*5a40*/  LDSM.16.M88.4 R152, [R191+UR4+0xf900] ;  /* 0x00f90004bf98783b */ /* 0x000fe20008000200 */
[C---:B-----5:R-:W-:Y:S08]  /*5a50*/  HMMA.16816.F32 R4, R160.reuse, R164, R4 ;  /* 0x000000a4a004723c */ /* 0x060ff00000001804 */
[C---:B------:R-:W-:Y:S01]  /*5a60*/  HMMA.16816.F32 R8, R160.reuse, R166, R8 ;  /* 0x000000a6a008723c */ /* 0x040fe20000001808 */
[----:B------:R-:W-:Y:S07]  /*5a70*/  LDSM.16.M88.4 R164, [R0+0xf100] ;  /* 0x00f1000000a4783b */ /* 0x000fee0000000200 */
[C---:B------:R-:W-:Y:S08]  /*5a80*/  HMMA.16816.F32 R12, R160.reuse, R156, R12 ;  /* 0x0000009ca00c723c */ /* 0x040ff0000000180c */
[C---:B------:R-:W-:Y:S01]  /*5a90*/  HMMA.16816.F32 R16, R160.reuse, R158, R16 ;  /* 0x0000009ea010723c */ /* 0x040fe20000001810 */
[----:B------:R-:W-:Y:S07]  /*5aa0*/  LDSM.16.M88.4 R156, [R189+0x4000] ;  /* 0x00400000bd9c783b */ /* 0x000fee0000000200 */
[C---:B--2---:R-:W-:Y:S08]  /*5ab0*/  HMMA.16816.F32 R20, R160.reuse, R144, R20 ;  /* 0x00000090a014723c */ /* 0x044ff00000001814 */
[C---:B------:R-:W-:Y:S01]  /*5ac0*/  HMMA.16816.F32 R24, R160.reuse, R146, R24 ;  /* 0x00000092a018723c */ /* 0x040fe20000001818 */
[----:B------:R-:W2:Y:S07]  /*5ad0*/  LDSM.16.M88.4 R144, [R191+UR4+0xf100] ;  /* 0x00f10004bf90783b */ /* 0x000eae0008000200 */
[C---:B------:R-:W-:Y:S08]  /*5ae0*/  HMMA.16816.F32 R28, R160.reuse, R168, R28 ;  /* 0x000000a8a01c723c */ /* 0x040ff0000000181c */
[----:B------:R-:W-:Y:S01]  /*5af0*/  HMMA.16816.F32 R32, R160, R170, R32 ;  /* 0x000000aaa020723c */ /* 0x000fe20000001820 */
[----:B------:R-:W3:Y:S06]  /*5b00*/  LDSM.16.M88.4 R160, [R134+0xe100] ;  /* 0x00e1000086a0783b */ /* 0x000eec0000000200 */
[----:B------:R-:W-:Y:S01]  /*5b10*/  LDSM.16.M88.4 R168, [R2+0xe100] ;  /* 0x00e1000002a8783b */ /* 0x000fe20000000200 */
        /* <DEDUP_REMOVED lines=10> */
[----:B------:R-:W-:Y:S01]  /*5bc0*/  HMMA.16816.F32 R32, R136, R154, R32 ;  /* 0x0000009a8820723c */ /* 0x000fe20000001820 */
[----:B------:R-:W-:Y:S06]  /*5bd0*/  LDSM.16.M88.4 R136, [R187+0x4000] ;  /* 0x00400000bb88783b */ /* 0x000fec0000000200 */
[----:B------:R-:W5:Y:S01]  /*5be0*/  LDSM.16.M88.4 R152, [R0+0xe100] ;  /* 0x00e100000098783b */ /* 0x000f620000000200 */
[C---:B---3--:R-:W-:Y:S08]  /*5bf0*/  HMMA.16816.F32 R4, R156.reuse, R160, R4 ;  /* 0x000000a09c04723c */ /* 0x048ff00000001804 */
[C---:B------:R-:W-:Y:S01]  /*5c00*/  HMMA.16816.F32 R8, R156.reuse, R162, R8 ;  /* 0x000000a29c08723c */ /* 0x040fe20000001808 */
[----:B------:R-:W3:Y:S07]  /*5c10*/  LDSM.16.M88.4 R160, [R0+0xe900] ;  /* 0x00e9000000a0783b */ /* 0x000eee0000000200 */
[C---:B-1----:R-:W-:Y:S08]  /*5c20*/  HMMA.16816.F32 R12, R156.reuse, R140, R12 ;  /* 0x0000008c9c0c723c */ /* 0x042ff0000000180c */
[C---:B------:R-:W-:Y:S01]  /*5c30*/  HMMA.16816.F32 R16, R156.reuse, R142, R16 ;  /* 0x0000008e9c10723c */ /* 0x040fe20000001810 */
[----:B------:R-:W1:Y:S07]  /*5c40*/  LDSM.16.M88.4 R140, [R0+0xf900] ;  /* 0x00f90000008c783b */ /* 0x000e6e0000000200 */
[C---:B----4-:R-:W-:Y:S08]  /*5c50*/  HMMA.16816.F32 R20, R156.reuse, R148, R20 ;  /* 0x000000949c14723c */ /* 0x050ff00000001814 */
[C---:B------:R-:W-:Y:S01]  /*5c60*/  HMMA.16816.F32 R24, R156.reuse, R150, R24 ;  /* 0x000000969c18723c */ /* 0x040fe20000001818 */
[----:B------:R-:W4:Y:S07]  /*5c70*/  LDSM.16.M88.4 R148, [R186+0x4000] ;  /* 0x00400000ba94783b */ /* 0x000f2e0000000200 */
[C---:B--2---:R-:W-:Y:S08]  /*5c80*/  HMMA.16816.F32 R28, R156.reuse, R144, R28 ;  /* 0x000000909c1c723c */ /* 0x044ff0000000181c */
[----:B------:R-:W-:Y:S01]  /*5c90*/  HMMA.16816.F32 R32, R156, R146, R32 ;  /* 0x000000929c20723c */ /* 0x000fe20000001820 */
[----:B------:R-:W2:Y:S06]  /*5ca0*/  LDSM.16.M88.4 R144, [R133+0xe900] ;  /* 0x00e900008590783b */ /* 0x000eac0000000200 */
[----:B------:R-:W1:Y:S01]  /*5cb0*/  LDSM.16.M88.4 R156, [R133+0xf100] ;  /* 0x00f10000859c783b */ /* 0x000e620000000200 */
[C---:B-----5:R-:W-:Y:S08]  /*5cc0*/  HMMA.16816.F32 R4, R136.reuse, R152, R4 ;  /* 0x000000988804723c */ /* 0x060ff00000001804 */
[C---:B------:R-:W-:Y:S01]  /*5cd0*/  HMMA.16816.F32 R8, R136.reuse, R154, R8 ;  /* 0x0000009a8808723c */ /* 0x040fe20000001808 */
[----:B------:R-:W5:Y:S07]  /*5ce0*/  LDSM.16.M88.4 R152, [R133+0xf900] ;  /* 0x00f900008598783b */ /* 0x000f6e0000000200 */
[C---:B---3--:R-:W-:Y:S08]  /*5cf0*/  HMMA.16816.F32 R12, R136.reuse, R160, R12 ;  /* 0x000000a0880c723c */ /* 0x048ff0000000180c */
[C---:B------:R-:W-:Y:S01]  /*5d00*/  HMMA.16816.F32 R16, R136.reuse, R162, R16 ;  /* 0x000000a28810723c */ /* 0x040fe20000001810 */
[----:B------:R-:W-:Y:S07]  /*5d10*/  LDSM.16.M88.4 R160, [R191+UR4+0x10900] ;  /* 0x01090004bfa0783b */ /* 0x000fee0008000200 */
[C---:B------:R-:W-:Y:S08]  /*5d20*/  HMMA.16816.F32 R20, R136.reuse, R164, R20 ;  /* 0x000000a48814723c */ /* 0x040ff00000001814 */
[C---:B------:R-:W-:Y:S01]  /*5d30*/  HMMA.16816.F32 R24, R136.reuse, R166, R24 ;  /* 0x000000a68818723c */ /* 0x040fe20000001818 */
[----:B------:R-:W-:Y:S07]  /*5d40*/  LDSM.16.M88.4 R164, [R191+UR4+0x11100] ;  /* 0x01110004bfa4783b */ /* 0x000fee0008000200 */
[C---:B-1----:R-:W-:Y:S08]  /*5d50*/  HMMA.16816.F32 R28, R136.reuse, R140, R28 ;  /* 0x0000008c881c723c */ /* 0x042ff0000000181c */
[----:B------:R-:W-:Y:S01]  /*5d60*/  HMMA.16816.F32 R32, R136, R142, R32 ;  /* 0x0000008e8820723c */ /* 0x000fe20000001820 */
[----:B------:R-:W-:Y:S06]  /*5d70*/  LDSM.16.M88.4 R136, [R193+0x8000] ;  /* 0x00800000c188783b */ /* 0x000fec0000000200 */
[----:B------:R-:W1:Y:S01]  /*5d80*/  LDSM.16.M88.4 R140, [R191+UR4+0x10100] ;  /* 0x01010004bf8c783b */ /* 0x000e620008000200 */
[C---:B----4-:R-:W-:Y:S08]  /*5d90*/  HMMA.16816.F32 R4, R148.reuse, R168, R4 ;  /* 0x000000a89404723c */ /* 0x050ff00000001804 */
[C---:B------:R-:W-:Y:S01]  /*5da0*/  HMMA.16816.F32 R8, R148.reuse, R170, R8 ;  /* 0x000000aa9408723c */ /* 0x040fe20000001808 */
[----:B------:R-:W-:Y:S07]  /*5db0*/  LDSM.16.M88.4 R168, [R134+0x10100] ;  /* 0x0101000086a8783b */ /* 0x000fee0000000200 */
[C---:B--2---:R-:W-:Y:S08]  /*5dc0*/  HMMA.16816.F32 R12, R148.reuse, R144, R12 ;  /* 0x00000090940c723c */ /* 0x044ff0000000180c */
[C---:B------:R-:W-:Y:S01]  /*5dd0*/  HMMA.16816.F32 R16, R148.reuse, R146, R16 ;  /* 0x000000929410723c */ /* 0x040fe20000001810 */
[----:B------:R-:W2:Y:S07]  /*5de0*/  LDSM.16.M88.4 R144, [R191+UR4+0x11900] ;  /* 0x01190004bf90783b */ /* 0x000eae0008000200 */
[C---:B------:R-:W-:Y:S08]  /*5df0*/  HMMA.16816.F32 R20, R148.reuse, R156, R20 ;  /* 0x0000009c9414723c */ /* 0x040ff00000001814 */
[C---:B------:R-:W-:Y:S01]  /*5e00*/  HMMA.16816.F32 R24, R148.reuse, R158, R24 ;  /* 0x0000009e9418723c */ /* 0x040fe20000001818 */
[----:B------:R-:W3:Y:S07]  /*5e10*/  LDSM.16.M88.4 R156, [R189+0x8000] ;  /* 0x00800000bd9c783b */ /* 0x000eee0000000200 */
[C---:B-----5:R-:W-:Y:S08]  /*5e20*/  HMMA.16816.F32 R28, R148.reuse, R152, R28 ;  /* 0x00000098941c723c */ /* 0x060ff0000000181c */
[----:B------:R-:W-:Y:S01]  /*5e30*/  HMMA.16816.F32 R32, R148, R154, R32 ;  /* 0x0000009a9420723c */ /* 0x000fe20000001820 */
[----:B------:R-:W-:Y:S06]  /*5e40*/  LDSM.16.M88.4 R148, [R134+0x11100] ;  /* 0x011100008694783b */ /* 0x000fec0000000200 */
[----:B------:R-:W-:Y:S01]  /*5e50*/  LDSM.16.M88.4 R152, [R134+0x11900] ;  /* 0x011900008698783b */ /* 0x000fe20000000200 */
        /* <DEDUP_REMOVED lines=8> */
[----:B------:R-:W4:Y:S07]  /*5ee0*/  LDSM.16.M88.4 R164, [R0+0x10100] ;  /* 0x0101000000a4783b */ /* 0x000f2e0000000200 */
[C---:B--2---:R-:W-:Y:S08]  /*5ef0*/  HMMA.16816.F32 R28, R136.reuse, R144, R28 ;  /* 0x00000090881c723c */ /* 0x044ff0000000181c */
[----:B------:R-:W-:Y:S01]  /*5f00*/  HMMA.16816.F32 R32, R136, R146, R32 ;  /* 0x000000928820723c */ /* 0x000fe20000001820 */
[----:B------:R-:W2:Y:S06]  /*5f10*/  LDSM.16.M88.4 R136, [R0+0x10900] ;  /* 0x010900000088783b */ /* 0x000eac0000000200 */
[----:B------:R-:W5:Y:S01]  /*5f20*/  LDSM.16.M88.4 R144, [R0+0x11100] ;  /* 0x011100000090783b */ /* 0x000f620000000200 */
[C---:B---3--:R-:W-:Y:S08]  /*5f30*/  HMMA.16816.F32 R4, R156.reuse, R168, R4 ;  /* 0x000000a89c04723c */ /* 0x048ff00000001804 */
[C---:B------:R-:W-:Y:S08]  /*5f40*/  HMMA.16816.F32 R8, R156.reuse, R170, R8 ;  /* 0x000000aa9c08723c */ /* 0x040ff00000001808 */
        /* <DEDUP_REMOVED lines=8> */
[----:B------:R-:W3:Y:S06]  /*5fd0*/  LDSM.16.M88.4 R152, [R2+0x10100] ;  /* 0x010100000298783b */ /* 0x000eec0000000200 */
[----:B------:R-:W1:Y:S01]  /*5fe0*/  LDSM.16.M88.4 R156, [R133+0x10900] ;  /* 0x01090000859c783b */ /* 0x000e620000000200 */
[C---:B----4-:R-:W-:Y:S08]  /*5ff0*/  HMMA.16816.F32 R4, R160.reuse, R164, R4 ;  /* 0x000000a4a004723c */ /* 0x050ff00000001804 */
[C---:B------:R-:W-:Y:S01]  /*6000*/  HMMA.16816.F32 R8, R160.reuse, R166, R8 ;  /* 0x000000a6a008723c */ /* 0x040fe20000001808 */
[----:B------:R-:W4:Y:S07]  /*6010*/  LDSM.16.M88.4 R164, [R133+0x11100] ;  /* 0x0111000085a4783b */ /* 0x000f2e0000000200 */
[C---:B--2---:R-:W-:Y:S08]  /*6020*/  HMMA.16816.F32 R12, R160.reuse, R136, R12 ;  /* 0x00000088a00c723c */ /* 0x044ff0000000180c */
[C---:B------:R-:W-:Y:S01]  /*6030*/  HMMA.16816.F32 R16, R160.reuse, R138, R16 ;  /* 0x0000008aa010723c */ /* 0x040fe20000001810 */
[----:B------:R-:W2:Y:S07]  /*6040*/  LDSM.16.M88.4 R136, [R133+0x11900] ;  /* 0x011900008588783b */ /* 0x000eae0000000200 */
[C---:B-----5:R-:W-:Y:S08]  /*6050*/  HMMA.16816.F32 R20, R160.reuse, R144, R20 ;  /* 0x00000090a014723c */ /* 0x060ff00000001814 */
[C---:B------:R-:W-:Y:S08]  /*6060*/  HMMA.16816.F32 R24, R160.reuse, R146, R24 ;  /* 0x00000092a018723c */ /* 0x040ff00000001818 */
[C---:B-1----:R-:W-:Y:S08]  /*6070*/  HMMA.16816.F32 R28, R160.reuse, R140, R28 ;  /* 0x0000008ca01c723c */ /* 0x042ff0000000181c */
[----:B------:R-:W-:Y:S08]  /*6080*/  HMMA.16816.F32 R32, R160, R142, R32 ;  /* 0x0000008ea020723c */ /* 0x000ff00000001820 */
[C---:B---3--:R-:W-:Y:S08]  /*6090*/  HMMA.16816.F32 R4, R148.reuse, R152, R4 ;  /* 0x000000989404723c */ /* 0x048ff00000001804 */
[C---:B------:R-:W-:Y:S08]  /*60a0*/  HMMA.16816.F32 R8, R148.reuse, R154, R8 ;  /* 0x0000009a9408723c */ /* 0x040ff00000001808 */
[C---:B------:R-:W-:Y:S08]  /*60b0*/  HMMA.16816.F32 R12, R148.reuse, R156, R12 ;  /* 0x0000009c940c723c */ /* 0x040ff0000000180c */
[C---:B------:R-:W-:Y:S08]  /*60c0*/  HMMA.16816.F32 R16, R148.reuse, R158, R16 ;  /* 0x0000009e9410723c */ /* 0x040ff00000001810 */
[C---:B----4-:R-:W-:Y:S08]  /*60d0*/  HMMA.16816.F32 R20, R148.reuse, R164, R20 ;  /* 0x000000a49414723c */ /* 0x050ff00000001814 */
[C---:B------:R-:W-:Y:S08]  /*60e0*/  HMMA.16816.F32 R24, R148.reuse, R166, R24 ;  /* 0x000000a69418723c */ /* 0x040ff00000001818 */
[C---:B--2---:R-:W-:Y:S08]  /*60f0*/  HMMA.16816.F32 R28, R148.reuse, R136, R28 ;  /* 0x00000088941c723c */ /* 0x044ff0000000181c */
[----:B------:R-:W-:Y:S01]  /*6100*/  HMMA.16816.F32 R32, R148, R138, R32 ;  /* 0x0000008a9420723c */ /* 0x000fe20000001820 */
[----:B------:R-:W-:-:S07]  /*6110*/  @!P2 BRA `(.L_x_2417) ;  /* 0x000001900000a947 */ /* 0x000fce0003800000 */
        /* <DEDUP_REMOVED lines=14> */
.L_x_2419:
[----:B------:R-:W-:Y:S04]  /*6200*/  MOV R0, c[0x0][0x32c] ;  /* 0x0000cb0000007a02 */ /* 0x000fe80000000f00 */
[----:B------:R-:W-:Y:S11]  /*6210*/  ISETP.NE.AND P0, PT, R0, 0x1, PT ;  /* 0x000000010000780c */ /* 0x000ff60003f05270 */
[----:B------:R-:W-:Y:S02]  /*6220*/  @!UPT UIADD3 URZ, URZ, URZ, URZ ;  /* 0x0000003f3f3ff290 */ /* 0x000fe4000fffe03f */
[----:B------:R-:W-:Y:S05]  /*6230*/  @P0 IMAD.HI.U32 R0, R218, c[0x0][0x330], RZ ;  /* 0x0000cc00da000a27 */ /* 0x000fea00078e00ff */
[----:B------:R-:W-:Y:S02]  /*6240*/  @P0 SHF.R.U32.HI R218, RZ, c[0x0][0x334], R0 ;  /* 0x0000cd00ffda0a19 */ /* 0x000fe40000011600 */
.L_x_2420:
[----:B------:R-:W-:Y:S05]  /*6250*/  BSYNC B0 ;  /* 0x0000000000007941 */ /* 0x000fea0003800000 */
.L_x_2418:
[----:B------:R-:W-:Y:S04]  /*6260*/  IMAD R133, R218, c[0x0][0x32c], -R209 ;  /* 0x0000cb00da857a24 */ /* 0x000fe800078e0ad1 */
[----:B------:R-:W-:Y:S05]  /*6270*/  IMAD.IADD R133, R133, 0x1, -R206 ;  /* 0x0000000185857824 */ /* 0x000fea00078e0ace */
[----:B------:R-:W-:Y:S02]  /*6280*/  IADD3 R0, R133, c[0x0][0x32c], RZ ;  /* 0x0000cb0085007a10 */ /* 0x000fe40007ffe0ff */
[----:B------:R-:W-:Y:S02]  /*6290*/  IMNMX R222, R222, R133, !PT ;  /* 0x00000085dede7217 */ /* 0x000fe40007800200 */
[----:B------:R-:W-:Y:S02]  /*62a0*/  IMNMX R223, R223, R0, PT ;  /* 0x00000000dfdf7217 */ /* 0x000fe40003800200 */
.L_x_2417:
[----:B------:R-:W-:Y:S01]  /*62b0*/  ISETP.GT.AND P1, PT, R217, -0x1, PT ;  /* 0xffffffffd900780c */ /* 0x000fe20003f24270 */
[----:B------:R-:W1:Y:S03]  /*62c0*/  SHFL.IDX PT, R0, R219, 0x1, 0x1c1f ;  /* 0x003c1f00db007f89 */ /* 0x000e6600000e0000 */
[----:B------:R-:W-:Y:S04]  /*62d0*/  ISETP.GT.AND P0, PT, R222, RZ, P1 ;  /* 0x000000ffde00720c */ /* 0x000fe80000f04270 */
[C---:B------:R-:W-:Y:S04]  /*62e0*/  ISETP.LT.OR P0, PT, R223.reuse, 0x1, P0 ;  /* 0x00000001df00780c */ /* 0x040fe80000701670 */
[----:B------:R-:W-:Y:S02]  /*62f0*/  FSEL R133, R4, -INF , !P0 ;  /* 0xff80000004857808 */ /* 0x000fe40004000000 */
[C---:B------:R-:W-:Y:S04]  /*6300*/  ISETP.GT.AND P0, PT, R222.reuse, 0x1, P1 ;  /* 0x00000001de00780c */ /* 0x040fe80000f04270 */
[----:B------:R-:W-:Y:S04]  /*6310*/  ISETP.LT.OR P0, PT, R223, 0x2, P0 ;  /* 0x00000002df00780c */ /* 0x000fe80000701670 */
[----:B------:R-:W-:Y:S02]  /*6320*/  FSEL R136, R5, -INF , !P0 ;  /* 0xff80000005887808 */ /* 0x000fe40004000000 */
[----:B------:R-:W-:Y:S01]  /*6330*/  ISETP.GT.AND P0, PT, R222, 0x8, P1 ;  /* 0x00000008de00780c */ /* 0x000fe20000f04270 */
[--C-:B-1----:R-:W-:Y:S02]  /*6340*/  IMAD.IADD R221, R221, 0x1, R0.reuse ;  /* 0x00000001dddd7824 */ /* 0x102fe400078e0200 */
[----:B------:R-:W-:Y:S01]  /*6350*/  IMAD.IADD R220, R220, 0x1, R0 ;  /* 0x00000001dcdc7824 */ /* 0x000fe200078e0200 */
        /* <DEDUP_REMOVED lines=56> */
.L_x_2423:
[----:B------:R-:W-:Y:S04]  /*66e0*/  MOV R0, c[0x0][0x32c] ;  /* 0x0000cb0000007a02 */ /* 0x000fe80000000f00 */
[----:B------:R-:W-:Y:S11]  /*66f0*/  ISETP.NE.AND P0, PT, R0, 0x1, PT ;  /* 0x000000010000780c */ /* 0x000ff60003f05270 */
[----:B------:R-:W-:Y:S02]  /*6700*/  @!UPT UIADD3 URZ, URZ, URZ, URZ ;  /* 0x0000003f3f3ff290 */ /* 0x000fe4000fffe03f */
[----:B------:R-:W-:Y:S05]  /*6710*/  @P0 IMAD.HI.U32 R0, R2, c[0x0][0x330], RZ ;  /* 0x0000cc0002000a27 */ /* 0x000fea00078e00ff */
[----:B------:R-:W-:Y:S02]  /*6720*/  @P0 SHF.R.U32.HI R2, RZ, c[0x0][0x334], R0 ;  /* 0x0000cd00ff020a19 */ /* 0x000fe40000011600 */
.L_x_2424:
[----:B------:R-:W-:Y:S05]  /*6730*/  BSYNC B0 ;  /* 0x0000000000007941 */ /* 0x000fea0003800000 */
.L_x_2422:
[----:B------:R-:W-:Y:S04]  /*6740*/  IMAD R5, R2, c[0x0][0x32c], -R209 ;  /* 0x0000cb0002057a24 */ /* 0x000fe800078e0ad1 */
[----:B------:R-:W-:Y:S05]  /*6750*/  IMAD.IADD R5, R5, 0x1, -R206 ;  /* 0x0000000105057824 */ /* 0x000fea00078e0ace */
[----:B------:R-:W-:Y:S02]  /*6760*/  IADD3 R0, R5, c[0x0][0x32c], RZ ;  /* 0x0000cb0005007a10 */ /* 0x000fe40007ffe0ff */
[----:B------:R-:W-:Y:S02]  /*6770*/  IMNMX R220, R220, R5, !PT ;  /* 0x00000005dcdc7217 */ /* 0x000fe40007800200 */
[----:B------:R-:W-:Y:S02]  /*6780*/  IMNMX R221, R221, R0, PT ;  /* 0x00000000dddd7217 */ /* 0x000fe40003800200 */
.L_x_2421:
[----:B------:R-:W-:Y:S01]  /*6790*/  FMNMX.FTZ R5, R133, R132, !PT ;  /* 0x0000008485057209 */ /* 0x000fe20007810000 */
[----:B------:R-:W-:Y:S04]  /*67a0*/  DEPBAR.LE SB0, 0x2 ;  /* 0x000080800000791a */ /* 0x000fe80000000000 */
[----:B------:R-:W-:Y:S01]  /*67b0*/  FMNMX.FTZ R5, R136, R5, !PT ;  /* 0x0000000588057209 */ /* 0x000fe20007810000 */
[----:B------:R-:W-:Y:S01]  /*67c0*/  BAR.SYNC.DEFER_BLOCKING 0x0 ;  /* 0x0000000000007b1d */ /* 0x000fe20000010000 */
[----:B------:R-:W-:Y:S02]  /*67d0*/  ISETP.GT.AND P0, PT, R220, RZ, P1 ;  /* 0x000000ffdc00720c */ /* 0x000fe40000f04270 */
[----:B------:R-:W-:Y:S02]  /*67e0*/  FMNMX.FTZ R5, R134, R5, !PT ;  /* 0x0000000586057209 */ /* 0x000fe40007810000 */
[C---:B------:R-:W-:Y:S02]  /*67f0*/  ISETP.LT.OR P0, PT, R221.reuse, 0x1, P0 ;  /* 0x00000001dd00780c */ /* 0x040fe40000701670 */
        /* <DEDUP_REMOVED lines=27> */
[----:B------:R-:W-:Y:S02]  /*69b0*/  IADD3 R17, R184, UR4, RZ ;  /* 0x00000004b8117c10 */ /* 0x000fe4000fffe0ff */
[----:B------:R-:W-:Y:S02]  /*69c0*/  FSEL R173, R15, -INF , !P0 ;  /* 0xff8000000fad7808 */ /* 0x000fe40004000000 */
[----:B------:R-:W-:Y:S02]  /*69d0*/  FMNMX.FTZ R15, R146, R5, !PT ;  /* 0x00000005920f7209 */ /* 0x000fe40007810000 */
[----:B------:R-:W-:Y:S03]  /*69e0*/  ISETP.GT.AND P0, PT, R220, 0x18, P1 ;  /* 0x00000018dc00780c */ /* 0x000fe60000f04270 */
[----:B------:R-:W1:Y:S01]  /*69f0*/  SHFL.BFLY PT, R0, R15, 0x2, 0x1f ;  /* 0x0c401f000f007f89 */ /* 0x000e6200000e0000 */
[C---:B------:R-:W-:Y:S04]  /*6a00*/  ISETP.LT.OR P0, PT, R221.reuse, 0x19, P0 ;  /* 0x00000019dd00780c */ /* 0x040fe80000701670 */
[----:B------:R-:W-:Y:S02]  /*6a10*/  FSEL R143, R18, -INF , !P0 ;  /* 0xff800000128f7808 */ /* 0x000fe40004000000 */
[C---:B------:R-:W-:Y:S04]  /*6a20*/  ISETP.GT.AND P0, PT, R220.reuse, 0x19, P1 ;  /* 0x00000019dc00780c */ /* 0x040fe80000f04270 */
[----:B------:R-:W-:Y:S04]  /*6a30*/  ISETP.LT.OR P0, PT, R221, 0x1a, P0 ;  /* 0x0000001add00780c */ /* 0x000fe80000701670 */
[----:B------:R-:W-:Y:S02]  /*6a40*/  FSEL R141, R19, -INF , !P0 ;  /* 0xff800000138d7808 */ /* 0x000fe40004000000 */
[----:B------:R-:W-:Y:S04]  /*6a50*/  ISETP.GT.AND P0, PT, R220, 0x20, P1 ;  /* 0x00000020dc00780c */ /* 0x000fe80000f04270 */
[----:B------:R-:W-:Y:S02]  /*6a60*/  ISETP.LT.OR P0, PT, R221, 0x21, P0 ;  /* 0x00000021dd00780c */ /* 0x000fe40000701670 */
[----:B-1----:R-:W-:Y:S02]  /*6a70*/  FMNMX.FTZ R13, R15, R0, !PT ;  /* 0x000000000f0d7209 */ /* 0x002fe40007810000 */
        /* <DEDUP_REMOVED lines=28> */
[----:B------:R-:W-:Y:S01]  /*6c40*/  ISETP.GT.AND P0, PT, R220, 0x38, P1 ;  /* 0x00000038dc00780c */ /* 0x000fe20000f04270 */
[----:B------:R-:W-:Y:S01]  /*6c50*/  LDSM.16.MT88.4 R28, [R184+UR4+0x100] ;  /* 0x00010004b81c783b */ /* 0x000fe20008004200 */
        /* <DEDUP_REMOVED lines=19> */
[--C-:B------:R-:W-:Y:S01]  /*6d90*/  FFMA.FTZ R161, R134, c[0x0][0x2d0], -R153.reuse ;  /* 0x0000b40086a17a23 */ /* 0x100fe20000010899 */
[----:B------:R-:W-:Y:S01]  /*6da0*/  IADD3 R134, R190, R17, RZ ;  /* 0x00000011be867210 */ /* 0x000fe20007ffe0ff */
        /* <DEDUP_REMOVED lines=10> */
[----:B------:R-:W-:Y:S01]  /*6e50*/  LDSM.16.MT88.4 R20, [R133+0x100] ;  /* 0x000100008514783b */ /* 0x000fe20000004200 */
        /* <DEDUP_REMOVED lines=9> */
[--C-:B------:R-:W-:Y:S02]  /*6ef0*/  FFMA.FTZ R218, R218, c[0x0][0x2d0], -R153.reuse ;  /* 0x0000b400dada7a23 */ /* 0x100fe40000010899 */
[----:B------:R-:W-:Y:S01]  /*6f00*/  FFMA.FTZ R153, R146, c[0x0][0x2d0], -R153 ;  /* 0x0000b40092997a23 */ /* 0x000fe20000010899 */
[----:B------:R-:W3:Y:S01]  /*6f10*/  MUFU.EX2 R160, R160 ;  /* 0x000000a000a07308 */ /* 0x000ee20000000800 */
[----:B-1----:R-:W-:Y:S09]  /*6f20*/  F2FP.PACK_AB R136, R162, R165 ;  /* 0x000000a5a288723e */ /* 0x002ff200000000ff */
[----:B------:R-:W1:Y:S01]  /*6f30*/  MUFU.EX2 R132, R132 ;  /* 0x0000008400847308 */ /* 0x000e620000000800 */
[----:B--2---:R-:W-:Y:S02]  /*6f40*/  FMNMX.FTZ R0, R13, R0, !PT ;  /* 0x000000000d007209 */ /* 0x004fe40007810000 */
[----:B------:R-:W2:Y:S02]  /*6f50*/  LDSM.16.MT88.4 R12, [R185+UR4+0x100] ;  /* 0x00010004b90c783b */ /* 0x000ea40008004200 */
[C---:B------:R-:W-:Y:S01]  /*6f60*/  FSETP.NEU.FTZ.AND P0, PT, R0.reuse, -INF , PT ;  /* 0xff8000000000780b */ /* 0x040fe20003f1d000 */
[C---:B------:R-:W-:Y:S04]  /*6f70*/  FMUL.FTZ R144, R0.reuse, c[0x0][0x2d0] ;  /* 0x0000b40000907a20 */ /* 0x040fe80000410000 */
[----:B------:R-:W-:Y:S01]  /*6f80*/  MUFU.EX2 R229, R153 ;  /* 0x0000009900e57308 */ /* 0x000fe20000000800 */
[----:B------:R-:W-:Y:S02]  /*6f90*/  FSEL R4, R0, RZ, P0 ;  /* 0x000000ff00047208 */ /* 0x000fe40000000000 */
[----:B------:R-:W-:Y:S02]  /*6fa0*/  FSEL R144, R144, RZ, P0 ;  /* 0x000000ff90907208 */ /* 0x000fe40000000000 */
[----:B---3--:R-:W-:Y:S01]  /*6fb0*/  F2FP.PACK_AB R138, R160, R161 ;  /* 0x000000a1a08a723e */ /* 0x008fe200000000ff */
        /* <DEDUP_REMOVED lines=18> */
[----:B------:R-:W-:Y:S02]  /*70e0*/  FMUL.FTZ R33, R132, R121 ;  /* 0x0000007984217220 */ /* 0x000fe40000410000 */
[--C-:B------:R-:W-:Y:S02]  /*70f0*/  FFMA.FTZ R174, R143, c[0x0][0x2d0], -R144.reuse ;  /* 0x0000b4008fae7a23 */ /* 0x100fe40000010890 */
[--C-:B------:R-:W-:Y:S01]  /*7100*/  FFMA.FTZ R222, R159, c[0x0][0x2d0], -R144.reuse ;  /* 0x0000b4009fde7a23 */ /* 0x100fe20000010890 */
[----:B------:R-:W-:Y:S01]  /*7110*/  MUFU.EX2 R163, R163 ;  /* 0x000000a300a37308 */ /* 0x000fe20000000800 */
[--C-:B------:R-:W-:Y:S02]  /*7120*/  FFMA.FTZ R224, R157, c[0x0][0x2d0], -R144.reuse ;  /* 0x0000b4009de07a23 */ /* 0x100fe40000010890 */
[----:B------:R-:W-:Y:S01]  /*7130*/  LDSM.16.MT88.4 R156, [R185+UR4+0x5900] ;  /* 0x00590004b99c783b */ /* 0x000fe20008004200 */
[--C-:B------:R-:W-:Y:S02]  /*7140*/  FFMA.FTZ R225, R155, c[0x0][0x2d0], -R144.reuse ;  /* 0x0000b4009be17a23 */ /* 0x100fe40000010890 */
[--C-:B------:R-:W-:Y:S02]  /*7150*/  FFMA.FTZ R230, R151, c[0x0][0x2d0], -R144.reuse ;  /* 0x0000b40097e67a23 */ /* 0x100fe40000010890 */
[--C-:B------:R-:W-:Y:S02]  /*7160*/  FFMA.FTZ R231, R149, c[0x0][0x2d0], -R144.reuse ;  /* 0x0000b40095e77a23 */ /* 0x100fe40000010890 */
[----:B------:R-:W3:Y:S01]  /*7170*/  MUFU.EX2 R166, R166 ;  /* 0x000000a600a67308 */ /* 0x000ee20000000800 */
[----:B------:R-:W-:Y:S01]  /*7180*/  LDSM.16.MT88.4 R148, [R184+UR4+0x3900] ;  /* 0x00390004b894783b */ /* 0x000fe20008004200 */
[--C-:B------:R-:W-:Y:S01]  /*7190*/  FFMA.FTZ R232, R147, c[0x0][0x2d0], -R144.reuse ;  /* 0x0000b40093e87a23 */ /* 0x100fe20000010890 */
[----:B-1----:R-:W-:Y:S01]  /*71a0*/  F2FP.PACK_AB R137, R164, R167 ;  /* 0x000000a7a489723e */ /* 0x002fe200000000ff */
[C---:B------:R-:W-:Y:S02]  /*71b0*/  FMUL.FTZ R36, R132.reuse, R36 ;  /* 0x0000002484247220 */ /* 0x040fe40000410000 */
[C---:B------:R-:W-:Y:S03]  /*71c0*/  FMUL.FTZ R37, R132.reuse, R37 ;  /* 0x0000002584257220 */ /* 0x040fe60000410000 */
[----:B------:R-:W-:Y:S01]  /*71d0*/  LDSM.16.MT88.4 R152, [R134+0x3900] ;  /* 0x003900008698783b */ /* 0x000fe20000004200 */
[----:B------:R-:W1:Y:S01]  /*71e0*/  MUFU.EX2 R3, R3 ;  /* 0x0000000300037308 */ /* 0x000e620000000800 */
[C---:B------:R-:W-:Y:S02]  /*71f0*/  FMUL.FTZ R40, R132.reuse, R40 ;  /* 0x0000002884287220 */ /* 0x040fe40000410000 */
[C---:B------:R-:W-:Y:S02]  /*7200*/  FMUL.FTZ R41, R132.reuse, R41 ;  /* 0x0000002984297220 */ /* 0x040fe40000410000 */
[C---:B------:R-:W-:Y:S02]  /*7210*/  FMUL.FTZ R44, R132.reuse, R44 ;  /* 0x0000002c842c7220 */ /* 0x040fe40000410000 */
[C---:B------:R-:W-:Y:S02]  /*7220*/  FMUL.FTZ R45, R132.reuse, R45 ;  /* 0x0000002d842d7220 */ /* 0x040fe40000410000 */
[C---:B------:R-:W-:Y:S01]  /*7230*/  FMUL.FTZ R48, R132.reuse, R48 ;  /* 0x0000003084307220 */ /* 0x040fe20000410000 */
[----:B------:R-:W4:Y:S01]  /*7240*/  MUFU.EX2 R169, R169 ;  /* 0x000000a900a97308 */ /* 0x000f220000000800 */
[C---:B------:R-:W-:Y:S02]  /*7250*/  FMUL.FTZ R49, R132.reuse, R49 ;  /* 0x0000003184317220 */ /* 0x040fe40000410000 */
[----:B------:R-:W-:Y:S01]  /*7260*/  FMUL.FTZ R52, R132, R52 ;  /* 0x0000003484347220 */ /* 0x000fe20000410000 */
[----:B---3--:R-:W-:Y:S01]  /*7270*/  F2FP.PACK_AB R139, R166, R163 ;  /* 0x000000a3a68b723e */ /* 0x008fe200000000ff */
        /* <DEDUP_REMOVED lines=12> */
[C---:B--2---:R-:W-:Y:S03]  /*7340*/  HMMA.16816.F32 R4, R136.reuse, R12, R4 ;  /* 0x0000000c8804723c */ /* 0x044fe60000001804 */
[----:B------:R-:W-:Y:S02]  /*7350*/  LDSM.16.MT88.4 R124, [R185+UR4+0x2900] ;  /* 0x00290004b97c783b */ /* 0x000fe40008004200 */
[C---:B------:R-:W-:Y:S02]  /*7360*/  FMUL.FTZ R18, R3.reuse, R106 ;  /* 0x0000006a03127220 */ /* 0x040fe40000410000 */
[C---:B------:R-:W-:Y:S01]  /*7370*/  FMUL.FTZ R12, R132.reuse, R100 ;  /* 0x00000064840c7220 */ /* 0x040fe20000410000 */
[C---:B------:R-:W-:Y:S01]  /*7380*/  HMMA.16816.F32 R8, R136.reuse, R14, R8 ;  /* 0x0000000e8808723c */ /* 0x040fe20000001808 */
[----:B------:R-:W-:Y:S03]  /*7390*/  MUFU.EX2 R174, R174 ;  /* 0x000000ae00ae7308 */ /* 0x000fe60000000800 */
[C---:B------:R-:W-:Y:S02]  /*73a0*/  FMUL.FTZ R13, R132.reuse, R101 ;  /* 0x00000065840d7220 */ /* 0x040fe40000410000 */
[C---:B------:R-:W-:Y:S02]  /*73b0*/  FMUL.FTZ R19, R3.reuse, R107 ;  /* 0x0000006b03137220 */ /* 0x040fe40000410000 */
[C---:B------:R-:W-:Y:S01]  /*73c0*/  FMUL.FTZ R14, R3.reuse, R102 ;  /* 0x00000066030e7220 */ /* 0x040fe20000410000 */
[----:B------:R-:W-:Y:S02]  /*73d0*/  LDSM.16.MT88.4 R104, [R185+UR4+0x2100] ;  /* 0x00210004b968783b */ /* 0x000fe40008004200 */
[----:B------:R-:W-:Y:S01]  /*73e0*/  MUFU.EX2 R218, R218 ;  /* 0x000000da00da7308 */ /* 0x000fe20000000800 */
[C---:B------:R-:W-:Y:S02]  /*73f0*/  FMUL.FTZ R15, R3.reuse, R103 ;  /* 0x00000067030f7220 */ /* 0x040fe40000410000 */
[C---:B------:R-:W-:Y:S02]  /*7400*/  FMUL.FTZ R26, R3.reuse, R114 ;  /* 0x00000072031a7220 */ /* 0x040fe40000410000 */
[C---:B------:R-:W-:Y:S01]  /*7410*/  FMUL.FTZ R27, R3.reuse, R115 ;  /* 0x00000073031b7220 */ /* 0x040fe20000410000 */
[----:B------:R-:W2:Y:S01]  /*7420*/  LDSM.16.MT88.4 R100, [R134+0x100] ;  /* 0x000100008664783b */ /* 0x000ea20000004200 */
[C---:B------:R-:W-:Y:S01]  /*7430*/  FMUL.FTZ R34, R3.reuse, R122 ;  /* 0x0000007a03227220 */ /* 0x040fe20000410000 */
[C---:B------:R-:W-:Y:S02]  /*7440*/  HMMA.16816.F32 R12, R136.reuse, R20, R12 ;  /* 0x00000014880c723c */ /* 0x040fe4000000180c */
[----:B------:R-:W-:Y:S01]  /*7450*/  MUFU.EX2 R221, R221 ;  /* 0x000000dd00dd7308 */ /* 0x000fe20000000800 */
[C---:B------:R-:W-:Y:S02]  /*7460*/  FMUL.FTZ R35, R3.reuse, R123 ;  /* 0x0000007b03237220 */ /* 0x040fe40000410000 */
[C---:B------:R-:W-:Y:S01]  /*7470*/  FMUL.FTZ R38, R3.reuse, R38 ;  /* 0x0000002603267220 */ /* 0x040fe20000410000 */
[----:B------:R-:W-:Y:S01]  /*7480*/  LDSM.16.MT88.4 R112, [R185+UR4+0x900] ;  /* 0x00090004b970783b */ /* 0x000fe20008004200 */
[C---:B------:R-:W-:Y:S01]  /*7490*/  FMUL.FTZ R20, R132.reuse, R108 ;  /* 0x0000006c84147220 */ /* 0x040fe20000410000 */
[C---:B------:R-:W-:Y:S04]  /*74a0*/  HMMA.16816.F32 R16, R136.reuse, R22, R16 ;  /* 0x000000168810723c */ /* 0x040fe80000001810 */
[C---:B------:R-:W-:Y:S01]  /*74b0*/  FMUL.FTZ R21, R132.reuse, R109 ;  /* 0x0000006d84157220 */ /* 0x040fe20000410000 */
[----:B------:R-:W-:Y:S01]  /*74c0*/  MUFU.EX2 R220, R220 ;  /* 0x000000dc00dc7308 */ /* 0x000fe20000000800 */
[----:B------:R-:W-:Y:S01]  /*74d0*/  LDSM.16.MT88.4 R120, [R134+0x900] ;  /* 0x000900008678783b */ /* 0x000fe20000004200 */
[C---:B------:R-:W-:Y:S02]  /*74e0*/  FMUL.FTZ R22, R3.reuse, R110 ;  /* 0x0000006e03167220 */ /* 0x040fe40000410000 */
[C---:B------:R-:W-:Y:S03]  /*74f0*/  FMUL.FTZ R23, R3.reuse, R111 ;  /* 0x0000006f03177220 */ /* 0x040fe60000410000 */
[C---:B------:R-:W-:Y:S02]  /*7500*/  FMUL.FTZ R39, R3.reuse, R39 ;  /* 0x0000002703277220 */ /* 0x040fe40000410000 */
[----:B------:R-:W3:Y:S01]  /*7510*/  LDSM.16.MT88.4 R108, [R133+0x2100] ;  /* 0x00210000856c783b */ /* 0x000ee20000004200 */
[C---:B------:R-:W-:Y:S01]  /*7520*/  FMUL.FTZ R42, R3.reuse, R42 ;  /* 0x0000002a032a7220 */ /* 0x040fe20000410000 */
[C---:B------:R-:W-:Y:S01]  /*7530*/  HMMA.16816.F32 R20, R136.reuse, R28, R20 ;  /* 0x0000001c8814723c */ /* 0x040fe20000001814 */
[----:B------:R-:W-:Y:S02]  /*7540*/  MUFU.EX2 R223, R223 ;  /* 0x000000df00df7308 */ /* 0x000fe40000000800 */
        /* <DEDUP_REMOVED lines=19> */
[----:B------:R-:W2:Y:S03]  /*7680*/  LDSM.16.MT88.4 R100, [R184+UR4+0x2100] ;  /* 0x00210004b864783b */ /* 0x000ea60008004200 */
[C---:B------:R-:W-:Y:S02]  /*7690*/  FMUL.FTZ R59, R3.reuse, R59 ;  /* 0x0000003b033b7220 */ /* 0x040fe40000410000 */
[C---:B------:R-:W-:Y:S01]  /*76a0*/  FMUL.FTZ R62, R3.reuse, R62 ;  /* 0x0000003e033e7220 */ /* 0x040fe20000410000 */
[----:B------:R-:W-:Y:S01]  /*76b0*/  MUFU.EX2 R226, R226 ;  /* 0x000000e200e27308 */ /* 0x000fe20000000800 */
[C---:B------:R-:W-:Y:S04]  /*76c0*/  HMMA.16816.F32 R36, R136.reuse, R104, R36 ;  /* 0x000000688824723c */ /* 0x040fe80000001824 */
[C---:B------:R-:W-:Y:S02]  /*76d0*/  FMUL.FTZ R63, R3.reuse, R63 ;  /* 0x0000003f033f7220 */ /* 0x040fe40000410000 */
[C---:B------:R-:W-:Y:S02]  /*76e0*/  FMUL.FTZ R64, R132.reuse, R64 ;  /* 0x0000004084407220 */ /* 0x040fe40000410000 */
[C---:B------:R-:W-:Y:S01]  /*76f0*/  HMMA.16816.F32 R40, R136.reuse, R106, R40 ;  /* 0x0000006a8828723c */ /* 0x040fe20000001828 */
[----:B------:R-:W5:Y:S01]  /*7700*/  LDSM.16.MT88.4 R104, [R134+0x2100] ;  /* 0x002100008668783b */ /* 0x000f620000004200 */
[----:B------:R-:W-:Y:S02]  /*7710*/  MUFU.EX2 R227, R227 ;  /* 0x000000e300e37308 */ /* 0x000fe40000000800 */
[C---:B------:R-:W-:Y:S02]  /*7720*/  FMUL.FTZ R65, R132.reuse, R65 ;  /* 0x0000004184417220 */ /* 0x040fe40000410000 */
[C---:B------:R-:W-:Y:S02]  /*7730*/  FMUL.FTZ R66, R3.reuse, R66 ;  /* 0x0000004203427220 */ /* 0x040fe40000410000 */
[C---:B---3--:R-:W-:Y:S04]  /*7740*/  HMMA.16816.F32 R44, R136.reuse, R108, R44 ;  /* 0x0000006c882c723c */ /* 0x048fe8000000182c */
        /* <DEDUP_REMOVED lines=23> */
[----:B------:R-:W5:Y:S03]  /*78c0*/  LDSM.16.MT88.4 R104, [R184+UR4+0x4100] ;  /* 0x00410004b868783b */ /* 0x000f660008004200 */
        /* <DEDUP_REMOVED lines=11> */
[C---:B------:R-:W-:Y:S02]  /*7980*/  FMUL.FTZ R86, R3.reuse, R86 ;  /* 0x0000005603567220 */ /* 0x040fe40000410000 */
[----:B------:R-:W-:Y:S02]  /*7990*/  FMUL.FTZ R87, R3, R87 ;  /* 0x0000005703577220 */ /* 0x000fe40000410000 */
[--C-:B------:R-:W-:Y:S01]  /*79a0*/  FFMA.FTZ R172, R175, c[0x0][0x2d0], -R144.reuse ;  /* 0x0000b400afac7a23 */ /* 0x100fe20000010890 */
[C---:B------:R-:W-:Y:S04]  /*79b0*/  HMMA.16816.F32 R80, R136.reuse, R102, R80 ;  /* 0x000000668850723c */ /* 0x040fe80000001850 */
[--C-:B------:R-:W-:Y:S01]  /*79c0*/  FFMA.FTZ R175, R141, c[0x0][0x2d0], -R144.reuse ;  /* 0x0000b4008daf7a23 */ /* 0x100fe20000010890 */
[----:B----4-:R-:W-:Y:S01]  /*79d0*/  F2FP.PACK_AB R100, R169, R168 ;  /* 0x000000a8a964723e */ /* 0x010fe200000000ff */
[--C-:B------:R-:W-:Y:S01]  /*79e0*/  FFMA.FTZ R173, R173, c[0x0][0x2d0], -R144.reuse ;  /* 0x0000b400adad7a23 */ /* 0x100fe20000010890 */
[----:B------:R-:W-:Y:S01]  /*79f0*/  LDSM.16.MT88.4 R140, [R184+UR4+0x2900] ;  /* 0x00290004b88c783b */ /* 0x000fe20008004200 */
[C---:B-----5:R-:W-:Y:S01]  /*7a00*/  HMMA.16816.F32 R84, R136.reuse, R104, R84 ;  /* 0x000000688854723c */ /* 0x060fe20000001854 */
[----:B------:R-:W-:Y:S03]  /*7a10*/  MUFU.EX2 R172, R172 ;  /* 0x000000ac00ac7308 */ /* 0x000fe60000000800 */
[C---:B------:R-:W-:Y:S01]  /*7a20*/  FMUL.FTZ R88, R132.reuse, R88 ;  /* 0x0000005884587220 */ /* 0x040fe20000410000 */
[----:B-1----:R-:W-:Y:S01]  /*7a30*/  F2FP.PACK_AB R102, R171, R170 ;  /* 0x000000aaab66723e */ /* 0x002fe200000000ff */
[C---:B------:R-:W-:Y:S02]  /*7a40*/  FMUL.FTZ R89, R132.reuse, R89 ;  /* 0x0000005984597220 */ /* 0x040fe40000410000 */
[C---:B------:R-:W-:Y:S03]  /*7a50*/  FMUL.FTZ R90, R3.reuse, R90 ;  /* 0x0000005a035a7220 */ /* 0x040fe60000410000 */
[----:B------:R-:W1:Y:S01]  /*7a60*/  MUFU.EX2 R173, R173 ;  /* 0x000000ad00ad7308 */ /* 0x000e620000000800 */
[C---:B------:R-:W-:Y:S02]  /*7a70*/  FMUL.FTZ R91, R3.reuse, R91 ;  /* 0x0000005b035b7220 */ /* 0x040fe40000410000 */
[C---:B------:R-:W-:Y:S02]  /*7a80*/  FMUL.FTZ R92, R132.reuse, R92 ;  /* 0x0000005c845c7220 */ /* 0x040fe40000410000 */
[C---:B------:R-:W-:Y:S02]  /*7a90*/  FMUL.FTZ R93, R132.reuse, R93 ;  /* 0x0000005d845d7220 */ /* 0x040fe40000410000 */
[C---:B------:R-:W-:Y:S01]  /*7aa0*/  FMUL.FTZ R94, R3.reuse, R94 ;  /* 0x0000005e035e7220 */ /* 0x040fe20000410000 */
[C---:B------:R-:W-:Y:S01]  /*7ab0*/  HMMA.16816.F32 R88, R136.reuse, R106, R88 ;  /* 0x0000006a8858723c */ /* 0x040fe20000001858 */
[----:B------:R-:W2:Y:S01]  /*7ac0*/  LDSM.16.MT88.4 R104, [R184+UR4+0x900] ;  /* 0x00090004b868783b */ /* 0x000ea20008004200 */
[----:B------:R-:W4:Y:S01]  /*7ad0*/  MUFU.EX2 R175, R175 ;  /* 0x000000af00af7308 */ /* 0x000f220000000800 */
[C---:B------:R-:W-:Y:S02]  /*7ae0*/  FMUL.FTZ R95, R3.reuse, R95 ;  /* 0x0000005f035f7220 */ /* 0x040fe40000410000 */
[C---:B------:R-:W-:Y:S02]  /*7af0*/  FMUL.FTZ R96, R132.reuse, R96 ;  /* 0x0000006084607220 */ /* 0x040fe40000410000 */
[C---:B------:R-:W-:Y:S02]  /*7b00*/  FMUL.FTZ R97, R132.reuse, R97 ;  /* 0x0000006184617220 */ /* 0x040fe40000410000 */
[C---:B------:R-:W-:Y:S01]  /*7b10*/  FMUL.FTZ R98, R3.reuse, R98 ;  /* 0x0000006203627220 */ /* 0x040fe20000410000 */
[C---:B---3--:R-:W-:Y:S03]  /*7b20*/  HMMA.16816.F32 R92, R136.reuse, R108, R92 ;  /* 0x0000006c885c723c */ /* 0x048fe6000000185c */
[----:B------:R-:W-:Y:S02]  /*7b30*/  FMUL.FTZ R99, R3, R99 ;  /* 0x0000006303637220 */ /* 0x000fe40000410000 */
[--C-:B------:R-:W-:Y:S01]  /*7b40*/  FFMA.FTZ R219, R219, c[0x0][0x2d0], -R144.reuse ;  /* 0x0000b400dbdb7a23 */ /* 0x100fe20000010890 */
[----:B-1----:R-:W-:Y:S01]  /*7b50*/  F2FP.PACK_AB R101, R173, R172 ;  /* 0x000000acad65723e */ /* 0x002fe200000000ff */
[----:B------:R-:W-:Y:S02]  /*7b60*/  FFMA.FTZ R144, R145, c[0x0][0x2d0], -R144 ;  /* 0x0000b40091907a23 */ /* 0x000fe40000010890 */
[----:B------:R-:W-:Y:S01]  /*7b70*/  FFMA.FTZ R165, R132, R207, R165 ;  /* 0x000000cf84a57223 */ /* 0x000fe200000100a5 */
[----:B------:R-:W-:Y:S01]  /*7b80*/  HMMA.16816.F32 R96, R136, R110, R96 ;  /* 0x0000006e8860723c */ /* 0x000fe20000001860 */
[----:B------:R-:W1:Y:S01]  /*7b90*/  LDSM.16.MT88.4 R108, [R134+0x2900] ;  /* 0x00290000866c783b */ /* 0x000e620000004200 */
[----:B------:R3:W-:Y:S01]  /*7ba0*/  MUFU.EX2 R233, R144 ;  /* 0x0000009000e97308 */ /* 0x0007e20000000800 */
[----:B------:R-:W-:Y:S01]  /*7bb0*/  FFMA.FTZ R167, R3, R208, R167 ;  /* 0x000000d003a77223 */ /* 0x000fe200000100a7 */
[----:B------:R-:W-:Y:S01]  /*7bc0*/  IADD3 R3, R217, -0x2, RZ ;  /* 0xfffffffed9037810 */ /* 0x000fe20007ffe0ff */
[----:B------:R-:W-:Y:S01]  /*7bd0*/  FADD.FTZ R162, R162, R165 ;  /* 0x000000a5a2a27221 */ /* 0x000fe20000010000 */
[----:B----4-:R-:W-:Y:S01]  /*7be0*/  F2FP.PACK_AB R103, R175, R174 ;  /* 0x000000aeaf67723e */ /* 0x010fe200000000ff */
[----:B------:R-:W-:Y:S01]  /*7bf0*/  FADD.FTZ R164, R164, R167 ;  /* 0x000000a7a4a47221 */ /* 0x000fe20000010000 */
[----:B------:R-:W-:Y:S01]  /*7c00*/  ISETP.GE.AND P0, PT, R3, R194, PT ;  /* 0x000000c20300720c */ /* 0x000fe20003f06270 */
[----:B------:R-:W-:Y:S03]  /*7c10*/  LDSM.16.MT88.4 R136, [R184+UR4+0x3100] ;  /* 0x00310004b888783b */ /* 0x000fe60008004200 */
[----:B------:R-:W4:Y:S01]  /*7c20*/  MUFU.EX2 R219, R219 ;  /* 0x000000db00db7308 */ /* 0x000f220000000800 */
[C---:B------:R-:W-:Y:S05]  /*7c30*/  HMMA.16816.F32 R4, R100.reuse, R112, R4 ;  /* 0x000000706404723c */ /* 0x040fea0000001804 */
[----:B------:R-:W-:Y:S02]  /*7c40*/  FADD.FTZ R161, R161, R162 ;  /* 0x000000a2a1a17221 */ /* 0x000fe40000010000 */
[----:B------:R-:W-:Y:S01]  /*7c50*/  FADD.FTZ R163, R163, R164 ;  /* 0x000000a4a3a37221 */ /* 0x000fe20000010000 */
[C---:B------:R-:W-:Y:S01]  /*7c60*/  HMMA.16816.F32 R8, R100.reuse, R114, R8 ;  /* 0x000000726408723c */ /* 0x040fe20000001808 */
[----:B------:R-:W-:Y:S03]  /*7c70*/  LDSM.16.MT88.4 R112, [R133+0x4900] ;  /* 0x004900008570783b */ /* 0x000fe60000004200 */
[----:B------:R-:W-:Y:S02]  /*7c80*/  FADD.FTZ R161, R160, R161 ;  /* 0x000000a1a0a17221 */ /* 0x000fe40000010000 */
[----:B------:R-:W-:Y:S02]  /*7c90*/  FADD.FTZ R163, R166, R163 ;  /* 0x000000a3a6a37221 */ /* 0x000fe40000010000 */
[C---:B------:R-:W-:Y:S01]  /*7ca0*/  HMMA.16816.F32 R12, R100.reuse, R116, R12 ;  /* 0x00000074640c723c */ /* 0x040fe2000000180c */
[----:B---3--:R-:W-:Y:S03]  /*7cb0*/  LDSM.16.MT88.4 R144, [R133+0x3900] ;  /* 0x003900008590783b */ /* 0x008fe60000004200 */
        /* <DEDUP_REMOVED lines=28> */
[C---:B--2---:R-:W-:Y:S08]  /*7e80*/  HMMA.16816.F32 R68, R100.reuse, R104, R68 ;  /* 0x000000686444723c */ /* 0x044ff00000001844 */
[C---:B------:R-:W-:Y:S01]  /*7e90*/  HMMA.16816.F32 R72, R100.reuse, R106, R72 ;  /* 0x0000006a6448723c */ /* 0x040fe20000001848 */
[----:B------:R-:W2:Y:S07]  /*7ea0*/  LDSM.16.MT88.4 R104, [R185+UR4+0x1100] ;  /* 0x00110004b968783b */ /* 0x000eae0008004200 */
[C---:B------:R-:W-:Y:S08]  /*7eb0*/  HMMA.16816.F32 R76, R100.reuse, R112, R76 ;  /* 0x00000070644c723c */ /* 0x040ff0000000184c */
[C---:B------:R-:W-:Y:S01]  /*7ec0*/  HMMA.16816.F32 R80, R100.reuse, R114, R80 ;  /* 0x000000726450723c */ /* 0x040fe20000001850 */
[----:B------:R-:W3:Y:S07]  /*7ed0*/  LDSM.16.MT88.4 R112, [R184+UR4+0x1100] ;  /* 0x00110004b870783b */ /* 0x000eee0008004200 */
[C---:B------:R-:W-:Y:S08]  /*7ee0*/  HMMA.16816.F32 R84, R100.reuse, R116, R84 ;  /* 0x000000746454723c */ /* 0x040ff00000001854 */
[C---:B------:R-:W-:Y:S01]  /*7ef0*/  HMMA.16816.F32 R88, R100.reuse, R118, R88 ;  /* 0x000000766458723c */ /* 0x040fe20000001858 */
[----:B------:R-:W5:Y:S07]  /*7f00*/  LDSM.16.MT88.4 R116, [R185+UR4+0x3100] ;  /* 0x00310004b974783b */ /* 0x000f6e0008004200 */
[C---:B-1----:R-:W-:Y:S08]  /*7f10*/  HMMA.16816.F32 R92, R100.reuse, R108, R92 ;  /* 0x0000006c645c723c */ /* 0x042ff0000000185c */
[----:B------:R-:W-:Y:S01]  /*7f20*/  HMMA.16816.F32 R96, R100, R110, R96 ;  /* 0x0000006e6460723c */ /* 0x000fe20000001860 */
[----:B------:R-:W-:Y:S06]  /*7f30*/  LDSM.16.MT88.4 R108, [R185+UR4+0x5100] ;  /* 0x00510004b96c783b */ /* 0x000fec0008004200 */
[----:B------:R-:W-:Y:S01]  /*7f40*/  F2FP.PACK_AB R100, R221, R218 ;  /* 0x000000dadd64723e */ /* 0x000fe200000000ff */
[----:B------:R-:W-:Y:S01]  /*7f50*/  FADD.FTZ R218, R218, R171 ;  /* 0x000000abdada7221 */ /* 0x000fe20000010000 */
[----:B------:R-:W-:Y:S03]  /*7f60*/  F2FP.PACK_AB R102, R223, R220 ;  /* 0x000000dcdf66723e */ /* 0x000fe600000000ff */
[C---:B----4-:R-:W-:Y:S01]  /*7f70*/  F2FP.PACK_AB R101, R222.reuse, R219 ;  /* 0x000000dbde65723e */ /* 0x050fe200000000ff */
        /* <DEDUP_REMOVED lines=19> */
[----:B------:R-:W-:Y:S07]  /*80b0*/  LDSM.16.MT88.4 R124, [R185+UR4+0x1900] ;  /* 0x00190004b97c783b */ /* 0x000fee0008004200 */
[C---:B-----5:R-:W-:Y:S08]  /*80c0*/  HMMA.16816.F32 R36, R100.reuse, R116, R36 ;  /* 0x000000746424723c */ /* 0x060ff00000001824 */
[C---:B------:R-:W-:Y:S01]  /*80d0*/  HMMA.16816.F32 R40, R100.reuse, R118, R40 ;  /* 0x000000766428723c */ /* 0x040fe20000001828 */
[----:B------:R-:W3:Y:S07]  /*80e0*/  LDSM.16.MT88.4 R116, [R184+UR4+0x5100] ;  /* 0x00510004b874783b */ /* 0x000eee0008004200 */
        /* <DEDUP_REMOVED lines=24> */
[----:B------:R-:W2:Y:S07]  /*8270*/  LDSM.16.MT88.4 R112, [R184+UR4+0x1900] ;  /* 0x00190004b870783b */ /* 0x000eae0008004200 */
[C---:B---3--:R-:W-:Y:S08]  /*8280*/  HMMA.16816.F32 R84, R100.reuse, R116, R84 ;  /* 0x000000746454723c */ /* 0x048ff00000001854 */
[C---:B------:R-:W-:Y:S08]  /*8290*/  HMMA.16816.F32 R88, R100.reuse, R118, R88 ;  /* 0x000000766458723c */ /* 0x040ff00000001858 */
[C---:B-1----:R-:W-:Y:S08]  /*82a0*/  HMMA.16816.F32 R92, R100.reuse, R104, R92 ;  /* 0x00000068645c723c */ /* 0x042ff0000000185c */
[----:B------:R-:W-:Y:S08]  /*82b0*/  HMMA.16816.F32 R96, R100, R106, R96 ;  /* 0x0000006a6460723c */ /* 0x000ff00000001860 */
[C---:B------:R-:W-:Y:S01]  /*82c0*/  HMMA.16816.F32 R128, R136.reuse, R124, R4 ;  /* 0x0000007c8880723c */ /* 0x040fe20000001804 */
[----:B------:R-:W1:Y:S07]  /*82d0*/  LDSM.16.MT88.4 R4, [R133+0x5900] ;  /* 0x005900008504783b */ /* 0x000e6e0000004200 */
[C---:B------:R-:W-:Y:S01]  /*82e0*/  HMMA.16816.F32 R124, R136.reuse, R126, R8 ;  /* 0x0000007e887c723c */ /* 0x040fe20000001808 */
[----:B------:R-:W3:Y:S07]  /*82f0*/  LDSM.16.MT88.4 R8, [R184+UR4+0x5900] ;  /* 0x00590004b808783b */ /* 0x000eee0008004200 */
        /* <DEDUP_REMOVED lines=56> */
[----:B------:R-:W-:Y:S03]  /*8680*/  IADD3 R6, -R180, 0x10, RZ ;  /* 0x00000010b4067810 */ /* 0x000fe60007ffe1ff */
[----:B------:R-:W2:Y:S01]  /*8690*/  SHFL.IDX PT, R3, R18, 0x1, 0x181f ;  /* 0x00381f0012037f89 */ /* 0x000ea200000e0000 */
[----:B------:R-:W-:Y:S03]  /*86a0*/  LOP3.LUT R6, R6, 0xf, RZ, 0xc0, !PT ;  /* 0x0000000f06067812 */ /* 0x000fe600078ec0ff */
[----:B------:R-:W3:Y:S01]  /*86b0*/  SHFL.IDX PT, R4, R4, RZ, 0x181f ;  /* 0x00181fff04047589 */ /* 0x000ee200000e0000 */
[----:B-1----:R-:W-:Y:S04]  /*86c0*/  IADD3 R10, P1, P0, R10, R7, R214 ;  /* 0x000000070a0a7210 */ /* 0x002fe8000783e0d6 */
[----:B--2---:R-:W-:Y:S02]  /*86d0*/  IADD3.X R11, RZ, R3, R215, P1, P0 ;  /* 0x00000003ff0b7210 */ /* 0x004fe40000fe04d7 */
[----:B------:R-:W-:Y:S04]  /*86e0*/  IADD3 R8, P1, P0, R8, R7, R211 ;  /* 0x0000000708087210 */ /* 0x000fe8000783e0d3 */
[----:B------:R-:W-:Y:S02]  /*86f0*/  IADD3.X R9, RZ, R3, R212, P1, P0 ;  /* 0x00000003ff097210 */ /* 0x000fe40000fe04d4 */
[----:B------:R-:W-:Y:S04]  /*8700*/  IADD3 R6, P1, P0, R6, R7, R183 ;  /* 0x0000000706067210 */ /* 0x000fe8000783e0b7 */
[----:B------:R-:W-:Y:S02]  /*8710*/  IADD3.X R7, RZ, R3, R192, P1, P0 ;  /* 0x00000003ff077210 */ /* 0x000fe40000fe04c0 */
[----:B------:R-:W1:Y:S01]  /*8720*/  SHFL.IDX PT, R3, R18, RZ, 0x181f ;  /* 0x00181fff12037589 */ /* 0x000e6200000e0000 */
[C---:B---3--:R-:W-:Y:S05]  /*8730*/  IADD3 R14, P0, R4.reuse, R214, RZ ;  /* 0x000000d6040e7210 */ /* 0x048fea0007f1e0ff */
[C---:B-1----:R-:W-:Y:S01]  /*8740*/  IMAD.X R15, R3.reuse, 0x1, R215, P0 ;  /* 0x00000001030f7824 */ /* 0x042fe200000e06d7 */
[C---:B------:R-:W-:Y:S05]  /*8750*/  IADD3 R12, P0, R4.reuse, R211, RZ ;  /* 0x000000d3040c7210 */ /* 0x040fea0007f1e0ff */
[C---:B------:R-:W-:Y:S01]  /*8760*/  IMAD.X R13, R3.reuse, 0x1, R212, P0 ;  /* 0x00000001030d7824 */ /* 0x040fe200000e06d4 */
[----:B------:R-:W-:Y:S05]  /*8770*/  IADD3 R16, P0, R4, R183, RZ ;  /* 0x000000b704107210 */ /* 0x000fea0007f1e0ff */
[----:B------:R-:W-:Y:S01]  /*8780*/  IMAD.X R17, R3, 0x1, R192, P0 ;  /* 0x0000000103117824 */ /* 0x000fe200000e06c0 */
[----:B------:R-:W-:Y:S01]  /*8790*/  ISETP.NE.U32.AND P0, PT, R213, RZ, PT ;  /* 0x000000ffd500720c */ /* 0x000fe20003f05070 */
[----:B------:R-:W-:Y:S04]  /*87a0*/  IMAD.U32 R3, RZ, RZ, UR16 ;  /* 0x00000010ff037e24 */ /* 0x000fe8000f8e00ff */
[----:B------:R-:W-:Y:S04]  /*87b0*/  IMAD R3, R3, 0x3000, R202 ;  /* 0x0000300003037824 */ /* 0x000fe800078e02ca */
        /* <DEDUP_REMOVED lines=11> */
.L_x_2425:
        /* <DEDUP_REMOVED lines=10> */
.L_x_2415:
        /* <DEDUP_REMOVED lines=20> */
.L_x_2428:
[----:B------:R-:W-:-:S04]  /*8a50*/  MOV R3, c[0x0][0x32c] ;  /* 0x0000cb0000037a02 */ /* 0x000fc80000000f00 */
[----:B------:R-:W-:-:S13]  /*8a60*/  ISETP.NE.AND P0, PT, R3, 0x1, PT ;  /* 0x000000010300780c */ /* 0x000fda0003f05270 */
[----:B------:R-:W-:-:S05]  /*8a70*/  @P0 IMAD.HI.U32 R3, R5, c[0x0][0x330], RZ ;  /* 0x0000cc0005030a27 */ /* 0x000fca00078e00ff */
[----:B------:R-:W-:-:S05]  /*8a80*/  @P0 SHF.R.U32.HI R5, RZ, c[0x0][0x334], R3 ;  /* 0x0000cd00ff050a19 */ /* 0x000fca0000011603 */
.L_x_2429:
[----:B------:R-:W-:-:S05]  /*8a90*/  IMAD R5, R5, c[0x0][0x32c], RZ ;  /* 0x0000cb0005057a24 */ /* 0x000fca00078e02ff */
[----:B------:R-:W-:-:S04]  /*8aa0*/  IMNMX R4, R4, R5, !PT ;  /* 0x0000000504047217 */ /* 0x000fc80007800200 */
.L_x_2427:
        /* <DEDUP_REMOVED lines=24> */
.L_x_2433:
        /* <DEDUP_REMOVED lines=43> */
[----:B------:R-:W-:Y:S04]  /*8ee0*/  IADD3 R6, P1, P0, R0, R7, R181 ;  /* 0x0000000700067210 */ /* 0x000fe8000783e0b5 */
[----:B------:R-:W-:Y:S02]  /*8ef0*/  IADD3.X R7, RZ, R9, R182, P1, P0 ;  /* 0x00000009ff077210 */ /* 0x000fe40000fe04b6 */
[----:B------:R-:W4:Y:S01]  /*8f00*/  SHFL.IDX PT, R9, R4, RZ, 0x181f ;  /* 0x00181fff04097589 */ /* 0x000f2200000e0000 */
[----:B---3--:R-:W-:Y:S05]  /*8f10*/  IADD3 R22, P0, R5, R212, RZ ;  /* 0x000000d405167210 */ /* 0x008fea0007f1e0ff */
[----:B----4-:R-:W-:Y:S01]  /*8f20*/  IMAD.X R23, R9, 0x1, R213, P0 ;  /* 0x0000000109177824 */ /* 0x010fe200000e06d5 */
[----:B------:R-:W-:Y:S05]  /*8f30*/  IADD3 R20, P0, R5, R192, RZ ;  /* 0x000000c005147210 */ /* 0x000fea0007f1e0ff */
[----:B------:R-:W-:Y:S01]  /*8f40*/  IMAD.X R21, R9, 0x1, R210, P0 ;  /* 0x0000000109157824 */ /* 0x000fe200000e06d2 */
        /* <DEDUP_REMOVED lines=15> */
.L_x_2431:
[C---:B--23--:R-:W-:Y:S01]  /*9040*/  HMMA.16816.F32 R4, R136.reuse, R140, RZ ;  /* 0x0000008c8804723c */ /* 0x04cfe200000018ff */
[----:B------:R-:W0:Y:S01]  /*9050*/  LDGDEPBAR ;  /* 0x00000000000079af */ /* 0x000e220000000000 */
[----:B------:R-:W-:Y:S02]  /*9060*/  UIADD3 UR18, UR16, 0x1, URZ ;  /* 0x0000000110127890 */ /* 0x000fe4000fffe03f */
[C---:B------:R-:W-:Y:S01]  /*9070*/  IADD3 R0, R135.reuse, R132, RZ ;  /* 0x0000008487007210 */ /* 0x040fe20007ffe0ff */
[----:B------:R-:W-:Y:S01]  /*9080*/  UISETP.GE.AND UP0, UPT, UR16, 0x1, UPT ;  /* 0x000000011000788c */ /* 0x000fe2000bf06270 */
[----:B------:R-:W-:Y:S02]  /*9090*/  IADD3 R172, R135, R2, RZ ;  /* 0x0000000287ac7210 */ /* 0x000fe40007ffe0ff */
[C---:B------:R-:W-:Y:S01]  /*90a0*/  HMMA.16816.F32 R8, R136.reuse, R142, RZ ;  /* 0x0000008e8808723c */ /* 0x040fe200000018ff */
[----:B------:R-:W-:Y:S01]  /*90b0*/  LDSM.16.M88.4 R140, [R0+0xc100] ;  /* 0x00c10000008c783b */ /* 0x000fe20000000200 */
[----:B------:R-:W-:Y:S02]  /*90c0*/  USEL UR16, UR18, URZ, !UP0 ;  /* 0x0000003f12107287 */ /* 0x000fe4000c000000 */
[----:B------:R-:W-:Y:S04]  /*90d0*/  IADD3 R132, R188, R132, R135 ;  /* 0x00000084bc847210 */ /* 0x000fe80007ffe087 */
[C---:B----4-:R-:W-:Y:S01]  /*90e0*/  HMMA.16816.F32 R12, R136.reuse, R16, RZ ;  /* 0x00000010880c723c */ /* 0x050fe200000018ff */
[----:B------:R-:W-:Y:S07]  /*90f0*/  LDSM.16.M88.4 R164, [R0+0xd900] ;  /* 0x00d9000000a4783b */ /* 0x000fee0000000200 */
[C---:B------:R-:W-:Y:S01]  /*9100*/  HMMA.16816.F32 R16, R136.reuse, R18, RZ ;  /* 0x000000128810723c */ /* 0x040fe200000018ff */
[----:B------:R-:W-:Y:S07]  /*9110*/  LDSM.16.M88.4 R168, [R172+0xc100] ;  /* 0x00c10000aca8783b */ /* 0x000fee0000000200 */
[C---:B-1----:R-:W-:Y:S08]  /*9120*/  HMMA.16816.F32 R20, R136.reuse, R24, RZ ;  /* 0x000000188814723c */ /* 0x042ff000000018ff */
[C---:B------:R-:W-:Y:S08]  /*9130*/  HMMA.16816.F32 R24, R136.reuse, R26, RZ ;  /* 0x0000001a8818723c */ /* 0x040ff000000018ff */
[C---:B------:R-:W-:Y:S08]  /*9140*/  HMMA.16816.F32 R28, R136.reuse, R32, RZ ;  /* 0x00000020881c723c */ /* 0x040ff000000018ff */
        /* <DEDUP_REMOVED lines=17> */
[----:B------:R-:W1:Y:S07]  /*9260*/  LDSM.16.M88.4 R140, [R172+0xd900] ;  /* 0x00d90000ac8c783b */ /* 0x000e6e0000000200 */
[C---:B--2---:R-:W-:Y:S08]  /*9270*/  HMMA.16816.F32 R12, R136.reuse, R148, R12 ;  /* 0x00000094880c723c */ /* 0x044ff0000000180c */
[C---:B------:R-:W-:Y:S01]  /*9280*/  HMMA.16816.F32 R16, R136.reuse, R150, R16 ;  /* 0x000000968810723c */ /* 0x040fe20000001810 */
[----:B------:R-:W-:Y:S07]  /*9290*/  LDSM.16.M88.4 R148, [R191+UR4+0xe100] ;  /* 0x00e10004bf94783b */ /* 0x000fee0008000200 */
[C---:B---3--:R-:W-:Y:S08]  /*92a0*/  HMMA.16816.F32 R20, R136.reuse, R152, R20 ;  /* 0x000000988814723c */ /* 0x048ff00000001814 */
[C---:B------:R-:W-:Y:S01]  /*92b0*/  HMMA.16816.F32 R24, R136.reuse, R154, R24 ;  /* 0x0000009a8818723c */ /* 0x040fe20000001818 */
[----:B------:R-:W-:Y:S07]  /*92c0*/  LDSM.16.M88.4 R152, [R191+UR4+0xe900] ;  /* 0x00e90004bf98783b */ /* 0x000fee0008000200 */
[C---:B------:R-:W-:Y:S08]  /*92d0*/  HMMA.16816.F32 R28, R136.reuse, R164, R28 ;  /* 0x000000a4881c723c */ /* 0x040ff0000000181c */
[----:B------:R-:W-:Y:S01]  /*92e0*/  HMMA.16816.F32 R32, R136, R166, R32 ;  /* 0x000000a68820723c */ /* 0x000fe20000001820 */
[----:B------:R-:W2:Y:S07]  /*92f0*/  LDSM.16.M88.4 R136, [R193+0x4000] ;  /* 0x00400000c188783b */ /* 0x000eae0000000200 */
[C---:B----4-:R-:W-:Y:S01]  /*9300*/  HMMA.16816.F32 R4, R156.reuse, R168, R4 ;  /* 0x000000a89c04723c */ /* 0x050fe20000001804 */
[----:B------:R-:W-:Y:S07]  /*9310*/  LDSM.16.M88.4 R164, [R189+0x4000] ;  /* 0x00400000bda4783b */ /* 0x000fee0000000200 */
[C---:B------:R-:W-:Y:S01]  /*9320*/  HMMA.16816.F32 R8, R156.reuse, R170, R8 ;  /* 0x000000aa9c08723c */ /* 0x040fe20000001808 */
[----:B------:R-:W-:Y:S07]  /*9330*/  LDSM.16.M88.4 R168, [R2+0xe100] ;  /* 0x00e1000002a8783b */ /* 0x000fee0000000200 */
[C---:B-----5:R-:W-:Y:S08]  /*9340*/  HMMA.16816.F32 R12, R156.reuse, R144, R12 ;  /* 0x000000909c0c723c */ /* 0x060ff0000000180c */
[C---:B------:R-:W-:Y:S01]  /*9350*/  HMMA.16816.F32 R16, R156.reuse, R146, R16 ;  /* 0x000000929c10723c */ /* 0x040fe20000001810 */
[----:B------:R-:W3:Y:S07]  /*9360*/  LDSM.16.M88.4 R144, [R191+UR4+0xf100] ;  /* 0x00f10004bf90783b */ /* 0x000eee0008000200 */
[C---:B-1----:R-:W-:Y:S08]  /*9370*/  HMMA.16816.F32 R20, R156.reuse, R160, R20 ;  /* 0x000000a09c14723c */ /* 0x042ff00000001814 */
[C---:B------:R-:W-:Y:S01]  /*9380*/  HMMA.16816.F32 R24, R156.reuse, R162, R24 ;  /* 0x000000a29c18723c */ /* 0x040fe20000001818 */
[----:B------:R-:W1:Y:S07]  /*9390*/  LDSM.16.M88.4 R160, [R191+UR4+0xf900] ;  /* 0x00f90004bfa0783b */ /* 0x000e6e0008000200 */
        /* <DEDUP_REMOVED lines=10> */
[C---:B---3--:R-:W-:Y:S08]  /*9440*/  HMMA.16816.F32 R20, R136.reuse, R144, R20 ;  /* 0x000000908814723c */ /* 0x048ff00000001814 */
[C---:B------:R-:W-:Y:S01]  /*9450*/  HMMA.16816.F32 R24, R136.reuse, R146, R24 ;  /* 0x000000928818723c */ /* 0x040fe20000001818 */
[----:B------:R-:W3:Y:S07]  /*9460*/  LDSM.16.M88.4 R144, [R187+0x4000] ;  /* 0x00400000bb90783b */ /* 0x000eee0000000200 */
[C---:B-1----:R-:W-:Y:S08]  /*9470*/  HMMA.16816.F32 R28, R136.reuse, R160, R28 ;  /* 0x000000a0881c723c */ /* 0x042ff0000000181c */
[----:B------:R-:W-:Y:S01]  /*9480*/  HMMA.16816.F32 R32, R136, R162, R32 ;  /* 0x000000a28820723c */ /* 0x000fe20000001820 */
[----:B------:R-:W1:Y:S07]  /*9490*/  LDSM.16.M88.4 R136, [R0+0xe900] ;  /* 0x00e900000088783b */ /* 0x000e6e0000000200 */
[C---:B------:R-:W-:Y:S01]  /*94a0*/  HMMA.16816.F32 R4, R164.reuse, R168, R4 ;  /* 0x000000a8a404723c */ /* 0x040fe20000001804 */
[----:B------:R-:W-:Y:S07]  /*94b0*/  LDSM.16.M88.4 R160, [R186+0x4000] ;  /* 0x00400000baa0783b */ /* 0x000fee0000000200 */
[C---:B------:R-:W-:Y:S01]  /*94c0*/  HMMA.16816.F32 R8, R164.reuse, R170, R8 ;  /* 0x000000aaa408723c */ /* 0x040fe20000001808 */
[----:B------:R-:W-:Y:S07]  /*94d0*/  LDSM.16.M88.4 R168, [R172+0xe100] ;  /* 0x00e10000aca8783b */ /* 0x000fee0000000200 */
[C---:B----4-:R-:W-:Y:S01]  /*94e0*/  HMMA.16816.F32 R12, R164.reuse, R140, R12 ;  /* 0x0000008ca40c723c */ /* 0x050fe2000000180c */
[----:B------:R-:W-:Y:S07]  /*94f0*/  LDSM.16.M88.4 R172, [R172+0x10100] ;  /* 0x01010000acac783b */ /* 0x000fee0000000200 */
[C---:B------:R-:W-:Y:S01]  /*9500*/  HMMA.16816.F32 R16, R164.reuse, R142, R16 ;  /* 0x0000008ea410723c */ /* 0x040fe20000001810 */
[----:B------:R-:W4:Y:S07]  /*9510*/  LDSM.16.M88.4 R140, [R0+0xf100] ;  /* 0x00f10000008c783b */ /* 0x000f2e0000000200 */
[C---:B--2---:R-:W-:Y:S08]  /*9520*/  HMMA.16816.F32 R20, R164.reuse, R148, R20 ;  /* 0x00000094a414723c */ /* 0x044ff00000001814 */
[C---:B------:R-:W-:Y:S01]  /*9530*/  HMMA.16816.F32 R24, R164.reuse, R150, R24 ;  /* 0x00000096a418723c */ /* 0x040fe20000001818 */
[----:B------:R-:W2:Y:S07]  /*9540*/  LDSM.16.M88.4 R148, [R0+0xf900] ;  /* 0x00f900000094783b */ /* 0x000eae0000000200 */
[C---:B------:R-:W-:Y:S08]  /*9550*/  HMMA.16816.F32 R28, R164.reuse, R156, R28 ;  /* 0x0000009ca41c723c */ /* 0x040ff0000000181c */
[----:B------:R-:W-:Y:S01]  /*9560*/  HMMA.16816.F32 R32, R164, R158, R32 ;  /* 0x0000009ea420723c */ /* 0x000fe20000001820 */
[----:B------:R-:W5:Y:S07]  /*9570*/  LDSM.16.M88.4 R156, [R132+0xe900] ;  /* 0x00e90000849c783b */ /* 0x000f6e0000000200 */
[C---:B---3--:R-:W-:Y:S01]  /*9580*/  HMMA.16816.F32 R4, R144.reuse, R152, R4 ;  /* 0x000000989004723c */ /* 0x048fe20000001804 */
[----:B------:R-:W-:Y:S07]  /*9590*/  LDSM.16.M88.4 R164, [R191+UR4+0x11100] ;  /* 0x01110004bfa4783b */ /* 0x000fee0008000200 */
[C---:B------:R-:W-:Y:S01]  /*95a0*/  HMMA.16816.F32 R8, R144.reuse, R154, R8 ;  /* 0x0000009a9008723c */ /* 0x040fe20000001808 */
[----:B------:R-:W-:Y:S07]  /*95b0*/  LDSM.16.M88.4 R152, [R191+UR4+0x10900] ;  /* 0x01090004bf98783b */ /* 0x000fee0008000200 */
[C---:B-1----:R-:W-:Y:S08]  /*95c0*/  HMMA.16816.F32 R12, R144.reuse, R136, R12 ;  /* 0x00000088900c723c */ /* 0x042ff0000000180c */
[C---:B------:R-:W-:Y:S01]  /*95d0*/  HMMA.16816.F32 R16, R144.reuse, R138, R16 ;  /* 0x0000008a9010723c */ /* 0x040fe20000001810 */
[----:B------:R-:W1:Y:S07]  /*95e0*/  LDSM.16.M88.4 R136, [R132+0xf100] ;  /* 0x00f100008488783b */ /* 0x000e6e0000000200 */
[C---:B----4-:R-:W-:Y:S08]  /*95f0*/  HMMA.16816.F32 R20, R144.reuse, R140, R20 ;  /* 0x0000008c9014723c */ /* 0x050ff00000001814 */
[C---:B------:R-:W-:Y:S01]  /*9600*/  HMMA.16816.F32 R24, R144.reuse, R142, R24 ;  /* 0x0000008e9018723c */ /* 0x040fe20000001818 */
[----:B------:R-:W3:Y:S07]  /*9610*/  LDSM.16.M88.4 R140, [R132+0xf900] ;  /* 0x00f90000848c783b */ /* 0x000eee0000000200 */
[C---:B--2---:R-:W-:Y:S08]  /*9620*/  HMMA.16816.F32 R28, R144.reuse, R148, R28 ;  /* 0x00000094901c723c */ /* 0x044ff0000000181c */
[----:B------:R-:W-:Y:S01]  /*9630*/  HMMA.16816.F32 R32, R144, R150, R32 ;  /* 0x000000969020723c */ /* 0x000fe20000001820 */
[----:B------:R-:W-:Y:S07]  /*9640*/  LDSM.16.M88.4 R144, [R193+0x8000] ;  /* 0x00800000c190783b */ /* 0x000fee0000000200 */
[C---:B------:R-:W-:Y:S01]  /*9650*/  HMMA.16816.F32 R4, R160.reuse, R168, R4 ;  /* 0x000000a8a004723c */ /* 0x040fe20000001804 */
[----:B------:R-:W2:Y:S07]  /*9660*/  LDSM.16.M88.4 R148, [R191+UR4+0x10100] ;  /* 0x01010004bf94783b */ /* 0x000eae0008000200 */
        /* <DEDUP_REMOVED lines=8> */
[C---:B---3--:R-:W-:Y:S08]  /*96f0*/  HMMA.16816.F32 R28, R160.reuse, R140, R28 ;  /* 0x0000008ca01c723c */ /* 0x048ff0000000181c */
[----:B------:R-:W-:Y:S01]  /*9700*/  HMMA.16816.F32 R32, R160, R142, R32 ;  /* 0x0000008ea020723c */ /* 0x000fe20000001820 */
[----:B------:R-:W3:Y:S07]  /*9710*/  LDSM.16.M88.4 R140, [R2+0x10900] ;  /* 0x01090000028c783b */ /* 0x000eee0000000200 */
        /* <DEDUP_REMOVED lines=10> */
[C---:B----4-:R-:W-:Y:S08]  /*97c0*/  HMMA.16816.F32 R28, R144.reuse, R156, R28 ;  /* 0x0000009c901c723c */ /* 0x050ff0000000181c */
[----:B------:R-:W-:Y:S01]  /*97d0*/  HMMA.16816.F32 R32, R144, R158, R32 ;  /* 0x0000009e9020723c */ /* 0x000fe20000001820 */
[----:B------:R-:W4:Y:S07]  /*97e0*/  LDSM.16.M88.4 R144, [R0+0x10900] ;  /* 0x010900000090783b */ /* 0x000f2e0000000200 */
        /* <DEDUP_REMOVED lines=8> */
[C---:B------:R-:W-:Y:S08]  /*9870*/  HMMA.16816.F32 R24, R136.reuse, R150, R24 ;  /* 0x000000968818723c */ /* 0x040ff00000001818 */
[C---:B-----5:R-:W-:Y:S08]  /*9880*/  HMMA.16816.F32 R28, R136.reuse, R152, R28 ;  /* 0x00000098881c723c */ /* 0x060ff0000000181c */
[----:B------:R-:W-:Y:S01]  /*9890*/  HMMA.16816.F32 R32, R136, R154, R32 ;  /* 0x0000009a8820723c */ /* 0x000fe20000001820 */
[----:B------:R-:W2:Y:S07]  /*98a0*/  LDSM.16.M88.4 R136, [R132+0x10900] ;  /* 0x010900008488783b */ /* 0x000eae0000000200 */
[C---:B------:R-:W-:Y:S08]  /*98b0*/  HMMA.16816.F32 R4, R160.reuse, R164, R4 ;  /* 0x000000a4a004723c */ /* 0x040ff00000001804 */
[C---:B------:R-:W-:Y:S08]  /*98c0*/  HMMA.16816.F32 R8, R160.reuse, R166, R8 ;  /* 0x000000a6a008723c */ /* 0x040ff00000001808 */
[C---:B----4-:R-:W-:Y:S08]  /*98d0*/  HMMA.16816.F32 R12, R160.reuse, R144, R12 ;  /* 0x00000090a00c723c */ /* 0x050ff0000000180c */
[C---:B------:R-:W-:Y:S01]  /*98e0*/  HMMA.16816.F32 R16, R160.reuse, R146, R16 ;  /* 0x00000092a010723c */ /* 0x040fe20000001810 */
[----:B------:R-:W4:Y:S07]  /*98f0*/  LDSM.16.M88.4 R144, [R132+0x11100] ;  /* 0x011100008490783b */ /* 0x000f2e0000000200 */
[C---:B-1----:R-:W-:Y:S08]  /*9900*/  HMMA.16816.F32 R20, R160.reuse, R156, R20 ;  /* 0x0000009ca014723c */ /* 0x042ff00000001814 */
[C---:B------:R-:W-:Y:S08]  /*9910*/  HMMA.16816.F32 R24, R160.reuse, R158, R24 ;  /* 0x0000009ea018723c */ /* 0x040ff00000001818 */
[C---:B---3--:R-:W-:Y:S08]  /*9920*/  HMMA.16816.F32 R28, R160.reuse, R140, R28 ;  /* 0x0000008ca01c723c */ /* 0x048ff0000000181c */
        /* <DEDUP_REMOVED lines=11> */
[C---:B----4-:R-:W-:Y:S01]  /*99e0*/  HMMA.16816.F32 R20, R168.reuse, R144, R20 ;  /* 0x00000090a814723c */ /* 0x050fe20000001814 */
[----:B------:R-:W-:Y:S03]  /*99f0*/  LDSM.16.MT88.4 R152, [R184+UR4+0x2900] ;  /* 0x00290004b898783b */ /* 0x000fe60008004200 */
[----:B------:R-:W-:Y:S04]  /*9a00*/  FMNMX.FTZ R149, R5, R0, !PT ;  /* 0x0000000005957209 */ /* 0x000fe80007810000 */
[C---:B------:R-:W-:Y:S04]  /*9a10*/  HMMA.16816.F32 R24, R168.reuse, R146, R24 ;  /* 0x00000092a818723c */ /* 0x040fe80000001818 */
        /* <DEDUP_REMOVED lines=37> */
[----:B-1----:R-:W-:Y:S07]  /*9c70*/  FMNMX.FTZ R2, R145, R2, !PT ;  /* 0x0000000291027209 */ /* 0x002fee0007810000 */
[----:B------:R-:W-:Y:S01]  /*9c80*/  LDSM.16.MT88.4 R144, [R185+UR4+0x2900] ;  /* 0x00290004b990783b */ /* 0x000fe20008004200 */
[C---:B------:R-:W-:Y:S02]  /*9c90*/  FADD.FTZ R133, -R2.reuse, R133 ;  /* 0x0000008502857221 */ /* 0x040fe40000010100 */
[----:B------:R-:W-:Y:S01]  /*9ca0*/  FMUL.FTZ R165, R2, c[0x0][0x2d0] ;  /* 0x0000b40002a57a20 */ /* 0x000fe20000410000 */
[----:B--2---:R-:W-:Y:S01]  /*9cb0*/  FMNMX.FTZ R0, R143, R0, !PT ;  /* 0x000000008f007209 */ /* 0x004fe20007810000 */
[----:B------:R-:W-:Y:S02]  /*9cc0*/  FMUL.FTZ R132, R133, c[0x0][0x2d0] ;  /* 0x0000b40085847a20 */ /* 0x000fe40000410000 */
[----:B------:R-:W-:Y:S02]  /*9cd0*/  FFMA.FTZ R158, R4, c[0x0][0x2d0], -R165 ;  /* 0x0000b400049e7a23 */ /* 0x000fe400000108a5 */
[C---:B------:R-:W-:Y:S02]  /*9ce0*/  FADD.FTZ R133, -R0.reuse, R3 ;  /* 0x0000000300857221 */ /* 0x040fe40000010100 */
[----:B------:R-:W-:Y:S01]  /*9cf0*/  FMUL.FTZ R164, R0, c[0x0][0x2d0] ;  /* 0x0000b40000a47a20 */ /* 0x000fe20000410000 */
[----:B------:R-:W1:Y:S01]  /*9d00*/  MUFU.EX2 R132, R132 ;  /* 0x0000008400847308 */ /* 0x000e620000000800 */
[----:B------:R-:W-:Y:S02]  /*9d10*/  FMUL.FTZ R3, R133, c[0x0][0x2d0] ;  /* 0x0000b40085037a20 */ /* 0x000fe40000410000 */
[--C-:B------:R-:W-:Y:S02]  /*9d20*/  FFMA.FTZ R161, R5, c[0x0][0x2d0], -R165.reuse ;  /* 0x0000b40005a17a23 */ /* 0x100fe400000108a5 */
[--C-:B------:R-:W-:Y:S02]  /*9d30*/  FFMA.FTZ R156, R8, c[0x0][0x2d0], -R165.reuse ;  /* 0x0000b400089c7a23 */ /* 0x100fe400000108a5 */
[--C-:B------:R-:W-:Y:S01]  /*9d40*/  FFMA.FTZ R157, R9, c[0x0][0x2d0], -R165.reuse ;  /* 0x0000b400099d7a23 */ /* 0x100fe200000108a5 */
[----:B------:R-:W-:Y:S01]  /*9d50*/  IADD3 R9, R185, UR4, RZ ;  /* 0x00000004b9097c10 */ /* 0x000fe2000fffe0ff */
[--C-:B------:R-:W-:Y:S01]  /*9d60*/  FFMA.FTZ R162, R6, c[0x0][0x2d0], -R164.reuse ;  /* 0x0000b40006a27a23 */ /* 0x100fe200000108a4 */
[----:B------:R-:W2:Y:S01]  /*9d70*/  MUFU.EX2 R3, R3 ;  /* 0x0000000300037308 */ /* 0x000ea20000000800 */
[--C-:B------:R-:W-:Y:S01]  /*9d80*/  FFMA.FTZ R159, R7, c[0x0][0x2d0], -R164.reuse ;  /* 0x0000b400079f7a23 */ /* 0x100fe200000108a4 */
[----:B------:R-:W-:Y:S01]  /*9d90*/  IADD3 R133, R190, R9, RZ ;  /* 0x00000009be857210 */ /* 0x000fe20007ffe0ff */
[--C-:B------:R-:W-:Y:S02]  /*9da0*/  FFMA.FTZ R160, R10, c[0x0][0x2d0], -R164.reuse ;  /* 0x0000b4000aa07a23 */ /* 0x100fe400000108a4 */
[--C-:B------:R-:W-:Y:S02]  /*9db0*/  FFMA.FTZ R163, R11, c[0x0][0x2d0], -R164.reuse ;  /* 0x0000b4000ba37a23 */ /* 0x100fe400000108a4 */
[----:B------:R-:W3:Y:S01]  /*9dc0*/  LDSM.16.MT88.4 R140, [R133+0x100] ;  /* 0x00010000858c783b */ /* 0x000ee20000004200 */
[--C-:B------:R-:W-:Y:S02]  /*9dd0*/  FFMA.FTZ R166, R12, c[0x0][0x2d0], -R165.reuse ;  /* 0x0000b4000ca67a23 */ /* 0x100fe400000108a5 */
[----:B------:R-:W-:Y:S01]  /*9de0*/  MUFU.EX2 R158, R158 ;  /* 0x0000009e009e7308 */ /* 0x000fe20000000800 */
[--C-:B------:R-:W-:Y:S02]  /*9df0*/  FFMA.FTZ R167, R13, c[0x0][0x2d0], -R165.reuse ;  /* 0x0000b4000da77a23 */ /* 0x100fe400000108a5 */
[--C-:B------:R-:W-:Y:S02]  /*9e00*/  FFMA.FTZ R168, R14, c[0x0][0x2d0], -R164.reuse ;  /* 0x0000b4000ea87a23 */ /* 0x100fe400000108a4 */
[C---:B-1----:R-:W-:Y:S01]  /*9e10*/  FMUL.FTZ R4, R132.reuse, R128 ;  /* 0x0000008084047220 */ /* 0x042fe20000410000 */
[----:B------:R-:W-:Y:S01]  /*9e20*/  LDSM.16.MT88.4 R148, [R133+0x2900] ;  /* 0x002900008594783b */ /* 0x000fe20000004200 */
[C---:B------:R-:W-:Y:S02]  /*9e30*/  FMUL.FTZ R5, R132.reuse, R129 ;  /* 0x0000008184057220 */ /* 0x040fe40000410000 */
[C---:B------:R-:W-:Y:S01]  /*9e40*/  FMUL.FTZ R8, R132.reuse, R124 ;  /* 0x0000007c84087220 */ /* 0x040fe20000410000 */
[----:B------:R-:W1:Y:S01]  /*9e50*/  MUFU.EX2 R161, R161 ;  /* 0x000000a100a17308 */ /* 0x000e620000000800 */
[C---:B------:R-:W-:Y:S02]  /*9e60*/  FMUL.FTZ R9, R132.reuse, R125 ;  /* 0x0000007d84097220 */ /* 0x040fe40000410000 */
[C---:B------:R-:W-:Y:S02]  /*9e70*/  FMUL.FTZ R100, R132.reuse, R100 ;  /* 0x0000006484647220 */ /* 0x040fe40000410000 */
[C---:B--2---:R-:W-:Y:S02]  /*9e80*/  FMUL.FTZ R6, R3.reuse, R130 ;  /* 0x0000008203067220 */ /* 0x044fe40000410000 */
[C---:B------:R-:W-:Y:S02]  /*9e90*/  FMUL.FTZ R7, R3.reuse, R131 ;  /* 0x0000008303077220 */ /* 0x040fe40000410000 */
[C---:B------:R-:W-:Y:S01]  /*9ea0*/  FMUL.FTZ R10, R3.reuse, R126 ;  /* 0x0000007e030a7220 */ /* 0x040fe20000410000 */
[----:B------:R-:W-:Y:S01]  /*9eb0*/  MUFU.EX2 R156, R156 ;  /* 0x0000009c009c7308 */ /* 0x000fe20000000800 */
[C---:B------:R-:W-:Y:S02]  /*9ec0*/  FMUL.FTZ R11, R3.reuse, R127 ;  /* 0x0000007f030b7220 */ /* 0x040fe40000410000 */
[----:B------:R-:W2:Y:S01]  /*9ed0*/  LDSM.16.MT88.4 R124, [R184+UR4+0x100] ;  /* 0x00010004b87c783b */ /* 0x000ea20008004200 */
[C---:B------:R-:W-:Y:S02]  /*9ee0*/  FMUL.FTZ R101, R132.reuse, R101 ;  /* 0x0000006584657220 */ /* 0x040fe40000410000 */
[C---:B------:R-:W-:Y:S02]  /*9ef0*/  FMUL.FTZ R102, R3.reuse, R102 ;  /* 0x0000006603667220 */ /* 0x040fe40000410000 */
[----:B------:R-:W-:Y:S02]  /*9f00*/  FMUL.FTZ R103, R3, R103 ;  /* 0x0000006703677220 */ /* 0x000fe40000410000 */
[----:B------:R-:W4:Y:S01]  /*9f10*/  MUFU.EX2 R157, R157 ;  /* 0x0000009d009d7308 */ /* 0x000f220000000800 */
[C---:B------:R-:W-:Y:S02]  /*9f20*/  FMUL.FTZ R104, R132.reuse, R104 ;  /* 0x0000006884687220 */ /* 0x040fe40000410000 */
[C---:B------:R-:W-:Y:S01]  /*9f30*/  FMUL.FTZ R105, R132.reuse, R105 ;  /* 0x0000006984697220 */ /* 0x040fe20000410000 */
[----:B-1----:R-:W-:Y:S01]  /*9f40*/  F2FP.PACK_AB R128, R161, R158 ;  /* 0x0000009ea180723e */ /* 0x002fe200000000ff */
        /* <DEDUP_REMOVED lines=8> */
[--C-:B------:R-:W-:Y:S01]  /*9fd0*/  FFMA.FTZ R170, R16, c[0x0][0x2d0], -R165.reuse ;  /* 0x0000b40010aa7a23 */ /* 0x100fe200000108a5 */
[----:B------:R-:W1:Y:S01]  /*9fe0*/  MUFU.EX2 R159, R159 ;  /* 0x0000009f009f7308 */ /* 0x000e620000000800 */
[--C-:B------:R-:W-:Y:S02]  /*9ff0*/  FFMA.FTZ R171, R17, c[0x0][0x2d0], -R165.reuse ;  /* 0x0000b40011ab7a23 */ /* 0x100fe400000108a5 */
[--C-:B------:R-:W-:Y:S01]  /*a000*/  FFMA.FTZ R172, R18, c[0x0][0x2d0], -R164.reuse ;  /* 0x0000b40012ac7a23 */ /* 0x100fe200000108a4 */
[----:B----4-:R-:W-:Y:S01]  /*a010*/  F2FP.PACK_AB R130, R157, R156 ;  /* 0x0000009c9d82723e */ /* 0x010fe200000000ff */
[--C-:B------:R-:W-:Y:S02]  /*a020*/  FFMA.FTZ R173, R19, c[0x0][0x2d0], -R164.reuse ;  /* 0x0000b40013ad7a23 */ /* 0x100fe400000108a4 */
[----:B------:R-:W-:Y:S01]  /*a030*/  LDSM.16.MT88.4 R16, [R133+0x900] ;  /* 0x000900008510783b */ /* 0x000fe20000004200 */
[--C-:B------:R-:W-:Y:S02]  /*a040*/  FFMA.FTZ R174, R28, c[0x0][0x2d0], -R165.reuse ;  /* 0x0000b4001cae7a23 */ /* 0x100fe400000108a5 */
[----:B------:R-:W-:Y:S01]  /*a050*/  MUFU.EX2 R160, R160 ;  /* 0x000000a000a07308 */ /* 0x000fe20000000800 */
[--C-:B------:R-:W-:Y:S02]  /*a060*/  FFMA.FTZ R175, R29, c[0x0][0x2d0], -R165.reuse ;  /* 0x0000b4001daf7a23 */ /* 0x100fe400000108a5 */
[--C-:B------:R-:W-:Y:S02]  /*a070*/  FFMA.FTZ R209, R30, c[0x0][0x2d0], -R164.reuse ;  /* 0x0000b4001ed17a23 */ /* 0x100fe400000108a4 */
[--C-:B------:R-:W-:Y:S02]  /*a080*/  FFMA.FTZ R216, R31, c[0x0][0x2d0], -R164.reuse ;  /* 0x0000b4001fd87a23 */ /* 0x100fe400000108a4 */
[----:B------:R-:W-:Y:S01]  /*a090*/  LDSM.16.MT88.4 R28, [R184+UR4+0x1900] ;  /* 0x00190004b81c783b */ /* 0x000fe20008004200 */
[----:B------:R-:W-:Y:S02]  /*a0a0*/  FFMA.FTZ R217, R32, c[0x0][0x2d0], -R165 ;  /* 0x0000b40020d97a23 */ /* 0x000fe400000108a5 */
[----:B------:R-:W4:Y:S01]  /*a0b0*/  MUFU.EX2 R163, R163 ;  /* 0x000000a300a37308 */ /* 0x000f220000000800 */
[----:B------:R-:W-:Y:S02]  /*a0c0*/  FFMA.FTZ R219, R34, c[0x0][0x2d0], -R164 ;  /* 0x0000b40022db7a23 */ /* 0x000fe400000108a4 */
        /* <DEDUP_REMOVED lines=13> */
[----:B------:R-:W-:Y:S01]  /*a1a0*/  FMUL.FTZ R122, R3, R122 ;  /* 0x0000007a037a7220 */ /* 0x000fe20000410000 */
[----:B----4-:R-:W-:Y:S01]  /*a1b0*/  F2FP.PACK_AB R131, R163, R160 ;  /* 0x000000a0a383723e */ /* 0x010fe200000000ff */
[C---:B------:R-:W-:Y:S02]  /*a1c0*/  FMUL.FTZ R123, R3.reuse, R123 ;  /* 0x0000007b037b7220 */ /* 0x040fe40000410000 */
[C---:B------:R-:W-:Y:S02]  /*a1d0*/  FMUL.FTZ R36, R132.reuse, R36 ;  /* 0x0000002484247220 */ /* 0x040fe40000410000 */
[----:B------:R-:W-:Y:S01]  /*a1e0*/  FMUL.FTZ R37, R132, R37 ;  /* 0x0000002584257220 */ /* 0x000fe20000410000 */
[----:B------:R-:W-:Y:S01]  /*a1f0*/  MUFU.EX2 R168, R168 ;  /* 0x000000a800a87308 */ /* 0x000fe20000000800 */
[C---:B------:R-:W-:Y:S05]  /*a200*/  HMMA.16816.F32 R4, R128.reuse, R136, R4 ;  /* 0x000000888004723c */ /* 0x040fea0000001804 */
[C---:B------:R-:W-:Y:S02]  /*a210*/  FMUL.FTZ R38, R3.reuse, R38 ;  /* 0x0000002603267220 */ /* 0x040fe40000410000 */
[----:B------:R-:W-:Y:S01]  /*a220*/  IADD3 R137, R184, UR4, RZ ;  /* 0x00000004b8897c10 */ /* 0x000fe2000fffe0ff */
[C---:B------:R-:W-:Y:S01]  /*a230*/  HMMA.16816.F32 R8, R128.reuse, R138, R8 ;  /* 0x0000008a8008723c */ /* 0x040fe20000001808 */
[----:B------:R-:W4:Y:S03]  /*a240*/  MUFU.EX2 R169, R169 ;  /* 0x000000a900a97308 */ /* 0x000f260000000800 */
[----:B------:R-:W-:Y:S01]  /*a250*/  IADD3 R134, R190, R137, RZ ;  /* 0x00000089be867210 */ /* 0x000fe20007ffe0ff */
[C---:B------:R-:W-:Y:S02]  /*a260*/  FMUL.FTZ R39, R3.reuse, R39 ;  /* 0x0000002703277220 */ /* 0x040fe40000410000 */
[C---:B------:R-:W-:Y:S01]  /*a270*/  FMUL.FTZ R40, R132.reuse, R40 ;  /* 0x0000002884287220 */ /* 0x040fe20000410000 */
[C---:B---3--:R-:W-:Y:S01]  /*a280*/  HMMA.16816.F32 R100, R128.reuse, R140, R100 ;  /* 0x0000008c8064723c */ /* 0x048fe20000001864 */
[----:B------:R-:W3:Y:S02]  /*a290*/  LDSM.16.MT88.4 R136, [R134+0x100] ;  /* 0x000100008688783b */ /* 0x000ee40000004200 */
[----:B------:R-:W-:Y:S01]  /*a2a0*/  MUFU.EX2 R170, R170 ;  /* 0x000000aa00aa7308 */ /* 0x000fe20000000800 */
[C---:B------:R-:W-:Y:S02]  /*a2b0*/  FMUL.FTZ R41, R132.reuse, R41 ;  /* 0x0000002984297220 */ /* 0x040fe40000410000 */
[C---:B------:R-:W-:Y:S02]  /*a2c0*/  FMUL.FTZ R42, R3.reuse, R42 ;  /* 0x0000002a032a7220 */ /* 0x040fe40000410000 */
[C---:B------:R-:W-:Y:S01]  /*a2d0*/  HMMA.16816.F32 R104, R128.reuse, R142, R104 ;  /* 0x0000008e8068723c */ /* 0x040fe20000001868 */
[----:B------:R-:W5:Y:S03]  /*a2e0*/  LDSM.16.MT88.4 R140, [R185+UR4+0x2100] ;  /* 0x00210004b98c783b */ /* 0x000f660008004200 */
[C---:B------:R-:W-:Y:S01]  /*a2f0*/  FMUL.FTZ R43, R3.reuse, R43 ;  /* 0x0000002b032b7220 */ /* 0x040fe20000410000 */
[----:B------:R-:W1:Y:S01]  /*a300*/  MUFU.EX2 R171, R171 ;  /* 0x000000ab00ab7308 */ /* 0x000e620000000800 */
[C---:B------:R-:W-:Y:S02]  /*a310*/  FMUL.FTZ R44, R132.reuse, R44 ;  /* 0x0000002c842c7220 */ /* 0x040fe40000410000 */
[C---:B--2---:R-:W-:Y:S01]  /*a320*/  HMMA.16816.F32 R108, R128.reuse, R124, R108 ;  /* 0x0000007c806c723c */ /* 0x044fe2000000186c */
[----:B------:R-:W-:Y:S03]  /*a330*/  LDSM.16.MT88.4 R12, [R134+0x4100] ;  /* 0x00410000860c783b */ /* 0x000fe60000004200 */
[C---:B------:R-:W-:Y:S02]  /*a340*/  FMUL.FTZ R45, R132.reuse, R45 ;  /* 0x0000002d842d7220 */ /* 0x040fe40000410000 */
[C---:B------:R-:W-:Y:S01]  /*a350*/  FMUL.FTZ R46, R3.reuse, R46 ;  /* 0x0000002e032e7220 */ /* 0x040fe20000410000 */
[----:B------:R-:W-:Y:S01]  /*a360*/  MUFU.EX2 R172, R172 ;  /* 0x000000ac00ac7308 */ /* 0x000fe20000000800 */
[C---:B------:R-:W-:Y:S01]  /*a370*/  HMMA.16816.F32 R112, R128.reuse, R126, R112 ;  /* 0x0000007e8070723c */ /* 0x040fe20000001870 */
[----:B------:R-:W2:Y:S03]  /*a380*/  LDSM.16.MT88.4 R124, [R133+0x2100] ;  /* 0x00210000857c783b */ /* 0x000ea60000004200 */
[C---:B------:R-:W-:Y:S02]  /*a390*/  FMUL.FTZ R47, R3.reuse, R47 ;  /* 0x0000002f032f7220 */ /* 0x040fe40000410000 */
[C---:B------:R-:W-:Y:S02]  /*a3a0*/  FMUL.FTZ R48, R132.reuse, R48 ;  /* 0x0000003084307220 */ /* 0x040fe40000410000 */
[C---:B------:R-:W-:Y:S01]  /*a3b0*/  FMUL.FTZ R49, R132.reuse, R49 ;  /* 0x0000003184317220 */ /* 0x040fe20000410000 */
[----:B------:R-:W1:Y:S03]  /*a3c0*/  MUFU.EX2 R173, R173 ;  /* 0x000000ad00ad7308 */ /* 0x000e660000000800 */
[C---:B------:R-:W-:Y:S02]  /*a3d0*/  FMUL.FTZ R50, R3.reuse, R50 ;  /* 0x0000003203327220 */ /* 0x040fe40000410000 */
[C---:B------:R-:W-:Y:S02]  /*a3e0*/  FMUL.FTZ R51, R3.reuse, R51 ;  /* 0x0000003303337220 */ /* 0x040fe40000410000 */
[C---:B------:R-:W-:Y:S01]  /*a3f0*/  FMUL.FTZ R52, R132.reuse, R52 ;  /* 0x0000003484347220 */ /* 0x040fe20000410000 */
[C---:B---3--:R-:W-:Y:S02]  /*a400*/  HMMA.16816.F32 R116, R128.reuse, R136, R116 ;  /* 0x000000888074723c */ /* 0x048fe40000001874 */
[----:B------:R-:W-:Y:S01]  /*a410*/  MUFU.EX2 R174, R174 ;  /* 0x000000ae00ae7308 */ /* 0x000fe20000000800 */
[C---:B------:R-:W-:Y:S02]  /*a420*/  FMUL.FTZ R53, R132.reuse, R53 ;  /* 0x0000003584357220 */ /* 0x040fe40000410000 */
[C---:B------:R-:W-:Y:S02]  /*a430*/  FMUL.FTZ R54, R3.reuse, R54 ;  /* 0x0000003603367220 */ /* 0x040fe40000410000 */
[C---:B------:R-:W-:Y:S01]  /*a440*/  FMUL.FTZ R55, R3.reuse, R55 ;  /* 0x0000003703377220 */ /* 0x040fe20000410000 */
[C---:B------:R-:W-:Y:S01]  /*a450*/  HMMA.16816.F32 R120, R128.reuse, R138, R120 ;  /* 0x0000008a8078723c */ /* 0x040fe20000001878 */
[----:B------:R-:W3:Y:S03]  /*a460*/  LDSM.16.MT88.4 R136, [R184+UR4+0x2100] ;  /* 0x00210004b888783b */ /* 0x000ee60008004200 */
[C---:B------:R-:W-:Y:S01]  /*a470*/  FMUL.FTZ R56, R132.reuse, R56 ;  /* 0x0000003884387220 */ /* 0x040fe20000410000 */
[----:B------:R-:W-:Y:S01]  /*a480*/  MUFU.EX2 R175, R175 ;  /* 0x000000af00af7308 */ /* 0x000fe20000000800 */
[C---:B------:R-:W-:Y:S02]  /*a490*/  FMUL.FTZ R57, R132.reuse, R57 ;  /* 0x0000003984397220 */ /* 0x040fe40000410000 */
[C---:B-----5:R-:W-:Y:S04]  /*a4a0*/  HMMA.16816.F32 R36, R128.reuse, R140, R36 ;  /* 0x0000008c8024723c */ /* 0x060fe80000001824 */
[C---:B------:R-:W-:Y:S02]  /*a4b0*/  FMUL.FTZ R58, R3.reuse, R58 ;  /* 0x0000003a033a7220 */ /* 0x040fe40000410000 */
[C---:B------:R-:W-:Y:S01]  /*a4c0*/  FMUL.FTZ R59, R3.reuse, R59 ;  /* 0x0000003b033b7220 */ /* 0x040fe20000410000 */
[----:B------:R-:W-:Y:S01]  /*a4d0*/  MUFU.EX2 R209, R209 ;  /* 0x000000d100d17308 */ /* 0x000fe20000000800 */
[C---:B------:R-:W-:Y:S01]  /*a4e0*/  HMMA.16816.F32 R40, R128.reuse, R142, R40 ;  /* 0x0000008e8028723c */ /* 0x040fe20000001828 */
[----:B------:R-:W5:Y:S03]  /*a4f0*/  LDSM.16.MT88.4 R140, [R134+0x2100] ;  /* 0x00210000868c783b */ /* 0x000f660000004200 */
[C---:B------:R-:W-:Y:S02]  /*a500*/  FMUL.FTZ R60, R132.reuse, R60 ;  /* 0x0000003c843c7220 */ /* 0x040fe40000410000 */
[C---:B------:R-:W-:Y:S02]  /*a510*/  FMUL.FTZ R61, R132.reuse, R61 ;  /* 0x0000003d843d7220 */ /* 0x040fe40000410000 */
[C---:B--2---:R-:W-:Y:S01]  /*a520*/  HMMA.16816.F32 R44, R128.reuse, R124, R44 ;  /* 0x0000007c802c723c */ /* 0x044fe2000000182c */
[----:B------:R-:W-:Y:S03]  /*a530*/  MUFU.EX2 R216, R216 ;  /* 0x000000d800d87308 */ /* 0x000fe60000000800 */
[C---:B------:R-:W-:Y:S02]  /*a540*/  FMUL.FTZ R62, R3.reuse, R62 ;  /* 0x0000003e033e7220 */ /* 0x040fe40000410000 */
[C---:B------:R-:W-:Y:S02]  /*a550*/  FMUL.FTZ R63, R3.reuse, R63 ;  /* 0x0000003f033f7220 */ /* 0x040fe40000410000 */
[C---:B------:R-:W-:Y:S01]  /*a560*/  HMMA.16816.F32 R48, R128.reuse, R126, R48 ;  /* 0x0000007e8030723c */ /* 0x040fe20000001830 */
[----:B------:R-:W2:Y:S02]  /*a570*/  LDSM.16.MT88.4 R124, [R185+UR4+0x4100] ;  /* 0x00410004b97c783b */ /* 0x000ea40008004200 */
[----:B------:R-:W-:Y:S01]  /*a580*/  MUFU.EX2 R217, R217 ;  /* 0x000000d900d97308 */ /* 0x000fe20000000800 */
        /* <DEDUP_REMOVED lines=16> */
[----:B------:R-:W5:Y:S03]  /*a690*/  LDSM.16.MT88.4 R140, [R184+UR4+0x4100] ;  /* 0x00410004b88c783b */ /* 0x000f660008004200 */
[C---:B------:R-:W-:Y:S02]  /*a6a0*/  FMUL.FTZ R74, R3.reuse, R74 ;  /* 0x0000004a034a7220 */ /* 0x040fe40000410000 */
[C---:B------:R-:W-:Y:S02]  /*a6b0*/  FMUL.FTZ R75, R3.reuse, R75 ;  /* 0x0000004b034b7220 */ /* 0x040fe40000410000 */
[C---:B--2---:R-:W-:Y:S04]  /*a6c0*/  HMMA.16816.F32 R68, R128.reuse, R124, R68 ;  /* 0x0000007c8044723c */ /* 0x044fe80000001844 */
[C---:B------:R-:W-:Y:S02]  /*a6d0*/  FMUL.FTZ R76, R132.reuse, R76 ;  /* 0x0000004c844c7220 */ /* 0x040fe40000410000 */
[C---:B------:R-:W-:Y:S02]  /*a6e0*/  FMUL.FTZ R77, R132.reuse, R77 ;  /* 0x0000004d844d7220 */ /* 0x040fe40000410000 */
[C---:B------:R-:W-:Y:S01]  /*a6f0*/  HMMA.16816.F32 R72, R128.reuse, R126, R72 ;  /* 0x0000007e8048723c */ /* 0x040fe20000001848 */
[----:B------:R-:W2:Y:S03]  /*a700*/  LDSM.16.MT88.4 R124, [R185+UR4+0x900] ;  /* 0x00090004b97c783b */ /* 0x000ea60008004200 */
[C---:B------:R-:W-:Y:S02]  /*a710*/  FMUL.FTZ R78, R3.reuse, R78 ;  /* 0x0000004e034e7220 */ /* 0x040fe40000410000 */
[C---:B------:R-:W-:Y:S02]  /*a720*/  FMUL.FTZ R79, R3.reuse, R79 ;  /* 0x0000004f034f7220 */ /* 0x040fe40000410000 */
[C---:B------:R-:W-:Y:S04]  /*a730*/  FMUL.FTZ R80, R132.reuse, R80 ;  /* 0x0000005084507220 */ /* 0x040fe80000410000 */
[C---:B------:R-:W-:Y:S01]  /*a740*/  FMUL.FTZ R81, R132.reuse, R81 ;  /* 0x0000005184517220 */ /* 0x040fe20000410000 */
[C---:B---3--:R-:W-:Y:S03]  /*a750*/  HMMA.16816.F32 R76, R128.reuse, R136, R76 ;  /* 0x00000088804c723c */ /* 0x048fe6000000184c */
[C---:B------:R-:W-:Y:S02]  /*a760*/  FMUL.FTZ R82, R3.reuse, R82 ;  /* 0x0000005203527220 */ /* 0x040fe40000410000 */
[C---:B------:R-:W-:Y:S02]  /*a770*/  FMUL.FTZ R83, R3.reuse, R83 ;  /* 0x0000005303537220 */ /* 0x040fe40000410000 */
[C---:B------:R-:W-:Y:S02]  /*a780*/  FMUL.FTZ R84, R132.reuse, R84 ;  /* 0x0000005484547220 */ /* 0x040fe40000410000 */
[C---:B------:R-:W-:Y:S03]  /*a790*/  FMUL.FTZ R85, R132.reuse, R85 ;  /* 0x0000005584557220 */ /* 0x040fe60000410000 */
[C---:B------:R-:W-:Y:S01]  /*a7a0*/  HMMA.16816.F32 R80, R128.reuse, R138, R80 ;  /* 0x0000008a8050723c */ /* 0x040fe20000001850 */
[----:B------:R-:W3:Y:S02]  /*a7b0*/  LDSM.16.MT88.4 R136, [R184+UR4+0x900] ;  /* 0x00090004b888783b */ /* 0x000ee40008004200 */
        /* <DEDUP_REMOVED lines=15> */
[C---:B------:R-:W-:Y:S03]  /*a8b0*/  HMMA.16816.F32 R92, R128.reuse, R12, R92 ;  /* 0x0000000c805c723c */ /* 0x040fe6000000185c */
[C---:B------:R-:W-:Y:S02]  /*a8c0*/  FMUL.FTZ R98, R3.reuse, R98 ;  /* 0x0000006203627220 */ /* 0x040fe40000410000 */
[----:B------:R-:W-:Y:S02]  /*a8d0*/  FMUL.FTZ R99, R3, R99 ;  /* 0x0000006303637220 */ /* 0x000fe40000410000 */
[----:B-1----:R-:W-:Y:S01]  /*a8e0*/  F2FP.PACK_AB R12, R167, R166 ;  /* 0x000000a6a70c723e */ /* 0x002fe200000000ff */
[----:B------:R-:W-:Y:S01]  /*a8f0*/  FFMA.FTZ R158, R132, R207, R158 ;  /* 0x000000cf849e7223 */ /* 0x000fe2000001009e */
[----:B----4-:R-:W-:Y:S03]  /*a900*/  F2FP.PACK_AB R13, R169, R168 ;  /* 0x000000a8a90d723e */ /* 0x010fe600000000ff */
[----:B------:R-:W-:Y:S01]  /*a910*/  HMMA.16816.F32 R96, R128, R14, R96 ;  /* 0x0000000e8060723c */ /* 0x000fe20000001860 */
[----:B------:R-:W1:Y:S02]  /*a920*/  LDSM.16.MT88.4 R128, [R134+0x2900] ;  /* 0x002900008680783b */ /* 0x000e640000004200 */
[----:B------:R-:W-:Y:S01]  /*a930*/  FFMA.FTZ R162, R3, R208, R162 ;  /* 0x000000d003a27223 */ /* 0x000fe200000100a2 */
[----:B------:R-:W-:Y:S01]  /*a940*/  IADD3 R3, R215, -0x2, RZ ;  /* 0xfffffffed7037810 */ /* 0x000fe20007ffe0ff */
[----:B------:R-:W-:Y:S02]  /*a950*/  FADD.FTZ R161, R161, R158 ;  /* 0x0000009ea1a17221 */ /* 0x000fe40000010000 */
[----:B------:R-:W-:Y:S01]  /*a960*/  F2FP.PACK_AB R14, R171, R170 ;  /* 0x000000aaab0e723e */ /* 0x000fe200000000ff */
[----:B------:R-:W-:Y:S01]  /*a970*/  FADD.FTZ R159, R159, R162 ;  /* 0x000000a29f9f7221 */ /* 0x000fe20000010000 */
[----:B------:R-:W-:Y:S02]  /*a980*/  F2FP.PACK_AB R15, R173, R172 ;  /* 0x000000acad0f723e */ /* 0x000fe400000000ff */
[----:B------:R-:W-:Y:S01]  /*a990*/  ISETP.GE.AND P0, PT, R3, R194, PT ;  /* 0x000000c20300720c */ /* 0x000fe20003f06270 */
[----:B------:R-:W-:Y:S02]  /*a9a0*/  FADD.FTZ R156, R156, R161 ;  /* 0x000000a19c9c7221 */ /* 0x000fe40000010000 */
[----:B------:R-:W-:Y:S02]  /*a9b0*/  FADD.FTZ R160, R160, R159 ;  /* 0x0000009fa0a07221 */ /* 0x000fe40000010000 */
[C---:B--2---:R-:W-:Y:S05]  /*a9c0*/  HMMA.16816.F32 R4, R12.reuse, R124, R4 ;  /* 0x0000007c0c04723c */ /* 0x044fea0000001804 */
        /* <DEDUP_REMOVED lines=10> */
[----:B------:R-:W2:Y:S03]  /*aa70*/  LDSM.16.MT88.4 R16, [R185+UR4+0x4900] ;  /* 0x00490004b910783b */ /* 0x000ea60008004200 */
[----:B------:R-:W-:Y:S02]  /*aa80*/  FADD.FTZ R170, R170, R167 ;  /* 0x000000a7aaaa7221 */ /* 0x000fe40000010000 */
[----:B------:R-:W-:Y:S02]  /*aa90*/  FADD.FTZ R172, R172, R169 ;  /* 0x000000a9acac7221 */ /* 0x000fe40000010000 */
[C---:B---3--:R-:W-:Y:S04]  /*aaa0*/  HMMA.16816.F32 R108, R12.reuse, R136, R108 ;  /* 0x000000880c6c723c */ /* 0x048fe8000000186c */
[----:B------:R-:W-:Y:S02]  /*aab0*/  FADD.FTZ R171, R171, R170 ;  /* 0x000000aaabab7221 */ /* 0x000fe40000010000 */
[----:B------:R-:W-:Y:S02]  /*aac0*/  FADD.FTZ R173, R173, R172 ;  /* 0x000000acadad7221 */ /* 0x000fe40000010000 */
[C---:B------:R-:W-:Y:S01]  /*aad0*/  HMMA.16816.F32 R112, R12.reuse, R138, R112 ;  /* 0x0000008a0c70723c */ /* 0x040fe20000001870 */
[----:B------:R-:W3:Y:S07]  /*aae0*/  LDSM.16.MT88.4 R136, [R184+UR4+0x4900] ;  /* 0x00490004b888783b */ /* 0x000eee0008004200 */
[C---:B-----5:R-:W-:Y:S08]  /*aaf0*/  HMMA.16816.F32 R116, R12.reuse, R140, R116 ;  /* 0x0000008c0c74723c */ /* 0x060ff00000001874 */
        /* <DEDUP_REMOVED lines=13> */
[----:B------:R-:W4:Y:S01]  /*abd0*/  LDSM.16.MT88.4 R20, [R134+0x4900] ;  /* 0x004900008614783b */ /* 0x000f220000004200 */
[--C-:B------:R-:W-:Y:S01]  /*abe0*/  FFMA.FTZ R152, R24, c[0x0][0x2d0], -R165.reuse ;  /* 0x0000b40018987a23 */ /* 0x100fe200000108a5 */
[C---:B------:R-:W-:Y:S01]  /*abf0*/  HMMA.16816.F32 R56, R12.reuse, R154, R56 ;  /* 0x0000009a0c38723c */ /* 0x040fe20000001838 */
[----:B------:R-:W5:Y:S03]  /*ac00*/  MUFU.EX2 R149, R149 ;  /* 0x0000009500957308 */ /* 0x000f660000000800 */
[--C-:B------:R-:W-:Y:S02]  /*ac10*/  FFMA.FTZ R153, R25, c[0x0][0x2d0], -R165.reuse ;  /* 0x0000b40019997a23 */ /* 0x100fe400000108a5 */
[----:B------:R-:W-:Y:S02]  /*ac20*/  FFMA.FTZ R165, R33, c[0x0][0x2d0], -R165 ;  /* 0x0000b40021a57a23 */ /* 0x000fe400000108a5 */
[C---:B-1----:R-:W-:Y:S03]  /*ac30*/  HMMA.16816.F32 R60, R12.reuse, R128, R60 ;  /* 0x000000800c3c723c */ /* 0x042fe6000000183c */
[----:B------:R-:W-:Y:S01]  /*ac40*/  MUFU.EX2 R150, R150 ;  /* 0x0000009600967308 */ /* 0x000fe20000000800 */
[--C-:B------:R-:W-:Y:S02]  /*ac50*/  FFMA.FTZ R154, R26, c[0x0][0x2d0], -R164.reuse ;  /* 0x0000b4001a9a7a23 */ /* 0x100fe400000108a4 */
[--C-:B------:R-:W-:Y:S02]  /*ac60*/  FFMA.FTZ R155, R27, c[0x0][0x2d0], -R164.reuse ;  /* 0x0000b4001b9b7a23 */ /* 0x100fe400000108a4 */
[C---:B------:R-:W-:Y:S01]  /*ac70*/  HMMA.16816.F32 R64, R12.reuse, R130, R64 ;  /* 0x000000820c40723c */ /* 0x040fe20000001840 */
[----:B------:R-:W-:Y:S03]  /*ac80*/  LDSM.16.MT88.4 R24, [R133+0x1100] ;  /* 0x001100008518783b */ /* 0x000fe60000004200 */
[----:B------:R-:W-:Y:S01]  /*ac90*/  FFMA.FTZ R164, R35, c[0x0][0x2d0], -R164 ;  /* 0x0000b40023a47a23 */ /* 0x000fe200000108a4 */
[----:B------:R-:W1:Y:S03]  /*aca0*/  MUFU.EX2 R151, R151 ;  /* 0x0000009700977308 */ /* 0x000e660000000800 */
[C---:B--2---:R-:W-:Y:S01]  /*acb0*/  HMMA.16816.F32 R68, R12.reuse, R16, R68 ;  /* 0x000000100c44723c */ /* 0x044fe20000001844 */
[----:B------:R-:W-:Y:S06]  /*acc0*/  LDSM.16.MT88.4 R128, [R134+0x1100] ;  /* 0x001100008680783b */ /* 0x000fec0000004200 */
[----:B------:R-:W-:Y:S01]  /*acd0*/  MUFU.EX2 R152, R152 ;  /* 0x0000009800987308 */ /* 0x000fe20000000800 */
[C---:B------:R-:W-:Y:S01]  /*ace0*/  HMMA.16816.F32 R72, R12.reuse, R18, R72 ;  /* 0x000000120c48723c */ /* 0x040fe20000001848 */
[----:B------:R-:W2:Y:S07]  /*acf0*/  LDSM.16.MT88.4 R16, [R185+UR4+0x1100] ;  /* 0x00110004b910783b */ /* 0x000eae0008004200 */
[C---:B------:R-:W-:Y:S01]  /*ad00*/  HMMA.16816.F32 R76, R12.reuse, R124, R76 ;  /* 0x0000007c0c4c723c */ /* 0x040fe2000000184c */
[----:B------:R-:W-:Y:S01]  /*ad10*/  LDSM.16.MT88.4 R32, [R134+0x1900] ;  /* 0x001900008620783b */ /* 0x000fe20000004200 */
[----:B------:R-:W1:Y:S06]  /*ad20*/  MUFU.EX2 R153, R153 ;  /* 0x0000009900997308 */ /* 0x000e6c0000000800 */
[C---:B------:R-:W-:Y:S01]  /*ad30*/  HMMA.16816.F32 R80, R12.reuse, R126, R80 ;  /* 0x0000007e0c50723c */ /* 0x040fe20000001850 */
[----:B------:R-:W1:Y:S03]  /*ad40*/  LDSM.16.MT88.4 R124, [R184+UR4+0x1100] ;  /* 0x00110004b87c783b */ /* 0x000e660008004200 */
[----:B------:R-:W-:Y:S04]  /*ad50*/  MUFU.EX2 R154, R154 ;  /* 0x0000009a009a7308 */ /* 0x000fe80000000800 */
[C---:B---3--:R-:W-:Y:S06]  /*ad60*/  HMMA.16816.F32 R84, R12.reuse, R136, R84 ;  /* 0x000000880c54723c */ /* 0x048fec0000001854 */
[----:B------:R-:W3:Y:S02]  /*ad70*/  MUFU.EX2 R155, R155 ;  /* 0x0000009b009b7308 */ /* 0x000ee40000000800 */
[C---:B------:R-:W-:Y:S01]  /*ad80*/  HMMA.16816.F32 R88, R12.reuse, R138, R88 ;  /* 0x0000008a0c58723c */ /* 0x040fe20000001858 */
[----:B------:R-:W-:Y:S07]  /*ad90*/  LDSM.16.MT88.4 R136, [R133+0x3100] ;  /* 0x003100008588783b */ /* 0x000fee0000004200 */
[C---:B----4-:R-:W-:Y:S01]  /*ada0*/  HMMA.16816.F32 R92, R12.reuse, R20, R92 ;  /* 0x000000140c5c723c */ /* 0x050fe2000000185c */
[----:B------:R-:W4:Y:S07]  /*adb0*/  MUFU.EX2 R218, R165 ;  /* 0x000000a500da7308 */ /* 0x000f2e0000000800 */
[----:B------:R-:W-:Y:S01]  /*adc0*/  HMMA.16816.F32 R96, R12, R22, R96 ;  /* 0x000000160c60723c */ /* 0x000fe20000001860 */
[----:B------:R-:W4:Y:S02]  /*add0*/  LDSM.16.MT88.4 R20, [R185+UR4+0x3100] ;  /* 0x00310004b914783b */ /* 0x000f240008004200 */
[----:B------:R-:W4:Y:S04]  /*ade0*/  MUFU.EX2 R164, R164 ;  /* 0x000000a400a47308 */ /* 0x000f280000000800 */
[----:B-----5:R-:W-:Y:S01]  /*adf0*/  F2FP.PACK_AB R12, R149, R148 ;  /* 0x00000094950c723e */ /* 0x020fe200000000ff */
[----:B------:R-:W-:Y:S01]  /*ae00*/  FADD.FTZ R148, R148, R171 ;  /* 0x000000ab94947221 */ /* 0x000fe20000010000 */
[----:B-1----:R-:W-:Y:S03]  /*ae10*/  F2FP.PACK_AB R13, R151, R150 ;  /* 0x00000096970d723e */ /* 0x002fe600000000ff */
[----:B------:R-:W-:Y:S01]  /*ae20*/  F2FP.PACK_AB R14, R153, R152 ;  /* 0x00000098990e723e */ /* 0x000fe200000000ff */
[----:B------:R-:W-:Y:S01]  /*ae30*/  FADD.FTZ R150, R150, R173 ;  /* 0x000000ad96967221 */ /* 0x000fe20000010000 */
[----:B---3--:R-:W-:Y:S01]  /*ae40*/  F2FP.PACK_AB R15, R155, R154 ;  /* 0x0000009a9b0f723e */ /* 0x008fe200000000ff */
        /* <DEDUP_REMOVED lines=8> */
[----:B------:R-:W1:Y:S07]  /*aed0*/  LDSM.16.MT88.4 R16, [R184+UR4+0x3100] ;  /* 0x00310004b810783b */ /* 0x000e6e0008004200 */
[C---:B------:R-:W-:Y:S08]  /*aee0*/  HMMA.16816.F32 R100, R12.reuse, R24, R100 ;  /* 0x000000180c64723c */ /* 0x040ff00000001864 */
[C---:B------:R-:W-:Y:S01]  /*aef0*/  HMMA.16816.F32 R104, R12.reuse, R26, R104 ;  /* 0x0000001a0c68723c */ /* 0x040fe20000001868 */
[----:B------:R-:W2:Y:S07]  /*af00*/  LDSM.16.MT88.4 R24, [R134+0x3100] ;  /* 0x003100008618783b */ /* 0x000eae0000004200 */
[C---:B------:R-:W-:Y:S08]  /*af10*/  HMMA.16816.F32 R108, R12.reuse, R124, R108 ;  /* 0x0000007c0c6c723c */ /* 0x040ff0000000186c */
[C---:B------:R-:W-:Y:S01]  /*af20*/  HMMA.16816.F32 R112, R12.reuse, R126, R112 ;  /* 0x0000007e0c70723c */ /* 0x040fe20000001870 */
[----:B------:R-:W3:Y:S07]  /*af30*/  LDSM.16.MT88.4 R124, [R185+UR4+0x5100] ;  /* 0x00510004b97c783b */ /* 0x000eee0008004200 */
        /* <DEDUP_REMOVED lines=16> */
[----:B------:R-:W3:Y:S07]  /*b040*/  LDSM.16.MT88.4 R124, [R185+UR4+0x1900] ;  /* 0x00190004b97c783b */ /* 0x000eee0008004200 */
[C---:B----4-:R-:W-:Y:S08]  /*b050*/  HMMA.16816.F32 R76, R12.reuse, R20, R76 ;  /* 0x000000140c4c723c */ /* 0x050ff0000000184c */
[C---:B------:R-:W-:Y:S01]  /*b060*/  HMMA.16816.F32 R80, R12.reuse, R22, R80 ;  /* 0x000000160c50723c */ /* 0x040fe20000001850 */
[----:B------:R-:W4:Y:S07]  /*b070*/  LDSM.16.MT88.4 R20, [R133+0x1900] ;  /* 0x001900008514783b */ /* 0x000f2e0000004200 */
[C---:B-1----:R-:W-:Y:S08]  /*b080*/  HMMA.16816.F32 R84, R12.reuse, R16, R84 ;  /* 0x000000100c54723c */ /* 0x042ff00000001854 */
[C---:B------:R-:W-:Y:S01]  /*b090*/  HMMA.16816.F32 R88, R12.reuse, R18, R88 ;  /* 0x000000120c58723c */ /* 0x040fe20000001858 */
[----:B------:R-:W1:Y:S07]  /*b0a0*/  LDSM.16.MT88.4 R16, [R185+UR4+0x3900] ;  /* 0x00390004b910783b */ /* 0x000e6e0008004200 */
[C---:B--2---:R-:W-:Y:S08]  /*b0b0*/  HMMA.16816.F32 R92, R12.reuse, R24, R92 ;  /* 0x000000180c5c723c */ /* 0x044ff0000000185c */
[----:B------:R-:W-:Y:S01]  /*b0c0*/  HMMA.16816.F32 R96, R12, R26, R96 ;  /* 0x0000001a0c60723c */ /* 0x000fe20000001860 */
[----:B------:R-:W2:Y:S06]  /*b0d0*/  LDSM.16.MT88.4 R24, [R185+UR4+0x5900] ;  /* 0x00590004b918783b */ /* 0x000eac0008004200 */
[----:B------:R-:W-:Y:S02]  /*b0e0*/  F2FP.PACK_AB R12, R175, R174 ;  /* 0x000000aeaf0c723e */ /* 0x000fe400000000ff */
[----:B------:R-:W-:Y:S03]  /*b0f0*/  F2FP.PACK_AB R13, R216, R209 ;  /* 0x000000d1d80d723e */ /* 0x000fe600000000ff */
[----:B------:R-:W-:Y:S01]  /*b100*/  F2FP.PACK_AB R14, R218, R217 ;  /* 0x000000d9da0e723e */ /* 0x000fe200000000ff */
[----:B------:R-:W-:Y:S01]  /*b110*/  FADD.FTZ R209, R209, R154 ;  /* 0x0000009ad1d17221 */ /* 0x000fe20000010000 */
[----:B------:R-:W-:Y:S03]  /*b120*/  F2FP.PACK_AB R15, R164, R219 ;  /* 0x000000dba40f723e */ /* 0x000fe600000000ff */
[----:B------:R-:W-:Y:S04]  /*b130*/  FADD.FTZ R216, R216, R209 ;  /* 0x000000d1d8d87221 */ /* 0x000fe80000010000 */
[C---:B---3--:R-:W-:Y:S03]  /*b140*/  HMMA.16816.F32 R128, R12.reuse, R124, R4 ;  /* 0x0000007c0c80723c */ /* 0x048fe60000001804 */
[----:B------:R-:W-:Y:S04]  /*b150*/  FADD.FTZ R219, R219, R216 ;  /* 0x000000d8dbdb7221 */ /* 0x000fe80000010000 */
[----:B------:R-:W-:Y:S01]  /*b160*/  FADD.FTZ R208, R164, R219 ;  /* 0x000000dba4d07221 */ /* 0x000fe20000010000 */
[C---:B------:R-:W-:Y:S01]  /*b170*/  HMMA.16816.F32 R124, R12.reuse, R126, R8 ;  /* 0x0000007e0c7c723c */ /* 0x040fe20000001808 */
[----:B------:R-:W3:Y:S07]  /*b180*/  LDSM.16.MT88.4 R8, [R133+0x5900] ;  /* 0x005900008508783b */ /* 0x000eee0000004200 */
[C---:B----4-:R-:W-:Y:S08]  /*b190*/  HMMA.16816.F32 R100, R12.reuse, R20, R100 ;  /* 0x000000140c64723c */ /* 0x050ff00000001864 */
[C---:B------:R-:W-:Y:S01]  /*b1a0*/  HMMA.16816.F32 R104, R12.reuse, R22, R104 ;  /* 0x000000160c68723c */ /* 0x040fe20000001868 */
[----:B------:R-:W-:Y:S07]  /*b1b0*/  LDSM.16.MT88.4 R20, [R134+0x5900] ;  /* 0x005900008614783b */ /* 0x000fee0000004200 */
[C---:B------:R-:W-:Y:S08]  /*b1c0*/  HMMA.16816.F32 R108, R12.reuse, R28, R108 ;  /* 0x0000001c0c6c723c */ /* 0x040ff0000000186c */
[C---:B------:R-:W-:Y:S08]  /*b1d0*/  HMMA.16816.F32 R112, R12.reuse, R30, R112 ;  /* 0x0000001e0c70723c */ /* 0x040ff00000001870 */
[C---:B------:R-:W-:Y:S08]  /*b1e0*/  HMMA.16816.F32 R116, R12.reuse, R32, R116 ;  /* 0x000000200c74723c */ /* 0x040ff00000001874 */
[C---:B------:R-:W-:Y:S08]  /*b1f0*/  HMMA.16816.F32 R120, R12.reuse, R34, R120 ;  /* 0x000000220c78723c */ /* 0x040ff00000001878 */
[C---:B-1----:R-:W-:Y:S08]  /*b200*/  HMMA.16816.F32 R36, R12.reuse, R16, R36 ;  /* 0x000000100c24723c */ /* 0x042ff00000001824 */
[C---:B------:R-:W-:Y:S01]  /*b210*/  HMMA.16816.F32 R40, R12.reuse, R18, R40 ;  /* 0x000000120c28723c */ /* 0x040fe20000001828 */
[----:B------:R-:W1:Y:S07]  /*b220*/  LDSM.16.MT88.4 R16, [R184+UR4+0x5900] ;  /* 0x00590004b810783b */ /* 0x000e6e0008004200 */
        /* <DEDUP_REMOVED lines=8> */
[C---:B---3--:R-:W-:Y:S07]  /*b2b0*/  HMMA.16816.F32 R76, R12.reuse, R8, R76 ;  /* 0x000000080c4c723c */ /* 0x048fee000000184c */
[----:B------:R-:W-:Y:S01]  /*b2c0*/  FADD.FTZ R8, R174, R153 ;  /* 0x00000099ae087221 */ /* 0x000fe20000010000 */
[C---:B------:R-:W-:Y:S04]  /*b2d0*/  HMMA.16816.F32 R80, R12.reuse, R10, R80 ;  /* 0x0000000a0c50723c */ /* 0x040fe80000001850 */
[----:B------:R-:W-:Y:S04]  /*b2e0*/  FADD.FTZ R8, R175, R8 ;  /* 0x00000008af087221 */ /* 0x000fe80000010000 */
[C---:B-1----:R-:W-:Y:S04]  /*b2f0*/  HMMA.16816.F32 R84, R12.reuse, R16, R84 ;  /* 0x000000100c54723c */ /* 0x042fe80000001854 */
[----:B------:R-:W-:Y:S04]  /*b300*/  FADD.FTZ R207, R217, R8 ;  /* 0x00000008d9cf7221 */ /* 0x000fe80000010000 */
[C---:B------:R-:W-:Y:S04]  /*b310*/  HMMA.16816.F32 R88, R12.reuse, R18, R88 ;  /* 0x000000120c58723c */ /* 0x040fe80000001858 */
[----:B------:R-:W-:Y:S04]  /*b320*/  FADD.FTZ R207, R218, R207 ;  /* 0x000000cfdacf7221 */ /* 0x000fe80000010000 */
        /* <DEDUP_REMOVED lines=20> */
[----:B------:R-:W-:Y:S01]  /*b470*/  IMAD R201, R6, c[0x0][0x2b8], R201 ;  /* 0x0000ae0006c97a24 */ /* 0x000fe200078e02c9 */
[----:B------:R-:W-:Y:S04]  /*b480*/  IADD3 R6, -R180, 0x10, RZ ;  /* 0x00000010b4067810 */ /* 0x000fe80007ffe1ff */
[----:B------:R-:W-:Y:S02]  /*b490*/  SHF.R.S32.HI R3, RZ, 0x1f, R201 ;  /* 0x0000001fff037819 */ /* 0x000fe400000114c9 */
[----:B------:R-:W-:Y:S03]  /*b4a0*/  LOP3.LUT R6, R6, 0xf, RZ, 0xc0, !PT ;  /* 0x0000000f06067812 */ /* 0x000fe600078ec0ff */
        /* <DEDUP_REMOVED lines=12> */
[----:B------:R-:W1:Y:S04]  /*b570*/  SHFL.IDX PT, R7, R18, 0x1, 0x181f ;  /* 0x00381f0012077f89 */ /* 0x000e6800000e0000 */
[----:B------:R-:W2:Y:S04]  /*b580*/  SHFL.IDX PT, R3, R10, 0x1, 0x181f ;  /* 0x00381f000a037f89 */ /* 0x000ea800000e0000 */
[----:B------:R-:W-:Y:S01]  /*b590*/  SHFL.IDX PT, R5, R10, RZ, 0x181f ;  /* 0x00181fff0a057589 */ /* 0x000fe200000e0000 */
[----:B-1----:R-:W-:Y:S04]  /*b5a0*/  IADD3 R12, P1, P0, R12, R7, R212 ;  /* 0x000000070c0c7210 */ /* 0x002fe8000783e0d4 */
[----:B--2---:R-:W-:Y:S02]  /*b5b0*/  IADD3.X R13, RZ, R3, R213, P1, P0 ;  /* 0x00000003ff0d7210 */ /* 0x004fe40000fe04d5 */
[----:B------:R-:W-:Y:S04]  /*b5c0*/  IADD3 R8, P1, P0, R8, R7, R192 ;  /* 0x0000000708087210 */ /* 0x000fe8000783e0c0 */
[----:B------:R-:W-:Y:S02]  /*b5d0*/  IADD3.X R9, RZ, R3, R210, P1, P0 ;  /* 0x00000003ff097210 */ /* 0x000fe40000fe04d2 */
[----:B------:R-:W-:Y:S04]  /*b5e0*/  IADD3 R6, P1, P0, R6, R7, R181 ;  /* 0x0000000706067210 */ /* 0x000fe8000783e0b5 */
[----:B------:R-:W-:Y:S02]  /*b5f0*/  IADD3.X R7, RZ, R3, R182, P1, P0 ;  /* 0x00000003ff077210 */ /* 0x000fe40000fe04b6 */
[----:B------:R-:W1:Y:S02]  /*b600*/  SHFL.IDX PT, R3, R18, RZ, 0x181f ;  /* 0x00181fff12037589 */ /* 0x000e6400000e0000 */
[----:B-1----:R-:W-:Y:S05]  /*b610*/  IADD3 R16, P0, R3, R212, RZ ;  /* 0x000000d403107210 */ /* 0x002fea0007f1e0ff */
[----:B------:R-:W-:Y:S01]  /*b620*/  IMAD.X R17, R5, 0x1, R213, P0 ;  /* 0x0000000105117824 */ /* 0x000fe200000e06d5 */
[----:B------:R-:W-:Y:S05]  /*b630*/  IADD3 R14, P0, R3, R192, RZ ;  /* 0x000000c0030e7210 */ /* 0x000fea0007f1e0ff */
[----:B------:R-:W-:Y:S01]  /*b640*/  IMAD.X R15, R5, 0x1, R210, P0 ;  /* 0x00000001050f7824 */ /* 0x000fe200000e06d2 */
        /* <DEDUP_REMOVED lines=16> */
.L_x_2432:
        /* <DEDUP_REMOVED lines=10> */
.L_x_2430:
[----:B------:R-:W-:-:S13]  /*b7f0*/  ISETP.GE.AND P0, PT, R209, R194, PT ;  /* 0x000000c2d100720c */ /* 0x000fda0003f06270 */
[----:B------:R-:W-:Y:S05]  /*b800*/  @!P0 BRA `(.L_x_2434) ;  /* 0x0000362000008947 */ /* 0x000fea0003800000 */
[----:B------:R-:W-:Y:S01]  /*b810*/  IMAD.MOV.U32 R192, RZ, RZ, 0x40 ;  /* 0x00000040ffc07424 */ /* 0x000fe200078e00ff */
[----:B------:R-:W-:Y:S01]  /*b820*/  LOP3.LUT P0, RZ, R179, 0x4, RZ, 0xc0, !PT ;  /* 0x00000004b3ff7812 */ /* 0x000fe2000780c0ff */
[----:B------:R-:W-:Y:S01]  /*b830*/  IMAD.MOV.U32 R3, RZ, RZ, R0 ;  /* 0x000000ffff037224 */ /* 0x000fe200078e0000 */
[----:B-1----:R-:W-:Y:S01]  /*b840*/  SHF.R.S32.HI R5, RZ, 0x1f, R178 ;  /* 0x0000001fff057819 */ /* 0x002fe200000114b2 */
[----:B------:R-:W-:Y:S01]  /*b850*/  IMAD.MOV.U32 R132, RZ, RZ, R2 ;  /* 0x000000ffff847224 */ /* 0x000fe200078e0002 */
[----:B------:R-:W-:Y:S01]  /*b860*/  SHF.R.S32.HI R0, RZ, 0x1f, R177 ;  /* 0x0000001fff007819 */ /* 0x000fe200000114b1 */
[----:B------:R-:W-:Y:S01]  /*b870*/  IMAD.SHL.U32 R212, R178, 0x2, RZ ;  /* 0x00000002b2d47824 */ /* 0x000fe200078e00ff */
[----:B------:R-:W-:Y:S01]  /*b880*/  SHF.R.S32.HI R213, RZ, 0x1f, R176 ;  /* 0x0000001fffd57819 */ /* 0x000fe200000114b0 */
[----:B------:R-:W-:Y:S01]  /*b890*/  IMAD.SHL.U32 R214, R177, 0x2, RZ ;  /* 0x00000002b1d67824 */ /* 0x000fe200078e00ff */
[----:B------:R-:W-:Y:S01]  /*b8a0*/  SEL R192, R192, 0xffffffc0, !P0 ;  /* 0xffffffc0c0c07807 */ /* 0x000fe20004000000 */
[----:B------:R-:W-:Y:S01]  /*b8b0*/  IMAD.SHL.U32 R215, R176, 0x2, RZ ;  /* 0x00000002b0d77824 */ /* 0x000fe200078e00ff */
[----:B------:R-:W-:-:S02]  /*b8c0*/  SHF.L.U64.HI R210, R178, 0x1, R5 ;  /* 0x00000001b2d27819 */ /* 0x000fc40000010205 */
[----:B------:R-:W-:Y:S02]  /*b8d0*/  SHF.L.U64.HI R211, R177, 0x1, R0 ;  /* 0x00000001b1d37819 */ /* 0x000fe40000010200 */
[----:B------:R-:W-:Y:S02]  /*b8e0*/  SHF.L.U64.HI R213, R176, 0x1, R213 ;  /* 0x00000001b0d57819 */ /* 0x000fe400000102d5 */
.L_x_2445:
        /* <DEDUP_REMOVED lines=33> */
[C---:B-----5:R-:W-:Y:S05]  /*bb00*/  IADD3 R22, P0, R11.reuse, R212, RZ ;  /* 0x000000d40b167210 */ /* 0x060fea0007f1e0ff */
[C-C-:B----4-:R-:W-:Y:S01]  /*bb10*/  IMAD.X R23, R0.reuse, 0x1, R210.reuse, P0 ;  /* 0x0000000100177824 */ /* 0x150fe200000e06d2 */
[C---:B------:R-:W-:Y:S04]  /*bb20*/  IADD3 R14, P0, R11.reuse, R214, RZ ;  /* 0x000000d60b0e7210 */ /* 0x040fe80007f1e0ff */
[C---:B------:R-:W-:Y:S02]  /*bb30*/  IADD3.X R15, R0.reuse, R211, RZ, P0, !PT ;  /* 0x000000d3000f7210 */ /* 0x040fe400007fe4ff */
[----:B------:R-:W-:Y:S05]  /*bb40*/  IADD3 R10, P0, R11, R215, RZ ;  /* 0x000000d70b0a7210 */ /* 0x000fea0007f1e0ff */
[--C-:B------:R-:W-:Y:S01]  /*bb50*/  IMAD.X R11, R0, 0x1, R213.reuse, P0 ;  /* 0x00000001000b7824 */ /* 0x100fe200000e06d5 */
        /* <DEDUP_REMOVED lines=15> */
.L_x_2435:
[C---:B--23--:R-:W-:Y:S01]  /*bc50*/  HMMA.16816.F32 R4, R136.reuse, R140, RZ ;  /* 0x0000008c8804723c */ /* 0x04cfe200000018ff */
[----:B------:R-:W-:Y:S01]  /*bc60*/  LDSM.16.M88.4 R172, [R186] ;  /* 0x00000000baac783b */ /* 0x000fe20000000200 */
[----:B------:R-:W-:Y:S01]  /*bc70*/  UIADD3 UR18, UR16, 0x1, URZ ;  /* 0x0000000110127890 */ /* 0x000fe2000fffe03f */
[----:B------:R-:W-:Y:S01]  /*bc80*/  ISETP.NE.AND P0, PT, R197, 0x1, PT ;  /* 0x00000001c500780c */ /* 0x000fe20003f05270 */
[C---:B------:R-:W-:Y:S01]  /*bc90*/  IMAD.IADD R0, R192.reuse, 0x1, R21 ;  /* 0x00000001c0007824 */ /* 0x040fe200078e0215 */
[C---:B------:R-:W-:Y:S01]  /*bca0*/  IADD3 R135, R192.reuse, UR4, R191 ;  /* 0x00000004c0877c10 */ /* 0x040fe2000fffe0bf */
[----:B------:R-:W-:Y:S01]  /*bcb0*/  IMAD.IADD R2, R192, 0x1, R133 ;  /* 0x00000001c0027824 */ /* 0x000fe200078e0285 */
[----:B------:R-:W0:Y:S01]  /*bcc0*/  LDGDEPBAR ;  /* 0x00000000000079af */ /* 0x000e220000000000 */
[C---:B------:R-:W-:Y:S01]  /*bcd0*/  HMMA.16816.F32 R8, R136.reuse, R142, RZ ;  /* 0x0000008e8808723c */ /* 0x040fe200000018ff */
[----:B------:R-:W-:Y:S01]  /*bce0*/  ISETP.LE.AND P2, PT, R196, c[0x0][0x32c], PT ;  /* 0x0000cb00c4007a0c */ /* 0x000fe20003f43270 */
[----:B------:R-:W-:Y:S02]  /*bcf0*/  UISETP.GE.AND UP0, UPT, UR16, 0x1, UPT ;  /* 0x000000011000788c */ /* 0x000fe4000bf06270 */
[----:B------:R-:W-:Y:S01]  /*bd00*/  IMAD.IADD R134, R188, 0x1, R135 ;  /* 0x00000001bc867824 */ /* 0x000fe200078e0287 */
[----:B------:R-:W-:Y:S01]  /*bd10*/  LDSM.16.M88.4 R140, [R187] ;  /* 0x00000000bb8c783b */ /* 0x000fe20000000200 */
[----:B------:R-:W-:Y:S02]  /*bd20*/  USEL UR16, UR18, URZ, !UP0 ;  /* 0x0000003f12107287 */ /* 0x000fe4000c000000 */
[C---:B----4-:R-:W-:Y:S03]  /*bd30*/  HMMA.16816.F32 R12, R136.reuse, R16, RZ ;  /* 0x00000010880c723c */ /* 0x050fe600000018ff */
[----:B------:R-:W2:Y:S05]  /*bd40*/  LDSM.16.M88.4 R164, [R0+0xc100] ;  /* 0x00c1000000a4783b */ /* 0x000eaa0000000200 */
[C---:B------:R-:W-:Y:S01]  /*bd50*/  HMMA.16816.F32 R16, R136.reuse, R18, RZ ;  /* 0x000000128810723c */ /* 0x040fe200000018ff */
[----:B------:R-:W3:Y:S06]  /*bd60*/  LDSM.16.M88.4 R168, [R0+0xc900] ;  /* 0x00c9000000a8783b */ /* 0x000eec0000000200 */
[----:B------:R-:W-:Y:S01]  /*bd70*/  LDSM.16.M88.4 R176, [R2+0xc100] ;  /* 0x00c1000002b0783b */ /* 0x000fe20000000200 */
[C---:B-1----:R-:W-:Y:S05]  /*bd80*/  HMMA.16816.F32 R20, R136.reuse, R24, RZ ;  /* 0x000000188814723c */ /* 0x042fea00000018ff */
[----:B------:R-:W-:Y:S03]  /*bd90*/  LDSM.16.M88.4 R180, [R2+0xc900] ;  /* 0x00c9000002b4783b */ /* 0x000fe60000000200 */
[C---:B------:R-:W-:Y:S08]  /*bda0*/  HMMA.16816.F32 R24, R136.reuse, R26, RZ ;  /* 0x0000001a8818723c */ /* 0x040ff000000018ff */
[C---:B------:R-:W-:Y:S08]  /*bdb0*/  HMMA.16816.F32 R28, R136.reuse, R32, RZ ;  /* 0x00000020881c723c */ /* 0x040ff000000018ff */
[----:B------:R-:W-:Y:S01]  /*bdc0*/  HMMA.16816.F32 R32, R136, R34, RZ ;  /* 0x000000228820723c */ /* 0x000fe200000018ff */
        /* <DEDUP_REMOVED lines=12> */
[----:B------:R-:W5:Y:S06]  /*be90*/  LDSM.16.M88.4 R144, [R2+0xd100] ;  /* 0x00d100000290783b */ /* 0x000f6c0000000200 */
[----:B------:R-:W4:Y:S01]  /*bea0*/  LDSM.16.M88.4 R160, [R191+UR4+0xe100] ;  /* 0x00e10004bfa0783b */ /* 0x000f220008000200 */
[C---:B--2---:R-:W-:Y:S08]  /*beb0*/  HMMA.16816.F32 R4, R140.reuse, R164, R4 ;  /* 0x000000a48c04723c */ /* 0x044ff00000001804 */
[C---:B------:R-:W-:Y:S01]  /*bec0*/  HMMA.16816.F32 R8, R140.reuse, R166, R8 ;  /* 0x000000a68c08723c */ /* 0x040fe20000001808 */
[----:B------:R-:W2:Y:S07]  /*bed0*/  LDSM.16.M88.4 R164, [R191+UR4+0xe900] ;  /* 0x00e90004bfa4783b */ /* 0x000eae0008000200 */
[C---:B---3--:R-:W-:Y:S08]  /*bee0*/  HMMA.16816.F32 R12, R140.reuse, R168, R12 ;  /* 0x000000a88c0c723c */ /* 0x048ff0000000180c */
[C---:B------:R-:W-:Y:S01]  /*bef0*/  HMMA.16816.F32 R16, R140.reuse, R170, R16 ;  /* 0x000000aa8c10723c */ /* 0x040fe20000001810 */
[----:B------:R-:W-:Y:S07]  /*bf00*/  LDSM.16.M88.4 R168, [R133+0xe100] ;  /* 0x00e1000085a8783b */ /* 0x000fee0000000200 */
[C---:B-1----:R-:W-:Y:S08]  /*bf10*/  HMMA.16816.F32 R20, R140.reuse, R136, R20 ;  /* 0x000000888c14723c */ /* 0x042ff00000001814 */
[C---:B------:R-:W-:Y:S01]  /*bf20*/  HMMA.16816.F32 R24, R140.reuse, R138, R24 ;  /* 0x0000008a8c18723c */ /* 0x040fe20000001818 */
[----:B------:R-:W1:Y:S07]  /*bf30*/  LDSM.16.M88.4 R136, [R191+UR4+0xf100] ;  /* 0x00f10004bf88783b */ /* 0x000e6e0008000200 */
[C---:B----4-:R-:W-:Y:S08]  /*bf40*/  HMMA.16816.F32 R28, R140.reuse, R148, R28 ;  /* 0x000000948c1c723c */ /* 0x050ff0000000181c */
[----:B------:R-:W-:Y:S01]  /*bf50*/  HMMA.16816.F32 R32, R140, R150, R32 ;  /* 0x000000968c20723c */ /* 0x000fe20000001820 */
[----:B------:R-:W3:Y:S06]  /*bf60*/  LDSM.16.M88.4 R140, [R191+UR4+0xf900] ;  /* 0x00f90004bf8c783b */ /* 0x000eec0008000200 */
[----:B------:R-:W4:Y:S01]  /*bf70*/  LDSM.16.M88.4 R148, [R189+0x4000] ;  /* 0x00400000bd94783b */ /* 0x000f220000000200 */
[C---:B------:R-:W-:Y:S08]  /*bf80*/  HMMA.16816.F32 R4, R172.reuse, R176, R4 ;  /* 0x000000b0ac04723c */ /* 0x040ff00000001804 */
[C---:B------:R-:W-:Y:S01]  /*bf90*/  HMMA.16816.F32 R8, R172.reuse, R178, R8 ;  /* 0x000000b2ac08723c */ /* 0x040fe20000001808 */
[----:B------:R-:W1:Y:S07]  /*bfa0*/  LDSM.16.M88.4 R176, [R133+0xe900] ;  /* 0x00e9000085b0783b */ /* 0x000e6e0000000200 */
[C---:B------:R-:W-:Y:S08]  /*bfb0*/  HMMA.16816.F32 R12, R172.reuse, R180, R12 ;  /* 0x000000b4ac0c723c */ /* 0x040ff0000000180c */
[C---:B------:R-:W-:Y:S08]  /*bfc0*/  HMMA.16816.F32 R16, R172.reuse, R182, R16 ;  /* 0x000000b6ac10723c */ /* 0x040ff00000001810 */
[C---:B-----5:R-:W-:Y:S08]  /*bfd0*/  HMMA.16816.F32 R20, R172.reuse, R144, R20 ;  /* 0x00000090ac14723c */ /* 0x060ff00000001814 */
[C---:B------:R-:W-:Y:S01]  /*bfe0*/  HMMA.16816.F32 R24, R172.reuse, R146, R24 ;  /* 0x00000092ac18723c */ /* 0x040fe20000001818 */
[----:B------:R-:W5:Y:S07]  /*bff0*/  LDSM.16.M88.4 R144, [R133+0xf100] ;  /* 0x00f100008590783b */ /* 0x000f6e0000000200 */
[C---:B------:R-:W-:Y:S08]  /*c000*/  HMMA.16816.F32 R28, R172.reuse, R152, R28 ;  /* 0x00000098ac1c723c */ /* 0x040ff0000000181c */
[----:B------:R-:W-:Y:S01]  /*c010*/  HMMA.16816.F32 R32, R172, R154, R32 ;  /* 0x0000009aac20723c */ /* 0x000fe20000001820 */
[----:B------:R-:W3:Y:S07]  /*c020*/  LDSM.16.M88.4 R152, [R133+0xf900] ;  /* 0x00f900008598783b */ /* 0x000eee0000000200 */
[C---:B------:R-:W-:Y:S08]  /*c030*/  HMMA.16816.F32 R4, R156.reuse, R160, R4 ;  /* 0x000000a09c04723c */ /* 0x040ff00000001804 */
[C---:B------:R-:W-:Y:S01]  /*c040*/  HMMA.16816.F32 R8, R156.reuse, R162, R8 ;  /* 0x000000a29c08723c */ /* 0x040fe20000001808 */
[----:B------:R-:W-:Y:S07]  /*c050*/  LDSM.16.M88.4 R160, [R0+0xf100] ;  /* 0x00f1000000a0783b */ /* 0x000fee0000000200 */
[C---:B--2---:R-:W-:Y:S08]  /*c060*/  HMMA.16816.F32 R12, R156.reuse, R164, R12 ;  /* 0x000000a49c0c723c */ /* 0x044ff0000000180c */
[C---:B------:R-:W-:Y:S01]  /*c070*/  HMMA.16816.F32 R16, R156.reuse, R166, R16 ;  /* 0x000000a69c10723c */ /* 0x040fe20000001810 */
[----:B------:R-:W-:Y:S07]  /*c080*/  LDSM.16.M88.4 R164, [R186+0x4000] ;  /* 0x00400000baa4783b */ /* 0x000fee0000000200 */
[C---:B-1----:R-:W-:Y:S08]  /*c090*/  HMMA.16816.F32 R20, R156.reuse, R136, R20 ;  /* 0x000000889c14723c */ /* 0x042ff00000001814 */
[C---:B------:R-:W-:Y:S01]  /*c0a0*/  HMMA.16816.F32 R24, R156.reuse, R138, R24 ;  /* 0x0000008a9c18723c */ /* 0x040fe20000001818 */
[----:B------:R-:W-:Y:S07]  /*c0b0*/  LDSM.16.M88.4 R136, [R187+0x4000] ;  /* 0x00400000bb88783b */ /* 0x000fee0000000200 */
[C---:B---3--:R-:W-:Y:S08]  /*c0c0*/  HMMA.16816.F32 R28, R156.reuse, R140, R28 ;  /* 0x0000008c9c1c723c */ /* 0x048ff0000000181c */
[----:B------:R-:W-:Y:S01]  /*c0d0*/  HMMA.16816.F32 R32, R156, R142, R32 ;  /* 0x0000008e9c20723c */ /* 0x000fe20000001820 */
[----:B------:R-:W1:Y:S06]  /*c0e0*/  LDSM.16.M88.4 R140, [R0+0xe100] ;  /* 0x00e10000008c783b */ /* 0x000e6c0000000200 */
[----:B------:R-:W2:Y:S01]  /*c0f0*/  LDSM.16.M88.4 R156, [R0+0xe900] ;  /* 0x00e90000009c783b */ /* 0x000ea20000000200 */
[C---:B----4-:R-:W-:Y:S08]  /*c100*/  HMMA.16816.F32 R4, R148.reuse, R168, R4 ;  /* 0x000000a89404723c */ /* 0x050ff00000001804 */
[C---:B------:R-:W-:Y:S01]  /*c110*/  HMMA.16816.F32 R8, R148.reuse, R170, R8 ;  /* 0x000000aa9408723c */ /* 0x040fe20000001808 */
[----:B------:R-:W-:Y:S07]  /*c120*/  LDSM.16.M88.4 R168, [R2+0xe100] ;  /* 0x00e1000002a8783b */ /* 0x000fee0000000200 */
[C---:B------:R-:W-:Y:S08]  /*c130*/  HMMA.16816.F32 R12, R148.reuse, R176, R12 ;  /* 0x000000b0940c723c */ /* 0x040ff0000000180c */
[C---:B------:R-:W-:Y:S08]  /*c140*/  HMMA.16816.F32 R16, R148.reuse, R178, R16 ;  /* 0x000000b29410723c */ /* 0x040ff00000001810 */
[C---:B-----5:R-:W-:Y:S08]  /*c150*/  HMMA.16816.F32 R20, R148.reuse, R144, R20 ;  /* 0x000000909414723c */ /* 0x060ff00000001814 */
[C---:B------:R-:W-:Y:S01]  /*c160*/  HMMA.16816.F32 R24, R148.reuse, R146, R24 ;  /* 0x000000929418723c */ /* 0x040fe20000001818 */
[----:B------:R-:W3:Y:S07]  /*c170*/  LDSM.16.M88.4 R144, [R0+0xf900] ;  /* 0x00f900000090783b */ /* 0x000eee0000000200 */
[C---:B------:R-:W-:Y:S08]  /*c180*/  HMMA.16816.F32 R28, R148.reuse, R152, R28 ;  /* 0x00000098941c723c */ /* 0x040ff0000000181c */
[----:B------:R-:W-:Y:S01]  /*c190*/  HMMA.16816.F32 R32, R148, R154, R32 ;  /* 0x0000009a9420723c */ /* 0x000fe20000001820 */
[----:B------:R-:W4:Y:S06]  /*c1a0*/  LDSM.16.M88.4 R148, [R134+0xe900] ;  /* 0x00e900008694783b */ /* 0x000f2c0000000200 */
[----:B------:R-:W5:Y:S01]  /*c1b0*/  LDSM.16.M88.4 R152, [R134+0xf100] ;  /* 0x00f100008698783b */ /* 0x000f620000000200 */
[C---:B-1----:R-:W-:Y:S08]  /*c1c0*/  HMMA.16816.F32 R4, R136.reuse, R140, R4 ;  /* 0x0000008c8804723c */ /* 0x042ff00000001804 */
[C---:B------:R-:W-:Y:S01]  /*c1d0*/  HMMA.16816.F32 R8, R136.reuse, R142, R8 ;  /* 0x0000008e8808723c */ /* 0x040fe20000001808 */
[----:B------:R-:W1:Y:S07]  /*c1e0*/  LDSM.16.M88.4 R140, [R134+0xf900] ;  /* 0x00f90000868c783b */ /* 0x000e6e0000000200 */
[C---:B--2---:R-:W-:Y:S08]  /*c1f0*/  HMMA.16816.F32 R12, R136.reuse, R156, R12 ;  /* 0x0000009c880c723c */ /* 0x044ff0000000180c */
[C---:B------:R-:W-:Y:S01]  /*c200*/  HMMA.16816.F32 R16, R136.reuse, R158, R16 ;  /* 0x0000009e8810723c */ /* 0x040fe20000001810 */
[----:B------:R-:W-:Y:S07]  /*c210*/  LDSM.16.M88.4 R156, [R191+UR4+0x10900] ;  /* 0x01090004bf9c783b */ /* 0x000fee0008000200 */
[C---:B------:R-:W-:Y:S08]  /*c220*/  HMMA.16816.F32 R20, R136.reuse, R160, R20 ;  /* 0x000000a08814723c */ /* 0x040ff00000001814 */
[C---:B------:R-:W-:Y:S01]  /*c230*/  HMMA.16816.F32 R24, R136.reuse, R162, R24 ;  /* 0x000000a28818723c */ /* 0x040fe20000001818 */
[----:B------:R-:W-:Y:S07]  /*c240*/  LDSM.16.M88.4 R160, [R191+UR4+0x11100] ;  /* 0x01110004bfa0783b */ /* 0x000fee0008000200 */
[C---:B---3--:R-:W-:Y:S08]  /*c250*/  HMMA.16816.F32 R28, R136.reuse, R144, R28 ;  /* 0x00000090881c723c */ /* 0x048ff0000000181c */
[----:B------:R-:W-:Y:S01]  /*c260*/  HMMA.16816.F32 R32, R136, R146, R32 ;  /* 0x000000928820723c */ /* 0x000fe20000001820 */
[----:B------:R-:W-:Y:S06]  /*c270*/  LDSM.16.M88.4 R136, [R193+0x8000] ;  /* 0x00800000c188783b */ /* 0x000fec0000000200 */
[----:B------:R-:W2:Y:S01]  /*c280*/  LDSM.16.M88.4 R144, [R191+UR4+0x10100] ;  /* 0x01010004bf90783b */ /* 0x000ea20008000200 */
[C---:B------:R-:W-:Y:S08]  /*c290*/  HMMA.16816.F32 R4, R164.reuse, R168, R4 ;  /* 0x000000a8a404723c */ /* 0x040ff00000001804 */
[C---:B------:R-:W-:Y:S01]  /*c2a0*/  HMMA.16816.F32 R8, R164.reuse, R170, R8 ;  /* 0x000000aaa408723c */ /* 0x040fe20000001808 */
[----:B------:R-:W-:Y:S07]  /*c2b0*/  LDSM.16.M88.4 R168, [R133+0x10100] ;  /* 0x0101000085a8783b */ /* 0x000fee0000000200 */
[C---:B----4-:R-:W-:Y:S08]  /*c2c0*/  HMMA.16816.F32 R12, R164.reuse, R148, R12 ;  /* 0x00000094a40c723c */ /* 0x050ff0000000180c */
[C---:B------:R-:W-:Y:S01]  /*c2d0*/  HMMA.16816.F32 R16, R164.reuse, R150, R16 ;  /* 0x00000096a410723c */ /* 0x040fe20000001810 */
[----:B------:R-:W3:Y:S07]  /*c2e0*/  LDSM.16.M88.4 R148, [R191+UR4+0x11900] ;  /* 0x01190004bf94783b */ /* 0x000eee0008000200 */
[C---:B-----5:R-:W-:Y:S08]  /*c2f0*/  HMMA.16816.F32 R20, R164.reuse, R152, R20 ;  /* 0x00000098a414723c */ /* 0x060ff00000001814 */
[C---:B------:R-:W-:Y:S01]  /*c300*/  HMMA.16816.F32 R24, R164.reuse, R154, R24 ;  /* 0x0000009aa418723c */ /* 0x040fe20000001818 */
[----:B------:R-:W4:Y:S07]  /*c310*/  LDSM.16.M88.4 R152, [R189+0x8000] ;  /* 0x00800000bd98783b */ /* 0x000f2e0000000200 */
[C---:B-1----:R-:W-:Y:S08]  /*c320*/  HMMA.16816.F32 R28, R164.reuse, R140, R28 ;  /* 0x0000008ca41c723c */ /* 0x042ff0000000181c */
[----:B------:R-:W-:Y:S01]  /*c330*/  HMMA.16816.F32 R32, R164, R142, R32 ;  /* 0x0000008ea420723c */ /* 0x000fe20000001820 */
[----:B------:R-:W1:Y:S06]  /*c340*/  LDSM.16.M88.4 R140, [R133+0x10900] ;  /* 0x01090000858c783b */ /* 0x000e6c0000000200 */
[----:B------:R-:W-:Y:S01]  /*c350*/  LDSM.16.M88.4 R164, [R0+0x10100] ;  /* 0x0101000000a4783b */ /* 0x000fe20000000200 */
[C---:B--2---:R-:W-:Y:S08]  /*c360*/  HMMA.16816.F32 R4, R136.reuse, R144, R4 ;  /* 0x000000908804723c */ /* 0x044ff00000001804 */
        /* <DEDUP_REMOVED lines=10> */
[----:B------:R-:W3:Y:S06]  /*c410*/  LDSM.16.M88.4 R136, [R0+0x10900] ;  /* 0x010900000088783b */ /* 0x000eec0000000200 */
[----:B------:R-:W3:Y:S01]  /*c420*/  LDSM.16.M88.4 R148, [R0+0x11100] ;  /* 0x011100000094783b */ /* 0x000ee20000000200 */
[C---:B----4-:R-:W-:Y:S08]  /*c430*/  HMMA.16816.F32 R4, R152.reuse, R168, R4 ;  /* 0x000000a89804723c */ /* 0x050ff00000001804 */
[C---:B------:R-:W-:Y:S08]  /*c440*/  HMMA.16816.F32 R8, R152.reuse, R170, R8 ;  /* 0x000000aa9808723c */ /* 0x040ff00000001808 */
[C---:B-1----:R-:W-:Y:S08]  /*c450*/  HMMA.16816.F32 R12, R152.reuse, R140, R12 ;  /* 0x0000008c980c723c */ /* 0x042ff0000000180c */
[C---:B------:R-:W-:Y:S01]  /*c460*/  HMMA.16816.F32 R16, R152.reuse, R142, R16 ;  /* 0x0000008e9810723c */ /* 0x040fe20000001810 */
[----:B------:R1:W4:Y:S07]  /*c470*/  LDSM.16.M88.4 R140, [R0+0x11900] ;  /* 0x01190000008c783b */ /* 0x00032e0000000200 */
[C---:B--2---:R-:W-:Y:S08]  /*c480*/  HMMA.16816.F32 R20, R152.reuse, R144, R20 ;  /* 0x000000909814723c */ /* 0x044ff00000001814 */
[C---:B------:R-:W-:Y:S01]  /*c490*/  HMMA.16816.F32 R24, R152.reuse, R146, R24 ;  /* 0x000000929818723c */ /* 0x040fe20000001818 */
[----:B------:R-:W-:Y:S07]  /*c4a0*/  LDSM.16.M88.4 R144, [R186+0x8000] ;  /* 0x00800000ba90783b */ /* 0x000fee0000000200 */
[C---:B-----5:R-:W-:Y:S04]  /*c4b0*/  HMMA.16816.F32 R28, R152.reuse, R156, R28 ;  /* 0x0000009c981c723c */ /* 0x060fe8000000181c */
[----:B-1----:R-:W-:Y:S04]  /*c4c0*/  IMAD.MOV.U32 R0, RZ, RZ, R205 ;  /* 0x000000ffff007224 */ /* 0x002fe800078e00cd */
[----:B------:R-:W-:Y:S01]  /*c4d0*/  HMMA.16816.F32 R32, R152, R158, R32 ;  /* 0x0000009e9820723c */ /* 0x000fe20000001820 */
[----:B------:R1:W2:Y:S06]  /*c4e0*/  LDSM.16.M88.4 R152, [R2+0x10100] ;  /* 0x010100000298783b */ /* 0x0002ac0000000200 */
[----:B------:R-:W-:Y:S01]  /*c4f0*/  LDSM.16.M88.4 R156, [R134+0x10900] ;  /* 0x01090000869c783b */ /* 0x000fe20000000200 */
[C---:B------:R-:W-:Y:S08]  /*c500*/  HMMA.16816.F32 R4, R160.reuse, R164, R4 ;  /* 0x000000a4a004723c */ /* 0x040ff00000001804 */
[C---:B------:R-:W-:Y:S01]  /*c510*/  HMMA.16816.F32 R8, R160.reuse, R166, R8 ;  /* 0x000000a6a008723c */ /* 0x040fe20000001808 */
[----:B------:R-:W-:Y:S07]  /*c520*/  LDSM.16.M88.4 R164, [R134+0x11100] ;  /* 0x0111000086a4783b */ /* 0x000fee0000000200 */
[C---:B---3--:R-:W-:Y:S04]  /*c530*/  HMMA.16816.F32 R12, R160.reuse, R136, R12 ;  /* 0x00000088a00c723c */ /* 0x048fe8000000180c */
[----:B-1----:R-:W-:Y:S04]  /*c540*/  @P0 IMAD.HI.U32 R2, R205, c[0x0][0x2c8], RZ ;  /* 0x0000b200cd020a27 */ /* 0x002fe800078e00ff */
[C---:B------:R-:W-:Y:S01]  /*c550*/  HMMA.16816.F32 R16, R160.reuse, R138, R16 ;  /* 0x0000008aa010723c */ /* 0x040fe20000001810 */
[----:B------:R-:W-:Y:S03]  /*c560*/  LDSM.16.M88.4 R136, [R134+0x11900] ;  /* 0x011900008688783b */ /* 0x000fe60000000200 */
[----:B------:R-:W-:Y:S04]  /*c570*/  @P0 SHF.R.U32.HI R0, RZ, c[0x0][0x2cc], R2 ;  /* 0x0000b300ff000a19 */ /* 0x000fe80000011602 */
[C---:B------:R-:W-:Y:S01]  /*c580*/  HMMA.16816.F32 R20, R160.reuse, R148, R20 ;  /* 0x00000094a014723c */ /* 0x040fe20000001814 */
[----:B------:R-:W1:Y:S06]  /*c590*/  SHFL.IDX PT, R134, R0, RZ, 0x1c1f ;  /* 0x001c1fff00867589 */ /* 0x000e6c00000e0000 */
[----:B------:R-:W-:Y:S01]  /*c5a0*/  IMAD.SHL.U32 R149, R209, 0x40, RZ ;  /* 0x00000040d1957824 */ /* 0x000fe200078e00ff */
[C---:B------:R-:W-:Y:S04]  /*c5b0*/  HMMA.16816.F32 R24, R160.reuse, R150, R24 ;  /* 0x00000096a018723c */ /* 0x040fe80000001818 */
[----:B------:R-:W-:Y:S04]  /*c5c0*/  IADD3 R2, -R206, 0x1, -R149 ;  /* 0x00000001ce027810 */ /* 0x000fe80007ffe995 */
[C---:B----4-:R-:W-:Y:S04]  /*c5d0*/  HMMA.16816.F32 R28, R160.reuse, R140, R28 ;  /* 0x0000008ca01c723c */ /* 0x050fe8000000181c */
[----:B------:R-:W-:Y:S04]  /*c5e0*/  IADD3 R2, R2, -c[0x0][0x168], R199 ;  /* 0x80005a0002027a10 */ /* 0x000fe80007ffe0c7 */
[----:B------:R-:W-:Y:S04]  /*c5f0*/  HMMA.16816.F32 R32, R160, R142, R32 ;  /* 0x0000008ea020723c */ /* 0x000fe80000001820 */
[C---:B------:R-:W-:Y:S02]  /*c600*/  IADD3 R133, R2.reuse, c[0x0][0x328], RZ ;  /* 0x0000ca0002857a10 */ /* 0x040fe40007ffe0ff */
[----:B------:R-:W-:Y:S02]  /*c610*/  IADD3 R2, R2, UR17, RZ ;  /* 0x0000001102027c10 */ /* 0x000fe4000fffe0ff */
[C---:B--2---:R-:W-:Y:S05]  /*c620*/  HMMA.16816.F32 R4, R144.reuse, R152, R4 ;  /* 0x000000989004723c */ /* 0x044fea0000001804 */
[--C-:B-1----:R-:W-:Y:S02]  /*c630*/  IMAD.IADD R142, R133, 0x1, R134.reuse ;  /* 0x00000001858e7824 */ /* 0x102fe400078e0286 */
[----:B------:R-:W-:Y:S01]  /*c640*/  IMAD.IADD R135, R2, 0x1, R134 ;  /* 0x0000000102877824 */ /* 0x000fe200078e0286 */
[C---:B------:R-:W-:Y:S08]  /*c650*/  HMMA.16816.F32 R8, R144.reuse, R154, R8 ;  /* 0x0000009a9008723c */ /* 0x040ff00000001808 */
[C---:B------:R-:W-:Y:S08]  /*c660*/  HMMA.16816.F32 R12, R144.reuse, R156, R12 ;  /* 0x0000009c900c723c */ /* 0x040ff0000000180c */
[C---:B------:R-:W-:Y:S08]  /*c670*/  HMMA.16816.F32 R16, R144.reuse, R158, R16 ;  /* 0x0000009e9010723c */ /* 0x040ff00000001810 */
[C---:B------:R-:W-:Y:S08]  /*c680*/  HMMA.16816.F32 R20, R144.reuse, R164, R20 ;  /* 0x000000a49014723c */ /* 0x040ff00000001814 */
[C---:B------:R-:W-:Y:S08]  /*c690*/  HMMA.16816.F32 R24, R144.reuse, R166, R24 ;  /* 0x000000a69018723c */ /* 0x040ff00000001818 */
[C---:B------:R-:W-:Y:S08]  /*c6a0*/  HMMA.16816.F32 R28, R144.reuse, R136, R28 ;  /* 0x00000088901c723c */ /* 0x040ff0000000181c */
[----:B------:R-:W-:Y:S01]  /*c6b0*/  HMMA.16816.F32 R32, R144, R138, R32 ;  /* 0x0000008a9020723c */ /* 0x000fe20000001820 */
[----:B------:R-:W-:-:S07]  /*c6c0*/  @!P2 BRA `(.L_x_2436) ;  /* 0x000001a00000a947 */ /* 0x000fce0003800000 */
        /* <DEDUP_REMOVED lines=15> */
.L_x_2438:
[----:B------:R-:W-:Y:S04]  /*c7c0*/  MOV R134, c[0x0][0x32c] ;  /* 0x0000cb0000867a02 */ /* 0x000fe80000000f00 */
[----:B------:R-:W-:Y:S11]  /*c7d0*/  ISETP.NE.AND P0, PT, R134, 0x1, PT ;  /* 0x000000018600780c */ /* 0x000ff60003f05270 */
[----:B------:R-:W-:Y:S02]  /*c7e0*/  @!UPT UIADD3 URZ, URZ, URZ, URZ ;  /* 0x0000003f3f3ff290 */ /* 0x000fe4000fffe03f */
[----:B------:R-:W-:Y:S05]  /*c7f0*/  @P0 IMAD.HI.U32 R134, R136, c[0x0][0x330], RZ ;  /* 0x0000cc0088860a27 */ /* 0x000fea00078e00ff */
[----:B------:R-:W-:Y:S02]  /*c800*/  @P0 SHF.R.U32.HI R136, RZ, c[0x0][0x334], R134 ;  /* 0x0000cd00ff880a19 */ /* 0x000fe40000011686 */
.L_x_2439:
[----:B------:R-:W-:Y:S05]  /*c810*/  BSYNC B0 ;  /* 0x0000000000007941 */ /* 0x000fea0003800000 */
.L_x_2437:
[----:B------:R-:W-:Y:S04]  /*c820*/  IMAD R137, R136, c[0x0][0x32c], -R149 ;  /* 0x0000cb0088897a24 */ /* 0x000fe800078e0a95 */
[----:B------:R-:W-:Y:S05]  /*c830*/  IMAD.IADD R134, R137, 0x1, -R206 ;  /* 0x0000000189867824 */ /* 0x000fea00078e0ace */
[----:B------:R-:W-:Y:S02]  /*c840*/  IADD3 R137, R134, c[0x0][0x32c], RZ ;  /* 0x0000cb0086897a10 */ /* 0x000fe40007ffe0ff */
[----:B------:R-:W-:Y:S02]  /*c850*/  IMNMX R135, R135, R134, !PT ;  /* 0x0000008687877217 */ /* 0x000fe40007800200 */
[----:B------:R-:W-:Y:S02]  /*c860*/  IMNMX R142, R142, R137, PT ;  /* 0x000000898e8e7217 */ /* 0x000fe40003800200 */
.L_x_2436:
[----:B------:R-:W-:Y:S01]  /*c870*/  ISETP.GT.AND P1, PT, R209, -0x1, PT ;  /* 0xffffffffd100780c */ /* 0x000fe20003f24270 */
[----:B------:R-:W1:Y:S03]  /*c880*/  SHFL.IDX PT, R0, R0, 0x1, 0x1c1f ;  /* 0x003c1f0000007f89 */ /* 0x000e6600000e0000 */
[C---:B------:R-:W-:Y:S04]  /*c890*/  ISETP.GT.AND P0, PT, R135.reuse, RZ, P1 ;  /* 0x000000ff8700720c */ /* 0x040fe80000f04270 */
[----:B------:R-:W-:Y:S04]  /*c8a0*/  ISETP.LT.OR P0, PT, R142, 0x1, P0 ;  /* 0x000000018e00780c */ /* 0x000fe80000701670 */
[----:B------:R-:W-:Y:S02]  /*c8b0*/  FSEL R139, R4, -INF , !P0 ;  /* 0xff800000048b7808 */ /* 0x000fe40004000000 */
[----:B------:R-:W-:Y:S04]  /*c8c0*/  ISETP.GT.AND P0, PT, R135, 0x1, P1 ;  /* 0x000000018700780c */ /* 0x000fe80000f04270 */
[----:B------:R-:W-:Y:S04]  /*c8d0*/  ISETP.LT.OR P0, PT, R142, 0x2, P0 ;  /* 0x000000028e00780c */ /* 0x000fe80000701670 */
[----:B------:R-:W-:Y:S02]  /*c8e0*/  FSEL R150, R5, -INF , !P0 ;  /* 0xff80000005967808 */ /* 0x000fe40004000000 */
[----:B------:R-:W-:Y:S01]  /*c8f0*/  ISETP.GT.AND P0, PT, R135, 0x8, P1 ;  /* 0x000000088700780c */ /* 0x000fe20000f04270 */
[--C-:B-1----:R-:W-:Y:S02]  /*c900*/  IMAD.IADD R4, R133, 0x1, R0.reuse ;  /* 0x0000000185047824 */ /* 0x102fe400078e0200 */
        /* <DEDUP_REMOVED lines=58> */
.L_x_2442:
[----:B------:R-:W-:Y:S04]  /*ccb0*/  MOV R0, c[0x0][0x32c] ;  /* 0x0000cb0000007a02 */ /* 0x000fe80000000f00 */
[----:B------:R-:W-:Y:S11]  /*ccc0*/  ISETP.NE.AND P0, PT, R0, 0x1, PT ;  /* 0x000000010000780c */ /* 0x000ff60003f05270 */
[----:B------:R-:W-:Y:S02]  /*ccd0*/  @!UPT UIADD3 URZ, URZ, URZ, URZ ;  /* 0x0000003f3f3ff290 */ /* 0x000fe4000fffe03f */
[----:B------:R-:W-:Y:S05]  /*cce0*/  @P0 IMAD.HI.U32 R0, R12, c[0x0][0x330], RZ ;  /* 0x0000cc000c000a27 */ /* 0x000fea00078e00ff */
[----:B------:R-:W-:Y:S02]  /*ccf0*/  @P0 SHF.R.U32.HI R12, RZ, c[0x0][0x334], R0 ;  /* 0x0000cd00ff0c0a19 */ /* 0x000fe40000011600 */
.L_x_2443:
[----:B------:R-:W-:Y:S05]  /*cd00*/  BSYNC B0 ;  /* 0x0000000000007941 */ /* 0x000fea0003800000 */
.L_x_2441:
[----:B------:R-:W-:Y:S04]  /*cd10*/  IMAD R9, R12, c[0x0][0x32c], -R149 ;  /* 0x0000cb000c097a24 */ /* 0x000fe800078e0a95 */
[----:B------:R-:W-:Y:S05]  /*cd20*/  IMAD.IADD R9, R9, 0x1, -R206 ;  /* 0x0000000109097824 */ /* 0x000fea00078e0ace */
[----:B------:R-:W-:Y:S02]  /*cd30*/  IADD3 R5, R9, c[0x0][0x32c], RZ ;  /* 0x0000cb0009057a10 */ /* 0x000fe40007ffe0ff */
[----:B------:R-:W-:Y:S02]  /*cd40*/  IMNMX R2, R2, R9, !PT ;  /* 0x0000000902027217 */ /* 0x000fe40007800200 */
[----:B------:R-:W-:Y:S02]  /*cd50*/  IMNMX R4, R4, R5, PT ;  /* 0x0000000504047217 */ /* 0x000fe40003800200 */
.L_x_2440:
[----:B------:R-:W-:Y:S01]  /*cd60*/  FMNMX.FTZ R5, R139, R132, !PT ;  /* 0x000000848b057209 */ /* 0x000fe20007810000 */
[----:B------:R-:W-:Y:S04]  /*cd70*/  DEPBAR.LE SB0, 0x2 ;  /* 0x000080800000791a */ /* 0x000fe80000000000 */
[----:B------:R-:W-:Y:S01]  /*cd80*/  FMNMX.FTZ R5, R150, R5, !PT ;  /* 0x0000000596057209 */ /* 0x000fe20007810000 */
[----:B------:R-:W-:Y:S01]  /*cd90*/  BAR.SYNC.DEFER_BLOCKING 0x0 ;  /* 0x0000000000007b1d */ /* 0x000fe20000010000 */
[----:B------:R-:W-:Y:S02]  /*cda0*/  ISETP.GT.AND P0, PT, R2, RZ, P1 ;  /* 0x000000ff0200720c */ /* 0x000fe40000f04270 */
        /* <DEDUP_REMOVED lines=28> */
[----:B------:R-:W-:Y:S04]  /*cf70*/  ISETP.LT.OR P0, PT, R4, 0x12, P0 ;  /* 0x000000120400780c */ /* 0x000fe80000701670 */
[----:B------:R-:W-:Y:S02]  /*cf80*/  FSEL R135, R15, -INF , !P0 ;  /* 0xff8000000f877808 */ /* 0x000fe40004000000 */
[----:B------:R-:W-:Y:S02]  /*cf90*/  FMNMX.FTZ R15, R142, R5, !PT ;  /* 0x000000058e0f7209 */ /* 0x000fe40007810000 */
[----:B------:R-:W-:Y:S03]  /*cfa0*/  ISETP.GT.AND P0, PT, R2, 0x18, P1 ;  /* 0x000000180200780c */ /* 0x000fe60000f04270 */
[----:B------:R-:W1:Y:S01]  /*cfb0*/  SHFL.BFLY PT, R0, R15, 0x2, 0x1f ;  /* 0x0c401f000f007f89 */ /* 0x000e6200000e0000 */
[----:B------:R-:W-:Y:S04]  /*cfc0*/  ISETP.LT.OR P0, PT, R4, 0x19, P0 ;  /* 0x000000190400780c */ /* 0x000fe80000701670 */
[----:B------:R-:W-:Y:S02]  /*cfd0*/  FSEL R33, R18, -INF , !P0 ;  /* 0xff80000012217808 */ /* 0x000fe40004000000 */
[----:B------:R-:W-:Y:S04]  /*cfe0*/  ISETP.GT.AND P0, PT, R2, 0x19, P1 ;  /* 0x000000190200780c */ /* 0x000fe80000f04270 */
[----:B------:R-:W-:Y:S04]  /*cff0*/  ISETP.LT.OR P0, PT, R4, 0x1a, P0 ;  /* 0x0000001a0400780c */ /* 0x000fe80000701670 */
[----:B------:R-:W-:Y:S02]  /*d000*/  FSEL R133, R19, -INF , !P0 ;  /* 0xff80000013857808 */ /* 0x000fe40004000000 */
[----:B------:R-:W-:Y:S04]  /*d010*/  ISETP.GT.AND P0, PT, R2, 0x20, P1 ;  /* 0x000000200200780c */ /* 0x000fe80000f04270 */
[----:B------:R-:W-:Y:S02]  /*d020*/  ISETP.LT.OR P0, PT, R4, 0x21, P0 ;  /* 0x000000210400780c */ /* 0x000fe40000701670 */
[----:B-1----:R-:W-:Y:S02]  /*d030*/  FMNMX.FTZ R13, R15, R0, !PT ;  /* 0x000000000f0d7209 */ /* 0x002fe40007810000 */
[----:B------:R-:W-:Y:S02]  /*d040*/  FSEL R175, R22, -INF , !P0 ;  /* 0xff80000016af7808 */ /* 0x000fe40004000000 */
[----:B------:R-:W-:Y:S02]  /*d050*/  FMNMX.FTZ R0, R6, R3, !PT ;  /* 0x0000000306007209 */ /* 0x000fe40007810000 */
[----:B------:R-:W-:Y:S02]  /*d060*/  ISETP.GT.AND P0, PT, R2, 0x21, P1 ;  /* 0x000000210200780c */ /* 0x000fe40000f04270 */
        /* <DEDUP_REMOVED lines=46> */
[--C-:B------:R-:W-:Y:S01]  /*d350*/  FFMA.FTZ R155, R139, c[0x0][0x2d0], -R159.reuse ;  /* 0x0000b4008b9b7a23 */ /* 0x100fe2000001089f */
[----:B------:R-:W-:Y:S01]  /*d360*/  IADD3 R15, R184, UR4, RZ ;  /* 0x00000004b80f7c10 */ /* 0x000fe2000fffe0ff */
[--C-:B------:R-:W-:Y:S02]  /*d370*/  FFMA.FTZ R150, R150, c[0x0][0x2d0], -R159.reuse ;  /* 0x0000b40096967a23 */ /* 0x100fe4000001089f */
[----:B------:R-:W1:Y:S01]  /*d380*/  SHFL.BFLY PT, R0, R13, 0x1, 0x1f ;  /* 0x0c201f000d007f89 */ /* 0x000e6200000e0000 */
[--C-:B------:R-:W-:Y:S01]  /*d390*/  FFMA.FTZ R151, R148, c[0x0][0x2d0], -R159.reuse ;  /* 0x0000b40094977a23 */ /* 0x100fe2000001089f */
[----:B------:R-:W-:Y:S01]  /*d3a0*/  MUFU.EX2 R155, R155 ;  /* 0x0000009b009b7308 */ /* 0x000fe20000000800 */
[--C-:B------:R-:W-:Y:S01]  /*d3b0*/  FFMA.FTZ R148, R8, c[0x0][0x2d0], -R159.reuse ;  /* 0x0000b40008947a23 */ /* 0x100fe2000001089f */
[----:B------:R-:W-:Y:S01]  /*d3c0*/  IADD3 R14, R190, R15, RZ ;  /* 0x0000000fbe0e7210 */ /* 0x000fe20007ffe0ff */
[----:B------:R-:W-:Y:S01]  /*d3d0*/  FMUL.FTZ R12, R5, c[0x0][0x2d0] ;  /* 0x0000b400050c7a20 */ /* 0x000fe20000410000 */
[----:B------:R-:W-:Y:S01]  /*d3e0*/  IADD3 R5, R185, UR4, RZ ;  /* 0x00000004b9057c10 */ /* 0x000fe2000fffe0ff */
        /* <DEDUP_REMOVED lines=9> */
[----:B------:R-:W3:Y:S01]  /*d480*/  MUFU.EX2 R150, R150 ;  /* 0x0000009600967308 */ /* 0x000ee20000000800 */
[--C-:B------:R-:W-:Y:S01]  /*d490*/  FFMA.FTZ R179, R166, c[0x0][0x2d0], -R159.reuse ;  /* 0x0000b400a6b37a23 */ /* 0x100fe2000001089f */
[----:B-1----:R-:W-:Y:S01]  /*d4a0*/  FMNMX.FTZ R0, R13, R0, !PT ;  /* 0x000000000d007209 */ /* 0x002fe20007810000 */
[----:B------:R-:W-:Y:S01]  /*d4b0*/  FFMA.FTZ R156, R156, c[0x0][0x2d0], -R159 ;  /* 0x0000b4009c9c7a23 */ /* 0x000fe2000001089f */
[----:B------:R-:W-:Y:S02]  /*d4c0*/  IADD3 R13, R190, R5, RZ ;  /* 0x00000005be0d7210 */ /* 0x000fe40007ffe0ff */
[C---:B------:R-:W-:Y:S01]  /*d4d0*/  FSETP.NEU.FTZ.AND P0, PT, R0.reuse, -INF , PT ;  /* 0xff8000000000780b */ /* 0x040fe20003f1d000 */
[C---:B------:R-:W-:Y:S02]  /*d4e0*/  FMUL.FTZ R140, R0.reuse, c[0x0][0x2d0] ;  /* 0x0000b400008c7a20 */ /* 0x040fe40000410000 */
[----:B------:R-:W1:Y:S01]  /*d4f0*/  LDSM.16.MT88.4 R24, [R13+0x100] ;  /* 0x000100000d18783b */ /* 0x000e620000004200 */
[----:B------:R-:W-:Y:S01]  /*d500*/  FSEL R4, R0, RZ, P0 ;  /* 0x000000ff00047208 */ /* 0x000fe20000000000 */
[----:B------:R-:W-:Y:S01]  /*d510*/  MUFU.EX2 R151, R151 ;  /* 0x0000009700977308 */ /* 0x000fe20000000800 */
[----:B------:R-:W-:Y:S01]  /*d520*/  FSEL R140, R140, RZ, P0 ;  /* 0x000000ff8c8c7208 */ /* 0x000fe20000000000 */
[----:B--2---:R-:W-:Y:S02]  /*d530*/  FMUL.FTZ R5, R12, R129 ;  /* 0x000000810c057220 */ /* 0x004fe40000410000 */
[----:B------:R-:W-:Y:S02]  /*d540*/  FADD.FTZ R4, -R4, R3 ;  /* 0x0000000304047221 */ /* 0x000fe40000010100 */
[--C-:B------:R-:W-:Y:S02]  /*d550*/  FFMA.FTZ R154, R6, c[0x0][0x2d0], -R140.reuse ;  /* 0x0000b400069a7a23 */ /* 0x100fe4000001088c */
[--C-:B------:R-:W-:Y:S02]  /*d560*/  FFMA.FTZ R153, R9, c[0x0][0x2d0], -R140.reuse ;  /* 0x0000b40009997a23 */ /* 0x100fe4000001088c */
[----:B------:R-:W2:Y:S01]  /*d570*/  MUFU.EX2 R148, R148 ;  /* 0x0000009400947308 */ /* 0x000ea20000000800 */
[--C-:B------:R-:W-:Y:S02]  /*d580*/  FFMA.FTZ R152, R7, c[0x0][0x2d0], -R140.reuse ;  /* 0x0000b40007987a23 */ /* 0x100fe4000001088c */
[--C-:B------:R-:W-:Y:S01]  /*d590*/  FFMA.FTZ R157, R11, c[0x0][0x2d0], -R140.reuse ;  /* 0x0000b4000b9d7a23 */ /* 0x100fe2000001088c */
[----:B---3--:R-:W-:Y:S01]  /*d5a0*/  F2FP.PACK_AB R16, R150, R155 ;  /* 0x0000009b9610723e */ /* 0x008fe200000000ff */
[----:B------:R-:W-:Y:S02]  /*d5b0*/  FMUL.FTZ R3, R4, c[0x0][0x2d0] ;  /* 0x0000b40004037a20 */ /* 0x000fe40000410000 */
        /* <DEDUP_REMOVED lines=27> */
[----:B------:R-:W3:Y:S01]  /*d770*/  MUFU.EX2 R157, R157 ;  /* 0x0000009d009d7308 */ /* 0x000ee20000000800 */
[C---:B------:R-:W-:Y:S01]  /*d780*/  FMUL.FTZ R11, R3.reuse, R127 ;  /* 0x0000007f030b7220 */ /* 0x040fe20000410000 */
[----:B------:R-:W-:Y:S01]  /*d790*/  LDSM.16.MT88.4 R128, [R185+UR4+0x2900] ;  /* 0x00290004b980783b */ /* 0x000fe20008004200 */
[----:B------:R-:W-:Y:S01]  /*d7a0*/  FMUL.FTZ R102, R3, R102 ;  /* 0x0000006603667220 */ /* 0x000fe20000410000 */
[----:B--2---:R-:W-:Y:S01]  /*d7b0*/  F2FP.PACK_AB R17, R153, R154 ;  /* 0x0000009a9911723e */ /* 0x004fe200000000ff */
[C---:B------:R-:W-:Y:S02]  /*d7c0*/  FMUL.FTZ R103, R3.reuse, R103 ;  /* 0x0000006703677220 */ /* 0x040fe40000410000 */
[C---:B------:R-:W-:Y:S02]  /*d7d0*/  FMUL.FTZ R106, R3.reuse, R106 ;  /* 0x0000006a036a7220 */ /* 0x040fe40000410000 */
[C---:B------:R-:W-:Y:S01]  /*d7e0*/  FMUL.FTZ R107, R3.reuse, R107 ;  /* 0x0000006b036b7220 */ /* 0x040fe20000410000 */
[----:B------:R-:W-:Y:S01]  /*d7f0*/  LDSM.16.MT88.4 R124, [R14+0x900] ;  /* 0x000900000e7c783b */ /* 0x000fe20000004200 */
[C---:B------:R-:W-:Y:S01]  /*d800*/  FMUL.FTZ R110, R3.reuse, R110 ;  /* 0x0000006e036e7220 */ /* 0x040fe20000410000 */
[----:B------:R-:W-:Y:S01]  /*d810*/  MUFU.EX2 R158, R158 ;  /* 0x0000009e009e7308 */ /* 0x000fe20000000800 */
[----:B------:R-:W-:Y:S02]  /*d820*/  FMUL.FTZ R111, R3, R111 ;  /* 0x0000006f036f7220 */ /* 0x000fe40000410000 */
[C---:B------:R-:W-:Y:S02]  /*d830*/  FMUL.FTZ R44, R12.reuse, R44 ;  /* 0x0000002c0c2c7220 */ /* 0x040fe40000410000 */
[C---:B------:R-:W-:Y:S02]  /*d840*/  FMUL.FTZ R45, R12.reuse, R45 ;  /* 0x0000002d0c2d7220 */ /* 0x040fe40000410000 */
[C---:B------:R-:W-:Y:S02]  /*d850*/  FMUL.FTZ R48, R12.reuse, R48 ;  /* 0x000000300c307220 */ /* 0x040fe40000410000 */
[C---:B------:R-:W-:Y:S01]  /*d860*/  FMUL.FTZ R49, R12.reuse, R49 ;  /* 0x000000310c317220 */ /* 0x040fe20000410000 */
[----:B------:R-:W2:Y:S01]  /*d870*/  MUFU.EX2 R161, R161 ;  /* 0x000000a100a17308 */ /* 0x000ea20000000800 */
[C---:B------:R-:W-:Y:S01]  /*d880*/  FMUL.FTZ R52, R12.reuse, R52 ;  /* 0x000000340c347220 */ /* 0x040fe20000410000 */
[----:B---3--:R-:W-:Y:S01]  /*d890*/  F2FP.PACK_AB R19, R157, R152 ;  /* 0x000000989d13723e */ /* 0x008fe200000000ff */
[C---:B------:R-:W-:Y:S02]  /*d8a0*/  FMUL.FTZ R53, R12.reuse, R53 ;  /* 0x000000350c357220 */ /* 0x040fe40000410000 */
[C---:B------:R-:W-:Y:S02]  /*d8b0*/  FMUL.FTZ R56, R12.reuse, R56 ;  /* 0x000000380c387220 */ /* 0x040fe40000410000 */
[C---:B------:R-:W-:Y:S02]  /*d8c0*/  FMUL.FTZ R57, R12.reuse, R57 ;  /* 0x000000390c397220 */ /* 0x040fe40000410000 */
[C---:B------:R-:W-:Y:S01]  /*d8d0*/  HMMA.16816.F32 R4, R16.reuse, R20, R4 ;  /* 0x000000141004723c */ /* 0x040fe20000001804 */
[----:B------:R-:W-:Y:S04]  /*d8e0*/  MUFU.EX2 R160, R160 ;  /* 0x000000a000a07308 */ /* 0x000fe80000000800 */
[C---:B------:R-:W-:Y:S02]  /*d8f0*/  FMUL.FTZ R60, R12.reuse, R60 ;  /* 0x0000003c0c3c7220 */ /* 0x040fe40000410000 */
[C---:B------:R-:W-:Y:S01]  /*d900*/  FMUL.FTZ R61, R12.reuse, R61 ;  /* 0x0000003d0c3d7220 */ /* 0x040fe20000410000 */
[C---:B------:R-:W-:Y:S01]  /*d910*/  HMMA.16816.F32 R8, R16.reuse, R22, R8 ;  /* 0x000000161008723c */ /* 0x040fe20000001808 */
[----:B------:R-:W3:Y:S02]  /*d920*/  LDSM.16.MT88.4 R20, [R14+0x100] ;  /* 0x000100000e14783b */ /* 0x000ee40000004200 */
[----:B------:R-:W4:Y:S01]  /*d930*/  MUFU.EX2 R163, R163 ;  /* 0x000000a300a37308 */ /* 0x000f220000000800 */
[C---:B------:R-:W-:Y:S02]  /*d940*/  FMUL.FTZ R64, R12.reuse, R64 ;  /* 0x000000400c407220 */ /* 0x040fe40000410000 */
[C---:B------:R-:W-:Y:S02]  /*d950*/  FMUL.FTZ R65, R12.reuse, R65 ;  /* 0x000000410c417220 */ /* 0x040fe40000410000 */
[C---:B-1----:R-:W-:Y:S04]  /*d960*/  HMMA.16816.F32 R100, R16.reuse, R24, R100 ;  /* 0x000000181064723c */ /* 0x042fe80000001864 */
[C---:B------:R-:W-:Y:S01]  /*d970*/  FMUL.FTZ R68, R12.reuse, R68 ;  /* 0x000000440c447220 */ /* 0x040fe20000410000 */
[----:B------:R-:W-:Y:S01]  /*d980*/  MUFU.EX2 R172, R172 ;  /* 0x000000ac00ac7308 */ /* 0x000fe20000000800 */
[C---:B------:R-:W-:Y:S02]  /*d990*/  FMUL.FTZ R69, R12.reuse, R69 ;  /* 0x000000450c457220 */ /* 0x040fe40000410000 */
[C---:B------:R-:W-:Y:S01]  /*d9a0*/  HMMA.16816.F32 R104, R16.reuse, R26, R104 ;  /* 0x0000001a1068723c */ /* 0x040fe20000001868 */
[----:B------:R-:W1:Y:S03]  /*d9b0*/  LDSM.16.MT88.4 R24, [R185+UR4+0x2100] ;  /* 0x00210004b918783b */ /* 0x000e660008004200 */
[C---:B------:R-:W-:Y:S02]  /*d9c0*/  FMUL.FTZ R72, R12.reuse, R72 ;  /* 0x000000480c487220 */ /* 0x040fe40000410000 */
[C---:B------:R-:W-:Y:S01]  /*d9d0*/  FMUL.FTZ R73, R12.reuse, R73 ;  /* 0x000000490c497220 */ /* 0x040fe20000410000 */
[----:B------:R-:W-:Y:S01]  /*d9e0*/  MUFU.EX2 R177, R177 ;  /* 0x000000b100b17308 */ /* 0x000fe20000000800 */
[C---:B------:R-:W-:Y:S04]  /*d9f0*/  HMMA.16816.F32 R108, R16.reuse, R28, R108 ;  /* 0x0000001c106c723c */ /* 0x040fe8000000186c */
[C---:B------:R-:W-:Y:S02]  /*da00*/  FMUL.FTZ R114, R3.reuse, R114 ;  /* 0x0000007203727220 */ /* 0x040fe40000410000 */
[C---:B------:R-:W-:Y:S02]  /*da10*/  FMUL.FTZ R115, R3.reuse, R115 ;  /* 0x0000007303737220 */ /* 0x040fe40000410000 */
[C---:B------:R-:W-:Y:S01]  /*da20*/  FMUL.FTZ R76, R12.reuse, R76 ;  /* 0x0000004c0c4c7220 */ /* 0x040fe20000410000 */
[----:B------:R-:W-:Y:S03]  /*da30*/  MUFU.EX2 R168, R168 ;  /* 0x000000a800a87308 */ /* 0x000fe60000000800 */
[C---:B------:R-:W-:Y:S01]  /*da40*/  FMUL.FTZ R77, R12.reuse, R77 ;  /* 0x0000004d0c4d7220 */ /* 0x040fe20000410000 */
[C---:B------:R-:W-:Y:S01]  /*da50*/  HMMA.16816.F32 R112, R16.reuse, R30, R112 ;  /* 0x0000001e1070723c */ /* 0x040fe20000001870 */
[----:B------:R-:W5:Y:S02]  /*da60*/  LDSM.16.MT88.4 R28, [R13+0x2100] ;  /* 0x002100000d1c783b */ /* 0x000f640000004200 */
[C---:B------:R-:W-:Y:S02]  /*da70*/  FMUL.FTZ R118, R3.reuse, R118 ;  /* 0x0000007603767220 */ /* 0x040fe40000410000 */
[C---:B------:R-:W-:Y:S01]  /*da80*/  FMUL.FTZ R119, R3.reuse, R119 ;  /* 0x0000007703777220 */ /* 0x040fe20000410000 */
[----:B------:R-:W-:Y:S01]  /*da90*/  MUFU.EX2 R179, R179 ;  /* 0x000000b300b37308 */ /* 0x000fe20000000800 */
[C---:B------:R-:W-:Y:S02]  /*daa0*/  FMUL.FTZ R80, R12.reuse, R80 ;  /* 0x000000500c507220 */ /* 0x040fe40000410000 */
[C---:B------:R-:W-:Y:S03]  /*dab0*/  FMUL.FTZ R81, R12.reuse, R81 ;  /* 0x000000510c517220 */ /* 0x040fe60000410000 */
[C---:B---3--:R-:W-:Y:S03]  /*dac0*/  HMMA.16816.F32 R116, R16.reuse, R20, R116 ;  /* 0x000000141074723c */ /* 0x048fe60000001874 */
[C---:B------:R-:W-:Y:S01]  /*dad0*/  FMUL.FTZ R122, R3.reuse, R122 ;  /* 0x0000007a037a7220 */ /* 0x040fe20000410000 */
[----:B------:R-:W-:Y:S01]  /*dae0*/  MUFU.EX2 R156, R156 ;  /* 0x0000009c009c7308 */ /* 0x000fe20000000800 */
[C---:B------:R-:W-:Y:S02]  /*daf0*/  FMUL.FTZ R123, R3.reuse, R123 ;  /* 0x0000007b037b7220 */ /* 0x040fe40000410000 */
[C---:B------:R-:W-:Y:S02]  /*db00*/  FMUL.FTZ R84, R12.reuse, R84 ;  /* 0x000000540c547220 */ /* 0x040fe40000410000 */
[C---:B------:R-:W-:Y:S03]  /*db10*/  FMUL.FTZ R85, R12.reuse, R85 ;  /* 0x000000550c557220 */ /* 0x040fe60000410000 */
[C---:B------:R-:W-:Y:S01]  /*db20*/  HMMA.16816.F32 R120, R16.reuse, R22, R120 ;  /* 0x000000161078723c */ /* 0x040fe20000001878 */
[----:B------:R-:W3:Y:S01]  /*db30*/  LDSM.16.MT88.4 R20, [R184+UR4+0x2100] ;  /* 0x00210004b814783b */ /* 0x000ee20008004200 */
[----:B------:R-:W-:Y:S01]  /*db40*/  MUFU.EX2 R174, R174 ;  /* 0x000000ae00ae7308 */ /* 0x000fe20000000800 */
[C---:B------:R-:W-:Y:S02]  /*db50*/  FMUL.FTZ R38, R3.reuse, R38 ;  /* 0x0000002603267220 */ /* 0x040fe40000410000 */
[----:B------:R-:W-:Y:S02]  /*db60*/  FMUL.FTZ R39, R3, R39 ;  /* 0x0000002703277220 */ /* 0x000fe40000410000 */
[--C-:B------:R-:W-:Y:S02]  /*db70*/  FFMA.FTZ R162, R137, c[0x0][0x2d0], -R140.reuse ;  /* 0x0000b40089a27a23 */ /* 0x100fe4000001088c */
[----:B------:R-:W-:Y:S03]  /*db80*/  LDSM.16.MT88.4 R136, [R184+UR4+0x2900] ;  /* 0x00290004b888783b */ /* 0x000fe60008004200 */
[C---:B-1----:R-:W-:Y:S01]  /*db90*/  HMMA.16816.F32 R36, R16.reuse, R24, R36 ;  /* 0x000000181024723c */ /* 0x042fe20000001824 */
[----:B------:R-:W-:Y:S02]  /*dba0*/  MUFU.EX2 R162, R162 ;  /* 0x000000a200a27308 */ /* 0x000fe40000000800 */
[C---:B------:R-:W-:Y:S02]  /*dbb0*/  FMUL.FTZ R42, R3.reuse, R42 ;  /* 0x0000002a032a7220 */ /* 0x040fe40000410000 */
[----:B------:R-:W-:Y:S02]  /*dbc0*/  FMUL.FTZ R43, R3, R43 ;  /* 0x0000002b032b7220 */ /* 0x000fe40000410000 */
[--C-:B------:R-:W-:Y:S02]  /*dbd0*/  FFMA.FTZ R165, R135, c[0x0][0x2d0], -R140.reuse ;  /* 0x0000b40087a57a23 */ /* 0x100fe4000001088c */
[--C-:B------:R-:W-:Y:S02]  /*dbe0*/  FFMA.FTZ R164, R33, c[0x0][0x2d0], -R140.reuse ;  /* 0x0000b40021a47a23 */ /* 0x100fe4000001088c */
[----:B------:R-:W-:Y:S01]  /*dbf0*/  LDSM.16.MT88.4 R32, [R13+0x900] ;  /* 0x000900000d20783b */ /* 0x000fe20000004200 */
[C---:B------:R-:W-:Y:S01]  /*dc00*/  HMMA.16816.F32 R40, R16.reuse, R26, R40 ;  /* 0x0000001a1028723c */ /* 0x040fe20000001828 */
[----:B------:R-:W1:Y:S02]  /*dc10*/  MUFU.EX2 R165, R165 ;  /* 0x000000a500a57308 */ /* 0x000e640000000800 */
[C---:B------:R-:W-:Y:S02]  /*dc20*/  FMUL.FTZ R46, R3.reuse, R46 ;  /* 0x0000002e032e7220 */ /* 0x040fe40000410000 */
[C---:B------:R-:W-:Y:S02]  /*dc30*/  FMUL.FTZ R47, R3.reuse, R47 ;  /* 0x0000002f032f7220 */ /* 0x040fe40000410000 */
[----:B------:R-:W1:Y:S01]  /*dc40*/  LDSM.16.MT88.4 R24, [R14+0x2100] ;  /* 0x002100000e18783b */ /* 0x000e620000004200 */
[C---:B------:R-:W-:Y:S03]  /*dc50*/  FMUL.FTZ R88, R12.reuse, R88 ;  /* 0x000000580c587220 */ /* 0x040fe60000410000 */
[----:B------:R-:W-:Y:S01]  /*dc60*/  MUFU.EX2 R164, R164 ;  /* 0x000000a400a47308 */ /* 0x000fe20000000800 */
[C---:B-----5:R-:W-:Y:S03]  /*dc70*/  HMMA.16816.F32 R44, R16.reuse, R28, R44 ;  /* 0x0000001c102c723c */ /* 0x060fe6000000182c */
[C---:B------:R-:W-:Y:S02]  /*dc80*/  FMUL.FTZ R50, R3.reuse, R50 ;  /* 0x0000003203327220 */ /* 0x040fe40000410000 */
[----:B------:R-:W-:Y:S02]  /*dc90*/  FMUL.FTZ R51, R3, R51 ;  /* 0x0000003303337220 */ /* 0x000fe40000410000 */
[C---:B------:R-:W-:Y:S02]  /*dca0*/  FMUL.FTZ R89, R12.reuse, R89 ;  /* 0x000000590c597220 */ /* 0x040fe40000410000 */
[--C-:B------:R-:W-:Y:S02]  /*dcb0*/  FFMA.FTZ R167, R133, c[0x0][0x2d0], -R140.reuse ;  /* 0x0000b40085a77a23 */ /* 0x100fe4000001088c */
[----:B------:R-:W-:Y:S01]  /*dcc0*/  LDSM.16.MT88.4 R132, [R13+0x2900] ;  /* 0x002900000d84783b */ /* 0x000fe20000004200 */
[C---:B------:R-:W-:Y:S03]  /*dcd0*/  HMMA.16816.F32 R48, R16.reuse, R30, R48 ;  /* 0x0000001e1030723c */ /* 0x040fe60000001830 */
[C---:B------:R-:W-:Y:S01]  /*dce0*/  FMUL.FTZ R54, R3.reuse, R54 ;  /* 0x0000003603367220 */ /* 0x040fe20000410000 */
[----:B------:R-:W5:Y:S01]  /*dcf0*/  MUFU.EX2 R167, R167 ;  /* 0x000000a700a77308 */ /* 0x000f620000000800 */
[C---:B------:R-:W-:Y:S02]  /*dd00*/  FMUL.FTZ R55, R3.reuse, R55 ;  /* 0x0000003703377220 */ /* 0x040fe40000410000 */
[----:B------:R-:W2:Y:S01]  /*dd10*/  LDSM.16.MT88.4 R28, [R185+UR4+0x4100] ;  /* 0x00410004b91c783b */ /* 0x000ea20008004200 */
[C---:B------:R-:W-:Y:S04]  /*dd20*/  FMUL.FTZ R92, R12.reuse, R92 ;  /* 0x0000005c0c5c7220 */ /* 0x040fe80000410000 */
        /* <DEDUP_REMOVED lines=8> */
[----:B------:R-:W-:Y:S02]  /*ddb0*/  FMUL.FTZ R63, R3, R63 ;  /* 0x0000003f033f7220 */ /* 0x000fe40000410000 */
[C---:B------:R-:W-:Y:S02]  /*ddc0*/  FMUL.FTZ R97, R12.reuse, R97 ;  /* 0x000000610c617220 */ /* 0x040fe40000410000 */
[--C-:B------:R-:W-:Y:S03]  /*ddd0*/  FFMA.FTZ R176, R145, c[0x0][0x2d0], -R140.reuse ;  /* 0x0000b40091b07a23 */ /* 0x100fe6000001088c */
[C---:B-1----:R-:W-:Y:S03]  /*dde0*/  HMMA.16816.F32 R60, R16.reuse, R24, R60 ;  /* 0x00000018103c723c */ /* 0x042fe6000000183c */
[C---:B------:R-:W-:Y:S01]  /*ddf0*/  FMUL.FTZ R66, R3.reuse, R66 ;  /* 0x0000004203427220 */ /* 0x040fe20000410000 */
[----:B------:R-:W-:Y:S01]  /*de00*/  MUFU.EX2 R176, R176 ;  /* 0x000000b000b07308 */ /* 0x000fe20000000800 */
[----:B------:R-:W-:Y:S02]  /*de10*/  FMUL.FTZ R67, R3, R67 ;  /* 0x0000004303437220 */ /* 0x000fe40000410000 */
[--C-:B------:R-:W-:Y:S02]  /*de20*/  FFMA.FTZ R178, R143, c[0x0][0x2d0], -R140.reuse ;  /* 0x0000b4008fb27a23 */ /* 0x100fe4000001088c */
[----:B------:R-:W-:Y:S03]  /*de30*/  FFMA.FTZ R155, R12, R207, R155 ;  /* 0x000000cf0c9b7223 */ /* 0x000fe6000001009b */
[C---:B------:R-:W-:Y:S01]  /*de40*/  HMMA.16816.F32 R64, R16.reuse, R26, R64 ;  /* 0x0000001a1040723c */ /* 0x040fe20000001840 */
[----:B------:R-:W1:Y:S01]  /*de50*/  LDSM.16.MT88.4 R24, [R184+UR4+0x4100] ;  /* 0x00410004b818783b */ /* 0x000e620008004200 */
[----:B------:R-:W-:Y:S01]  /*de60*/  MUFU.EX2 R178, R178 ;  /* 0x000000b200b27308 */ /* 0x000fe20000000800 */
[C---:B------:R-:W-:Y:S02]  /*de70*/  FMUL.FTZ R70, R3.reuse, R70 ;  /* 0x0000004603467220 */ /* 0x040fe40000410000 */
[C---:B------:R-:W-:Y:S02]  /*de80*/  FMUL.FTZ R71, R3.reuse, R71 ;  /* 0x0000004703477220 */ /* 0x040fe40000410000 */
[C---:B------:R-:W-:Y:S02]  /*de90*/  FMUL.FTZ R74, R3.reuse, R74 ;  /* 0x0000004a034a7220 */ /* 0x040fe40000410000 */
[C---:B------:R-:W-:Y:S03]  /*dea0*/  FMUL.FTZ R75, R3.reuse, R75 ;  /* 0x0000004b034b7220 */ /* 0x040fe60000410000 */
[C---:B--2---:R-:W-:Y:S03]  /*deb0*/  HMMA.16816.F32 R68, R16.reuse, R28, R68 ;  /* 0x0000001c1044723c */ /* 0x044fe60000001844 */
[C---:B------:R-:W-:Y:S02]  /*dec0*/  FMUL.FTZ R78, R3.reuse, R78 ;  /* 0x0000004e034e7220 */ /* 0x040fe40000410000 */
[C---:B------:R-:W-:Y:S02]  /*ded0*/  FMUL.FTZ R79, R3.reuse, R79 ;  /* 0x0000004f034f7220 */ /* 0x040fe40000410000 */
[C---:B------:R-:W-:Y:S01]  /*dee0*/  FMUL.FTZ R82, R3.reuse, R82 ;  /* 0x0000005203527220 */ /* 0x040fe20000410000 */
[C---:B------:R-:W-:Y:S01]  /*def0*/  HMMA.16816.F32 R72, R16.reuse, R30, R72 ;  /* 0x0000001e1048723c */ /* 0x040fe20000001848 */
[----:B------:R-:W2:Y:S03]  /*df00*/  LDSM.16.MT88.4 R28, [R14+0x4100] ;  /* 0x004100000e1c783b */ /* 0x000ea60000004200 */
[C---:B------:R-:W-:Y:S02]  /*df10*/  FMUL.FTZ R83, R3.reuse, R83 ;  /* 0x0000005303537220 */ /* 0x040fe40000410000 */
[C---:B------:R-:W-:Y:S02]  /*df20*/  FMUL.FTZ R86, R3.reuse, R86 ;  /* 0x0000005603567220 */ /* 0x040fe40000410000 */
[C---:B---3--:R-:W-:Y:S04]  /*df30*/  HMMA.16816.F32 R76, R16.reuse, R20, R76 ;  /* 0x00000014104c723c */ /* 0x048fe8000000184c */
[C---:B------:R-:W-:Y:S02]  /*df40*/  FMUL.FTZ R87, R3.reuse, R87 ;  /* 0x0000005703577220 */ /* 0x040fe40000410000 */
[C---:B------:R-:W-:Y:S02]  /*df50*/  FMUL.FTZ R90, R3.reuse, R90 ;  /* 0x0000005a035a7220 */ /* 0x040fe40000410000 */
[C---:B------:R-:W-:Y:S01]  /*df60*/  HMMA.16816.F32 R80, R16.reuse, R22, R80 ;  /* 0x000000161050723c */ /* 0x040fe20000001850 */
[----:B------:R-:W3:Y:S03]  /*df70*/  LDSM.16.MT88.4 R20, [R185+UR4+0x900] ;  /* 0x00090004b914783b */ /* 0x000ee60008004200 */
[C---:B------:R-:W-:Y:S02]  /*df80*/  FMUL.FTZ R91, R3.reuse, R91 ;  /* 0x0000005b035b7220 */ /* 0x040fe40000410000 */
[C---:B------:R-:W-:Y:S02]  /*df90*/  FMUL.FTZ R94, R3.reuse, R94 ;  /* 0x0000005e035e7220 */ /* 0x040fe40000410000 */
[C---:B-1----:R-:W-:Y:S04]  /*dfa0*/  HMMA.16816.F32 R84, R16.reuse, R24, R84 ;  /* 0x000000181054723c */ /* 0x042fe80000001854 */
[C---:B------:R-:W-:Y:S02]  /*dfb0*/  FMUL.FTZ R95, R3.reuse, R95 ;  /* 0x0000005f035f7220 */ /* 0x040fe40000410000 */
[C---:B------:R-:W-:Y:S02]  /*dfc0*/  FMUL.FTZ R98, R3.reuse, R98 ;  /* 0x0000006203627220 */ /* 0x040fe40000410000 */
[C---:B------:R-:W-:Y:S01]  /*dfd0*/  HMMA.16816.F32 R88, R16.reuse, R26, R88 ;  /* 0x0000001a1058723c */ /* 0x040fe20000001858 */
[----:B------:R-:W1:Y:S03]  /*dfe0*/  LDSM.16.MT88.4 R24, [R184+UR4+0x900] ;  /* 0x00090004b818783b */ /* 0x000e660008004200 */
[----:B------:R-:W-:Y:S02]  /*dff0*/  FMUL.FTZ R99, R3, R99 ;  /* 0x0000006303637220 */ /* 0x000fe40000410000 */
[--C-:B------:R-:W-:Y:S02]  /*e000*/  FFMA.FTZ R166, R175, c[0x0][0x2d0], -R140.reuse ;  /* 0x0000b400afa67a23 */ /* 0x100fe4000001088c */
[--C-:B------:R-:W-:Y:S01]  /*e010*/  FFMA.FTZ R175, R147, c[0x0][0x2d0], -R140.reuse ;  /* 0x0000b40093af7a23 */ /* 0x100fe2000001088c */
[C---:B--2---:R-:W-:Y:S03]  /*e020*/  HMMA.16816.F32 R92, R16.reuse, R28, R92 ;  /* 0x0000001c105c723c */ /* 0x044fe6000000185c */
[--C-:B------:R-:W-:Y:S01]  /*e030*/  FFMA.FTZ R173, R173, c[0x0][0x2d0], -R140.reuse ;  /* 0x0000b400adad7a23 */ /* 0x100fe2000001088c */
[----:B------:R-:W-:Y:S01]  /*e040*/  MUFU.EX2 R166, R166 ;  /* 0x000000a600a67308 */ /* 0x000fe20000000800 */
[--C-:B------:R-:W-:Y:S02]  /*e050*/  FFMA.FTZ R170, R171, c[0x0][0x2d0], -R140.reuse ;  /* 0x0000b400abaa7a23 */ /* 0x100fe4000001088c */
[--C-:B------:R-:W-:Y:S01]  /*e060*/  FFMA.FTZ R171, R146, c[0x0][0x2d0], -R159.reuse ;  /* 0x0000b40092ab7a23 */ /* 0x100fe2000001089f */
[----:B------:R-:W-:Y:S01]  /*e070*/  HMMA.16816.F32 R96, R16, R30, R96 ;  /* 0x0000001e1060723c */ /* 0x000fe20000001860 */
[----:B------:R-:W-:Y:S03]  /*e080*/  LDSM.16.MT88.4 R28, [R13+0x4900] ;  /* 0x004900000d1c783b */ /* 0x000fe60000004200 */
[----:B------:R-:W-:Y:S02]  /*e090*/  FFMA.FTZ R159, R142, c[0x0][0x2d0], -R159 ;  /* 0x0000b4008e9f7a23 */ /* 0x000fe4000001089f */
[--C-:B------:R-:W-:Y:S01]  /*e0a0*/  FFMA.FTZ R169, R169, c[0x0][0x2d0], -R140.reuse ;  /* 0x0000b400a9a97a23 */ /* 0x100fe2000001088c */
[----:B------:R-:W-:Y:S01]  /*e0b0*/  F2FP.PACK_AB R16, R161, R158 ;  /* 0x0000009ea110723e */ /* 0x000fe200000000ff */
[----:B------:R-:W-:Y:S01]  /*e0c0*/  FFMA.FTZ R140, R141, c[0x0][0x2d0], -R140 ;  /* 0x0000b4008d8c7a23 */ /* 0x000fe2000001088c */
[----:B----4-:R-:W-:Y:S01]  /*e0d0*/  F2FP.PACK_AB R18, R163, R160 ;  /* 0x000000a0a312723e */ /* 0x010fe200000000ff */
[----:B------:R-:W-:Y:S01]  /*e0e0*/  LDSM.16.MT88.4 R144, [R185+UR4+0x5900] ;  /* 0x00590004b990783b */ /* 0x000fe20008004200 */
[----:B------:R-:W2:Y:S01]  /*e0f0*/  MUFU.EX2 R173, R173 ;  /* 0x000000ad00ad7308 */ /* 0x000ea20000000800 */
[----:B------:R-:W-:Y:S01]  /*e100*/  F2FP.PACK_AB R17, R165, R162 ;  /* 0x000000a2a511723e */ /* 0x000fe200000000ff */
[----:B------:R-:W-:Y:S01]  /*e110*/  FFMA.FTZ R154, R3, R208, R154 ;  /* 0x000000d0039a7223 */ /* 0x000fe2000001009a */
[----:B-----5:R-:W-:Y:S01]  /*e120*/  F2FP.PACK_AB R19, R167, R164 ;  /* 0x000000a4a713723e */ /* 0x020fe200000000ff */
[----:B------:R-:W-:Y:S01]  /*e130*/  FADD.FTZ R150, R150, R155 ;  /* 0x0000009b96967221 */ /* 0x000fe20000010000 */
[----:B------:R-:W-:Y:S01]  /*e140*/  IADD3 R3, R209, -0x2, RZ ;  /* 0xfffffffed1037810 */ /* 0x000fe20007ffe0ff */
[----:B------:R-:W-:Y:S02]  /*e150*/  FADD.FTZ R153, R153, R154 ;  /* 0x0000009a99997221 */ /* 0x000fe40000010000 */
[----:B------:R-:W-:Y:S01]  /*e160*/  FADD.FTZ R151, R151, R150 ;  /* 0x0000009697977221 */ /* 0x000fe20000010000 */
[----:B------:R-:W-:Y:S01]  /*e170*/  ISETP.GE.AND P0, PT, R3, R194, PT ;  /* 0x000000c20300720c */ /* 0x000fe20003f06270 */
[C---:B---3--:R-:W-:Y:S01]  /*e180*/  HMMA.16816.F32 R4, R16.reuse, R20, R4 ;  /* 0x000000141004723c */ /* 0x048fe20000001804 */
[----:B------:R3:W-:Y:S02]  /*e190*/  MUFU.EX2 R181, R140 ;  /* 0x0000008c00b57308 */ /* 0x0007e40000000800 */
[----:B------:R-:W-:Y:S02]  /*e1a0*/  FADD.FTZ R152, R152, R153 ;  /* 0x0000009998987221 */ /* 0x000fe40000010000 */
[----:B------:R-:W-:Y:S02]  /*e1b0*/  FADD.FTZ R151, R148, R151 ;  /* 0x0000009794977221 */ /* 0x000fe40000010000 */
[----:B------:R-:W-:Y:S01]  /*e1c0*/  FADD.FTZ R157, R157, R152 ;  /* 0x000000989d9d7221 */ /* 0x000fe20000010000 */
[C---:B------:R-:W-:Y:S01]  /*e1d0*/  HMMA.16816.F32 R8, R16.reuse, R22, R8 ;  /* 0x000000161008723c */ /* 0x040fe20000001808 */
[----:B------:R-:W4:Y:S02]  /*e1e0*/  LDSM.16.MT88.4 R20, [R14+0x2900] ;  /* 0x002900000e14783b */ /* 0x000f240000004200 */
[----:B------:R-:W-:Y:S01]  /*e1f0*/  MUFU.EX2 R170, R170 ;  /* 0x000000aa00aa7308 */ /* 0x000fe20000000800 */
[----:B------:R-:W-:Y:S02]  /*e200*/  FADD.FTZ R158, R158, R151 ;  /* 0x000000979e9e7221 */ /* 0x000fe40000010000 */
[----:B------:R-:W-:Y:S02]  /*e210*/  FADD.FTZ R162, R162, R157 ;  /* 0x0000009da2a27221 */ /* 0x000fe40000010000 */
[C---:B------:R-:W-:Y:S04]  /*e220*/  HMMA.16816.F32 R100, R16.reuse, R32, R100 ;  /* 0x000000201064723c */ /* 0x040fe80000001864 */
[----:B------:R-:W-:Y:S01]  /*e230*/  FADD.FTZ R161, R161, R158 ;  /* 0x0000009ea1a17221 */ /* 0x000fe20000010000 */
[----:B------:R-:W5:Y:S01]  /*e240*/  MUFU.EX2 R169, R169 ;  /* 0x000000a900a97308 */ /* 0x000f620000000800 */
[----:B------:R-:W-:Y:S02]  /*e250*/  FADD.FTZ R165, R165, R162 ;  /* 0x000000a2a5a57221 */ /* 0x000fe40000010000 */
[C---:B------:R-:W-:Y:S01]  /*e260*/  HMMA.16816.F32 R104, R16.reuse, R34, R104 ;  /* 0x000000221068723c */ /* 0x040fe20000001868 */
[----:B------:R-:W-:Y:S03]  /*e270*/  LDSM.16.MT88.4 R32, [R184+UR4+0x4900] ;  /* 0x00490004b820783b */ /* 0x000fe60008004200 */
[----:B------:R-:W-:Y:S02]  /*e280*/  FADD.FTZ R160, R160, R161 ;  /* 0x000000a1a0a07221 */ /* 0x000fe40000010000 */
[----:B------:R-:W-:Y:S01]  /*e290*/  FADD.FTZ R164, R164, R165 ;  /* 0x000000a5a4a47221 */ /* 0x000fe20000010000 */
[----:B------:R-:W2:Y:S01]  /*e2a0*/  MUFU.EX2 R171, R171 ;  /* 0x000000ab00ab7308 */ /* 0x000ea20000000800 */
[C---:B-1----:R-:W-:Y:S01]  /*e2b0*/  HMMA.16816.F32 R108, R16.reuse, R24, R108 ;  /* 0x00000018106c723c */ /* 0x042fe2000000186c */
[----:B---3--:R-:W-:Y:S03]  /*e2c0*/  LDSM.16.MT88.4 R140, [R14+0x3900] ;  /* 0x003900000e8c783b */ /* 0x008fe60000004200 */
[----:B------:R-:W-:Y:S02]  /*e2d0*/  FADD.FTZ R163, R163, R160 ;  /* 0x000000a0a3a37221 */ /* 0x000fe40000010000 */
[----:B------:R-:W-:Y:S02]  /*e2e0*/  FADD.FTZ R167, R167, R164 ;  /* 0x000000a4a7a77221 */ /* 0x000fe40000010000 */
[C---:B------:R-:W-:Y:S01]  /*e2f0*/  HMMA.16816.F32 R112, R16.reuse, R26, R112 ;  /* 0x0000001a1070723c */ /* 0x040fe20000001870 */
[----:B------:R-:W1:Y:S01]  /*e300*/  LDSM.16.MT88.4 R24, [R185+UR4+0x4900] ;  /* 0x00490004b918783b */ /* 0x000e620008004200 */
[----:B------:R-:W3:Y:S06]  /*e310*/  MUFU.EX2 R159, R159 ;  /* 0x0000009f009f7308 */ /* 0x000eec0000000800 */
[C---:B------:R-:W-:Y:S04]  /*e320*/  HMMA.16816.F32 R116, R16.reuse, R124, R116 ;  /* 0x0000007c1074723c */ /* 0x040fe80000001874 */
[----:B------:R-:W1:Y:S04]  /*e330*/  MUFU.EX2 R175, R175 ;  /* 0x000000af00af7308 */ /* 0x000e680000000800 */
        /* <DEDUP_REMOVED lines=14> */
[C---:B-1----:R-:W-:Y:S08]  /*e420*/  HMMA.16816.F32 R68, R16.reuse, R24, R68 ;  /* 0x000000181044723c */ /* 0x042ff00000001844 */
[C---:B------:R-:W-:Y:S01]  /*e430*/  HMMA.16816.F32 R72, R16.reuse, R26, R72 ;  /* 0x0000001a1048723c */ /* 0x040fe20000001848 */
[----:B------:R-:W1:Y:S07]  /*e440*/  LDSM.16.MT88.4 R24, [R185+UR4+0x1100] ;  /* 0x00110004b918783b */ /* 0x000e6e0008004200 */
[C---:B------:R-:W-:Y:S08]  /*e450*/  HMMA.16816.F32 R76, R16.reuse, R28, R76 ;  /* 0x0000001c104c723c */ /* 0x040ff0000000184c */
[C---:B------:R-:W-:Y:S01]  /*e460*/  HMMA.16816.F32 R80, R16.reuse, R30, R80 ;  /* 0x0000001e1050723c */ /* 0x040fe20000001850 */
[----:B------:R-:W1:Y:S07]  /*e470*/  LDSM.16.MT88.4 R28, [R184+UR4+0x1100] ;  /* 0x00110004b81c783b */ /* 0x000e6e0008004200 */
[C---:B------:R-:W-:Y:S08]  /*e480*/  HMMA.16816.F32 R84, R16.reuse, R32, R84 ;  /* 0x000000201054723c */ /* 0x040ff00000001854 */
[C---:B------:R-:W-:Y:S01]  /*e490*/  HMMA.16816.F32 R88, R16.reuse, R34, R88 ;  /* 0x000000221058723c */ /* 0x040fe20000001858 */
[----:B------:R-:W3:Y:S07]  /*e4a0*/  LDSM.16.MT88.4 R32, [R185+UR4+0x3100] ;  /* 0x00310004b920783b */ /* 0x000eee0008004200 */
[C---:B----4-:R-:W-:Y:S08]  /*e4b0*/  HMMA.16816.F32 R92, R16.reuse, R20, R92 ;  /* 0x00000014105c723c */ /* 0x050ff0000000185c */
[----:B------:R-:W-:Y:S01]  /*e4c0*/  HMMA.16816.F32 R96, R16, R22, R96 ;  /* 0x000000161060723c */ /* 0x000fe20000001860 */
[----:B------:R-:W4:Y:S06]  /*e4d0*/  LDSM.16.MT88.4 R20, [R14+0x3100] ;  /* 0x003100000e14783b */ /* 0x000f2c0000004200 */
[----:B------:R-:W-:Y:S01]  /*e4e0*/  F2FP.PACK_AB R16, R177, R172 ;  /* 0x000000acb110723e */ /* 0x000fe200000000ff */
[----:B------:R-:W-:Y:S01]  /*e4f0*/  FADD.FTZ R172, R172, R163 ;  /* 0x000000a3acac7221 */ /* 0x000fe20000010000 */
[----:B------:R-:W-:Y:S03]  /*e500*/  F2FP.PACK_AB R18, R179, R168 ;  /* 0x000000a8b312723e */ /* 0x000fe600000000ff */
[----:B--2---:R-:W-:Y:S01]  /*e510*/  F2FP.PACK_AB R17, R173, R166 ;  /* 0x000000a6ad11723e */ /* 0x004fe200000000ff */
[----:B------:R-:W-:Y:S01]  /*e520*/  FADD.FTZ R166, R166, R167 ;  /* 0x000000a7a6a67221 */ /* 0x000fe20000010000 */
[----:B-----5:R-:W-:Y:S01]  /*e530*/  F2FP.PACK_AB R19, R169, R170 ;  /* 0x000000aaa913723e */ /* 0x020fe200000000ff */
        /* <DEDUP_REMOVED lines=8> */
[----:B------:R-:W1:Y:S07]  /*e5c0*/  LDSM.16.MT88.4 R24, [R185+UR4+0x5100] ;  /* 0x00510004b918783b */ /* 0x000e6e0008004200 */
[C---:B------:R-:W-:Y:S08]  /*e5d0*/  HMMA.16816.F32 R100, R16.reuse, R124, R100 ;  /* 0x0000007c1064723c */ /* 0x040ff00000001864 */
[C---:B------:R-:W-:Y:S01]  /*e5e0*/  HMMA.16816.F32 R104, R16.reuse, R126, R104 ;  /* 0x0000007e1068723c */ /* 0x040fe20000001868 */
[----:B------:R-:W-:Y:S07]  /*e5f0*/  LDSM.16.MT88.4 R124, [R185+UR4+0x1900] ;  /* 0x00190004b97c783b */ /* 0x000fee0008004200 */
[C---:B------:R-:W-:Y:S08]  /*e600*/  HMMA.16816.F32 R108, R16.reuse, R28, R108 ;  /* 0x0000001c106c723c */ /* 0x040ff0000000186c */
[C---:B------:R-:W-:Y:S01]  /*e610*/  HMMA.16816.F32 R112, R16.reuse, R30, R112 ;  /* 0x0000001e1070723c */ /* 0x040fe20000001870 */
[----:B------:R-:W2:Y:S07]  /*e620*/  LDSM.16.MT88.4 R28, [R13+0x5100] ;  /* 0x005100000d1c783b */ /* 0x000eae0000004200 */
[C---:B------:R-:W-:Y:S08]  /*e630*/  HMMA.16816.F32 R116, R16.reuse, R128, R116 ;  /* 0x000000801074723c */ /* 0x040ff00000001874 */
[C---:B------:R-:W-:Y:S08]  /*e640*/  HMMA.16816.F32 R120, R16.reuse, R130, R120 ;  /* 0x000000821078723c */ /* 0x040ff00000001878 */
[C---:B---3--:R-:W-:Y:S08]  /*e650*/  HMMA.16816.F32 R36, R16.reuse, R32, R36 ;  /* 0x000000201024723c */ /* 0x048ff00000001824 */
[C---:B------:R-:W-:Y:S01]  /*e660*/  HMMA.16816.F32 R40, R16.reuse, R34, R40 ;  /* 0x000000221028723c */ /* 0x040fe20000001828 */
[----:B------:R-:W3:Y:S07]  /*e670*/  LDSM.16.MT88.4 R32, [R184+UR4+0x5100] ;  /* 0x00510004b820783b */ /* 0x000eee0008004200 */
[C---:B------:R-:W-:Y:S08]  /*e680*/  HMMA.16816.F32 R44, R16.reuse, R132, R44 ;  /* 0x00000084102c723c */ /* 0x040ff0000000182c */
[C---:B------:R-:W-:Y:S01]  /*e690*/  HMMA.16816.F32 R48, R16.reuse, R134, R48 ;  /* 0x000000861030723c */ /* 0x040fe20000001830 */
[----:B------:R-:W-:Y:S07]  /*e6a0*/  LDSM.16.MT88.4 R132, [R185+UR4+0x3900] ;  /* 0x00390004b984783b */ /* 0x000fee0008004200 */
        /* <DEDUP_REMOVED lines=11> */
[----:B------:R-:W2:Y:S07]  /*e760*/  LDSM.16.MT88.4 R28, [R184+UR4+0x1900] ;  /* 0x00190004b81c783b */ /* 0x000eae0008004200 */
[C---:B---3--:R-:W-:Y:S08]  /*e770*/  HMMA.16816.F32 R84, R16.reuse, R32, R84 ;  /* 0x000000201054723c */ /* 0x048ff00000001854 */
[C---:B------:R-:W-:Y:S01]  /*e780*/  HMMA.16816.F32 R88, R16.reuse, R34, R88 ;  /* 0x000000221058723c */ /* 0x040fe20000001858 */
[----:B------:R-:W3:Y:S07]  /*e790*/  LDSM.16.MT88.4 R32, [R14+0x1900] ;  /* 0x001900000e20783b */ /* 0x000eee0000004200 */
[C---:B----4-:R-:W-:Y:S08]  /*e7a0*/  HMMA.16816.F32 R92, R16.reuse, R20, R92 ;  /* 0x00000014105c723c */ /* 0x050ff0000000185c */
[----:B------:R-:W-:Y:S01]  /*e7b0*/  HMMA.16816.F32 R96, R16, R22, R96 ;  /* 0x000000161060723c */ /* 0x000fe20000001860 */
[----:B------:R-:W4:Y:S06]  /*e7c0*/  LDSM.16.MT88.4 R20, [R184+UR4+0x3900] ;  /* 0x00390004b814783b */ /* 0x000f2c0008004200 */
[----:B------:R-:W-:Y:S01]  /*e7d0*/  F2FP.PACK_AB R16, R171, R156 ;  /* 0x0000009cab10723e */ /* 0x000fe200000000ff */
[----:B------:R-:W-:Y:S01]  /*e7e0*/  FADD.FTZ R156, R156, R179 ;  /* 0x000000b39c9c7221 */ /* 0x000fe20000010000 */
[----:B------:R-:W-:Y:S03]  /*e7f0*/  F2FP.PACK_AB R18, R159, R174 ;  /* 0x000000ae9f12723e */ /* 0x000fe600000000ff */
[C---:B------:R-:W-:Y:S01]  /*e800*/  F2FP.PACK_AB R17, R176.reuse, R175 ;  /* 0x000000afb011723e */ /* 0x040fe200000000ff */
[----:B------:R-:W-:Y:S01]  /*e810*/  FADD.FTZ R175, R175, R170 ;  /* 0x000000aaafaf7221 */ /* 0x000fe20000010000 */
[----:B------:R-:W-:Y:S01]  /*e820*/  F2FP.PACK_AB R19, R181, R178 ;  /* 0x000000b2b513723e */ /* 0x000fe200000000ff */
[----:B------:R-:W-:Y:S02]  /*e830*/  FADD.FTZ R171, R171, R156 ;  /* 0x0000009cabab7221 */ /* 0x000fe40000010000 */
[----:B------:R-:W-:Y:S02]  /*e840*/  FADD.FTZ R175, R176, R175 ;  /* 0x000000afb0af7221 */ /* 0x000fe40000010000 */
[----:B------:R-:W-:Y:S02]  /*e850*/  FADD.FTZ R174, R174, R171 ;  /* 0x000000abaeae7221 */ /* 0x000fe40000010000 */
[C---:B------:R-:W-:Y:S01]  /*e860*/  HMMA.16816.F32 R128, R16.reuse, R124, R4 ;  /* 0x0000007c1080723c */ /* 0x040fe20000001804 */
[----:B------:R-:W5:Y:S02]  /*e870*/  LDSM.16.MT88.4 R4, [R13+0x5900] ;  /* 0x005900000d04783b */ /* 0x000f640000004200 */
[----:B------:R-:W-:Y:S02]  /*e880*/  FADD.FTZ R178, R178, R175 ;  /* 0x000000afb2b27221 */ /* 0x000fe40000010000 */
[----:B------:R-:W-:Y:S02]  /*e890*/  FADD.FTZ R207, R159, R174 ;  /* 0x000000ae9fcf7221 */ /* 0x000fe40000010000 */
[----:B------:R-:W-:Y:S01]  /*e8a0*/  FADD.FTZ R208, R181, R178 ;  /* 0x000000b2b5d07221 */ /* 0x000fe20000010000 */
[C---:B------:R-:W-:Y:S01]  /*e8b0*/  HMMA.16816.F32 R124, R16.reuse, R126, R8 ;  /* 0x0000007e107c723c */ /* 0x040fe20000001808 */
[----:B------:R-:W4:Y:S07]  /*e8c0*/  LDSM.16.MT88.4 R8, [R184+UR4+0x5900] ;  /* 0x00590004b808783b */ /* 0x000f2e0008004200 */
[C---:B-1----:R-:W-:Y:S01]  /*e8d0*/  HMMA.16816.F32 R100, R16.reuse, R24, R100 ;  /* 0x000000181064723c */ /* 0x042fe20000001864 */
[----:B------:R-:W1:Y:S07]  /*e8e0*/  LDSM.16.MT88.4 R12, [R14+0x5900] ;  /* 0x005900000e0c783b */ /* 0x000e6e0000004200 */
[C---:B------:R-:W-:Y:S08]  /*e8f0*/  HMMA.16816.F32 R104, R16.reuse, R26, R104 ;  /* 0x0000001a1068723c */ /* 0x040ff00000001868 */
[C---:B--2---:R-:W-:Y:S08]  /*e900*/  HMMA.16816.F32 R108, R16.reuse, R28, R108 ;  /* 0x0000001c106c723c */ /* 0x044ff0000000186c */
[C---:B------:R-:W-:Y:S08]  /*e910*/  HMMA.16816.F32 R112, R16.reuse, R30, R112 ;  /* 0x0000001e1070723c */ /* 0x040ff00000001870 */
[C---:B---3--:R-:W-:Y:S08]  /*e920*/  HMMA.16816.F32 R116, R16.reuse, R32, R116 ;  /* 0x000000201074723c */ /* 0x048ff00000001874 */
        /* <DEDUP_REMOVED lines=12> */
[C---:B------:R-:W-:Y:S08]  /*e9f0*/  HMMA.16816.F32 R80, R16.reuse, R6, R80 ;  /* 0x000000061050723c */ /* 0x040ff00000001850 */
[C---:B------:R-:W-:Y:S08]  /*ea00*/  HMMA.16816.F32 R84, R16.reuse, R8, R84 ;  /* 0x000000081054723c */ /* 0x040ff00000001854 */
        /* <DEDUP_REMOVED lines=56> */
.L_x_2444:
        /* <DEDUP_REMOVED lines=10> */
.L_x_2434:
[----:B-1----:R-:W1:Y:S01]  /*ee30*/  SHFL.BFLY PT, R4, R207, 0x2, 0x1f ;  /* 0x0c401f00cf047f89 */ /* 0x002e6200000e0000 */
[----:B------:R-:W-:-:S02]  /*ee40*/  MOV R6, RZ ;  /* 0x000000ff00067202 */ /* 0x000fc40000000f00 */
[----:B------:R-:W-:Y:S01]  /*ee50*/  MOV R5, RZ ;  /* 0x000000ff00057202 */ /* 0x000fe20000000f00 */
[----:B------:R-:W2:Y:S01]  /*ee60*/  SHFL.BFLY PT, R3, R208, 0x2, 0x1f ;  /* 0x0c401f00d0037f89 */ /* 0x000ea200000e0000 */
        /* <DEDUP_REMOVED lines=13> */
[----:B------:R-:W2:Y:S01]  /*ef40*/  @P1 MUFU.LG2 R4, R4 ;  /* 0x0000000400041308 */ /* 0x000ea20000000c00 */
[----:B------:R-:W-:Y:S02]  /*ef50*/  @P0 FMUL.FTZ R11, R11, c[0x0][0x2d0] ;  /* 0x0000b4000b0b0a20 */ /* 0x000fe40000410000 */
[----:B-1----:R-:W-:-:S05]  /*ef60*/  FMUL.FTZ R128, R6, R128 ;  /* 0x0000008006807220 */ /* 0x002fca0000410000 */
[----:B------:R-:W1:Y:S01]  /*ef70*/  @P0 MUFU.RCP R5, R3 ;  /* 0x0000000300050308 */ /* 0x000e620000001000 */
        /* <DEDUP_REMOVED lines=47> */
[----:B------:R3:W4:Y:S01]  /*f270*/  @P0 MUFU.LG2 R6, R3 ;  /* 0x0000000300060308 */ /* 0x0007220000000c00 */
[----:B--2---:R-:W-:-:S02]  /*f280*/  @P1 FMUL.FTZ R9, R4, 0.69314718246459960938 ;  /* 0x3f31721804091820 */ /* 0x004fc40000410000 */
[----:B------:R-:W-:Y:S02]  /*f290*/  @P1 FMUL.FTZ R4, R8, c[0x0][0x2d0] ;  /* 0x0000b40008041a20 */ /* 0x000fe40000410000 */
[C---:B-1----:R-:W-:Y:S02]  /*f2a0*/  FMUL.FTZ R130, R5.reuse, R130 ;  /* 0x0000008205827220 */ /* 0x042fe40000410000 */
[C---:B------:R-:W-:Y:S02]  /*f2b0*/  FMUL.FTZ R131, R5.reuse, R131 ;  /* 0x0000008305837220 */ /* 0x040fe40000410000 */
[C---:B------:R-:W-:Y:S02]  /*f2c0*/  FMUL.FTZ R126, R5.reuse, R126 ;  /* 0x0000007e057e7220 */ /* 0x040fe40000410000 */
[C---:B------:R-:W-:Y:S02]  /*f2d0*/  FMUL.FTZ R127, R5.reuse, R127 ;  /* 0x0000007f057f7220 */ /* 0x040fe40000410000 */
[----:B------:R-:W-:-:S02]  /*f2e0*/  FMUL.FTZ R102, R5, R102 ;  /* 0x0000006605667220 */ /* 0x000fc40000410000 */
[C---:B------:R-:W-:Y:S01]  /*f2f0*/  FMUL.FTZ R103, R5.reuse, R103 ;  /* 0x0000006705677220 */ /* 0x040fe20000410000 */
[----:B---3--:R-:W-:Y:S01]  /*f300*/  MOV R3, 0xff800000 ;  /* 0xff80000000037802 */ /* 0x008fe20000000f00 */
[----:B----4-:R-:W-:Y:S02]  /*f310*/  @P0 FMUL.FTZ R6, R6, 0.69314718246459960938 ;  /* 0x3f31721806060820 */ /* 0x010fe40000410000 */
        /* <DEDUP_REMOVED lines=44> */
.L_x_2400:
[----:B------:R-:W-:Y:S01]  /*f5e0*/  USHF.R.S32.HI UR6, URZ, 0x1f, UR7 ;  /* 0x0000001f3f067899 */ /* 0x000fe20008011407 */
[----:B------:R-:W-:Y:S05]  /*f5f0*/  @P2 BRA `(.L_x_2446) ;  /* 0x0000157000002947 */ /* 0x000fea0003800000 */
[----:B------:R-:W1:Y:S01]  /*f600*/  S2R R0, SR_TID.X ;  /* 0x0000000000007919 */ /* 0x000e620000002100 */
[----:B------:R-:W-:Y:S01]  /*f610*/  IMAD.MOV.U32 R10, RZ, RZ, c[0x0][0x4e8] ;  /* 0x00013a00ff0a7624 */ /* 0x000fe200078e00ff */
[----:B------:R-:W-:Y:S01]  /*f620*/  ULDC.64 UR4, c[0x0][0x490] ;  /* 0x0001240000047ab9 */ /* 0x000fe20000000a00 */
[----:B------:R-:W-:Y:S01]  /*f630*/  F2FP.PACK_AB R128, R129, R128 ;  /* 0x000000808180723e */ /* 0x000fe200000000ff */
[----:B------:R-:W2:Y:S01]  /*f640*/  S2R R22, SR_CTAID.Z ;  /* 0x0000000000167919 */ /* 0x000ea20000002700 */
[----:B------:R-:W-:Y:S01]  /*f650*/  UIMAD UR8, UR6, UR4, URZ ;  /* 0x00000004060872a4 */ /* 0x000fe2000f8e023f */
[C---:B------:R-:W-:Y:S01]  /*f660*/  ISETP.NE.AND P3, PT, R10.reuse, 0x1, PT ;  /* 0x000000010a00780c */ /* 0x040fe20003f65270 */
[----:B------:R-:W-:Y:S01]  /*f670*/  UIMAD.WIDE.U32 UR10, UR7, UR4, URZ ;  /* 0x00000004070a72a5 */ /* 0x000fe2000f8e003f */
[----:B------:R-:W-:Y:S01]  /*f680*/  IMAD R10, R10, c[0x0][0x388], RZ ;  /* 0x0000e2000a0a7a24 */ /* 0x000fe200078e02ff */
[----:B------:R-:W-:Y:S01]  /*f690*/  UIMAD UR8, UR7, UR5, UR8 ;  /* 0x00000005070872a4 */ /* 0x000fe2000f8e0208 */
[----:B------:R-:W-:Y:S01]  /*f6a0*/  F2FP.PACK_AB R130, R131, R130 ;  /* 0x000000828382723e */ /* 0x000fe200000000ff */
[----:B------:R-:W-:Y:S01]  /*f6b0*/  BSSY B0, `(.L_x_2447) ;  /* 0x0000103000007945 */ /* 0x000fe20003800000 */
        /* <DEDUP_REMOVED lines=12> */
[----:B-1----:R-:W-:Y:S01]  /*f780*/  SHF.R.S32.HI R9, RZ, 0x1f, R0 ;  /* 0x0000001fff097819 */ /* 0x002fe20000011400 */
[----:B------:R-:W-:Y:S01]  /*f790*/  IMAD.U32 R26, RZ, RZ, UR14 ;  /* 0x0000000eff1a7e24 */ /* 0x000fe2000f8e00ff */
[----:B------:R-:W-:Y:S01]  /*f7a0*/  F2FP.PACK_AB R102, R103, R102 ;  /* 0x000000666766723e */ /* 0x000fe200000000ff */
[----:B------:R-:W-:Y:S01]  /*f7b0*/  IMAD.U32 R25, RZ, RZ, UR8 ;  /* 0x00000008ff197e24 */ /* 0x000fe2000f8e00ff */
[----:B------:R-:W-:Y:S01]  /*f7c0*/  LEA.HI R11, R9, R0, RZ, 0x2 ;  /* 0x00000000090b7211 */ /* 0x000fe200078f10ff */
[----:B------:R-:W-:Y:S01]  /*f7d0*/  IMAD.U32 R27, RZ, RZ, UR5 ;  /* 0x00000005ff1b7e24 */ /* 0x000fe2000f8e00ff */
[----:B--2---:R-:W-:Y:S01]  /*f7e0*/  SHF.R.S32.HI R15, RZ, 0x1f, R22 ;  /* 0x0000001fff0f7819 */ /* 0x004fe20000011416 */
[----:B------:R-:W-:Y:S01]  /*f7f0*/  IMAD.WIDE.U32 R24, R22, c[0x0][0x498], R24 ;  /* 0x0001260016187a25 */ /* 0x000fe200078e0018 */
[----:B------:R-:W-:-:S02]  /*f800*/  SHF.R.S32.HI R20, RZ, 0x2, R11 ;  /* 0x00000002ff147819 */ /* 0x000fc4000001140b */
[----:B------:R-:W-:Y:S02]  /*f810*/  SHF.R.S32.HI R13, RZ, 0x1f, R11 ;  /* 0x0000001fff0d7819 */ /* 0x000fe4000001140b */
[----:B------:R-:W-:Y:S02]  /*f820*/  LOP3.LUT R11, R11, 0xfffffffc, RZ, 0xc0, !PT ;  /* 0xfffffffc0b0b7812 */ /* 0x000fe400078ec0ff */
[----:B------:R-:W-:Y:S01]  /*f830*/  LEA.HI R4, R13, R20, RZ, 0x3 ;  /* 0x000000140d047211 */ /* 0x000fe200078f18ff */
[----:B------:R-:W-:Y:S01]  /*f840*/  IMAD R13, R15, c[0x0][0x498], RZ ;  /* 0x000126000f0d7a24 */ /* 0x000fe200078e02ff */
[-C--:B------:R-:W-:Y:S01]  /*f850*/  LEA.HI R18, R9, R0.reuse, RZ, 0x5 ;  /* 0x0000000009127211 */ /* 0x080fe200078f28ff */
[----:B------:R-:W-:Y:S01]  /*f860*/  IMAD.IADD R8, R0, 0x1, -R11 ;  /* 0x0000000100087824 */ /* 0x000fe200078e0a0b */
[----:B------:R-:W-:Y:S01]  /*f870*/  LOP3.LUT R11, R4, 0xfffffff8, RZ, 0xc0, !PT ;  /* 0xfffffff8040b7812 */ /* 0x000fe200078ec0ff */
[----:B------:R-:W-:Y:S01]  /*f880*/  IMAD R15, R15, c[0x0][0x3f0], RZ ;  /* 0x0000fc000f0f7a24 */ /* 0x000fe200078e02ff */
[CC--:B------:R-:W-:Y:S01]  /*f890*/  LEA.HI R6, R9.reuse, R0.reuse, RZ, 0x3 ;  /* 0x0000000009067211 */ /* 0x0c0fe200078f18ff */
[----:B------:R-:W-:Y:S01]  /*f8a0*/  IMAD R13, R22, c[0x0][0x49c], R13 ;  /* 0x00012700160d7a24 */ /* 0x000fe200078e020d */
[----:B------:R-:W-:Y:S01]  /*f8b0*/  LEA.HI R2, R9, R0, RZ, 0x6 ;  /* 0x0000000009027211 */ /* 0x000fe200078f30ff */
[----:B------:R-:W-:Y:S01]  /*f8c0*/  IMAD.IADD R20, R20, 0x1, -R11 ;  /* 0x0000000114147824 */ /* 0x000fe200078e0a0b */
[----:B------:R-:W-:Y:S01]  /*f8d0*/  LOP3.LUT R9, R18, 0xffffffe0, RZ, 0xc0, !PT ;  /* 0xffffffe012097812 */ /* 0x000fe200078ec0ff */
[----:B------:R-:W1:Y:S01]  /*f8e0*/  S2R R11, SR_CTAID.X ;  /* 0x00000000000b7919 */ /* 0x000e620000002500 */
[----:B------:R-:W-:Y:S01]  /*f8f0*/  LOP3.LUT R21, R6, 0xfffffff8, RZ, 0xc0, !PT ;  /* 0xfffffff806157812 */ /* 0x000fe200078ec0ff */
[----:B------:R-:W-:Y:S01]  /*f900*/  IMAD R12, R22, c[0x0][0x3f4], R15 ;  /* 0x0000fd00160c7a24 */ /* 0x000fe200078e020f */
[----:B------:R-:W-:Y:S01]  /*f910*/  SHF.R.S32.HI R6, RZ, 0x3, R6 ;  /* 0x00000003ff067819 */ /* 0x000fe20000011406 */
[C---:B------:R-:W-:Y:S01]  /*f920*/  IMAD.IADD R9, R0.reuse, 0x1, -R9 ;  /* 0x0000000100097824 */ /* 0x040fe200078e0a09 */
[--C-:B------:R-:W-:Y:S01]  /*f930*/  SHF.R.S32.HI R17, RZ, 0x5, R18.reuse ;  /* 0x00000005ff117819 */ /* 0x100fe20000011412 */
[----:B------:R-:W-:Y:S01]  /*f940*/  IMAD.IADD R21, R0, 0x1, -R21 ;  /* 0x0000000100157824 */ /* 0x000fe200078e0a15 */
[----:B------:R-:W-:Y:S01]  /*f950*/  SHF.R.S32.HI R18, RZ, 0x1f, R18 ;  /* 0x0000001fff127819 */ /* 0x000fe20000011412 */
[----:B------:R-:W-:Y:S01]  /*f960*/  IMAD.SHL.U32 R15, R6, 0x40, RZ ;  /* 0x00000040060f7824 */ /* 0x000fe200078e00ff */
[----:B------:R-:W-:Y:S01]  /*f970*/  SHF.R.S32.HI R0, RZ, 0x1f, R9 ;  /* 0x0000001fff007819 */ /* 0x000fe20000011409 */
[C---:B------:R-:W-:Y:S01]  /*f980*/  IMAD.SHL.U32 R4, R21.reuse, 0x8, RZ ;  /* 0x0000000815047824 */ /* 0x040fe200078e00ff */
[----:B------:R-:W-:Y:S01]  /*f990*/  LEA.HI R18, R18, R17, RZ, 0x3 ;  /* 0x0000001112127211 */ /* 0x000fe200078f18ff */
[----:B------:R-:W-:Y:S01]  /*f9a0*/  IMAD R16, R21, 0x20, R6 ;  /* 0x0000002015107824 */ /* 0x000fe200078e0206 */
[----:B------:R-:W-:Y:S01]  /*f9b0*/  LOP3.LUT R15, R15, 0x1c0, RZ, 0xc0, !PT ;  /* 0x000001c00f0f7812 */ /* 0x000fe200078ec0ff */
[----:B------:R-:W-:Y:S01]  /*f9c0*/  IMAD R14, R17, 0x200, R8 ;  /* 0x00000200110e7824 */ /* 0x000fe200078e0208 */
[----:B------:R-:W-:Y:S01]  /*f9d0*/  LOP3.LUT R18, R18, 0xffffff8, RZ, 0xc0, !PT ;  /* 0x0ffffff812127812 */ /* 0x000fe200078ec0ff */
[----:B------:R-:W-:Y:S01]  /*f9e0*/  IMAD.WIDE.U32 R22, R22, c[0x0][0x3f0], R26 ;  /* 0x0000fc0016167a25 */ /* 0x000fe200078e001a */
[----:B------:R-:W-:-:S02]  /*f9f0*/  LOP3.LUT P0, RZ, R9, 0x3, RZ, 0xc0, !PT ;  /* 0x0000000309ff7812 */ /* 0x000fc4000780c0ff */
[----:B------:R-:W-:Y:S01]  /*fa00*/  LEA.HI R19, R8, R8, RZ, 0x1 ;  /* 0x0000000808137211 */ /* 0x000fe200078f08ff */
[----:B------:R-:W-:Y:S01]  /*fa10*/  IMAD.IADD R18, R17, 0x1, -R18 ;  /* 0x0000000111127824 */ /* 0x000fe200078e0a12 */
[----:B------:R-:W-:Y:S01]  /*fa20*/  LEA.HI R9, R0, R9, RZ, 0x2 ;  /* 0x0000000900097211 */ /* 0x000fe200078f10ff */
[----:B------:R-:W-:Y:S01]  /*fa30*/  IMAD.IADD R23, R23, 0x1, R12 ;  /* 0x0000000117177824 */ /* 0x000fe200078e020c */
[----:B------:R-:W-:Y:S01]  /*fa40*/  SHF.R.U32.HI R0, RZ, 0x3, R15 ;  /* 0x00000003ff007819 */ /* 0x000fe2000001160f */
[----:B-1----:R-:W-:Y:S01]  /*fa50*/  IMAD R17, R11, 0x80, R16 ;  /* 0x000000800b117824 */ /* 0x002fe200078e0210 */
[----:B------:R-:W-:Y:S02]  /*fa60*/  LOP3.LUT R15, R15, 0x38, R4, 0xf8, !PT ;  /* 0x000000380f0f7812 */ /* 0x000fe400078ef804 */
[----:B------:R-:W-:Y:S01]  /*fa70*/  LOP3.LUT R19, R19, 0x1ffffffe, RZ, 0xc0, !PT ;  /* 0x1ffffffe13137812 */ /* 0x000fe200078ec0ff */
[----:B------:R-:W-:Y:S01]  /*fa80*/  IMAD.MOV.U32 R16, RZ, RZ, R17 ;  /* 0x000000ffff107224 */ /* 0x000fe200078e0011 */
[----:B------:R-:W-:Y:S01]  /*fa90*/  LOP3.LUT R0, R15, R0, RZ, 0x3c, !PT ;  /* 0x000000000f007212 */ /* 0x000fe200078e3cff */
[----:B------:R-:W-:Y:S01]  /*faa0*/  @P3 IMAD.HI.U32 R15, R17, c[0x0][0x4ec], RZ ;  /* 0x00013b00110f3a27 */ /* 0x000fe200078e00ff */
[----:B------:R-:W-:-:S02]  /*fab0*/  SHF.R.S32.HI R9, RZ, 0x2, R9 ;  /* 0x00000002ff097819 */ /* 0x000fc40000011409 */
[----:B------:R-:W-:Y:S01]  /*fac0*/  R2P PR, R20, 0x6 ;  /* 0x0000000614007804 */ /* 0x000fe20000000000 */
[----:B------:R-:W-:Y:S01]  /*fad0*/  IMAD.IADD R8, R8, 0x1, -R19 ;  /* 0x0000000108087824 */ /* 0x000fe200078e0a13 */
[C---:B------:R-:W-:Y:S01]  /*fae0*/  LOP3.LUT R19, R20.reuse, 0x1, RZ, 0xc0, !PT ;  /* 0x0000000114137812 */ /* 0x040fe200078ec0ff */
[----:B------:R-:W-:Y:S01]  /*faf0*/  IMAD.SHL.U32 R20, R20, 0x40, RZ ;  /* 0x0000004014147824 */ /* 0x000fe200078e00ff */
[----:B------:R-:W-:Y:S01]  /*fb00*/  @P3 SHF.R.U32.HI R16, RZ, c[0x0][0x4f0], R15 ;  /* 0x00013c00ff103a19 */ /* 0x000fe2000001160f */
[----:B------:R-:W-:Y:S01]  /*fb10*/  IMAD R9, R18, 0x10, R9 ;  /* 0x0000001012097824 */ /* 0x000fe200078e0209 */
[----:B------:R-:W-:Y:S01]  /*fb20*/  ISETP.NE.U32.AND P4, PT, R19, 0x1, PT ;  /* 0x000000011300780c */ /* 0x000fe20003f85070 */
[----:B------:R-:W-:Y:S01]  /*fb30*/  IMAD.SHL.U32 R15, R2, 0x8, RZ ;  /* 0x00000008020f7824 */ /* 0x000fe200078e00ff */
[----:B------:R-:W-:Y:S01]  /*fb40*/  LOP3.LUT R20, R20, 0x1c0, RZ, 0xc0, !PT ;  /* 0x000001c014147812 */ /* 0x000fe200078ec0ff */
[----:B------:R-:W-:Y:S01]  /*fb50*/  IMAD R8, R8, 0x8, R9 ;  /* 0x0000000808087824 */ /* 0x000fe200078e0209 */
[----:B------:R-:W-:Y:S01]  /*fb60*/  F2FP.PACK_AB R104, R105, R104 ;  /* 0x000000686968723e */ /* 0x000fe200000000ff */
[----:B------:R-:W-:Y:S01]  /*fb70*/  IMAD.MOV R2, RZ, RZ, -R16 ;  /* 0x000000ffff027224 */ /* 0x000fe200078e0a10 */
[----:B------:R-:W-:Y:S01]  /*fb80*/  LOP3.LUT R15, R0, 0x7ffffe00, R15, 0xf8, !PT ;  /* 0x7ffffe00000f7812 */ /* 0x000fe200078ef80f */
[C---:B------:R-:W-:Y:S01]  /*fb90*/  IMAD R8, R11.reuse, 0x80, R8 ;  /* 0x000000800b087824 */ /* 0x040fe200078e0208 */
[----:B------:R-:W-:Y:S01]  /*fba0*/  LEA.HI R19, R20, R20, RZ, 0x1d ;  /* 0x0000001414137211 */ /* 0x000fe200078fe8ff */
[----:B------:R-:W-:Y:S01]  /*fbb0*/  IMAD R2, R2, c[0x0][0x4e8], R17 ;  /* 0x00013a0002027a24 */ /* 0x000fe200078e0211 */
[----:B------:R-:W-:Y:S01]  /*fbc0*/  SHF.R.S32.HI R0, RZ, 0x1f, R16 ;  /* 0x0000001fff007819 */ /* 0x000fe20000011410 */
[----:B------:R-:W-:Y:S01]  /*fbd0*/  IMAD R9, R11, 0x80, R9 ;  /* 0x000000800b097824 */ /* 0x000fe200078e0209 */
[----:B------:R-:W-:Y:S01]  /*fbe0*/  F2FP.PACK_AB R106, R107, R106 ;  /* 0x0000006a6b6a723e */ /* 0x000fe200000000ff */
[----:B------:R-:W-:Y:S01]  /*fbf0*/  IMAD.U32 R14, R14, 0x2, R19 ;  /* 0x000000020e0e7824 */ /* 0x000fe200078e0013 */
[----:B------:R-:W-:Y:S01]  /*fc00*/  F2FP.PACK_AB R108, R109, R108 ;  /* 0x0000006c6d6c723e */ /* 0x000fe200000000ff */
[----:B------:R-:W-:Y:S01]  /*fc10*/  IMAD R17, R0, c[0x0][0x3e0], RZ ;  /* 0x0000f80000117a24 */ /* 0x000fe200078e02ff */
[C---:B------:R-:W-:Y:S01]  /*fc20*/  ISETP.GE.OR P6, PT, R9.reuse, R10, P0 ;  /* 0x0000000a0900720c */ /* 0x040fe200007c6670 */
[----:B------:R-:W-:Y:S01]  /*fc30*/  @P3 IMAD.HI.U32 R0, R8, c[0x0][0x4ec], RZ ;  /* 0x00013b0008003a27 */ /* 0x000fe200078e00ff */
[----:B------:R-:W-:-:S02]  /*fc40*/  IADD3 R9, R9, 0x8, RZ ;  /* 0x0000000809097810 */ /* 0x000fc40007ffe0ff */
[----:B------:R-:W-:Y:S01]  /*fc50*/  F2FP.PACK_AB R110, R111, R110 ;  /* 0x0000006e6f6e723e */ /* 0x000fe200000000ff */
[----:B------:R-:W-:Y:S01]  /*fc60*/  IMAD.SHL.U32 R21, R14, 0x2, RZ ;  /* 0x000000020e157824 */ /* 0x000fe200078e00ff */
[----:B------:R-:W-:Y:S01]  /*fc70*/  ISETP.GE.OR P5, PT, R9, R10, P0 ;  /* 0x0000000a0900720c */ /* 0x000fe200007a6670 */
[----:B------:R-:W-:Y:S01]  /*fc80*/  IMAD.MOV.U32 R19, RZ, RZ, R8 ;  /* 0x000000ffff137224 */ /* 0x000fe200078e0008 */
[----:B------:R-:W-:Y:S01]  /*fc90*/  @P3 SHF.R.U32.HI R19, RZ, c[0x0][0x4f0], R0 ;  /* 0x00013c00ff133a19 */ /* 0x000fe20000011600 */
[C---:B------:R-:W-:Y:S01]  /*fca0*/  IMAD.WIDE.U32 R22, R16.reuse, c[0x0][0x3e0], R22 ;  /* 0x0000f80010167a25 */ /* 0x040fe200078e0016 */
[----:B------:R-:W-:Y:S01]  /*fcb0*/  IADD3 R12, R21, 0x80, RZ ;  /* 0x00000080150c7810 */ /* 0x000fe20007ffe0ff */
[----:B------:R-:W-:Y:S01]  /*fcc0*/  BAR.SYNC.DEFER_BLOCKING 0x1, 0x100 ;  /* 0x0044000000007b1d */ /* 0x000fe20000010000 */
[----:B------:R-:W-:Y:S01]  /*fcd0*/  SHF.R.S32.HI R0, RZ, 0x1f, R19 ;  /* 0x0000001fff007819 */ /* 0x000fe20000011413 */
[----:B------:R-:W-:Y:S01]  /*fce0*/  IMAD R17, R16, c[0x0][0x3e4], R17 ;  /* 0x0000f90010117a24 */ /* 0x000fe200078e0211 */
[----:B------:R-:W-:Y:S01]  /*fcf0*/  IADD3 R16, P0, R19, R24, RZ ;  /* 0x0000001813107210 */ /* 0x000fe20007f1e0ff */
[----:B------:R-:W-:Y:S01]  /*fd00*/  IMAD R11, R11, 0x80, R6 ;  /* 0x000000800b0b7824 */ /* 0x000fe200078e0206 */
[----:B------:R-:W-:Y:S01]  /*fd10*/  IADD3 R9, R21, 0x70, RZ ;  /* 0x0000007015097810 */ /* 0x000fe20007ffe0ff */
[----:B------:R-:W-:Y:S01]  /*fd20*/  IMAD.IADD R23, R23, 0x1, R17 ;  /* 0x0000000117177824 */ /* 0x000fe200078e0211 */
[----:B------:R-:W-:-:S02]  /*fd30*/  @P4 IADD3 R9, R12, 0x10, RZ ;  /* 0x000000100c094810 */ /* 0x000fc40007ffe0ff */
[----:B------:R-:W-:Y:S01]  /*fd40*/  IADD3.X R17, R0, R25, R13, P0, !PT ;  /* 0x0000001900117210 */ /* 0x000fe200007fe40d */
[----:B------:R-:W-:Y:S01]  /*fd50*/  IMAD.MOV.U32 R0, RZ, RZ, 0x20 ;  /* 0x00000020ff007424 */ /* 0x000fe200078e00ff */
[----:B------:R-:W-:Y:S01]  /*fd60*/  SHF.R.S32.HI R12, RZ, 0x1f, R2 ;  /* 0x0000001fff0c7819 */ /* 0x000fe20000011402 */
[----:B------:R-:W-:Y:S01]  /*fd70*/  IMAD.MOV R13, RZ, RZ, -R19 ;  /* 0x000000ffff0d7224 */ /* 0x000fe200078e0a13 */
[----:B------:R-:W-:Y:S02]  /*fd80*/  F2FP.PACK_AB R112, R113, R112 ;  /* 0x000000707170723e */ /* 0x000fe400000000ff */
[----:B------:R-:W-:Y:S01]  /*fd90*/  SEL R0, R0, 0xffffffe0, !P1 ;  /* 0xffffffe000007807 */ /* 0x000fe20004800000 */
[----:B------:R-:W-:Y:S01]  /*fda0*/  IMAD R19, R12, c[0x0][0x3d8], RZ ;  /* 0x0000f6000c137a24 */ /* 0x000fe200078e02ff */
[----:B------:R-:W-:Y:S01]  /*fdb0*/  F2FP.PACK_AB R114, R115, R114 ;  /* 0x000000727372723e */ /* 0x000fe200000000ff */
[----:B------:R-:W-:Y:S01]  /*fdc0*/  IMAD R25, R13, c[0x0][0x4e8], R8 ;  /* 0x00013a000d197a24 */ /* 0x000fe200078e0208 */
[----:B------:R-:W-:Y:S01]  /*fdd0*/  F2FP.PACK_AB R116, R117, R116 ;  /* 0x000000747574723e */ /* 0x000fe200000000ff */
[C---:B------:R-:W-:Y:S01]  /*fde0*/  IMAD R12, R2.reuse, c[0x0][0x3dc], R19 ;  /* 0x0000f700020c7a24 */ /* 0x040fe200078e0213 */
[----:B------:R-:W-:Y:S01]  /*fdf0*/  F2FP.PACK_AB R118, R119, R118 ;  /* 0x000000767776723e */ /* 0x000fe200000000ff */
[----:B------:R-:W-:Y:S01]  /*fe00*/  IMAD.WIDE.U32 R18, R2, c[0x0][0x3d8], R22 ;  /* 0x0000f60002127a25 */ /* 0x000fe200078e0016 */
[----:B------:R-:W-:Y:S01]  /*fe10*/  F2FP.PACK_AB R120, R121, R120 ;  /* 0x000000787978723e */ /* 0x000fe200000000ff */
[----:B------:R-:W-:Y:S01]  /*fe20*/  STS [R21+0x80], R128 ;  /* 0x0000808015007388 */ /* 0x000fe20000000800 */
[----:B------:R-:W-:Y:S01]  /*fe30*/  F2FP.PACK_AB R122, R123, R122 ;  /* 0x0000007a7b7a723e */ /* 0x000fe200000000ff */
[----:B------:R-:W-:Y:S01]  /*fe40*/  IMAD.MOV.U32 R8, RZ, RZ, 0x40 ;  /* 0x00000040ff087424 */ /* 0x000fe200078e00ff */
[----:B------:R-:W-:Y:S01]  /*fe50*/  F2FP.PACK_AB R36, R37, R36 ;  /* 0x000000242524723e */ /* 0x000fe200000000ff */
[----:B------:R-:W-:Y:S01]  /*fe60*/  IMAD.IADD R13, R21, 0x1, R0 ;  /* 0x00000001150d7824 */ /* 0x000fe200078e0200 */
[----:B------:R-:W-:Y:S01]  /*fe70*/  STS [R21+0x480], R130 ;  /* 0x0004808215007388 */ /* 0x000fe20000000800 */
[----:B------:R-:W-:Y:S01]  /*fe80*/  IMAD.IADD R23, R0, 0x1, R9 ;  /* 0x0000000100177824 */ /* 0x000fe200078e0209 */
[----:B------:R-:W-:Y:S01]  /*fe90*/  SHF.R.S32.HI R0, RZ, 0x1f, R25 ;  /* 0x0000001fff007819 */ /* 0x000fe20000011419 */
[----:B------:R-:W-:Y:S01]  /*fea0*/  IMAD.WIDE.U32 R16, R25, c[0x0][0x488], R16 ;  /* 0x0001220019107a25 */ /* 0x000fe200078e0010 */
[----:B------:R-:W-:Y:S01]  /*feb0*/  SEL R8, R8, 0xffffffc0, !P2 ;  /* 0xffffffc008087807 */ /* 0x000fe20005000000 */
[----:B------:R-:W-:Y:S01]  /*fec0*/  STS [R9], R124 ;  /* 0x0000007c09007388 */ /* 0x000fe20000000800 */
        /* <DEDUP_REMOVED lines=45> */
[----:B------:R-:W-:Y:S01]  /*101a0*/  LEA R2, P0, R16, c[0x0][0x450], 0x2 ;  /* 0x0001140010027a11 */ /* 0x000fe200078010ff */
        /* <DEDUP_REMOVED lines=53> */
[----:B-1----:R-:W-:-:S03]  /*10500*/  IMAD.IADD R3, R19, 0x1, R12 ;  /* 0x0000000113037824 */ /* 0x002fc600078e020c */
[----:B------:R1:W1:Y:S02]  /*10510*/  LDS.128 R36, [R9+0x6080] ;  /* 0x0060800009247984 */ /* 0x0002640000000c00 */
[----:B------:R-:W-:Y:S02]  /*10520*/  LEA.HI.X R2, R18, c[0x0][0x384], R3, 0x1, P0 ;  /* 0x0000e10012027a11 */ /* 0x000fe400000f0c03 */
[----:B------:R1:W1:Y:S01]  /*10530*/  LDS.128 R32, [R9+0x7080] ;  /* 0x0070800009207984 */ /* 0x0002620000000c00 */
[----:B------:R-:W-:-:S03]  /*10540*/  ISETP.GE.AND P0, PT, R11, R10, PT ;  /* 0x0000000a0b00720c */ /* 0x000fc60003f06270 */
[----:B------:R1:W1:Y:S04]  /*10550*/  LDS.128 R28, [R9+0x9080] ;  /* 0x00908000091c7984 */ /* 0x0002680000000c00 */
[----:B------:R1:W1:Y:S04]  /*10560*/  LDS.128 R24, [R9+0xa080] ;  /* 0x00a0800009187984 */ /* 0x0002680000000c00 */
[----:B------:R1:W1:Y:S04]  /*10570*/  LDS.128 R20, [R9+0xb080] ;  /* 0x00b0800009147984 */ /* 0x0002680000000c00 */
[----:B------:R1:W1:Y:S01]  /*10580*/  SHFL.IDX PT, R61, R2, RZ, 0x181f ;  /* 0x00181fff023d7589 */ /* 0x00026200000e0000 */
[----:B------:R-:W-:Y:S05]  /*10590*/  @P0 BRA `(.L_x_2448) ;  /* 0x0000014000000947 */ /* 0x000fea0003800000 */
[----:B---3--:R-:W3:Y:S01]  /*105a0*/  LDS.128 R56, [R9+0x80] ;  /* 0x0000800009387984 */ /* 0x008ee20000000c00 */
[----:B------:R-:W-:-:S02]  /*105b0*/  IADD3 R8, R4, 0x40, RZ ;  /* 0x0000004004087810 */ /* 0x000fc40007ffe0ff */
[----:B------:R-:W-:Y:S01]  /*105c0*/  IADD3 R6, R4, 0x80, RZ ;  /* 0x0000008004067810 */ /* 0x000fe20007ffe0ff */
[----:B------:R-:W4:Y:S01]  /*105d0*/  LDS.128 R16, [R9+0x4080] ;  /* 0x0040800009107984 */ /* 0x000f220000000c00 */
[----:B------:R-:W-:Y:S02]  /*105e0*/  ISETP.GE.AND P1, PT, R8, c[0x0][0x3c8], PT ;  /* 0x0000f20008007a0c */ /* 0x000fe40003f26270 */
[----:B------:R-:W-:Y:S01]  /*105f0*/  ISETP.GE.AND P0, PT, R6, c[0x0][0x3c8], PT ;  /* 0x0000f20006007a0c */ /* 0x000fe20003f06270 */
[----:B------:R2:W1:Y:S01]  /*10600*/  LDS.128 R12, [R9+0x8080] ;  /* 0x00808000090c7984 */ /* 0x0004620000000c00 */
[----:B------:R-:W-:-:S09]  /*10610*/  ISETP.GE.AND P2, PT, R4, c[0x0][0x3c8], PT ;  /* 0x0000f20004007a0c */ /* 0x000fd20003f46270 */
[----:B------:R-:W-:Y:S02]  /*10620*/  @!P1 SHF.R.S32.HI R5, RZ, 0x1f, R8 ;  /* 0x0000001fff059819 */ /* 0x000fe40000011408 */
[----:B------:R-:W-:Y:S02]  /*10630*/  @!P0 SHF.R.S32.HI R3, RZ, 0x1f, R6 ;  /* 0x0000001fff038819 */ /* 0x000fe40000011406 */
[----:B------:R-:W-:Y:S02]  /*10640*/  @!P1 LEA.HI R5, R5, R8, RZ, 0x3 ;  /* 0x0000000805059211 */ /* 0x000fe400078f18ff */
[----:B------:R-:W-:Y:S01]  /*10650*/  @!P0 LEA.HI R3, R3, R6, RZ, 0x3 ;  /* 0x0000000603038211 */ /* 0x000fe200078f18ff */
[----:B-12---:R-:W-:Y:S01]  /*10660*/  @!P2 IMAD.WIDE R6, R4, 0x2, R60 ;  /* 0x000000020406a825 */ /* 0x006fe200078e023c */
[----:B------:R-:W-:Y:S02]  /*10670*/  @!P1 LOP3.LUT R5, R5, 0xfffffff8, RZ, 0xc0, !PT ;  /* 0xfffffff805059812 */ /* 0x000fe400078ec0ff */
[----:B------:R-:W-:-:S03]  /*10680*/  @!P0 LOP3.LUT R3, R3, 0xfffffff8, RZ, 0xc0, !PT ;  /* 0xfffffff803038812 */ /* 0x000fc600078ec0ff */
[----:B------:R-:W-:-:S04]  /*10690*/  @!P1 IMAD.WIDE R8, R5, 0x2, R60 ;  /* 0x0000000205089825 */ /* 0x000fc800078e023c */
[----:B------:R-:W-:Y:S01]  /*106a0*/  @!P0 IMAD.WIDE R60, R3, 0x2, R60 ;  /* 0x00000002033c8825 */ /* 0x000fe200078e023c */
[----:B---3--:R1:W-:Y:S04]  /*106b0*/  @!P2 ST.E.128 [R6.64], R56 ;  /* 0x000000380600a985 */ /* 0x0083e8000c101d0c */
[----:B----4-:R1:W-:Y:S04]  /*106c0*/  @!P1 ST.E.128 [R8.64], R16 ;  /* 0x0000001008009985 */ /* 0x0103e8000c101d0c */
[----:B------:R1:W-:Y:S02]  /*106d0*/  @!P0 ST.E.128 [R60.64], R12 ;  /* 0x0000000c3c008985 */ /* 0x0003e4000c101d0c */
.L_x_2448:
[----:B---3--:R-:W-:Y:S05]  /*106e0*/  BSYNC B0 ;  /* 0x0000000000007941 */ /* 0x008fea0003800000 */
.L_x_2447:
[----:B------:R-:W-:Y:S01]  /*106f0*/  IADD3 R3, R11, 0x20, RZ ;  /* 0x000000200b037810 */ /* 0x000fe20007ffe0ff */
[----:B-1----:R1:W3:Y:S01]  /*10700*/  SHFL.IDX PT, R13, R2, 0x1, 0x181f ;  /* 0x00381f00020d7f89 */ /* 0x0022e200000e0000 */
        /* <DEDUP_REMOVED lines=13> */
[----:B--234-:R-:W-:Y:S01]  /*107e0*/  @!P2 IMAD.WIDE R6, R4, 0x2, R12 ;  /* 0x000000020406a825 */ /* 0x01cfe200078e020c */
[----:B------:R-:W-:Y:S02]  /*107f0*/  @!P1 LOP3.LUT R5, R5, 0xfffffff8, RZ, 0xc0, !PT ;  /* 0xfffffff805059812 */ /* 0x000fe400078ec0ff */
[----:B------:R-:W-:-:S02]  /*10800*/  @!P0 LOP3.LUT R3, R3, 0xfffffff8, RZ, 0xc0, !PT ;  /* 0xfffffff803038812 */ /* 0x000fc400078ec0ff */
[----:B------:R2:W-:Y:S01]  /*10810*/  @!P2 ST.E.128 [R6.64], R52 ;  /* 0x000000340600a985 */ /* 0x0005e2000c101d0c */
[----:B------:R-:W-:-:S04]  /*10820*/  @!P1 IMAD.WIDE R8, R5, 0x2, R12 ;  /* 0x0000000205089825 */ /* 0x000fc800078e020c */
[----:B------:R-:W-:Y:S01]  /*10830*/  @!P0 IMAD.WIDE R12, R3, 0x2, R12 ;  /* 0x00000002030c8825 */ /* 0x000fe200078e020c */
[----:B------:R2:W-:Y:S04]  /*10840*/  @!P1 ST.E.128 [R8.64], R40 ;  /* 0x0000002808009985 */ /* 0x0005e8000c101d0c */
[----:B------:R2:W-:Y:S02]  /*10850*/  @!P0 ST.E.128 [R12.64], R28 ;  /* 0x0000001c0c008985 */ /* 0x0005e4000c101d0c */
.L_x_2450:
[----:B------:R-:W-:Y:S05]  /*10860*/  BSYNC B0 ;  /* 0x0000000000007941 */ /* 0x000fea0003800000 */
.L_x_2449:
[----:B------:R-:W-:Y:S01]  /*10870*/  IADD3 R3, R11, 0x40, RZ ;  /* 0x000000400b037810 */ /* 0x000fe20007ffe0ff */
[----:B--23--:R2:W3:Y:S01]  /*10880*/  SHFL.IDX PT, R13, R2, 0x2, 0x181f ;  /* 0x00581f00020d7f89 */ /* 0x00c4e200000e0000 */
        /* <DEDUP_REMOVED lines=21> */
.L_x_2452:
[----:B------:R-:W-:Y:S05]  /*109e0*/  BSYNC B0 ;  /* 0x0000000000007941 */ /* 0x000fea0003800000 */
.L_x_2451:
        /* <DEDUP_REMOVED lines=24> */
.L_x_2446:
        /* <DEDUP_REMOVED lines=42> */
.L_x_2454:
[----:B------:R-:W-:Y:S05]  /*10e10*/  BSYNC B0 ;  /* 0x0000000000007941 */ /* 0x000fea0003800000 */
.L_x_2453:
        /* <DEDUP_REMOVED lines=64> */
.L_x_2456:
[----:B------:R-:W-:Y:S05]  /*11220*/  BSYNC B0 ;  /* 0x0000000000007941 */ /* 0x000fea0003800000 */
.L_x_2455:
        /* <DEDUP_REMOVED lines=21> */
.L_x_2458:
[----:B------:R-:W-:Y:S05]  /*11380*/  BSYNC B0 ;  /* 0x0000000000007941 */ /* 0x000fea0003800000 */
.L_x_2457:
        /* <DEDUP_REMOVED lines=21> */
.L_x_2460:
[----:B------:R-:W-:Y:S05]  /*114e0*/  BSYNC B0 ;  /* 0x0000000000007941 */ /* 0x000fea0003800000 */
.L_x_2459:
        /* <DEDUP_REMOVED lines=22> */
.L_x_2461:
        /* <DEDUP_REMOVED lines=11> */
.L_x_3024:


//--------------------- .text._ZN7cutlass13device_kernelIN5flash19enable_sm80_to_sm89INS1_16FlashAttnFwdSm80INS1_25CollectiveMainloopFwdSm80ILi8ELi2ELb0EN4cute5tupleIJNS5_1CILi128EEENS7_ILi64EEENS7_ILi192EEEEEELi192ENS_6half_tEfNS_4arch4Sm80ELb0ELb1ELb0ELb1ELb1ELb0ELb1ELb0EEENS1_21CollectiveEpilogueFwdINS6_IJS8_SA_S9_EEENS6_IJNS7_ILi1EEESI_SI_EEESC_SE_Li256ELb1ELb1ELb0ELb0EEENS1_19SingleTileSchedulerILb1ELb0ELb1ELi128EEEEEEEEEvNT_6ParamsE --------------------------
	.section	.text._ZN7cutlass13device_kernelIN5flash19enable_sm80_to_sm89INS1_16FlashAttnFwdSm80INS1_25CollectiveMainloopFwdSm80ILi8ELi2ELb0EN4cute5tupleIJNS5_1CILi128EEENS7_ILi64EEENS7_ILi192EEEEEELi192ENS_6half_tEfNS_4arch4Sm80ELb0ELb1ELb0ELb1ELb1ELb0ELb1ELb0EEENS1_21CollectiveEpilogueFwdINS6_IJS8_SA_S9_EEENS6_IJNS7_ILi1EEESI_SI_EEESC_SE_Li256ELb1ELb1ELb0ELb0EEENS1_19SingleTileSchedulerILb1ELb0ELb1ELi128EEEEEEEEEvNT_6ParamsE,"ax",@progbits
	.sectioninfo	@"SHI_REGISTERS=234"
	.align	128
.text._ZN7cutlass13device_kernelIN5flash19enable_sm80_to_sm89INS1_16FlashAttnFwdSm80INS1_25CollectiveMainloopFwdSm80ILi8ELi2ELb0EN4cute5tupleIJNS5_1CILi128EEENS7_ILi64EEENS7_ILi192EEEEEELi192ENS_6half_tEfNS_4arch4Sm80ELb0ELb1ELb0ELb1ELb1ELb0ELb1ELb0EEENS1_21CollectiveEpilogueFwdINS6_IJS8_SA_S9_EEENS6_IJNS7_ILi1EEESI_SI_EEESC_SE_Li256ELb1ELb1ELb0ELb0EEENS1_19SingleTileSchedulerILb1ELb0ELb1ELi128EEEEEEEEEvNT_6ParamsE:
        .type           _ZN7cutlass13device_kernelIN5flash19enable_sm80_to_sm89INS1_16FlashAttnFwdSm80INS1_25CollectiveMainloopFwdSm80ILi8ELi2ELb0EN4cute5tupleIJNS5_1CILi128EEENS7_ILi64EEENS7_ILi192EEEEEELi192ENS_6half_tEfNS_4arch4Sm80ELb0ELb1ELb0ELb1ELb1ELb0ELb1ELb0EEENS1_21CollectiveEpilogueFwdINS6_IJS8_SA_S9_EEENS6_IJNS7_ILi1EEESI_SI_EEESC_SE_Li256ELb1ELb1ELb0ELb0EEENS1_19SingleTileSchedulerILb1ELb0ELb1ELi128EEEEEEEEEvNT_6ParamsE,@function
        .size           _ZN7cutlass13device_kernelIN5flash19enable_sm80_to_sm89INS1_16FlashAttnFwdSm80INS1_25CollectiveMainloopFwdSm80ILi8ELi2ELb0EN4cute5tupleIJNS5_1CILi128EEENS7_ILi64EEENS7_ILi192EEEEEELi192ENS_6half_tEfNS_4arch4Sm80ELb0ELb1ELb0ELb1ELb1ELb0ELb1ELb0EEENS1_21CollectiveEpilogueFwdINS6_IJS8_SA_S9_EEENS6_IJNS7_ILi1EEESI_SI_EEESC_SE_Li256ELb1ELb1ELb0ELb0EEENS1_19SingleTileSchedulerILb1ELb0ELb1ELi128EEEEEEEEEvNT_6ParamsE,(.L_x_3025 - _ZN7cutlass13device_kernelIN5flash19enable_sm80_to_sm89INS1_16FlashAttnFwdSm80INS1_25CollectiveMainloopFwdSm80ILi8ELi2ELb0EN4cute5tupleIJNS5_1CILi128EEENS7_ILi64EEENS7_ILi192EEEEEELi192ENS_6half_tEfNS_4arch4Sm80ELb0ELb1ELb0ELb1ELb1ELb0ELb1ELb0EEENS1_21CollectiveEpilogueFwdINS6_IJS8_SA_S9_EEENS6_IJNS7_ILi1EEESI_SI_EEESC_SE_Li256ELb1ELb1ELb0ELb0EEENS1_19SingleTileSchedulerILb1ELb0ELb1ELi128EEEEEEEEEvNT_6ParamsE)
        .other          _ZN7cutlass13device_kernelIN5flash19enable_sm80_to_sm89INS1_16FlashAttnFwdSm80INS1_25CollectiveMainloopFwdSm80ILi8ELi2ELb0EN4cute5tupleIJNS5_1CILi128EEENS7_ILi64EEENS7_ILi192EEEEEELi192ENS_6half_tEfNS_4arch4Sm80ELb0ELb1ELb0ELb1ELb1ELb0ELb1ELb0EEENS1_21CollectiveEpilogueFwdINS6_IJS8_SA_S9_EEENS6_IJNS7_ILi1EEESI_SI_EEESC_SE_Li256ELb1ELb1ELb0ELb0EEENS1_19SingleTileSchedulerILb1ELb0ELb1ELi128EEEEEEEEEvNT_6ParamsE,@"STO_CUDA_ENTRY STV_DEFAULT"
_ZN7cutlass13device_kernelIN5flash19enable_sm80_to_sm89INS1_16FlashAttnFwdSm80INS1_25CollectiveMainloopFwdSm80ILi8ELi2ELb0EN4cute5tupleIJNS5_1CILi128EEENS7_ILi64EEENS7_ILi192EEEEEELi192ENS_6half_tEfNS_4arch4Sm80ELb0ELb1ELb0ELb1ELb1ELb0ELb1ELb0EEENS1_21CollectiveEpilogueFwdINS6_IJS8_SA_S9_EEENS6_IJNS7_ILi1EEESI_SI_EEESC_SE_Li256ELb1ELb1ELb0ELb0EEENS1_19SingleTileSchedulerILb1ELb0ELb1ELi128EEEEEEEEEvNT_6ParamsE:
        /* <DEDUP_REMOVED lines=20> */
.L_x_2463:
        /* <DEDUP_REMOVED lines=13> */
.L_x_2465:
[----:B------:R-:W-:Y:S02]  /*0210*/  ULDC UR5, c[0x0][0x54c] ;  /* 0x0001530000057ab9 */ /* 0x000fe40000000800 */
.L_x_2464:
[----:B------:R-:W-:Y:S02]  /*0220*/  ULDC UR4, c[0x0][0x548] ;  /* 0x0001520000047ab9 */ /* 0x000fe40000000800 */
[----:B------:R-:W-:-:S02]  /*0230*/  USHF.L.U32 UR7, UR6, 0x7, URZ ;  /* 0x0000000706077899 */ /* 0x000fc4000800063f */
[----:B------:R-:W-:-:S04]  /*0240*/  UIMAD UR4, UR5, UR4, URZ ;  /* 0x00000004050472a4 */ /* 0x000fc8000f8e023f */
[----:B------:R-:W-:-:S04]  /*0250*/  UISETP.GE.AND UP0, UPT, UR7, UR4, UPT ;  /* 0x000000040700728c */ /* 0x000fc8000bf06270 */
[----:B------:R-:W-:Y:S01]  /*0260*/  USEL UR11, UR11, 0xffffffff, !UP0 ;  /* 0xffffffff0b0b7887 */ /* 0x000fe2000c000000 */
[----:B------:R-:W-:Y:S05]  /*0270*/  BRA `(.L_x_2466) ;  /* 0x000001b000007947 */ /* 0x000fea0003800000 */
.L_x_2462:
        /* <DEDUP_REMOVED lines=8> */
.L_x_2467:
        /* <DEDUP_REMOVED lines=13> */
.L_x_2469:
[----:B------:R-:W-:Y:S02]  /*03d0*/  ULDC UR5, c[0x0][0x54c] ;  /* 0x0001530000057ab9 */ /* 0x000fe40000000800 */
.L_x_2468:
[----:B------:R-:W-:Y:S02]  /*03e0*/  ULDC UR4, c[0x0][0x548] ;  /* 0x0001520000047ab9 */ /* 0x000fe40000000800 */
[----:B------:R-:W-:-:S02]  /*03f0*/  USHF.L.U32 UR7, UR6, 0x7, URZ ;  /* 0x0000000706077899 */ /* 0x000fc4000800063f */
[----:B------:R-:W-:-:S04]  /*0400*/  UIMAD UR4, UR5, UR4, URZ ;  /* 0x00000004050472a4 */ /* 0x000fc8000f8e023f */
[----:B------:R-:W-:-:S04]  /*0410*/  UISETP.GE.AND UP0, UPT, UR7, UR4, UPT ;  /* 0x000000040700728c */ /* 0x000fc8000bf06270 */
[----:B------:R-:W-:-:S06]  /*0420*/  USEL UR11, UR11, 0xffffffff, !UP0 ;  /* 0xffffffff0b0b7887 */ /* 0x000fcc000c000000 */
.L_x_2466:
        /* <DEDUP_REMOVED lines=44> */
.L_x_2470:
        /* <DEDUP_REMOVED lines=9> */
.L_x_2471:
        /* <DEDUP_REMOVED lines=10> */
.L_x_2472:
        /* <DEDUP_REMOVED lines=24> */
.L_x_2474:
[----:B------:R-:W-:-:S13]  /*09a0*/  ISETP.NE.AND P0, PT, R193, 0x1, PT ;  /* 0x00000001c100780c */ /* 0x000fda0003f05270 */
[----:B------:R-:W-:-:S05]  /*09b0*/  @P0 IMAD.HI.U32 R2, R0, c[0x0][0x330], RZ ;  /* 0x0000cc0000020a27 */ /* 0x000fca00078e00ff */
[----:B------:R-:W-:-:S05]  /*09c0*/  @P0 SHF.R.U32.HI R0, RZ, c[0x0][0x334], R2 ;  /* 0x0000cd00ff000a19 */ /* 0x000fca0000011602 */
.L_x_2475:
[----:B------:R-:W-:-:S05]  /*09d0*/  IMAD R0, R0, R193, c[0x0][0x32c] ;  /* 0x0000cb0000007624 */ /* 0x000fca00078e02c1 */
[----:B------:R-:W-:Y:S02]  /*09e0*/  IMNMX R7, R7, R0, PT ;  /* 0x0000000007077217 */ /* 0x000fe40003800200 */
.L_x_2473:
        /* <DEDUP_REMOVED lines=25> */
.L_x_2477:
[----:B------:R-:W-:-:S13]  /*0b80*/  ISETP.NE.AND P0, PT, R193, 0x1, PT ;  /* 0x00000001c100780c */ /* 0x000fda0003f05270 */
[----:B------:R-:W-:-:S05]  /*0b90*/  @P0 IMAD.HI.U32 R0, R2, c[0x0][0x330], RZ ;  /* 0x0000cc0002000a27 */ /* 0x000fca00078e00ff */
[----:B------:R-:W-:-:S05]  /*0ba0*/  @P0 SHF.R.U32.HI R2, RZ, c[0x0][0x334], R0 ;  /* 0x0000cd00ff020a19 */ /* 0x000fca0000011600 */
.L_x_2478:
[----:B------:R-:W-:-:S05]  /*0bb0*/  IMAD R2, R2, c[0x0][0x32c], RZ ;  /* 0x0000cb0002027a24 */ /* 0x000fca00078e02ff */
[----:B------:R-:W-:-:S04]  /*0bc0*/  IMNMX R3, R3, R2, !PT ;  /* 0x0000000203037217 */ /* 0x000fc80007800200 */
.L_x_2476:
        /* <DEDUP_REMOVED lines=82> */
[C---:B------:R-:W-:Y:S01]  /*10f0*/  IMAD R198, R208.reuse, 0x20, R19 ;  /* 0x00000020d0c67824 */ /* 0x040fe200078e0213 */
        /* <DEDUP_REMOVED lines=12> */
[----:B------:R-:W-:Y:S01]  /*11c0*/  LOP3.LUT R6, R187, 0x8, R6, 0xf8, !PT ;  /* 0x00000008bb067812 */ /* 0x000fe200078ef806 */
        /* <DEDUP_REMOVED lines=9> */
[----:B------:R-:W-:Y:S01]  /*1260*/  SHF.R.U32.HI R187, RZ, 0x3, R187 ;  /* 0x00000003ffbb7819 */ /* 0x000fe200000116bb */
[----:B------:R-:W-:Y:S01]  /*1270*/  IMAD.IADD R7, R5, 0x1, -R2 ;  /* 0x0000000105077824 */ /* 0x000fe200078e0a02 */
[----:B------:R-:W-:Y:S01]  /*1280*/  SHF.R.S32.HI R2, RZ, 0x1f, R3 ;  /* 0x0000001fff027819 */ /* 0x000fe20000011403 */
[----:B------:R-:W-:Y:S01]  /*1290*/  UIADD3 UR5, UR13, UR5, URZ ;  /* 0x000000050d057290 */ /* 0x000fe2000fffe03f */
[----:B------:R-:W-:Y:S01]  /*12a0*/  LOP3.LUT R14, R14, 0xfffffffe, RZ, 0xc0, !PT ;  /* 0xfffffffe0e0e7812 */ /* 0x000fe200078ec0ff */
[----:B------:R-:W-:Y:S01]  /*12b0*/  IMAD.U32 R21, RZ, RZ, UR13 ;  /* 0x0000000dff157e24 */ /* 0x000fe2000f8e00ff */
[----:B------:R-:W-:Y:S01]  /*12c0*/  SHF.R.S32.HI R10, RZ, 0x1f, R7 ;  /* 0x0000001fff0a7819 */ /* 0x000fe20000011407 */
[----:B------:R-:W-:Y:S01]  /*12d0*/  IMAD.U32 R20, RZ, RZ, UR12 ;  /* 0x0000000cff147e24 */ /* 0x000fe2000f8e00ff */
[----:B------:R-:W-:Y:S01]  /*12e0*/  LOP3.LUT R197, R197, 0x1c0, RZ, 0xc0, !PT ;  /* 0x000001c0c5c57812 */ /* 0x000fe200078ec0ff */
[----:B------:R-:W-:Y:S01]  /*12f0*/  IMAD.U32 R21, RZ, RZ, UR5 ;  /* 0x00000005ff157e24 */ /* 0x000fe2000f8e00ff */
[----:B------:R-:W-:Y:S01]  /*1300*/  LEA.HI R10, R10, R7, RZ, 0x3 ;  /* 0x000000070a0a7211 */ /* 0x000fe200078f18ff */
[----:B------:R-:W-:Y:S01]  /*1310*/  IMAD R2, R2, c[0x0][0x1b0], RZ ;  /* 0x00006c0002027a24 */ /* 0x000fe200078e02ff */
[----:B------:R-:W-:Y:S01]  /*1320*/  LOP3.LUT R187, R6, R187, RZ, 0x3c, !PT ;  /* 0x000000bb06bb7212 */ /* 0x000fe200078e3cff */
[C---:B------:R-:W-:Y:S01]  /*1330*/  IMAD.WIDE.U32 R20, R3.reuse, c[0x0][0x1b0], R20 ;  /* 0x00006c0003147a25 */ /* 0x040fe200078e0014 */
[----:B------:R-:W-:Y:S01]  /*1340*/  SHF.R.U32.HI R16, RZ, 0x3, R197 ;  /* 0x00000003ff107819 */ /* 0x000fe200000116c5 */
[----:B------:R-:W-:Y:S01]  /*1350*/  BSSY B0, `(.L_x_2480) ;  /* 0x0000046000007945 */ /* 0x000fe20003800000 */
[----:B------:R-:W-:Y:S01]  /*1360*/  LEA.HI R18, R8, R5, RZ, 0x6 ;  /* 0x0000000508127211 */ /* 0x000fe200078f30ff */
[----:B------:R-:W-:Y:S01]  /*1370*/  IMAD R9, R3, c[0x0][0x1b4], R2 ;  /* 0x00006d0003097a24 */ /* 0x000fe200078e0202 */
[----:B------:R-:W-:Y:S01]  /*1380*/  LOP3.LUT R2, R10, 0xfffffff8, RZ, 0xc0, !PT ;  /* 0xfffffff80a027812 */ /* 0x000fe200078ec0ff */
[----:B------:R-:W-:Y:S01]  /*1390*/  IMAD.MOV R3, RZ, RZ, -R3 ;  /* 0x000000ffff037224 */ /* 0x000fe200078e0a03 */
[----:B------:R-:W-:Y:S01]  /*13a0*/  LOP3.LUT P1, RZ, R208, 0x4, RZ, 0xc0, !PT ;  /* 0x00000004d0ff7812 */ /* 0x000fe2000782c0ff */
[----:B------:R-:W-:-:S02]  /*13b0*/  IMAD.IADD R14, R11, 0x1, -R14 ;  /* 0x000000010b0e7824 */ /* 0x000fc400078e0a0e */
[----:B------:R-:W-:Y:S02]  /*13c0*/  IMAD R12, R3, c[0x0][0x2c4], R12 ;  /* 0x0000b100030c7a24 */ /* 0x000fe400078e020c */
[----:B------:R-:W-:Y:S02]  /*13d0*/  IMAD.IADD R2, R7, 0x1, -R2 ;  /* 0x0000000107027824 */ /* 0x000fe400078e0a02 */
        /* <DEDUP_REMOVED lines=14> */
[----:B------:R-:W-:Y:S01]  /*14c0*/  LOP3.LUT R10, R10, 0xfffffe00, RZ, 0xc0, !PT ;  /* 0xfffffe000a0a7812 */ /* 0x000fe200078ec0ff */
[----:B------:R-:W-:Y:S01]  /*14d0*/  IMAD.IADD R7, R13, 0x1, R3 ;  /* 0x000000010d077824 */ /* 0x000fe200078e0203 */
[----:B------:R-:W-:Y:S01]  /*14e0*/  LOP3.LUT R3, R4, R9, RZ, 0x3c, !PT ;  /* 0x0000000904037212 */ /* 0x000fe200078e3cff */
[----:B------:R-:W-:Y:S01]  /*14f0*/  IMAD R9, R200, c[0x0][0x2c4], RZ ;  /* 0x0000b100c8097a24 */ /* 0x000fe200078e02ff */
[----:B------:R-:W-:Y:S01]  /*1500*/  LEA R13, P0, R12, c[0x0][0x160], 0x1 ;  /* 0x000058000c0d7a11 */ /* 0x000fe200078008ff */
[----:B------:R-:W-:Y:S01]  /*1510*/  IMAD.SHL.U32 R188, R208, 0x8, RZ ;  /* 0x00000008d0bc7824 */ /* 0x000fe200078e00ff */
[----:B------:R-:W-:Y:S01]  /*1520*/  SEL R186, R186, 0xfffffff0, !P4 ;  /* 0xfffffff0baba7807 */ /* 0x000fe20006000000 */
[----:B------:R-:W-:Y:S01]  /*1530*/  IMAD.MOV.U32 R4, RZ, RZ, 0x20 ;  /* 0x00000020ff047424 */ /* 0x000fe200078e00ff */
[----:B------:R-:W-:Y:S01]  /*1540*/  LEA.HI.X R12, R12, c[0x0][0x164], R7, 0x1, P0 ;  /* 0x000059000c0c7a11 */ /* 0x000fe200000f0c07 */
[----:B------:R-:W-:Y:S01]  /*1550*/  IMAD.SHL.U32 R18, R18, 0x8, RZ ;  /* 0x0000000812127824 */ /* 0x000fe200078e00ff */
[----:B------:R-:W-:Y:S01]  /*1560*/  LEA.HI R7, R8, R5, RZ, 0x5 ;  /* 0x0000000508077211 */ /* 0x000fe200078f28ff */
[----:B------:R1:W3:Y:S01]  /*1570*/  SHFL.IDX PT, R20, R13, RZ, 0x181f ;  /* 0x00181fff0d147589 */ /* 0x0002e200000e0000 */
[----:B------:R-:W-:Y:S01]  /*1580*/  LOP3.LUT P0, RZ, R208, 0x2, RZ, 0xc0, !PT ;  /* 0x00000002d0ff7812 */ /* 0x000fe2000780c0ff */
[----:B------:R-:W-:Y:S01]  /*1590*/  IMAD R187, R14, 0x200, R187 ;  /* 0x000002000ebb7824 */ /* 0x000fe200078e02bb */
[----:B------:R-:W-:Y:S01]  /*15a0*/  SHF.R.S32.HI R6, RZ, 0x5, R7 ;  /* 0x00000005ff067819 */ /* 0x000fe20000011407 */
[----:B------:R1:W4:Y:S01]  /*15b0*/  SHFL.IDX PT, R21, R12, RZ, 0x181f ;  /* 0x00181fff0c157589 */ /* 0x00032200000e0000 */
[----:B------:R-:W-:-:S02]  /*15c0*/  LOP3.LUT R197, R197, 0x38, R188, 0xf8, !PT ;  /* 0x00000038c5c57812 */ /* 0x000fc400078ef8bc */
[C---:B------:R-:W-:Y:S02]  /*15d0*/  IADD3 R17, R188.reuse, 0x40, RZ ;  /* 0x00000040bc117810 */ /* 0x040fe40007ffe0ff */
[----:B------:R-:W-:Y:S02]  /*15e0*/  LOP3.LUT R197, R197, R16, RZ, 0x3c, !PT ;  /* 0x00000010c5c57212 */ /* 0x000fe400078e3cff */
[C---:B------:R-:W-:Y:S02]  /*15f0*/  IADD3 R16, R188.reuse, 0x80, RZ ;  /* 0x00000080bc107810 */ /* 0x040fe40007ffe0ff */
        /* <DEDUP_REMOVED lines=27> */
.L_x_2481:
[----:B-1-34-:R-:W-:Y:S05]  /*17b0*/  BSYNC B0 ;  /* 0x0000000000007941 */ /* 0x01afea0003800000 */
.L_x_2480:
        /* <DEDUP_REMOVED lines=20> */
.L_x_2483:
[----:B------:R-:W-:Y:S05]  /*1900*/  BSYNC B0 ;  /* 0x0000000000007941 */ /* 0x000fea0003800000 */
.L_x_2482:
        /* <DEDUP_REMOVED lines=20> */
.L_x_2485:
[----:B------:R-:W-:Y:S05]  /*1a50*/  BSYNC B0 ;  /* 0x0000000000007941 */ /* 0x000fea0003800000 */
.L_x_2484:
[----:B---3--:R-:W-:Y:S01]  /*1a60*/  SHFL.IDX PT, R14, R13, 0x3, 0x181f ;  /* 0x00781f000d0e7f89 */ /* 0x008fe200000e0000 */
[----:B------:R-:W-:Y:S01]  /*1a70*/  IADD3 R2, R2, 0x60, RZ ;  /* 0x0000006002027810 */ /* 0x000fe20007ffe0ff */
[----:B------:R-:W-:Y:S01]  /*1a80*/  IMAD.MOV.U32 R192, RZ, RZ, c[0x0][0x2b8] ;  /* 0x0000ae00ffc07624 */ /* 0x000fe200078e00ff */
[----:B------:R-:W-:Y:S01]  /*1a90*/  SHF.R.S32.HI R206, RZ, 0x1f, R17 ;  /* 0x0000001fffce7819 */ /* 0x000fe20000011411 */
[----:B------:R-:W3:Y:S01]  /*1aa0*/  SHFL.IDX PT, R15, R12, 0x3, 0x181f ;  /* 0x00781f000c0f7f89 */ /* 0x000ee200000e0000 */
        /* <DEDUP_REMOVED lines=21> */
[----:B---3--:R-:W-:-:S04]  /*1c00*/  @!P2 IMAD.WIDE R10, R188, 0x2, R14 ;  /* 0x00000002bc0aa825 */ /* 0x008fc800078e020e */
        /* <DEDUP_REMOVED lines=9> */
[----:B------:R-:W-:Y:S01]  /*1ca0*/  IMAD.MOV.U32 R2, RZ, RZ, R196 ;  /* 0x000000ffff027224 */ /* 0x000fe200078e00c4 */
[----:B------:R-:W0:Y:S01]  /*1cb0*/  LDGDEPBAR ;  /* 0x00000000000079af */ /* 0x000e220000000000 */
[----:B-1----:R-:W-:-:S05]  /*1cc0*/  @P5 IMAD.HI.U32 R10, R196, c[0x0][0x2bc], RZ ;  /* 0x0000af00c40a5a27 */ /* 0x002fca00078e00ff */
[----:B------:R-:W-:-:S04]  /*1cd0*/  @P5 SHF.R.U32.HI R2, RZ, c[0x0][0x2c0], R10 ;  /* 0x0000b000ff025a19 */ /* 0x000fc8000001160a */
[----:B--2---:R-:W-:-:S04]  /*1ce0*/  @!P0 IADD3 R12, P3, R2, UR12, RZ ;  /* 0x0000000c020c8c10 */ /* 0x004fc8000ff7e0ff */
[----:B------:R-:W-:Y:S02]  /*1cf0*/  @!P0 LEA.HI.X.SX32 R11, R2, UR8, 0x1, P3 ;  /* 0x00000008020b8c11 */ /* 0x000fe400098f0eff */
[----:B------:R-:W-:-:S04]  /*1d00*/  @!P0 LEA R10, P3, R12, c[0x0][0x2a0], 0x2 ;  /* 0x0000a8000c0a8a11 */ /* 0x000fc800078610ff */
[----:B------:R-:W-:Y:S01]  /*1d10*/  @!P0 LEA.HI.X R11, R12, c[0x0][0x2a4], R11, 0x2, P3 ;  /* 0x0000a9000c0b8a11 */ /* 0x000fe200018f140b */
[----:B------:R-:W-:Y:S06]  /*1d20*/  BAR.SYNC.DEFER_BLOCKING 0x0 ;  /* 0x0000000000007b1d */ /* 0x000fec0000010000 */
[----:B------:R1:W2:Y:S01]  /*1d30*/  @!P0 LDG.E R195, [R10.64] ;  /* 0x0000000e0ac38981 */ /* 0x0002a2000c1e1900 */
        /* <DEDUP_REMOVED lines=9> */
[----:B------:R-:W-:Y:S01]  /*1dd0*/  IMAD.WIDE R26, R206, 0x2, RZ ;  /* 0x00000002ce1a7825 */ /* 0x000fe200078e02ff */
[----:B------:R-:W-:Y:S01]  /*1de0*/  UIADD3 UR9, UR17, UR9, URZ ;  /* 0x0000000911097290 */ /* 0x000fe2000fffe03f */
[----:B------:R-:W-:Y:S01]  /*1df0*/  SHF.R.S32.HI R15, RZ, 0x1f, R196 ;  /* 0x0000001fff0f7819 */ /* 0x000fe200000114c4 */
[----:B------:R-:W-:Y:S01]  /*1e00*/  UIMAD UR18, UR18, UR4, URZ ;  /* 0x00000004121272a4 */ /* 0x000fe2000f8e023f */
[----:B------:R-:W-:Y:S01]  /*1e10*/  IMAD.WIDE.U32 R12, R196, c[0x0][0x208], RZ ;  /* 0x00008200c40c7a25 */ /* 0x000fe200078e00ff */
[----:B------:R-:W-:Y:S01]  /*1e20*/  UIMAD.WIDE.U32 UR22, UR10, UR4, URZ ;  /* 0x000000040a1672a5 */ /* 0x000fe2000f8e003f */
[----:B------:R-:W-:Y:S01]  /*1e30*/  ISETP.GE.AND P6, PT, R16, c[0x0][0x1d4], PT ;  /* 0x0000750010007a0c */ /* 0x000fe20003fc6270 */
[----:B------:R-:W-:Y:S01]  /*1e40*/  UIMAD UR18, UR10, UR5, UR18 ;  /* 0x000000050a1272a4 */ /* 0x000fe2000f8e0212 */
[C---:B----4-:R-:W-:Y:S01]  /*1e50*/  IMAD R21, R15.reuse, c[0x0][0x208], RZ ;  /* 0x000082000f157a24 */ /* 0x050fe200078e02ff */
        /* <DEDUP_REMOVED lines=11> */
[----:B-1----:R-:W-:-:S04]  /*1f10*/  IMAD.WIDE.U32 R10, R196, c[0x0][0x1e0], RZ ;  /* 0x00007800c40a7a25 */ /* 0x002fc800078e00ff */
[----:B------:R-:W-:Y:S02]  /*1f20*/  IMAD.IADD R11, R11, 0x1, R15 ;  /* 0x000000010b0b7824 */ /* 0x000fe400078e020f */
[----:B------:R-:W-:Y:S01]  /*1f30*/  IMAD.WIDE R24, R205, 0x2, RZ ;  /* 0x00000002cd187825 */ /* 0x000fe200078e02ff */
[----:B--2---:R-:W-:-:S03]  /*1f40*/  SHF.R.S32.HI R2, RZ, 0x1f, R195 ;  /* 0x0000001fff027819 */ /* 0x004fc600000114c3 */
[----:B------:R-:W-:-:S04]  /*1f50*/  IMAD.WIDE.U32 R20, R195, c[0x0][0x218], R20 ;  /* 0x00008600c3147a25 */ /* 0x000fc800078e0014 */
[----:B---3--:R-:W-:Y:S01]  /*1f60*/  IMAD R22, R2, c[0x0][0x218], RZ ;  /* 0x0000860002167a24 */ /* 0x008fe200078e02ff */
        /* <DEDUP_REMOVED lines=21> */
[----:B------:R-:W-:Y:S02]  /*20c0*/  IADD3 R26, P3, R26, R12, RZ ;  /* 0x0000000c1a1a7210 */ /* 0x000fe40007f7e0ff */
[----:B---3--:R-:W-:Y:S02]  /*20d0*/  IADD3 R22, P2, R14, R28, RZ ;  /* 0x0000001c0e167210 */ /* 0x008fe40007f5e0ff */
[----:B------:R-:W-:Y:S01]  /*20e0*/  IADD3 R28, P0, R28, R12, RZ ;  /* 0x0000000c1c1c7210 */ /* 0x000fe20007f1e0ff */
[----:B----4-:R-:W-:Y:S01]  /*20f0*/  IMAD.X R27, R27, 0x1, R13, P3 ;  /* 0x000000011b1b7824 */ /* 0x010fe200018e060d */
        /* <DEDUP_REMOVED lines=40> */
[----:B--2---:R-:W-:-:S09]  /*2380*/  P2R R21, PR, RZ, 0x8 ;  /* 0x00000008ff157803 */ /* 0x004fd20000000000 */
        /* <DEDUP_REMOVED lines=10> */
[----:B-1----:R-:W-:-:S04]  /*2430*/  @!P2 IADD3 R12, P0, R2, UR12, RZ ;  /* 0x0000000c020cac10 */ /* 0x002fc8000ff1e0ff */
        /* <DEDUP_REMOVED lines=15> */
[----:B------:R-:W-:Y:S02]  /*2530*/  SHF.L.U64.HI R9, R205, 0x1, R132 ;  /* 0x00000001cd097819 */ /* 0x000fe40000010284 */
[----:B--2---:R-:W-:Y:S01]  /*2540*/  SHF.R.S32.HI R2, RZ, 0x1f, R195 ;  /* 0x0000001fff027819 */ /* 0x004fe200000114c3 */
[----:B------:R-:W-:Y:S01]  /*2550*/  IMAD.WIDE.U32 R10, R195, c[0x0][0x1f0], R12 ;  /* 0x00007c00c30a7a25 */ /* 0x000fe200078e000c */
[----:B------:R-:W-:Y:S02]  /*2560*/  SEL R13, RZ, 0x10, P5 ;  /* 0x00000010ff0d7807 */ /* 0x000fe40002800000 */
[----:B------:R-:W-:Y:S01]  /*2570*/  SHF.L.U64.HI R12, R206, 0x1, R133 ;  /* 0x00000001ce0c7819 */ /* 0x000fe20000010285 */
[----:B------:R-:W-:Y:S01]  /*2580*/  IMAD R2, R2, c[0x0][0x1f0], RZ ;  /* 0x00007c0002027a24 */ /* 0x000fe200078e02ff */
[----:B------:R-:W-:Y:S02]  /*2590*/  IADD3 R16, P0, R10, UR22, RZ ;  /* 0x000000160a107c10 */ /* 0x000fe4000ff1e0ff */
[----:B------:R-:W-:Y:S01]  /*25a0*/  IADD3 R25, -R13, 0x10, RZ ;  /* 0x000000100d197810 */ /* 0x000fe20007ffe1ff */
[----:B------:R-:W-:Y:S01]  /*25b0*/  IMAD R2, R195, c[0x0][0x1f4], R2 ;  /* 0x00007d00c3027a24 */ /* 0x000fe200078e0202 */
[----:B------:R-:W-:-:S02]  /*25c0*/  SEL R10, RZ, 0x10, P4 ;  /* 0x00000010ff0a7807 */ /* 0x000fc40002000000 */
[----:B------:R-:W-:Y:S02]  /*25d0*/  LOP3.LUT R25, R25, 0xf, RZ, 0xc0, !PT ;  /* 0x0000000f19197812 */ /* 0x000fe400078ec0ff */
[----:B------:R-:W-:Y:S01]  /*25e0*/  IADD3.X R11, R11, UR18, R2, P0, !PT ;  /* 0x000000120b0b7c10 */ /* 0x000fe200087fe402 */
[----:B------:R-:W-:Y:S01]  /*25f0*/  IMAD.SHL.U32 R2, R205, 0x2, RZ ;  /* 0x00000002cd027824 */ /* 0x000fe200078e00ff */
[----:B------:R-:W-:Y:S02]  /*2600*/  LEA R17, P0, R16, c[0x0][0x1c8], 0x1 ;  /* 0x0000720010117a11 */ /* 0x000fe400078008ff */
[----:B------:R-:W-:Y:S02]  /*2610*/  IADD3 R22, -R10, 0x10, RZ ;  /* 0x000000100a167810 */ /* 0x000fe40007ffe1ff */
[----:B------:R-:W-:Y:S01]  /*2620*/  LEA.HI.X R16, R16, c[0x0][0x1cc], R11, 0x1, P0 ;  /* 0x0000730010107a11 */ /* 0x000fe200000f0c0b */
[----:B------:R-:W1:Y:S01]  /*2630*/  SHFL.IDX PT, R18, R17, 0x1, 0x181f ;  /* 0x00381f0011127f89 */ /* 0x000e6200000e0000 */
[----:B------:R-:W-:Y:S01]  /*2640*/  IMAD.SHL.U32 R11, R206, 0x2, RZ ;  /* 0x00000002ce0b7824 */ /* 0x000fe200078e00ff */
[----:B------:R-:W-:-:S02]  /*2650*/  LOP3.LUT R22, R22, 0xf, RZ, 0xc0, !PT ;  /* 0x0000000f16167812 */ /* 0x000fc400078ec0ff */
        /* <DEDUP_REMOVED lines=24> */
.L_x_2486:
        /* <DEDUP_REMOVED lines=15> */
[----:B------:R3:W4:Y:S04]  /*28d0*/  LDSM.16.M88.4 R40, [R187+0xc100] ;  /* 0x00c10000bb28783b */ /* 0x0007280000000200 */
[----:B-1----:R3:W1:Y:S04]  /*28e0*/  LDSM.16.M88.4 R32, [R187+0xc900] ;  /* 0x00c90000bb20783b */ /* 0x0026680000000200 */
        /* <DEDUP_REMOVED lines=60> */
.L_x_2487:
[----:B------:R-:W-:Y:S01]  /*2cb0*/  IMAD.MOV.U32 R0, RZ, RZ, 0x40 ;  /* 0x00000040ff007424 */ /* 0x000fe200078e00ff */
[----:B------:R-:W-:Y:S01]  /*2cc0*/  LOP3.LUT R84, R7, 0xffffffe0, RZ, 0xc0, !PT ;  /* 0xffffffe007547812 */ /* 0x000fe200078ec0ff */
[C---:B-12---:R-:W-:Y:S01]  /*2cd0*/  HMMA.16816.F32 R36, R48.reuse, R32, RZ ;  /* 0x000000203024723c */ /* 0x046fe200000018ff */
[----:B------:R-:W-:Y:S01]  /*2ce0*/  SHF.R.S32.HI R9, RZ, 0x1f, R6 ;  /* 0x0000001fff097819 */ /* 0x000fe20000011406 */
[----:B------:R-:W-:Y:S01]  /*2cf0*/  IMAD R183, R4, 0x2, R189 ;  /* 0x0000000204b77824 */ /* 0x000fe200078e02bd */
[----:B------:R-:W-:Y:S01]  /*2d00*/  SEL R135, R0, 0xffffffc0, !P1 ;  /* 0xffffffc000877807 */ /* 0x000fe20004800000 */
[----:B------:R-:W-:Y:S01]  /*2d10*/  IMAD.IADD R84, R5, 0x1, -R84 ;  /* 0x0000000105547824 */ /* 0x000fe200078e0a54 */
[----:B------:R-:W-:Y:S01]  /*2d20*/  LEA.HI R0, R8, R5, RZ, 0x2 ;  /* 0x0000000508007211 */ /* 0x000fe200078f10ff */
[----:B------:R-:W-:Y:S01]  /*2d30*/  IMAD R182, R4, 0x2, R185 ;  /* 0x0000000204b67824 */ /* 0x000fe200078e02b9 */
[----:B------:R-:W-:Y:S01]  /*2d40*/  LEA.HI R9, R9, R6, RZ, 0x3 ;  /* 0x0000000609097211 */ /* 0x000fe200078f18ff */
[C---:B------:R-:W-:Y:S01]  /*2d50*/  HMMA.16816.F32 R32, R48.reuse, R34, RZ ;  /* 0x000000223020723c */ /* 0x040fe200000018ff */
[----:B------:R-:W-:Y:S01]  /*2d60*/  LOP3.LUT R0, R0, 0xfffffffc, RZ, 0xc0, !PT ;  /* 0xfffffffc00007812 */ /* 0x000fe200078ec0ff */
[----:B------:R-:W-:Y:S01]  /*2d70*/  LDSM.16.M88.4 R64, [R183] ;  /* 0x00000000b740783b */ /* 0x000fe20000000200 */
[----:B------:R-:W-:Y:S01]  /*2d80*/  SHF.R.S32.HI R7, RZ, 0x1f, R84 ;  /* 0x0000001fff077819 */ /* 0x000fe20000011454 */
[----:B------:R-:W-:Y:S01]  /*2d90*/  ULDC UR19, c[0x0][0x324] ;  /* 0x0000c90000137ab9 */ /* 0x000fe20000000800 */
[----:B------:R-:W-:Y:S01]  /*2da0*/  LOP3.LUT R9, R9, 0xffffff8, RZ, 0xc0, !PT ;  /* 0x0ffffff809097812 */ /* 0x000fe200078ec0ff */
[----:B------:R-:W-:Y:S01]  /*2db0*/  IMAD.IADD R5, R5, 0x1, -R0 ;  /* 0x0000000105057824 */ /* 0x000fe200078e0a00 */
[----:B------:R-:W-:Y:S01]  /*2dc0*/  LEA.HI R7, R7, R84, RZ, 0x2 ;  /* 0x0000005407077211 */ /* 0x000fe200078f10ff */
[C---:B----4-:R-:W-:Y:S01]  /*2dd0*/  HMMA.16816.F32 R44, R48.reuse, R40, RZ ;  /* 0x00000028302c723c */ /* 0x050fe200000018ff */
[----:B------:R-:W-:Y:S01]  /*2de0*/  PLOP3.LUT P0, PT, PT, PT, UP1, 0x80, 0x0 ;  /* 0x000000000000781c */ /* 0x000fe20003f0f018 */
[----:B------:R-:W-:Y:S01]  /*2df0*/  IMAD.IADD R9, R6, 0x1, -R9 ;  /* 0x0000000106097824 */ /* 0x000fe200078e0a09 */
[----:B------:R-:W-:Y:S01]  /*2e00*/  LEA.HI R0, R5, R5, RZ, 0x1 ;  /* 0x0000000505007211 */ /* 0x000fe200078f08ff */
[----:B------:R-:W-:Y:S01]  /*2e10*/  ULOP3.LUT UR19, URZ, UR19, URZ, 0x33, !UPT ;  /* 0x000000133f137292 */ /* 0x000fe2000f8e333f */
[C---:B------:R-:W-:Y:S01]  /*2e20*/  LEA.HI.SX32 R6, R7.reuse, UR7, 0x1e ;  /* 0x0000000707067c11 */ /* 0x040fe2000f8ff2ff */
[----:B------:R-:W0:Y:S01]  /*2e30*/  LDGDEPBAR ;  /* 0x00000000000079af */ /* 0x000e220000000000 */
[----:B------:R-:W-:Y:S01]  /*2e40*/  LOP3.LUT R0, R0, 0x1ffffffe, RZ, 0xc0, !PT ;  /* 0x1ffffffe00007812 */ /* 0x000fe200078ec0ff */
[----:B------:R-:W-:Y:S01]  /*2e50*/  HMMA.16816.F32 R40, R48, R42, RZ ;  /* 0x0000002a3028723c */ /* 0x000fe200000018ff */
[----:B------:R-:W-:Y:S01]  /*2e60*/  LOP3.LUT R7, R7, 0x7ffffffc, RZ, 0xc0, !PT ;  /* 0x7ffffffc07077812 */ /* 0x000fe200078ec0ff */
[----:B------:R-:W-:Y:S01]  /*2e70*/  IMAD R6, R9, 0x10, R6 ;  /* 0x0000001009067824 */ /* 0x000fe200078e0206 */
[----:B------:R-:W-:Y:S01]  /*2e80*/  ISETP.GE.AND P3, PT, R193, 0x1, PT ;  /* 0x00000001c100780c */ /* 0x000fe20003f66270 */
[----:B------:R-:W-:-:S02]  /*2e90*/  IMAD.IADD R201, R5, 0x1, -R0 ;  /* 0x0000000105c97824 */ /* 0x000fc400078e0a00 */
[----:B------:R-:W-:Y:S01]  /*2ea0*/  IMAD.IADD R202, R84, 0x1, -R7 ;  /* 0x0000000154ca7824 */ /* 0x000fe200078e0a07 */
[----:B------:R-:W-:Y:S01]  /*2eb0*/  IADD3 R7, R191, 0x1, -R144 ;  /* 0x00000001bf077810 */ /* 0x000fe20007ffe890 */
[----:B------:R-:W-:Y:S01]  /*2ec0*/  IMAD R201, R201, 0x8, R6 ;  /* 0x00000008c9c97824 */ /* 0x000fe200078e0206 */
[C---:B------:R-:W-:Y:S01]  /*2ed0*/  HMMA.16816.F32 R28, R48.reuse, R24, RZ ;  /* 0x00000018301c723c */ /* 0x040fe200000018ff */
[----:B------:R-:W-:Y:S02]  /*2ee0*/  IMAD.IADD R6, R187, 0x1, R135 ;  /* 0x00000001bb067824 */ /* 0x000fe400078e0287 */
[----:B------:R-:W-:Y:S01]  /*2ef0*/  @P0 IMAD.HI.U32 R5, R201, c[0x0][0x2c8], RZ ;  /* 0x0000b200c9050a27 */ /* 0x000fe200078e00ff */
[----:B------:R-:W-:Y:S02]  /*2f00*/  PLOP3.LUT P0, PT, PT, PT, UP1, 0x80, 0x0 ;  /* 0x000000000000781c */ /* 0x000fe40003f0f018 */
[----:B------:R-:W1:Y:S01]  /*2f10*/  LDSM.16.M88.4 R12, [R6+0xc900] ;  /* 0x00c90000060c783b */ /* 0x000e620000000200 */
[----:B------:R-:W-:Y:S01]  /*2f20*/  IMAD.MOV.U32 R0, RZ, RZ, R201 ;  /* 0x000000ffff007224 */ /* 0x000fe200078e00c9 */
[C---:B------:R-:W-:Y:S01]  /*2f30*/  HMMA.16816.F32 R24, R48.reuse, R26, RZ ;  /* 0x0000001a3018723c */ /* 0x040fe200000018ff */
[----:B------:R-:W-:Y:S01]  /*2f40*/  IMAD.SHL.U32 R202, R202, 0x2, RZ ;  /* 0x00000002caca7824 */ /* 0x000fe200078e00ff */
[----:B------:R-:W2:Y:S04]  /*2f50*/  LDSM.16.M88.4 R16, [R6+0xc100] ;  /* 0x00c100000610783b */ /* 0x000ea80000000200 */
[----:B------:R-:W4:Y:S01]  /*2f60*/  LDSM.16.M88.4 R8, [R6+0xd100] ;  /* 0x00d100000608783b */ /* 0x000f220000000200 */
[----:B------:R-:W-:Y:S01]  /*2f70*/  IADD3 R7, -R200, R7, -R202 ;  /* 0x00000007c8077210 */ /* 0x000fe20007ffe9ca */
[C---:B------:R-:W-:Y:S01]  /*2f80*/  HMMA.16816.F32 R72, R48.reuse, R60, RZ ;  /* 0x0000003c3048723c */ /* 0x040fe200000018ff */
[----:B------:R-:W-:Y:S01]  /*2f90*/  @P0 SHF.R.U32.HI R0, RZ, c[0x0][0x2cc], R5 ;  /* 0x0000b300ff000a19 */ /* 0x000fe20000011605 */
[----:B------:R-:W-:Y:S01]  /*2fa0*/  IMAD.IADD R5, R135, 0x1, R2 ;  /* 0x0000000187057824 */ /* 0x000fe200078e0202 */
[----:B------:R-:W5:Y:S05]  /*2fb0*/  LDSM.16.M88.4 R76, [R6+0xd900] ;  /* 0x00d90000064c783b */ /* 0x000f6a0000000200 */
[----:B------:R-:W-:Y:S01]  /*2fc0*/  HMMA.16816.F32 R48, R48, R62, RZ ;  /* 0x0000003e3030723c */ /* 0x000fe200000018ff */
[----:B------:R-:W-:Y:S07]  /*2fd0*/  LDSM.16.M88.4 R60, [R5+0xc100] ;  /* 0x00c10000053c783b */ /* 0x000fee0000000200 */
[C---:B------:R-:W-:Y:S08]  /*2fe0*/  HMMA.16816.F32 R36, R68.reuse, R20, R36 ;  /* 0x000000144424723c */ /* 0x040ff00000001824 */
[C---:B------:R-:W-:Y:S01]  /*2ff0*/  HMMA.16816.F32 R32, R68.reuse, R22, R32 ;  /* 0x000000164420723c */ /* 0x040fe20000001820 */
[----:B------:R-:W-:Y:S07]  /*3000*/  LDSM.16.M88.4 R20, [R182] ;  /* 0x00000000b614783b */ /* 0x000fee0000000200 */
[C---:B------:R-:W-:Y:S08]  /*3010*/  HMMA.16816.F32 R44, R68.reuse, R56, R44 ;  /* 0x00000038442c723c */ /* 0x040ff0000000182c */
[C---:B------:R-:W-:Y:S01]  /*3020*/  HMMA.16816.F32 R40, R68.reuse, R58, R40 ;  /* 0x0000003a4428723c */ /* 0x040fe20000001828 */
[----:B------:R-:W3:Y:S07]  /*3030*/  LDSM.16.M88.4 R56, [R5+0xc900] ;  /* 0x00c900000538783b */ /* 0x000eee0000000200 */
[C---:B------:R-:W-:Y:S08]  /*3040*/  HMMA.16816.F32 R28, R68.reuse, R52, R28 ;  /* 0x00000034441c723c */ /* 0x040ff0000000181c */
[C---:B------:R-:W-:Y:S01]  /*3050*/  HMMA.16816.F32 R24, R68.reuse, R54, R24 ;  /* 0x000000364418723c */ /* 0x040fe20000001818 */
[----:B------:R-:W3:Y:S07]  /*3060*/  LDSM.16.M88.4 R52, [R5+0xd100] ;  /* 0x00d100000534783b */ /* 0x000eee0000000200 */
[C---:B------:R-:W-:Y:S08]  /*3070*/  HMMA.16816.F32 R72, R68.reuse, R80, R72 ;  /* 0x000000504448723c */ /* 0x040ff00000001848 */
[----:B------:R-:W-:Y:S01]  /*3080*/  HMMA.16816.F32 R68, R68, R82, R48 ;  /* 0x000000524444723c */ /* 0x000fe20000001830 */
[----:B------:R-:W3:Y:S04]  /*3090*/  LDSM.16.M88.4 R48, [R5+0xd900] ;  /* 0x00d900000530783b */ /* 0x000ee80000000200 */
[----:B------:R-:W-:Y:S03]  /*30a0*/  LDSM.16.M88.4 R80, [R189+0x4000] ;  /* 0x00400000bd50783b */ /* 0x000fe60000000200 */
[C---:B-1----:R-:W-:Y:S08]  /*30b0*/  HMMA.16816.F32 R36, R64.reuse, R12, R36 ;  /* 0x0000000c4024723c */ /* 0x042ff00000001824 */
[C---:B------:R-:W-:Y:S01]  /*30c0*/  HMMA.16816.F32 R32, R64.reuse, R14, R32 ;  /* 0x0000000e4020723c */ /* 0x040fe20000001820 */
[----:B------:R-:W1:Y:S07]  /*30d0*/  LDSM.16.M88.4 R12, [R187+0xe900] ;  /* 0x00e90000bb0c783b */ /* 0x000e6e0000000200 */
[C---:B--2---:R-:W-:Y:S08]  /*30e0*/  HMMA.16816.F32 R44, R64.reuse, R16, R44 ;  /* 0x00000010402c723c */ /* 0x044ff0000000182c */
[C---:B------:R-:W-:Y:S01]  /*30f0*/  HMMA.16816.F32 R40, R64.reuse, R18, R40 ;  /* 0x000000124028723c */ /* 0x040fe20000001828 */
[----:B------:R-:W2:Y:S07]  /*3100*/  LDSM.16.M88.4 R16, [R187+0xe100] ;  /* 0x00e10000bb10783b */ /* 0x000eae0000000200 */
[C---:B----4-:R-:W-:Y:S08]  /*3110*/  HMMA.16816.F32 R28, R64.reuse, R8, R28 ;  /* 0x00000008401c723c */ /* 0x050ff0000000181c */
[C---:B------:R-:W-:Y:S01]  /*3120*/  HMMA.16816.F32 R24, R64.reuse, R10, R24 ;  /* 0x0000000a4018723c */ /* 0x040fe20000001818 */
[----:B------:R-:W4:Y:S07]  /*3130*/  LDSM.16.M88.4 R8, [R187+0xf100] ;  /* 0x00f10000bb08783b */ /* 0x000f2e0000000200 */
[C---:B-----5:R-:W-:Y:S08]  /*3140*/  HMMA.16816.F32 R72, R64.reuse, R76, R72 ;  /* 0x0000004c4048723c */ /* 0x060ff00000001848 */
[----:B------:R-:W-:Y:S01]  /*3150*/  HMMA.16816.F32 R68, R64, R78, R68 ;  /* 0x0000004e4044723c */ /* 0x000fe20000001844 */
[----:B------:R-:W5:Y:S04]  /*3160*/  LDSM.16.M88.4 R76, [R187+0xf900] ;  /* 0x00f90000bb4c783b */ /* 0x000f680000000200 */
[----:B------:R-:W-:Y:S03]  /*3170*/  LDSM.16.M88.4 R64, [R185+0x4000] ;  /* 0x00400000b940783b */ /* 0x000fe60000000200 */
[C---:B---3--:R-:W-:Y:S08]  /*3180*/  HMMA.16816.F32 R36, R20.reuse, R56, R36 ;  /* 0x000000381424723c */ /* 0x048ff00000001824 */
[C---:B------:R-:W-:Y:S01]  /*3190*/  HMMA.16816.F32 R32, R20.reuse, R58, R32 ;  /* 0x0000003a1420723c */ /* 0x040fe20000001820 */
[----:B------:R-:W3:Y:S07]  /*31a0*/  LDSM.16.M88.4 R56, [R2+0xe900] ;  /* 0x00e900000238783b */ /* 0x000eee0000000200 */
[C---:B------:R-:W-:Y:S08]  /*31b0*/  HMMA.16816.F32 R44, R20.reuse, R60, R44 ;  /* 0x0000003c142c723c */ /* 0x040ff0000000182c */
[C---:B------:R-:W-:Y:S01]  /*31c0*/  HMMA.16816.F32 R40, R20.reuse, R62, R40 ;  /* 0x0000003e1428723c */ /* 0x040fe20000001828 */
[----:B------:R-:W2:Y:S07]  /*31d0*/  LDSM.16.M88.4 R60, [R2+0xe100] ;  /* 0x00e10000023c783b */ /* 0x000eae0000000200 */
        /* <DEDUP_REMOVED lines=12> */
[----:B------:R-:W-:Y:S07]  /*32a0*/  LDSM.16.M88.4 R16, [R6+0xe100] ;  /* 0x00e100000610783b */ /* 0x000fee0000000200 */
[C---:B----4-:R-:W-:Y:S08]  /*32b0*/  HMMA.16816.F32 R28, R80.reuse, R8, R28 ;  /* 0x00000008501c723c */ /* 0x050ff0000000181c */
[C---:B------:R-:W-:Y:S01]  /*32c0*/  HMMA.16816.F32 R24, R80.reuse, R10, R24 ;  /* 0x0000000a5018723c */ /* 0x040fe20000001818 */
[----:B------:R-:W2:Y:S07]  /*32d0*/  LDSM.16.M88.4 R8, [R6+0xf100] ;  /* 0x00f100000608783b */ /* 0x000eae0000000200 */
[C---:B-----5:R-:W-:Y:S08]  /*32e0*/  HMMA.16816.F32 R72, R80.reuse, R76, R72 ;  /* 0x0000004c5048723c */ /* 0x060ff00000001848 */
[----:B------:R-:W-:Y:S01]  /*32f0*/  HMMA.16816.F32 R68, R80, R78, R68 ;  /* 0x0000004e5044723c */ /* 0x000fe20000001844 */
[----:B------:R-:W-:Y:S07]  /*3300*/  LDSM.16.M88.4 R76, [R5+0x11900] ;  /* 0x01190000054c783b */ /* 0x000fee0000000200 */
[C---:B---3--:R-:W-:Y:S08]  /*3310*/  HMMA.16816.F32 R36, R64.reuse, R56, R36 ;  /* 0x000000384024723c */ /* 0x048ff00000001824 */
[C---:B------:R-:W-:Y:S01]  /*3320*/  HMMA.16816.F32 R32, R64.reuse, R58, R32 ;  /* 0x0000003a4020723c */ /* 0x040fe20000001820 */
[----:B------:R-:W3:Y:S07]  /*3330*/  LDSM.16.M88.4 R56, [R6+0xf900] ;  /* 0x00f900000638783b */ /* 0x000eee0000000200 */
[C---:B------:R-:W-:Y:S08]  /*3340*/  HMMA.16816.F32 R44, R64.reuse, R60, R44 ;  /* 0x0000003c402c723c */ /* 0x040ff0000000182c */
[C---:B------:R-:W-:Y:S08]  /*3350*/  HMMA.16816.F32 R40, R64.reuse, R62, R40 ;  /* 0x0000003e4028723c */ /* 0x040ff00000001828 */
[C---:B------:R-:W-:Y:S08]  /*3360*/  HMMA.16816.F32 R28, R64.reuse, R52, R28 ;  /* 0x00000034401c723c */ /* 0x040ff0000000181c */
[C---:B------:R-:W-:Y:S01]  /*3370*/  HMMA.16816.F32 R60, R64.reuse, R54, R24 ;  /* 0x00000036403c723c */ /* 0x040fe20000001818 */
[----:B------:R-:W-:Y:S04]  /*3380*/  LDSM.16.M88.4 R52, [R182+0x4000] ;  /* 0x00400000b634783b */ /* 0x000fe80000000200 */
[----:B------:R-:W4:Y:S03]  /*3390*/  LDSM.16.M88.4 R24, [R5+0xe100] ;  /* 0x00e100000518783b */ /* 0x000f260000000200 */
[C---:B------:R-:W-:Y:S08]  /*33a0*/  HMMA.16816.F32 R72, R64.reuse, R48, R72 ;  /* 0x000000304048723c */ /* 0x040ff00000001848 */
[----:B------:R-:W-:Y:S01]  /*33b0*/  HMMA.16816.F32 R68, R64, R50, R68 ;  /* 0x000000324044723c */ /* 0x000fe20000001844 */
[----:B------:R-:W-:Y:S07]  /*33c0*/  LDSM.16.M88.4 R48, [R187+0x10100] ;  /* 0x01010000bb30783b */ /* 0x000fee0000000200 */
        /* <DEDUP_REMOVED lines=8> */
[----:B------:R-:W5:Y:S07]  /*3450*/  LDSM.16.M88.4 R16, [R5+0xf900] ;  /* 0x00f900000510783b */ /* 0x000f6e0000000200 */
[C---:B---3--:R-:W-:Y:S08]  /*3460*/  HMMA.16816.F32 R72, R20.reuse, R56, R72 ;  /* 0x000000381448723c */ /* 0x048ff00000001848 */
[----:B------:R-:W-:Y:S01]  /*3470*/  HMMA.16816.F32 R68, R20, R58, R68 ;  /* 0x0000003a1444723c */ /* 0x000fe20000001844 */
[----:B------:R-:W3:Y:S04]  /*3480*/  LDSM.16.M88.4 R56, [R189+0x8000] ;  /* 0x00800000bd38783b */ /* 0x000ee80000000200 */
[----:B------:R-:W3:Y:S03]  /*3490*/  LDSM.16.M88.4 R20, [R187+0x10900] ;  /* 0x01090000bb14783b */ /* 0x000ee60000000200 */
[C---:B----4-:R-:W-:Y:S08]  /*34a0*/  HMMA.16816.F32 R44, R52.reuse, R24, R44 ;  /* 0x00000018342c723c */ /* 0x050ff0000000182c */
[C---:B------:R-:W-:Y:S01]  /*34b0*/  HMMA.16816.F32 R40, R52.reuse, R26, R40 ;  /* 0x0000001a3428723c */ /* 0x040fe20000001828 */
[----:B------:R-:W4:Y:S07]  /*34c0*/  LDSM.16.M88.4 R24, [R187+0x11100] ;  /* 0x01110000bb18783b */ /* 0x000f2e0000000200 */
[C---:B-1----:R-:W-:Y:S08]  /*34d0*/  HMMA.16816.F32 R36, R52.reuse, R12, R36 ;  /* 0x0000000c3424723c */ /* 0x042ff00000001824 */
[C---:B------:R-:W-:Y:S01]  /*34e0*/  HMMA.16816.F32 R32, R52.reuse, R14, R32 ;  /* 0x0000000e3420723c */ /* 0x040fe20000001820 */
[----:B------:R-:W1:Y:S07]  /*34f0*/  LDSM.16.M88.4 R12, [R187+0x11900] ;  /* 0x01190000bb0c783b */ /* 0x000e6e0000000200 */
[C---:B--2---:R-:W-:Y:S08]  /*3500*/  HMMA.16816.F32 R28, R52.reuse, R8, R28 ;  /* 0x00000008341c723c */ /* 0x044ff0000000181c */
[C---:B------:R-:W-:Y:S01]  /*3510*/  HMMA.16816.F32 R64, R52.reuse, R10, R60 ;  /* 0x0000000a3440723c */ /* 0x040fe2000000183c */
[----:B------:R-:W-:Y:S04]  /*3520*/  LDSM.16.M88.4 R60, [R185+0x8000] ;  /* 0x00800000b93c783b */ /* 0x000fe80000000200 */
[----:B------:R-:W2:Y:S03]  /*3530*/  LDSM.16.M88.4 R8, [R2+0x10100] ;  /* 0x010100000208783b */ /* 0x000ea60000000200 */
[C---:B-----5:R-:W-:Y:S08]  /*3540*/  HMMA.16816.F32 R72, R52.reuse, R16, R72 ;  /* 0x000000103448723c */ /* 0x060ff00000001848 */
[----:B------:R-:W-:Y:S01]  /*3550*/  HMMA.16816.F32 R68, R52, R18, R68 ;  /* 0x000000123444723c */ /* 0x000fe20000001844 */
[----:B------:R-:W-:Y:S04]  /*3560*/  LDSM.16.M88.4 R16, [R2+0x11100] ;  /* 0x011100000210783b */ /* 0x000fe80000000200 */
[----:B------:R-:W-:Y:S03]  /*3570*/  LDSM.16.M88.4 R52, [R183+0x8000] ;  /* 0x00800000b734783b */ /* 0x000fe60000000200 */
[C---:B---3--:R-:W-:Y:S08]  /*3580*/  HMMA.16816.F32 R44, R56.reuse, R48, R44 ;  /* 0x00000030382c723c */ /* 0x048ff0000000182c */
[C---:B------:R-:W-:Y:S01]  /*3590*/  HMMA.16816.F32 R40, R56.reuse, R50, R40 ;  /* 0x000000323828723c */ /* 0x040fe20000001828 */
[----:B------:R-:W-:Y:S07]  /*35a0*/  LDSM.16.M88.4 R48, [R2+0x11900] ;  /* 0x011900000230783b */ /* 0x000fee0000000200 */
[C---:B------:R-:W-:Y:S08]  /*35b0*/  HMMA.16816.F32 R36, R56.reuse, R20, R36 ;  /* 0x000000143824723c */ /* 0x040ff00000001824 */
[C---:B------:R-:W-:Y:S01]  /*35c0*/  HMMA.16816.F32 R32, R56.reuse, R22, R32 ;  /* 0x000000163820723c */ /* 0x040fe20000001820 */
[----:B------:R-:W3:Y:S04]  /*35d0*/  LDSM.16.M88.4 R20, [R2+0x10900] ;  /* 0x010900000214783b */ /* 0x000ee80000000200 */
[----:B------:R-:W-:Y:S03]  /*35e0*/  SHFL.IDX PT, R2, R0, RZ, 0x1c1f ;  /* 0x001c1fff00027589 */ /* 0x000fe600000e0000 */
[C---:B----4-:R-:W-:Y:S08]  /*35f0*/  HMMA.16816.F32 R28, R56.reuse, R24, R28 ;  /* 0x00000018381c723c */ /* 0x050ff0000000181c */
        /* <DEDUP_REMOVED lines=8> */
[----:B------:R-:W2:Y:S07]  /*3680*/  LDSM.16.M88.4 R8, [R6+0x11900] ;  /* 0x011900000608783b */ /* 0x000eae0000000200 */
[C---:B---3--:R-:W-:Y:S08]  /*3690*/  HMMA.16816.F32 R36, R60.reuse, R20, R36 ;  /* 0x000000143c24723c */ /* 0x048ff00000001824 */
        /* <DEDUP_REMOVED lines=8> */
[----:B------:R3:W2:Y:S03]  /*3720*/  LDSM.16.M88.4 R48, [R5+0x10100] ;  /* 0x010100000530783b */ /* 0x0006a60000000200 */
[C---:B----4-:R-:W-:Y:S08]  /*3730*/  HMMA.16816.F32 R44, R52.reuse, R24, R44 ;  /* 0x00000018342c723c */ /* 0x050ff0000000182c */
[C---:B------:R-:W-:Y:S08]  /*3740*/  HMMA.16816.F32 R40, R52.reuse, R26, R40 ;  /* 0x0000001a3428723c */ /* 0x040ff00000001828 */
[----:B-1----:R-:W-:Y:S01]  /*3750*/  HMMA.16816.F32 R36, R52, R56, R36 ;  /* 0x000000383424723c */ /* 0x002fe20000001824 */
[----:B---3--:R-:W-:-:S07]  /*3760*/  IADD3 R5, -R202, R191, -R144 ;  /* 0x000000bfca057210 */ /* 0x008fce0007ffe990 */
[C---:B------:R-:W-:Y:S08]  /*3770*/  HMMA.16816.F32 R32, R52.reuse, R58, R32 ;  /* 0x0000003a3420723c */ /* 0x040ff00000001820 */
[C---:B-----5:R-:W-:Y:S08]  /*3780*/  HMMA.16816.F32 R28, R52.reuse, R12, R28 ;  /* 0x0000000c341c723c */ /* 0x060ff0000000181c */
[C---:B------:R-:W-:Y:S08]  /*3790*/  HMMA.16816.F32 R64, R52.reuse, R14, R64 ;  /* 0x0000000e3440723c */ /* 0x040ff00000001840 */
[C---:B--2---:R-:W-:Y:S07]  /*37a0*/  HMMA.16816.F32 R72, R52.reuse, R8, R72 ;  /* 0x000000083448723c */ /* 0x044fee0000001848 */
[C---:B------:R-:W-:Y:S01]  /*37b0*/  IADD3 R9, R7.reuse, c[0x0][0x328], RZ ;  /* 0x0000ca0007097a10 */ /* 0x040fe20007ffe0ff */
[----:B------:R-:W-:Y:S01]  /*37c0*/  HMMA.16816.F32 R68, R52, R10, R68 ;  /* 0x0000000a3444723c */ /* 0x000fe20000001844 */
[----:B------:R-:W-:-:S03]  /*37d0*/  IADD3 R7, R7, UR19, RZ ;  /* 0x0000001307077c10 */ /* 0x000fc6000fffe0ff */
[----:B------:R-:W-:-:S03]  /*37e0*/  IMAD.IADD R6, R9, 0x1, R2 ;  /* 0x0000000109067824 */ /* 0x000fc600078e0202 */
[----:B------:R-:W-:Y:S01]  /*37f0*/  IMAD.IADD R11, R7, 0x1, R2 ;  /* 0x00000001070b7824 */ /* 0x000fe200078e0202 */
[----:B------:R-:W-:Y:S01]  /*3800*/  HMMA.16816.F32 R44, R60, R48, R44 ;  /* 0x000000303c2c723c */ /* 0x000fe2000000182c */
[----:B------:R-:W-:-:S07]  /*3810*/  IMNMX R13, R6, R5, PT ;  /* 0x00000005060d7217 */ /* 0x000fce0003800200 */
[C---:B------:R-:W-:Y:S08]  /*3820*/  HMMA.16816.F32 R40, R60.reuse, R50, R40 ;  /* 0x000000323c28723c */ /* 0x040ff00000001828 */
[C---:B------:R-:W-:Y:S08]  /*3830*/  HMMA.16816.F32 R36, R60.reuse, R20, R36 ;  /* 0x000000143c24723c */ /* 0x040ff00000001824 */
[C---:B------:R-:W-:Y:S08]  /*3840*/  HMMA.16816.F32 R32, R60.reuse, R22, R32 ;  /* 0x000000163c20723c */ /* 0x040ff00000001820 */
[C---:B------:R-:W-:Y:S08]  /*3850*/  HMMA.16816.F32 R28, R60.reuse, R16, R28 ;  /* 0x000000103c1c723c */ /* 0x040ff0000000181c */
[C---:B------:R-:W-:Y:S08]  /*3860*/  HMMA.16816.F32 R64, R60.reuse, R18, R64 ;  /* 0x000000123c40723c */ /* 0x040ff00000001840 */
[C---:B------:R-:W-:Y:S08]  /*3870*/  HMMA.16816.F32 R72, R60.reuse, R76, R72 ;  /* 0x0000004c3c48723c */ /* 0x040ff00000001848 */
[----:B------:R-:W-:Y:S01]  /*3880*/  HMMA.16816.F32 R68, R60, R78, R68 ;  /* 0x0000004e3c44723c */ /* 0x000fe20000001844 */
[----:B------:R-:W-:Y:S07]  /*3890*/  @!P3 BRA `(.L_x_2488) ;  /* 0x000001500000b947 */ /* 0x000fee0003800000 */
        /* <DEDUP_REMOVED lines=11> */
.L_x_2490:
[----:B------:R-:W-:-:S04]  /*3950*/  MOV R2, 0x1 ;  /* 0x0000000100027802 */ /* 0x000fc80000000f00 */
[----:B------:R-:W-:-:S13]  /*3960*/  ISETP.NE.AND P0, PT, R2, c[0x0][0x32c], PT ;  /* 0x0000cb0002007a0c */ /* 0x000fda0003f05270 */
[----:B------:R-:W-:-:S05]  /*3970*/  @P0 IMAD.HI.U32 R2, R15, c[0x0][0x330], RZ ;  /* 0x0000cc000f020a27 */ /* 0x000fca00078e00ff */
[----:B------:R-:W-:Y:S02]  /*3980*/  @P0 SHF.R.U32.HI R15, RZ, c[0x0][0x334], R2 ;  /* 0x0000cd00ff0f0a19 */ /* 0x000fe40000011602 */
.L_x_2491:
[----:B------:R-:W-:Y:S05]  /*3990*/  BSYNC B0 ;  /* 0x0000000000007941 */ /* 0x000fea0003800000 */
.L_x_2489:
[----:B------:R-:W-:-:S04]  /*39a0*/  IMAD R15, R15, c[0x0][0x32c], -R144 ;  /* 0x0000cb000f0f7a24 */ /* 0x000fc800078e0a90 */
[----:B------:R-:W-:-:S05]  /*39b0*/  IMAD.IADD R6, R15, 0x1, -R202 ;  /* 0x000000010f067824 */ /* 0x000fca00078e0aca */
[----:B------:R-:W-:Y:S02]  /*39c0*/  IADD3 R2, R6, c[0x0][0x32c], RZ ;  /* 0x0000cb0006027a10 */ /* 0x000fe40007ffe0ff */
[----:B------:R-:W-:Y:S02]  /*39d0*/  IMNMX R11, R11, R6, !PT ;  /* 0x000000060b0b7217 */ /* 0x000fe40007800200 */
[----:B------:R-:W-:Y:S02]  /*39e0*/  IMNMX R13, R13, R2, PT ;  /* 0x000000020d0d7217 */ /* 0x000fe40003800200 */
.L_x_2488:
        /* <DEDUP_REMOVED lines=65> */
.L_x_2494:
[----:B------:R-:W-:-:S04]  /*3e00*/  MOV R0, 0x1 ;  /* 0x0000000100007802 */ /* 0x000fc80000000f00 */
[----:B------:R-:W-:-:S13]  /*3e10*/  ISETP.NE.AND P0, PT, R0, c[0x0][0x32c], PT ;  /* 0x0000cb0000007a0c */ /* 0x000fda0003f05270 */
[----:B------:R-:W-:-:S05]  /*3e20*/  @P0 IMAD.HI.U32 R0, R5, c[0x0][0x330], RZ ;  /* 0x0000cc0005000a27 */ /* 0x000fca00078e00ff */
[----:B------:R-:W-:Y:S02]  /*3e30*/  @P0 SHF.R.U32.HI R5, RZ, c[0x0][0x334], R0 ;  /* 0x0000cd00ff050a19 */ /* 0x000fe40000011600 */
.L_x_2495:
[----:B------:R-:W-:Y:S05]  /*3e40*/  BSYNC B0 ;  /* 0x0000000000007941 */ /* 0x000fea0003800000 */
.L_x_2493:
[----:B------:R-:W-:-:S04]  /*3e50*/  IMAD R5, R5, c[0x0][0x32c], -R144 ;  /* 0x0000cb0005057a24 */ /* 0x000fc800078e0a90 */
[----:B------:R-:W-:-:S05]  /*3e60*/  IMAD.IADD R0, R5, 0x1, -R202 ;  /* 0x0000000105007824 */ /* 0x000fca00078e0aca */
[----:B------:R-:W-:Y:S02]  /*3e70*/  IADD3 R5, R0, c[0x0][0x32c], RZ ;  /* 0x0000cb0000057a10 */ /* 0x000fe40007ffe0ff */
[----:B------:R-:W-:Y:S02]  /*3e80*/  IMNMX R7, R7, R0, !PT ;  /* 0x0000000007077217 */ /* 0x000fe40007800200 */
[----:B------:R-:W-:Y:S02]  /*3e90*/  IMNMX R2, R2, R5, PT ;  /* 0x0000000502027217 */ /* 0x000fe40003800200 */
.L_x_2492:
[----:B------:R-:W-:Y:S01]  /*3ea0*/  ISETP.GT.AND P0, PT, R7, 0x8, P1 ;  /* 0x000000080700780c */ /* 0x000fe20000f04270 */
        /* <DEDUP_REMOVED lines=38> */
[----:B------:R-:W-:-:S04]  /*4110*/  ISETP.GT.AND P0, PT, R7, 0x21, P1 ;  /* 0x000000210700780c */ /* 0x000fc80000f04270 */
[----:B------:R-:W-:-:S04]  /*4120*/  ISETP.LT.OR P0, PT, R2, 0x22, P0 ;  /* 0x000000220200780c */ /* 0x000fc80000701670 */
[----:B------:R-:W-:Y:S02]  /*4130*/  FSEL R173, R31, -INF , !P0 ;  /* 0xff8000001fad7808 */ /* 0x000fe40004000000 */
[----:B------:R-:W-:Y:S01]  /*4140*/  ISETP.GT.AND P0, PT, R7, 0x28, P1 ;  /* 0x000000280700780c */ /* 0x000fe20000f04270 */
[----:B------:R-:W-:Y:S03]  /*4150*/  LDSM.16.MT88.4 R28, [R163+0x900] ;  /* 0x00090000a31c783b */ /* 0x000fe60000004200 */
[----:B------:R-:W-:-:S04]  /*4160*/  ISETP.LT.OR P0, PT, R2, 0x29, P0 ;  /* 0x000000290200780c */ /* 0x000fc80000701670 */
        /* <DEDUP_REMOVED lines=39> */
[----:B------:R-:W-:Y:S02]  /*43e0*/  ISETP.LT.OR P0, PT, R2, 0x3a, P0 ;  /* 0x0000003a0200780c */ /* 0x000fe40000701670 */
        /* <DEDUP_REMOVED lines=9> */
[----:B------:R-:W-:Y:S02]  /*4480*/  FSEL R169, R71, -INF , !P0 ;  /* 0xff80000047a97808 */ /* 0x000fe40004000000 */
[----:B------:R-:W-:Y:S02]  /*4490*/  FMNMX.FTZ R7, R142, R7, !PT ;  /* 0x000000078e077209 */ /* 0x000fe40007810000 */
[----:B------:R-:W-:Y:S02]  /*44a0*/  FMNMX.FTZ R16, R141, R16, !PT ;  /* 0x000000108d107209 */ /* 0x000fe40007810000 */
[----:B------:R-:W-:-:S02]  /*44b0*/  FMNMX.FTZ R0, R140, R7, !PT ;  /* 0x000000078c007209 */ /* 0x000fc40007810000 */
[----:B------:R-:W-:-:S03]  /*44c0*/  FMNMX.FTZ R16, R169, R16, !PT ;  /* 0x00000010a9107209 */ /* 0x000fc60007810000 */
[----:B------:R-:W1:Y:S02]  /*44d0*/  SHFL.BFLY PT, R7, R0, 0x2, 0x1f ;  /* 0x0c401f0000077f89 */ /* 0x000e6400000e0000 */
        /* <DEDUP_REMOVED lines=18> */
[----:B------:R-:W-:Y:S01]  /*4600*/  MUFU.EX2 R159, R159 ;  /* 0x0000009f009f7308 */ /* 0x000fe20000000800 */
[--C-:B------:R-:W-:Y:S01]  /*4610*/  FFMA.FTZ R167, R172, c[0x0][0x2d0], -R179.reuse ;  /* 0x0000b400aca77a23 */ /* 0x100fe200000108b3 */
[----:B------:R-:W1:Y:S01]  /*4620*/  SHFL.BFLY PT, R0, R7, 0x1, 0x1f ;  /* 0x0c201f0007007f89 */ /* 0x000e6200000e0000 */
[----:B------:R-:W-:-:S02]  /*4630*/  FFMA.FTZ R165, R170, c[0x0][0x2d0], -R179 ;  /* 0x0000b400aaa57a23 */ /* 0x000fc400000108b3 */
[--C-:B------:R-:W-:Y:S01]  /*4640*/  FFMA.FTZ R164, R164, c[0x0][0x2d0], -R179.reuse ;  /* 0x0000b400a4a47a23 */ /* 0x100fe200000108b3 */
[----:B------:R-:W-:Y:S01]  /*4650*/  LDSM.16.MT88.4 R32, [R180+0x900] ;  /* 0x00090000b420783b */ /* 0x000fe20000004200 */
[--C-:B------:R-:W-:Y:S01]  /*4660*/  FFMA.FTZ R166, R166, c[0x0][0x2d0], -R179.reuse ;  /* 0x0000b400a6a67a23 */ /* 0x100fe200000108b3 */
[----:B------:R-:W2:Y:S01]  /*4670*/  MUFU.EX2 R158, R158 ;  /* 0x0000009e009e7308 */ /* 0x000ea20000000800 */
[----:B------:R-:W-:-:S07]  /*4680*/  FFMA.FTZ R176, R176, c[0x0][0x2d0], -R179 ;  /* 0x0000b400b0b07a23 */ /* 0x000fce00000108b3 */
[----:B------:R-:W3:Y:S01]  /*4690*/  MUFU.EX2 R153, R153 ;  /* 0x0000009900997308 */ /* 0x000ee20000000800 */
[----:B--2---:R-:W-:-:S07]  /*46a0*/  F2FP.PACK_AB R96, R158, R159 ;  /* 0x0000009f9e60723e */ /* 0x004fce00000000ff */
[----:B------:R-:W-:Y:S01]  /*46b0*/  MUFU.EX2 R157, R157 ;  /* 0x0000009d009d7308 */ /* 0x000fe20000000800 */
[----:B-1----:R-:W-:Y:S01]  /*46c0*/  FMNMX.FTZ R0, R7, R0, !PT ;  /* 0x0000000007007209 */ /* 0x002fe20007810000 */
[----:B------:R-:W-:-:S03]  /*46d0*/  FADD.FTZ R159, R159, R158 ;  /* 0x0000009e9f9f7221 */ /* 0x000fc60000010000 */
        /* <DEDUP_REMOVED lines=9> */
[----:B------:R-:W1:Y:S01]  /*4770*/  LDSM.16.MT88.4 R40, [R181+0x2100] ;  /* 0x00210000b528783b */ /* 0x000e620000004200 */
[--C-:B------:R-:W-:Y:S02]  /*4780*/  FFMA.FTZ R161, R46, c[0x0][0x2d0], -R168.reuse ;  /* 0x0000b4002ea17a23 */ /* 0x100fe400000108a8 */
[--C-:B------:R-:W-:Y:S02]  /*4790*/  FFMA.FTZ R160, R47, c[0x0][0x2d0], -R168.reuse ;  /* 0x0000b4002fa07a23 */ /* 0x100fe400000108a8 */
[--C-:B------:R-:W-:Y:S02]  /*47a0*/  FFMA.FTZ R162, R5, c[0x0][0x2d0], -R168.reuse ;  /* 0x0000b40005a27a23 */ /* 0x100fe400000108a8 */
[----:B------:R-:W2:Y:S01]  /*47b0*/  LDSM.16.MT88.4 R4, [R4+0x4100] ;  /* 0x004100000404783b */ /* 0x000ea20000004200 */
[----:B------:R-:W-:Y:S01]  /*47c0*/  MUFU.EX2 R161, R161 ;  /* 0x000000a100a17308 */ /* 0x000fe20000000800 */
[----:B------:R-:W-:-:S02]  /*47d0*/  FFMA.FTZ R150, R11, c[0x0][0x2d0], -R168 ;  /* 0x0000b4000b967a23 */ /* 0x000fc400000108a8 */
[--C-:B------:R-:W-:Y:S02]  /*47e0*/  FFMA.FTZ R3, R9, c[0x0][0x2d0], -R168.reuse ;  /* 0x0000b40009037a23 */ /* 0x100fe400000108a8 */
[----:B------:R-:W3:Y:S01]  /*47f0*/  LDSM.16.MT88.4 R8, [R181+0x2900] ;  /* 0x00290000b508783b */ /* 0x000ee20000004200 */
[--C-:B------:R-:W-:Y:S02]  /*4800*/  FFMA.FTZ R154, R15, c[0x0][0x2d0], -R168.reuse ;  /* 0x0000b4000f9a7a23 */ /* 0x100fe400000108a8 */
[----:B------:R-:W4:Y:S01]  /*4810*/  MUFU.EX2 R160, R160 ;  /* 0x000000a000a07308 */ /* 0x000f220000000800 */
[--C-:B------:R-:W-:Y:S02]  /*4820*/  FFMA.FTZ R149, R13, c[0x0][0x2d0], -R168.reuse ;  /* 0x0000b4000d957a23 */ /* 0x100fe400000108a8 */
[----:B------:R-:W5:Y:S01]  /*4830*/  LDSM.16.MT88.4 R12, [R163+0x2900] ;  /* 0x00290000a30c783b */ /* 0x000f620000004200 */
        /* <DEDUP_REMOVED lines=8> */
[----:B----4-:R-:W-:Y:S01]  /*48c0*/  F2FP.PACK_AB R97, R160, R161 ;  /* 0x000000a1a061723e */ /* 0x010fe200000000ff */
[----:B------:R-:W-:-:S02]  /*48d0*/  FFMA.FTZ R179, R140, c[0x0][0x2d0], -R179 ;  /* 0x0000b4008cb37a23 */ /* 0x000fc400000108b3 */
[--C-:B------:R-:W-:Y:S02]  /*48e0*/  FFMA.FTZ R175, R175, c[0x0][0x2d0], -R168.reuse ;  /* 0x0000b400afaf7a23 */ /* 0x100fe400000108a8 */
[--C-:B------:R-:W-:Y:S02]  /*48f0*/  FFMA.FTZ R178, R143, c[0x0][0x2d0], -R168.reuse ;  /* 0x0000b4008fb27a23 */ /* 0x100fe400000108a8 */
[----:B------:R-:W-:Y:S01]  /*4900*/  MUFU.EX2 R148, R148 ;  /* 0x0000009400947308 */ /* 0x000fe20000000800 */
[--C-:B------:R-:W-:Y:S02]  /*4910*/  FFMA.FTZ R204, R141, c[0x0][0x2d0], -R168.reuse ;  /* 0x0000b4008dcc7a23 */ /* 0x100fe400000108a8 */
[----:B------:R-:W-:Y:S01]  /*4920*/  FFMA.FTZ R169, R169, c[0x0][0x2d0], -R168 ;  /* 0x0000b400a9a97a23 */ /* 0x000fe200000108a8 */
[----:B------:R-:W-:Y:S01]  /*4930*/  LDSM.16.MT88.4 R140, [R171+0x3900] ;  /* 0x00390000ab8c783b */ /* 0x000fe20000004200 */
[----:B------:R-:W-:Y:S01]  /*4940*/  FADD.FTZ R161, R161, R160 ;  /* 0x000000a0a1a17221 */ /* 0x000fe20000010000 */
[----:B-1----:R-:W-:-:S02]  /*4950*/  F2FP.PACK_AB R99, R155, R162 ;  /* 0x000000a29b63723e */ /* 0x002fc400000000ff */
[----:B------:R-:W-:Y:S01]  /*4960*/  MUFU.EX2 R154, R154 ;  /* 0x0000009a009a7308 */ /* 0x000fe20000000800 */
[----:B------:R-:W-:-:S04]  /*4970*/  FADD.FTZ R162, R162, R161 ;  /* 0x000000a1a2a27221 */ /* 0x000fc80000010000 */
[----:B------:R-:W-:Y:S01]  /*4980*/  FADD.FTZ R155, R155, R162 ;  /* 0x000000a29b9b7221 */ /* 0x000fe20000010000 */
[C---:B------:R-:W-:Y:S02]  /*4990*/  HMMA.16816.F32 R36, R96.reuse, R40, RZ ;  /* 0x000000286024723c */ /* 0x040fe400000018ff */
[----:B------:R-:W1:Y:S06]  /*49a0*/  MUFU.EX2 R149, R149 ;  /* 0x0000009500957308 */ /* 0x000e6c0000000800 */
        /* <DEDUP_REMOVED lines=39> */
[C---:B--2---:R-:W-:Y:S07]  /*4c20*/  HMMA.16816.F32 R92, R96.reuse, R4, RZ ;  /* 0x00000004605c723c */ /* 0x044fee00000018ff */
        /* <DEDUP_REMOVED lines=8> */
[----:B----4-:R-:W-:Y:S01]  /*4cb0*/  F2FP.PACK_AB R7, R3, R150 ;  /* 0x000000960307723e */ /* 0x010fe200000000ff */
        /* <DEDUP_REMOVED lines=197> */
.L_x_2496:
        /* <DEDUP_REMOVED lines=18> */
.L_x_2498:
[----:B------:R-:W-:-:S04]  /*5a30*/  MOV R5, 0x1 ;  /* 0x0000000100057802 */ /* 0x000fc80000000f00 */
[----:B------:R-:W-:-:S13]  /*5a40*/  ISETP.NE.AND P0, PT, R5, c[0x0][0x32c], PT ;  /* 0x0000cb0005007a0c */ /* 0x000fda0003f05270 */
[----:B------:R-:W-:-:S05]  /*5a50*/  @P0 IMAD.HI.U32 R5, R3, c[0x0][0x330], RZ ;  /* 0x0000cc0003050a27 */ /* 0x000fca00078e00ff */
[----:B------:R-:W-:Y:S02]  /*5a60*/  @P0 SHF.R.U32.HI R3, RZ, c[0x0][0x334], R5 ;  /* 0x0000cd00ff030a19 */ /* 0x000fe40000011605 */
.L_x_2499:
[----:B-1----:R-:W-:-:S05]  /*5a70*/  MOV R6, c[0x0][0x32c] ;  /* 0x0000cb0000067a02 */ /* 0x002fca0000000f00 */
[----:B------:R-:W-:-:S05]  /*5a80*/  IMAD R3, R3, R6, c[0x0][0x32c] ;  /* 0x0000cb0003037624 */ /* 0x000fca00078e0206 */
[----:B------:R-:W-:-:S04]  /*5a90*/  IMNMX R4, R4, R3, PT ;  /* 0x0000000304047217 */ /* 0x000fc80003800200 */
.L_x_2497:
        /* <DEDUP_REMOVED lines=23> */
.L_x_2511:
        /* <DEDUP_REMOVED lines=30> */
[----:B------:R-:W-:Y:S02]  /*5df0*/  IADD3 R5, P0, R8, UR16, RZ ;  /* 0x0000001008057c10 */ /* 0x000fe4000ff1e0ff */
[----:B------:R-:W-:Y:S02]  /*5e00*/  IADD3 R8, -R212, 0x10, RZ ;  /* 0x00000010d4087810 */ /* 0x000fe40007ffe1ff */
[----:B------:R-:W-:Y:S02]  /*5e10*/  IADD3.X R6, R9, UR9, R6, P0, !PT ;  /* 0x0000000909067c10 */ /* 0x000fe400087fe406 */
[C---:B------:R-:W-:Y:S02]  /*5e20*/  LEA R4, P0, R5.reuse, c[0x0][0x1f8], 0x1 ;  /* 0x00007e0005047a11 */ /* 0x040fe400078008ff */
[----:B------:R-:W-:Y:S02]  /*5e30*/  LOP3.LUT R8, R8, 0xf, RZ, 0xc0, !PT ;  /* 0x0000000f08087812 */ /* 0x000fe400078ec0ff */
[----:B------:R-:W-:Y:S02]  /*5e40*/  LEA.HI.X R2, R5, c[0x0][0x1fc], R6, 0x1, P0 ;  /* 0x00007f0005027a11 */ /* 0x000fe400000f0c06 */
[----:B------:R-:W5:Y:S04]  /*5e50*/  SHFL.IDX PT, R6, R4, 0x1, 0x181f ;  /* 0x00381f0004067f89 */ /* 0x000f6800000e0000 */
[----:B------:R-:W4:Y:S04]  /*5e60*/  SHFL.IDX PT, R10, R2, 0x1, 0x181f ;  /* 0x00381f00020a7f89 */ /* 0x000f2800000e0000 */
[----:B------:R-:W3:Y:S04]  /*5e70*/  SHFL.IDX PT, R5, R4, RZ, 0x181f ;  /* 0x00181fff04057589 */ /* 0x000ee800000e0000 */
[----:B------:R-:W2:Y:S01]  /*5e80*/  SHFL.IDX PT, R2, R2, RZ, 0x181f ;  /* 0x00181fff02027589 */ /* 0x000ea200000e0000 */
[----:B-----5:R-:W-:Y:S04]  /*5e90*/  IADD3 R12, P1, P0, R13, R6, R216 ;  /* 0x000000060d0c7210 */ /* 0x020fe8000783e0d8 */
[----:B----4-:R-:W-:Y:S02]  /*5ea0*/  IADD3.X R13, RZ, R10, R217, P1, P0 ;  /* 0x0000000aff0d7210 */ /* 0x010fe40000fe04d9 */
[----:B------:R-:W-:Y:S04]  /*5eb0*/  IADD3 R8, P1, P0, R8, R6, R213 ;  /* 0x0000000608087210 */ /* 0x000fe8000783e0d5 */
[----:B------:R-:W-:Y:S02]  /*5ec0*/  IADD3.X R9, RZ, R10, R214, P1, P0 ;  /* 0x0000000aff097210 */ /* 0x000fe40000fe04d6 */
[----:B------:R-:W-:Y:S04]  /*5ed0*/  IADD3 R6, P1, P0, R7, R6, R210 ;  /* 0x0000000607067210 */ /* 0x000fe8000783e0d2 */
[----:B------:R-:W-:Y:S02]  /*5ee0*/  IADD3.X R7, RZ, R10, R211, P1, P0 ;  /* 0x0000000aff077210 */ /* 0x000fe40000fe04d3 */
[C---:B---3--:R-:W-:Y:S05]  /*5ef0*/  IADD3 R16, P0, R5.reuse, R216, RZ ;  /* 0x000000d805107210 */ /* 0x048fea0007f1e0ff */
[C---:B--2---:R-:W-:Y:S01]  /*5f00*/  IMAD.X R17, R2.reuse, 0x1, R217, P0 ;  /* 0x0000000102117824 */ /* 0x044fe200000e06d9 */
        /* <DEDUP_REMOVED lines=17> */
.L_x_2501:
[C---:B--23--:R-:W-:Y:S01]  /*6020*/  HMMA.16816.F32 R4, R136.reuse, R140, RZ ;  /* 0x0000008c8804723c */ /* 0x04cfe200000018ff */
[----:B------:R-:W0:Y:S01]  /*6030*/  LDGDEPBAR ;  /* 0x00000000000079af */ /* 0x000e220000000000 */
[----:B------:R-:W-:Y:S01]  /*6040*/  PLOP3.LUT P0, PT, PT, PT, UP1, 0x80, 0x0 ;  /* 0x000000000000781c */ /* 0x000fe20003f0f018 */
[----:B------:R-:W-:Y:S01]  /*6050*/  UIADD3 UR7, UR20, 0x1, URZ ;  /* 0x0000000114077890 */ /* 0x000fe2000fffe03f */
[C---:B------:R-:W-:Y:S01]  /*6060*/  IMAD.IADD R2, R135.reuse, 0x1, R134 ;  /* 0x0000000187027824 */ /* 0x040fe200078e0286 */
[----:B------:R-:W-:Y:S01]  /*6070*/  IADD3 R134, R184, R134, R135 ;  /* 0x00000086b8867210 */ /* 0x000fe20007ffe087 */
[----:B------:R-:W-:Y:S01]  /*6080*/  IMAD.IADD R133, R135, 0x1, R0 ;  /* 0x0000000187857824 */ /* 0x000fe200078e0200 */
[----:B------:R-:W-:Y:S01]  /*6090*/  ISETP.GE.AND P3, PT, R193, 0x1, PT ;  /* 0x00000001c100780c */ /* 0x000fe20003f66270 */
[C---:B------:R-:W-:Y:S01]  /*60a0*/  HMMA.16816.F32 R8, R136.reuse, R142, RZ ;  /* 0x0000008e8808723c */ /* 0x040fe200000018ff */
[----:B------:R-:W-:Y:S01]  /*60b0*/  LDSM.16.M88.4 R140, [R2+0xc100] ;  /* 0x00c10000028c783b */ /* 0x000fe20000000200 */
[----:B------:R-:W-:Y:S04]  /*60c0*/  UISETP.GE.AND UP0, UPT, UR20, 0x1, UPT ;  /* 0x000000011400788c */ /* 0x000fe8000bf06270 */
[----:B------:R-:W-:Y:S01]  /*60d0*/  USEL UR20, UR7, URZ, !UP0 ;  /* 0x0000003f07147287 */ /* 0x000fe2000c000000 */
[----:B------:R-:W-:Y:S01]  /*60e0*/  LDSM.16.M88.4 R176, [R134+0x11100] ;  /* 0x0111000086b0783b */ /* 0x000fe20000000200 */
[C---:B----4-:R-:W-:Y:S01]  /*60f0*/  HMMA.16816.F32 R12, R136.reuse, R144, RZ ;  /* 0x00000090880c723c */ /* 0x050fe200000018ff */
[----:B------:R-:W-:Y:S01]  /*6100*/  @P0 IMAD.HI.U32 R219, R201, c[0x0][0x2c8], RZ ;  /* 0x0000b200c9db0a27 */ /* 0x000fe200078e00ff */
[----:B------:R-:W-:Y:S06]  /*6110*/  PLOP3.LUT P0, PT, PT, PT, UP1, 0x80, 0x0 ;  /* 0x000000000000781c */ /* 0x000fec0003f0f018 */
[C---:B------:R-:W-:Y:S01]  /*6120*/  HMMA.16816.F32 R16, R136.reuse, R146, RZ ;  /* 0x000000928810723c */ /* 0x040fe200000018ff */
[----:B------:R-:W-:Y:S07]  /*6130*/  LDSM.16.M88.4 R144, [R2+0xc900] ;  /* 0x00c900000290783b */ /* 0x000fee0000000200 */
[C---:B-1----:R-:W-:Y:S08]  /*6140*/  HMMA.16816.F32 R20, R136.reuse, R148, RZ ;  /* 0x000000948814723c */ /* 0x042ff000000018ff */
[C---:B------:R-:W-:Y:S01]  /*6150*/  HMMA.16816.F32 R24, R136.reuse, R150, RZ ;  /* 0x000000968818723c */ /* 0x040fe200000018ff */
[----:B------:R-:W-:Y:S07]  /*6160*/  LDSM.16.M88.4 R148, [R2+0xd100] ;  /* 0x00d100000294783b */ /* 0x000fee0000000200 */
[C---:B------:R-:W-:Y:S08]  /*6170*/  HMMA.16816.F32 R28, R136.reuse, R152, RZ ;  /* 0x00000098881c723c */ /* 0x040ff000000018ff */
[----:B------:R-:W-:Y:S01]  /*6180*/  HMMA.16816.F32 R32, R136, R154, RZ ;  /* 0x0000009a8820723c */ /* 0x000fe200000018ff */
[----:B------:R-:W1:Y:S06]  /*6190*/  LDSM.16.M88.4 R136, [R183] ;  /* 0x00000000b788783b */ /* 0x000e6c0000000200 */
[----:B------:R-:W2:Y:S01]  /*61a0*/  LDSM.16.M88.4 R152, [R2+0xd900] ;  /* 0x00d900000298783b */ /* 0x000ea20000000200 */
        /* <DEDUP_REMOVED lines=11> */
[----:B------:R-:W3:Y:S06]  /*6260*/  LDSM.16.M88.4 R156, [R182] ;  /* 0x00000000b69c783b */ /* 0x000eec0000000200 */
[----:B------:R-:W-:Y:S01]  /*6270*/  LDSM.16.M88.4 R172, [R134+0x10900] ;  /* 0x0109000086ac783b */ /* 0x000fe20000000200 */
        /* <DEDUP_REMOVED lines=8> */
[----:B------:R-:W5:Y:S07]  /*6300*/  LDSM.16.M88.4 R148, [R133+0xd900] ;  /* 0x00d900008594783b */ /* 0x000f6e0000000200 */
[C---:B--2---:R-:W-:Y:S08]  /*6310*/  HMMA.16816.F32 R28, R136.reuse, R152, R28 ;  /* 0x00000098881c723c */ /* 0x044ff0000000181c */
[----:B------:R-:W-:Y:S01]  /*6320*/  HMMA.16816.F32 R32, R136, R154, R32 ;  /* 0x0000009a8820723c */ /* 0x000fe20000001820 */
[----:B------:R-:W-:Y:S06]  /*6330*/  LDSM.16.M88.4 R136, [R189+0x4000] ;  /* 0x00400000bd88783b */ /* 0x000fec0000000200 */
[----:B------:R-:W2:Y:S01]  /*6340*/  LDSM.16.M88.4 R152, [R187+UR4+0xe100] ;  /* 0x00e10004bb98783b */ /* 0x000ea20008000200 */
[C---:B---3--:R-:W-:Y:S08]  /*6350*/  HMMA.16816.F32 R4, R156.reuse, R160, R4 ;  /* 0x000000a09c04723c */ /* 0x048ff00000001804 */
[C---:B------:R-:W-:Y:S01]  /*6360*/  HMMA.16816.F32 R8, R156.reuse, R162, R8 ;  /* 0x000000a29c08723c */ /* 0x040fe20000001808 */
[----:B------:R-:W-:Y:S07]  /*6370*/  LDSM.16.M88.4 R160, [R187+UR4+0xf100] ;  /* 0x00f10004bba0783b */ /* 0x000fee0008000200 */
[C---:B-1----:R-:W-:Y:S08]  /*6380*/  HMMA.16816.F32 R12, R156.reuse, R140, R12 ;  /* 0x0000008c9c0c723c */ /* 0x042ff0000000180c */
[C---:B------:R-:W-:Y:S01]  /*6390*/  HMMA.16816.F32 R16, R156.reuse, R142, R16 ;  /* 0x0000008e9c10723c */ /* 0x040fe20000001810 */
[----:B------:R-:W1:Y:S07]  /*63a0*/  LDSM.16.M88.4 R140, [R187+UR4+0xe900] ;  /* 0x00e90004bb8c783b */ /* 0x000e6e0008000200 */
[C---:B----4-:R-:W-:Y:S08]  /*63b0*/  HMMA.16816.F32 R20, R156.reuse, R144, R20 ;  /* 0x000000909c14723c */ /* 0x050ff00000001814 */
[C---:B------:R-:W-:Y:S01]  /*63c0*/  HMMA.16816.F32 R24, R156.reuse, R146, R24 ;  /* 0x000000929c18723c */ /* 0x040fe20000001818 */
[----:B------:R-:W3:Y:S07]  /*63d0*/  LDSM.16.M88.4 R144, [R187+UR4+0xf900] ;  /* 0x00f90004bb90783b */ /* 0x000eee0008000200 */
[C---:B-----5:R-:W-:Y:S08]  /*63e0*/  HMMA.16816.F32 R28, R156.reuse, R148, R28 ;  /* 0x000000949c1c723c */ /* 0x060ff0000000181c */
[----:B------:R-:W-:Y:S01]  /*63f0*/  HMMA.16816.F32 R32, R156, R150, R32 ;  /* 0x000000969c20723c */ /* 0x000fe20000001820 */
[----:B------:R-:W4:Y:S06]  /*6400*/  LDSM.16.M88.4 R148, [R0+0xe900] ;  /* 0x00e900000094783b */ /* 0x000f2c0000000200 */
[----:B------:R-:W-:Y:S01]  /*6410*/  LDSM.16.M88.4 R156, [R2+0xf900] ;  /* 0x00f90000029c783b */ /* 0x000fe20000000200 */
[C---:B--2---:R-:W-:Y:S08]  /*6420*/  HMMA.16816.F32 R4, R136.reuse, R152, R4 ;  /* 0x000000988804723c */ /* 0x044ff00000001804 */
        /* <DEDUP_REMOVED lines=8> */
[C---:B---3--:R-:W-:Y:S08]  /*64b0*/  HMMA.16816.F32 R28, R136.reuse, R144, R28 ;  /* 0x00000090881c723c */ /* 0x048ff0000000181c */
[----:B------:R-:W-:Y:S01]  /*64c0*/  HMMA.16816.F32 R32, R136, R146, R32 ;  /* 0x000000928820723c */ /* 0x000fe20000001820 */
[----:B------:R-:W-:Y:S06]  /*64d0*/  LDSM.16.M88.4 R136, [R183+0x4000] ;  /* 0x00400000b788783b */ /* 0x000fec0000000200 */
[----:B------:R-:W2:Y:S01]  /*64e0*/  LDSM.16.M88.4 R144, [R2+0xe100] ;  /* 0x00e100000290783b */ /* 0x000ea20000000200 */
[C---:B------:R-:W-:Y:S08]  /*64f0*/  HMMA.16816.F32 R4, R164.reuse, R168, R4 ;  /* 0x000000a8a404723c */ /* 0x040ff00000001804 */
[C---:B------:R-:W-:Y:S01]  /*6500*/  HMMA.16816.F32 R8, R164.reuse, R170, R8 ;  /* 0x000000aaa408723c */ /* 0x040fe20000001808 */
[----:B------:R-:W-:Y:S07]  /*6510*/  LDSM.16.M88.4 R168, [R134+0xf900] ;  /* 0x00f9000086a8783b */ /* 0x000fee0000000200 */
[C---:B----4-:R-:W-:Y:S08]  /*6520*/  HMMA.16816.F32 R12, R164.reuse, R148, R12 ;  /* 0x00000094a40c723c */ /* 0x050ff0000000180c */
[C---:B------:R-:W-:Y:S01]  /*6530*/  HMMA.16816.F32 R16, R164.reuse, R150, R16 ;  /* 0x00000096a410723c */ /* 0x040fe20000001810 */
[----:B------:R-:W3:Y:S07]  /*6540*/  LDSM.16.M88.4 R148, [R2+0xe900] ;  /* 0x00e900000294783b */ /* 0x000eee0000000200 */
[C---:B-1----:R-:W-:Y:S08]  /*6550*/  HMMA.16816.F32 R20, R164.reuse, R140, R20 ;  /* 0x0000008ca414723c */ /* 0x042ff00000001814 */
[C---:B------:R-:W-:Y:S01]  /*6560*/  HMMA.16816.F32 R24, R164.reuse, R142, R24 ;  /* 0x0000008ea418723c */ /* 0x040fe20000001818 */
[----:B------:R-:W1:Y:S07]  /*6570*/  LDSM.16.M88.4 R140, [R2+0xf100] ;  /* 0x00f10000028c783b */ /* 0x000e6e0000000200 */
[C---:B------:R-:W-:Y:S08]  /*6580*/  HMMA.16816.F32 R28, R164.reuse, R152, R28 ;  /* 0x00000098a41c723c */ /* 0x040ff0000000181c */
[----:B------:R-:W-:Y:S01]  /*6590*/  HMMA.16816.F32 R32, R164, R154, R32 ;  /* 0x0000009aa420723c */ /* 0x000fe20000001820 */
[----:B------:R-:W4:Y:S06]  /*65a0*/  LDSM.16.M88.4 R152, [R182+0x4000] ;  /* 0x00400000b698783b */ /* 0x000f2c0000000200 */
[----:B------:R-:W-:Y:S01]  /*65b0*/  LDSM.16.M88.4 R164, [R134+0xf100] ;  /* 0x00f1000086a4783b */ /* 0x000fe20000000200 */
[C---:B--2---:R-:W-:Y:S08]  /*65c0*/  HMMA.16816.F32 R4, R136.reuse, R144, R4 ;  /* 0x000000908804723c */ /* 0x044ff00000001804 */
[C---:B------:R-:W-:Y:S01]  /*65d0*/  HMMA.16816.F32 R8, R136.reuse, R146, R8 ;  /* 0x000000928808723c */ /* 0x040fe20000001808 */
[----:B------:R-:W2:Y:S07]  /*65e0*/  LDSM.16.M88.4 R144, [R134+0xe900] ;  /* 0x00e900008690783b */ /* 0x000eae0000000200 */
[C---:B---3--:R-:W-:Y:S08]  /*65f0*/  HMMA.16816.F32 R12, R136.reuse, R148, R12 ;  /* 0x00000094880c723c */ /* 0x048ff0000000180c */
[C---:B------:R-:W-:Y:S01]  /*6600*/  HMMA.16816.F32 R16, R136.reuse, R150, R16 ;  /* 0x000000968810723c */ /* 0x040fe20000001810 */
[----:B------:R-:W-:Y:S07]  /*6610*/  LDSM.16.M88.4 R148, [R187+UR4+0x10100] ;  /* 0x01010004bb94783b */ /* 0x000fee0008000200 */
[C---:B-1----:R-:W-:Y:S08]  /*6620*/  HMMA.16816.F32 R20, R136.reuse, R140, R20 ;  /* 0x0000008c8814723c */ /* 0x042ff00000001814 */
[C---:B------:R-:W-:Y:S01]  /*6630*/  HMMA.16816.F32 R24, R136.reuse, R142, R24 ;  /* 0x0000008e8818723c */ /* 0x040fe20000001818 */
[----:B------:R-:W1:Y:S07]  /*6640*/  LDSM.16.M88.4 R140, [R189+0x8000] ;  /* 0x00800000bd8c783b */ /* 0x000e6e0000000200 */
[C---:B------:R-:W-:Y:S08]  /*6650*/  HMMA.16816.F32 R28, R136.reuse, R156, R28 ;  /* 0x0000009c881c723c */ /* 0x040ff0000000181c */
[----:B------:R-:W-:Y:S01]  /*6660*/  HMMA.16816.F32 R32, R136, R158, R32 ;  /* 0x0000009e8820723c */ /* 0x000fe20000001820 */
[----:B------:R-:W3:Y:S06]  /*6670*/  LDSM.16.M88.4 R136, [R187+UR4+0x10900] ;  /* 0x01090004bb88783b */ /* 0x000eec0008000200 */
[----:B------:R-:W-:Y:S01]  /*6680*/  LDSM.16.M88.4 R156, [R187+UR4+0x11900] ;  /* 0x01190004bb9c783b */ /* 0x000fe20008000200 */
        /* <DEDUP_REMOVED lines=8> */
[----:B------:R-:W4:Y:S07]  /*6710*/  LDSM.16.M88.4 R164, [R0+0x10100] ;  /* 0x0101000000a4783b */ /* 0x000f2e0000000200 */
[C---:B------:R-:W-:Y:S08]  /*6720*/  HMMA.16816.F32 R28, R152.reuse, R168, R28 ;  /* 0x000000a8981c723c */ /* 0x040ff0000000181c */
[----:B------:R-:W-:Y:S01]  /*6730*/  HMMA.16816.F32 R32, R152, R170, R32 ;  /* 0x000000aa9820723c */ /* 0x000fe20000001820 */
[----:B------:R-:W5:Y:S06]  /*6740*/  LDSM.16.M88.4 R152, [R0+0x10900] ;  /* 0x010900000098783b */ /* 0x000f6c0000000200 */
[----:B------:R-:W-:Y:S01]  /*6750*/  LDSM.16.M88.4 R168, [R133+0x10100] ;  /* 0x0101000085a8783b */ /* 0x000fe20000000200 */
[C---:B-1----:R-:W-:Y:S08]  /*6760*/  HMMA.16816.F32 R4, R140.reuse, R148, R4 ;  /* 0x000000948c04723c */ /* 0x042ff00000001804 */
[C---:B------:R-:W-:Y:S01]  /*6770*/  HMMA.16816.F32 R8, R140.reuse, R150, R8 ;  /* 0x000000968c08723c */ /* 0x040fe20000001808 */
[----:B------:R-:W1:Y:S07]  /*6780*/  LDSM.16.M88.4 R148, [R0+0x11100] ;  /* 0x011100000094783b */ /* 0x000e6e0000000200 */
        /* <DEDUP_REMOVED lines=8> */
[----:B------:R-:W2:Y:S06]  /*6810*/  LDSM.16.M88.4 R140, [R183+0x8000] ;  /* 0x00800000b78c783b */ /* 0x000eac0000000200 */
[----:B------:R-:W2:Y:S01]  /*6820*/  LDSM.16.M88.4 R156, [R2+0x10900] ;  /* 0x01090000029c783b */ /* 0x000ea20000000200 */
[C---:B----4-:R-:W-:Y:S08]  /*6830*/  HMMA.16816.F32 R4, R160.reuse, R164, R4 ;  /* 0x000000a4a004723c */ /* 0x050ff00000001804 */
[C---:B------:R-:W-:Y:S01]  /*6840*/  HMMA.16816.F32 R8, R160.reuse, R166, R8 ;  /* 0x000000a6a008723c */ /* 0x040fe20000001808 */
[----:B------:R-:W-:Y:S07]  /*6850*/  LDSM.16.M88.4 R164, [R2+0x11900] ;  /* 0x0119000002a4783b */ /* 0x000fee0000000200 */
[C---:B-----5:R-:W-:Y:S08]  /*6860*/  HMMA.16816.F32 R12, R160.reuse, R152, R12 ;  /* 0x00000098a00c723c */ /* 0x060ff0000000180c */
[C---:B------:R-:W-:Y:S01]  /*6870*/  HMMA.16816.F32 R16, R160.reuse, R154, R16 ;  /* 0x0000009aa010723c */ /* 0x040fe20000001810 */
[----:B------:R-:W4:Y:S07]  /*6880*/  LDSM.16.M88.4 R152, [R2+0x11100] ;  /* 0x011100000298783b */ /* 0x000f2e0000000200 */
[C---:B-1----:R-:W-:Y:S08]  /*6890*/  HMMA.16816.F32 R20, R160.reuse, R148, R20 ;  /* 0x00000094a014723c */ /* 0x042ff00000001814 */
[C---:B------:R-:W-:Y:S01]  /*68a0*/  HMMA.16816.F32 R24, R160.reuse, R150, R24 ;  /* 0x00000096a018723c */ /* 0x040fe20000001818 */
[----:B------:R-:W1:Y:S07]  /*68b0*/  LDSM.16.M88.4 R148, [R182+0x8000] ;  /* 0x00800000b694783b */ /* 0x000e6e0000000200 */
[C---:B---3--:R-:W-:Y:S08]  /*68c0*/  HMMA.16816.F32 R28, R160.reuse, R136, R28 ;  /* 0x00000088a01c723c */ /* 0x048ff0000000181c */
[----:B------:R-:W-:Y:S01]  /*68d0*/  HMMA.16816.F32 R32, R160, R138, R32 ;  /* 0x0000008aa020723c */ /* 0x000fe20000001820 */
[----:B------:R-:W3:Y:S07]  /*68e0*/  LDSM.16.M88.4 R136, [R134+0x11900] ;  /* 0x011900008688783b */ /* 0x000eee0000000200 */
[C---:B--2---:R-:W-:Y:S08]  /*68f0*/  HMMA.16816.F32 R4, R140.reuse, R144, R4 ;  /* 0x000000908c04723c */ /* 0x044ff00000001804 */
[C---:B------:R-:W-:Y:S08]  /*6900*/  HMMA.16816.F32 R8, R140.reuse, R146, R8 ;  /* 0x000000928c08723c */ /* 0x040ff00000001808 */
[C---:B------:R-:W-:Y:S08]  /*6910*/  HMMA.16816.F32 R12, R140.reuse, R156, R12 ;  /* 0x0000009c8c0c723c */ /* 0x040ff0000000180c */
[C---:B------:R-:W-:Y:S08]  /*6920*/  HMMA.16816.F32 R16, R140.reuse, R158, R16 ;  /* 0x0000009e8c10723c */ /* 0x040ff00000001810 */
[C---:B----4-:R-:W-:Y:S08]  /*6930*/  HMMA.16816.F32 R20, R140.reuse, R152, R20 ;  /* 0x000000988c14723c */ /* 0x050ff00000001814 */
[C---:B------:R-:W-:Y:S08]  /*6940*/  HMMA.16816.F32 R24, R140.reuse, R154, R24 ;  /* 0x0000009a8c18723c */ /* 0x040ff00000001818 */
[C---:B------:R-:W-:Y:S08]  /*6950*/  HMMA.16816.F32 R28, R140.reuse, R164, R28 ;  /* 0x000000a48c1c723c */ /* 0x040ff0000000181c */
[----:B------:R-:W-:Y:S08]  /*6960*/  HMMA.16816.F32 R32, R140, R166, R32 ;  /* 0x000000a68c20723c */ /* 0x000ff00000001820 */
[C---:B-1----:R-:W-:Y:S08]  /*6970*/  HMMA.16816.F32 R4, R148.reuse, R168, R4 ;  /* 0x000000a89404723c */ /* 0x042ff00000001804 */
[C---:B------:R-:W-:Y:S08]  /*6980*/  HMMA.16816.F32 R8, R148.reuse, R170, R8 ;  /* 0x000000aa9408723c */ /* 0x040ff00000001808 */
[C---:B------:R-:W-:Y:S08]  /*6990*/  HMMA.16816.F32 R12, R148.reuse, R172, R12 ;  /* 0x000000ac940c723c */ /* 0x040ff0000000180c */
[C---:B------:R-:W-:Y:S08]  /*69a0*/  HMMA.16816.F32 R16, R148.reuse, R174, R16 ;  /* 0x000000ae9410723c */ /* 0x040ff00000001810 */
[C---:B------:R-:W-:Y:S07]  /*69b0*/  HMMA.16816.F32 R20, R148.reuse, R176, R20 ;  /* 0x000000b09414723c */ /* 0x040fee0000001814 */
[----:B------:R-:W-:Y:S01]  /*69c0*/  IMAD.MOV.U32 R176, RZ, RZ, R201 ;  /* 0x000000ffffb07224 */ /* 0x000fe200078e00c9 */
[C---:B------:R-:W-:Y:S04]  /*69d0*/  HMMA.16816.F32 R24, R148.reuse, R178, R24 ;  /* 0x000000b29418723c */ /* 0x040fe80000001818 */
[----:B------:R-:W-:Y:S01]  /*69e0*/  @P0 SHF.R.U32.HI R176, RZ, c[0x0][0x2cc], R219 ;  /* 0x0000b300ffb00a19 */ /* 0x000fe200000116db */
[----:B------:R-:W-:Y:S03]  /*69f0*/  IMAD.SHL.U32 R177, R209, 0x40, RZ ;  /* 0x00000040d1b17824 */ /* 0x000fe600078e00ff */
[C---:B---3--:R-:W-:Y:S01]  /*6a00*/  HMMA.16816.F32 R28, R148.reuse, R136, R28 ;  /* 0x00000088941c723c */ /* 0x048fe2000000181c */
[----:B------:R-:W1:Y:S03]  /*6a10*/  SHFL.IDX PT, R179, R176, RZ, 0x1c1f ;  /* 0x001c1fffb0b37589 */ /* 0x000e6600000e0000 */
[----:B------:R-:W-:Y:S04]  /*6a20*/  IADD3 R178, -R202, 0x1, -R177 ;  /* 0x00000001cab27810 */ /* 0x000fe80007ffe9b1 */
[----:B------:R-:W-:Y:S04]  /*6a30*/  HMMA.16816.F32 R32, R148, R138, R32 ;  /* 0x0000008a9420723c */ /* 0x000fe80000001820 */
[----:B------:R-:W-:Y:S04]  /*6a40*/  IADD3 R178, -R200, R178, R191 ;  /* 0x000000b2c8b27210 */ /* 0x000fe80007ffe1bf */
[C---:B------:R-:W-:Y:S04]  /*6a50*/  IADD3 R219, R178.reuse, c[0x0][0x328], RZ ;  /* 0x0000ca00b2db7a10 */ /* 0x040fe80007ffe0ff */
[----:B------:R-:W-:Y:S01]  /*6a60*/  IADD3 R178, R178, UR19, RZ ;  /* 0x00000013b2b27c10 */ /* 0x000fe2000fffe0ff */
[--C-:B-1----:R-:W-:Y:S04]  /*6a70*/  IMAD.IADD R221, R219, 0x1, R179.reuse ;  /* 0x00000001dbdd7824 */ /* 0x102fe800078e02b3 */
[----:B------:R-:W-:Y:S01]  /*6a80*/  IMAD.IADD R220, R178, 0x1, R179 ;  /* 0x00000001b2dc7824 */ /* 0x000fe200078e02b3 */
        /* <DEDUP_REMOVED lines=14> */
.L_x_2504:
[----:B------:R-:W-:Y:S04]  /*6b70*/  MOV R0, 0x1 ;  /* 0x0000000100007802 */ /* 0x000fe80000000f00 */
[----:B------:R-:W-:Y:S11]  /*6b80*/  ISETP.NE.AND P0, PT, R0, c[0x0][0x32c], PT ;  /* 0x0000cb0000007a0c */ /* 0x000ff60003f05270 */
[----:B------:R-:W-:Y:S02]  /*6b90*/  @!UPT UIADD3 URZ, URZ, URZ, URZ ;  /* 0x0000003f3f3ff290 */ /* 0x000fe4000fffe03f */
[----:B------:R-:W-:Y:S05]  /*6ba0*/  @P0 IMAD.HI.U32 R0, R2, c[0x0][0x330], RZ ;  /* 0x0000cc0002000a27 */ /* 0x000fea00078e00ff */
[----:B------:R-:W-:Y:S02]  /*6bb0*/  @P0 SHF.R.U32.HI R2, RZ, c[0x0][0x334], R0 ;  /* 0x0000cd00ff020a19 */ /* 0x000fe40000011600 */
.L_x_2505:
[----:B------:R-:W-:Y:S05]  /*6bc0*/  BSYNC B0 ;  /* 0x0000000000007941 */ /* 0x000fea0003800000 */
.L_x_2503:
[----:B------:R-:W-:Y:S04]  /*6bd0*/  IMAD R133, R2, c[0x0][0x32c], -R177 ;  /* 0x0000cb0002857a24 */ /* 0x000fe800078e0ab1 */
[----:B------:R-:W-:Y:S05]  /*6be0*/  IMAD.IADD R133, R133, 0x1, -R202 ;  /* 0x0000000185857824 */ /* 0x000fea00078e0aca */
[----:B------:R-:W-:Y:S02]  /*6bf0*/  IADD3 R0, R133, c[0x0][0x32c], RZ ;  /* 0x0000cb0085007a10 */ /* 0x000fe40007ffe0ff */
[----:B------:R-:W-:Y:S02]  /*6c00*/  IMNMX R220, R220, R133, !PT ;  /* 0x00000085dcdc7217 */ /* 0x000fe40007800200 */
[----:B------:R-:W-:Y:S02]  /*6c10*/  IMNMX R221, R221, R0, PT ;  /* 0x00000000dddd7217 */ /* 0x000fe40003800200 */
.L_x_2502:
        /* <DEDUP_REMOVED lines=66> */
.L_x_2508:
[----:B------:R-:W-:Y:S04]  /*7040*/  MOV R0, 0x1 ;  /* 0x0000000100007802 */ /* 0x000fe80000000f00 */
[----:B------:R-:W-:Y:S11]  /*7050*/  ISETP.NE.AND P0, PT, R0, c[0x0][0x32c], PT ;  /* 0x0000cb0000007a0c */ /* 0x000ff60003f05270 */
[----:B------:R-:W-:Y:S02]  /*7060*/  @!UPT UIADD3 URZ, URZ, URZ, URZ ;  /* 0x0000003f3f3ff290 */ /* 0x000fe4000fffe03f */
[----:B------:R-:W-:Y:S05]  /*7070*/  @P0 IMAD.HI.U32 R0, R2, c[0x0][0x330], RZ ;  /* 0x0000cc0002000a27 */ /* 0x000fea00078e00ff */
[----:B------:R-:W-:Y:S02]  /*7080*/  @P0 SHF.R.U32.HI R2, RZ, c[0x0][0x334], R0 ;  /* 0x0000cd00ff020a19 */ /* 0x000fe40000011600 */
.L_x_2509:
[----:B------:R-:W-:Y:S05]  /*7090*/  BSYNC B0 ;  /* 0x0000000000007941 */ /* 0x000fea0003800000 */
.L_x_2507:
[----:B------:R-:W-:Y:S04]  /*70a0*/  IMAD R13, R2, c[0x0][0x32c], -R177 ;  /* 0x0000cb00020d7a24 */ /* 0x000fe800078e0ab1 */
[----:B------:R-:W-:Y:S05]  /*70b0*/  IMAD.IADD R13, R13, 0x1, -R202 ;  /* 0x000000010d0d7824 */ /* 0x000fea00078e0aca */
[----:B------:R-:W-:Y:S02]  /*70c0*/  IADD3 R0, R13, c[0x0][0x32c], RZ ;  /* 0x0000cb000d007a10 */ /* 0x000fe40007ffe0ff */
[----:B------:R-:W-:Y:S02]  /*70d0*/  IMNMX R178, R178, R13, !PT ;  /* 0x0000000db2b27217 */ /* 0x000fe40007800200 */
[----:B------:R-:W-:Y:S02]  /*70e0*/  IMNMX R219, R219, R0, PT ;  /* 0x00000000dbdb7217 */ /* 0x000fe40003800200 */
.L_x_2506:
[----:B------:R-:W-:Y:S01]  /*70f0*/  ISETP.GT.AND P0, PT, R178, RZ, P1 ;  /* 0x000000ffb200720c */ /* 0x000fe20000f04270 */
[----:B------:R-:W-:Y:S04]  /*7100*/  DEPBAR.LE SB0, 0x2 ;  /* 0x000080800000791a */ /* 0x000fe80000000000 */
[----:B------:R-:W-:Y:S01]  /*7110*/  BAR.SYNC.DEFER_BLOCKING 0x0 ;  /* 0x0000000000007b1d */ /* 0x000fe20000010000 */
        /* <DEDUP_REMOVED lines=71> */
[C---:B------:R-:W-:Y:S02]  /*7590*/  ISETP.LT.OR P0, PT, R219.reuse, 0x39, P0 ;  /* 0x00000039db00780c */ /* 0x040fe40000701670 */
[----:B------:R-:W-:Y:S02]  /*75a0*/  FMNMX.FTZ R13, R150, R13, !PT ;  /* 0x0000000d960d7209 */ /* 0x000fe40007810000 */
[----:B------:R-:W-:Y:S01]  /*75b0*/  FSEL R146, R34, -INF , !P0 ;  /* 0xff80000022927808 */ /* 0x000fe20004000000 */
[----:B------:R-:W1:Y:S01]  /*75c0*/  SHFL.BFLY PT, R4, R7, 0x2, 0x1f ;  /* 0x0c401f0007047f89 */ /* 0x000e6200000e0000 */
[----:B------:R-:W-:Y:S02]  /*75d0*/  ISETP.GT.AND P0, PT, R178, 0x39, P1 ;  /* 0x00000039b200780c */ /* 0x000fe40000f04270 */
[----:B------:R-:W-:Y:S02]  /*75e0*/  FMNMX.FTZ R13, R148, R13, !PT ;  /* 0x0000000d940d7209 */ /* 0x000fe40007810000 */
[----:B------:R-:W-:Y:S02]  /*75f0*/  ISETP.LT.OR P0, PT, R219, 0x3a, P0 ;  /* 0x0000003adb00780c */ /* 0x000fe40000701670 */
[----:B------:R-:W-:Y:S02]  /*7600*/  FMNMX.FTZ R15, R146, R13, !PT ;  /* 0x0000000d920f7209 */ /* 0x000fe40007810000 */
[----:B------:R-:W-:Y:S02]  /*7610*/  FSEL R144, R35, -INF , !P0 ;  /* 0xff80000023907808 */ /* 0x000fe40004000000 */
[----:B------:R-:W-:Y:S02]  /*7620*/  IADD3 R17, R180, UR4, RZ ;  /* 0x00000004b4117c10 */ /* 0x000fe4000fffe0ff */
[----:B------:R-:W-:Y:S02]  /*7630*/  FMNMX.FTZ R11, R144, R15, !PT ;  /* 0x0000000f900b7209 */ /* 0x000fe40007810000 */
[----:B------:R-:W-:Y:S03]  /*7640*/  IADD3 R134, R186, R17, RZ ;  /* 0x00000011ba867210 */ /* 0x000fe60007ffe0ff */
[----:B------:R-:W2:Y:S01]  /*7650*/  SHFL.BFLY PT, R0, R11, 0x2, 0x1f ;  /* 0x0c401f000b007f89 */ /* 0x000ea200000e0000 */
[----:B-1----:R-:W-:Y:S07]  /*7660*/  FMNMX.FTZ R4, R7, R4, !PT ;  /* 0x0000000407047209 */ /* 0x002fee0007810000 */
[----:B------:R-:W1:Y:S01]  /*7670*/  SHFL.BFLY PT, R13, R4, 0x1, 0x1f ;  /* 0x0c201f00040d7f89 */ /* 0x000e6200000e0000 */
[----:B--2---:R-:W-:Y:S07]  /*7680*/  FMNMX.FTZ R7, R11, R0, !PT ;  /* 0x000000000b077209 */ /* 0x004fee0007810000 */
[----:B------:R-:W2:Y:S01]  /*7690*/  SHFL.BFLY PT, R0, R7, 0x1, 0x1f ;  /* 0x0c201f0007007f89 */ /* 0x000ea200000e0000 */
[----:B-1----:R-:W-:Y:S04]  /*76a0*/  FMNMX.FTZ R2, R4, R13, !PT ;  /* 0x0000000d04027209 */ /* 0x002fe80007810000 */
[C---:B------:R-:W-:Y:S01]  /*76b0*/  FSETP.NEU.FTZ.AND P0, PT, R2.reuse, -INF , PT ;  /* 0xff8000000200780b */ /* 0x040fe20003f1d000 */
[----:B------:R-:W-:Y:S05]  /*76c0*/  FMUL.FTZ R152, R2, c[0x0][0x2d0] ;  /* 0x0000b40002987a20 */ /* 0x000fea0000410000 */
[----:B------:R-:W-:Y:S05]  /*76d0*/  FSEL R152, R152, RZ, P0 ;  /* 0x000000ff98987208 */ /* 0x000fea0000000000 */
[--C-:B------:R-:W-:Y:S01]  /*76e0*/  FFMA.FTZ R160, R5, c[0x0][0x2d0], -R152.reuse ;  /* 0x0000b40005a07a23 */ /* 0x100fe20000010898 */
[----:B------:R-:W-:Y:S01]  /*76f0*/  FSEL R5, R2, RZ, P0 ;  /* 0x000000ff02057208 */ /* 0x000fe20000000000 */
[--C-:B------:R-:W-:Y:S01]  /*7700*/  FFMA.FTZ R162, R137, c[0x0][0x2d0], -R152.reuse ;  /* 0x0000b40089a27a23 */ /* 0x100fe20000010898 */
[----:B--2---:R-:W-:Y:S01]  /*7710*/  FMNMX.FTZ R0, R7, R0, !PT ;  /* 0x0000000007007209 */ /* 0x004fe20007810000 */
[----:B------:R-:W-:Y:S02]  /*7720*/  FFMA.FTZ R161, R133, c[0x0][0x2d0], -R152 ;  /* 0x0000b40085a17a23 */ /* 0x000fe40000010898 */
[----:B------:R-:W-:Y:S01]  /*7730*/  FADD.FTZ R4, -R5, R132 ;  /* 0x0000008405047221 */ /* 0x000fe20000010100 */
[C---:B------:R-:W-:Y:S01]  /*7740*/  FSETP.NEU.FTZ.AND P0, PT, R0.reuse, -INF , PT ;  /* 0xff8000000000780b */ /* 0x040fe20003f1d000 */
[----:B------:R-:W-:Y:S01]  /*7750*/  FMUL.FTZ R145, R0, c[0x0][0x2d0] ;  /* 0x0000b40000917a20 */ /* 0x000fe20000410000 */
[----:B------:R-:W-:Y:S01]  /*7760*/  MUFU.EX2 R162, R162 ;  /* 0x000000a200a27308 */ /* 0x000fe20000000800 */
[----:B------:R-:W-:Y:S01]  /*7770*/  FMUL.FTZ R132, R4, c[0x0][0x2d0] ;  /* 0x0000b40004847a20 */ /* 0x000fe20000410000 */
[----:B------:R-:W-:Y:S01]  /*7780*/  FSEL R4, R0, RZ, P0 ;  /* 0x000000ff00047208 */ /* 0x000fe20000000000 */
[--C-:B------:R-:W-:Y:S01]  /*7790*/  FFMA.FTZ R163, R9, c[0x0][0x2d0], -R152.reuse ;  /* 0x0000b40009a37a23 */ /* 0x100fe20000010898 */
[----:B------:R-:W-:Y:S01]  /*77a0*/  FSEL R145, R145, RZ, P0 ;  /* 0x000000ff91917208 */ /* 0x000fe20000000000 */
[--C-:B------:R-:W-:Y:S01]  /*77b0*/  FFMA.FTZ R170, R143, c[0x0][0x2d0], -R152.reuse ;  /* 0x0000b4008faa7a23 */ /* 0x100fe20000010898 */
[----:B------:R-:W-:Y:S01]  /*77c0*/  IADD3 R5, R181, UR4, RZ ;  /* 0x00000004b5057c10 */ /* 0x000fe2000fffe0ff */
[----:B------:R-:W-:Y:S02]  /*77d0*/  FADD.FTZ R4, -R4, R3 ;  /* 0x0000000304047221 */ /* 0x000fe40000010100 */
[--C-:B------:R-:W-:Y:S01]  /*77e0*/  FFMA.FTZ R166, R12, c[0x0][0x2d0], -R145.reuse ;  /* 0x0000b4000ca67a23 */ /* 0x100fe20000010891 */
[----:B------:R-:W1:Y:S01]  /*77f0*/  MUFU.EX2 R132, R132 ;  /* 0x0000008400847308 */ /* 0x000e620000000800 */
[----:B------:R-:W2:Y:S01]  /*7800*/  LDSM.16.MT88.4 R12, [R181+UR4+0x100] ;  /* 0x00010004b50c783b */ /* 0x000ea20008004200 */
[--C-:B------:R-:W-:Y:S01]  /*7810*/  FFMA.FTZ R165, R8, c[0x0][0x2d0], -R145.reuse ;  /* 0x0000b40008a57a23 */ /* 0x100fe20000010891 */
[----:B------:R-:W-:Y:S01]  /*7820*/  IADD3 R133, R186, R5, RZ ;  /* 0x00000005ba857210 */ /* 0x000fe20007ffe0ff */
[--C-:B------:R-:W-:Y:S02]  /*7830*/  FFMA.FTZ R164, R10, c[0x0][0x2d0], -R145.reuse ;  /* 0x0000b4000aa47a23 */ /* 0x100fe40000010891 */
[--C-:B------:R-:W-:Y:S02]  /*7840*/  FFMA.FTZ R167, R6, c[0x0][0x2d0], -R145.reuse ;  /* 0x0000b40006a77a23 */ /* 0x100fe40000010891 */
[----:B------:R-:W-:Y:S01]  /*7850*/  FMUL.FTZ R3, R4, c[0x0][0x2d0] ;  /* 0x0000b40004037a20 */ /* 0x000fe20000410000 */
[----:B------:R-:W3:Y:S01]  /*7860*/  LDSM.16.MT88.4 R20, [R133+0x100] ;  /* 0x000100008514783b */ /* 0x000ee20000004200 */
[----:B------:R-:W4:Y:S01]  /*7870*/  MUFU.EX2 R161, R161 ;  /* 0x000000a100a17308 */ /* 0x000f220000000800 */
[--C-:B------:R-:W-:Y:S02]  /*7880*/  FFMA.FTZ R175, R140, c[0x0][0x2d0], -R145.reuse ;  /* 0x0000b4008caf7a23 */ /* 0x100fe40000010891 */
[--C-:B------:R-:W-:Y:S02]  /*7890*/  FFMA.FTZ R219, R157, c[0x0][0x2d0], -R152.reuse ;  /* 0x0000b4009ddb7a23 */ /* 0x100fe40000010898 */
[--C-:B------:R-:W-:Y:S02]  /*78a0*/  FFMA.FTZ R220, R155, c[0x0][0x2d0], -R152.reuse ;  /* 0x0000b4009bdc7a23 */ /* 0x100fe40000010898 */
[--C-:B------:R-:W-:Y:S02]  /*78b0*/  FFMA.FTZ R221, R158, c[0x0][0x2d0], -R145.reuse ;  /* 0x0000b4009edd7a23 */ /* 0x100fe40000010891 */
[--C-:B------:R-:W-:Y:S01]  /*78c0*/  FFMA.FTZ R222, R156, c[0x0][0x2d0], -R145.reuse ;  /* 0x0000b4009cde7a23 */ /* 0x100fe20000010891 */
[----:B------:R-:W5:Y:S01]  /*78d0*/  MUFU.EX2 R3, R3 ;  /* 0x0000000300037308 */ /* 0x000f620000000800 */
[--C-:B------:R-:W-:Y:S02]  /*78e0*/  FFMA.FTZ R223, R154, c[0x0][0x2d0], -R145.reuse ;  /* 0x0000b4009adf7a23 */ /* 0x100fe40000010891 */
[--C-:B------:R-:W-:Y:S02]  /*78f0*/  FFMA.FTZ R224, R153, c[0x0][0x2d0], -R152.reuse ;  /* 0x0000b40099e07a23 */ /* 0x100fe40000010898 */
[C---:B-1----:R-:W-:Y:S02]  /*7900*/  FMUL.FTZ R4, R132.reuse, R128 ;  /* 0x0000008084047220 */ /* 0x042fe40000410000 */
[C---:B------:R-:W-:Y:S02]  /*7910*/  FMUL.FTZ R5, R132.reuse, R129 ;  /* 0x0000008184057220 */ /* 0x040fe40000410000 */
[C---:B------:R-:W-:Y:S01]  /*7920*/  FMUL.FTZ R8, R132.reuse, R124 ;  /* 0x0000007c84087220 */ /* 0x040fe20000410000 */
[----:B------:R-:W-:Y:S01]  /*7930*/  MUFU.EX2 R160, R160 ;  /* 0x000000a000a07308 */ /* 0x000fe20000000800 */
[C---:B------:R-:W-:Y:S02]  /*7940*/  FMUL.FTZ R9, R132.reuse, R125 ;  /* 0x0000007d84097220 */ /* 0x040fe40000410000 */
[C---:B------:R-:W-:Y:S01]  /*7950*/  FMUL.FTZ R16, R132.reuse, R104 ;  /* 0x0000006884107220 */ /* 0x040fe20000410000 */
[----:B----4-:R-:W-:Y:S01]  /*7960*/  F2FP.PACK_AB R136, R161, R162 ;  /* 0x000000a2a188723e */ /* 0x010fe200000000ff */
[C---:B------:R-:W-:Y:S02]  /*7970*/  FMUL.FTZ R17, R132.reuse, R105 ;  /* 0x0000006984117220 */ /* 0x040fe40000410000 */
[C---:B------:R-:W-:Y:S02]  /*7980*/  FMUL.FTZ R24, R132.reuse, R112 ;  /* 0x0000007084187220 */ /* 0x040fe40000410000 */
[C---:B------:R-:W-:Y:S01]  /*7990*/  FMUL.FTZ R25, R132.reuse, R113 ;  /* 0x0000007184197220 */ /* 0x040fe20000410000 */
[----:B------:R-:W1:Y:S01]  /*79a0*/  MUFU.EX2 R163, R163 ;  /* 0x000000a300a37308 */ /* 0x000e620000000800 */
[C---:B------:R-:W-:Y:S02]  /*79b0*/  FMUL.FTZ R32, R132.reuse, R120 ;  /* 0x0000007884207220 */ /* 0x040fe40000410000 */
[----:B------:R-:W-:Y:S02]  /*79c0*/  FMUL.FTZ R33, R132, R121 ;  /* 0x0000007984217220 */ /* 0x000fe40000410000 */
        /* <DEDUP_REMOVED lines=14> */
[----:B------:R-:W-:Y:S02]  /*7ab0*/  FMUL.FTZ R35, R3, R123 ;  /* 0x0000007b03237220 */ /* 0x000fe40000410000 */
[--C-:B------:R-:W-:Y:S03]  /*7ac0*/  FFMA.FTZ R225, R151, c[0x0][0x2d0], -R152.reuse ;  /* 0x0000b40097e17a23 */ /* 0x100fe60000010898 */
[----:B------:R-:W-:Y:S01]  /*7ad0*/  LDSM.16.MT88.4 R112, [R181+UR4+0x900] ;  /* 0x00090004b570783b */ /* 0x000fe20008004200 */
[----:B------:R-:W-:Y:S01]  /*7ae0*/  MUFU.EX2 R164, R164 ;  /* 0x000000a400a47308 */ /* 0x000fe20000000800 */
[--C-:B------:R-:W-:Y:S02]  /*7af0*/  FFMA.FTZ R226, R149, c[0x0][0x2d0], -R152.reuse ;  /* 0x0000b40095e27a23 */ /* 0x100fe40000010898 */
[--C-:B------:R-:W-:Y:S02]  /*7b00*/  FFMA.FTZ R228, R150, c[0x0][0x2d0], -R145.reuse ;  /* 0x0000b40096e47a23 */ /* 0x100fe40000010891 */
[--C-:B------:R-:W-:Y:S02]  /*7b10*/  FFMA.FTZ R229, R148, c[0x0][0x2d0], -R145.reuse ;  /* 0x0000b40094e57a23 */ /* 0x100fe40000010891 */
[----:B------:R-:W-:Y:S01]  /*7b20*/  LDSM.16.MT88.4 R120, [R134+0x900] ;  /* 0x000900008678783b */ /* 0x000fe20000004200 */
[--C-:B------:R-:W-:Y:S02]  /*7b30*/  FFMA.FTZ R230, R146, c[0x0][0x2d0], -R145.reuse ;  /* 0x0000b40092e67a23 */ /* 0x100fe40000010891 */
[----:B------:R-:W1:Y:S01]  /*7b40*/  MUFU.EX2 R167, R167 ;  /* 0x000000a700a77308 */ /* 0x000e620000000800 */
[C---:B------:R-:W-:Y:S02]  /*7b50*/  FMUL.FTZ R36, R132.reuse, R36 ;  /* 0x0000002484247220 */ /* 0x040fe40000410000 */
[C---:B------:R-:W-:Y:S01]  /*7b60*/  FMUL.FTZ R37, R132.reuse, R37 ;  /* 0x0000002584257220 */ /* 0x040fe20000410000 */
[----:B----4-:R-:W-:Y:S01]  /*7b70*/  F2FP.PACK_AB R137, R165, R166 ;  /* 0x000000a6a589723e */ /* 0x010fe200000000ff */
[----:B------:R-:W-:Y:S01]  /*7b80*/  LDSM.16.MT88.4 R124, [R181+UR4+0x2900] ;  /* 0x00290004b57c783b */ /* 0x000fe20008004200 */
[C---:B------:R-:W-:Y:S02]  /*7b90*/  FMUL.FTZ R38, R3.reuse, R38 ;  /* 0x0000002603267220 */ /* 0x040fe40000410000 */
[C---:B------:R-:W-:Y:S02]  /*7ba0*/  FMUL.FTZ R39, R3.reuse, R39 ;  /* 0x0000002703277220 */ /* 0x040fe40000410000 */
[C---:B------:R-:W-:Y:S01]  /*7bb0*/  FMUL.FTZ R40, R132.reuse, R40 ;  /* 0x0000002884287220 */ /* 0x040fe20000410000 */
[----:B------:R-:W-:Y:S01]  /*7bc0*/  MUFU.EX2 R170, R170 ;  /* 0x000000aa00aa7308 */ /* 0x000fe20000000800 */
[C---:B------:R-:W-:Y:S01]  /*7bd0*/  FMUL.FTZ R41, R132.reuse, R41 ;  /* 0x0000002984297220 */ /* 0x040fe20000410000 */
[----:B------:R-:W-:Y:S01]  /*7be0*/  LDSM.16.MT88.4 R148, [R180+UR4+0x3900] ;  /* 0x00390004b494783b */ /* 0x000fe20008004200 */
        /* <DEDUP_REMOVED lines=35> */
[----:B------:R-:W2:Y:S01]  /*7e20*/  LDSM.16.MT88.4 R108, [R133+0x2100] ;  /* 0x00210000856c783b */ /* 0x000ea20000004200 */
        /* <DEDUP_REMOVED lines=14> */
[----:B------:R-:W-:Y:S01]  /*7f10*/  LDSM.16.MT88.4 R116, [R180+UR4+0x900] ;  /* 0x00090004b474783b */ /* 0x000fe20008004200 */
        /* <DEDUP_REMOVED lines=8> */
[----:B------:R-:W1:Y:S03]  /*7fa0*/  LDSM.16.MT88.4 R100, [R180+UR4+0x2100] ;  /* 0x00210004b464783b */ /* 0x000e660008004200 */
[C---:B------:R-:W-:Y:S01]  /*7fb0*/  FMUL.FTZ R67, R3.reuse, R67 ;  /* 0x0000004303437220 */ /* 0x040fe20000410000 */
[----:B------:R-:W-:Y:S01]  /*7fc0*/  MUFU.EX2 R229, R229 ;  /* 0x000000e500e57308 */ /* 0x000fe20000000800 */
[C---:B------:R-:W-:Y:S02]  /*7fd0*/  FMUL.FTZ R68, R132.reuse, R68 ;  /* 0x0000004484447220 */ /* 0x040fe40000410000 */
[C---:B------:R-:W-:Y:S04]  /*7fe0*/  HMMA.16816.F32 R36, R136.reuse, R104, R36 ;  /* 0x000000688824723c */ /* 0x040fe80000001824 */
[C---:B------:R-:W-:Y:S02]  /*7ff0*/  FMUL.FTZ R69, R132.reuse, R69 ;  /* 0x0000004584457220 */ /* 0x040fe40000410000 */
[C---:B------:R-:W-:Y:S01]  /*8000*/  FMUL.FTZ R70, R3.reuse, R70 ;  /* 0x0000004603467220 */ /* 0x040fe20000410000 */
[----:B------:R-:W-:Y:S01]  /*8010*/  MUFU.EX2 R230, R230 ;  /* 0x000000e600e67308 */ /* 0x000fe20000000800 */
[C---:B------:R-:W-:Y:S01]  /*8020*/  HMMA.16816.F32 R40, R136.reuse, R106, R40 ;  /* 0x0000006a8828723c */ /* 0x040fe20000001828 */
[----:B------:R-:W3:Y:S03]  /*8030*/  LDSM.16.MT88.4 R104, [R134+0x2100] ;  /* 0x002100008668783b */ /* 0x000ee60000004200 */
        /* <DEDUP_REMOVED lines=9> */
[----:B------:R-:W-:Y:S01]  /*80d0*/  FMUL.FTZ R85, R132, R85 ;  /* 0x0000005584557220 */ /* 0x000fe20000410000 */
[C---:B-1----:R-:W-:Y:S03]  /*80e0*/  HMMA.16816.F32 R52, R136.reuse, R100, R52 ;  /* 0x000000648834723c */ /* 0x042fe60000001834 */
[C---:B------:R-:W-:Y:S02]  /*80f0*/  FMUL.FTZ R86, R3.reuse, R86 ;  /* 0x0000005603567220 */ /* 0x040fe40000410000 */
[----:B------:R-:W-:Y:S02]  /*8100*/  FMUL.FTZ R87, R3, R87 ;  /* 0x0000005703577220 */ /* 0x000fe40000410000 */
[--C-:B------:R-:W-:Y:S01]  /*8110*/  FFMA.FTZ R168, R171, c[0x0][0x2d0], -R152.reuse ;  /* 0x0000b400aba87a23 */ /* 0x100fe20000010898 */
[C---:B------:R-:W-:Y:S01]  /*8120*/  HMMA.16816.F32 R56, R136.reuse, R102, R56 ;  /* 0x000000668838723c */ /* 0x040fe20000001838 */
[----:B------:R-:W1:Y:S03]  /*8130*/  LDSM.16.MT88.4 R100, [R133+0x4100] ;  /* 0x004100008564783b */ /* 0x000e660000004200 */
[--C-:B------:R-:W-:Y:S01]  /*8140*/  FFMA.FTZ R171, R141, c[0x0][0x2d0], -R152.reuse ;  /* 0x0000b4008dab7a23 */ /* 0x100fe20000010898 */
[----:B------:R-:W-:Y:S01]  /*8150*/  MUFU.EX2 R168, R168 ;  /* 0x000000a800a87308 */ /* 0x000fe20000000800 */
[--C-:B------:R-:W-:Y:S02]  /*8160*/  FFMA.FTZ R169, R169, c[0x0][0x2d0], -R152.reuse ;  /* 0x0000b400a9a97a23 */ /* 0x100fe40000010898 */
[C---:B---3--:R-:W-:Y:S04]  /*8170*/  HMMA.16816.F32 R60, R136.reuse, R104, R60 ;  /* 0x00000068883c723c */ /* 0x048fe8000000183c */
[--C-:B------:R-:W-:Y:S02]  /*8180*/  FFMA.FTZ R173, R174, c[0x0][0x2d0], -R145.reuse ;  /* 0x0000b400aead7a23 */ /* 0x100fe40000010891 */
[--C-:B------:R-:W-:Y:S01]  /*8190*/  FFMA.FTZ R174, R142, c[0x0][0x2d0], -R145.reuse ;  /* 0x0000b4008eae7a23 */ /* 0x100fe20000010891 */
[----:B------:R-:W3:Y:S01]  /*81a0*/  MUFU.EX2 R169, R169 ;  /* 0x000000a900a97308 */ /* 0x000ee20000000800 */
[C---:B------:R-:W-:Y:S01]  /*81b0*/  HMMA.16816.F32 R64, R136.reuse, R106, R64 ;  /* 0x0000006a8840723c */ /* 0x040fe20000001840 */
[----:B------:R-:W4:Y:S03]  /*81c0*/  LDSM.16.MT88.4 R104, [R180+UR4+0x4100] ;  /* 0x00410004b468783b */ /* 0x000f260008004200 */
[--C-:B------:R-:W-:Y:S02]  /*81d0*/  FFMA.FTZ R172, R172, c[0x0][0x2d0], -R145.reuse ;  /* 0x0000b400acac7a23 */ /* 0x100fe40000010891 */
[C---:B------:R-:W-:Y:S02]  /*81e0*/  FMUL.FTZ R88, R132.reuse, R88 ;  /* 0x0000005884587220 */ /* 0x040fe40000410000 */
[C---:B--2---:R-:W-:Y:S01]  /*81f0*/  HMMA.16816.F32 R68, R136.reuse, R108, R68 ;  /* 0x0000006c8844723c */ /* 0x044fe20000001844 */
[----:B------:R-:W-:Y:S01]  /*8200*/  LDSM.16.MT88.4 R140, [R180+UR4+0x2900] ;  /* 0x00290004b48c783b */ /* 0x000fe20008004200 */
[----:B------:R-:W-:Y:S02]  /*8210*/  MUFU.EX2 R171, R171 ;  /* 0x000000ab00ab7308 */ /* 0x000fe40000000800 */
[C---:B------:R-:W-:Y:S02]  /*8220*/  FMUL.FTZ R89, R132.reuse, R89 ;  /* 0x0000005984597220 */ /* 0x040fe40000410000 */
[C---:B------:R-:W-:Y:S02]  /*8230*/  FMUL.FTZ R90, R3.reuse, R90 ;  /* 0x0000005a035a7220 */ /* 0x040fe40000410000 */
[C---:B------:R-:W-:Y:S01]  /*8240*/  HMMA.16816.F32 R72, R136.reuse, R110, R72 ;  /* 0x0000006e8848723c */ /* 0x040fe20000001848 */
[----:B------:R-:W2:Y:S03]  /*8250*/  LDSM.16.MT88.4 R108, [R134+0x4100] ;  /* 0x00410000866c783b */ /* 0x000ea60000004200 */
[C---:B------:R-:W-:Y:S01]  /*8260*/  FMUL.FTZ R76, R132.reuse, R76 ;  /* 0x0000004c844c7220 */ /* 0x040fe20000410000 */
[----:B------:R-:W-:Y:S01]  /*8270*/  MUFU.EX2 R173, R173 ;  /* 0x000000ad00ad7308 */ /* 0x000fe20000000800 */
[C---:B------:R-:W-:Y:S02]  /*8280*/  FMUL.FTZ R77, R132.reuse, R77 ;  /* 0x0000004d844d7220 */ /* 0x040fe40000410000 */
[C---:B------:R-:W-:Y:S04]  /*8290*/  FMUL.FTZ R78, R3.reuse, R78 ;  /* 0x0000004e034e7220 */ /* 0x040fe80000410000 */
[C---:B------:R-:W-:Y:S02]  /*82a0*/  FMUL.FTZ R79, R3.reuse, R79 ;  /* 0x0000004f034f7220 */ /* 0x040fe40000410000 */
[C---:B------:R-:W-:Y:S01]  /*82b0*/  FMUL.FTZ R91, R3.reuse, R91 ;  /* 0x0000005b035b7220 */ /* 0x040fe20000410000 */
[----:B------:R-:W5:Y:S01]  /*82c0*/  MUFU.EX2 R172, R172 ;  /* 0x000000ac00ac7308 */ /* 0x000f620000000800 */
[C---:B------:R-:W-:Y:S02]  /*82d0*/  FMUL.FTZ R92, R132.reuse, R92 ;  /* 0x0000005c845c7220 */ /* 0x040fe40000410000 */
[C---:B------:R-:W-:Y:S01]  /*82e0*/  FMUL.FTZ R93, R132.reuse, R93 ;  /* 0x0000005d845d7220 */ /* 0x040fe20000410000 */
[C---:B-1----:R-:W-:Y:S03]  /*82f0*/  HMMA.16816.F32 R76, R136.reuse, R100, R76 ;  /* 0x00000064884c723c */ /* 0x042fe6000000184c */
[C---:B------:R-:W-:Y:S02]  /*8300*/  FMUL.FTZ R80, R132.reuse, R80 ;  /* 0x0000005084507220 */ /* 0x040fe40000410000 */
[C---:B------:R-:W-:Y:S01]  /*8310*/  FMUL.FTZ R81, R132.reuse, R81 ;  /* 0x0000005184517220 */ /* 0x040fe20000410000 */
[----:B------:R-:W1:Y:S01]  /*8320*/  MUFU.EX2 R174, R174 ;  /* 0x000000ae00ae7308 */ /* 0x000e620000000800 */
[----:B------:R-:W-:Y:S01]  /*8330*/  FMUL.FTZ R82, R3, R82 ;  /* 0x0000005203527220 */ /* 0x000fe20000410000 */
[----:B---3--:R-:W-:Y:S01]  /*8340*/  F2FP.PACK_AB R100, R169, R168 ;  /* 0x000000a8a964723e */ /* 0x008fe200000000ff */
[C---:B------:R-:W-:Y:S03]  /*8350*/  FMUL.FTZ R83, R3.reuse, R83 ;  /* 0x0000005303537220 */ /* 0x040fe60000410000 */
[C---:B------:R-:W-:Y:S02]  /*8360*/  FMUL.FTZ R94, R3.reuse, R94 ;  /* 0x0000005e035e7220 */ /* 0x040fe40000410000 */
[C---:B------:R-:W-:Y:S02]  /*8370*/  FMUL.FTZ R95, R3.reuse, R95 ;  /* 0x0000005f035f7220 */ /* 0x040fe40000410000 */
[C---:B------:R-:W-:Y:S03]  /*8380*/  HMMA.16816.F32 R80, R136.reuse, R102, R80 ;  /* 0x000000668850723c */ /* 0x040fe60000001850 */
[----:B------:R-:W-:Y:S01]  /*8390*/  FMUL.FTZ R96, R132, R96 ;  /* 0x0000006084607220 */ /* 0x000fe20000410000 */
[----:B-----5:R-:W-:Y:S01]  /*83a0*/  F2FP.PACK_AB R101, R172, R173 ;  /* 0x000000adac65723e */ /* 0x020fe200000000ff */
[----:B------:R-:W-:Y:S02]  /*83b0*/  FMUL.FTZ R97, R132, R97 ;  /* 0x0000006184617220 */ /* 0x000fe40000410000 */
[C---:B------:R-:W-:Y:S01]  /*83c0*/  FMUL.FTZ R98, R3.reuse, R98 ;  /* 0x0000006203627220 */ /* 0x040fe20000410000 */
[C---:B----4-:R-:W-:Y:S04]  /*83d0*/  HMMA.16816.F32 R84, R136.reuse, R104, R84 ;  /* 0x000000688854723c */ /* 0x050fe80000001854 */
[----:B------:R-:W-:Y:S01]  /*83e0*/  FMUL.FTZ R99, R3, R99 ;  /* 0x0000006303637220 */ /* 0x000fe20000410000 */
[----:B------:R-:W-:Y:S01]  /*83f0*/  F2FP.PACK_AB R102, R171, R170 ;  /* 0x000000aaab66723e */ /* 0x000fe200000000ff */
[--C-:B------:R-:W-:Y:S01]  /*8400*/  FFMA.FTZ R178, R179, c[0x0][0x2d0], -R152.reuse ;  /* 0x0000b400b3b27a23 */ /* 0x100fe20000010898 */
[----:B-1----:R-:W-:Y:S01]  /*8410*/  F2FP.PACK_AB R103, R175, R174 ;  /* 0x000000aeaf67723e */ /* 0x002fe200000000ff */
[C---:B------:R-:W-:Y:S01]  /*8420*/  HMMA.16816.F32 R88, R136.reuse, R106, R88 ;  /* 0x0000006a8858723c */ /* 0x040fe20000001858 */
[----:B------:R-:W1:Y:S03]  /*8430*/  LDSM.16.MT88.4 R104, [R133+0x900] ;  /* 0x000900008568783b */ /* 0x000e660000004200 */
[--C-:B------:R-:W-:Y:S01]  /*8440*/  FFMA.FTZ R179, R159, c[0x0][0x2d0], -R152.reuse ;  /* 0x0000b4009fb37a23 */ /* 0x100fe20000010898 */
[----:B------:R-:W-:Y:S01]  /*8450*/  MUFU.EX2 R178, R178 ;  /* 0x000000b200b27308 */ /* 0x000fe20000000800 */
[----:B------:R-:W-:Y:S02]  /*8460*/  FFMA.FTZ R152, R147, c[0x0][0x2d0], -R152 ;  /* 0x0000b40093987a23 */ /* 0x000fe40000010898 */
[C---:B--2---:R-:W-:Y:S01]  /*8470*/  HMMA.16816.F32 R92, R136.reuse, R108, R92 ;  /* 0x0000006c885c723c */ /* 0x044fe2000000185c */
[----:B------:R-:W-:Y:S03]  /*8480*/  LDSM.16.MT88.4 R156, [R181+UR4+0x5900] ;  /* 0x00590004b59c783b */ /* 0x000fe60008004200 */
[--C-:B------:R-:W-:Y:S02]  /*8490*/  FFMA.FTZ R176, R176, c[0x0][0x2d0], -R145.reuse ;  /* 0x0000b400b0b07a23 */ /* 0x100fe40000010891 */
[----:B------:R-:W-:Y:S01]  /*84a0*/  FFMA.FTZ R145, R144, c[0x0][0x2d0], -R145 ;  /* 0x0000b40090917a23 */ /* 0x000fe20000010891 */
[----:B------:R-:W2:Y:S01]  /*84b0*/  MUFU.EX2 R227, R152 ;  /* 0x0000009800e37308 */ /* 0x000ea20000000800 */
[----:B------:R-:W-:Y:S01]  /*84c0*/  HMMA.16816.F32 R96, R136, R110, R96 ;  /* 0x0000006e8860723c */ /* 0x000fe20000001860 */
[----:B------:R-:W3:Y:S03]  /*84d0*/  LDSM.16.MT88.4 R108, [R134+0x2900] ;  /* 0x00290000866c783b */ /* 0x000ee60000004200 */
[----:B------:R-:W-:Y:S02]  /*84e0*/  FFMA.FTZ R162, R132, R203, R162 ;  /* 0x000000cb84a27223 */ /* 0x000fe400000100a2 */
[----:B------:R-:W-:Y:S01]  /*84f0*/  FFMA.FTZ R166, R3, R204, R166 ;  /* 0x000000cc03a67223 */ /* 0x000fe200000100a6 */
[----:B------:R-:W-:Y:S01]  /*8500*/  F2FP.PACK_AB R136, R225, R224 ;  /* 0x000000e0e188723e */ /* 0x000fe200000000ff */
[C---:B------:R-:W-:Y:S01]  /*8510*/  HMMA.16816.F32 R4, R100.reuse, R112, R4 ;  /* 0x000000706404723c */ /* 0x040fe20000001804 */
[----:B------:R-:W4:Y:S04]  /*8520*/  MUFU.EX2 R231, R145 ;  /* 0x0000009100e77308 */ /* 0x000f280000000800 */
[----:B------:R-:W-:Y:S01]  /*8530*/  F2FP.PACK_AB R137, R229, R228 ;  /* 0x000000e4e589723e */ /* 0x000fe200000000ff */
[----:B------:R-:W-:Y:S02]  /*8540*/  FADD.FTZ R161, R161, R162 ;  /* 0x000000a2a1a17221 */ /* 0x000fe40000010000 */
[C---:B------:R-:W-:Y:S01]  /*8550*/  HMMA.16816.F32 R8, R100.reuse, R114, R8 ;  /* 0x000000726408723c */ /* 0x040fe20000001808 */
[----:B------:R-:W-:Y:S02]  /*8560*/  LDSM.16.MT88.4 R112, [R133+0x4900] ;  /* 0x004900008570783b */ /* 0x000fe40000004200 */
[----:B------:R-:W5:Y:S01]  /*8570*/  MUFU.EX2 R179, R179 ;  /* 0x000000b300b37308 */ /* 0x000f620000000800 */
[----:B------:R-:W-:Y:S02]  /*8580*/  FADD.FTZ R160, R160, R161 ;  /* 0x000000a1a0a07221 */ /* 0x000fe40000010000 */
[----:B------:R-:W-:Y:S01]  /*8590*/  FADD.FTZ R165, R165, R166 ;  /* 0x000000a6a5a57221 */ /* 0x000fe20000010000 */
[----:B--2---:R-:W-:Y:S01]  /*85a0*/  F2FP.PACK_AB R138, R227, R226 ;  /* 0x000000e2e38a723e */ /* 0x004fe200000000ff */
[----:B------:R-:W-:Y:S01]  /*85b0*/  FADD.FTZ R163, R163, R160 ;  /* 0x000000a0a3a37221 */ /* 0x000fe20000010000 */
[C---:B-1----:R-:W-:Y:S01]  /*85c0*/  HMMA.16816.F32 R12, R100.reuse, R104, R12 ;  /* 0x00000068640c723c */ /* 0x042fe2000000180c */
[----:B------:R-:W-:Y:S02]  /*85d0*/  LDSM.16.MT88.4 R152, [R134+0x3900] ;  /* 0x003900008698783b */ /* 0x000fe40000004200 */
[----:B------:R-:W-:Y:S01]  /*85e0*/  FADD.FTZ R164, R164, R165 ;  /* 0x000000a5a4a47221 */ /* 0x000fe20000010000 */
[----:B------:R-:W1:Y:S01]  /*85f0*/  MUFU.EX2 R176, R176 ;  /* 0x000000b000b07308 */ /* 0x000e620000000800 */
[----:B------:R-:W-:Y:S02]  /*8600*/  FADD.FTZ R168, R168, R163 ;  /* 0x000000a3a8a87221 */ /* 0x000fe40000010000 */
[----:B------:R-:W-:Y:S01]  /*8610*/  FADD.FTZ R164, R167, R164 ;  /* 0x000000a4a7a47221 */ /* 0x000fe20000010000 */
[C---:B------:R-:W-:Y:S01]  /*8620*/  HMMA.16816.F32 R16, R100.reuse, R106, R16 ;  /* 0x0000006a6410723c */ /* 0x040fe20000001810 */
[----:B------:R-:W2:Y:S03]  /*8630*/  LDSM.16.MT88.4 R104, [R181+UR4+0x4900] ;  /* 0x00490004b568783b */ /* 0x000ea60008004200 */
[----:B----4-:R-:W-:Y:S01]  /*8640*/  F2FP.PACK_AB R139, R231, R230 ;  /* 0x000000e6e78b723e */ /* 0x010fe200000000ff */
[----:B------:R-:W-:Y:S02]  /*8650*/  FADD.FTZ R169, R169, R168 ;  /* 0x000000a8a9a97221 */ /* 0x000fe40000010000 */
[----:B------:R-:W-:Y:S01]  /*8660*/  FADD.FTZ R173, R173, R164 ;  /* 0x000000a4adad7221 */ /* 0x000fe20000010000 */
[C---:B------:R-:W-:Y:S01]  /*8670*/  HMMA.16816.F32 R20, R100.reuse, R116, R20 ;  /* 0x000000746414723c */ /* 0x040fe20000001814 */
[----:B------:R-:W-:Y:S03]  /*8680*/  LDSM.16.MT88.4 R144, [R133+0x3900] ;  /* 0x003900008590783b */ /* 0x000fe60000004200 */
        /* <DEDUP_REMOVED lines=17> */
[----:B------:R-:W-:Y:S07]  /*87a0*/  LDSM.16.MT88.4 R140, [R181+UR4+0x3900] ;  /* 0x00390004b58c783b */ /* 0x000fee0008004200 */
[C---:B---3--:R-:W-:Y:S08]  /*87b0*/  HMMA.16816.F32 R60, R100.reuse, R108, R60 ;  /* 0x0000006c643c723c */ /* 0x048ff0000000183c */
        /* <DEDUP_REMOVED lines=13> */
[----:B------:R-:W3:Y:S06]  /*8890*/  LDSM.16.MT88.4 R116, [R133+0x3100] ;  /* 0x003100008574783b */ /* 0x000eec0000004200 */
[----:B-----5:R-:W-:Y:S02]  /*88a0*/  F2FP.PACK_AB R100, R179, R178 ;  /* 0x000000b2b364723e */ /* 0x020fe400000000ff */
[----:B------:R-:W-:Y:S03]  /*88b0*/  F2FP.PACK_AB R102, R220, R219 ;  /* 0x000000dbdc66723e */ /* 0x000fe600000000ff */
[----:B-1----:R-:W-:Y:S01]  /*88c0*/  F2FP.PACK_AB R101, R221, R176 ;  /* 0x000000b0dd65723e */ /* 0x002fe200000000ff */
[----:B------:R-:W-:Y:S01]  /*88d0*/  FADD.FTZ R176, R176, R175 ;  /* 0x000000afb0b07221 */ /* 0x000fe20000010000 */
[----:B------:R-:W-:Y:S03]  /*88e0*/  F2FP.PACK_AB R103, R223, R222 ;  /* 0x000000dedf67723e */ /* 0x000fe600000000ff */
[----:B------:R-:W-:Y:S04]  /*88f0*/  FADD.FTZ R221, R221, R176 ;  /* 0x000000b0dddd7221 */ /* 0x000fe80000010000 */
[C---:B--2---:R-:W-:Y:S03]  /*8900*/  HMMA.16816.F32 R4, R100.reuse, R104, R4 ;  /* 0x000000686404723c */ /* 0x044fe60000001804 */
[----:B------:R-:W-:Y:S04]  /*8910*/  FADD.FTZ R222, R222, R221 ;  /* 0x000000dddede7221 */ /* 0x000fe80000010000 */
[----:B------:R-:W-:Y:S01]  /*8920*/  FADD.FTZ R223, R223, R222 ;  /* 0x000000dedfdf7221 */ /* 0x000fe20000010000 */
        /* <DEDUP_REMOVED lines=8> */
[C---:B----4-:R-:W-:Y:S04]  /*89b0*/  HMMA.16816.F32 R20, R100.reuse, R112, R20 ;  /* 0x000000706414723c */ /* 0x050fe80000001814 */
        /* <DEDUP_REMOVED lines=23> */
[----:B------:R-:W4:Y:S07]  /*8b30*/  LDSM.16.MT88.4 R116, [R180+UR4+0x1900] ;  /* 0x00190004b474783b */ /* 0x000f2e0008004200 */
[C---:B-1----:R-:W-:Y:S08]  /*8b40*/  HMMA.16816.F32 R84, R100.reuse, R104, R84 ;  /* 0x000000686454723c */ /* 0x042ff00000001854 */
[C---:B------:R-:W-:Y:S08]  /*8b50*/  HMMA.16816.F32 R88, R100.reuse, R106, R88 ;  /* 0x0000006a6458723c */ /* 0x040ff00000001858 */
[C---:B--2---:R-:W-:Y:S08]  /*8b60*/  HMMA.16816.F32 R92, R100.reuse, R112, R92 ;  /* 0x00000070645c723c */ /* 0x044ff0000000185c */
        /* <DEDUP_REMOVED lines=30> */
[C---:B---3--:R-:W-:Y:S04]  /*8d50*/  HMMA.16816.F32 R92, R136.reuse, R12, R92 ;  /* 0x0000000c885c723c */ /* 0x048fe8000000185c */
[----:B------:R-:W-:Y:S01]  /*8d60*/  FADD.FTZ R224, R224, R3 ;  /* 0x00000003e0e07221 */ /* 0x000fe20000010000 */
[----:B------:R-:W-:Y:S03]  /*8d70*/  IADD3 R3, R209, -0x2, RZ ;  /* 0xfffffffed1037810 */ /* 0x000fe60007ffe0ff */
[----:B------:R-:W-:Y:S03]  /*8d80*/  HMMA.16816.F32 R96, R136, R14, R96 ;  /* 0x0000000e8860723c */ /* 0x000fe60000001860 */
[----:B------:R-:W-:Y:S01]  /*8d90*/  ISETP.GE.AND P0, PT, R3, R190, PT ;  /* 0x000000be0300720c */ /* 0x000fe20003f06270 */
[----:B------:R-:W-:Y:S04]  /*8da0*/  FADD.FTZ R225, R225, R224 ;  /* 0x000000e0e1e17221 */ /* 0x000fe80000010000 */
[----:B------:R-:W-:Y:S04]  /*8db0*/  FADD.FTZ R226, R226, R225 ;  /* 0x000000e1e2e27221 */ /* 0x000fe80000010000 */
[----:B------:R-:W-:Y:S04]  /*8dc0*/  FADD.FTZ R203, R227, R226 ;  /* 0x000000e2e3cb7221 */ /* 0x000fe80000010000 */
[----:B------:R-:W-:-:S05]  /*8dd0*/  @!P0 BRA `(.L_x_2510) ;  /* 0x000003f000008947 */ /* 0x000fca0003800000 */
        /* <DEDUP_REMOVED lines=63> */
.L_x_2510:
        /* <DEDUP_REMOVED lines=9> */
.L_x_2500:
        /* <DEDUP_REMOVED lines=19> */
.L_x_2513:
[----:B------:R-:W-:-:S04]  /*9390*/  MOV R3, 0x1 ;  /* 0x0000000100037802 */ /* 0x000fc80000000f00 */
[----:B------:R-:W-:-:S13]  /*93a0*/  ISETP.NE.AND P0, PT, R3, c[0x0][0x32c], PT ;  /* 0x0000cb0003007a0c */ /* 0x000fda0003f05270 */
[----:B------:R-:W-:-:S05]  /*93b0*/  @P0 IMAD.HI.U32 R3, R5, c[0x0][0x330], RZ ;  /* 0x0000cc0005030a27 */ /* 0x000fca00078e00ff */
[----:B------:R-:W-:-:S05]  /*93c0*/  @P0 SHF.R.U32.HI R5, RZ, c[0x0][0x334], R3 ;  /* 0x0000cd00ff050a19 */ /* 0x000fca0000011603 */
.L_x_2514:
[----:B------:R-:W-:-:S05]  /*93d0*/  IMAD R5, R5, c[0x0][0x32c], RZ ;  /* 0x0000cb0005057a24 */ /* 0x000fca00078e02ff */
[----:B------:R-:W-:-:S04]  /*93e0*/  IMNMX R4, R4, R5, !PT ;  /* 0x0000000504047217 */ /* 0x000fc80007800200 */
.L_x_2512:
[----:B------:R-:W-:-:S04]  /*93f0*/  IADD3 R4, R4, 0x3f, RZ ;  /* 0x0000003f04047810 */ /* 0x000fc80007ffe0ff */
[----:B------:R-:W-:-:S04]  /*9400*/  SHF.R.S32.HI R3, RZ, 0x1f, R4 ;  /* 0x0000001fff037819 */ /* 0x000fc80000011404 */
[----:B------:R-:W-:-:S04]  /*9410*/  LEA.HI R3, R3, R4, RZ, 0x6 ;  /* 0x0000000403037211 */ /* 0x000fc800078f30ff */
[----:B------:R-:W-:-:S04]  /*9420*/  SHF.R.S32.HI R3, RZ, 0x6, R3 ;  /* 0x00000006ff037819 */ /* 0x000fc80000011403 */
[----:B------:R-:W-:-:S04]  /*9430*/  IMNMX R214, R190, R3, !PT ;  /* 0x00000003bed67217 */ /* 0x000fc80007800200 */
[----:B------:R-:W-:-:S13]  /*9440*/  ISETP.GE.AND P0, PT, R209, R214, PT ;  /* 0x000000d6d100720c */ /* 0x000fda0003f06270 */
[----:B------:R-:W-:Y:S05]  /*9450*/  @!P0 BRA `(.L_x_2515) ;  /* 0x00002cb000008947 */ /* 0x000fea0003800000 */
[----:B------:R-:W-:Y:S01]  /*9460*/  IMAD.MOV.U32 R3, RZ, RZ, R0 ;  /* 0x000000ffff037224 */ /* 0x000fe200078e0000 */
[----:B------:R-:W-:Y:S01]  /*9470*/  LOP3.LUT P0, RZ, R208, 0x2, RZ, 0xc0, !PT ;  /* 0x00000002d0ff7812 */ /* 0x000fe2000780c0ff */
[----:B------:R-:W-:Y:S01]  /*9480*/  IMAD.MOV.U32 R184, RZ, RZ, 0x20 ;  /* 0x00000020ffb87424 */ /* 0x000fe200078e00ff */
        /* <DEDUP_REMOVED lines=13> */
.L_x_2518:
        /* <DEDUP_REMOVED lines=65> */
.L_x_2516:
[C---:B--234-:R-:W-:Y:S01]  /*9970*/  HMMA.16816.F32 R4, R136.reuse, R140, RZ ;  /* 0x0000008c8804723c */ /* 0x05cfe200000018ff */
        /* <DEDUP_REMOVED lines=9> */
[C---:B-1----:R-:W-:Y:S01]  /*9a10*/  HMMA.16816.F32 R12, R136.reuse, R16, RZ ;  /* 0x00000010880c723c */ /* 0x042fe200000018ff */
[----:B------:R-:W-:Y:S07]  /*9a20*/  LDSM.16.M88.4 R164, [R0+0xd900] ;  /* 0x00d9000000a4783b */ /* 0x000fee0000000200 */
[C---:B------:R-:W-:Y:S01]  /*9a30*/  HMMA.16816.F32 R16, R136.reuse, R18, RZ ;  /* 0x000000128810723c */ /* 0x040fe200000018ff */
[----:B------:R-:W-:Y:S07]  /*9a40*/  LDSM.16.M88.4 R168, [R172+0xc100] ;  /* 0x00c10000aca8783b */ /* 0x000fee0000000200 */
[C---:B------:R-:W-:Y:S08]  /*9a50*/  HMMA.16816.F32 R20, R136.reuse, R24, RZ ;  /* 0x000000188814723c */ /* 0x040ff000000018ff */
        /* <DEDUP_REMOVED lines=383> */
[----:B------:R-:W-:Y:S02]  /*b250*/  LDSM.16.MT88.4 R128, [R133+0x4900] ;  /* 0x004900008580783b */ /* 0x000fe40000004200 */
        /* <DEDUP_REMOVED lines=33> */
[----:B------:R-:W-:Y:S07]  /*b470*/  LDSM.16.MT88.4 R144, [R181+UR4+0x5900] ;  /* 0x00590004b590783b */ /* 0x000fee0008004200 */
        /* <DEDUP_REMOVED lines=36> */
[----:B------:R-:W-:Y:S07]  /*b6c0*/  LDSM.16.MT88.4 R136, [R180+UR4+0x3900] ;  /* 0x00390004b488783b */ /* 0x000fee0008004200 */
[C---:B----4-:R-:W-:Y:S01]  /*b6d0*/  HMMA.16816.F32 R92, R12.reuse, R20, R92 ;  /* 0x000000140c5c723c */ /* 0x050fe2000000185c */
[----:B------:R-:W4:Y:S07]  /*b6e0*/  MUFU.EX2 R218, R165 ;  /* 0x000000a500da7308 */ /* 0x000f2e0000000800 */
[----:B------:R-:W-:Y:S01]  /*b6f0*/  HMMA.16816.F32 R96, R12, R22, R96 ;  /* 0x000000160c60723c */ /* 0x000fe20000001860 */
[----:B------:R-:W4:Y:S02]  /*b700*/  LDSM.16.MT88.4 R20, [R133+0x3100] ;  /* 0x003100008514783b */ /* 0x000f240000004200 */
        /* <DEDUP_REMOVED lines=11> */
[----:B------:R-:W-:Y:S05]  /*b7c0*/  FADD.FTZ R153, R153, R152 ;  /* 0x0000009899997221 */ /* 0x000fea0000010000 */
[C---:B------:R-:W-:Y:S01]  /*b7d0*/  HMMA.16816.F32 R8, R12.reuse, R18, R8 ;  /* 0x000000120c08723c */ /* 0x040fe20000001808 */
[----:B------:R-:W1:Y:S07]  /*b7e0*/  LDSM.16.MT88.4 R16, [R180+UR4+0x3100] ;  /* 0x00310004b410783b */ /* 0x000e6e0008004200 */
        /* <DEDUP_REMOVED lines=8> */
[----:B------:R-:W2:Y:S07]  /*b870*/  LDSM.16.MT88.4 R24, [R134+0x3100] ;  /* 0x003100008618783b */ /* 0x000eae0000004200 */
[C---:B------:R-:W-:Y:S08]  /*b880*/  HMMA.16816.F32 R36, R12.reuse, R128, R36 ;  /* 0x000000800c24723c */ /* 0x040ff00000001824 */
[C---:B------:R-:W-:Y:S08]  /*b890*/  HMMA.16816.F32 R40, R12.reuse, R130, R40 ;  /* 0x000000820c28723c */ /* 0x040ff00000001828 */
[C---:B----4-:R-:W-:Y:S08]  /*b8a0*/  HMMA.16816.F32 R44, R12.reuse, R20, R44 ;  /* 0x000000140c2c723c */ /* 0x050ff0000000182c */
[C---:B------:R-:W-:Y:S01]  /*b8b0*/  HMMA.16816.F32 R48, R12.reuse, R22, R48 ;  /* 0x000000160c30723c */ /* 0x040fe20000001830 */
[----:B------:R-:W3:Y:S07]  /*b8c0*/  LDSM.16.MT88.4 R20, [R133+0x5100] ;  /* 0x005100008514783b */ /* 0x000eee0000004200 */
[C---:B-1----:R-:W-:Y:S08]  /*b8d0*/  HMMA.16816.F32 R52, R12.reuse, R16, R52 ;  /* 0x000000100c34723c */ /* 0x042ff00000001834 */
[C---:B------:R-:W-:Y:S01]  /*b8e0*/  HMMA.16816.F32 R56, R12.reuse, R18, R56 ;  /* 0x000000120c38723c */ /* 0x040fe20000001838 */
[----:B------:R-:W1:Y:S07]  /*b8f0*/  LDSM.16.MT88.4 R16, [R180+UR4+0x5100] ;  /* 0x00510004b410783b */ /* 0x000e6e0008004200 */
[C---:B--2---:R-:W-:Y:S08]  /*b900*/  HMMA.16816.F32 R60, R12.reuse, R24, R60 ;  /* 0x000000180c3c723c */ /* 0x044ff0000000183c */
[C---:B------:R-:W-:Y:S01]  /*b910*/  HMMA.16816.F32 R64, R12.reuse, R26, R64 ;  /* 0x0000001a0c40723c */ /* 0x040fe20000001840 */
[----:B------:R-:W2:Y:S07]  /*b920*/  LDSM.16.MT88.4 R24, [R134+0x5100] ;  /* 0x005100008618783b */ /* 0x000eae0000004200 */
[C---:B------:R-:W-:Y:S08]  /*b930*/  HMMA.16816.F32 R68, R12.reuse, R124, R68 ;  /* 0x0000007c0c44723c */ /* 0x040ff00000001844 */
[C---:B------:R-:W-:Y:S01]  /*b940*/  HMMA.16816.F32 R72, R12.reuse, R126, R72 ;  /* 0x0000007e0c48723c */ /* 0x040fe20000001848 */
[----:B------:R-:W4:Y:S07]  /*b950*/  LDSM.16.MT88.4 R124, [R181+UR4+0x1900] ;  /* 0x00190004b57c783b */ /* 0x000f2e0008004200 */
[C---:B---3--:R-:W-:Y:S08]  /*b960*/  HMMA.16816.F32 R76, R12.reuse, R20, R76 ;  /* 0x000000140c4c723c */ /* 0x048ff0000000184c */
[C---:B------:R-:W-:Y:S01]  /*b970*/  HMMA.16816.F32 R80, R12.reuse, R22, R80 ;  /* 0x000000160c50723c */ /* 0x040fe20000001850 */
[----:B------:R-:W3:Y:S07]  /*b980*/  LDSM.16.MT88.4 R20, [R133+0x1900] ;  /* 0x001900008514783b */ /* 0x000eee0000004200 */
[C---:B-1----:R-:W-:Y:S08]  /*b990*/  HMMA.16816.F32 R84, R12.reuse, R16, R84 ;  /* 0x000000100c54723c */ /* 0x042ff00000001854 */
[C---:B------:R-:W-:Y:S01]  /*b9a0*/  HMMA.16816.F32 R88, R12.reuse, R18, R88 ;  /* 0x000000120c58723c */ /* 0x040fe20000001858 */
[----:B------:R-:W1:Y:S07]  /*b9b0*/  LDSM.16.MT88.4 R16, [R181+UR4+0x3900] ;  /* 0x00390004b510783b */ /* 0x000e6e0008004200 */
[C---:B--2---:R-:W-:Y:S08]  /*b9c0*/  HMMA.16816.F32 R92, R12.reuse, R24, R92 ;  /* 0x000000180c5c723c */ /* 0x044ff0000000185c */
[----:B------:R-:W-:Y:S01]  /*b9d0*/  HMMA.16816.F32 R96, R12, R26, R96 ;  /* 0x0000001a0c60723c */ /* 0x000fe20000001860 */
[----:B------:R-:W2:Y:S06]  /*b9e0*/  LDSM.16.MT88.4 R24, [R133+0x3900] ;  /* 0x003900008518783b */ /* 0x000eac0000004200 */
[C---:B------:R-:W-:Y:S01]  /*b9f0*/  F2FP.PACK_AB R12, R175.reuse, R174 ;  /* 0x000000aeaf0c723e */ /* 0x040fe200000000ff */
[----:B------:R-:W-:Y:S01]  /*ba00*/  FADD.FTZ R174, R174, R153 ;  /* 0x00000099aeae7221 */ /* 0x000fe20000010000 */
[----:B------:R-:W-:Y:S03]  /*ba10*/  F2FP.PACK_AB R13, R216, R215 ;  /* 0x000000d7d80d723e */ /* 0x000fe600000000ff */
[----:B------:R-:W-:Y:S01]  /*ba20*/  F2FP.PACK_AB R14, R218, R217 ;  /* 0x000000d9da0e723e */ /* 0x000fe200000000ff */
[----:B------:R-:W-:Y:S01]  /*ba30*/  FADD.FTZ R174, R175, R174 ;  /* 0x000000aeafae7221 */ /* 0x000fe20000010000 */
[----:B------:R-:W-:Y:S03]  /*ba40*/  F2FP.PACK_AB R15, R164, R219 ;  /* 0x000000dba40f723e */ /* 0x000fe600000000ff */
[----:B------:R-:W-:Y:S04]  /*ba50*/  FADD.FTZ R203, R217, R174 ;  /* 0x000000aed9cb7221 */ /* 0x000fe80000010000 */
[C---:B----4-:R-:W-:Y:S03]  /*ba60*/  HMMA.16816.F32 R128, R12.reuse, R124, R4 ;  /* 0x0000007c0c80723c */ /* 0x050fe60000001804 */
[----:B------:R-:W-:Y:S05]  /*ba70*/  FADD.FTZ R203, R218, R203 ;  /* 0x000000cbdacb7221 */ /* 0x000fea0000010000 */
[C---:B------:R-:W-:Y:S01]  /*ba80*/  HMMA.16816.F32 R124, R12.reuse, R126, R8 ;  /* 0x0000007e0c7c723c */ /* 0x040fe20000001808 */
[----:B------:R-:W4:Y:S07]  /*ba90*/  LDSM.16.MT88.4 R8, [R133+0x5900] ;  /* 0x005900008508783b */ /* 0x000f2e0000004200 */
[C---:B---3--:R-:W-:Y:S08]  /*baa0*/  HMMA.16816.F32 R100, R12.reuse, R20, R100 ;  /* 0x000000140c64723c */ /* 0x048ff00000001864 */
        /* <DEDUP_REMOVED lines=17> */
[C---:B----4-:R-:W-:Y:S07]  /*bbc0*/  HMMA.16816.F32 R76, R12.reuse, R8, R76 ;  /* 0x000000080c4c723c */ /* 0x050fee000000184c */
[----:B------:R-:W-:Y:S01]  /*bbd0*/  FADD.FTZ R8, R154, R151 ;  /* 0x000000979a087221 */ /* 0x000fe20000010000 */
[C---:B------:R-:W-:Y:S04]  /*bbe0*/  HMMA.16816.F32 R80, R12.reuse, R10, R80 ;  /* 0x0000000a0c50723c */ /* 0x040fe80000001850 */
[----:B------:R-:W-:Y:S04]  /*bbf0*/  FADD.FTZ R8, R155, R8 ;  /* 0x000000089b087221 */ /* 0x000fe80000010000 */
[C---:B-1----:R-:W-:Y:S04]  /*bc00*/  HMMA.16816.F32 R84, R12.reuse, R16, R84 ;  /* 0x000000100c54723c */ /* 0x042fe80000001854 */
[----:B------:R-:W-:Y:S04]  /*bc10*/  FADD.FTZ R215, R215, R8 ;  /* 0x00000008d7d77221 */ /* 0x000fe80000010000 */
[C---:B------:R-:W-:Y:S04]  /*bc20*/  HMMA.16816.F32 R88, R12.reuse, R18, R88 ;  /* 0x000000120c58723c */ /* 0x040fe80000001858 */
[----:B------:R-:W-:Y:S04]  /*bc30*/  FADD.FTZ R216, R216, R215 ;  /* 0x000000d7d8d87221 */ /* 0x000fe80000010000 */
[C---:B------:R-:W-:Y:S04]  /*bc40*/  HMMA.16816.F32 R92, R12.reuse, R20, R92 ;  /* 0x000000140c5c723c */ /* 0x040fe8000000185c */
[----:B------:R-:W-:Y:S04]  /*bc50*/  FADD.FTZ R219, R219, R216 ;  /* 0x000000d8dbdb7221 */ /* 0x000fe80000010000 */
[----:B------:R-:W-:Y:S04]  /*bc60*/  HMMA.16816.F32 R96, R12, R22, R96 ;  /* 0x000000160c60723c */ /* 0x000fe80000001860 */
[----:B------:R-:W-:Y:S04]  /*bc70*/  FADD.FTZ R204, R164, R219 ;  /* 0x000000dba4cc7221 */ /* 0x000fe80000010000 */
        /* <DEDUP_REMOVED lines=64> */
.L_x_2517:
        /* <DEDUP_REMOVED lines=9> */
.L_x_2515:
[----:B------:R-:W-:-:S13]  /*c110*/  ISETP.GE.AND P0, PT, R209, R190, PT ;  /* 0x000000bed100720c */ /* 0x000fda0003f06270 */
[----:B------:R-:W-:Y:S05]  /*c120*/  @!P0 BRA `(.L_x_2519) ;  /* 0x000035e000008947 */ /* 0x000fea0003800000 */
[----:B------:R-:W-:Y:S01]  /*c130*/  SHF.R.S32.HI R207, RZ, 0x1f, R188 ;  /* 0x0000001fffcf7819 */ /* 0x000fe200000114bc */
[----:B------:R-:W-:Y:S01]  /*c140*/  IMAD.MOV.U32 R3, RZ, RZ, R0 ;  /* 0x000000ffff037224 */ /* 0x000fe200078e0000 */
[----:B------:R-:W-:Y:S01]  /*c150*/  SHF.R.S32.HI R5, RZ, 0x1f, R206 ;  /* 0x0000001fff057819 */ /* 0x000fe200000114ce */
[C---:B------:R-:W-:Y:S01]  /*c160*/  IMAD.SHL.U32 R210, R188.reuse, 0x2, RZ ;  /* 0x00000002bcd27824 */ /* 0x040fe200078e00ff */
[----:B------:R-:W-:Y:S01]  /*c170*/  SHF.L.U64.HI R207, R188, 0x1, R207 ;  /* 0x00000001bccf7819 */ /* 0x000fe200000102cf */
[----:B------:R-:W-:Y:S01]  /*c180*/  IMAD.MOV.U32 R188, RZ, RZ, 0x40 ;  /* 0x00000040ffbc7424 */ /* 0x000fe200078e00ff */
[----:B------:R-:W-:Y:S01]  /*c190*/  SHF.R.S32.HI R0, RZ, 0x1f, R205 ;  /* 0x0000001fff007819 */ /* 0x000fe200000114cd */
[----:B------:R-:W-:Y:S01]  /*c1a0*/  IMAD.SHL.U32 R211, R206, 0x2, RZ ;  /* 0x00000002ced37824 */ /* 0x000fe200078e00ff */
[----:B------:R-:W-:Y:S01]  /*c1b0*/  LOP3.LUT P0, RZ, R208, 0x4, RZ, 0xc0, !PT ;  /* 0x00000004d0ff7812 */ /* 0x000fe2000780c0ff */
[----:B------:R-:W-:Y:S01]  /*c1c0*/  IMAD.MOV.U32 R132, RZ, RZ, R2 ;  /* 0x000000ffff847224 */ /* 0x000fe200078e0002 */
[----:B------:R-:W-:-:S02]  /*c1d0*/  SHF.L.U64.HI R208, R206, 0x1, R5 ;  /* 0x00000001ced07819 */ /* 0x000fc40000010205 */
[C---:B------:R-:W-:Y:S01]  /*c1e0*/  SHF.L.U64.HI R206, R205.reuse, 0x1, R0 ;  /* 0x00000001cdce7819 */ /* 0x040fe20000010200 */
[----:B------:R-:W-:Y:S01]  /*c1f0*/  IMAD.SHL.U32 R205, R205, 0x2, RZ ;  /* 0x00000002cdcd7824 */ /* 0x000fe200078e00ff */
[----:B------:R-:W-:Y:S02]  /*c200*/  SEL R188, R188, 0xffffffc0, !P0 ;  /* 0xffffffc0bcbc7807 */ /* 0x000fe40004000000 */
.L_x_2530:
        /* <DEDUP_REMOVED lines=18> */
[C---:B------:R-:W-:Y:S01]  /*c330*/  IMAD.WIDE.U32 R6, R196.reuse, c[0x0][0x208], RZ ;  /* 0x00008200c4067a25 */ /* 0x040fe200078e00ff */
[----:B------:R-:W-:Y:S03]  /*c340*/  SHF.R.S32.HI R5, RZ, 0x1f, R195 ;  /* 0x0000001fff057819 */ /* 0x000fe600000114c3 */
[----:B------:R-:W-:Y:S02]  /*c350*/  IMAD R9, R9, c[0x0][0x208], RZ ;  /* 0x0000820009097a24 */ /* 0x000fe400078e02ff */
[----:B------:R-:W-:Y:S02]  /*c360*/  IMAD R5, R5, c[0x0][0x218], RZ ;  /* 0x0000860005057a24 */ /* 0x000fe400078e02ff */
        /* <DEDUP_REMOVED lines=8> */
[----:B------:R-:W5:Y:S04]  /*c3f0*/  SHFL.IDX PT, R10, R4, RZ, 0x181f ;  /* 0x00181fff040a7589 */ /* 0x000f6800000e0000 */
[----:B------:R-:W2:Y:S04]  /*c400*/  SHFL.IDX PT, R5, R2, RZ, 0x181f ;  /* 0x00181fff02057589 */ /* 0x000ea800000e0000 */
[----:B------:R-:W-:Y:S04]  /*c410*/  SHFL.IDX PT, R7, R2, 0x1, 0x181f ;  /* 0x00381f0002077f89 */ /* 0x000fe800000e0000 */
[----:B------:R-:W4:Y:S01]  /*c420*/  SHFL.IDX PT, R0, R4, 0x1, 0x181f ;  /* 0x00381f0004007f89 */ /* 0x000f2200000e0000 */
[C---:B-----5:R-:W-:Y:S05]  /*c430*/  IADD3 R14, P0, R10.reuse, R210, RZ ;  /* 0x000000d20a0e7210 */ /* 0x060fea0007f1e0ff */
[C---:B--2---:R-:W-:Y:S01]  /*c440*/  IMAD.X R15, R5.reuse, 0x1, R207, P0 ;  /* 0x00000001050f7824 */ /* 0x044fe200000e06cf */
[C---:B------:R-:W-:Y:S04]  /*c450*/  IADD3 R12, P0, R10.reuse, R211, RZ ;  /* 0x000000d30a0c7210 */ /* 0x040fe80007f1e0ff */
[C---:B------:R-:W-:Y:S02]  /*c460*/  IADD3.X R13, R5.reuse, R208, RZ, P0, !PT ;  /* 0x000000d0050d7210 */ /* 0x040fe400007fe4ff */
[----:B------:R-:W-:Y:S05]  /*c470*/  IADD3 R10, P0, R10, R205, RZ ;  /* 0x000000cd0a0a7210 */ /* 0x000fea0007f1e0ff */
[----:B------:R-:W-:Y:S01]  /*c480*/  IMAD.X R11, R5, 0x1, R206, P0 ;  /* 0x00000001050b7824 */ /* 0x000fe200000e06ce */
[C---:B----4-:R-:W-:Y:S01]  /*c490*/  IADD3 R8, P0, R0.reuse, R210, RZ ;  /* 0x000000d200087210 */ /* 0x050fe20007f1e0ff */
[----:B------:R-:W-:Y:S03]  /*c4a0*/  IMAD.U32 R5, RZ, RZ, UR20 ;  /* 0x00000014ff057e24 */ /* 0x000fe6000f8e00ff */
[----:B------:R-:W-:Y:S01]  /*c4b0*/  IADD3.X R9, R7, R207, RZ, P0, !PT ;  /* 0x000000cf07097210 */ /* 0x000fe200007fe4ff */
[----:B------:R-:W-:Y:S01]  /*c4c0*/  IMAD R2, R5, 0x6000, R194 ;  /* 0x0000600005027824 */ /* 0x000fe200078e02c2 */
[C---:B------:R-:W-:Y:S04]  /*c4d0*/  IADD3 R4, P0, R0.reuse, R211, RZ ;  /* 0x000000d300047210 */ /* 0x040fe80007f1e0ff */
[----:B------:R2:W-:Y:S01]  /*c4e0*/  LDGSTS.E.BYPASS.LTC128B.128 [R2], [R14.64], !P5 ;  /* 0x000000000e027fae */ /* 0x0005e2000e901d4e */
[C---:B------:R-:W-:Y:S01]  /*c4f0*/  IMAD.X R5, R7.reuse, 0x1, R208, P0 ;  /* 0x0000000107057824 */ /* 0x040fe200000e06d0 */
[----:B------:R-:W-:Y:S02]  /*c500*/  IADD3 R6, P0, R0, R205, RZ ;  /* 0x000000cd00067210 */ /* 0x000fe40007f1e0ff */
[----:B------:R2:W-:Y:S02]  /*c510*/  LDGSTS.E.BYPASS.LTC128B.128 [R2+0x2000], [R12.64], !P4 ;  /* 0x020000000c027fae */ /* 0x0005e4000e101d4e */
[----:B------:R-:W-:Y:S02]  /*c520*/  IADD3.X R7, R7, R206, RZ, P0, !PT ;  /* 0x000000ce07077210 */ /* 0x000fe400007fe4ff */
[----:B------:R2:W-:Y:S04]  /*c530*/  LDGSTS.E.BYPASS.LTC128B.128 [R2+0x4000], [R10.64], !P6 ;  /* 0x040000000a027fae */ /* 0x0005e8000f101d4e */
[----:B------:R2:W-:Y:S04]  /*c540*/  LDGSTS.E.BYPASS.LTC128B.128 [R2+0x1000], [R8.64], !P5 ;  /* 0x0100000008027fae */ /* 0x0005e8000e901d4e */
[----:B------:R2:W-:Y:S04]  /*c550*/  LDGSTS.E.BYPASS.LTC128B.128 [R2+0x3000], [R4.64], !P4 ;  /* 0x0300000004027fae */ /* 0x0005e8000e101d4e */
[----:B------:R2:W-:Y:S02]  /*c560*/  LDGSTS.E.BYPASS.LTC128B.128 [R2+0x5000], [R6.64], !P6 ;  /* 0x0500000006027fae */ /* 0x0005e4000f101d4e */
.L_x_2520:
[C---:B--234-:R-:W-:Y:S01]  /*c570*/  HMMA.16816.F32 R4, R136.reuse, R140, RZ ;  /* 0x0000008c8804723c */ /* 0x05cfe200000018ff */
[----:B------:R-:W-:Y:S01]  /*c580*/  LDSM.16.M88.4 R168, [R182] ;  /* 0x00000000b6a8783b */ /* 0x000fe20000000200 */
[----:B------:R-:W-:Y:S01]  /*c590*/  PLOP3.LUT P0, PT, PT, PT, UP1, 0x80, 0x0 ;  /* 0x000000000000781c */ /* 0x000fe20003f0f018 */
[----:B------:R-:W-:Y:S01]  /*c5a0*/  UIADD3 UR6, UR20, 0x1, URZ ;  /* 0x0000000114067890 */ /* 0x000fe2000fffe03f */
[C---:B------:R-:W-:Y:S01]  /*c5b0*/  IMAD.IADD R0, R188.reuse, 0x1, R135 ;  /* 0x00000001bc007824 */ /* 0x040fe200078e0287 */
[C---:B------:R-:W-:Y:S01]  /*c5c0*/  IADD3 R135, R188.reuse, UR4, R187 ;  /* 0x00000004bc877c10 */ /* 0x040fe2000fffe0bb */
[----:B------:R-:W-:Y:S01]  /*c5d0*/  IMAD.IADD R2, R188, 0x1, R133 ;  /* 0x00000001bc027824 */ /* 0x000fe200078e0285 */
[----:B------:R-:W0:Y:S01]  /*c5e0*/  LDGDEPBAR ;  /* 0x00000000000079af */ /* 0x000e220000000000 */
[C---:B------:R-:W-:Y:S01]  /*c5f0*/  HMMA.16816.F32 R8, R136.reuse, R142, RZ ;  /* 0x0000008e8808723c */ /* 0x040fe200000018ff */
[----:B------:R-:W-:Y:S01]  /*c600*/  ISETP.GE.AND P3, PT, R193, 0x1, PT ;  /* 0x00000001c100780c */ /* 0x000fe20003f66270 */
[----:B------:R-:W-:Y:S02]  /*c610*/  UISETP.GE.AND UP0, UPT, UR20, 0x1, UPT ;  /* 0x000000011400788c */ /* 0x000fe4000bf06270 */
[----:B------:R-:W-:Y:S01]  /*c620*/  IMAD.IADD R134, R184, 0x1, R135 ;  /* 0x00000001b8867824 */ /* 0x000fe200078e0287 */
[----:B------:R-:W-:Y:S01]  /*c630*/  LDSM.16.M88.4 R140, [R0+0xc100] ;  /* 0x00c10000008c783b */ /* 0x000fe20000000200 */
[----:B------:R-:W-:Y:S02]  /*c640*/  USEL UR20, UR6, URZ, !UP0 ;  /* 0x0000003f06147287 */ /* 0x000fe4000c000000 */
[C---:B-1----:R-:W-:Y:S03]  /*c650*/  HMMA.16816.F32 R12, R136.reuse, R16, RZ ;  /* 0x00000010880c723c */ /* 0x042fe600000018ff */
[----:B------:R-:W-:Y:S05]  /*c660*/  LDSM.16.M88.4 R164, [R0+0xc900] ;  /* 0x00c9000000a4783b */ /* 0x000fea0000000200 */
[C---:B------:R-:W-:Y:S01]  /*c670*/  HMMA.16816.F32 R16, R136.reuse, R18, RZ ;  /* 0x000000128810723c */ /* 0x040fe200000018ff */
[----:B------:R-:W-:Y:S06]  /*c680*/  LDSM.16.M88.4 R172, [R2+0xc100] ;  /* 0x00c1000002ac783b */ /* 0x000fec0000000200 */
[----:B------:R-:W-:Y:S01]  /*c690*/  LDSM.16.M88.4 R176, [R2+0xc900] ;  /* 0x00c9000002b0783b */ /* 0x000fe20000000200 */
        /* <DEDUP_REMOVED lines=16> */
[----:B------:R-:W-:Y:S06]  /*c7a0*/  LDSM.16.M88.4 R144, [R2+0xd900] ;  /* 0x00d900000290783b */ /* 0x000fec0000000200 */
[----:B------:R-:W-:Y:S01]  /*c7b0*/  LDSM.16.M88.4 R160, [R187+UR4+0xe100] ;  /* 0x00e10004bba0783b */ /* 0x000fe20008000200 */
        /* <DEDUP_REMOVED lines=8> */
[----:B------:R-:W-:Y:S07]  /*c840*/  LDSM.16.M88.4 R148, [R187+UR4+0xf100] ;  /* 0x00f10004bb94783b */ /* 0x000fee0008000200 */
[C---:B---3--:R-:W-:Y:S08]  /*c850*/  HMMA.16816.F32 R28, R136.reuse, R152, R28 ;  /* 0x00000098881c723c */ /* 0x048ff0000000181c */
[----:B------:R-:W-:Y:S01]  /*c860*/  HMMA.16816.F32 R32, R136, R154, R32 ;  /* 0x0000009a8820723c */ /* 0x000fe20000001820 */
[----:B------:R-:W2:Y:S06]  /*c870*/  LDSM.16.M88.4 R136, [R187+UR4+0xe900] ;  /* 0x00e90004bb88783b */ /* 0x000eac0008000200 */
[----:B------:R-:W3:Y:S01]  /*c880*/  LDSM.16.M88.4 R152, [R187+UR4+0xf900] ;  /* 0x00f90004bb98783b */ /* 0x000ee20008000200 */
[C---:B------:R-:W-:Y:S08]  /*c890*/  HMMA.16816.F32 R4, R168.reuse, R172, R4 ;  /* 0x000000aca804723c */ /* 0x040ff00000001804 */
[C---:B------:R-:W-:Y:S01]  /*c8a0*/  HMMA.16816.F32 R8, R168.reuse, R174, R8 ;  /* 0x000000aea808723c */ /* 0x040fe20000001808 */
[----:B------:R-:W-:Y:S07]  /*c8b0*/  LDSM.16.M88.4 R172, [R134+0x10900] ;  /* 0x0109000086ac783b */ /* 0x000fee0000000200 */
[C---:B------:R-:W-:Y:S08]  /*c8c0*/  HMMA.16816.F32 R12, R168.reuse, R176, R12 ;  /* 0x000000b0a80c723c */ /* 0x040ff0000000180c */
[C---:B------:R-:W-:Y:S01]  /*c8d0*/  HMMA.16816.F32 R16, R168.reuse, R178, R16 ;  /* 0x000000b2a810723c */ /* 0x040fe20000001810 */
[----:B------:R-:W-:Y:S07]  /*c8e0*/  LDSM.16.M88.4 R176, [R134+0x11100] ;  /* 0x0111000086b0783b */ /* 0x000fee0000000200 */
[C---:B-1----:R-:W-:Y:S08]  /*c8f0*/  HMMA.16816.F32 R20, R168.reuse, R140, R20 ;  /* 0x0000008ca814723c */ /* 0x042ff00000001814 */
[C---:B------:R-:W-:Y:S01]  /*c900*/  HMMA.16816.F32 R24, R168.reuse, R142, R24 ;  /* 0x0000008ea818723c */ /* 0x040fe20000001818 */
[----:B------:R-:W-:Y:S07]  /*c910*/  LDSM.16.M88.4 R140, [R185+0x4000] ;  /* 0x00400000b98c783b */ /* 0x000fee0000000200 */
[C---:B------:R-:W-:Y:S08]  /*c920*/  HMMA.16816.F32 R28, R168.reuse, R144, R28 ;  /* 0x00000090a81c723c */ /* 0x040ff0000000181c */
[----:B------:R-:W-:Y:S01]  /*c930*/  HMMA.16816.F32 R32, R168, R146, R32 ;  /* 0x00000092a820723c */ /* 0x000fe20000001820 */
[----:B------:R-:W1:Y:S06]  /*c940*/  LDSM.16.M88.4 R144, [R133+0xe100] ;  /* 0x00e100008590783b */ /* 0x000e6c0000000200 */
[----:B------:R-:W-:Y:S01]  /*c950*/  LDSM.16.M88.4 R168, [R0+0xe100] ;  /* 0x00e1000000a8783b */ /* 0x000fe20000000200 */
[C---:B------:R-:W-:Y:S08]  /*c960*/  HMMA.16816.F32 R4, R156.reuse, R160, R4 ;  /* 0x000000a09c04723c */ /* 0x040ff00000001804 */
[C---:B------:R-:W-:Y:S01]  /*c970*/  HMMA.16816.F32 R8, R156.reuse, R162, R8 ;  /* 0x000000a29c08723c */ /* 0x040fe20000001808 */
[----:B------:R-:W4:Y:S07]  /*c980*/  LDSM.16.M88.4 R160, [R133+0xf100] ;  /* 0x00f1000085a0783b */ /* 0x000f2e0000000200 */
        /* <DEDUP_REMOVED lines=16> */
[C---:B----4-:R-:W-:Y:S08]  /*ca90*/  HMMA.16816.F32 R20, R140.reuse, R160, R20 ;  /* 0x000000a08c14723c */ /* 0x050ff00000001814 */
[C---:B------:R-:W-:Y:S01]  /*caa0*/  HMMA.16816.F32 R24, R140.reuse, R162, R24 ;  /* 0x000000a28c18723c */ /* 0x040fe20000001818 */
[----:B------:R-:W-:Y:S07]  /*cab0*/  LDSM.16.M88.4 R160, [R134+0xe900] ;  /* 0x00e9000086a0783b */ /* 0x000fee0000000200 */
[C---:B--2---:R-:W-:Y:S08]  /*cac0*/  HMMA.16816.F32 R28, R140.reuse, R136, R28 ;  /* 0x000000888c1c723c */ /* 0x044ff0000000181c */
[----:B------:R-:W-:Y:S01]  /*cad0*/  HMMA.16816.F32 R32, R140, R138, R32 ;  /* 0x0000008a8c20723c */ /* 0x000fe20000001820 */
[----:B------:R-:W2:Y:S06]  /*cae0*/  LDSM.16.M88.4 R136, [R0+0xf900] ;  /* 0x00f900000088783b */ /* 0x000eac0000000200 */
[----:B------:R-:W3:Y:S01]  /*caf0*/  LDSM.16.M88.4 R140, [R182+0x4000] ;  /* 0x00400000b68c783b */ /* 0x000ee20000000200 */
[C---:B-----5:R-:W-:Y:S08]  /*cb00*/  HMMA.16816.F32 R4, R148.reuse, R168, R4 ;  /* 0x000000a89404723c */ /* 0x060ff00000001804 */
[C---:B------:R-:W-:Y:S01]  /*cb10*/  HMMA.16816.F32 R8, R148.reuse, R170, R8 ;  /* 0x000000aa9408723c */ /* 0x040fe20000001808 */
[----:B------:R-:W4:Y:S07]  /*cb20*/  LDSM.16.M88.4 R168, [R134+0xf900] ;  /* 0x00f9000086a8783b */ /* 0x000f2e0000000200 */
[C---:B-1----:R-:W-:Y:S08]  /*cb30*/  HMMA.16816.F32 R12, R148.reuse, R144, R12 ;  /* 0x00000090940c723c */ /* 0x042ff0000000180c */
[C---:B------:R-:W-:Y:S01]  /*cb40*/  HMMA.16816.F32 R16, R148.reuse, R146, R16 ;  /* 0x000000929410723c */ /* 0x040fe20000001810 */
[----:B------:R-:W-:Y:S07]  /*cb50*/  LDSM.16.M88.4 R144, [R189+0x8000] ;  /* 0x00800000bd90783b */ /* 0x000fee0000000200 */
[C---:B------:R-:W-:Y:S08]  /*cb60*/  HMMA.16816.F32 R20, R148.reuse, R152, R20 ;  /* 0x000000989414723c */ /* 0x040ff00000001814 */
[C---:B------:R-:W-:Y:S01]  /*cb70*/  HMMA.16816.F32 R24, R148.reuse, R154, R24 ;  /* 0x0000009a9418723c */ /* 0x040fe20000001818 */
[----:B------:R-:W1:Y:S07]  /*cb80*/  LDSM.16.M88.4 R152, [R187+UR4+0x10100] ;  /* 0x01010004bb98783b */ /* 0x000e6e0008000200 */
[C---:B--2---:R-:W-:Y:S08]  /*cb90*/  HMMA.16816.F32 R28, R148.reuse, R136, R28 ;  /* 0x00000088941c723c */ /* 0x044ff0000000181c */
[----:B------:R-:W-:Y:S01]  /*cba0*/  HMMA.16816.F32 R32, R148, R138, R32 ;  /* 0x0000008a9420723c */ /* 0x000fe20000001820 */
[----:B------:R-:W2:Y:S06]  /*cbb0*/  LDSM.16.M88.4 R136, [R187+UR4+0x10900] ;  /* 0x01090004bb88783b */ /* 0x000eac0008000200 */
[----:B------:R-:W5:Y:S01]  /*cbc0*/  LDSM.16.M88.4 R148, [R187+UR4+0x11100] ;  /* 0x01110004bb94783b */ /* 0x000f620008000200 */
[C---:B---3--:R-:W-:Y:S08]  /*cbd0*/  HMMA.16816.F32 R4, R140.reuse, R156, R4 ;  /* 0x0000009c8c04723c */ /* 0x048ff00000001804 */
[C---:B------:R-:W-:Y:S01]  /*cbe0*/  HMMA.16816.F32 R8, R140.reuse, R158, R8 ;  /* 0x0000009e8c08723c */ /* 0x040fe20000001808 */
[----:B------:R-:W3:Y:S07]  /*cbf0*/  LDSM.16.M88.4 R156, [R187+UR4+0x11900] ;  /* 0x01190004bb9c783b */ /* 0x000eee0008000200 */
[C---:B------:R-:W-:Y:S08]  /*cc00*/  HMMA.16816.F32 R12, R140.reuse, R160, R12 ;  /* 0x000000a08c0c723c */ /* 0x040ff0000000180c */
[C---:B------:R-:W-:Y:S01]  /*cc10*/  HMMA.16816.F32 R16, R140.reuse, R162, R16 ;  /* 0x000000a28c10723c */ /* 0x040fe20000001810 */
[----:B------:R-:W-:Y:S07]  /*cc20*/  LDSM.16.M88.4 R160, [R185+0x8000] ;  /* 0x00800000b9a0783b */ /* 0x000fee0000000200 */
[C---:B------:R-:W-:Y:S08]  /*cc30*/  HMMA.16816.F32 R20, R140.reuse, R164, R20 ;  /* 0x000000a48c14723c */ /* 0x040ff00000001814 */
[C---:B------:R-:W-:Y:S01]  /*cc40*/  HMMA.16816.F32 R24, R140.reuse, R166, R24 ;  /* 0x000000a68c18723c */ /* 0x040fe20000001818 */
[----:B------:R-:W3:Y:S07]  /*cc50*/  LDSM.16.M88.4 R164, [R133+0x10100] ;  /* 0x0101000085a4783b */ /* 0x000eee0000000200 */
[C---:B----4-:R-:W-:Y:S08]  /*cc60*/  HMMA.16816.F32 R28, R140.reuse, R168, R28 ;  /* 0x000000a88c1c723c */ /* 0x050ff0000000181c */
[----:B------:R-:W-:Y:S01]  /*cc70*/  HMMA.16816.F32 R32, R140, R170, R32 ;  /* 0x000000aa8c20723c */ /* 0x000fe20000001820 */
[----:B------:R-:W4:Y:S06]  /*cc80*/  LDSM.16.M88.4 R140, [R133+0x10900] ;  /* 0x01090000858c783b */ /* 0x000f2c0000000200 */
[----:B------:R3:W-:Y:S01]  /*cc90*/  LDSM.16.M88.4 R168, [R2+0x10100] ;  /* 0x0101000002a8783b */ /* 0x0007e20000000200 */
[C---:B-1----:R-:W-:Y:S08]  /*cca0*/  HMMA.16816.F32 R4, R144.reuse, R152, R4 ;  /* 0x000000989004723c */ /* 0x042ff00000001804 */
[C---:B------:R-:W-:Y:S01]  /*ccb0*/  HMMA.16816.F32 R8, R144.reuse, R154, R8 ;  /* 0x0000009a9008723c */ /* 0x040fe20000001808 */
[----:B------:R-:W1:Y:S07]  /*ccc0*/  LDSM.16.M88.4 R152, [R133+0x11100] ;  /* 0x011100008598783b */ /* 0x000e6e0000000200 */
[C---:B--2---:R-:W-:Y:S04]  /*ccd0*/  HMMA.16816.F32 R12, R144.reuse, R136, R12 ;  /* 0x00000088900c723c */ /* 0x044fe8000000180c */
[----:B---3--:R-:W-:Y:S01]  /*cce0*/  @P0 IMAD.HI.U32 R2, R201, c[0x0][0x2c8], RZ ;  /* 0x0000b200c9020a27 */ /* 0x008fe200078e00ff */
[----:B------:R-:W-:Y:S03]  /*ccf0*/  PLOP3.LUT P0, PT, PT, PT, UP1, 0x80, 0x0 ;  /* 0x000000000000781c */ /* 0x000fe60003f0f018 */
[C---:B------:R-:W-:Y:S01]  /*cd00*/  HMMA.16816.F32 R16, R144.reuse, R138, R16 ;  /* 0x0000008a9010723c */ /* 0x040fe20000001810 */
[----:B------:R-:W2:Y:S07]  /*cd10*/  LDSM.16.M88.4 R136, [R133+0x11900] ;  /* 0x011900008588783b */ /* 0x000eae0000000200 */
[C---:B-----5:R-:W-:Y:S08]  /*cd20*/  HMMA.16816.F32 R20, R144.reuse, R148, R20 ;  /* 0x000000949014723c */ /* 0x060ff00000001814 */
[C---:B------:R-:W-:Y:S01]  /*cd30*/  HMMA.16816.F32 R24, R144.reuse, R150, R24 ;  /* 0x000000969018723c */ /* 0x040fe20000001818 */
[----:B------:R-:W-:Y:S07]  /*cd40*/  LDSM.16.M88.4 R148, [R0+0x10100] ;  /* 0x010100000094783b */ /* 0x000fee0000000200 */
[C---:B------:R-:W-:Y:S08]  /*cd50*/  HMMA.16816.F32 R28, R144.reuse, R156, R28 ;  /* 0x0000009c901c723c */ /* 0x040ff0000000181c */
[----:B------:R-:W-:Y:S01]  /*cd60*/  HMMA.16816.F32 R32, R144, R158, R32 ;  /* 0x0000009e9020723c */ /* 0x000fe20000001820 */
[----:B------:R-:W3:Y:S06]  /*cd70*/  LDSM.16.M88.4 R144, [R183+0x8000] ;  /* 0x00800000b790783b */ /* 0x000eec0000000200 */
[----:B------:R-:W5:Y:S01]  /*cd80*/  LDSM.16.M88.4 R156, [R0+0x10900] ;  /* 0x01090000009c783b */ /* 0x000f620000000200 */
[C---:B------:R-:W-:Y:S08]  /*cd90*/  HMMA.16816.F32 R4, R160.reuse, R164, R4 ;  /* 0x000000a4a004723c */ /* 0x040ff00000001804 */
[C---:B------:R-:W-:Y:S01]  /*cda0*/  HMMA.16816.F32 R8, R160.reuse, R166, R8 ;  /* 0x000000a6a008723c */ /* 0x040fe20000001808 */
[----:B------:R-:W-:Y:S07]  /*cdb0*/  LDSM.16.M88.4 R164, [R0+0x11900] ;  /* 0x0119000000a4783b */ /* 0x000fee0000000200 */
[C---:B----4-:R-:W-:Y:S08]  /*cdc0*/  HMMA.16816.F32 R12, R160.reuse, R140, R12 ;  /* 0x0000008ca00c723c */ /* 0x050ff0000000180c */
[C---:B------:R-:W-:Y:S01]  /*cdd0*/  HMMA.16816.F32 R16, R160.reuse, R142, R16 ;  /* 0x0000008ea010723c */ /* 0x040fe20000001810 */
[----:B------:R4:W5:Y:S07]  /*cde0*/  LDSM.16.M88.4 R140, [R0+0x11100] ;  /* 0x01110000008c783b */ /* 0x00096e0000000200 */
[C---:B-1----:R-:W-:Y:S08]  /*cdf0*/  HMMA.16816.F32 R20, R160.reuse, R152, R20 ;  /* 0x00000098a014723c */ /* 0x042ff00000001814 */
[C---:B------:R-:W-:Y:S01]  /*ce00*/  HMMA.16816.F32 R24, R160.reuse, R154, R24 ;  /* 0x0000009aa018723c */ /* 0x040fe20000001818 */
[----:B------:R-:W-:Y:S07]  /*ce10*/  LDSM.16.M88.4 R152, [R182+0x8000] ;  /* 0x00800000b698783b */ /* 0x000fee0000000200 */
[C---:B--2---:R-:W-:Y:S04]  /*ce20*/  HMMA.16816.F32 R28, R160.reuse, R136, R28 ;  /* 0x00000088a01c723c */ /* 0x044fe8000000181c */
[----:B----4-:R-:W-:Y:S01]  /*ce30*/  IMAD.MOV.U32 R0, RZ, RZ, R201 ;  /* 0x000000ffff007224 */ /* 0x010fe200078e00c9 */
[----:B------:R-:W-:Y:S03]  /*ce40*/  @P0 SHF.R.U32.HI R0, RZ, c[0x0][0x2cc], R2 ;  /* 0x0000b300ff000a19 */ /* 0x000fe60000011602 */
[----:B------:R-:W-:Y:S01]  /*ce50*/  HMMA.16816.F32 R32, R160, R138, R32 ;  /* 0x0000008aa020723c */ /* 0x000fe20000001820 */
[----:B------:R1:W-:Y:S06]  /*ce60*/  LDSM.16.M88.4 R136, [R134+0x11900] ;  /* 0x011900008688783b */ /* 0x0003ec0000000200 */
[----:B------:R-:W2:Y:S01]  /*ce70*/  SHFL.IDX PT, R133, R0, RZ, 0x1c1f ;  /* 0x001c1fff00857589 */ /* 0x000ea200000e0000 */
[C---:B---3--:R-:W-:Y:S07]  /*ce80*/  HMMA.16816.F32 R4, R144.reuse, R148, R4 ;  /* 0x000000949004723c */ /* 0x048fee0000001804 */
[----:B------:R-:W-:Y:S01]  /*ce90*/  IMAD.SHL.U32 R149, R209, 0x40, RZ ;  /* 0x00000040d1957824 */ /* 0x000fe200078e00ff */
[C---:B------:R-:W-:Y:S04]  /*cea0*/  HMMA.16816.F32 R8, R144.reuse, R150, R8 ;  /* 0x000000969008723c */ /* 0x040fe80000001808 */
[----:B------:R-:W-:Y:S04]  /*ceb0*/  IADD3 R2, -R202, 0x1, -R149 ;  /* 0x00000001ca027810 */ /* 0x000fe80007ffe995 */
[C---:B-----5:R-:W-:Y:S04]  /*cec0*/  HMMA.16816.F32 R12, R144.reuse, R156, R12 ;  /* 0x0000009c900c723c */ /* 0x060fe8000000180c */
[----:B------:R-:W-:Y:S04]  /*ced0*/  IADD3 R2, -R200, R2, R191 ;  /* 0x00000002c8027210 */ /* 0x000fe80007ffe1bf */
[C---:B------:R-:W-:Y:S04]  /*cee0*/  HMMA.16816.F32 R16, R144.reuse, R158, R16 ;  /* 0x0000009e9010723c */ /* 0x040fe80000001810 */
[C---:B-1----:R-:W-:Y:S02]  /*cef0*/  IADD3 R134, R2.reuse, c[0x0][0x328], RZ ;  /* 0x0000ca0002867a10 */ /* 0x042fe40007ffe0ff */
[----:B------:R-:W-:Y:S02]  /*cf00*/  IADD3 R2, R2, UR19, RZ ;  /* 0x0000001302027c10 */ /* 0x000fe4000fffe0ff */
[C---:B------:R-:W-:Y:S08]  /*cf10*/  HMMA.16816.F32 R20, R144.reuse, R140, R20 ;  /* 0x0000008c9014723c */ /* 0x040ff00000001814 */
[C---:B------:R-:W-:Y:S07]  /*cf20*/  HMMA.16816.F32 R24, R144.reuse, R142, R24 ;  /* 0x0000008e9018723c */ /* 0x040fee0000001818 */
[--C-:B--2---:R-:W-:Y:S01]  /*cf30*/  IMAD.IADD R143, R134, 0x1, R133.reuse ;  /* 0x00000001868f7824 */ /* 0x104fe200078e0285 */
[C---:B------:R-:W-:Y:S04]  /*cf40*/  HMMA.16816.F32 R28, R144.reuse, R164, R28 ;  /* 0x000000a4901c723c */ /* 0x040fe8000000181c */
[----:B------:R-:W-:Y:S04]  /*cf50*/  IMAD.IADD R142, R2, 0x1, R133 ;  /* 0x00000001028e7824 */ /* 0x000fe800078e0285 */
[----:B------:R-:W-:Y:S08]  /*cf60*/  HMMA.16816.F32 R32, R144, R166, R32 ;  /* 0x000000a69020723c */ /* 0x000ff00000001820 */
[C---:B------:R-:W-:Y:S08]  /*cf70*/  HMMA.16816.F32 R4, R152.reuse, R168, R4 ;  /* 0x000000a89804723c */ /* 0x040ff00000001804 */
        /* <DEDUP_REMOVED lines=21> */
.L_x_2523:
[----:B------:R-:W-:Y:S04]  /*d0d0*/  MOV R133, 0x1 ;  /* 0x0000000100857802 */ /* 0x000fe80000000f00 */
[----:B------:R-:W-:Y:S11]  /*d0e0*/  ISETP.NE.AND P0, PT, R133, c[0x0][0x32c], PT ;  /* 0x0000cb0085007a0c */ /* 0x000ff60003f05270 */
[----:B------:R-:W-:Y:S02]  /*d0f0*/  @!UPT UIADD3 URZ, URZ, URZ, URZ ;  /* 0x0000003f3f3ff290 */ /* 0x000fe4000fffe03f */
[----:B------:R-:W-:Y:S05]  /*d100*/  @P0 IMAD.HI.U32 R133, R136, c[0x0][0x330], RZ ;  /* 0x0000cc0088850a27 */ /* 0x000fea00078e00ff */
[----:B------:R-:W-:Y:S02]  /*d110*/  @P0 SHF.R.U32.HI R136, RZ, c[0x0][0x334], R133 ;  /* 0x0000cd00ff880a19 */ /* 0x000fe40000011685 */
.L_x_2524:
[----:B------:R-:W-:Y:S05]  /*d120*/  BSYNC B0 ;  /* 0x0000000000007941 */ /* 0x000fea0003800000 */
.L_x_2522:
[----:B------:R-:W-:Y:S04]  /*d130*/  IMAD R133, R136, c[0x0][0x32c], -R149 ;  /* 0x0000cb0088857a24 */ /* 0x000fe800078e0a95 */
[----:B------:R-:W-:Y:S05]  /*d140*/  IMAD.IADD R133, R133, 0x1, -R202 ;  /* 0x0000000185857824 */ /* 0x000fea00078e0aca */
[----:B------:R-:W-:Y:S02]  /*d150*/  IADD3 R136, R133, c[0x0][0x32c], RZ ;  /* 0x0000cb0085887a10 */ /* 0x000fe40007ffe0ff */
[----:B------:R-:W-:Y:S02]  /*d160*/  IMNMX R142, R142, R133, !PT ;  /* 0x000000858e8e7217 */ /* 0x000fe40007800200 */
[----:B------:R-:W-:Y:S02]  /*d170*/  IMNMX R143, R143, R136, PT ;  /* 0x000000888f8f7217 */ /* 0x000fe40003800200 */
.L_x_2521:
        /* <DEDUP_REMOVED lines=19> */
[----:B------:R-:W-:Y:S01]  /*d2b0*/  ISETP.GT.AND P0, PT, R142, 0x18, P1 ;  /* 0x000000188e00780c */ /* 0x000fe20000f04270 */
[----:B------:R-:W1:Y:S03]  /*d2c0*/  SHFL.IDX PT, R13, R0, 0x1, 0x1c1f ;  /* 0x003c1f00000d7f89 */ /* 0x000e6600000e0000 */
[C---:B------:R-:W-:Y:S04]  /*d2d0*/  ISETP.LT.OR P0, PT, R143.reuse, 0x19, P0 ;  /* 0x000000198f00780c */ /* 0x040fe80000701670 */
[----:B------:R-:W-:Y:S02]  /*d2e0*/  FSEL R135, R16, -INF , !P0 ;  /* 0xff80000010877808 */ /* 0x000fe40004000000 */
[C---:B------:R-:W-:Y:S04]  /*d2f0*/  ISETP.GT.AND P0, PT, R142.reuse, 0x19, P1 ;  /* 0x000000198e00780c */ /* 0x040fe80000f04270 */
[----:B------:R-:W-:Y:S04]  /*d300*/  ISETP.LT.OR P0, PT, R143, 0x1a, P0 ;  /* 0x0000001a8f00780c */ /* 0x000fe80000701670 */
[----:B------:R-:W-:Y:S02]  /*d310*/  FSEL R133, R17, -INF , !P0 ;  /* 0xff80000011857808 */ /* 0x000fe40004000000 */
[----:B------:R-:W-:Y:S04]  /*d320*/  ISETP.GT.AND P0, PT, R142, 0x20, P1 ;  /* 0x000000208e00780c */ /* 0x000fe80000f04270 */
[C---:B------:R-:W-:Y:S01]  /*d330*/  ISETP.LT.OR P0, PT, R143.reuse, 0x21, P0 ;  /* 0x000000218f00780c */ /* 0x040fe20000701670 */
[--C-:B-1----:R-:W-:Y:S02]  /*d340*/  IMAD.IADD R4, R134, 0x1, R13.reuse ;  /* 0x0000000186047824 */ /* 0x102fe400078e020d */
[----:B------:R-:W-:Y:S01]  /*d350*/  IMAD.IADD R2, R2, 0x1, R13 ;  /* 0x0000000102027824 */ /* 0x000fe200078e020d */
        /* <DEDUP_REMOVED lines=36> */
.L_x_2527:
[----:B------:R-:W-:Y:S04]  /*d5a0*/  MOV R0, 0x1 ;  /* 0x0000000100007802 */ /* 0x000fe80000000f00 */
[----:B------:R-:W-:Y:S11]  /*d5b0*/  ISETP.NE.AND P0, PT, R0, c[0x0][0x32c], PT ;  /* 0x0000cb0000007a0c */ /* 0x000ff60003f05270 */
[----:B------:R-:W-:Y:S02]  /*d5c0*/  @!UPT UIADD3 URZ, URZ, URZ, URZ ;  /* 0x0000003f3f3ff290 */ /* 0x000fe4000fffe03f */
[----:B------:R-:W-:Y:S05]  /*d5d0*/  @P0 IMAD.HI.U32 R0, R8, c[0x0][0x330], RZ ;  /* 0x0000cc0008000a27 */ /* 0x000fea00078e00ff */
[----:B------:R-:W-:Y:S02]  /*d5e0*/  @P0 SHF.R.U32.HI R8, RZ, c[0x0][0x334], R0 ;  /* 0x0000cd00ff080a19 */ /* 0x000fe40000011600 */
.L_x_2528:
[----:B------:R-:W-:Y:S05]  /*d5f0*/  BSYNC B0 ;  /* 0x0000000000007941 */ /* 0x000fea0003800000 */
.L_x_2526:
[----:B------:R-:W-:Y:S04]  /*d600*/  IMAD R17, R8, c[0x0][0x32c], -R149 ;  /* 0x0000cb0008117a24 */ /* 0x000fe800078e0a95 */
[----:B------:R-:W-:Y:S05]  /*d610*/  IMAD.IADD R17, R17, 0x1, -R202 ;  /* 0x0000000111117824 */ /* 0x000fea00078e0aca */
[----:B------:R-:W-:Y:S02]  /*d620*/  IADD3 R13, R17, c[0x0][0x32c], RZ ;  /* 0x0000cb00110d7a10 */ /* 0x000fe40007ffe0ff */
[----:B------:R-:W-:Y:S02]  /*d630*/  IMNMX R2, R2, R17, !PT ;  /* 0x0000001102027217 */ /* 0x000fe40007800200 */
[----:B------:R-:W-:Y:S02]  /*d640*/  IMNMX R4, R4, R13, PT ;  /* 0x0000000d04047217 */ /* 0x000fe40003800200 */
.L_x_2525:
        /* <DEDUP_REMOVED lines=83> */
[----:B------:R-:W-:Y:S04]  /*db80*/  FSEL R140, R35, -INF , !P0 ;  /* 0xff800000238c7808 */ /* 0x000fe80004000000 */
[----:B------:R-:W-:Y:S02]  /*db90*/  FMNMX.FTZ R11, R140, R15, !PT ;  /* 0x0000000f8c0b7209 */ /* 0x000fe40007810000 */
[----:B------:R-:W-:Y:S04]  /*dba0*/  IADD3 R15, R180, UR4, RZ ;  /* 0x00000004b40f7c10 */ /* 0x000fe8000fffe0ff */
[----:B------:R-:W-:Y:S02]  /*dbb0*/  IADD3 R14, R186, R15, RZ ;  /* 0x0000000fba0e7210 */ /* 0x000fe40007ffe0ff */
[----:B-1----:R-:W-:Y:S02]  /*dbc0*/  FMNMX.FTZ R4, R7, R0, !PT ;  /* 0x0000000007047209 */ /* 0x002fe40007810000 */
[----:B------:R-:W1:Y:S08]  /*dbd0*/  SHFL.BFLY PT, R0, R11, 0x2, 0x1f ;  /* 0x0c401f000b007f89 */ /* 0x000e7000000e0000 */
[----:B------:R-:W2:Y:S01]  /*dbe0*/  SHFL.BFLY PT, R13, R4, 0x1, 0x1f ;  /* 0x0c201f00040d7f89 */ /* 0x000ea200000e0000 */
[----:B-1----:R-:W-:Y:S07]  /*dbf0*/  FMNMX.FTZ R7, R11, R0, !PT ;  /* 0x000000000b077209 */ /* 0x002fee0007810000 */
[----:B------:R-:W1:Y:S01]  /*dc00*/  SHFL.BFLY PT, R0, R7, 0x1, 0x1f ;  /* 0x0c201f0007007f89 */ /* 0x000e6200000e0000 */
[----:B--2---:R-:W-:Y:S04]  /*dc10*/  FMNMX.FTZ R2, R4, R13, !PT ;  /* 0x0000000d04027209 */ /* 0x004fe80007810000 */
[C---:B------:R-:W-:Y:S01]  /*dc20*/  FSETP.NEU.FTZ.AND P0, PT, R2.reuse, -INF , PT ;  /* 0xff8000000200780b */ /* 0x040fe20003f1d000 */
[----:B------:R-:W-:Y:S05]  /*dc30*/  FMUL.FTZ R156, R2, c[0x0][0x2d0] ;  /* 0x0000b400029c7a20 */ /* 0x000fea0000410000 */
[----:B------:R-:W-:Y:S05]  /*dc40*/  FSEL R156, R156, RZ, P0 ;  /* 0x000000ff9c9c7208 */ /* 0x000fea0000000000 */
[--C-:B------:R-:W-:Y:S01]  /*dc50*/  FFMA.FTZ R148, R5, c[0x0][0x2d0], -R156.reuse ;  /* 0x0000b40005947a23 */ /* 0x100fe2000001089c */
[----:B------:R-:W-:Y:S01]  /*dc60*/  FSEL R5, R2, RZ, P0 ;  /* 0x000000ff02057208 */ /* 0x000fe20000000000 */
[--C-:B------:R-:W-:Y:S02]  /*dc70*/  FFMA.FTZ R150, R141, c[0x0][0x2d0], -R156.reuse ;  /* 0x0000b4008d967a23 */ /* 0x100fe4000001089c */
[----:B------:R-:W-:Y:S01]  /*dc80*/  FFMA.FTZ R151, R151, c[0x0][0x2d0], -R156 ;  /* 0x0000b40097977a23 */ /* 0x000fe2000001089c */
[----:B-1----:R-:W-:Y:S01]  /*dc90*/  FMNMX.FTZ R0, R7, R0, !PT ;  /* 0x0000000007007209 */ /* 0x002fe20007810000 */
[----:B------:R-:W-:Y:S01]  /*dca0*/  FADD.FTZ R4, -R5, R132 ;  /* 0x0000008405047221 */ /* 0x000fe20000010100 */
[----:B------:R-:W-:Y:S01]  /*dcb0*/  IADD3 R5, R181, UR4, RZ ;  /* 0x00000004b5057c10 */ /* 0x000fe2000fffe0ff */
[--C-:B------:R-:W-:Y:S01]  /*dcc0*/  FFMA.FTZ R153, R9, c[0x0][0x2d0], -R156.reuse ;  /* 0x0000b40009997a23 */ /* 0x100fe2000001089c */
        /* <DEDUP_REMOVED lines=8> */
[----:B------:R-:W-:Y:S01]  /*dd50*/  IADD3 R13, R186, R5, RZ ;  /* 0x00000005ba0d7210 */ /* 0x000fe20007ffe0ff */
[----:B------:R-:W-:Y:S02]  /*dd60*/  FADD.FTZ R4, -R4, R3 ;  /* 0x0000000304047221 */ /* 0x000fe40000010100 */
[--C-:B------:R-:W-:Y:S01]  /*dd70*/  FFMA.FTZ R155, R16, c[0x0][0x2d0], -R141.reuse ;  /* 0x0000b400109b7a23 */ /* 0x100fe2000001088d */
[----:B------:R-:W1:Y:S01]  /*dd80*/  MUFU.EX2 R12, R12 ;  /* 0x0000000c000c7308 */ /* 0x000e620000000800 */
[--C-:B------:R-:W-:Y:S01]  /*dd90*/  FFMA.FTZ R154, R8, c[0x0][0x2d0], -R141.reuse ;  /* 0x0000b400089a7a23 */ /* 0x100fe2000001088d */
[----:B------:R-:W2:Y:S01]  /*dda0*/  LDSM.16.MT88.4 R24, [R13+0x100] ;  /* 0x000100000d18783b */ /* 0x000ea20000004200 */
[--C-:B------:R-:W-:Y:S02]  /*ddb0*/  FFMA.FTZ R152, R10, c[0x0][0x2d0], -R141.reuse ;  /* 0x0000b4000a987a23 */ /* 0x100fe4000001088d */
[--C-:B------:R-:W-:Y:S02]  /*ddc0*/  FFMA.FTZ R157, R6, c[0x0][0x2d0], -R141.reuse ;  /* 0x0000b400069d7a23 */ /* 0x100fe4000001088d */
[----:B------:R-:W-:Y:S02]  /*ddd0*/  FMUL.FTZ R3, R4, c[0x0][0x2d0] ;  /* 0x0000b40004037a20 */ /* 0x000fe40000410000 */
[--C-:B------:R-:W-:Y:S01]  /*dde0*/  FFMA.FTZ R160, R135, c[0x0][0x2d0], -R156.reuse ;  /* 0x0000b40087a07a23 */ /* 0x100fe2000001089c */
[----:B------:R-:W3:Y:S01]  /*ddf0*/  MUFU.EX2 R150, R150 ;  /* 0x0000009600967308 */ /* 0x000ee20000000800 */
[--C-:B------:R-:W-:Y:S02]  /*de00*/  FFMA.FTZ R161, R133, c[0x0][0x2d0], -R156.reuse ;  /* 0x0000b40085a17a23 */ /* 0x100fe4000001089c */
[--C-:B------:R-:W-:Y:S02]  /*de10*/  FFMA.FTZ R163, R138, c[0x0][0x2d0], -R141.reuse ;  /* 0x0000b4008aa37a23 */ /* 0x100fe4000001088d */
[--C-:B------:R-:W-:Y:S02]  /*de20*/  FFMA.FTZ R162, R136, c[0x0][0x2d0], -R141.reuse ;  /* 0x0000b40088a27a23 */ /* 0x100fe4000001088d */
[----:B------:R-:W-:Y:S01]  /*de30*/  LDSM.16.MT88.4 R136, [R180+UR4+0x2900] ;  /* 0x00290004b488783b */ /* 0x000fe20008004200 */
[--C-:B------:R-:W-:Y:S02]  /*de40*/  FFMA.FTZ R164, R134, c[0x0][0x2d0], -R141.reuse ;  /* 0x0000b40086a47a23 */ /* 0x100fe4000001088d */
[----:B------:R-:W4:Y:S01]  /*de50*/  MUFU.EX2 R3, R3 ;  /* 0x0000000300037308 */ /* 0x000f220000000800 */
[--C-:B------:R-:W-:Y:S02]  /*de60*/  FFMA.FTZ R165, R32, c[0x0][0x2d0], -R141.reuse ;  /* 0x0000b40020a57a23 */ /* 0x100fe4000001088d */
[--C-:B------:R-:W-:Y:S02]  /*de70*/  FFMA.FTZ R177, R146, c[0x0][0x2d0], -R141.reuse ;  /* 0x0000b40092b17a23 */ /* 0x100fe4000001088d */
[C---:B-1----:R-:W-:Y:S01]  /*de80*/  FMUL.FTZ R4, R12.reuse, R128 ;  /* 0x000000800c047220 */ /* 0x042fe20000410000 */
[----:B------:R-:W-:Y:S01]  /*de90*/  LDSM.16.MT88.4 R32, [R180+UR4+0x900] ;  /* 0x00090004b420783b */ /* 0x000fe20008004200 */
[C---:B------:R-:W-:Y:S02]  /*dea0*/  FMUL.FTZ R5, R12.reuse, R129 ;  /* 0x000000810c057220 */ /* 0x040fe40000410000 */
[C---:B------:R-:W-:Y:S01]  /*deb0*/  FMUL.FTZ R8, R12.reuse, R124 ;  /* 0x0000007c0c087220 */ /* 0x040fe20000410000 */
[----:B------:R-:W-:Y:S01]  /*dec0*/  MUFU.EX2 R148, R148 ;  /* 0x0000009400947308 */ /* 0x000fe20000000800 */
[C---:B------:R-:W-:Y:S02]  /*ded0*/  FMUL.FTZ R9, R12.reuse, R125 ;  /* 0x0000007d0c097220 */ /* 0x040fe40000410000 */
[----:B------:R-:W-:Y:S01]  /*dee0*/  FMUL.FTZ R100, R12, R100 ;  /* 0x000000640c647220 */ /* 0x000fe20000410000 */
[----:B---3--:R-:W-:Y:S01]  /*def0*/  F2FP.PACK_AB R16, R150, R151 ;  /* 0x000000979610723e */ /* 0x008fe200000000ff */
[C---:B------:R-:W-:Y:S01]  /*df00*/  FMUL.FTZ R101, R12.reuse, R101 ;  /* 0x000000650c657220 */ /* 0x040fe20000410000 */
[----:B------:R-:W-:Y:S01]  /*df10*/  LDSM.16.MT88.4 R132, [R13+0x2900] ;  /* 0x002900000d84783b */ /* 0x000fe20000004200 */
[C---:B------:R-:W-:Y:S02]  /*df20*/  FMUL.FTZ R104, R12.reuse, R104 ;  /* 0x000000680c687220 */ /* 0x040fe40000410000 */
[C---:B------:R-:W-:Y:S01]  /*df30*/  FMUL.FTZ R105, R12.reuse, R105 ;  /* 0x000000690c697220 */ /* 0x040fe20000410000 */
[----:B------:R-:W1:Y:S01]  /*df40*/  MUFU.EX2 R153, R153 ;  /* 0x0000009900997308 */ /* 0x000e620000000800 */
[C---:B------:R-:W-:Y:S02]  /*df50*/  FMUL.FTZ R108, R12.reuse, R108 ;  /* 0x0000006c0c6c7220 */ /* 0x040fe40000410000 */
[----:B------:R-:W-:Y:S02]  /*df60*/  FMUL.FTZ R109, R12, R109 ;  /* 0x0000006d0c6d7220 */ /* 0x000fe40000410000 */
[C---:B----4-:R-:W-:Y:S02]  /*df70*/  FMUL.FTZ R6, R3.reuse, R130 ;  /* 0x0000008203067220 */ /* 0x050fe40000410000 */
        /* <DEDUP_REMOVED lines=9> */
[----:B------:R-:W3:Y:S01]  /*e010*/  MUFU.EX2 R154, R154 ;  /* 0x0000009a009a7308 */ /* 0x000ee20000000800 */
[C---:B------:R-:W-:Y:S01]  /*e020*/  FMUL.FTZ R110, R3.reuse, R110 ;  /* 0x0000006e036e7220 */ /* 0x040fe20000410000 */
[----:B------:R-:W-:Y:S01]  /*e030*/  LDSM.16.MT88.4 R124, [R14+0x900] ;  /* 0x000900000e7c783b */ /* 0x000fe20000004200 */
[----:B------:R-:W-:Y:S01]  /*e040*/  FMUL.FTZ R111, R3, R111 ;  /* 0x0000006f036f7220 */ /* 0x000fe20000410000 */
[----:B-1----:R-:W-:Y:S01]  /*e050*/  F2FP.PACK_AB R18, R153, R148 ;  /* 0x000000949912723e */ /* 0x002fe200000000ff */
        /* <DEDUP_REMOVED lines=12> */
[----:B---3--:R-:W-:Y:S01]  /*e120*/  F2FP.PACK_AB R17, R154, R155 ;  /* 0x0000009b9a11723e */ /* 0x008fe200000000ff */
        /* <DEDUP_REMOVED lines=9> */
[----:B------:R-:W3:Y:S01]  /*e1c0*/  MUFU.EX2 R158, R158 ;  /* 0x0000009e009e7308 */ /* 0x000ee20000000800 */
[C---:B------:R-:W-:Y:S02]  /*e1d0*/  FMUL.FTZ R40, R12.reuse, R40 ;  /* 0x000000280c287220 */ /* 0x040fe40000410000 */
[C---:B------:R-:W-:Y:S01]  /*e1e0*/  FMUL.FTZ R41, R12.reuse, R41 ;  /* 0x000000290c297220 */ /* 0x040fe20000410000 */
[----:B-1----:R-:W-:Y:S01]  /*e1f0*/  F2FP.PACK_AB R19, R157, R152 ;  /* 0x000000989d13723e */ /* 0x002fe200000000ff */
        /* <DEDUP_REMOVED lines=8> */
[----:B------:R-:W1:Y:S01]  /*e280*/  LDSM.16.MT88.4 R20, [R14+0x100] ;  /* 0x000100000e14783b */ /* 0x000e620000004200 */
[----:B------:R-:W4:Y:S02]  /*e290*/  MUFU.EX2 R161, R161 ;  /* 0x000000a100a17308 */ /* 0x000f240000000800 */
[C---:B------:R-:W-:Y:S02]  /*e2a0*/  FMUL.FTZ R47, R3.reuse, R47 ;  /* 0x0000002f032f7220 */ /* 0x040fe40000410000 */
[C---:B------:R-:W-:Y:S02]  /*e2b0*/  FMUL.FTZ R48, R12.reuse, R48 ;  /* 0x000000300c307220 */ /* 0x040fe40000410000 */
[C---:B--2---:R-:W-:Y:S04]  /*e2c0*/  HMMA.16816.F32 R100, R16.reuse, R24, R100 ;  /* 0x000000181064723c */ /* 0x044fe80000001864 */
[C---:B------:R-:W-:Y:S01]  /*e2d0*/  FMUL.FTZ R49, R12.reuse, R49 ;  /* 0x000000310c317220 */ /* 0x040fe20000410000 */
[----:B------:R-:W-:Y:S01]  /*e2e0*/  MUFU.EX2 R163, R163 ;  /* 0x000000a300a37308 */ /* 0x000fe20000000800 */
[C---:B------:R-:W-:Y:S02]  /*e2f0*/  FMUL.FTZ R50, R3.reuse, R50 ;  /* 0x0000003203327220 */ /* 0x040fe40000410000 */
[C---:B------:R-:W-:Y:S01]  /*e300*/  HMMA.16816.F32 R104, R16.reuse, R26, R104 ;  /* 0x0000001a1068723c */ /* 0x040fe20000001868 */
[----:B------:R-:W2:Y:S03]  /*e310*/  LDSM.16.MT88.4 R24, [R181+UR4+0x2100] ;  /* 0x00210004b518783b */ /* 0x000ea60008004200 */
[C---:B------:R-:W-:Y:S02]  /*e320*/  FMUL.FTZ R51, R3.reuse, R51 ;  /* 0x0000003303337220 */ /* 0x040fe40000410000 */
[C---:B------:R-:W-:Y:S01]  /*e330*/  FMUL.FTZ R52, R12.reuse, R52 ;  /* 0x000000340c347220 */ /* 0x040fe20000410000 */
[----:B------:R-:W5:Y:S01]  /*e340*/  MUFU.EX2 R162, R162 ;  /* 0x000000a200a27308 */ /* 0x000f620000000800 */
[C---:B------:R-:W-:Y:S04]  /*e350*/  HMMA.16816.F32 R108, R16.reuse, R28, R108 ;  /* 0x0000001c106c723c */ /* 0x040fe8000000186c */
[C---:B------:R-:W-:Y:S02]  /*e360*/  FMUL.FTZ R53, R12.reuse, R53 ;  /* 0x000000350c357220 */ /* 0x040fe40000410000 */
[C---:B------:R-:W-:Y:S02]  /*e370*/  FMUL.FTZ R54, R3.reuse, R54 ;  /* 0x0000003603367220 */ /* 0x040fe40000410000 */
[C---:B------:R-:W-:Y:S01]  /*e380*/  HMMA.16816.F32 R112, R16.reuse, R30, R112 ;  /* 0x0000001e1070723c */ /* 0x040fe20000001870 */
[----:B------:R-:W3:Y:S01]  /*e390*/  LDSM.16.MT88.4 R28, [R13+0x2100] ;  /* 0x002100000d1c783b */ /* 0x000ee20000004200 */
        /* <DEDUP_REMOVED lines=10> */
[----:B------:R-:W1:Y:S03]  /*e440*/  LDSM.16.MT88.4 R20, [R180+UR4+0x2100] ;  /* 0x00210004b414783b */ /* 0x000e660008004200 */
[C---:B------:R-:W-:Y:S02]  /*e450*/  FMUL.FTZ R61, R12.reuse, R61 ;  /* 0x0000003d0c3d7220 */ /* 0x040fe40000410000 */
[C---:B------:R-:W-:Y:S01]  /*e460*/  FMUL.FTZ R62, R3.reuse, R62 ;  /* 0x0000003e033e7220 */ /* 0x040fe20000410000 */
[----:B------:R-:W-:Y:S01]  /*e470*/  MUFU.EX2 R177, R177 ;  /* 0x000000b100b17308 */ /* 0x000fe20000000800 */
[C---:B--2---:R-:W-:Y:S04]  /*e480*/  HMMA.16816.F32 R36, R16.reuse, R24, R36 ;  /* 0x000000181024723c */ /* 0x044fe80000001824 */
[C---:B------:R-:W-:Y:S02]  /*e490*/  FMUL.FTZ R63, R3.reuse, R63 ;  /* 0x0000003f033f7220 */ /* 0x040fe40000410000 */
[C---:B------:R-:W-:Y:S02]  /*e4a0*/  FMUL.FTZ R64, R12.reuse, R64 ;  /* 0x000000400c407220 */ /* 0x040fe40000410000 */
[C---:B------:R-:W-:Y:S01]  /*e4b0*/  HMMA.16816.F32 R40, R16.reuse, R26, R40 ;  /* 0x0000001a1028723c */ /* 0x040fe20000001828 */
[----:B------:R-:W2:Y:S01]  /*e4c0*/  LDSM.16.MT88.4 R24, [R14+0x2100] ;  /* 0x002100000e18783b */ /* 0x000ea20000004200 */
[----:B------:R-:W-:Y:S02]  /*e4d0*/  MUFU.EX2 R178, R178 ;  /* 0x000000b200b27308 */ /* 0x000fe40000000800 */
        /* <DEDUP_REMOVED lines=38> */
[----:B------:R-:W1:Y:S03]  /*e740*/  LDSM.16.MT88.4 R20, [R181+UR4+0x900] ;  /* 0x00090004b514783b */ /* 0x000e660008004200 */
[C---:B------:R-:W-:Y:S02]  /*e750*/  FMUL.FTZ R89, R12.reuse, R89 ;  /* 0x000000590c597220 */ /* 0x040fe40000410000 */
[C---:B------:R-:W-:Y:S02]  /*e760*/  FMUL.FTZ R90, R3.reuse, R90 ;  /* 0x0000005a035a7220 */ /* 0x040fe40000410000 */
[C---:B--2---:R-:W-:Y:S04]  /*e770*/  HMMA.16816.F32 R84, R16.reuse, R24, R84 ;  /* 0x000000181054723c */ /* 0x044fe80000001854 */
        /* <DEDUP_REMOVED lines=9> */
[C---:B---3--:R-:W-:Y:S03]  /*e810*/  HMMA.16816.F32 R92, R16.reuse, R28, R92 ;  /* 0x0000001c105c723c */ /* 0x048fe6000000185c */
[C---:B------:R-:W-:Y:S02]  /*e820*/  FMUL.FTZ R98, R3.reuse, R98 ;  /* 0x0000006203627220 */ /* 0x040fe40000410000 */
[----:B------:R-:W-:Y:S02]  /*e830*/  FMUL.FTZ R99, R3, R99 ;  /* 0x0000006303637220 */ /* 0x000fe40000410000 */
[--C-:B------:R-:W-:Y:S02]  /*e840*/  FFMA.FTZ R173, R173, c[0x0][0x2d0], -R156.reuse ;  /* 0x0000b400adad7a23 */ /* 0x100fe4000001089c */
[--C-:B------:R-:W-:Y:S03]  /*e850*/  FFMA.FTZ R174, R171, c[0x0][0x2d0], -R156.reuse ;  /* 0x0000b400abae7a23 */ /* 0x100fe6000001089c */
[----:B------:R-:W-:Y:S01]  /*e860*/  HMMA.16816.F32 R96, R16, R30, R96 ;  /* 0x0000001e1060723c */ /* 0x000fe20000001860 */
[----:B------:R-:W3:Y:S01]  /*e870*/  LDSM.16.MT88.4 R28, [R14+0x2900] ;  /* 0x002900000e1c783b */ /* 0x000ee20000004200 */
[----:B------:R-:W-:Y:S01]  /*e880*/  MUFU.EX2 R173, R173 ;  /* 0x000000ad00ad7308 */ /* 0x000fe20000000800 */
[--C-:B------:R-:W-:Y:S02]  /*e890*/  FFMA.FTZ R169, R169, c[0x0][0x2d0], -R156.reuse ;  /* 0x0000b400a9a97a23 */ /* 0x100fe4000001089c */
[--C-:B------:R-:W-:Y:S02]  /*e8a0*/  FFMA.FTZ R176, R167, c[0x0][0x2d0], -R156.reuse ;  /* 0x0000b400a7b07a23 */ /* 0x100fe4000001089c */
[----:B------:R-:W-:Y:S01]  /*e8b0*/  F2FP.PACK_AB R16, R158, R15 ;  /* 0x0000000f9e10723e */ /* 0x000fe200000000ff */
[--C-:B------:R-:W-:Y:S01]  /*e8c0*/  FFMA.FTZ R167, R172, c[0x0][0x2d0], -R141.reuse ;  /* 0x0000b400aca77a23 */ /* 0x100fe2000001088d */
[----:B----4-:R-:W-:Y:S03]  /*e8d0*/  F2FP.PACK_AB R18, R161, R160 ;  /* 0x000000a0a112723e */ /* 0x010fe600000000ff */
[----:B-----5:R-:W-:Y:S01]  /*e8e0*/  F2FP.PACK_AB R17, R162, R163 ;  /* 0x000000a3a211723e */ /* 0x020fe200000000ff */
[--C-:B------:R-:W-:Y:S01]  /*e8f0*/  FFMA.FTZ R172, R145, c[0x0][0x2d0], -R156.reuse ;  /* 0x0000b40091ac7a23 */ /* 0x100fe2000001089c */
[----:B------:R-:W-:Y:S01]  /*e900*/  F2FP.PACK_AB R19, R165, R164 ;  /* 0x000000a4a513723e */ /* 0x000fe200000000ff */
[--C-:B------:R-:W-:Y:S01]  /*e910*/  FFMA.FTZ R170, R170, c[0x0][0x2d0], -R141.reuse ;  /* 0x0000b400aaaa7a23 */ /* 0x100fe2000001088d */
[----:B------:R-:W4:Y:S01]  /*e920*/  MUFU.EX2 R174, R174 ;  /* 0x000000ae00ae7308 */ /* 0x000f220000000800 */
[--C-:B------:R-:W-:Y:S02]  /*e930*/  FFMA.FTZ R168, R168, c[0x0][0x2d0], -R141.reuse ;  /* 0x0000b400a8a87a23 */ /* 0x100fe4000001088d */
[--C-:B------:R-:W-:Y:S02]  /*e940*/  FFMA.FTZ R171, R166, c[0x0][0x2d0], -R141.reuse ;  /* 0x0000b400a6ab7a23 */ /* 0x100fe4000001088d */
[C---:B-1----:R-:W-:Y:S03]  /*e950*/  HMMA.16816.F32 R4, R16.reuse, R20, R4 ;  /* 0x000000141004723c */ /* 0x042fe60000001804 */
[--C-:B------:R-:W-:Y:S02]  /*e960*/  FFMA.FTZ R166, R147, c[0x0][0x2d0], -R156.reuse ;  /* 0x0000b40093a67a23 */ /* 0x100fe4000001089c */
[----:B------:R-:W-:Y:S01]  /*e970*/  LDSM.16.MT88.4 R144, [R181+UR4+0x5900] ;  /* 0x00590004b590783b */ /* 0x000fe20008004200 */
[----:B------:R-:W-:Y:S01]  /*e980*/  FFMA.FTZ R141, R140, c[0x0][0x2d0], -R141 ;  /* 0x0000b4008c8d7a23 */ /* 0x000fe2000001088d */
[----:B------:R-:W-:Y:S01]  /*e990*/  MUFU.EX2 R169, R169 ;  /* 0x000000a900a97308 */ /* 0x000fe20000000800 */
[C---:B------:R-:W-:Y:S04]  /*e9a0*/  HMMA.16816.F32 R8, R16.reuse, R22, R8 ;  /* 0x000000161008723c */ /* 0x040fe80000001808 */
[--C-:B------:R-:W-:Y:S01]  /*e9b0*/  FFMA.FTZ R159, R159, c[0x0][0x2d0], -R156.reuse ;  /* 0x0000b4009f9f7a23 */ /* 0x100fe2000001089c */
[----:B------:R-:W1:Y:S01]  /*e9c0*/  LDSM.16.MT88.4 R20, [R181+UR4+0x4900] ;  /* 0x00490004b514783b */ /* 0x000e620008004200 */
[----:B------:R-:W-:Y:S02]  /*e9d0*/  FFMA.FTZ R156, R143, c[0x0][0x2d0], -R156 ;  /* 0x0000b4008f9c7a23 */ /* 0x000fe4000001089c */
[C---:B--2---:R-:W-:Y:S01]  /*e9e0*/  HMMA.16816.F32 R100, R16.reuse, R24, R100 ;  /* 0x000000181064723c */ /* 0x044fe20000001864 */
[----:B------:R-:W-:Y:S03]  /*e9f0*/  MUFU.EX2 R179, R141 ;  /* 0x0000008d00b37308 */ /* 0x000fe60000000800 */
[----:B------:R-:W-:Y:S02]  /*ea00*/  FFMA.FTZ R151, R12, R203, R151 ;  /* 0x000000cb0c977223 */ /* 0x000fe40000010097 */
[----:B------:R-:W-:Y:S02]  /*ea10*/  FFMA.FTZ R155, R3, R204, R155 ;  /* 0x000000cc039b7223 */ /* 0x000fe4000001009b */
[C---:B------:R-:W-:Y:S01]  /*ea20*/  HMMA.16816.F32 R104, R16.reuse, R26, R104 ;  /* 0x0000001a1068723c */ /* 0x040fe20000001868 */
[----:B------:R-:W2:Y:S02]  /*ea30*/  LDSM.16.MT88.4 R24, [R13+0x4900] ;  /* 0x004900000d18783b */ /* 0x000ea40000004200 */
[----:B------:R-:W-:Y:S01]  /*ea40*/  MUFU.EX2 R175, R156 ;  /* 0x0000009c00af7308 */ /* 0x000fe20000000800 */
[----:B------:R-:W-:Y:S02]  /*ea50*/  FADD.FTZ R151, R150, R151 ;  /* 0x0000009796977221 */ /* 0x000fe40000010000 */
[----:B------:R-:W-:Y:S02]  /*ea60*/  FADD.FTZ R155, R154, R155 ;  /* 0x0000009b9a9b7221 */ /* 0x000fe40000010000 */
[C---:B------:R-:W-:Y:S04]  /*ea70*/  HMMA.16816.F32 R108, R16.reuse, R32, R108 ;  /* 0x00000020106c723c */ /* 0x040fe8000000186c */
[----:B------:R-:W-:Y:S01]  /*ea80*/  FADD.FTZ R152, R152, R155 ;  /* 0x0000009b98987221 */ /* 0x000fe20000010000 */
[----:B------:R5:W-:Y:S03]  /*ea90*/  MUFU.EX2 R156, R142 ;  /* 0x0000008e009c7308 */ /* 0x000be60000000800 */
[C---:B------:R-:W-:Y:S01]  /*eaa0*/  HMMA.16816.F32 R112, R16.reuse, R34, R112 ;  /* 0x000000221070723c */ /* 0x040fe20000001870 */
[----:B------:R-:W-:Y:S03]  /*eab0*/  LDSM.16.MT88.4 R32, [R14+0x4900] ;  /* 0x004900000e20783b */ /* 0x000fe60000004200 */
        /* <DEDUP_REMOVED lines=9> */
[----:B-----5:R-:W-:Y:S03]  /*eb50*/  LDSM.16.MT88.4 R140, [R14+0x3900] ;  /* 0x003900000e8c783b */ /* 0x020fe60000004200 */
[----:B------:R-:W5:Y:S01]  /*eb60*/  MUFU.EX2 R170, R170 ;  /* 0x000000aa00aa7308 */ /* 0x000f620000000800 */
[----:B------:R-:W-:Y:S03]  /*eb70*/  FADD.FTZ R164, R164, R163 ;  /* 0x000000a3a4a47221 */ /* 0x000fe60000010000 */
[C---:B------:R-:W-:Y:S01]  /*eb80*/  HMMA.16816.F32 R40, R16.reuse, R130, R40 ;  /* 0x000000821028723c */ /* 0x040fe20000001828 */
[----:B------:R-:W-:Y:S03]  /*eb90*/  LDSM.16.MT88.4 R128, [R14+0x1100] ;  /* 0x001100000e80783b */ /* 0x000fe60000004200 */
[----:B------:R-:W-:Y:S02]  /*eba0*/  FADD.FTZ R164, R165, R164 ;  /* 0x000000a4a5a47221 */ /* 0x000fe40000010000 */
[----:B------:R-:W-:Y:S02]  /*ebb0*/  MUFU.EX2 R168, R168 ;  /* 0x000000a800a87308 */ /* 0x000fe40000000800 */
[C---:B------:R-:W-:Y:S08]  /*ebc0*/  HMMA.16816.F32 R44, R16.reuse, R132, R44 ;  /* 0x00000084102c723c */ /* 0x040ff0000000182c */
[C---:B------:R-:W-:Y:S01]  /*ebd0*/  HMMA.16816.F32 R48, R16.reuse, R134, R48 ;  /* 0x000000861030723c */ /* 0x040fe20000001830 */
[----:B------:R-:W-:Y:S01]  /*ebe0*/  LDSM.16.MT88.4 R132, [R14+0x1900] ;  /* 0x001900000e84783b */ /* 0x000fe20000004200 */
[----:B------:R-:W1:Y:S06]  /*ebf0*/  MUFU.EX2 R171, R171 ;  /* 0x000000ab00ab7308 */ /* 0x000e6c0000000800 */
[C---:B------:R-:W-:Y:S04]  /*ec00*/  HMMA.16816.F32 R52, R16.reuse, R136, R52 ;  /* 0x000000881034723c */ /* 0x040fe80000001834 */
[----:B------:R-:W-:Y:S04]  /*ec10*/  MUFU.EX2 R159, R159 ;  /* 0x0000009f009f7308 */ /* 0x000fe80000000800 */
[C---:B------:R-:W-:Y:S01]  /*ec20*/  HMMA.16816.F32 R56, R16.reuse, R138, R56 ;  /* 0x0000008a1038723c */ /* 0x040fe20000001838 */
[----:B------:R-:W-:Y:S05]  /*ec30*/  LDSM.16.MT88.4 R136, [R180+UR4+0x3900] ;  /* 0x00390004b488783b */ /* 0x000fea0008004200 */
[----:B------:R-:W2:Y:S02]  /*ec40*/  MUFU.EX2 R166, R166 ;  /* 0x000000a600a67308 */ /* 0x000ea40000000800 */
[C---:B---3--:R-:W-:Y:S08]  /*ec50*/  HMMA.16816.F32 R60, R16.reuse, R28, R60 ;  /* 0x0000001c103c723c */ /* 0x048ff0000000183c */
[C---:B------:R-:W-:Y:S01]  /*ec60*/  HMMA.16816.F32 R64, R16.reuse, R30, R64 ;  /* 0x0000001e1040723c */ /* 0x040fe20000001840 */
[----:B------:R-:W3:Y:S01]  /*ec70*/  LDSM.16.MT88.4 R28, [R180+UR4+0x4900] ;  /* 0x00490004b41c783b */ /* 0x000ee20008004200 */
[----:B------:R-:W3:Y:S06]  /*ec80*/  MUFU.EX2 R172, R172 ;  /* 0x000000ac00ac7308 */ /* 0x000eec0000000800 */
[C---:B-1----:R-:W-:Y:S08]  /*ec90*/  HMMA.16816.F32 R68, R16.reuse, R20, R68 ;  /* 0x000000141044723c */ /* 0x042ff00000001844 */
[C---:B------:R-:W-:Y:S01]  /*eca0*/  HMMA.16816.F32 R72, R16.reuse, R22, R72 ;  /* 0x000000161048723c */ /* 0x040fe20000001848 */
[----:B------:R-:W1:Y:S07]  /*ecb0*/  LDSM.16.MT88.4 R20, [R181+UR4+0x1100] ;  /* 0x00110004b514783b */ /* 0x000e6e0008004200 */
[C---:B--2---:R-:W-:Y:S08]  /*ecc0*/  HMMA.16816.F32 R76, R16.reuse, R24, R76 ;  /* 0x00000018104c723c */ /* 0x044ff0000000184c */
[C---:B------:R-:W-:Y:S01]  /*ecd0*/  HMMA.16816.F32 R80, R16.reuse, R26, R80 ;  /* 0x0000001a1050723c */ /* 0x040fe20000001850 */
[----:B------:R-:W2:Y:S07]  /*ece0*/  LDSM.16.MT88.4 R24, [R180+UR4+0x1100] ;  /* 0x00110004b418783b */ /* 0x000eae0008004200 */
[C---:B---3--:R-:W-:Y:S08]  /*ecf0*/  HMMA.16816.F32 R84, R16.reuse, R28, R84 ;  /* 0x0000001c1054723c */ /* 0x048ff00000001854 */
[C---:B------:R-:W-:Y:S01]  /*ed00*/  HMMA.16816.F32 R88, R16.reuse, R30, R88 ;  /* 0x0000001e1058723c */ /* 0x040fe20000001858 */
[----:B------:R-:W3:Y:S07]  /*ed10*/  LDSM.16.MT88.4 R28, [R181+UR4+0x3100] ;  /* 0x00310004b51c783b */ /* 0x000eee0008004200 */
[C---:B------:R-:W-:Y:S08]  /*ed20*/  HMMA.16816.F32 R92, R16.reuse, R32, R92 ;  /* 0x00000020105c723c */ /* 0x040ff0000000185c */
[----:B------:R-:W-:Y:S01]  /*ed30*/  HMMA.16816.F32 R96, R16, R34, R96 ;  /* 0x000000221060723c */ /* 0x000fe20000001860 */
[----:B------:R-:W2:Y:S06]  /*ed40*/  LDSM.16.MT88.4 R32, [R13+0x3100] ;  /* 0x003100000d20783b */ /* 0x000eac0000004200 */
[----:B----4-:R-:W-:Y:S02]  /*ed50*/  F2FP.PACK_AB R16, R174, R173 ;  /* 0x000000adae10723e */ /* 0x010fe400000000ff */
[----:B------:R-:W-:Y:S03]  /*ed60*/  F2FP.PACK_AB R18, R176, R169 ;  /* 0x000000a9b012723e */ /* 0x000fe600000000ff */
[C---:B-----5:R-:W-:Y:S01]  /*ed70*/  F2FP.PACK_AB R17, R170.reuse, R167 ;  /* 0x000000a7aa11723e */ /* 0x060fe200000000ff */
[----:B------:R-:W-:Y:S01]  /*ed80*/  FADD.FTZ R167, R167, R164 ;  /* 0x000000a4a7a77221 */ /* 0x000fe20000010000 */
[C---:B------:R-:W-:Y:S03]  /*ed90*/  F2FP.PACK_AB R19, R171.reuse, R168 ;  /* 0x000000a8ab13723e */ /* 0x040fe600000000ff */
[----:B------:R-:W-:Y:S04]  /*eda0*/  FADD.FTZ R167, R170, R167 ;  /* 0x000000a7aaa77221 */ /* 0x000fe80000010000 */
[C---:B-1----:R-:W-:Y:S03]  /*edb0*/  HMMA.16816.F32 R4, R16.reuse, R20, R4 ;  /* 0x000000141004723c */ /* 0x042fe60000001804 */
[----:B------:R-:W-:Y:S04]  /*edc0*/  FADD.FTZ R168, R168, R167 ;  /* 0x000000a7a8a87221 */ /* 0x000fe80000010000 */
[----:B------:R-:W-:Y:S01]  /*edd0*/  FADD.FTZ R168, R171, R168 ;  /* 0x000000a8aba87221 */ /* 0x000fe20000010000 */
[C---:B------:R-:W-:Y:S01]  /*ede0*/  HMMA.16816.F32 R8, R16.reuse, R22, R8 ;  /* 0x000000161008723c */ /* 0x040fe20000001808 */
[----:B------:R-:W1:Y:S07]  /*edf0*/  LDSM.16.MT88.4 R20, [R180+UR4+0x3100] ;  /* 0x00310004b414783b */ /* 0x000e6e0008004200 */
[C---:B------:R-:W-:Y:S08]  /*ee00*/  HMMA.16816.F32 R100, R16.reuse, R124, R100 ;  /* 0x0000007c1064723c */ /* 0x040ff00000001864 */
[C---:B------:R-:W-:Y:S01]  /*ee10*/  HMMA.16816.F32 R104, R16.reuse, R126, R104 ;  /* 0x0000007e1068723c */ /* 0x040fe20000001868 */
[----:B------:R-:W-:Y:S07]  /*ee20*/  LDSM.16.MT88.4 R124, [R181+UR4+0x1900] ;  /* 0x00190004b57c783b */ /* 0x000fee0008004200 */
[C---:B--2---:R-:W-:Y:S08]  /*ee30*/  HMMA.16816.F32 R108, R16.reuse, R24, R108 ;  /* 0x00000018106c723c */ /* 0x044ff0000000186c */
        /* <DEDUP_REMOVED lines=23> */
[C---:B------:R-:W-:Y:S01]  /*efb0*/  HMMA.16816.F32 R88, R16.reuse, R22, R88 ;  /* 0x000000161058723c */ /* 0x040fe20000001858 */
[----:B------:R-:W1:Y:S07]  /*efc0*/  LDSM.16.MT88.4 R20, [R181+UR4+0x3900] ;  /* 0x00390004b514783b */ /* 0x000e6e0008004200 */
[C---:B--2---:R-:W-:Y:S08]  /*efd0*/  HMMA.16816.F32 R92, R16.reuse, R24, R92 ;  /* 0x00000018105c723c */ /* 0x044ff0000000185c */
[----:B------:R-:W-:Y:S01]  /*efe0*/  HMMA.16816.F32 R96, R16, R26, R96 ;  /* 0x0000001a1060723c */ /* 0x000fe20000001860 */
[----:B------:R-:W2:Y:S06]  /*eff0*/  LDSM.16.MT88.4 R24, [R13+0x3900] ;  /* 0x003900000d18783b */ /* 0x000eac0000004200 */
[----:B------:R-:W-:Y:S02]  /*f000*/  F2FP.PACK_AB R16, R166, R159 ;  /* 0x0000009fa610723e */ /* 0x000fe400000000ff */
[----:B------:R-:W-:Y:S03]  /*f010*/  F2FP.PACK_AB R18, R175, R172 ;  /* 0x000000acaf12723e */ /* 0x000fe600000000ff */
[C---:B------:R-:W-:Y:S01]  /*f020*/  F2FP.PACK_AB R17, R178.reuse, R177 ;  /* 0x000000b1b211723e */ /* 0x040fe200000000ff */
[----:B------:R-:W-:Y:S01]  /*f030*/  FADD.FTZ R177, R177, R168 ;  /* 0x000000a8b1b17221 */ /* 0x000fe20000010000 */
[C---:B------:R-:W-:Y:S03]  /*f040*/  F2FP.PACK_AB R19, R179.reuse, R156 ;  /* 0x0000009cb313723e */ /* 0x040fe600000000ff */
[----:B------:R-:W-:Y:S04]  /*f050*/  FADD.FTZ R177, R178, R177 ;  /* 0x000000b1b2b17221 */ /* 0x000fe80000010000 */
[C---:B------:R-:W-:Y:S01]  /*f060*/  HMMA.16816.F32 R128, R16.reuse, R124, R4 ;  /* 0x0000007c1080723c */ /* 0x040fe20000001804 */
[----:B------:R-:W5:Y:S02]  /*f070*/  LDSM.16.MT88.4 R4, [R13+0x5900] ;  /* 0x005900000d04783b */ /* 0x000f640000004200 */
[----:B------:R-:W-:Y:S04]  /*f080*/  FADD.FTZ R156, R156, R177 ;  /* 0x000000b19c9c7221 */ /* 0x000fe80000010000 */
[----:B------:R-:W-:Y:S01]  /*f090*/  FADD.FTZ R204, R179, R156 ;  /* 0x0000009cb3cc7221 */ /* 0x000fe20000010000 */
[C---:B------:R-:W-:Y:S01]  /*f0a0*/  HMMA.16816.F32 R124, R16.reuse, R126, R8 ;  /* 0x0000007e107c723c */ /* 0x040fe20000001808 */
[----:B------:R-:W1:Y:S07]  /*f0b0*/  LDSM.16.MT88.4 R8, [R180+UR4+0x5900] ;  /* 0x00590004b408783b */ /* 0x000e6e0008004200 */
[C---:B---3--:R-:W-:Y:S08]  /*f0c0*/  HMMA.16816.F32 R100, R16.reuse, R28, R100 ;  /* 0x0000001c1064723c */ /* 0x048ff00000001864 */
[C---:B------:R-:W-:Y:S08]  /*f0d0*/  HMMA.16816.F32 R104, R16.reuse, R30, R104 ;  /* 0x0000001e1068723c */ /* 0x040ff00000001868 */
[C---:B----4-:R-:W-:Y:S08]  /*f0e0*/  HMMA.16816.F32 R108, R16.reuse, R32, R108 ;  /* 0x00000020106c723c */ /* 0x050ff0000000186c */
        /* <DEDUP_REMOVED lines=14> */
[C---:B-----5:R-:W-:Y:S07]  /*f1d0*/  HMMA.16816.F32 R76, R16.reuse, R4, R76 ;  /* 0x00000004104c723c */ /* 0x060fee000000184c */
[----:B------:R-:W-:Y:S01]  /*f1e0*/  FADD.FTZ R4, R148, R151 ;  /* 0x0000009794047221 */ /* 0x000fe20000010000 */
[C---:B------:R-:W-:Y:S04]  /*f1f0*/  HMMA.16816.F32 R80, R16.reuse, R6, R80 ;  /* 0x000000061050723c */ /* 0x040fe80000001850 */
[----:B------:R-:W-:Y:S04]  /*f200*/  FADD.FTZ R4, R153, R4 ;  /* 0x0000000499047221 */ /* 0x000fe80000010000 */
[C---:B------:R-:W-:Y:S04]  /*f210*/  HMMA.16816.F32 R84, R16.reuse, R8, R84 ;  /* 0x000000081054723c */ /* 0x040fe80000001854 */
[----:B------:R-:W-:Y:S04]  /*f220*/  FADD.FTZ R3, R15, R4 ;  /* 0x000000040f037221 */ /* 0x000fe80000010000 */
[C---:B------:R-:W-:Y:S04]  /*f230*/  HMMA.16816.F32 R88, R16.reuse, R10, R88 ;  /* 0x0000000a1058723c */ /* 0x040fe80000001858 */
[----:B------:R-:W-:Y:S04]  /*f240*/  FADD.FTZ R3, R158, R3 ;  /* 0x000000039e037221 */ /* 0x000fe80000010000 */
[----:B------:R-:W-:Y:S01]  /*f250*/  FADD.FTZ R4, R160, R3 ;  /* 0x00000003a0047221 */ /* 0x000fe20000010000 */
[----:B------:R-:W-:Y:S01]  /*f260*/  IADD3 R3, R209, -0x2, RZ ;  /* 0xfffffffed1037810 */ /* 0x000fe20007ffe0ff */
[C---:B-1----:R-:W-:Y:S03]  /*f270*/  HMMA.16816.F32 R92, R16.reuse, R20, R92 ;  /* 0x00000014105c723c */ /* 0x042fe6000000185c */
[----:B------:R-:W-:Y:S01]  /*f280*/  FADD.FTZ R4, R161, R4 ;  /* 0x00000004a1047221 */ /* 0x000fe20000010000 */
[----:B------:R-:W-:Y:S03]  /*f290*/  ISETP.GE.AND P0, PT, R3, R190, PT ;  /* 0x000000be0300720c */ /* 0x000fe60003f06270 */
        /* <DEDUP_REMOVED lines=24> */
[----:B------:R1:W2:Y:S04]  /*f420*/  @!P2 LDG.E R195, [R4.64] ;  /* 0x0000000e04c3a981 */ /* 0x0002a8000c1e1900 */
        /* <DEDUP_REMOVED lines=16> */
[----:B------:R-:W3:Y:S04]  /*f530*/  SHFL.IDX PT, R6, R16, 0x1, 0x181f ;  /* 0x00381f0010067f89 */ /* 0x000ee800000e0000 */
[----:B------:R-:W4:Y:S01]  /*f540*/  SHFL.IDX PT, R3, R7, 0x1, 0x181f ;  /* 0x00381f0007037f89 */ /* 0x000f2200000e0000 */
[CC--:B-1----:R-:W-:Y:S05]  /*f550*/  IADD3 R12, P0, R8.reuse, R210.reuse, RZ ;  /* 0x000000d2080c7210 */ /* 0x0c2fea0007f1e0ff */
[C-C-:B--2---:R-:W-:Y:S01]  /*f560*/  IMAD.X R13, R5.reuse, 0x1, R207.reuse, P0 ;  /* 0x00000001050d7824 */ /* 0x144fe200000e06cf */
[C---:B------:R-:W-:Y:S05]  /*f570*/  IADD3 R10, P0, R8.reuse, R211, RZ ;  /* 0x000000d3080a7210 */ /* 0x040fea0007f1e0ff */
[C---:B------:R-:W-:Y:S01]  /*f580*/  IMAD.X R11, R5.reuse, 0x1, R208, P0 ;  /* 0x00000001050b7824 */ /* 0x040fe200000e06d0 */
[----:B------:R-:W-:Y:S05]  /*f590*/  IADD3 R8, P0, R8, R205, RZ ;  /* 0x000000cd08087210 */ /* 0x000fea0007f1e0ff */
[--C-:B------:R-:W-:Y:S01]  /*f5a0*/  IMAD.X R9, R5, 0x1, R206.reuse, P0 ;  /* 0x0000000105097824 */ /* 0x100fe200000e06ce */
[----:B---3--:R-:W-:Y:S01]  /*f5b0*/  IADD3 R14, P0, R6, R210, RZ ;  /* 0x000000d2060e7210 */ /* 0x008fe20007f1e0ff */
[----:B------:R-:W-:Y:S04]  /*f5c0*/  IMAD.SHL.U32 R5, R4, 0x2, RZ ;  /* 0x0000000204057824 */ /* 0x000fe800078e00ff */
[C---:B----4-:R-:W-:Y:S01]  /*f5d0*/  IMAD.X R15, R3.reuse, 0x1, R207, P0 ;  /* 0x00000001030f7824 */ /* 0x050fe200000e06cf */
[----:B------:R1:W-:Y:S01]  /*f5e0*/  LDGSTS.E.BYPASS.LTC128B.128 [R5+0xc100], [R12.64], !P5 ;  /* 0x0c1000000c057fae */ /* 0x0003e2000e901d4e */
[C---:B------:R-:W-:Y:S03]  /*f5f0*/  IADD3 R16, P0, R6.reuse, R211, RZ ;  /* 0x000000d306107210 */ /* 0x040fe60007f1e0ff */
[----:B------:R1:W-:Y:S01]  /*f600*/  LDGSTS.E.BYPASS.LTC128B.128 [R5+0xe100], [R10.64], !P4 ;  /* 0x0e1000000a057fae */ /* 0x0003e2000e101d4e */
[C---:B------:R-:W-:Y:S02]  /*f610*/  IADD3.X R17, R3.reuse, R208, RZ, P0, !PT ;  /* 0x000000d003117210 */ /* 0x040fe400007fe4ff */
[----:B------:R-:W-:Y:S01]  /*f620*/  IADD3 R6, P0, R6, R205, RZ ;  /* 0x000000cd06067210 */ /* 0x000fe20007f1e0ff */
[----:B------:R1:W-:Y:S04]  /*f630*/  LDGSTS.E.BYPASS.LTC128B.128 [R5+0x10100], [R8.64], !P6 ;  /* 0x1010000008057fae */ /* 0x0003e8000f101d4e */
[----:B------:R1:W-:Y:S01]  /*f640*/  LDGSTS.E.BYPASS.LTC128B.128 [R5+0xd100], [R14.64], !P5 ;  /* 0x0d1000000e057fae */ /* 0x0003e2000e901d4e */
[----:B------:R-:W-:Y:S03]  /*f650*/  IMAD.X R7, R3, 0x1, R206, P0 ;  /* 0x0000000103077824 */ /* 0x000fe600000e06ce */
[----:B------:R1:W-:Y:S04]  /*f660*/  LDGSTS.E.BYPASS.LTC128B.128 [R5+0xf100], [R16.64], !P4 ;  /* 0x0f10000010057fae */ /* 0x0003e8000e101d4e */
[----:B------:R1:W-:Y:S02]  /*f670*/  LDGSTS.E.BYPASS.LTC128B.128 [R5+0x11100], [R6.64], !P6 ;  /* 0x1110000006057fae */ /* 0x0003e4000f101d4e */
.L_x_2529:
        /* <DEDUP_REMOVED lines=9> */
.L_x_2519:
        /* <DEDUP_REMOVED lines=122> */
.L_x_2479:
        /* <DEDUP_REMOVED lines=165> */
.L_x_2532:
        /* <DEDUP_REMOVED lines=146> */
.L_x_2534:
[----:B--2---:R-:W-:Y:S05]  /*11220*/  BSYNC B0 ;  /* 0x0000000000007941 */ /* 0x004fea0003800000 */
.L_x_2533:
        /* <DEDUP_REMOVED lines=23> */
.L_x_2536:
[----:B------:R-:W-:Y:S05]  /*113a0*/  BSYNC B0 ;  /* 0x0000000000007941 */ /* 0x000fea0003800000 */
.L_x_2535:
        /* <DEDUP_REMOVED lines=23> */
.L_x_2538:
[----:B------:R-:W-:Y:S05]  /*11520*/  BSYNC B0 ;  /* 0x0000000000007941 */ /* 0x000fea0003800000 */
.L_x_2537:
        /* <DEDUP_REMOVED lines=24> */
.L_x_2531:
        /* <DEDUP_REMOVED lines=31> */
.L_x_2539:
        /* <DEDUP_REMOVED lines=43> */
.L_x_2541:
[----:B------:R-:W-:Y:S05]  /*11b50*/  BSYNC B0 ;  /* 0x0000000000007941 */ /* 0x000fea0003800000 */
.L_x_2540:
        /* <DEDUP_REMOVED lines=70> */
.L_x_2543:
[----:B------:R-:W-:Y:S05]  /*11fc0*/  BSYNC B0 ;  /* 0x0000000000007941 */ /* 0x000fea0003800000 */
.L_x_2542:
        /* <DEDUP_REMOVED lines=21> */
.L_x_2545:
[----:B------:R-:W-:Y:S05]  /*12120*/  BSYNC B0 ;  /* 0x0000000000007941 */ /* 0x000fea0003800000 */
.L_x_2544:
        /* <DEDUP_REMOVED lines=21> */
.L_x_2547:
[----:B------:R-:W-:Y:S05]  /*12280*/  BSYNC B0 ;  /* 0x0000000000007941 */ /* 0x000fea0003800000 */
.L_x_2546:
        /* <DEDUP_REMOVED lines=22> */
.L_x_2548:
        /* <DEDUP_REMOVED lines=9> */
.L_x_3025:


//--------------------- .text._ZN7cutlass13device_kernelIN5flash19enable_sm80_to_sm89INS1_16FlashAttnFwdSm80INS1_25CollectiveMainloopFwdSm80ILi8ELi2ELb0EN4cute5tupleIJNS5_1CILi128EEENS7_ILi64EEENS7_ILi192EEEEEELi192ENS_6half_tEfNS_4arch4Sm80ELb0ELb1ELb0ELb1ELb1ELb1ELb1ELb0EEENS1_21CollectiveEpilogueFwdINS6_IJS8_SA_S9_EEENS6_IJNS7_ILi1EEESI_SI_EEESC_SE_Li256ELb1ELb1ELb0ELb0EEENS1_19SingleTileSchedulerILb1ELb0ELb1ELi128EEEEEEEEEvNT_6ParamsE --------------------------
	.section	.text._ZN7cutlass13device_kernelIN5flash19enable_sm80_to_sm89INS1_16FlashAttnFwdSm80INS1_25CollectiveMainloopFwdSm80ILi8ELi2ELb0EN4cute5tupleIJNS5_1CILi128EEENS7_ILi64EEENS7_ILi192EEEEEELi192ENS_6half_tEfNS_4arch4Sm80ELb0ELb1ELb0ELb1ELb1ELb1ELb1ELb0EEENS1_21CollectiveEpilogueFwdINS6_IJS8_SA_S9_EEENS6_IJNS7_ILi1EEESI_SI_EEESC_SE_Li256ELb1ELb1ELb0ELb0EEENS1_19SingleTileSchedulerILb1ELb0ELb1ELi128EEEEEEEEEvNT_6ParamsE,"ax",@progbits
	.sectioninfo	@"SHI_REGISTERS=229"
	.align	128
.text._ZN7cutlass13device_kernelIN5flash19enable_sm80_to_sm89INS1_16FlashAttnFwdSm80INS1_25CollectiveMainloopFwdSm80ILi8ELi2ELb0EN4cute5tupleIJNS5_1CILi128EEENS7_ILi64EEENS7_ILi192EEEEEELi192ENS_6half_tEfNS_4arch4Sm80ELb0ELb1ELb0ELb1ELb1ELb1ELb1ELb0EEENS1_21CollectiveEpilogueFwdINS6_IJS8_SA_S9_EEENS6_IJNS7_ILi1EEESI_SI_EEESC_SE_Li256ELb1ELb1ELb0ELb0EEENS1_19SingleTileSchedulerILb1ELb0ELb1ELi128EEEEEEEEEvNT_6ParamsE:
        .type           _ZN7cutlass13device_kernelIN5flash19enable_sm80_to_sm89INS1_16FlashAttnFwdSm80INS1_25CollectiveMainloopFwdSm80ILi8ELi2ELb0EN4cute5tupleIJNS5_1CILi128EEENS7_ILi64EEENS7_ILi192EEEEEELi192ENS_6half_tEfNS_4arch4Sm80ELb0ELb1ELb0ELb1ELb1ELb1ELb1ELb0EEENS1_21CollectiveEpilogueFwdINS6_IJS8_SA_S9_EEENS6_IJNS7_ILi1EEESI_SI_EEESC_SE_Li256ELb1ELb1ELb0ELb0EEENS1_19SingleTileSchedulerILb1ELb0ELb1ELi128EEEEEEEEEvNT_6ParamsE,@function
        .size           _ZN7cutlass13device_kernelIN5flash19enable_sm80_to_sm89INS1_16FlashAttnFwdSm80INS1_25CollectiveMainloopFwdSm80ILi8ELi2ELb0EN4cute5tupleIJNS5_1CILi128EEENS7_ILi64EEENS7_ILi192EEEEEELi192ENS_6half_tEfNS_4arch4Sm80ELb0ELb1ELb0ELb1ELb1ELb1ELb1ELb0EEENS1_21CollectiveEpilogueFwdINS6_IJS8_SA_S9_EEENS6_IJNS7_ILi1EEESI_SI_EEESC_SE_Li256ELb1ELb1ELb0ELb0EEENS1_19SingleTileSchedulerILb1ELb0ELb1ELi128EEEEEEEEEvNT_6ParamsE,(.L_x_3026 - _ZN7cutlass13device_kernelIN5flash19enable_sm80_to_sm89INS1_16FlashAttnFwdSm80INS1_25CollectiveMainloopFwdSm80ILi8ELi2ELb0EN4cute5tupleIJNS5_1CILi128EEENS7_ILi64EEENS7_ILi192EEEEEELi192ENS_6half_tEfNS_4arch4Sm80ELb0ELb1ELb0ELb1ELb1ELb1ELb1ELb0EEENS1_21CollectiveEpilogueFwdINS6_IJS8_SA_S9_EEENS6_IJNS7_ILi1EEESI_SI_EEESC_SE_Li256ELb1ELb1ELb0ELb0EEENS1_19SingleTileSchedulerILb1ELb0ELb1ELi128EEEEEEEEEvNT_6ParamsE)
        .other          _ZN7cutlass13device_kernelIN5flash19enable_sm80_to_sm89INS1_16FlashAttnFwdSm80INS1_25CollectiveMainloopFwdSm80ILi8ELi2ELb0EN4cute5tupleIJNS5_1CILi128EEENS7_ILi64EEENS7_ILi192EEEEEELi192ENS_6half_tEfNS_4arch4Sm80ELb0ELb1ELb0ELb1ELb1ELb1ELb1ELb0EEENS1_21CollectiveEpilogueFwdINS6_IJS8_SA_S9_EEENS6_IJNS7_ILi1EEESI_SI_EEESC_SE_Li256ELb1ELb1ELb0ELb0EEENS1_19SingleTileSchedulerILb1ELb0ELb1ELi128EEEEEEEEEvNT_6ParamsE,@"STO_CUDA_ENTRY STV_DEFAULT"
_ZN7cutlass13device_kernelIN5flash19enable_sm80_to_sm89INS1_16FlashAttnFwdSm80INS1_25CollectiveMainloopFwdSm80ILi8ELi2ELb0EN4cute5tupleIJNS5_1CILi128EEENS7_ILi64EEENS7_ILi192EEEEEELi192ENS_6half_tEfNS_4arch4Sm80ELb0ELb1ELb0ELb1ELb1ELb1ELb1ELb0EEENS1_21CollectiveEpilogueFwdINS6_IJS8_SA_S9_EEENS6_IJNS7_ILi1EEESI_SI_EEESC_SE_Li256ELb1ELb1ELb0ELb0EEENS1_19SingleTileSchedulerILb1ELb0ELb1ELi128EEEEEEEEEvNT_6ParamsE:
        /* <DEDUP_REMOVED lines=20> */
.L_x_2550:
        /* <DEDUP_REMOVED lines=13> */
.L_x_2552:
[----:B------:R-:W-:Y:S02]  /*0210*/  ULDC UR5, c[0x0][0x54c] ;  /* 0x0001530000057ab9 */ /* 0x000fe40000000800 */
.L_x_2551:
[----:B------:R-:W-:Y:S02]  /*0220*/  ULDC UR4, c[0x0][0x548] ;  /* 0x0001520000047ab9 */ /* 0x000fe40000000800 */
[----:B------:R-:W-:-:S02]  /*0230*/  USHF.L.U32 UR15, UR12, 0x7, URZ ;  /* 0x000000070c0f7899 */ /* 0x000fc4000800063f */
[----:B------:R-:W-:-:S04]  /*0240*/  UIMAD UR4, UR5, UR4, URZ ;  /* 0x00000004050472a4 */ /* 0x000fc8000f8e023f */
[----:B------:R-:W-:-:S04]  /*0250*/  UISETP.GE.AND UP0, UPT, UR15, UR4, UPT ;  /* 0x000000040f00728c */ /* 0x000fc8000bf06270 */
[----:B------:R-:W-:Y:S01]  /*0260*/  USEL UR9, UR9, 0xffffffff, !UP0 ;  /* 0xffffffff09097887 */ /* 0x000fe2000c000000 */
[----:B------:R-:W-:Y:S05]  /*0270*/  BRA `(.L_x_2553) ;  /* 0x000001b000007947 */ /* 0x000fea0003800000 */
.L_x_2549:
        /* <DEDUP_REMOVED lines=8> */
.L_x_2554:
        /* <DEDUP_REMOVED lines=13> */
.L_x_2556:
[----:B------:R-:W-:Y:S02]  /*03d0*/  ULDC UR5, c[0x0][0x54c] ;  /* 0x0001530000057ab9 */ /* 0x000fe40000000800 */
.L_x_2555:
[----:B------:R-:W-:Y:S02]  /*03e0*/  ULDC UR4, c[0x0][0x548] ;  /* 0x0001520000047ab9 */ /* 0x000fe40000000800 */
[----:B------:R-:W-:-:S02]  /*03f0*/  USHF.L.U32 UR15, UR12, 0x7, URZ ;  /* 0x000000070c0f7899 */ /* 0x000fc4000800063f */
[----:B------:R-:W-:-:S04]  /*0400*/  UIMAD UR4, UR5, UR4, URZ ;  /* 0x00000004050472a4 */ /* 0x000fc8000f8e023f */
[----:B------:R-:W-:-:S04]  /*0410*/  UISETP.GE.AND UP0, UPT, UR15, UR4, UPT ;  /* 0x000000040f00728c */ /* 0x000fc8000bf06270 */
[----:B------:R-:W-:-:S06]  /*0420*/  USEL UR9, UR9, 0xffffffff, !UP0 ;  /* 0xffffffff09097887 */ /* 0x000fcc000c000000 */
.L_x_2553:
        /* <DEDUP_REMOVED lines=61> */
.L_x_2557:
[----:B------:R-:W-:-:S04]  /*0800*/  ISETP.NE.U32.AND P1, PT, RZ, c[0x0][0x368], PT ;  /* 0x0000da00ff007a0c */ /* 0x000fc80003f25070 */
[----:B------:R-:W-:-:S13]  /*0810*/  ISETP.NE.AND.EX P1, PT, RZ, c[0x0][0x36c], PT, P1 ;  /* 0x0000db00ff007a0c */ /* 0x000fda0003f25310 */
[----:B------:R-:W-:Y:S05]  /*0820*/  @!P1 BRA `(.L_x_2558) ;  /* 0x0000006000009947 */ /* 0x000fea0003800000 */
[----:B------:R-:W-:Y:S02]  /*0830*/  ULDC.64 UR4, c[0x0][0x368] ;  /* 0x0000da0000047ab9 */ /* 0x000fe40000000a00 */
[----:B------:R-:W-:-:S06]  /*0840*/  UIMAD.WIDE UR4, UR9, UR6, UR4 ;  /* 0x00000006090472a5 */ /* 0x000fcc000f8e0204 */
[----:B---3--:R-:W-:Y:S02]  /*0850*/  MOV R2, UR4 ;  /* 0x0000000400027c02 */ /* 0x008fe40008000f00 */
[----:B------:R-:W-:-:S05]  /*0860*/  MOV R3, UR5 ;  /* 0x0000000500037c02 */ /* 0x000fca0008000f00 */
[----:B------:R2:W5:Y:S01]  /*0870*/  LDG.E R9, [R2.64] ;  /* 0x0000000a02097981 */ /* 0x000562000c1e1900 */
[----:B------:R-:W-:Y:S05]  /*0880*/  BRA `(.L_x_2559) ;  /* 0x0000004000007947 */ /* 0x000fea0003800000 */
.L_x_2558:
[----:B------:R-:W-:Y:S05]  /*0890*/  @!P4 BRA `(.L_x_2559) ;  /* 0x000000300000c947 */ /* 0x000fea0003800000 */
[----:B------:R-:W2:Y:S04]  /*08a0*/  LDG.E R9, [R2.64] ;  /* 0x0000000a02097981 */ /* 0x000ea8000c1e1900 */
[----:B---3--:R-:W2:Y:S02]  /*08b0*/  LDG.E R4, [R2.64+0x4] ;  /* 0x0000040a02047981 */ /* 0x008ea4000c1e1900 */
[----:B--2---:R-:W-:Y:S02]  /*08c0*/  IADD3 R9, -R9, R4, RZ ;  /* 0x0000000409097210 */ /* 0x004fe40007ffe1ff */
.L_x_2559:
[----:B---3--:R-:W3:Y:S01]  /*08d0*/  @P0 LDG.E R4, [R10.64] ;  /* 0x0000000a0a040981 */ /* 0x008ee2000c1e1900 */
[----:B------:R-:W-:-:S03]  /*08e0*/  ULDC.64 UR4, c[0x0][0x378] ;  /* 0x0000de0000047ab9 */ /* 0x000fc60000000a00 */
[----:B--2---:R-:W2:Y:S01]  /*08f0*/  @P0 LDG.E R3, [R10.64+0x4] ;  /* 0x0000040a0a030981 */ /* 0x004ea2000c1e1900 */
        /* <DEDUP_REMOVED lines=10> */
[----:B------:R-:W-:Y:S01]  /*09a0*/  IMAD.MOV.U32 R191, RZ, RZ, c[0x0][0x32c] ;  /* 0x0000cb00ffbf7624 */ /* 0x000fe200078e00ff */
[----:B------:R-:W-:Y:S01]  /*09b0*/  UISETP.NE.AND UP2, UPT, UR4, 0x1, UPT ;  /* 0x000000010400788c */ /* 0x000fe2000bf45270 */
[----:B------:R-:W-:Y:S01]  /*09c0*/  IMAD.IADD R2, R9, 0x1, -R192 ;  /* 0x0000000109027824 */ /* 0x000fe200078e0ac0 */
[----:B------:R-:W-:Y:S01]  /*09d0*/  LOP3.LUT R84, R84, 0xffffff7f, RZ, 0xc0, !PT ;  /* 0xffffff7f54547812 */ /* 0x000fe200078ec0ff */
[----:B------:R-:W-:Y:S01]  /*09e0*/  ULDC.64 UR4, c[0x0][0x2c8] ;  /* 0x0000b20000047ab9 */ /* 0x000fe20000000a00 */
[----:B------:R-:W-:-:S07]  /*09f0*/  ISETP.GE.AND P2, PT, R191, 0x1, PT ;  /* 0x00000001bf00780c */ /* 0x000fce0003f46270 */
[----:B------:R-:W-:-:S06]  /*0a00*/  @UP2 UIADD3 UR13, UR15, 0x7f, URZ ;  /* 0x0000007f0f0d2890 */ /* 0x000fcc000fffe03f */
[----:B------:R-:W-:Y:S01]  /*0a10*/  @P2 LOP3.LUT R84, R84, 0x80, RZ, 0xfc, !PT ;  /* 0x0000008054542812 */ /* 0x000fe200078efcff */
[----:B---3--:R-:W3:Y:S08]  /*0a20*/  @P0 R2UR UR7, R4 ;  /* 0x00000000040703c2 */ /* 0x008ef000000e0000 */
[----:B--2---:R-:W3:Y:S02]  /*0a30*/  @P0 R2UR UR18, R3 ;  /* 0x00000000031203c2 */ /* 0x004ee400000e0000 */
[----:B---3--:R-:W-:-:S02]  /*0a40*/  @UP1 UIADD3 UR17, -UR7, UR18, URZ ;  /* 0x0000001207111290 */ /* 0x008fc4000fffe13f */
[----:B------:R-:W-:Y:S02]  /*0a50*/  UIMAD.WIDE.U32 UR18, UR13, UR4, URZ ;  /* 0x000000040d1272a5 */ /* 0x000fe4000f8e003f */
[----:B------:R-:W-:Y:S02]  /*0a60*/  UIADD3 UR4, UR15, 0x7f, URZ ;  /* 0x0000007f0f047890 */ /* 0x000fe4000fffe03f */
[----:B------:R-:W-:Y:S01]  /*0a70*/  IADD3 R190, R2, UR17, RZ ;  /* 0x0000001102be7c10 */ /* 0x000fe2000fffe0ff */
[----:B------:R-:W-:-:S03]  /*0a80*/  @UP2 USHF.R.U32.HI UR4, URZ, UR5, UR19 ;  /* 0x000000053f042299 */ /* 0x000fc60008011613 */
[----:B------:R-:W-:-:S04]  /*0a90*/  IADD3 R87, R190, 0x1, -R193 ;  /* 0x00000001be577810 */ /* 0x000fc80007ffe8c1 */
[----:B------:R-:W-:-:S04]  /*0aa0*/  IADD3 R4, R87, UR4, RZ ;  /* 0x0000000457047c10 */ /* 0x000fc8000fffe0ff */
[----:B------:R-:W-:Y:S01]  /*0ab0*/  IADD3 R5, R4, c[0x0][0x328], RZ ;  /* 0x0000ca0004057a10 */ /* 0x000fe20007ffe0ff */
[----:B------:R-:W-:Y:S05]  /*0ac0*/  @!P2 BRA `(.L_x_2560) ;  /* 0x000000e00000a947 */ /* 0x000fea0003800000 */
[C---:B----4-:R-:W-:Y:S02]  /*0ad0*/  ISETP.GT.AND P0, PT, R4.reuse, RZ, PT ;  /* 0x000000ff0400720c */ /* 0x050fe40003f04270 */
        /* <DEDUP_REMOVED lines=8> */
.L_x_2561:
[----:B------:R-:W-:-:S13]  /*0b60*/  ISETP.NE.AND P0, PT, R191, 0x1, PT ;  /* 0x00000001bf00780c */ /* 0x000fda0003f05270 */
[----:B------:R-:W-:-:S05]  /*0b70*/  @P0 IMAD.HI.U32 R3, R6, c[0x0][0x330], RZ ;  /* 0x0000cc0006030a27 */ /* 0x000fca00078e00ff */
[----:B------:R-:W-:-:S05]  /*0b80*/  @P0 SHF.R.U32.HI R6, RZ, c[0x0][0x334], R3 ;  /* 0x0000cd00ff060a19 */ /* 0x000fca0000011603 */
.L_x_2562:
[----:B------:R-:W-:-:S05]  /*0b90*/  IMAD R6, R6, R191, c[0x0][0x32c] ;  /* 0x0000cb0006067624 */ /* 0x000fca00078e02bf */
[----:B------:R-:W-:Y:S02]  /*0ba0*/  IMNMX R5, R5, R6, PT ;  /* 0x0000000605057217 */ /* 0x000fe40003800200 */
.L_x_2560:
[----:B----4-:R-:W-:Y:S01]  /*0bb0*/  ULDC.64 UR4, c[0x0][0x2c8] ;  /* 0x0000b20000047ab9 */ /* 0x010fe20000000a00 */
        /* <DEDUP_REMOVED lines=20> */
.L_x_2564:
[----:B------:R-:W-:-:S13]  /*0d00*/  ISETP.NE.AND P0, PT, R191, 0x1, PT ;  /* 0x00000001bf00780c */ /* 0x000fda0003f05270 */
[----:B------:R-:W-:-:S05]  /*0d10*/  @P0 IMAD.HI.U32 R3, R4, c[0x0][0x330], RZ ;  /* 0x0000cc0004030a27 */ /* 0x000fca00078e00ff */
[----:B------:R-:W-:-:S05]  /*0d20*/  @P0 SHF.R.U32.HI R4, RZ, c[0x0][0x334], R3 ;  /* 0x0000cd00ff040a19 */ /* 0x000fca0000011603 */
.L_x_2565:
[----:B------:R-:W-:-:S05]  /*0d30*/  IMAD R3, R4, c[0x0][0x32c], RZ ;  /* 0x0000cb0004037a24 */ /* 0x000fca00078e02ff */
[----:B------:R-:W-:Y:S02]  /*0d40*/  IMNMX R6, R6, R3, !PT ;  /* 0x0000000306067217 */ /* 0x000fe40007800200 */
.L_x_2563:
        /* <DEDUP_REMOVED lines=43> */
[----:B------:R-:W-:Y:S01]  /*1000*/  USEL UR18, UR13, URZ, !UP1 ;  /* 0x0000003f0d127287 */ /* 0x000fe2000c800000 */
[----:B------:R-:W-:Y:S01]  /*1010*/  IMAD.MOV.U32 R92, RZ, RZ, c[0x0][0x238] ;  /* 0x00008e00ff5c7624 */ /* 0x000fe200078e00ff */
[----:B------:R-:W-:Y:S01]  /*1020*/  UIMAD UR20, UR8, UR5, UR4 ;  /* 0x00000005081472a4 */ /* 0x000fe2000f8e0204 */
[----:B------:R-:W-:Y:S01]  /*1030*/  IMAD.IADD R14, R82, 0x1, -R15 ;  /* 0x00000001520e7824 */ /* 0x000fe200078e0a0f */
[----:B------:R-:W-:Y:S01]  /*1040*/  LEA.HI.X.SX32 R2, R13, R2, 0x1, P0 ;  /* 0x000000020d027211 */ /* 0x000fe200000f0eff */
[----:B------:R-:W-:Y:S01]  /*1050*/  ULDC.64 UR4, c[0x0][0x248] ;  /* 0x0000920000047ab9 */ /* 0x000fe20000000a00 */
[----:B------:R-:W-:Y:S01]  /*1060*/  IMAD.MOV.U32 R99, RZ, RZ, 0x6 ;  /* 0x00000006ff637424 */ /* 0x000fe200078e00ff */
[----:B------:R-:W-:Y:S01]  /*1070*/  UIMAD UR4, UR18, UR4, URZ ;  /* 0x00000004120472a4 */ /* 0x000fe2000f8e023f */
[----:B------:R-:W-:Y:S01]  /*1080*/  IMAD.SHL.U32 R14, R14, 0x8, RZ ;  /* 0x000000080e0e7824 */ /* 0x000fe200078e00ff */
[----:B------:R-:W-:Y:S01]  /*1090*/  UIMAD UR6, UR14, UR6, URZ ;  /* 0x000000060e0672a4 */ /* 0x000fe2000f8e023f */
[C---:B------:R-:W-:Y:S01]  /*10a0*/  IMAD R0, R2.reuse, c[0x0][0x238], RZ ;  /* 0x00008e0002007a24 */ /* 0x040fe200078e02ff */
[----:B------:R-:W-:Y:S01]  /*10b0*/  UIMAD UR4, UR19, UR5, UR4 ;  /* 0x00000005130472a4 */ /* 0x000fe2000f8e0204 */
[----:B------:R-:W-:Y:S01]  /*10c0*/  IMAD R2, R2, c[0x0][0x258], RZ ;  /* 0x0000960002027a24 */ /* 0x000fe200078e02ff */
[----:B------:R-:W-:Y:S01]  /*10d0*/  SHF.R.S32.HI R15, RZ, 0x1f, R14 ;  /* 0x0000001fff0f7819 */ /* 0x000fe2000001140e */
[C---:B------:R-:W-:Y:S01]  /*10e0*/  IMAD R19, R3.reuse, c[0x0][0x23c], R0 ;  /* 0x00008f0003137a24 */ /* 0x040fe200078e0200 */
[----:B------:R-:W-:Y:S01]  /*10f0*/  SHF.L.U64.HI R89, R92, R99, c[0x0][0x23c] ;  /* 0x00008f005c597619 */ /* 0x000fe20000010263 */
[----:B------:R-:W-:Y:S01]  /*1100*/  IMAD.U32 R0, RZ, RZ, UR8 ;  /* 0x00000008ff007e24 */ /* 0x000fe2000f8e00ff */
[----:B------:R-:W-:Y:S01]  /*1110*/  UIMAD UR6, UR8, UR7, UR6 ;  /* 0x00000007080672a4 */ /* 0x000fe2000f8e0206 */
[----:B------:R-:W-:Y:S01]  /*1120*/  IMAD R2, R3, c[0x0][0x25c], R2 ;  /* 0x0000970003027a24 */ /* 0x000fe200078e0202 */
[----:B------:R-:W-:Y:S01]  /*1130*/  LEA.HI R10, R7, R82, RZ, 0x6 ;  /* 0x00000052070a7211 */ /* 0x000fe200078f30ff */
[----:B------:R-:W-:Y:S01]  /*1140*/  IMAD.U32 R146, RZ, RZ, UR19 ;  /* 0x00000013ff927e24 */ /* 0x000fe2000f8e00ff */
[----:B------:R-:W-:Y:S01]  /*1150*/  LOP3.LUT R84, R84, 0xfffffffe, RZ, 0xc0, !PT ;  /* 0xfffffffe54547812 */ /* 0x000fe200078ec0ff */
[----:B--2---:R-:W-:-:S04]  /*1160*/  IMAD.WIDE.U32 R16, R3, c[0x0][0x238], R14 ;  /* 0x00008e0003107a25 */ /* 0x004fc800078e000e */
[----:B------:R-:W-:Y:S02]  /*1170*/  IMAD.IADD R17, R17, 0x1, R19 ;  /* 0x0000000111117824 */ /* 0x000fe400078e0213 */
[----:B------:R-:W-:-:S04]  /*1180*/  IMAD.WIDE.U32 R18, R3, c[0x0][0x258], R14 ;  /* 0x0000960003127a25 */ /* 0x000fc800078e000e */
[----:B------:R-:W-:-:S04]  /*1190*/  IMAD.WIDE.U32 R148, R0, c[0x0][0x240], R16 ;  /* 0x0000900000947a25 */ /* 0x000fc800078e0010 */
[----:B------:R-:W-:Y:S01]  /*11a0*/  IMAD.IADD R19, R19, 0x1, R2 ;  /* 0x0000000113137824 */ /* 0x000fe200078e0202 */
[----:B------:R-:W-:Y:S01]  /*11b0*/  IADD3 R149, R149, UR20, RZ ;  /* 0x0000001495957c10 */ /* 0x000fe2000fffe0ff */
[C---:B------:R-:W-:Y:S01]  /*11c0*/  IMAD.SHL.U32 R3, R13.reuse, 0x40, RZ ;  /* 0x000000400d037824 */ /* 0x040fe200078e00ff */
[----:B------:R-:W-:Y:S01]  /*11d0*/  IADD3 R13, -R13, UR17, RZ ;  /* 0x000000110d0d7c10 */ /* 0x000fe2000fffe1ff */
[----:B------:R-:W-:Y:S01]  /*11e0*/  IMAD.WIDE.U32 R20, R20, c[0x0][0x260], R18 ;  /* 0x0000980014147a25 */ /* 0x000fe200078e0012 */
[----:B------:R-:W-:Y:S02]  /*11f0*/  IADD3 R18, R4, -0x1, RZ ;  /* 0xffffffff04127810 */ /* 0x000fe40007ffe0ff */
[----:B------:R-:W-:Y:S01]  /*1200*/  LOP3.LUT R3, R3, 0x1c0, RZ, 0xc0, !PT ;  /* 0x000001c003037812 */ /* 0x000fe200078ec0ff */
[----:B------:R-:W-:Y:S01]  /*1210*/  IMAD.WIDE.U32 R148, R146, c[0x0][0x248], R148 ;  /* 0x0000920092947a25 */ /* 0x000fe200078e0094 */
[----:B------:R-:W-:Y:S02]  /*1220*/  SHF.R.S32.HI R15, RZ, 0x1f, R18 ;  /* 0x0000001fff0f7819 */ /* 0x000fe40000011412 */
[----:B------:R-:W-:Y:S01]  /*1230*/  IADD3 R21, R21, UR6, RZ ;  /* 0x0000000615157c10 */ /* 0x000fe2000fffe0ff */
[----:B------:R-:W-:Y:S01]  /*1240*/  IMAD R0, R18, -0x40, R13 ;  /* 0xffffffc012007824 */ /* 0x000fe200078e020d */
[----:B------:R-:W-:Y:S01]  /*1250*/  IADD3 R153, R149, UR4, RZ ;  /* 0x0000000495997c10 */ /* 0x000fe2000fffe0ff */
[----:B------:R-:W-:Y:S01]  /*1260*/  IMAD.SHL.U32 R91, R92, 0x40, RZ ;  /* 0x000000405c5b7824 */ /* 0x000fe200078e00ff */
[----:B------:R-:W-:Y:S01]  /*1270*/  ULDC.64 UR4, c[0x0][0x268] ;  /* 0x00009a0000047ab9 */ /* 0x000fe20000000a00 */
[----:B------:R-:W-:Y:S01]  /*1280*/  IMAD R6, R89, R18, RZ ;  /* 0x0000001259067224 */ /* 0x000fe200078e02ff */
[C---:B------:R-:W-:Y:S01]  /*1290*/  ISETP.GE.AND P1, PT, R0.reuse, 0x21, PT ;  /* 0x000000210000780c */ /* 0x040fe20003f26270 */
[----:B------:R-:W-:Y:S01]  /*12a0*/  IMAD.MOV.U32 R152, RZ, RZ, R148 ;  /* 0x000000ffff987224 */ /* 0x000fe200078e0094 */
[----:B------:R-:W-:Y:S01]  /*12b0*/  ISETP.GE.AND P2, PT, R0, 0x1, PT ;  /* 0x000000010000780c */ /* 0x000fe20003f46270 */
[-C--:B------:R-:W-:Y:S01]  /*12c0*/  IMAD R13, R15, R91.reuse, R6 ;  /* 0x0000005b0f0d7224 */ /* 0x080fe200078e0206 */
[----:B------:R-:W-:Y:S01]  /*12d0*/  UIMAD UR4, UR18, UR4, URZ ;  /* 0x00000004120472a4 */ /* 0x000fe2000f8e023f */
[----:B------:R-:W-:Y:S01]  /*12e0*/  IMAD.WIDE.U32 R16, R18, R91, R152 ;  /* 0x0000005b12107225 */ /* 0x000fe200078e0098 */
[----:B------:R-:W-:-:S02]  /*12f0*/  LOP3.LUT R6, R3, 0x38, R14, 0xf8, !PT ;  /* 0x0000003803067812 */ /* 0x000fc400078ef80e */
[----:B------:R-:W-:Y:S01]  /*1300*/  SHF.R.U32.HI R3, RZ, 0x3, R3 ;  /* 0x00000003ff037819 */ /* 0x000fe20000011603 */
[----:B------:R-:W-:Y:S01]  /*1310*/  IMAD.IADD R13, R17, 0x1, R13 ;  /* 0x00000001110d7824 */ /* 0x000fe200078e020d */
[----:B------:R-:W-:Y:S01]  /*1320*/  UIMAD UR4, UR19, UR5, UR4 ;  /* 0x00000005130472a4 */ /* 0x000fe2000f8e0204 */
[----:B------:R-:W-:Y:S01]  /*1330*/  IMAD.SHL.U32 R93, R92, 0x20, RZ ;  /* 0x000000205c5d7824 */ /* 0x000fe200078e00ff */
[----:B------:R-:W-:Y:S01]  /*1340*/  LOP3.LUT R3, R6, R3, RZ, 0x3c, !PT ;  /* 0x0000000306037212 */ /* 0x000fe200078e3cff */
[----:B------:R-:W-:Y:S01]  /*1350*/  IMAD.MOV.U32 R17, RZ, RZ, 0x5 ;  /* 0x00000005ff117424 */ /* 0x000fe200078e00ff */
[----:B------:R-:W-:Y:S01]  /*1360*/  IADD3 R6, R14, 0x40, RZ ;  /* 0x000000400e067810 */ /* 0x000fe20007ffe0ff */
[----:B------:R-:W-:Y:S01]  /*1370*/  IMAD.MOV.U32 R2, RZ, RZ, c[0x0][0x258] ;  /* 0x00009600ff027624 */ /* 0x000fe200078e00ff */
[----:B------:R-:W-:Y:S01]  /*1380*/  @P1 IADD3 R19, P3, R93, R16, RZ ;  /* 0x000000105d131210 */ /* 0x000fe20007f7e0ff */
[----:B------:R-:W-:Y:S01]  /*1390*/  IMAD.WIDE.U32 R146, R146, c[0x0][0x268], R20 ;  /* 0x00009a0092927a25 */ /* 0x000fe200078e0014 */
[----:B------:R-:W-:-:S02]  /*13a0*/  SHF.L.U64.HI R92, R92, R17, c[0x0][0x23c] ;  /* 0x00008f005c5c7619 */ /* 0x000fc40000010211 */
[----:B------:R-:W-:Y:S01]  /*13b0*/  SHF.L.U64.HI R88, R2, R99, c[0x0][0x25c] ;  /* 0x0000970002587619 */ /* 0x000fe20000010263 */
[----:B------:R-:W-:Y:S01]  /*13c0*/  IMAD.SHL.U32 R10, R10, 0x8, RZ ;  /* 0x000000080a0a7824 */ /* 0x000fe200078e00ff */
[----:B------:R-:W-:Y:S01]  /*13d0*/  @P2 LEA R26, P0, R16, c[0x0][0x220], 0x1 ;  /* 0x00008800101a2a11 */ /* 0x000fe200078008ff */
[--C-:B------:R-:W-:Y:S01]  /*13e0*/  @P1 IMAD.X R0, R92, 0x1, R13.reuse, P3 ;  /* 0x000000015c001824 */ /* 0x100fe200018e060d */
[----:B------:R-:W-:Y:S01]  /*13f0*/  @P1 LEA R22, P3, R19, c[0x0][0x220], 0x1 ;  /* 0x0000880013161a11 */ /* 0x000fe200078608ff */
[----:B------:R-:W-:Y:S01]  /*1400*/  IMAD.SHL.U32 R90, R2, 0x40, RZ ;  /* 0x00000040025a7824 */ /* 0x000fe200078e00ff */
[----:B------:R-:W-:Y:S01]  /*1410*/  IADD3 R151, R147, UR4, RZ ;  /* 0x0000000493977c10 */ /* 0x000fe2000fffe0ff */
[----:B------:R-:W-:Y:S01]  /*1420*/  IMAD R8, R88, R18, RZ ;  /* 0x0000001258087224 */ /* 0x000fe200078e02ff */
[----:B------:R-:W-:Y:S01]  /*1430*/  @P1 LEA.HI.X R23, R19, c[0x0][0x224], R0, 0x1, P3 ;  /* 0x0000890013171a11 */ /* 0x000fe200018f0c00 */
[----:B------:R-:W-:Y:S01]  /*1440*/  IMAD.MOV.U32 R150, RZ, RZ, R146 ;  /* 0x000000ffff967224 */ /* 0x000fe200078e0092 */
[----:B------:R-:W-:Y:S01]  /*1450*/  IADD3 R0, R14, 0x80, RZ ;  /* 0x000000800e007810 */ /* 0x000fe20007ffe0ff */
[-C--:B------:R-:W-:Y:S01]  /*1460*/  IMAD R15, R15, R90.reuse, R8 ;  /* 0x0000005a0f0f7224 */ /* 0x080fe200078e0208 */
[----:B------:R-:W-:Y:S01]  /*1470*/  ISETP.GE.AND P6, PT, R6, c[0x0][0x1d4], PT ;  /* 0x0000750006007a0c */ /* 0x000fe20003fc6270 */
[----:B------:R-:W-:Y:S01]  /*1480*/  IMAD.SHL.U32 R103, R2, 0x20, RZ ;  /* 0x0000002002677824 */ /* 0x000fe200078e00ff */
[----:B------:R-:W-:Y:S01]  /*1490*/  @P2 LEA.HI.X R27, R16, c[0x0][0x224], R13, 0x1, P0 ;  /* 0x00008900101b2a11 */ /* 0x000fe200000f0c0d */
[----:B------:R-:W-:Y:S01]  /*14a0*/  IMAD.WIDE.U32 R12, R18, R90, R150 ;  /* 0x0000005a120c7225 */ /* 0x000fe200078e0096 */
[----:B------:R-:W-:Y:S01]  /*14b0*/  ISETP.GE.AND P5, PT, R0, c[0x0][0x1d4], PT ;  /* 0x0000750000007a0c */ /* 0x000fe20003fa6270 */
[----:B------:R-:W-:Y:S01]  /*14c0*/  ULDC.64 UR4, c[0x0][0x210] ;  /* 0x0000840000047ab9 */ /* 0x000fe20000000a00 */
[----:B------:R-:W-:Y:S01]  /*14d0*/  LOP3.LUT R10, R3, 0xfffffe00, R10, 0xf8, !PT ;  /* 0xfffffe00030a7812 */ /* 0x000fe200078ef80a */
[----:B------:R-:W-:Y:S01]  /*14e0*/  IMAD.IADD R15, R13, 0x1, R15 ;  /* 0x000000010d0f7824 */ /* 0x000fe200078e020f */
[----:B------:R-:W-:Y:S01]  /*14f0*/  ISETP.GT.AND P0, PT, R18, R11, PT ;  /* 0x0000000b1200720c */ /* 0x000fe20003f04270 */
[----:B------:R-:W-:Y:S01]  /*1500*/  IMAD.IADD R94, R94, 0x1, R9 ;  /* 0x000000015e5e7824 */ /* 0x000fe200078e0209 */
[----:B------:R-:W-:Y:S01]  /*1510*/  @P2 LEA R20, P3, R12, c[0x0][0x250], 0x1 ;  /* 0x000094000c142a11 */ /* 0x000fe200078608ff */
[C---:B------:R-:W-:Y:S01]  /*1520*/  @P2 IMAD.SHL.U32 R13, R10.reuse, 0x2, RZ ;  /* 0x000000020a0d2824 */ /* 0x040fe200078e00ff */
[----:B------:R-:W-:Y:S01]  /*1530*/  LEA.HI R3, R7, R82, RZ, 0x2 ;  /* 0x0000005207037211 */ /* 0x000fe200078f10ff */
[----:B------:R-:W-:Y:S01]  /*1540*/  @P1 IMAD.SHL.U32 R8, R10, 0x2, RZ ;  /* 0x000000020a081824 */ /* 0x000fe200078e00ff */
[----:B------:R-:W-:Y:S01]  /*1550*/  @P2 LEA.HI.X R21, R12, c[0x0][0x254], R15, 0x1, P3 ;  /* 0x000095000c152a11 */ /* 0x000fe200018f0c0f */
[----:B------:R-:W-:Y:S01]  /*1560*/  @P2 IMAD.SHL.U32 R6, R10, 0x2, RZ ;  /* 0x000000020a062824 */ /* 0x000fe200078e00ff */
[----:B------:R-:W-:Y:S01]  /*1570*/  SHF.L.U64.HI R96, R2, R17, c[0x0][0x25c] ;  /* 0x0000970002607619 */ /* 0x000fe20000010211 */
[----:B------:R-:W-:Y:S01]  /*1580*/  IMAD.MOV.U32 R127, RZ, RZ, 0x1 ;  /* 0x00000001ff7f7424 */ /* 0x000fe200078e00ff */
[--C-:B------:R-:W-:Y:S01]  /*1590*/  SHF.R.S32.HI R121, RZ, 0x2, R3.reuse ;  /* 0x00000002ff797819 */ /* 0x100fe20000011403 */
[----:B------:R-:W-:Y:S01]  /*15a0*/  UIMAD UR7, UR14, UR4, URZ ;  /* 0x000000040e0772a4 */ /* 0x000fe2000f8e023f */
[----:B------:R-:W-:Y:S01]  /*15b0*/  SHF.R.S32.HI R116, RZ, 0x1f, R3 ;  /* 0x0000001fff747819 */ /* 0x000fe20000011403 */
[----:B------:R-:W-:Y:S01]  /*15c0*/  IMAD.MOV.U32 R122, RZ, RZ, c[0x0][0x27c] ;  /* 0x00009f00ff7a7624 */ /* 0x000fe200078e00ff */
[----:B------:R-:W-:Y:S01]  /*15d0*/  @P0 IADD3 R16, R4, -0x2, RZ ;  /* 0xfffffffe04100810 */ /* 0x000fe20007ffe0ff */
[----:B------:R-:W-:Y:S01]  /*15e0*/  UIMAD.WIDE.U32 UR18, UR8, UR4, URZ ;  /* 0x00000004081272a5 */ /* 0x000fe2000f8e003f */
[----:B------:R-:W-:Y:S01]  /*15f0*/  LEA.HI R116, R116, R121, RZ, 0x3 ;  /* 0x0000007974747211 */ /* 0x000fe200078f18ff */
[----:B------:R-:W-:Y:S01]  /*1600*/  UIMAD UR7, UR8, UR5, UR7 ;  /* 0x00000005080772a4 */ /* 0x000fe2000f8e0207 */
[----:B------:R-:W-:Y:S01]  /*1610*/  @P0 SHF.R.S32.HI R0, RZ, 0x1f, R16 ;  /* 0x0000001fff000819 */ /* 0x000fe20000011410 */
[----:B------:R-:W-:Y:S01]  /*1620*/  @P0 IMAD R4, R89, R16, RZ ;  /* 0x0000001059040224 */ /* 0x000fe200078e02ff */
[----:B------:R-:W-:Y:S01]  /*1630*/  LOP3.LUT R116, R116, 0xfffffff8, RZ, 0xc0, !PT ;  /* 0xfffffff874747812 */ /* 0x000fe200078ec0ff */
[----:B------:R-:W-:Y:S01]  /*1640*/  @P0 IMAD.WIDE.U32 R16, R16, R91, R152 ;  /* 0x0000005b10100225 */ /* 0x000fe200078e0098 */
[----:B------:R-:W-:-:S02]  /*1650*/  ULDC.64 UR4, c[0x0][0x1e8] ;  /* 0x00007a0000047ab9 */ /* 0x000fc40000000a00 */
[----:B------:R-:W-:Y:S01]  /*1660*/  UIMAD UR20, UR14, UR4, URZ ;  /* 0x000000040e1472a4 */ /* 0x000fe2000f8e023f */
[----:B------:R-:W-:Y:S01]  /*1670*/  @P0 IMAD R4, R0, R91, R4 ;  /* 0x0000005b00040224 */ /* 0x000fe200078e0204 */
[----:B------:R-:W-:Y:S01]  /*1680*/  UIMAD.WIDE.U32 UR22, UR8, UR4, URZ ;  /* 0x00000004081672a5 */ /* 0x000fe2000f8e003f */
[----:B------:R-:W-:Y:S01]  /*1690*/  IMAD.IADD R116, R121, 0x1, -R116 ;  /* 0x0000000179747824 */ /* 0x000fe200078e0a74 */
[----:B------:R-:W-:Y:S01]  /*16a0*/  UIMAD UR20, UR8, UR5, UR20 ;  /* 0x00000005081472a4 */ /* 0x000fe2000f8e0214 */
[----:B------:R-:W-:Y:S01]  /*16b0*/  @P0 IMAD.IADD R4, R17, 0x1, R4 ;  /* 0x0000000111040824 */ /* 0x000fe200078e0204 */
[----:B------:R-:W-:Y:S01]  /*16c0*/  UIADD3 UR7, UR19, UR7, URZ ;  /* 0x0000000713077290 */ /* 0x000fe2000fffe03f */
[----:B------:R-:W-:Y:S01]  /*16d0*/  IMAD.SHL.U32 R117, R116, 0x40, RZ ;  /* 0x0000004074757824 */ /* 0x000fe200078e00ff */
[----:B------:R-:W-:Y:S01]  /*16e0*/  ULDC.64 UR4, c[0x0][0x2b0] ;  /* 0x0000ac0000047ab9 */ /* 0x000fe20000000a00 */
[----:B------:R-:W-:Y:S01]  /*16f0*/  IMAD.MOV.U32 R104, RZ, RZ, c[0x0][0x27c] ;  /* 0x00009f00ff687624 */ /* 0x000fe200078e00ff */
[----:B------:R-:W-:Y:S01]  /*1700*/  UIADD3 UR20, UR23, UR20, URZ ;  /* 0x0000001417147290 */ /* 0x000fe2000fffe03f */
[----:B------:R-:W-:Y:S01]  /*1710*/  IMAD.MOV.U32 R53, RZ, RZ, RZ ;  /* 0x000000ffff357224 */ /* 0x000fe200078e00ff */
[----:B------:R-:W-:Y:S01]  /*1720*/  LOP3.LUT R117, R117, 0x1c0, RZ, 0xc0, !PT ;  /* 0x000001c075757812 */ /* 0x000fe200078ec0ff */
[----:B------:R-:W-:-:S02]  /*1730*/  IMAD.MOV.U32 R67, RZ, RZ, 0x1 ;  /* 0x00000001ff437424 */ /* 0x000fc400078e00ff */
[----:B------:R-:W-:Y:S01]  /*1740*/  IMAD.SHL.U32 R104, R104, 0x2, RZ ;  /* 0x0000000268687824 */ /* 0x000fe200078e00ff */
[----:B------:R-:W-:Y:S01]  /*1750*/  SHF.R.U32.HI R105, RZ, 0x3, R117 ;  /* 0x00000003ff697819 */ /* 0x000fe20000011675 */
[----:B---3--:R2:W3:Y:S01]  /*1760*/  @P4 R2UR UR6, R5 ;  /* 0x00000000050643c2 */ /* 0x0084e200000e0000 */
[----:B------:R-:W-:-:S13]  /*1770*/  ISETP.GE.AND P4, PT, R14, c[0x0][0x1d4], PT ;  /* 0x000075000e007a0c */ /* 0x000fda0003f86270 */
[----:B------:R-:W-:Y:S01]  /*1780*/  @!PT LDS RZ, [RZ] ;  /* 0x00000000fffff984 */ /* 0x000fe20000000800 */
[----:B------:R-:W-:Y:S01]  /*1790*/  @!PT LDS RZ, [RZ] ;  /* 0x00000000fffff984 */ /* 0x000fe20000000800 */
[----:B------:R-:W-:Y:S01]  /*17a0*/  @!PT LDS RZ, [RZ] ;  /* 0x00000000fffff984 */ /* 0x000fe20000000800 */
[----:B------:R4:W-:Y:S01]  /*17b0*/  @P2 LDGSTS.E.BYPASS.LTC128B.128 [R13+0xc100], [R26.64], !P4 ;  /* 0x0c1000001a0d2fae */ /* 0x0009e2000e101d4a */
[----:B------:R-:W-:-:S03]  /*17c0*/  @P4 LOP3.LUT R84, R84, 0x1, RZ, 0xfc, !PT ;  /* 0x0000000154544812 */ /* 0x000fc600078efcff */
[----:B------:R4:W-:Y:S01]  /*17d0*/  @P2 LDGSTS.E.BYPASS.LTC128B.128 [R13+0xe100], [R26.64+0x80], !P6 ;  /* 0x0e1000801a0d2fae */ /* 0x0009e2000f101d4a */
[----:B------:R-:W-:-:S03]  /*17e0*/  LOP3.LUT R84, R84, 0xfffffffb, RZ, 0xc0, !PT ;  /* 0xfffffffb54547812 */ /* 0x000fc600078ec0ff */
[----:B------:R4:W-:Y:S01]  /*17f0*/  @P2 LDGSTS.E.BYPASS.LTC128B.128 [R13+0x10100], [R26.64+0x100], !P5 ;  /* 0x101001001a0d2fae */ /* 0x0009e2000e901d4a */
[----:B--2---:R-:W-:Y:S01]  /*1800*/  LOP3.LUT R5, R3, 0xfffffffc, RZ, 0xc0, !PT ;  /* 0xfffffffc03057812 */ /* 0x004fe200078ec0ff */
[----:B---3--:R-:W-:Y:S02]  /*1810*/  @UP0 USHF.R.S32.HI UR25, URZ, 0x1f, UR6 ;  /* 0x0000001f3f190899 */ /* 0x008fe40008011406 */
[----:B------:R2:W-:Y:S01]  /*1820*/  @P1 LDGSTS.E.BYPASS.LTC128B.128 [R8+0xd100], [R22.64], !P4 ;  /* 0x0d10000016081fae */ /* 0x0005e2000e101d4a */
[----:B------:R-:W-:Y:S01]  /*1830*/  @UP0 UMOV UR24, UR6 ;  /* 0x0000000600180c82 */ /* 0x000fe20008000000 */
[----:B------:R-:W-:Y:S01]  /*1840*/  IMAD.IADD R0, R82, 0x1, -R5 ;  /* 0x0000000152007824 */ /* 0x000fe200078e0a05 */
[--C-:B------:R-:W-:Y:S01]  /*1850*/  SHF.R.S32.HI R5, RZ, 0x1f, R121.reuse ;  /* 0x0000001fff057819 */ /* 0x100fe20000011479 */
[----:B------:R2:W-:Y:S01]  /*1860*/  @P1 LDGSTS.E.BYPASS.LTC128B.128 [R8+0xf100], [R22.64+0x80], !P6 ;  /* 0x0f10008016081fae */ /* 0x0005e2000f101d4a */
[----:B------:R-:W-:Y:S01]  /*1870*/  @!UP0 UMOV UR25, UR13 ;  /* 0x0000000d00198c82 */ /* 0x000fe20008000000 */
[----:B------:R-:W-:Y:S01]  /*1880*/  IMAD.SHL.U32 R24, R0, 0x8, RZ ;  /* 0x0000000800187824 */ /* 0x000fe200078e00ff */
[----:B------:R-:W-:Y:S01]  /*1890*/  UIMAD UR6, UR25, UR4, URZ ;  /* 0x00000004190672a4 */ /* 0x000fe2000f8e023f */
[----:B------:R2:W-:Y:S01]  /*18a0*/  @P1 LDGSTS.E.BYPASS.LTC128B.128 [R8+0x11100], [R22.64+0x100], !P5 ;  /* 0x1110010016081fae */ /* 0x0005e2000e901d4a */
[C---:B------:R-:W-:Y:S01]  /*18b0*/  IMAD R154, R5.reuse, c[0x0][0x280], RZ ;  /* 0x0000a000059a7a24 */ /* 0x040fe200078e02ff */
[----:B------:R-:W-:Y:S01]  /*18c0*/  @!UP0 UMOV UR24, UR9 ;  /* 0x0000000900188c82 */ /* 0x000fe20008000000 */
[----:B------:R-:W-:Y:S01]  /*18d0*/  ISETP.GE.AND P3, PT, R24, c[0x0][0x27c], PT ;  /* 0x00009f0018007a0c */ /* 0x000fe20003f66270 */
[----:B------:R-:W0:Y:S01]  /*18e0*/  LDGDEPBAR ;  /* 0x00000000000079af */ /* 0x000e220000000000 */
[----:B------:R-:W-:Y:S01]  /*18f0*/  IMAD R156, R5, c[0x0][0x290], RZ ;  /* 0x0000a400059c7a24 */ /* 0x000fe200078e02ff */
[----:B------:R-:W-:Y:S01]  /*1900*/  SHF.R.S32.HI R25, RZ, 0x1f, R24 ;  /* 0x0000001fff197819 */ /* 0x000fe20000011418 */
[C---:B------:R-:W-:Y:S01]  /*1910*/  IMAD R154, R121.reuse, c[0x0][0x284], R154 ;  /* 0x0000a100799a7a24 */ /* 0x040fe200078e029a */
[----:B------:R-:W-:Y:S01]  /*1920*/  BAR.SYNC.DEFER_BLOCKING 0x0 ;  /* 0x0000000000007b1d */ /* 0x000fe20000010000 */
[----:B------:R-:W-:Y:S01]  /*1930*/  SEL R9, RZ, c[0x0][0x27c], !P3 ;  /* 0x00009f00ff097a07 */ /* 0x000fe20005800000 */
[----:B------:R-:W-:Y:S01]  /*1940*/  IMAD R115, R0, 0x40, R121 ;  /* 0x0000004000737824 */ /* 0x000fe200078e0279 */
[C---:B------:R-:W-:Y:S01]  /*1950*/  IADD3 R119, R24.reuse, 0x80, RZ ;  /* 0x0000008018777810 */ /* 0x040fe20007ffe0ff */
[----:B------:R-:W-:Y:S01]  /*1960*/  IMAD.WIDE.U32 R158, R121, c[0x0][0x280], R24 ;  /* 0x0000a000799e7a25 */ /* 0x000fe200078e0018 */
[C---:B------:R-:W-:Y:S01]  /*1970*/  IADD3 R120, R24.reuse, 0x60, RZ ;  /* 0x0000006018787810 */ /* 0x040fe20007ffe0ff */
[----:B------:R-:W-:Y:S01]  /*1980*/  UIMAD.WIDE.U32 UR26, UR24, UR4, URZ ;  /* 0x00000004181a72a5 */ /* 0x000fe2000f8e003f */
[C---:B------:R-:W-:Y:S01]  /*1990*/  IADD3 R118, R24.reuse, 0xa0, RZ ;  /* 0x000000a018767810 */ /* 0x040fe20007ffe0ff */
[----:B------:R-:W-:Y:S01]  /*19a0*/  IMAD.IADD R9, R24, 0x1, R9 ;  /* 0x0000000118097824 */ /* 0x000fe200078e0209 */
[----:B------:R-:W-:Y:S01]  /*19b0*/  @P3 LOP3.LUT R84, R84, 0x4, RZ, 0xfc, !PT ;  /* 0x0000000454543812 */ /* 0x000fe200078efcff */
[----:B------:R-:W-:Y:S01]  /*19c0*/  IMAD.IADD R159, R159, 0x1, R154 ;  /* 0x000000019f9f7824 */ /* 0x000fe200078e029a */
[----:B------:R-:W-:Y:S01]  /*19d0*/  SHF.R.S32.HI R111, RZ, 0x1f, R120 ;  /* 0x0000001fff6f7819 */ /* 0x000fe20000011478 */
[C---:B------:R-:W-:Y:S01]  /*19e0*/  IMAD R156, R121.reuse, c[0x0][0x294], R156 ;  /* 0x0000a500799c7a24 */ /* 0x040fe200078e029c */
[----:B------:R-:W-:Y:S01]  /*19f0*/  LOP3.LUT R84, R84, 0xfffffffd, RZ, 0xc0, !PT ;  /* 0xfffffffd54547812 */ /* 0x000fe200078ec0ff */
[----:B------:R-:W-:Y:S01]  /*1a00*/  IMAD.WIDE.U32 R160, R121, c[0x0][0x290], R24 ;  /* 0x0000a40079a07a25 */ /* 0x000fe200078e0018 */
[----:B------:R-:W-:Y:S01]  /*1a10*/  SHF.R.S32.HI R107, RZ, 0x1f, R118 ;  /* 0x0000001fff6b7819 */ /* 0x000fe20000011476 */
[----:B------:R-:W-:Y:S01]  /*1a20*/  UIMAD UR5, UR24, UR5, UR6 ;  /* 0x00000005180572a4 */ /* 0x000fe2000f8e0206 */
[----:B------:R-:W-:Y:S01]  /*1a30*/  LEA.HI R111, R111, R120, RZ, 0x3 ;  /* 0x000000786f6f7211 */ /* 0x000fe200078f18ff */
[----:B------:R-:W-:Y:S01]  /*1a40*/  IMAD.IADD R161, R161, 0x1, R156 ;  /* 0x00000001a1a17824 */ /* 0x000fe200078e029c */
[----:B------:R-:W-:Y:S01]  /*1a50*/  LEA.HI R107, R107, R118, RZ, 0x3 ;  /* 0x000000766b6b7211 */ /* 0x000fe200078f18ff */
[----:B--2---:R-:W-:Y:S01]  /*1a60*/  IMAD.SHL.U32 R22, R0, 0x4, RZ ;  /* 0x0000000400167824 */ /* 0x004fe200078e00ff */
[----:B------:R-:W-:Y:S01]  /*1a70*/  SHF.R.S32.HI R0, RZ, 0x1f, R119 ;  /* 0x0000001fff007819 */ /* 0x000fe20000011477 */
[----:B-----5:R-:W-:Y:S01]  /*1a80*/  IMAD.WIDE.U32 R158, R83, c[0x0][0x280], R158 ;  /* 0x0000a000539e7a25 */ /* 0x020fe200078e009e */
[----:B------:R-:W-:Y:S01]  /*1a90*/  LOP3.LUT R111, R111, 0xfffffff8, RZ, 0xc0, !PT ;  /* 0xfffffff86f6f7812 */ /* 0x000fe200078ec0ff */
[----:B------:R-:W-:Y:S01]  /*1aa0*/  @!PT LDS RZ, [RZ] ;  /* 0x00000000fffff984 */ /* 0x000fe20000000800 */
[----:B------:R-:W-:Y:S01]  /*1ab0*/  @!PT LDS RZ, [RZ] ;  /* 0x00000000fffff984 */ /* 0x000fe20000000800 */
[----:B------:R-:W-:Y:S01]  /*1ac0*/  @!PT LDS RZ, [RZ] ;  /* 0x00000000fffff984 */ /* 0x000fe20000000800 */
[----:B------:R2:W-:Y:S01]  /*1ad0*/  @P2 LDGSTS.E.BYPASS.LTC128B.128 [R6+0x100], [R20.64], !P4 ;  /* 0x0010000014062fae */ /* 0x0005e2000e101d4a */
[----:B------:R-:W-:Y:S01]  /*1ae0*/  SHF.R.S32.HI R23, RZ, 0x1f, R22 ;  /* 0x0000001fff177819 */ /* 0x000fe20000011416 */
[----:B------:R-:W-:Y:S01]  /*1af0*/  IMAD.WIDE.U32 R160, R83, c[0x0][0x290], R160 ;  /* 0x0000a40053a07a25 */ /* 0x000fe200078e00a0 */
[----:B------:R-:W-:Y:S01]  /*1b00*/  IADD3 R19, R22, 0x40, RZ ;  /* 0x0000004016137810 */ /* 0x000fe20007ffe0ff */
[----:B------:R2:W-:Y:S01]  /*1b10*/  @P2 LDGSTS.E.BYPASS.LTC128B.128 [R6+0x2100], [R20.64+0x80], !P6 ;  /* 0x0210008014062fae */ /* 0x0005e2000f101d4a */
[----:B------:R-:W-:Y:S01]  /*1b20*/  LEA.HI R109, R0, R119, RZ, 0x3 ;  /* 0x00000077006d7211 */ /* 0x000fe200078f18ff */
[----:B----4-:R-:W-:Y:S01]  /*1b30*/  IMAD.WIDE.U32 R26, R121, c[0x0][0x290], R22 ;  /* 0x0000a400791a7a25 */ /* 0x010fe200078e0016 */
[----:B------:R-:W-:Y:S01]  /*1b40*/  LOP3.LUT R0, R117, 0x18, R24, 0xf8, !PT ;  /* 0x0000001875007812 */ /* 0x000fe200078ef818 */
[----:B------:R2:W-:Y:S01]  /*1b50*/  @P2 LDGSTS.E.BYPASS.LTC128B.128 [R6+0x4100], [R20.64+0x100], !P5 ;  /* 0x0410010014062fae */ /* 0x0005e2000e901d4a */
[----:B------:R-:W-:Y:S01]  /*1b60*/  @P1 IADD3 R13, P2, R103, R12, RZ ;  /* 0x0000000c670d1210 */ /* 0x000fe20007f5e0ff */
[----:B------:R-:W-:Y:S01]  /*1b70*/  IMAD.IADD R157, R156, 0x1, R27 ;  /* 0x000000019c9d7824 */ /* 0x000fe200078e021b */
[----:B------:R-:W-:Y:S01]  /*1b80*/  LOP3.LUT R0, R0, R105, RZ, 0x3c, !PT ;  /* 0x0000006900007212 */ /* 0x000fe200078e3cff */
[----:B------:R-:W-:Y:S01]  /*1b90*/  IMAD.MOV.U32 R156, RZ, RZ, R26 ;  /* 0x000000ffff9c7224 */ /* 0x000fe200078e001a */
[----:B------:R-:W-:Y:S01]  /*1ba0*/  LOP3.LUT R109, R109, 0xfffffff8, RZ, 0xc0, !PT ;  /* 0xfffffff86d6d7812 */ /* 0x000fe200078ec0ff */
[----:B------:R-:W-:Y:S01]  /*1bb0*/  @P1 IMAD.X R2, R96, 0x1, R15, P2 ;  /* 0x0000000160021824 */ /* 0x000fe200010e060f */
[----:B------:R-:W-:Y:S01]  /*1bc0*/  @P1 LEA R28, P2, R13, c[0x0][0x250], 0x1 ;  /* 0x000094000d1c1a11 */ /* 0x000fe200078408ff */
[----:B------:R-:W-:Y:S01]  /*1bd0*/  IMAD.WIDE.U32 R156, R83, c[0x0][0x290], R156 ;  /* 0x0000a400539c7a25 */ /* 0x000fe200078e009c */
[----:B------:R-:W-:Y:S01]  /*1be0*/  LOP3.LUT R107, R107, 0xfffffff8, RZ, 0xc0, !PT ;  /* 0xfffffff86b6b7812 */ /* 0x000fe200078ec0ff */
[----:B------:R-:W-:Y:S01]  /*1bf0*/  ULDC.U8 UR4, c[0x0][0x298] ;  /* 0x0000a60000047ab9 */ /* 0x000fe20000000000 */
[----:B------:R-:W-:Y:S01]  /*1c00*/  @P1 LEA.HI.X R29, R13, c[0x0][0x254], R2, 0x1, P2 ;  /* 0x000095000d1d1a11 */ /* 0x000fe200010f0c02 */
[----:B------:R-:W-:Y:S01]  /*1c10*/  @P1 IMAD.SHL.U32 R2, R10, 0x2, RZ ;  /* 0x000000020a021824 */ /* 0x000fe200078e00ff */
[----:B------:R-:W-:Y:S01]  /*1c20*/  @P0 LEA R14, P2, R16, c[0x0][0x220], 0x1 ;  /* 0x00008800100e0a11 */ /* 0x000fe200078408ff */
[----:B------:R-:W-:Y:S01]  /*1c30*/  UIADD3 UR5, UR27, UR5, URZ ;  /* 0x000000051b057290 */ /* 0x000fe2000fffe03f */
[----:B------:R-:W-:-:S02]  /*1c40*/  SHF.R.S32.HI R102, RZ, 0x1f, R111 ;  /* 0x0000001fff667819 */ /* 0x000fc4000001146f */
[----:B------:R-:W-:Y:S01]  /*1c50*/  @P0 LEA.HI.X R15, R16, c[0x0][0x224], R4, 0x1, P2 ;  /* 0x00008900100f0a11 */ /* 0x000fe200010f0c04 */
[----:B------:R-:W-:Y:S01]  /*1c60*/  IMAD.WIDE.U32 R4, R121, c[0x0][0x280], R22 ;  /* 0x0000a00079047a25 */ /* 0x000fe200078e0016 */
[----:B------:R3:W-:Y:S01]  /*1c70*/  @P1 LDGSTS.E.BYPASS.LTC128B.128 [R2+0x1100], [R28.64], !P4 ;  /* 0x011000001c021fae */ /* 0x0007e2000e101d4a */
[----:B------:R-:W-:Y:S02]  /*1c80*/  SHF.R.S32.HI R100, RZ, 0x1f, R109 ;  /* 0x0000001fff647819 */ /* 0x000fe4000001146d */
[----:B------:R-:W-:Y:S01]  /*1c90*/  IMAD.IADD R155, R154, 0x1, R5 ;  /* 0x000000019a9b7824 */ /* 0x000fe200078e0205 */
[----:B------:R3:W-:Y:S01]  /*1ca0*/  @P1 LDGSTS.E.BYPASS.LTC128B.128 [R2+0x3100], [R28.64+0x80], !P6 ;  /* 0x031000801c021fae */ /* 0x0007e2000f101d4a */
[C---:B------:R-:W-:Y:S01]  /*1cb0*/  IMAD.IADD R16, R22.reuse, 0x1, R19 ;  /* 0x0000000116107824 */ /* 0x040fe200078e0213 */
[----:B------:R-:W-:Y:S01]  /*1cc0*/  SHF.R.S32.HI R98, RZ, 0x1f, R107 ;  /* 0x0000001fff627819 */ /* 0x000fe2000001146b */
[----:B------:R-:W-:Y:S01]  /*1cd0*/  IMAD.MOV.U32 R154, RZ, RZ, R4 ;  /* 0x000000ffff9a7224 */ /* 0x000fe200078e0004 */
[C---:B--2---:R-:W-:Y:S01]  /*1ce0*/  IADD3 R20, R22.reuse, 0x20, RZ ;  /* 0x0000002016147810 */ /* 0x044fe20007ffe0ff */
[----:B------:R3:W-:Y:S01]  /*1cf0*/  @P1 LDGSTS.E.BYPASS.LTC128B.128 [R2+0x5100], [R28.64+0x100], !P5 ;  /* 0x051001001c021fae */ /* 0x0007e2000e901d4a */
[----:B------:R-:W-:Y:S01]  /*1d00*/  @P0 LEA R12, P1, R93, R14, 0x1 ;  /* 0x0000000e5d0c0211 */ /* 0x000fe200078208ff */
[----:B------:R-:W-:Y:S01]  /*1d10*/  IMAD.WIDE.U32 R154, R83, c[0x0][0x280], R154 ;  /* 0x0000a000539a7a25 */ /* 0x000fe200078e009a */
[----:B------:R-:W-:Y:S01]  /*1d20*/  SHF.R.S32.HI R6, RZ, 0x1f, R9 ;  /* 0x0000001fff067819 */ /* 0x000fe20000011409 */
[----:B------:R-:W0:Y:S01]  /*1d30*/  LDGDEPBAR ;  /* 0x00000000000079af */ /* 0x000e220000000000 */
[----:B------:R-:W-:Y:S01]  /*1d40*/  @P0 LEA.HI.X R13, R93, R15, R92, 0x1, P1 ;  /* 0x0000000f5d0d0211 */ /* 0x000fe200008f0c5c */
[----:B------:R-:W-:Y:S01]  /*1d50*/  IMAD.IADD R17, R22, 0x1, R20 ;  /* 0x0000000116117824 */ /* 0x000fe200078e0214 */
[----:B------:R-:W-:-:S02]  /*1d60*/  ISETP.GE.AND P1, PT, R16, c[0x0][0x27c], PT ;  /* 0x00009f0010007a0c */ /* 0x000fc40003f26270 */
[CC--:B------:R-:W-:Y:S02]  /*1d70*/  LEA.HI R4, R6.reuse, R9.reuse, RZ, 0x3 ;  /* 0x0000000906047211 */ /* 0x0c0fe400078f18ff */
[----:B------:R-:W-:Y:S02]  /*1d80*/  ISETP.GE.AND P2, PT, R17, c[0x0][0x27c], PT ;  /* 0x00009f0011007a0c */ /* 0x000fe40003f46270 */
[----:B------:R-:W-:Y:S02]  /*1d90*/  SEL R3, RZ, c[0x0][0x27c], !P1 ;  /* 0x00009f00ff037a07 */ /* 0x000fe40004800000 */
[----:B------:R-:W-:Y:S02]  /*1da0*/  SEL R8, RZ, c[0x0][0x27c], !P2 ;  /* 0x00009f00ff087a07 */ /* 0x000fe40005000000 */
[----:B------:R-:W-:Y:S02]  /*1db0*/  LEA.HI R6, R6, R9, RZ, 0x6 ;  /* 0x0000000906067211 */ /* 0x000fe400078f30ff */
[----:B------:R-:W-:Y:S01]  /*1dc0*/  LOP3.LUT R110, R117, 0x38, R4, 0xf8, !PT ;  /* 0x00000038756e7812 */ /* 0x000fe200078ef804 */
[--C-:B------:R-:W-:Y:S01]  /*1dd0*/  IMAD.IADD R8, R8, 0x1, R17.reuse ;  /* 0x0000000108087824 */ /* 0x100fe200078e0211 */
[----:B------:R-:W-:Y:S01]  /*1de0*/  SHF.R.S32.HI R114, RZ, 0x1f, R17 ;  /* 0x0000001fff727819 */ /* 0x000fe20000011411 */
[----:B------:R-:W-:Y:S01]  /*1df0*/  IMAD.SHL.U32 R6, R6, 0x40, RZ ;  /* 0x0000004006067824 */ /* 0x000fe200078e00ff */
[----:B------:R-:W-:-:S02]  /*1e00*/  LOP3.LUT R110, R110, R105, RZ, 0x3c, !PT ;  /* 0x000000696e6e7212 */ /* 0x000fc400078e3cff */
[----:B------:R-:W-:Y:S02]  /*1e10*/  SHF.R.S32.HI R5, RZ, 0x1f, R8 ;  /* 0x0000001fff057819 */ /* 0x000fe40000011408 */
[----:B------:R-:W-:Y:S02]  /*1e20*/  @P2 LOP3.LUT R84, R84, 0x2, RZ, 0xfc, !PT ;  /* 0x0000000254542812 */ /* 0x000fe400078efcff */
[CC--:B---3--:R-:W-:Y:S02]  /*1e30*/  LEA.HI R2, R5.reuse, R8.reuse, RZ, 0x3 ;  /* 0x0000000805027211 */ /* 0x0c8fe400078f18ff */
[----:B------:R-:W-:Y:S01]  /*1e40*/  LEA.HI R5, R5, R8, RZ, 0x6 ;  /* 0x0000000805057211 */ /* 0x000fe200078f30ff */
[----:B------:R-:W-:Y:S01]  /*1e50*/  @P0 IMAD.SHL.U32 R8, R10, 0x2, RZ ;  /* 0x000000020a080824 */ /* 0x000fe200078e00ff */
[----:B------:R-:W-:Y:S02]  /*1e60*/  LOP3.LUT R84, R84, 0xfffffff7, RZ, 0xc0, !PT ;  /* 0xfffffff754547812 */ /* 0x000fe400078ec0ff */
[----:B------:R-:W-:Y:S01]  /*1e70*/  LOP3.LUT R6, R6, 0xfffff000, RZ, 0xc0, !PT ;  /* 0xfffff00006067812 */ /* 0x000fe200078ec0ff */
[----:B------:R-:W-:Y:S01]  /*1e80*/  IMAD.SHL.U32 R5, R5, 0x40, RZ ;  /* 0x0000004005057824 */ /* 0x000fe200078e00ff */
[----:B------:R2:W-:Y:S01]  /*1e90*/  @P0 LDGSTS.E.BYPASS.LTC128B.128 [R8+0x12100], [R14.64], !P4 ;  /* 0x121000000e080fae */ /* 0x0005e2000e101d4a */
[----:B------:R-:W-:-:S02]  /*1ea0*/  @P1 LOP3.LUT R84, R84, 0x8, RZ, 0xfc, !PT ;  /* 0x0000000854541812 */ /* 0x000fc400078efcff */
[----:B------:R-:W-:Y:S01]  /*1eb0*/  ISETP.NE.AND P1, PT, R127, c[0x0][0x2b8], PT ;  /* 0x0000ae007f007a0c */ /* 0x000fe20003f25270 */
[----:B------:R2:W-:Y:S01]  /*1ec0*/  @P0 LDGSTS.E.BYPASS.LTC128B.128 [R8+0x14100], [R14.64+0x80], !P6 ;  /* 0x141000800e080fae */ /* 0x0005e2000f101d4a */
[----:B------:R-:W-:Y:S02]  /*1ed0*/  LOP3.LUT R84, R84, 0xffffffef, RZ, 0xc0, !PT ;  /* 0xffffffef54547812 */ /* 0x000fe400078ec0ff */
[----:B------:R-:W-:Y:S01]  /*1ee0*/  SHF.R.S32.HI R113, RZ, 0x1f, R16 ;  /* 0x0000001fff717819 */ /* 0x000fe20000011410 */
[----:B------:R2:W-:Y:S01]  /*1ef0*/  @P0 LDGSTS.E.BYPASS.LTC128B.128 [R8+0x16100], [R14.64+0x100], !P5 ;  /* 0x161001000e080fae */ /* 0x0005e2000e901d4a */
[----:B------:R-:W-:Y:S02]  /*1f00*/  LOP3.LUT R129, R4, 0xfffffff8, RZ, 0xc0, !PT ;  /* 0xfffffff804817812 */ /* 0x000fe400078ec0ff */
[----:B------:R-:W-:Y:S01]  /*1f10*/  LOP3.LUT R131, R2, 0xfffffff8, RZ, 0xc0, !PT ;  /* 0xfffffff802837812 */ /* 0x000fe200078ec0ff */
[----:B------:R3:W-:Y:S01]  /*1f20*/  @P0 LDGSTS.E.BYPASS.LTC128B.128 [R8+0x13100], [R12.64], !P4 ;  /* 0x131000000c080fae */ /* 0x0007e2000e101d4a */
[----:B------:R-:W-:-:S02]  /*1f30*/  LOP3.LUT R108, R117, 0x38, R2, 0xf8, !PT ;  /* 0x00000038756c7812 */ /* 0x000fc400078ef802 */
[----:B------:R-:W-:Y:S01]  /*1f40*/  LEA.HI R114, R114, R17, RZ, 0x3 ;  /* 0x0000001172727211 */ /* 0x000fe200078f18ff */
[----:B------:R3:W-:Y:S01]  /*1f50*/  @P0 LDGSTS.E.BYPASS.LTC128B.128 [R8+0x15100], [R12.64+0x80], !P6 ;  /* 0x151000800c080fae */ /* 0x0007e2000f101d4a */
[----:B------:R-:W-:Y:S02]  /*1f60*/  LEA.HI R113, R113, R16, RZ, 0x3 ;  /* 0x0000001071717211 */ /* 0x000fe400078f18ff */
[----:B------:R-:W-:Y:S01]  /*1f70*/  SHF.R.S32.HI R128, RZ, 0x1f, R129 ;  /* 0x0000001fff807819 */ /* 0x000fe20000011481 */
[----:B------:R3:W-:Y:S01]  /*1f80*/  @P0 LDGSTS.E.BYPASS.LTC128B.128 [R8+0x17100], [R12.64+0x100], !P5 ;  /* 0x171001000c080fae */ /* 0x0007e2000e901d4a */
[----:B------:R-:W-:Y:S02]  /*1f90*/  LOP3.LUT P0, RZ, R116, 0x4, RZ, 0xc0, !PT ;  /* 0x0000000474ff7812 */ /* 0x000fe4000780c0ff */
[----:B------:R-:W-:Y:S01]  /*1fa0*/  SHF.R.S32.HI R130, RZ, 0x1f, R131 ;  /* 0x0000001fff827819 */ /* 0x000fe20000011483 */
[----:B------:R-:W0:Y:S01]  /*1fb0*/  LDGDEPBAR ;  /* 0x00000000000079af */ /* 0x000e220000000000 */
[----:B------:R-:W-:-:S02]  /*1fc0*/  LOP3.LUT R5, R5, 0xfffff000, RZ, 0xc0, !PT ;  /* 0xfffff00005057812 */ /* 0x000fc400078ec0ff */
[----:B------:R-:W-:Y:S02]  /*1fd0*/  LOP3.LUT R108, R108, R105, RZ, 0x3c, !PT ;  /* 0x000000696c6c7212 */ /* 0x000fe400078e3cff */
[----:B------:R-:W-:Y:S02]  /*1fe0*/  LOP3.LUT R114, R114, 0xfffffff8, RZ, 0xc0, !PT ;  /* 0xfffffff872727812 */ /* 0x000fe400078ec0ff */
[----:B------:R-:W-:Y:S02]  /*1ff0*/  LOP3.LUT R113, R113, 0xfffffff8, RZ, 0xc0, !PT ;  /* 0xfffffff871717812 */ /* 0x000fe400078ec0ff */
[C---:B------:R-:W-:Y:S01]  /*2000*/  SHF.L.U64.HI R128, R129.reuse, 0x1, R128 ;  /* 0x0000000181807819 */ /* 0x040fe20000010280 */
[----:B------:R-:W-:Y:S01]  /*2010*/  IMAD.SHL.U32 R129, R129, 0x2, RZ ;  /* 0x0000000281817824 */ /* 0x000fe200078e00ff */
[----:B--2---:R-:W-:Y:S01]  /*2020*/  LEA.HI R15, R7, R82, RZ, 0x5 ;  /* 0x00000052070f7211 */ /* 0x004fe200078f28ff */
[----:B------:R-:W-:Y:S01]  /*2030*/  IMAD.MOV.U32 R14, RZ, RZ, c[0x0][0x290] ;  /* 0x0000a400ff0e7624 */ /* 0x000fe200078e00ff */
[----:B------:R-:W-:-:S02]  /*2040*/  @P0 LOP3.LUT R84, R84, 0x10, RZ, 0xfc, !PT ;  /* 0x0000001054540812 */ /* 0x000fc400078efcff */
[----:B------:R-:W-:Y:S01]  /*2050*/  ISETP.GE.AND P0, PT, R122, 0x1, PT ;  /* 0x000000017a00780c */ /* 0x000fe20003f06270 */
[----:B------:R-:W-:Y:S01]  /*2060*/  IMAD.SHL.U32 R15, R15, 0x10, RZ ;  /* 0x000000100f0f7824 */ /* 0x000fe200078e00ff */
[----:B------:R-:W-:Y:S01]  /*2070*/  LOP3.LUT R84, R84, 0xffffffbf, RZ, 0xc0, !PT ;  /* 0xffffffbf54547812 */ /* 0x000fe200078ec0ff */
[C---:B------:R-:W-:Y:S01]  /*2080*/  IMAD.SHL.U32 R97, R14.reuse, 0x40, RZ ;  /* 0x000000400e617824 */ /* 0x040fe200078e00ff */
[----:B------:R-:W-:Y:S02]  /*2090*/  SHF.L.U64.HI R95, R14, R99, c[0x0][0x294] ;  /* 0x0000a5000e5f7619 */ /* 0x000fe40000010263 */
[----:B------:R-:W-:Y:S01]  /*20a0*/  LOP3.LUT R15, R15, 0xfffffe00, RZ, 0xc0, !PT ;  /* 0xfffffe000f0f7812 */ /* 0x000fe200078ec0ff */
[----:B---3--:R-:W-:Y:S01]  /*20b0*/  IMAD.IADD R8, R3, 0x1, R16 ;  /* 0x0000000103087824 */ /* 0x008fe200078e0210 */
[----:B------:R-:W-:Y:S01]  /*20c0*/  LOP3.LUT R84, R84, 0xffffffdf, RZ, 0xc0, !PT ;  /* 0xffffffdf54547812 */ /* 0x000fe200078ec0ff */
[----:B------:R-:W-:Y:S01]  /*20d0*/  IMAD.MOV.U32 R12, RZ, RZ, c[0x0][0x280] ;  /* 0x0000a000ff0c7624 */ /* 0x000fe200078e00ff */
[--C-:B------:R-:W-:Y:S01]  /*20e0*/  IADD3 R110, R110, R6, R15.reuse ;  /* 0x000000066e6e7210 */ /* 0x100fe20007ffe00f */
[----:B------:R-:W-:Y:S01]  /*20f0*/  IMAD.IADD R0, R0, 0x1, R15 ;  /* 0x0000000100007824 */ /* 0x000fe200078e020f */
[----:B------:R-:W-:Y:S01]  /*2100*/  SHF.R.S32.HI R3, RZ, 0x1f, R8 ;  /* 0x0000001fff037819 */ /* 0x000fe20000011408 */
[----:B------:R-:W-:Y:S01]  /*2110*/  IMAD.SHL.U32 R101, R12, 0x40, RZ ;  /* 0x000000400c657824 */ /* 0x000fe200078e00ff */
[----:B------:R-:W-:-:S02]  /*2120*/  SHF.R.S32.HI R6, RZ, 0x1f, R83 ;  /* 0x0000001fff067819 */ /* 0x000fc40000011453 */
[CC--:B------:R-:W-:Y:S02]  /*2130*/  LEA.HI R136, R3.reuse, R8.reuse, RZ, 0x3 ;  /* 0x0000000803887211 */ /* 0x0c0fe400078f18ff */
[----:B------:R-:W-:Y:S01]  /*2140*/  LEA.HI R3, R3, R8, RZ, 0x6 ;  /* 0x0000000803037211 */ /* 0x000fe200078f30ff */
[C---:B------:R-:W-:Y:S01]  /*2150*/  IMAD R8, R6.reuse, c[0x0][0x290], RZ ;  /* 0x0000a40006087a24 */ /* 0x040fe200078e02ff */
[----:B------:R-:W-:Y:S01]  /*2160*/  LOP3.LUT R106, R117, 0x38, R136, 0xf8, !PT ;  /* 0x00000038756a7812 */ /* 0x000fe200078ef888 */
[----:B------:R-:W-:Y:S01]  /*2170*/  IMAD R6, R6, c[0x0][0x280], RZ ;  /* 0x0000a00006067a24 */ /* 0x000fe200078e02ff */
[----:B------:R-:W-:Y:S01]  /*2180*/  LOP3.LUT R133, R136, 0xfffffff8, RZ, 0xc0, !PT ;  /* 0xfffffff888857812 */ /* 0x000fe200078ec0ff */
[----:B------:R-:W-:Y:S01]  /*2190*/  IMAD.SHL.U32 R3, R3, 0x40, RZ ;  /* 0x0000004003037824 */ /* 0x000fe200078e00ff */
[----:B------:R-:W-:Y:S01]  /*21a0*/  LOP3.LUT R106, R106, R105, RZ, 0x3c, !PT ;  /* 0x000000696a6a7212 */ /* 0x000fe200078e3cff */
[----:B------:R-:W-:Y:S01]  /*21b0*/  IMAD R123, R83, c[0x0][0x284], R6 ;  /* 0x0000a100537b7a24 */ /* 0x000fe200078e0206 */
[----:B------:R-:W-:-:S02]  /*21c0*/  SHF.R.S32.HI R132, RZ, 0x1f, R133 ;  /* 0x0000001fff847819 */ /* 0x000fc40000011485 */
[----:B------:R-:W-:Y:S01]  /*21d0*/  LOP3.LUT R3, R3, 0xfffff000, RZ, 0xc0, !PT ;  /* 0xfffff00003037812 */ /* 0x000fe200078ec0ff */
[----:B------:R-:W-:Y:S01]  /*21e0*/  IMAD.IADD R125, R159, 0x1, R123 ;  /* 0x000000019f7d7824 */ /* 0x000fe200078e027b */
[----:B------:R-:W-:Y:S01]  /*21f0*/  @P1 LOP3.LUT R84, R84, 0x20, RZ, 0xfc, !PT ;  /* 0x0000002054541812 */ /* 0x000fe200078efcff */
[----:B------:R-:W-:Y:S01]  /*2200*/  IMAD.IADD R123, R123, 0x1, R155 ;  /* 0x000000017b7b7824 */ /* 0x000fe200078e029b */
[----:B------:R-:W-:Y:S01]  /*2210*/  IADD3 R106, R106, R3, R15 ;  /* 0x000000036a6a7210 */ /* 0x000fe20007ffe00f */
[----:B------:R-:W-:Y:S01]  /*2220*/  IMAD R3, R83, c[0x0][0x294], R8 ;  /* 0x0000a50053037a24 */ /* 0x000fe200078e0208 */
[----:B------:R-:W-:Y:S02]  /*2230*/  SHF.L.U64.HI R99, R12, R99, c[0x0][0x284] ;  /* 0x0000a1000c637619 */ /* 0x000fe40000010263 */
[----:B------:R-:W-:Y:S01]  /*2240*/  SHF.L.U64.HI R130, R131, 0x1, R130 ;  /* 0x0000000183827819 */ /* 0x000fe20000010282 */
[----:B------:R-:W-:Y:S01]  /*2250*/  IMAD.IADD R126, R161, 0x1, R3 ;  /* 0x00000001a17e7824 */ /* 0x000fe200078e0203 */
[----:B------:R-:W-:Y:S01]  /*2260*/  SHF.L.U64.HI R132, R133, 0x1, R132 ;  /* 0x0000000185847819 */ /* 0x000fe20000010284 */
[----:B------:R-:W-:Y:S01]  /*2270*/  IMAD.IADD R124, R3, 0x1, R157 ;  /* 0x00000001037c7824 */ /* 0x000fe200078e029d */
[----:B------:R-:W-:Y:S01]  /*2280*/  IADD3 R108, R108, R5, R15 ;  /* 0x000000056c6c7210 */ /* 0x000fe20007ffe00f */
[----:B------:R-:W-:Y:S01]  /*2290*/  IMAD.SHL.U32 R131, R131, 0x2, RZ ;  /* 0x0000000283837824 */ /* 0x000fe200078e00ff */
[C---:B------:R-:W-:Y:S01]  /*22a0*/  IADD3 R14, R22.reuse, 0x50, RZ ;  /* 0x00000050160e7810 */ /* 0x040fe20007ffe0ff */
[----:B------:R-:W-:Y:S01]  /*22b0*/  IMAD.SHL.U32 R133, R133, 0x2, RZ ;  /* 0x0000000285857824 */ /* 0x000fe200078e00ff */
[----:B------:R-:W-:-:S02]  /*22c0*/  IADD3 R13, R22, 0x10, RZ ;  /* 0x00000010160d7810 */ /* 0x000fc40007ffe0ff */
[----:B------:R-:W-:Y:S02]  /*22d0*/  IADD3 R12, R22, 0x30, RZ ;  /* 0x00000030160c7810 */ /* 0x000fe40007ffe0ff */
[----:B------:R-:W-:Y:S02]  /*22e0*/  SHF.R.S32.HI R112, RZ, 0x3, R4 ;  /* 0x00000003ff707819 */ /* 0x000fe40000011404 */
[----:B------:R-:W-:Y:S02]  /*22f0*/  SHF.R.S32.HI R135, RZ, 0x1f, R114 ;  /* 0x0000001fff877819 */ /* 0x000fe40000011472 */
[----:B------:R-:W-:Y:S02]  /*2300*/  SHF.R.S32.HI R134, RZ, 0x1f, R113 ;  /* 0x0000001fff867819 */ /* 0x000fe40000011471 */
[----:B------:R-:W-:Y:S02]  /*2310*/  SHF.R.S32.HI R137, RZ, 0x3, R2 ;  /* 0x00000003ff897819 */ /* 0x000fe40000011402 */
[----:B------:R-:W-:-:S02]  /*2320*/  SHF.R.S32.HI R136, RZ, 0x3, R136 ;  /* 0x00000003ff887819 */ /* 0x000fc40000011488 */
[----:B------:R-:W-:Y:S02]  /*2330*/  @P0 LOP3.LUT R84, R84, 0x40, RZ, 0xfc, !PT ;  /* 0x0000004054540812 */ /* 0x000fe400078efcff */
.L_x_2591:
        /* <DEDUP_REMOVED lines=19> */
[C---:B--2---:R-:W-:Y:S04]  /*2470*/  @!P0 IADD3 R5, P1, R3.reuse, UR26, RZ ;  /* 0x0000001a03058c10 */ /* 0x044fe8000ff3e0ff */
        /* <DEDUP_REMOVED lines=8> */
[----:B--2---:R-:W-:Y:S01]  /*2500*/  IMAD.WIDE.U32 R6, R138, c[0x0][0x1e0], RZ ;  /* 0x000078008a067a25 */ /* 0x004fe200078e00ff */
        /* <DEDUP_REMOVED lines=84> */
.L_x_2571:
[----:B------:R-:W-:Y:S05]  /*2a50*/  BSYNC B0 ;  /* 0x0000000000007941 */ /* 0x000fea0003800000 */
.L_x_2570:
[----:B------:R3:W4:Y:S04]  /*2a60*/  SHFL.IDX PT, R73, R4, RZ, 0x1c1f ;  /* 0x001c1fff04497589 */ /* 0x00072800000e0000 */
[----:B------:R-:W2:Y:S01]  /*2a70*/  SHFL.IDX PT, R66, R66, RZ, 0x1c1f ;  /* 0x001c1fff42427589 */ /* 0x000ea200000e0000 */
[----:B------:R-:W-:-:S05]  /*2a80*/  @P1 BRA `(.L_x_2572) ;  /* 0x0000386000001947 */ /* 0x000fca0003800000 */
[----:B------:R-:W-:Y:S01]  /*2a90*/  ISETP.GE.AND P0, PT, R24, c[0x0][0x1d4], PT ;  /* 0x0000750018007a0c */ /* 0x000fe20003f06270 */
[----:B-----5:R-:W-:Y:S01]  /*2aa0*/  IMAD.MOV.U32 R29, RZ, RZ, R58 ;  /* 0x000000ffff1d7224 */ /* 0x020fe200078e003a */
[----:B------:R-:W-:Y:S01]  /*2ab0*/  MOV R28, R59 ;  /* 0x0000003b001c7202 */ /* 0x000fe20000000f00 */
[----:B--2---:R-:W-:Y:S01]  /*2ac0*/  IMAD.MOV.U32 R3, RZ, RZ, R26 ;  /* 0x000000ffff037224 */ /* 0x004fe200078e001a */
        /* <DEDUP_REMOVED lines=86> */
.L_x_2574:
[----:B------:R-:W-:Y:S05]  /*3030*/  BSYNC B0 ;  /* 0x0000000000007941 */ /* 0x000fea0003800000 */
.L_x_2573:
        /* <DEDUP_REMOVED lines=58> */
.L_x_2576:
[----:B------:R-:W-:Y:S05]  /*33e0*/  BSYNC B0 ;  /* 0x0000000000007941 */ /* 0x000fea0003800000 */
.L_x_2575:
        /* <DEDUP_REMOVED lines=58> */
.L_x_2578:
[----:B------:R-:W-:Y:S05]  /*3790*/  BSYNC B0 ;  /* 0x0000000000007941 */ /* 0x000fea0003800000 */
.L_x_2577:
        /* <DEDUP_REMOVED lines=58> */
.L_x_2580:
[----:B------:R-:W-:Y:S05]  /*3b40*/  BSYNC B0 ;  /* 0x0000000000007941 */ /* 0x000fea0003800000 */
.L_x_2579:
        /* <DEDUP_REMOVED lines=58> */
.L_x_2582:
[----:B------:R-:W-:Y:S05]  /*3ef0*/  BSYNC B0 ;  /* 0x0000000000007941 */ /* 0x000fea0003800000 */
.L_x_2581:
        /* <DEDUP_REMOVED lines=58> */
.L_x_2569:
        /* <DEDUP_REMOVED lines=47> */
.L_x_2584:
[----:B------:R-:W-:Y:S05]  /*4590*/  BSYNC B0 ;  /* 0x0000000000007941 */ /* 0x000fea0003800000 */
.L_x_2583:
[----:B------:R3:W4:Y:S04]  /*45a0*/  SHFL.IDX PT, R163, R4, RZ, 0x1c1f ;  /* 0x001c1fff04a37589 */ /* 0x00072800000e0000 */
[----:B------:R3:W2:Y:S01]  /*45b0*/  SHFL.IDX PT, R162, R66, RZ, 0x1c1f ;  /* 0x001c1fff42a27589 */ /* 0x0006a200000e0000 */
[----:B------:R-:W-:-:S05]  /*45c0*/  @P1 BRA `(.L_x_2572) ;  /* 0x00001d2000001947 */ /* 0x000fca0003800000 */
[----:B------:R-:W-:Y:S01]  /*45d0*/  ISETP.GE.AND P0, PT, R24, c[0x0][0x1d4], PT ;  /* 0x0000750018007a0c */ /* 0x000fe20003f06270 */
[----:B--2--5:R-:W-:Y:S01]  /*45e0*/  IMAD.MOV.U32 R9, RZ, RZ, R70 ;  /* 0x000000ffff097224 */ /* 0x024fe200078e0046 */
        /* <DEDUP_REMOVED lines=54> */
[----:B------:R-:W-:Y:S02]  /*4950*/  LOP3.LUT R169, R169, 0x7ffff000, RZ, 0xc0, !PT ;  /* 0x7ffff000a9a97812 */ /* 0x000fe400078ec0ff */
[----:B------:R-:W-:Y:S01]  /*4960*/  LOP3.LUT R168, R168, R105, RZ, 0x3c, !PT ;  /* 0x00000069a8a87212 */ /* 0x000fe200078e3cff */
        /* <DEDUP_REMOVED lines=16> */
[----:B------:R-:W2:Y:S02]  /*4a70*/  LDS.128 R76, [R166+0xc100] ;  /* 0x00c10000a64c7984 */ /* 0x000ea40000000c00 */
[----:B--2---:R-:W-:Y:S01]  /*4a80*/  @!P0 IMAD.MOV.U32 R54, RZ, RZ, R76 ;  /* 0x000000ffff368224 */ /* 0x004fe200078e004c */
        /* <DEDUP_REMOVED lines=83> */
.L_x_2586:
[----:B------:R-:W-:Y:S05]  /*4fc0*/  BSYNC B0 ;  /* 0x0000000000007941 */ /* 0x000fea0003800000 */
.L_x_2585:
        /* <DEDUP_REMOVED lines=11> */
[----:B--2---:R-:W-:Y:S01]  /*5080*/  LEA.HI.SX32 R76, R58, R137, 0x1c ;  /* 0x000000893a4c7211 */ /* 0x004fe200078fe2ff */
        /* <DEDUP_REMOVED lines=28> */
[----:B------:R-:W2:Y:S02]  /*5250*/  LDS.128 R60, [R59+0xc100] ;  /* 0x00c100003b3c7984 */ /* 0x000ea40000000c00 */
[----:B--2---:R-:W-:Y:S01]  /*5260*/  @!P0 IMAD.MOV.U32 R48, RZ, RZ, R60 ;  /* 0x000000ffff308224 */ /* 0x004fe200078e003c */
        /* <DEDUP_REMOVED lines=84> */
.L_x_2588:
[----:B------:R-:W-:Y:S05]  /*57b0*/  BSYNC B0 ;  /* 0x0000000000007941 */ /* 0x000fea0003800000 */
.L_x_2587:
[----:B------:R-:W-:Y:S11]  /*57c0*/  ISETP.GE.AND P0, PT, R16, c[0x0][0x1d4], PT ;  /* 0x0000750010007a0c */ /* 0x000ff60003f06270 */
[----:B------:R-:W-:Y:S02]  /*57d0*/  @!UPT UIADD3 URZ, URZ, URZ, URZ ;  /* 0x0000003f3f3ff290 */ /* 0x000fe4000fffe03f */
[----:B------:R-:W-:-:S05]  /*57e0*/  @P0 BRA `(.L_x_2572) ;  /* 0x00000b0000000947 */ /* 0x000fca0003800000 */
[----:B------:R-:W-:Y:S02]  /*57f0*/  LOP3.LUT P1, RZ, R84, 0x8, RZ, 0xc0, !PT ;  /* 0x0000000854ff7812 */ /* 0x000fe4000782c0ff */
[----:B------:R-:W-:Y:S02]  /*5800*/  IADD3 R54, P0, R162, R133, RZ ;  /* 0x00000085a2367210 */ /* 0x000fe40007f1e0ff */
[----:B------:R-:W-:Y:S02]  /*5810*/  SEL R52, R104, R165, !P1 ;  /* 0x000000a568347207 */ /* 0x000fe40004800000 */
[----:B----4-:R-:W-:Y:S02]  /*5820*/  IADD3.X R55, R163, R132, RZ, P0, !PT ;  /* 0x00000084a3377210 */ /* 0x010fe400007fe4ff */
[----:B------:R-:W-:Y:S02]  /*5830*/  SHF.R.S32.HI R51, RZ, 0x1f, R52 ;  /* 0x0000001fff337819 */ /* 0x000fe40000011434 */
[----:B------:R-:W-:Y:S02]  /*5840*/  ISETP.GE.AND P0, PT, R16, c[0x0][0x27c], PT ;  /* 0x00009f0010007a0c */ /* 0x000fe40003f06270 */
[----:B------:R-:W-:Y:S04]  /*5850*/  LEA.HI R51, R51, R52, RZ, 0x4 ;  /* 0x0000003433337211 */ /* 0x000fe800078f20ff */
[----:B------:R-:W-:Y:S04]  /*5860*/  LEA.HI.SX32 R52, R51, R136, 0x1c ;  /* 0x0000008833347211 */ /* 0x000fe800078fe2ff */
[----:B--2---:R-:W-:Y:S01]  /*5870*/  SHF.R.S32.HI R61, RZ, 0x1f, R52 ;  /* 0x0000001fff3d7819 */ /* 0x004fe20000011434 */
        /* <DEDUP_REMOVED lines=20> */
[----:B------:R-:W2:Y:S01]  /*59c0*/  LDS.128 R32, [R60+0xc100] ;  /* 0x00c100003c207984 */ /* 0x000ea20000000c00 */
        /* <DEDUP_REMOVED lines=9> */
[----:B--2---:R-:W-:Y:S05]  /*5a60*/  @!P0 IMAD.MOV.U32 R38, RZ, RZ, R32 ;  /* 0x000000ffff268224 */ /* 0x004fea00078e0020 */
        /* <DEDUP_REMOVED lines=86> */
.L_x_2568:
[----:B--2---:R-:W-:Y:S01]  /*5fd0*/  IMAD.WIDE.U32 R6, R138, c[0x0][0x1e0], RZ ;  /* 0x000078008a067a25 */ /* 0x004fe200078e00ff */
        /* <DEDUP_REMOVED lines=14> */
[----:B------:R-:W2:Y:S01]  /*60c0*/  SHFL.IDX PT, R2, R2, RZ, 0x1c1f ;  /* 0x001c1fff02027589 */ /* 0x000ea200000e0000 */
        /* <DEDUP_REMOVED lines=8> */
[CC--:B--2---:R-:W-:Y:S04]  /*6150*/  @!P2 LEA R32, P0, R24.reuse, R2.reuse, 0x1 ;  /* 0x000000021820a211 */ /* 0x0c4fe800078008ff */
        /* <DEDUP_REMOVED lines=8> */
[----:B------:R-:W2:Y:S04]  /*61e0*/  @!P1 LDS.128 R4, [R141+0xc000] ;  /* 0x00c000008d049984 */ /* 0x000ea80000000c00 */
[----:B--2---:R-:W-:Y:S01]  /*61f0*/  @!P1 ST.E.128 [R42.64], R4 ;  /* 0x000000042a009985 */ /* 0x004fe2000c101d0a */
[----:B------:R-:W-:Y:S03]  /*6200*/  ISETP.GE.AND P1, PT, R119, c[0x0][0x1d4], PT ;  /* 0x0000750077007a0c */ /* 0x000fe60003f26270 */
[----:B------:R-:W2:Y:S10]  /*6210*/  @!P4 LDS.128 R36, [R142+0xe000] ;  /* 0x00e000008e24c984 */ /* 0x000eb40000000c00 */
[CC--:B------:R-:W-:Y:S04]  /*6220*/  @!P1 LEA R8, P0, R109.reuse, R2.reuse, 0x1 ;  /* 0x000000026d089211 */ /* 0x0c0fe800078008ff */
[-C--:B------:R-:W-:Y:S02]  /*6230*/  @!P1 LEA.HI.X R9, R109, R3.reuse, R100, 0x1, P0 ;  /* 0x000000036d099211 */ /* 0x080fe400000f0c64 */
        /* <DEDUP_REMOVED lines=11> */
.L_x_2572:
[----:B------:R-:W-:Y:S05]  /*62f0*/  BSYNC B1 ;  /* 0x0000000000017941 */ /* 0x000fea0003800000 */
.L_x_2567:
[----:B------:R-:W-:Y:S01]  /*6300*/  ISETP.GT.AND P0, PT, R18, R11, PT ;  /* 0x0000000b1200720c */ /* 0x000fe20003f04270 */
[----:B------:R-:W-:Y:S01]  /*6310*/  BSSY B0, `(.L_x_2589) ;  /* 0x000004d000007945 */ /* 0x000fe20003800000 */
[C---:B------:R-:W-:Y:S02]  /*6320*/  ISETP.GE.AND P1, PT, R67.reuse, 0x1, PT ;  /* 0x000000014300780c */ /* 0x040fe40003f26270 */
[C---:B--23--:R-:W-:Y:S02]  /*6330*/  IADD3 R3, R67.reuse, 0x1, RZ ;  /* 0x0000000143037810 */ /* 0x04cfe40007ffe0ff */
        /* <DEDUP_REMOVED lines=56> */
[----:B--2---:R-:W-:Y:S04]  /*66c0*/  @!P2 ST.E.128 [R38.64], R4 ;  /* 0x000000042600a985 */ /* 0x004fe8000c101d0a */
[----:B------:R-:W2:Y:S04]  /*66d0*/  @!P1 LDS.128 R32, [R141] ;  /* 0x000000008d209984 */ /* 0x000ea80000000c00 */
        /* <DEDUP_REMOVED lines=16> */
.L_x_2590:
[----:B--234-:R-:W-:Y:S05]  /*67e0*/  BSYNC B0 ;  /* 0x0000000000007941 */ /* 0x01cfea0003800000 */
.L_x_2589:
        /* <DEDUP_REMOVED lines=34> */
.L_x_2566:
        /* <DEDUP_REMOVED lines=18> */
.L_x_2593:
[----:B------:R-:W-:-:S04]  /*6b30*/  MOV R0, 0x1 ;  /* 0x0000000100007802 */ /* 0x000fc80000000f00 */
[----:B------:R-:W-:-:S13]  /*6b40*/  ISETP.NE.AND P0, PT, R0, c[0x0][0x32c], PT ;  /* 0x0000cb0000007a0c */ /* 0x000fda0003f05270 */
[----:B------:R-:W-:-:S05]  /*6b50*/  @P0 IMAD.HI.U32 R0, R3, c[0x0][0x330], RZ ;  /* 0x0000cc0003000a27 */ /* 0x000fca00078e00ff */
[----:B------:R-:W-:Y:S02]  /*6b60*/  @P0 SHF.R.U32.HI R3, RZ, c[0x0][0x334], R0 ;  /* 0x0000cd00ff030a19 */ /* 0x000fe40000011600 */
.L_x_2594:
[----:B------:R-:W-:-:S05]  /*6b70*/  MOV R0, c[0x0][0x32c] ;  /* 0x0000cb0000007a02 */ /* 0x000fca0000000f00 */
[----:B------:R-:W-:-:S05]  /*6b80*/  IMAD R3, R3, R0, c[0x0][0x32c] ;  /* 0x0000cb0003037624 */ /* 0x000fca00078e0200 */
[----:B------:R-:W-:-:S03]  /*6b90*/  IMNMX R2, R2, R3, PT ;  /* 0x0000000302027217 */ /* 0x000fc60003800200 */
.L_x_2592:
        /* <DEDUP_REMOVED lines=21> */
.L_x_2596:
[----:B------:R-:W-:-:S04]  /*6cf0*/  MOV R0, c[0x0][0x32c] ;  /* 0x0000cb0000007a02 */ /* 0x000fc80000000f00 */
[----:B------:R-:W-:-:S13]  /*6d00*/  ISETP.NE.AND P0, PT, R0, 0x1, PT ;  /* 0x000000010000780c */ /* 0x000fda0003f05270 */
[----:B------:R-:W-:-:S05]  /*6d10*/  @P0 IMAD.HI.U32 R0, R2, c[0x0][0x330], RZ ;  /* 0x0000cc0002000a27 */ /* 0x000fca00078e00ff */
[----:B------:R-:W-:-:S05]  /*6d20*/  @P0 SHF.R.U32.HI R2, RZ, c[0x0][0x334], R0 ;  /* 0x0000cd00ff020a19 */ /* 0x000fca0000011600 */
.L_x_2597:
[----:B------:R-:W-:-:S05]  /*6d30*/  IMAD R3, R2, c[0x0][0x32c], RZ ;  /* 0x0000cb0002037a24 */ /* 0x000fca00078e02ff */
[----:B------:R-:W-:-:S04]  /*6d40*/  IMNMX R194, R194, R3, !PT ;  /* 0x00000003c2c27217 */ /* 0x000fc80007800200 */
.L_x_2595:
[----:B------:R-:W-:Y:S01]  /*6d50*/  SHF.R.S32.HI R3, RZ, 0x1f, R194 ;  /* 0x0000001fff037819 */ /* 0x000fe200000114c2 */
[----:B------:R-:W-:Y:S01]  /*6d60*/  CS2R R98, SRZ ;  /* 0x0000000000627805 */ /* 0x000fe2000001ff00 */
[----:B------:R-:W-:Y:S01]  /*6d70*/  PLOP3.LUT P2, PT, PT, PT, PT, 0x80, 0x0 ;  /* 0x000000000000781c */ /* 0x000fe20003f4f070 */
[----:B--2---:R-:W-:Y:S01]  /*6d80*/  IMAD.MOV.U32 R5, RZ, RZ, RZ ;  /* 0x000000ffff057224 */ /* 0x004fe200078e00ff */
        /* <DEDUP_REMOVED lines=170> */
[----:B------:R-:W-:Y:S02]  /*7830*/  ISETP.GE.AND P4, PT, R200, c[0x0][0x198], PT ;  /* 0x00006600c8007a0c */ /* 0x000fe40003f86270 */
[----:B------:R-:W-:Y:S01]  /*7840*/  SEL R4, R4, 0xffffffe0, !P5 ;  /* 0xffffffe004047807 */ /* 0x000fe20006800000 */
        /* <DEDUP_REMOVED lines=21> */
.L_x_2600:
[----:B---34-:R-:W-:Y:S05]  /*79a0*/  BSYNC B0 ;  /* 0x0000000000007941 */ /* 0x018fea0003800000 */
.L_x_2599:
        /* <DEDUP_REMOVED lines=20> */
.L_x_2602:
[----:B------:R-:W-:Y:S05]  /*7af0*/  BSYNC B0 ;  /* 0x0000000000007941 */ /* 0x000fea0003800000 */
.L_x_2601:
        /* <DEDUP_REMOVED lines=20> */
.L_x_2604:
[----:B------:R-:W-:Y:S05]  /*7c40*/  BSYNC B0 ;  /* 0x0000000000007941 */ /* 0x000fea0003800000 */
.L_x_2603:
        /* <DEDUP_REMOVED lines=218> */
.L_x_2605:
[----:B------:R-:W-:Y:S01]  /*89f0*/  ISETP.LT.AND P0, PT, RZ, c[0x0][0x27c], PT ;  /* 0x00009f00ff007a0c */ /* 0x000fe20003f01270 */
[----:B------:R-:W0:-:S12]  /*8a00*/  LDGDEPBAR ;  /* 0x00000000000079af */ /* 0x000e180000000000 */
[----:B------:R-:W-:Y:S05]  /*8a10*/  @P0 BRA `(.L_x_2606) ;  /* 0x0000002000000947 */ /* 0x000fea0003800000 */
[----:B------:R-:W-:-:S04]  /*8a20*/  DEPBAR.LE SB0, 0x3 ;  /* 0x000080c00000791a */ /* 0x000fc80000000000 */
[----:B------:R-:W-:Y:S05]  /*8a30*/  BRA `(.L_x_2607) ;  /* 0x00006e6000007947 */ /* 0x000fea0003800000 */
.L_x_2606:
        /* <DEDUP_REMOVED lines=125> */
.L_x_2610:
[----:B--2---:R-:W-:Y:S05]  /*9210*/  BSYNC B0 ;  /* 0x0000000000007941 */ /* 0x004fea0003800000 */
.L_x_2609:
        /* <DEDUP_REMOVED lines=117> */
.L_x_2612:
[----:B-123--:R-:W-:Y:S05]  /*9970*/  BSYNC B0 ;  /* 0x0000000000007941 */ /* 0x00efea0003800000 */
.L_x_2611:
        /* <DEDUP_REMOVED lines=108> */
.L_x_2616:
[----:B------:R-:W-:Y:S05]  /*a040*/  BSYNC B0 ;  /* 0x0000000000007941 */ /* 0x000fea0003800000 */
.L_x_2615:
        /* <DEDUP_REMOVED lines=46> */
.L_x_2618:
[----:B------:R-:W-:Y:S05]  /*a330*/  BSYNC B0 ;  /* 0x0000000000007941 */ /* 0x000fea0003800000 */
.L_x_2617:
        /* <DEDUP_REMOVED lines=46> */
.L_x_2620:
[----:B------:R-:W-:Y:S05]  /*a620*/  BSYNC B0 ;  /* 0x0000000000007941 */ /* 0x000fea0003800000 */
.L_x_2619:
        /* <DEDUP_REMOVED lines=46> */
.L_x_2622:
[----:B------:R-:W-:Y:S05]  /*a910*/  BSYNC B0 ;  /* 0x0000000000007941 */ /* 0x000fea0003800000 */
.L_x_2621:
        /* <DEDUP_REMOVED lines=46> */
.L_x_2624:
[----:B------:R-:W-:Y:S05]  /*ac00*/  BSYNC B0 ;  /* 0x0000000000007941 */ /* 0x000fea0003800000 */
.L_x_2623:
        /* <DEDUP_REMOVED lines=45> */
.L_x_2614:
[----:B------:R-:W-:Y:S05]  /*aee0*/  BSYNC B1 ;  /* 0x0000000000017941 */ /* 0x000fea0003800000 */
.L_x_2613:
        /* <DEDUP_REMOVED lines=48> */
.L_x_2627:
[----:B------:R-:W-:Y:S05]  /*b1f0*/  BSYNC B0 ;  /* 0x0000000000007941 */ /* 0x000fea0003800000 */
.L_x_2626:
        /* <DEDUP_REMOVED lines=46> */
.L_x_2629:
[----:B------:R-:W-:Y:S05]  /*b4e0*/  BSYNC B0 ;  /* 0x0000000000007941 */ /* 0x000fea0003800000 */
.L_x_2628:
        /* <DEDUP_REMOVED lines=46> */
.L_x_2631:
[----:B------:R-:W-:Y:S05]  /*b7d0*/  BSYNC B0 ;  /* 0x0000000000007941 */ /* 0x000fea0003800000 */
.L_x_2630:
        /* <DEDUP_REMOVED lines=46> */
.L_x_2633:
[----:B------:R-:W-:Y:S05]  /*bac0*/  BSYNC B0 ;  /* 0x0000000000007941 */ /* 0x000fea0003800000 */
.L_x_2632:
        /* <DEDUP_REMOVED lines=46> */
.L_x_2635:
[----:B------:R-:W-:Y:S05]  /*bdb0*/  BSYNC B0 ;  /* 0x0000000000007941 */ /* 0x000fea0003800000 */
.L_x_2634:
        /* <DEDUP_REMOVED lines=46> */
.L_x_2608:
        /* <DEDUP_REMOVED lines=75> */
.L_x_2637:
[----:B--2---:R-:W-:Y:S05]  /*c550*/  BSYNC B0 ;  /* 0x0000000000007941 */ /* 0x004fea0003800000 */
.L_x_2636:
        /* <DEDUP_REMOVED lines=90> */
.L_x_2639:
[----:B-12-4-:R-:W-:Y:S05]  /*cb00*/  BSYNC B0 ;  /* 0x0000000000007941 */ /* 0x016fea0003800000 */
.L_x_2638:
        /* <DEDUP_REMOVED lines=154> */
.L_x_2643:
[----:B------:R-:W-:Y:S05]  /*d4b0*/  BSYNC B0 ;  /* 0x0000000000007941 */ /* 0x000fea0003800000 */
.L_x_2642:
        /* <DEDUP_REMOVED lines=114> */
.L_x_2645:
[----:B------:R-:W-:Y:S05]  /*dbe0*/  BSYNC B0 ;  /* 0x0000000000007941 */ /* 0x000fea0003800000 */
.L_x_2644:
        /* <DEDUP_REMOVED lines=113> */
.L_x_2641:
[----:B------:R-:W-:Y:S05]  /*e300*/  BSYNC B1 ;  /* 0x0000000000017941 */ /* 0x000fea0003800000 */
.L_x_2640:
        /* <DEDUP_REMOVED lines=111> */
.L_x_2647:
[----:B------:R-:W-:Y:S05]  /*ea00*/  BSYNC B0 ;  /* 0x0000000000007941 */ /* 0x000fea0003800000 */
.L_x_2646:
        /* <DEDUP_REMOVED lines=116> */
.L_x_2649:
[----:B------:R-:W-:Y:S05]  /*f150*/  BSYNC B0 ;  /* 0x0000000000007941 */ /* 0x000fea0003800000 */
.L_x_2648:
        /* <DEDUP_REMOVED lines=115> */
.L_x_2625:
[----:B------:R-:W-:Y:S05]  /*f890*/  BSYNC B2 ;  /* 0x0000000000027941 */ /* 0x000fea0003800000 */
.L_x_2607:
[----:B------:R-:W-:-:S04]  /*f8a0*/  DEPBAR.LE SB0, 0x2 ;  /* 0x000080800000791a */ /* 0x000fc80000000000 */
[----:B------:R-:W-:Y:S01]  /*f8b0*/  IMAD.MOV.U32 R184, RZ, RZ, 0x20 ;  /* 0x00000020ffb87424 */ /* 0x000fe200078e00ff */
[----:B------:R-:W-:Y:S01]  /*f8c0*/  BAR.SYNC.DEFER_BLOCKING 0x0 ;  /* 0x0000000000007b1d */ /* 0x000fe20000010000 */
[----:B------:R-:W-:Y:S01]  /*f8d0*/  LOP3.LUT P0, RZ, R132, 0x2, RZ, 0xc0, !PT ;  /* 0x0000000284ff7812 */ /* 0x000fe2000780c0ff */
[----:B------:R-:W-:Y:S01]  /*f8e0*/  IMAD.SHL.U32 R187, R5, 0x2, RZ ;  /* 0x0000000205bb7824 */ /* 0x000fe200078e00ff */
[----:B------:R-:W-:Y:S01]  /*f8f0*/  SHF.L.U32 R186, R2, 0x1, RZ ;  /* 0x0000000102ba7819 */ /* 0x000fe200000006ff */
[----:B------:R-:W-:Y:S01]  /*f900*/  IMAD.SHL.U32 R48, R0, 0x2, RZ ;  /* 0x0000000200307824 */ /* 0x000fe200078e00ff */
[----:B------:R-:W-:Y:S02]  /*f910*/  SEL R184, R184, 0xffffffe0, !P0 ;  /* 0xffffffe0b8b87807 */ /* 0x000fe40004000000 */
[----:B------:R-:W-:-:S03]  /*f920*/  LEA R189, R0, 0x18100, 0x1 ;  /* 0x0001810000bd7811 */ /* 0x000fc600078e08ff */
[----:B------:R-:W-:Y:S01]  /*f930*/  IMAD.IADD R2, R187, 0x1, R184 ;  /* 0x00000001bb027824 */ /* 0x000fe200078e02b8 */
[----:B------:R-:W-:Y:S01]  /*f940*/  IADD3 R185, R189, R186, RZ ;  /* 0x000000babdb97210 */ /* 0x000fe20007ffe0ff */
[----:B------:R-:W3:Y:S04]  /*f950*/  LDSM.16.M88.4 R48, [R48+0x18100] ;  /* 0x018100003030783b */ /* 0x000ee80000000200 */
[----:B------:R4:W1:Y:S04]  /*f960*/  LDSM.16.M88.4 R40, [R187+0xc100] ;  /* 0x00c10000bb28783b */ /* 0x0008680000000200 */
[----:B--2---:R4:W2:Y:S04]  /*f970*/  LDSM.16.M88.4 R32, [R187+0xc900] ;  /* 0x00c90000bb20783b */ /* 0x0048a80000000200 */
[----:B-1----:R4:W1:Y:S04]  /*f980*/  LDSM.16.M88.4 R24, [R187+0xd100] ;  /* 0x00d10000bb18783b */ /* 0x0028680000000200 */
        /* <DEDUP_REMOVED lines=24> */
[----:B------:R-:W-:-:S02]  /*fb10*/  SHF.L.U64.HI R5, R206, 0x1, R209 ;  /* 0x00000001ce057819 */ /* 0x000fc400000102d1 */
[----:B------:R-:W-:Y:S02]  /*fb20*/  ISETP.GE.AND P6, PT, R200, c[0x0][0x1d4], PT ;  /* 0x00007500c8007a0c */ /* 0x000fe40003fc6270 */
[----:B------:R-:W-:Y:S02]  /*fb30*/  IADD3 R14, P0, R8, UR18, RZ ;  /* 0x00000012080e7c10 */ /* 0x000fe4000ff1e0ff */
[----:B------:R-:W-:Y:S02]  /*fb40*/  SEL R8, RZ, 0x10, P4 ;  /* 0x00000010ff087807 */ /* 0x000fe40002000000 */
[----:B------:R-:W-:Y:S01]  /*fb50*/  IADD3.X R9, R9, UR7, R0, P0, !PT ;  /* 0x0000000709097c10 */ /* 0x000fe200087fe400 */
[----:B------:R-:W-:Y:S01]  /*fb60*/  IMAD.SHL.U32 R0, R206, 0x2, RZ ;  /* 0x00000002ce007824 */ /* 0x000fe200078e00ff */
[----:B------:R-:W-:Y:S02]  /*fb70*/  LEA R15, P0, R14, c[0x0][0x1f8], 0x1 ;  /* 0x00007e000e0f7a11 */ /* 0x000fe400078008ff */
[----:B------:R-:W-:-:S02]  /*fb80*/  IADD3 R28, -R8, 0x10, RZ ;  /* 0x00000010081c7810 */ /* 0x000fc40007ffe1ff */
[----:B------:R-:W-:Y:S01]  /*fb90*/  LEA.HI.X R14, R14, c[0x0][0x1fc], R9, 0x1, P0 ;  /* 0x00007f000e0e7a11 */ /* 0x000fe200000f0c09 */
[----:B------:R-:W4:Y:S01]  /*fba0*/  SHFL.IDX PT, R16, R15, 0x1, 0x181f ;  /* 0x00381f000f107f89 */ /* 0x000f2200000e0000 */
[----:B------:R-:W-:Y:S01]  /*fbb0*/  IMAD.SHL.U32 R9, R188, 0x2, RZ ;  /* 0x00000002bc097824 */ /* 0x000fe200078e00ff */
[----:B------:R-:W-:Y:S02]  /*fbc0*/  LOP3.LUT R28, R28, 0xf, RZ, 0xc0, !PT ;  /* 0x0000000f1c1c7812 */ /* 0x000fe400078ec0ff */
[----:B------:R-:W3:Y:S04]  /*fbd0*/  SHFL.IDX PT, R18, R14, 0x1, 0x181f ;  /* 0x00381f000e127f89 */ /* 0x000ee800000e0000 */
[----:B------:R-:W2:Y:S04]  /*fbe0*/  SHFL.IDX PT, R15, R15, RZ, 0x181f ;  /* 0x00181fff0f0f7589 */ /* 0x000ea800000e0000 */
[----:B------:R-:W1:Y:S01]  /*fbf0*/  SHFL.IDX PT, R14, R14, RZ, 0x181f ;  /* 0x00181fff0e0e7589 */ /* 0x000e6200000e0000 */
[----:B----4-:R-:W-:-:S04]  /*fc00*/  IADD3 R30, P2, P0, R31, R16, R12 ;  /* 0x000000101f1e7210 */ /* 0x010fc8000785e00c */
[----:B---3--:R-:W-:Y:S02]  /*fc10*/  IADD3.X R31, RZ, R18, R13, P2, P0 ;  /* 0x00000012ff1f7210 */ /* 0x008fe400017e040d */
[----:B------:R-:W-:-:S04]  /*fc20*/  IADD3 R28, P2, P0, R28, R16, R9 ;  /* 0x000000101c1c7210 */ /* 0x000fc8000785e009 */
[----:B------:R-:W-:Y:S02]  /*fc30*/  IADD3.X R29, RZ, R18, R10, P2, P0 ;  /* 0x00000012ff1d7210 */ /* 0x000fe400017e040a */
[----:B------:R-:W-:-:S04]  /*fc40*/  IADD3 R16, P2, P0, R17, R16, R0 ;  /* 0x0000001011107210 */ /* 0x000fc8000785e000 */
[----:B------:R-:W-:Y:S02]  /*fc50*/  IADD3.X R17, RZ, R18, R5, P2, P0 ;  /* 0x00000012ff117210 */ /* 0x000fe400017e0405 */
[----:B--2---:R-:W-:-:S05]  /*fc60*/  IADD3 R12, P0, R15, R12, RZ ;  /* 0x0000000c0f0c7210 */ /* 0x004fca0007f1e0ff */
        /* <DEDUP_REMOVED lines=14> */
.L_x_2650:
[----:B------:R-:W-:Y:S01]  /*fd50*/  LOP3.LUT R5, R7, 0xffffffe0, RZ, 0xc0, !PT ;  /* 0xffffffe007057812 */ /* 0x000fe200078ec0ff */
[----:B------:R-:W-:Y:S01]  /*fd60*/  IMAD.MOV.U32 R0, RZ, RZ, 0x40 ;  /* 0x00000040ff007424 */ /* 0x000fe200078e00ff */
[----:B------:R-:W-:Y:S01]  /*fd70*/  LEA.HI R7, R45, R82, RZ, 0x2 ;  /* 0x000000522d077211 */ /* 0x000fe200078f10ff */
[C---:B-123--:R-:W-:Y:S01]  /*fd80*/  HMMA.16816.F32 R36, R48.reuse, R32, RZ ;  /* 0x000000203024723c */ /* 0x04efe200000018ff */
[----:B------:R-:W-:Y:S01]  /*fd90*/  SHF.R.S32.HI R9, RZ, 0x1f, R6 ;  /* 0x0000001fff097819 */ /* 0x000fe20000011406 */
[----:B------:R-:W-:Y:S01]  /*fda0*/  IMAD.IADD R5, R82, 0x1, -R5 ;  /* 0x0000000152057824 */ /* 0x000fe200078e0a05 */
[----:B------:R-:W-:Y:S01]  /*fdb0*/  LOP3.LUT R7, R7, 0xfffffffc, RZ, 0xc0, !PT ;  /* 0xfffffffc07077812 */ /* 0x000fe200078ec0ff */
[----:B------:R-:W-:Y:S01]  /*fdc0*/  IMAD R183, R4, 0x2, R189 ;  /* 0x0000000204b77824 */ /* 0x000fe200078e02bd */
[----:B------:R-:W-:Y:S01]  /*fdd0*/  SEL R135, R0, 0xffffffc0, !P1 ;  /* 0xffffffc000877807 */ /* 0x000fe20004800000 */
[----:B------:R-:W-:Y:S01]  /*fde0*/  IMAD R182, R4, 0x2, R185 ;  /* 0x0000000204b67824 */ /* 0x000fe200078e02b9 */
[----:B------:R-:W-:Y:S01]  /*fdf0*/  LEA.HI R0, R9, R6, RZ, 0x3 ;  /* 0x0000000609007211 */ /* 0x000fe200078f18ff */
[----:B------:R-:W-:Y:S01]  /*fe00*/  IMAD.IADD R82, R82, 0x1, -R7 ;  /* 0x0000000152527824 */ /* 0x000fe200078e0a07 */
[----:B------:R-:W-:Y:S01]  /*fe10*/  SHF.R.S32.HI R8, RZ, 0x1f, R5 ;  /* 0x0000001fff087819 */ /* 0x000fe20000011405 */
[C---:B------:R-:W-:Y:S01]  /*fe20*/  HMMA.16816.F32 R32, R48.reuse, R34, RZ ;  /* 0x000000223020723c */ /* 0x040fe200000018ff */
[----:B------:R-:W-:Y:S01]  /*fe30*/  LOP3.LUT R9, R0, 0xffffff8, RZ, 0xc0, !PT ;  /* 0x0ffffff800097812 */ /* 0x000fe200078ec0ff */
[----:B------:R-:W-:Y:S01]  /*fe40*/  LDSM.16.M88.4 R64, [R183] ;  /* 0x00000000b740783b */ /* 0x000fe20000000200 */
[----:B------:R-:W-:Y:S01]  /*fe50*/  LEA.HI R7, R8, R5, RZ, 0x2 ;  /* 0x0000000508077211 */ /* 0x000fe200078f10ff */
[----:B------:R-:W-:Y:S01]  /*fe60*/  IMAD.IADD R88, R135, 0x1, R2 ;  /* 0x0000000187587824 */ /* 0x000fe200078e0202 */
[----:B------:R-:W-:Y:S01]  /*fe70*/  LEA.HI R0, R82, R82, RZ, 0x1 ;  /* 0x0000005252007211 */ /* 0x000fe200078f08ff */
[----:B------:R-:W-:Y:S01]  /*fe80*/  IMAD.IADD R9, R6, 0x1, -R9 ;  /* 0x0000000106097824 */ /* 0x000fe200078e0a09 */
[----:B------:R-:W-:Y:S01]  /*fe90*/  LEA.HI.SX32 R6, R7, UR15, 0x1e ;  /* 0x0000000f07067c11 */ /* 0x000fe2000f8ff2ff */
[C---:B------:R-:W-:Y:S01]  /*fea0*/  HMMA.16816.F32 R44, R48.reuse, R40, RZ ;  /* 0x00000028302c723c */ /* 0x040fe200000018ff */
[----:B------:R-:W-:Y:S01]  /*feb0*/  LOP3.LUT R11, R0, 0x1ffffffe, RZ, 0xc0, !PT ;  /* 0x1ffffffe000b7812 */ /* 0x000fe200078ec0ff */
[----:B------:R-:W-:Y:S01]  /*fec0*/  ULDC UR4, c[0x0][0x324] ;  /* 0x0000c90000047ab9 */ /* 0x000fe20000000800 */
[----:B------:R-:W-:Y:S01]  /*fed0*/  PLOP3.LUT P0, PT, PT, PT, UP2, 0x80, 0x0 ;  /* 0x000000000000781c */ /* 0x000fe20003f0f028 */
[----:B------:R-:W-:Y:S01]  /*fee0*/  IMAD R6, R9, 0x10, R6 ;  /* 0x0000001009067824 */ /* 0x000fe200078e0206 */
[----:B------:R-:W-:Y:S01]  /*fef0*/  ISETP.GE.AND P2, PT, R191, 0x1, PT ;  /* 0x00000001bf00780c */ /* 0x000fe20003f46270 */
[----:B------:R-:W-:Y:S01]  /*ff00*/  IMAD.IADD R11, R82, 0x1, -R11 ;  /* 0x00000001520b7824 */ /* 0x000fe200078e0a0b */
[----:B------:R-:W-:Y:S01]  /*ff10*/  ULOP3.LUT UR4, URZ, UR4, URZ, 0x33, !UPT ;  /* 0x000000043f047292 */ /* 0x000fe2000f8e333f */
[----:B------:R-:W-:Y:S01]  /*ff20*/  HMMA.16816.F32 R40, R48, R42, RZ ;  /* 0x0000002a3028723c */ /* 0x000fe200000018ff */
[----:B-----5:R-:W-:Y:S01]  /*ff30*/  LDSM.16.M88.4 R80, [R189+0x4000] ;  /* 0x00400000bd50783b */ /* 0x020fe20000000200 */
[----:B------:R-:W-:-:S03]  /*ff40*/  IMAD R202, R11, 0x8, R6 ;  /* 0x000000080bca7824 */ /* 0x000fc600078e0206 */
[----:B------:R-:W0:Y:S01]  /*ff50*/  LDGDEPBAR ;  /* 0x00000000000079af */ /* 0x000e220000000000 */
[----:B------:R-:W-:Y:S02]  /*ff60*/  IMAD.MOV.U32 R0, RZ, RZ, R202 ;  /* 0x000000ffff007224 */ /* 0x000fe400078e00ca */
[----:B------:R-:W-:Y:S01]  /*ff70*/  @P0 IMAD.HI.U32 R6, R202, c[0x0][0x2c8], RZ ;  /* 0x0000b200ca060a27 */ /* 0x000fe200078e00ff */
[----:B------:R-:W-:Y:S01]  /*ff80*/  PLOP3.LUT P0, PT, PT, PT, UP2, 0x80, 0x0 ;  /* 0x000000000000781c */ /* 0x000fe20003f0f028 */
[C---:B------:R-:W-:Y:S08]  /*ff90*/  HMMA.16816.F32 R28, R48.reuse, R24, RZ ;  /* 0x00000018301c723c */ /* 0x040ff000000018ff */
[----:B------:R-:W-:Y:S04]  /*ffa0*/  HMMA.16816.F32 R24, R48, R26, RZ ;  /* 0x0000001a3018723c */ /* 0x000fe800000018ff */
[----:B------:R-:W-:Y:S01]  /*ffb0*/  @P0 SHF.R.U32.HI R0, RZ, c[0x0][0x2cc], R6 ;  /* 0x0000b300ff000a19 */ /* 0x000fe20000011606 */
[----:B------:R-:W-:-:S03]  /*ffc0*/  IMAD.IADD R6, R187, 0x1, R135 ;  /* 0x00000001bb067824 */ /* 0x000fc600078e0287 */
[C---:B------:R-:W-:Y:S02]  /*ffd0*/  HMMA.16816.F32 R72, R48.reuse, R60, RZ ;  /* 0x0000003c3048723c */ /* 0x040fe400000018ff */
[----:B------:R-:W1:Y:S04]  /*ffe0*/  LDSM.16.M88.4 R12, [R6+0xc900] ;  /* 0x00c90000060c783b */ /* 0x000e680000000200 */
[----:B------:R-:W2:Y:S02]  /*fff0*/  LDSM.16.M88.4 R16, [R6+0xc100] ;  /* 0x00c100000610783b */ /* 0x000ea40000000200 */
[----:B------:R-:W-:Y:S02]  /*10000*/  HMMA.16816.F32 R48, R48, R62, RZ ;  /* 0x0000003e3030723c */ /* 0x000fe400000018ff */
[----:B------:R-:W3:Y:S04]  /*10010*/  LDSM.16.M88.4 R8, [R6+0xd100] ;  /* 0x00d100000608783b */ /* 0x000ee80000000200 */
[----:B------:R-:W4:Y:S02]  /*10020*/  LDSM.16.M88.4 R76, [R6+0xd900] ;  /* 0x00d90000064c783b */ /* 0x000f240000000200 */
[C---:B------:R-:W-:Y:S02]  /*10030*/  HMMA.16816.F32 R36, R68.reuse, R20, R36 ;  /* 0x000000144424723c */ /* 0x040fe40000001824 */
[----:B------:R-:W-:Y:S06]  /*10040*/  LDSM.16.M88.4 R60, [R88+0xc100] ;  /* 0x00c10000583c783b */ /* 0x000fec0000000200 */
[C---:B------:R-:W-:Y:S01]  /*10050*/  HMMA.16816.F32 R32, R68.reuse, R22, R32 ;  /* 0x000000164420723c */ /* 0x040fe20000001820 */
[----:B------:R-:W-:Y:S07]  /*10060*/  LDSM.16.M88.4 R20, [R182] ;  /* 0x00000000b614783b */ /* 0x000fee0000000200 */
        /* <DEDUP_REMOVED lines=8> */
[----:B------:R-:W4:Y:S07]  /*100f0*/  LDSM.16.M88.4 R48, [R88+0xd900] ;  /* 0x00d900005830783b */ /* 0x000f2e0000000200 */
[C---:B-1----:R-:W-:Y:S08]  /*10100*/  HMMA.16816.F32 R36, R64.reuse, R12, R36 ;  /* 0x0000000c4024723c */ /* 0x042ff00000001824 */
[C---:B------:R-:W-:Y:S01]  /*10110*/  HMMA.16816.F32 R32, R64.reuse, R14, R32 ;  /* 0x0000000e4020723c */ /* 0x040fe20000001820 */
[----:B------:R-:W1:Y:S07]  /*10120*/  LDSM.16.M88.4 R12, [R187+0xe900] ;  /* 0x00e90000bb0c783b */ /* 0x000e6e0000000200 */
[C---:B--2---:R-:W-:Y:S08]  /*10130*/  HMMA.16816.F32 R44, R64.reuse, R16, R44 ;  /* 0x00000010402c723c */ /* 0x044ff0000000182c */
[C---:B------:R-:W-:Y:S01]  /*10140*/  HMMA.16816.F32 R40, R64.reuse, R18, R40 ;  /* 0x000000124028723c */ /* 0x040fe20000001828 */
[----:B------:R-:W2:Y:S07]  /*10150*/  LDSM.16.M88.4 R16, [R187+0xe100] ;  /* 0x00e10000bb10783b */ /* 0x000eae0000000200 */
[C---:B---3--:R-:W-:Y:S08]  /*10160*/  HMMA.16816.F32 R28, R64.reuse, R8, R28 ;  /* 0x00000008401c723c */ /* 0x048ff0000000181c */
[C---:B------:R-:W-:Y:S01]  /*10170*/  HMMA.16816.F32 R24, R64.reuse, R10, R24 ;  /* 0x0000000a4018723c */ /* 0x040fe20000001818 */
[----:B------:R-:W3:Y:S07]  /*10180*/  LDSM.16.M88.4 R8, [R187+0xf100] ;  /* 0x00f10000bb08783b */ /* 0x000eee0000000200 */
[C---:B----4-:R-:W-:Y:S08]  /*10190*/  HMMA.16816.F32 R72, R64.reuse, R76, R72 ;  /* 0x0000004c4048723c */ /* 0x050ff00000001848 */
[----:B------:R-:W-:Y:S01]  /*101a0*/  HMMA.16816.F32 R68, R64, R78, R68 ;  /* 0x0000004e4044723c */ /* 0x000fe20000001844 */
[----:B------:R-:W4:Y:S04]  /*101b0*/  LDSM.16.M88.4 R76, [R187+0xf900] ;  /* 0x00f90000bb4c783b */ /* 0x000f280000000200 */
[----:B------:R-:W-:Y:S03]  /*101c0*/  LDSM.16.M88.4 R64, [R185+0x4000] ;  /* 0x00400000b940783b */ /* 0x000fe60000000200 */
[C---:B------:R-:W-:Y:S08]  /*101d0*/  HMMA.16816.F32 R36, R20.reuse, R56, R36 ;  /* 0x000000381424723c */ /* 0x040ff00000001824 */
[C---:B------:R-:W-:Y:S01]  /*101e0*/  HMMA.16816.F32 R32, R20.reuse, R58, R32 ;  /* 0x0000003a1420723c */ /* 0x040fe20000001820 */
[----:B------:R-:W1:Y:S07]  /*101f0*/  LDSM.16.M88.4 R56, [R2+0xe900] ;  /* 0x00e900000238783b */ /* 0x000e6e0000000200 */
        /* <DEDUP_REMOVED lines=8> */
[----:B------:R-:W4:Y:S04]  /*10280*/  LDSM.16.M88.4 R48, [R2+0xf900] ;  /* 0x00f900000230783b */ /* 0x000f280000000200 */
[----:B------:R-:W-:Y:S03]  /*10290*/  LDSM.16.M88.4 R20, [R183+0x4000] ;  /* 0x00400000b714783b */ /* 0x000fe60000000200 */
[C---:B-1----:R-:W-:Y:S08]  /*102a0*/  HMMA.16816.F32 R36, R80.reuse, R12, R36 ;  /* 0x0000000c5024723c */ /* 0x042ff00000001824 */
[C---:B------:R-:W-:Y:S01]  /*102b0*/  HMMA.16816.F32 R32, R80.reuse, R14, R32 ;  /* 0x0000000e5020723c */ /* 0x040fe20000001820 */
[----:B------:R-:W1:Y:S07]  /*102c0*/  LDSM.16.M88.4 R12, [R6+0xe900] ;  /* 0x00e90000060c783b */ /* 0x000e6e0000000200 */
[C---:B--2---:R-:W-:Y:S08]  /*102d0*/  HMMA.16816.F32 R44, R80.reuse, R16, R44 ;  /* 0x00000010502c723c */ /* 0x044ff0000000182c */
[C---:B------:R-:W-:Y:S01]  /*102e0*/  HMMA.16816.F32 R40, R80.reuse, R18, R40 ;  /* 0x000000125028723c */ /* 0x040fe20000001828 */
[----:B------:R-:W-:Y:S07]  /*102f0*/  LDSM.16.M88.4 R16, [R6+0xe100] ;  /* 0x00e100000610783b */ /* 0x000fee0000000200 */
[C---:B---3--:R-:W-:Y:S08]  /*10300*/  HMMA.16816.F32 R28, R80.reuse, R8, R28 ;  /* 0x00000008501c723c */ /* 0x048ff0000000181c */
[C---:B------:R-:W-:Y:S01]  /*10310*/  HMMA.16816.F32 R24, R80.reuse, R10, R24 ;  /* 0x0000000a5018723c */ /* 0x040fe20000001818 */
[----:B------:R-:W2:Y:S07]  /*10320*/  LDSM.16.M88.4 R8, [R6+0xf100] ;  /* 0x00f100000608783b */ /* 0x000eae0000000200 */
[C---:B----4-:R-:W-:Y:S08]  /*10330*/  HMMA.16816.F32 R72, R80.reuse, R76, R72 ;  /* 0x0000004c5048723c */ /* 0x050ff00000001848 */
[----:B------:R-:W-:Y:S01]  /*10340*/  HMMA.16816.F32 R68, R80, R78, R68 ;  /* 0x0000004e5044723c */ /* 0x000fe20000001844 */
[----:B------:R-:W-:Y:S07]  /*10350*/  LDSM.16.M88.4 R76, [R88+0x11900] ;  /* 0x01190000584c783b */ /* 0x000fee0000000200 */
[C---:B------:R-:W-:Y:S08]  /*10360*/  HMMA.16816.F32 R36, R64.reuse, R56, R36 ;  /* 0x000000384024723c */ /* 0x040ff00000001824 */
        /* <DEDUP_REMOVED lines=19> */
[----:B------:R-:W2:Y:S07]  /*104a0*/  LDSM.16.M88.4 R16, [R88+0xf900] ;  /* 0x00f900005810783b */ /* 0x000eae0000000200 */
        /* <DEDUP_REMOVED lines=14> */
[C---:B------:R-:W-:Y:S08]  /*10590*/  HMMA.16816.F32 R72, R52.reuse, R16, R72 ;  /* 0x000000103448723c */ /* 0x040ff00000001848 */
        /* <DEDUP_REMOVED lines=16> */
[----:B------:R-:W1:Y:S03]  /*106a0*/  LDSM.16.M88.4 R12, [R6+0x11100] ;  /* 0x01110000060c783b */ /* 0x000e660000000200 */
[C---:B--2---:R-:W-:Y:S08]  /*106b0*/  HMMA.16816.F32 R44, R60.reuse, R8, R44 ;  /* 0x000000083c2c723c */ /* 0x044ff0000000182c */
[C---:B------:R-:W-:Y:S01]  /*106c0*/  HMMA.16816.F32 R40, R60.reuse, R10, R40 ;  /* 0x0000000a3c28723c */ /* 0x040fe20000001828 */
[----:B------:R2:W1:Y:S07]  /*106d0*/  LDSM.16.M88.4 R8, [R6+0x11900] ;  /* 0x011900000608783b */ /* 0x00046e0000000200 */
[C---:B---3--:R-:W-:Y:S08]  /*106e0*/  HMMA.16816.F32 R36, R60.reuse, R20, R36 ;  /* 0x000000143c24723c */ /* 0x048ff00000001824 */
[C---:B------:R-:W-:Y:S01]  /*106f0*/  HMMA.16816.F32 R32, R60.reuse, R22, R32 ;  /* 0x000000163c20723c */ /* 0x040fe20000001820 */
[----:B------:R-:W-:Y:S07]  /*10700*/  LDSM.16.M88.4 R20, [R88+0x10900] ;  /* 0x010900005814783b */ /* 0x000fee0000000200 */
[----:B------:R-:W-:Y:S01]  /*10710*/  HMMA.16816.F32 R28, R60, R16, R28 ;  /* 0x000000103c1c723c */ /* 0x000fe2000000181c */
[----:B--2---:R-:W-:-:S05]  /*10720*/  LOP3.LUT R6, R7, 0x7ffffffc, RZ, 0xc0, !PT ;  /* 0x7ffffffc07067812 */ /* 0x004fca00078ec0ff */
[----:B------:R-:W-:Y:S01]  /*10730*/  IMAD.IADD R203, R5, 0x1, -R6 ;  /* 0x0000000105cb7824 */ /* 0x000fe200078e0a06 */
[----:B------:R-:W-:Y:S01]  /*10740*/  IADD3 R6, R190, 0x1, -R145 ;  /* 0x00000001be067810 */ /* 0x000fe20007ffe891 */
[----:B------:R-:W-:Y:S01]  /*10750*/  HMMA.16816.F32 R64, R60, R18, R64 ;  /* 0x000000123c40723c */ /* 0x000fe20000001840 */
[----:B------:R-:W-:Y:S01]  /*10760*/  LDSM.16.M88.4 R16, [R88+0x11100] ;  /* 0x011100005810783b */ /* 0x000fe20000000200 */
[----:B------:R-:W-:-:S05]  /*10770*/  IMAD.SHL.U32 R203, R203, 0x2, RZ ;  /* 0x00000002cbcb7824 */ /* 0x000fca00078e00ff */
[----:B------:R-:W-:Y:S01]  /*10780*/  IADD3 R7, -R193, R6, -R203 ;  /* 0x00000006c1077210 */ /* 0x000fe20007ffe9cb */
[----:B------:R-:W-:Y:S01]  /*10790*/  HMMA.16816.F32 R72, R60, R48, R72 ;  /* 0x000000303c48723c */ /* 0x000fe20000001848 */
[----:B------:R-:W-:-:S07]  /*107a0*/  IADD3 R5, -R203, R190, -R145 ;  /* 0x000000becb057210 */ /* 0x000fce0007ffe991 */
[----:B------:R-:W-:Y:S01]  /*107b0*/  HMMA.16816.F32 R68, R60, R50, R68 ;  /* 0x000000323c44723c */ /* 0x000fe20000001844 */
[----:B------:R-:W-:Y:S04]  /*107c0*/  LDSM.16.M88.4 R60, [R182+0x8000] ;  /* 0x00800000b63c783b */ /* 0x000fe80000000200 */
[----:B------:R-:W2:Y:S03]  /*107d0*/  LDSM.16.M88.4 R48, [R88+0x10100] ;  /* 0x010100005830783b */ /* 0x000ea60000000200 */
[C---:B----4-:R-:W-:Y:S08]  /*107e0*/  HMMA.16816.F32 R44, R52.reuse, R24, R44 ;  /* 0x00000018342c723c */ /* 0x050ff0000000182c */
[C---:B------:R-:W-:Y:S08]  /*107f0*/  HMMA.16816.F32 R40, R52.reuse, R26, R40 ;  /* 0x0000001a3428723c */ /* 0x040ff00000001828 */
[C---:B-1----:R-:W-:Y:S08]  /*10800*/  HMMA.16816.F32 R36, R52.reuse, R56, R36 ;  /* 0x000000383424723c */ /* 0x042ff00000001824 */
[C---:B------:R-:W-:Y:S08]  /*10810*/  HMMA.16816.F32 R32, R52.reuse, R58, R32 ;  /* 0x0000003a3420723c */ /* 0x040ff00000001820 */
[C---:B------:R-:W-:Y:S08]  /*10820*/  HMMA.16816.F32 R28, R52.reuse, R12, R28 ;  /* 0x0000000c341c723c */ /* 0x040ff0000000181c */
[C---:B------:R-:W-:Y:S08]  /*10830*/  HMMA.16816.F32 R64, R52.reuse, R14, R64 ;  /* 0x0000000e3440723c */ /* 0x040ff00000001840 */
[C---:B------:R-:W-:Y:S07]  /*10840*/  HMMA.16816.F32 R72, R52.reuse, R8, R72 ;  /* 0x000000083448723c */ /* 0x040fee0000001848 */
[C---:B------:R-:W-:Y:S01]  /*10850*/  IADD3 R9, R7.reuse, c[0x0][0x328], RZ ;  /* 0x0000ca0007097a10 */ /* 0x040fe20007ffe0ff */
[----:B------:R-:W-:Y:S01]  /*10860*/  HMMA.16816.F32 R68, R52, R10, R68 ;  /* 0x0000000a3444723c */ /* 0x000fe20000001844 */
[----:B------:R-:W-:-:S03]  /*10870*/  IADD3 R7, R7, UR4, RZ ;  /* 0x0000000407077c10 */ /* 0x000fc6000fffe0ff */
[----:B------:R-:W-:-:S03]  /*10880*/  IMAD.IADD R6, R9, 0x1, R2 ;  /* 0x0000000109067824 */ /* 0x000fc600078e0202 */
[----:B------:R-:W-:Y:S01]  /*10890*/  IMAD.IADD R11, R7, 0x1, R2 ;  /* 0x00000001070b7824 */ /* 0x000fe200078e0202 */
[----:B--2---:R-:W-:Y:S01]  /*108a0*/  HMMA.16816.F32 R44, R60, R48, R44 ;  /* 0x000000303c2c723c */ /* 0x004fe2000000182c */
        /* <DEDUP_REMOVED lines=20> */
.L_x_2653:
[----:B------:R-:W-:-:S04]  /*109f0*/  MOV R2, 0x1 ;  /* 0x0000000100027802 */ /* 0x000fc80000000f00 */
[----:B------:R-:W-:-:S13]  /*10a00*/  ISETP.NE.AND P0, PT, R2, c[0x0][0x32c], PT ;  /* 0x0000cb0002007a0c */ /* 0x000fda0003f05270 */
[----:B------:R-:W-:-:S05]  /*10a10*/  @P0 IMAD.HI.U32 R2, R6, c[0x0][0x330], RZ ;  /* 0x0000cc0006020a27 */ /* 0x000fca00078e00ff */
[----:B------:R-:W-:Y:S02]  /*10a20*/  @P0 SHF.R.U32.HI R6, RZ, c[0x0][0x334], R2 ;  /* 0x0000cd00ff060a19 */ /* 0x000fe40000011602 */
.L_x_2654:
[----:B------:R-:W-:Y:S05]  /*10a30*/  BSYNC B0 ;  /* 0x0000000000007941 */ /* 0x000fea0003800000 */
.L_x_2652:
[----:B------:R-:W-:-:S04]  /*10a40*/  IMAD R6, R6, c[0x0][0x32c], -R145 ;  /* 0x0000cb0006067a24 */ /* 0x000fc800078e0a91 */
[----:B------:R-:W-:-:S05]  /*10a50*/  IMAD.IADD R6, R6, 0x1, -R203 ;  /* 0x0000000106067824 */ /* 0x000fca00078e0acb */
[----:B------:R-:W-:Y:S02]  /*10a60*/  IADD3 R2, R6, c[0x0][0x32c], RZ ;  /* 0x0000cb0006027a10 */ /* 0x000fe40007ffe0ff */
[----:B------:R-:W-:Y:S02]  /*10a70*/  IMNMX R11, R11, R6, !PT ;  /* 0x000000060b0b7217 */ /* 0x000fe40007800200 */
[----:B------:R-:W-:Y:S02]  /*10a80*/  IMNMX R13, R13, R2, PT ;  /* 0x000000020d0d7217 */ /* 0x000fe40003800200 */
.L_x_2651:
        /* <DEDUP_REMOVED lines=65> */
.L_x_2657:
[----:B------:R-:W-:-:S04]  /*10ea0*/  MOV R0, 0x1 ;  /* 0x0000000100007802 */ /* 0x000fc80000000f00 */
[----:B------:R-:W-:-:S13]  /*10eb0*/  ISETP.NE.AND P0, PT, R0, c[0x0][0x32c], PT ;  /* 0x0000cb0000007a0c */ /* 0x000fda0003f05270 */
[----:B------:R-:W-:-:S05]  /*10ec0*/  @P0 IMAD.HI.U32 R0, R16, c[0x0][0x330], RZ ;  /* 0x0000cc0010000a27 */ /* 0x000fca00078e00ff */
[----:B------:R-:W-:Y:S02]  /*10ed0*/  @P0 SHF.R.U32.HI R16, RZ, c[0x0][0x334], R0 ;  /* 0x0000cd00ff100a19 */ /* 0x000fe40000011600 */
.L_x_2658:
[----:B------:R-:W-:Y:S05]  /*10ee0*/  BSYNC B0 ;  /* 0x0000000000007941 */ /* 0x000fea0003800000 */
.L_x_2656:
[----:B------:R-:W-:-:S04]  /*10ef0*/  IMAD R0, R16, c[0x0][0x32c], -R145 ;  /* 0x0000cb0010007a24 */ /* 0x000fc800078e0a91 */
[----:B------:R-:W-:-:S05]  /*10f00*/  IMAD.IADD R0, R0, 0x1, -R203 ;  /* 0x0000000100007824 */ /* 0x000fca00078e0acb */
[----:B------:R-:W-:Y:S02]  /*10f10*/  IADD3 R5, R0, c[0x0][0x32c], RZ ;  /* 0x0000cb0000057a10 */ /* 0x000fe40007ffe0ff */
[----:B------:R-:W-:Y:S02]  /*10f20*/  IMNMX R7, R7, R0, !PT ;  /* 0x0000000007077217 */ /* 0x000fe40007800200 */
[----:B------:R-:W-:Y:S02]  /*10f30*/  IMNMX R2, R2, R5, PT ;  /* 0x0000000502027217 */ /* 0x000fe40003800200 */
.L_x_2655:
        /* <DEDUP_REMOVED lines=134> */
[----:B---3--:R-:W-:Y:S01]  /*117a0*/  F2FP.PACK_AB R98, R150, R155 ;  /* 0x0000009b9662723e */ /* 0x008fe200000000ff */
        /* <DEDUP_REMOVED lines=289> */
.L_x_2659:
        /* <DEDUP_REMOVED lines=20> */
.L_x_2661:
[----:B------:R-:W-:-:S04]  /*12b00*/  MOV R3, 0x1 ;  /* 0x0000000100037802 */ /* 0x000fc80000000f00 */
[----:B------:R-:W-:-:S13]  /*12b10*/  ISETP.NE.AND P0, PT, R3, c[0x0][0x32c], PT ;  /* 0x0000cb0003007a0c */ /* 0x000fda0003f05270 */
[----:B------:R-:W-:-:S05]  /*12b20*/  @P0 IMAD.HI.U32 R3, R4, c[0x0][0x330], RZ ;  /* 0x0000cc0004030a27 */ /* 0x000fca00078e00ff */
[----:B------:R-:W-:Y:S02]  /*12b30*/  @P0 SHF.R.U32.HI R4, RZ, c[0x0][0x334], R3 ;  /* 0x0000cd00ff040a19 */ /* 0x000fe40000011603 */
.L_x_2662:
[----:B------:R-:W-:-:S05]  /*12b40*/  MOV R3, c[0x0][0x32c] ;  /* 0x0000cb0000037a02 */ /* 0x000fca0000000f00 */
[----:B------:R-:W-:-:S05]  /*12b50*/  IMAD R4, R4, R3, c[0x0][0x32c] ;  /* 0x0000cb0004047624 */ /* 0x000fca00078e0203 */
[----:B------:R-:W-:-:S04]  /*12b60*/  IMNMX R5, R5, R4, PT ;  /* 0x0000000405057217 */ /* 0x000fc80003800200 */
.L_x_2660:
        /* <DEDUP_REMOVED lines=18> */
.L_x_2674:
        /* <DEDUP_REMOVED lines=8> */
[----:B------:R2:W1:Y:S04]  /*12d10*/  LDSM.16.M88.4 R144, [R187+UR4+0xc900] ;  /* 0x00c90004bb90783b */ /* 0x0004680008000200 */
        /* <DEDUP_REMOVED lines=9> */
[----:B-1----:R-:W-:Y:S01]  /*12db0*/  IMAD.WIDE.U32 R6, R198, c[0x0][0x208], RZ ;  /* 0x00008200c6067a25 */ /* 0x002fe200078e00ff */
[----:B------:R-:W-:Y:S02]  /*12dc0*/  SHF.R.S32.HI R4, RZ, 0x1f, R197 ;  /* 0x0000001fff047819 */ /* 0x000fe400000114c5 */
[----:B------:R-:W-:Y:S01]  /*12dd0*/  SHF.L.U64.HI R8, R210, 0x1, R207 ;  /* 0x00000001d2087819 */ /* 0x000fe200000102cf */
[----:B------:R-:W-:Y:S01]  /*12de0*/  IMAD R5, R5, c[0x0][0x208], RZ ;  /* 0x0000820005057a24 */ /* 0x000fe200078e02ff */
[----:B------:R-:W-:Y:S01]  /*12df0*/  IADD3 R13, -R208, 0x10, RZ ;  /* 0x00000010d00d7810 */ /* 0x000fe20007ffe1ff */
[----:B------:R-:W-:Y:S01]  /*12e00*/  IMAD R4, R4, c[0x0][0x218], RZ ;  /* 0x0000860004047a24 */ /* 0x000fe200078e02ff */
[----:B------:R-:W-:Y:S01]  /*12e10*/  SHF.L.U64.HI R9, R206, 0x1, R209 ;  /* 0x00000001ce097819 */ /* 0x000fe200000102d1 */
[----:B------:R-:W-:Y:S01]  /*12e20*/  IMAD R5, R198, c[0x0][0x20c], R5 ;  /* 0x00008300c6057a24 */ /* 0x000fe200078e0205 */
[----:B------:R-:W-:Y:S01]  /*12e30*/  LOP3.LUT R13, R13, 0xf, RZ, 0xc0, !PT ;  /* 0x0000000f0d0d7812 */ /* 0x000fe200078ec0ff */
[----:B------:R-:W-:Y:S01]  /*12e40*/  IMAD R4, R197, c[0x0][0x21c], R4 ;  /* 0x00008700c5047a24 */ /* 0x000fe200078e0204 */
[----:B------:R-:W-:Y:S01]  /*12e50*/  ISETP.GE.AND P2, PT, R200, c[0x0][0x1d4], PT ;  /* 0x00007500c8007a0c */ /* 0x000fe20003f46270 */
[----:B------:R-:W-:Y:S01]  /*12e60*/  IMAD.IADD R7, R7, 0x1, R5 ;  /* 0x0000000107077824 */ /* 0x000fe200078e0205 */
[----:B------:R-:W-:Y:S03]  /*12e70*/  SHF.L.U64.HI R5, R188, 0x1, R211 ;  /* 0x00000001bc057819 */ /* 0x000fe600000102d3 */
[----:B------:R-:W-:Y:S05]  /*12e80*/  IMAD.WIDE.U32 R6, R197, c[0x0][0x218], R6 ;  /* 0x00008600c5067a25 */ /* 0x000fea00078e0006 */
[----:B------:R-:W-:Y:S02]  /*12e90*/  IADD3 R2, P0, R6, UR18, RZ ;  /* 0x0000001206027c10 */ /* 0x000fe4000ff1e0ff */
[----:B------:R-:W-:Y:S02]  /*12ea0*/  SEL R6, RZ, 0x10, P5 ;  /* 0x00000010ff067807 */ /* 0x000fe40002800000 */
[----:B------:R-:W-:Y:S01]  /*12eb0*/  IADD3.X R7, R7, UR7, R4, P0, !PT ;  /* 0x0000000707077c10 */ /* 0x000fe200087fe404 */
[----:B------:R-:W-:Y:S01]  /*12ec0*/  IMAD.SHL.U32 R4, R188, 0x2, RZ ;  /* 0x00000002bc047824 */ /* 0x000fe200078e00ff */
[----:B------:R-:W-:Y:S02]  /*12ed0*/  LEA R11, P0, R2, c[0x0][0x1f8], 0x1 ;  /* 0x00007e00020b7a11 */ /* 0x000fe400078008ff */
[----:B------:R-:W-:Y:S02]  /*12ee0*/  IADD3 R18, -R6, 0x10, RZ ;  /* 0x0000001006127810 */ /* 0x000fe40007ffe1ff */
[----:B------:R-:W-:Y:S01]  /*12ef0*/  LEA.HI.X R10, R2, c[0x0][0x1fc], R7, 0x1, P0 ;  /* 0x00007f00020a7a11 */ /* 0x000fe200000f0c07 */
[----:B------:R-:W1:Y:S01]  /*12f00*/  SHFL.IDX PT, R12, R11, 0x1, 0x181f ;  /* 0x00381f000b0c7f89 */ /* 0x000e6200000e0000 */
[----:B------:R-:W-:Y:S01]  /*12f10*/  SEL R2, RZ, 0x10, P4 ;  /* 0x00000010ff027807 */ /* 0x000fe20002000000 */
[----:B------:R-:W-:Y:S01]  /*12f20*/  IMAD.SHL.U32 R7, R210, 0x2, RZ ;  /* 0x00000002d2077824 */ /* 0x000fe200078e00ff */
[----:B------:R-:W-:Y:S01]  /*12f30*/  LOP3.LUT R18, R18, 0xf, RZ, 0xc0, !PT ;  /* 0x0000000f12127812 */ /* 0x000fe200078ec0ff */
[----:B------:R-:W5:Y:S01]  /*12f40*/  SHFL.IDX PT, R14, R10, 0x1, 0x181f ;  /* 0x00381f000a0e7f89 */ /* 0x000f6200000e0000 */
[----:B------:R-:W-:Y:S03]  /*12f50*/  IADD3 R17, -R2, 0x10, RZ ;  /* 0x0000001002117810 */ /* 0x000fe60007ffe1ff */
[----:B------:R-:W2:Y:S01]  /*12f60*/  SHFL.IDX PT, R11, R11, RZ, 0x181f ;  /* 0x00181fff0b0b7589 */ /* 0x000ea200000e0000 */
[----:B------:R-:W-:Y:S03]  /*12f70*/  LOP3.LUT R17, R17, 0xf, RZ, 0xc0, !PT ;  /* 0x0000000f11117812 */ /* 0x000fe600078ec0ff */
[----:B------:R-:W4:Y:S01]  /*12f80*/  SHFL.IDX PT, R10, R10, RZ, 0x181f ;  /* 0x00181fff0a0a7589 */ /* 0x000f2200000e0000 */
[----:B-1----:R-:W-:Y:S04]  /*12f90*/  IADD3 R18, P1, P0, R18, R12, R7 ;  /* 0x0000000c12127210 */ /* 0x002fe8000783e007 */
[----:B-----5:R-:W-:Y:S02]  /*12fa0*/  IADD3.X R19, RZ, R14, R8, P1, P0 ;  /* 0x0000000eff137210 */ /* 0x020fe40000fe0408 */
[----:B------:R-:W-:Y:S04]  /*12fb0*/  IADD3 R16, P1, P0, R17, R12, R4 ;  /* 0x0000000c11107210 */ /* 0x000fe8000783e004 */
[----:B------:R-:W-:Y:S02]  /*12fc0*/  IADD3.X R17, RZ, R14, R5, P1, P0 ;  /* 0x0000000eff117210 */ /* 0x000fe40000fe0405 */
[----:B------:R-:W-:Y:S04]  /*12fd0*/  IADD3 R12, P1, P0, R13, R12, R212 ;  /* 0x0000000c0d0c7210 */ /* 0x000fe8000783e0d4 */
[----:B------:R-:W-:Y:S02]  /*12fe0*/  IADD3.X R13, RZ, R14, R9, P1, P0 ;  /* 0x0000000eff0d7210 */ /* 0x000fe40000fe0409 */
[C---:B--2---:R-:W-:Y:S05]  /*12ff0*/  IADD3 R14, P0, R11.reuse, R7, RZ ;  /* 0x000000070b0e7210 */ /* 0x044fea0007f1e0ff */
[C---:B----4-:R-:W-:Y:S01]  /*13000*/  IMAD.X R15, R10.reuse, 0x1, R8, P0 ;  /* 0x000000010a0f7824 */ /* 0x050fe200000e0608 */
        /* <DEDUP_REMOVED lines=17> */
.L_x_2664:
[C---:B-1-34-:R-:W-:Y:S01]  /*13120*/  HMMA.16816.F32 R4, R136.reuse, R140, RZ ;  /* 0x0000008c8804723c */ /* 0x05afe200000018ff */
        /* <DEDUP_REMOVED lines=20> */
[----:B------:R-:W1:Y:S06]  /*13270*/  LDSM.16.M88.4 R136, [R183] ;  /* 0x00000000b788783b */ /* 0x000e6c0000000200 */
[----:B------:R-:W3:Y:S01]  /*13280*/  LDSM.16.M88.4 R152, [R2+0xd900] ;  /* 0x00d900000298783b */ /* 0x000ee20000000200 */
        /* <DEDUP_REMOVED lines=11> */
[----:B------:R-:W4:Y:S06]  /*13340*/  LDSM.16.M88.4 R156, [R182] ;  /* 0x00000000b69c783b */ /* 0x000f2c0000000200 */
[----:B------:R-:W-:Y:S01]  /*13350*/  LDSM.16.M88.4 R172, [R134+0x10900] ;  /* 0x0109000086ac783b */ /* 0x000fe20000000200 */
[C---:B-1----:R-:W-:Y:S08]  /*13360*/  HMMA.16816.F32 R4, R136.reuse, R140, R4 ;  /* 0x0000008c8804723c */ /* 0x042ff00000001804 */
[C---:B------:R-:W-:Y:S01]  /*13370*/  HMMA.16816.F32 R8, R136.reuse, R142, R8 ;  /* 0x0000008e8808723c */ /* 0x040fe20000001808 */
[----:B------:R-:W1:Y:S07]  /*13380*/  LDSM.16.M88.4 R140, [R133+0xc900] ;  /* 0x00c90000858c783b */ /* 0x000e6e0000000200 */
        /* <DEDUP_REMOVED lines=8> */
[----:B------:R-:W-:Y:S06]  /*13410*/  LDSM.16.M88.4 R136, [R189+0x4000] ;  /* 0x00400000bd88783b */ /* 0x000fec0000000200 */
[----:B------:R-:W3:Y:S01]  /*13420*/  LDSM.16.M88.4 R152, [R187+UR4+0xe100] ;  /* 0x00e10004bb98783b */ /* 0x000ee20008000200 */
[C---:B----4-:R-:W-:Y:S08]  /*13430*/  HMMA.16816.F32 R4, R156.reuse, R160, R4 ;  /* 0x000000a09c04723c */ /* 0x050ff00000001804 */
[C---:B------:R-:W-:Y:S01]  /*13440*/  HMMA.16816.F32 R8, R156.reuse, R162, R8 ;  /* 0x000000a29c08723c */ /* 0x040fe20000001808 */
[----:B------:R-:W-:Y:S07]  /*13450*/  LDSM.16.M88.4 R160, [R187+UR4+0xf100] ;  /* 0x00f10004bba0783b */ /* 0x000fee0008000200 */
[C---:B-1----:R-:W-:Y:S08]  /*13460*/  HMMA.16816.F32 R12, R156.reuse, R140, R12 ;  /* 0x0000008c9c0c723c */ /* 0x042ff0000000180c */
[C---:B------:R-:W-:Y:S01]  /*13470*/  HMMA.16816.F32 R16, R156.reuse, R142, R16 ;  /* 0x0000008e9c10723c */ /* 0x040fe20000001810 */
[----:B------:R-:W1:Y:S07]  /*13480*/  LDSM.16.M88.4 R140, [R187+UR4+0xe900] ;  /* 0x00e90004bb8c783b */ /* 0x000e6e0008000200 */
[C---:B-----5:R-:W-:Y:S08]  /*13490*/  HMMA.16816.F32 R20, R156.reuse, R144, R20 ;  /* 0x000000909c14723c */ /* 0x060ff00000001814 */
[C---:B------:R-:W-:Y:S01]  /*134a0*/  HMMA.16816.F32 R24, R156.reuse, R146, R24 ;  /* 0x000000929c18723c */ /* 0x040fe20000001818 */
[----:B------:R-:W4:Y:S07]  /*134b0*/  LDSM.16.M88.4 R144, [R187+UR4+0xf900] ;  /* 0x00f90004bb90783b */ /* 0x000f2e0008000200 */
[C---:B--2---:R-:W-:Y:S08]  /*134c0*/  HMMA.16816.F32 R28, R156.reuse, R148, R28 ;  /* 0x000000949c1c723c */ /* 0x044ff0000000181c */
[----:B------:R-:W-:Y:S01]  /*134d0*/  HMMA.16816.F32 R32, R156, R150, R32 ;  /* 0x000000969c20723c */ /* 0x000fe20000001820 */
[----:B------:R-:W2:Y:S06]  /*134e0*/  LDSM.16.M88.4 R148, [R0+0xe900] ;  /* 0x00e900000094783b */ /* 0x000eac0000000200 */
[----:B------:R-:W-:Y:S01]  /*134f0*/  LDSM.16.M88.4 R156, [R2+0xf900] ;  /* 0x00f90000029c783b */ /* 0x000fe20000000200 */
[C---:B---3--:R-:W-:Y:S08]  /*13500*/  HMMA.16816.F32 R4, R136.reuse, R152, R4 ;  /* 0x000000988804723c */ /* 0x048ff00000001804 */
        /* <DEDUP_REMOVED lines=8> */
[C---:B----4-:R-:W-:Y:S08]  /*13590*/  HMMA.16816.F32 R28, R136.reuse, R144, R28 ;  /* 0x00000090881c723c */ /* 0x050ff0000000181c */
[----:B------:R-:W-:Y:S01]  /*135a0*/  HMMA.16816.F32 R32, R136, R146, R32 ;  /* 0x000000928820723c */ /* 0x000fe20000001820 */
[----:B------:R-:W-:Y:S06]  /*135b0*/  LDSM.16.M88.4 R136, [R183+0x4000] ;  /* 0x00400000b788783b */ /* 0x000fec0000000200 */
[----:B------:R-:W3:Y:S01]  /*135c0*/  LDSM.16.M88.4 R144, [R2+0xe100] ;  /* 0x00e100000290783b */ /* 0x000ee20000000200 */
[C---:B------:R-:W-:Y:S08]  /*135d0*/  HMMA.16816.F32 R4, R164.reuse, R168, R4 ;  /* 0x000000a8a404723c */ /* 0x040ff00000001804 */
[C---:B------:R-:W-:Y:S01]  /*135e0*/  HMMA.16816.F32 R8, R164.reuse, R170, R8 ;  /* 0x000000aaa408723c */ /* 0x040fe20000001808 */
[----:B------:R-:W-:Y:S07]  /*135f0*/  LDSM.16.M88.4 R168, [R134+0xf900] ;  /* 0x00f9000086a8783b */ /* 0x000fee0000000200 */
[C---:B--2---:R-:W-:Y:S08]  /*13600*/  HMMA.16816.F32 R12, R164.reuse, R148, R12 ;  /* 0x00000094a40c723c */ /* 0x044ff0000000180c */
[C---:B------:R-:W-:Y:S01]  /*13610*/  HMMA.16816.F32 R16, R164.reuse, R150, R16 ;  /* 0x00000096a410723c */ /* 0x040fe20000001810 */
[----:B------:R-:W2:Y:S07]  /*13620*/  LDSM.16.M88.4 R148, [R2+0xe900] ;  /* 0x00e900000294783b */ /* 0x000eae0000000200 */
[C---:B-1----:R-:W-:Y:S08]  /*13630*/  HMMA.16816.F32 R20, R164.reuse, R140, R20 ;  /* 0x0000008ca414723c */ /* 0x042ff00000001814 */
[C---:B------:R-:W-:Y:S01]  /*13640*/  HMMA.16816.F32 R24, R164.reuse, R142, R24 ;  /* 0x0000008ea418723c */ /* 0x040fe20000001818 */
[----:B------:R-:W1:Y:S07]  /*13650*/  LDSM.16.M88.4 R140, [R2+0xf100] ;  /* 0x00f10000028c783b */ /* 0x000e6e0000000200 */
[C---:B------:R-:W-:Y:S08]  /*13660*/  HMMA.16816.F32 R28, R164.reuse, R152, R28 ;  /* 0x00000098a41c723c */ /* 0x040ff0000000181c */
[----:B------:R-:W-:Y:S01]  /*13670*/  HMMA.16816.F32 R32, R164, R154, R32 ;  /* 0x0000009aa420723c */ /* 0x000fe20000001820 */
[----:B------:R-:W4:Y:S06]  /*13680*/  LDSM.16.M88.4 R152, [R182+0x4000] ;  /* 0x00400000b698783b */ /* 0x000f2c0000000200 */
[----:B------:R-:W-:Y:S01]  /*13690*/  LDSM.16.M88.4 R164, [R134+0xf100] ;  /* 0x00f1000086a4783b */ /* 0x000fe20000000200 */
[C---:B---3--:R-:W-:Y:S08]  /*136a0*/  HMMA.16816.F32 R4, R136.reuse, R144, R4 ;  /* 0x000000908804723c */ /* 0x048ff00000001804 */
[C---:B------:R-:W-:Y:S01]  /*136b0*/  HMMA.16816.F32 R8, R136.reuse, R146, R8 ;  /* 0x000000928808723c */ /* 0x040fe20000001808 */
[----:B------:R-:W3:Y:S07]  /*136c0*/  LDSM.16.M88.4 R144, [R134+0xe900] ;  /* 0x00e900008690783b */ /* 0x000eee0000000200 */
[C---:B--2---:R-:W-:Y:S08]  /*136d0*/  HMMA.16816.F32 R12, R136.reuse, R148, R12 ;  /* 0x00000094880c723c */ /* 0x044ff0000000180c */
[C---:B------:R-:W-:Y:S01]  /*136e0*/  HMMA.16816.F32 R16, R136.reuse, R150, R16 ;  /* 0x000000968810723c */ /* 0x040fe20000001810 */
[----:B------:R-:W-:Y:S07]  /*136f0*/  LDSM.16.M88.4 R148, [R187+UR4+0x10100] ;  /* 0x01010004bb94783b */ /* 0x000fee0008000200 */
[C---:B-1----:R-:W-:Y:S08]  /*13700*/  HMMA.16816.F32 R20, R136.reuse, R140, R20 ;  /* 0x0000008c8814723c */ /* 0x042ff00000001814 */
[C---:B------:R-:W-:Y:S01]  /*13710*/  HMMA.16816.F32 R24, R136.reuse, R142, R24 ;  /* 0x0000008e8818723c */ /* 0x040fe20000001818 */
[----:B------:R-:W1:Y:S07]  /*13720*/  LDSM.16.M88.4 R140, [R189+0x8000] ;  /* 0x00800000bd8c783b */ /* 0x000e6e0000000200 */
[C---:B------:R-:W-:Y:S08]  /*13730*/  HMMA.16816.F32 R28, R136.reuse, R156, R28 ;  /* 0x0000009c881c723c */ /* 0x040ff0000000181c */
[----:B------:R-:W-:Y:S01]  /*13740*/  HMMA.16816.F32 R32, R136, R158, R32 ;  /* 0x0000009e8820723c */ /* 0x000fe20000001820 */
[----:B------:R-:W2:Y:S06]  /*13750*/  LDSM.16.M88.4 R136, [R187+UR4+0x10900] ;  /* 0x01090004bb88783b */ /* 0x000eac0008000200 */
[----:B------:R-:W-:Y:S01]  /*13760*/  LDSM.16.M88.4 R156, [R187+UR4+0x11900] ;  /* 0x01190004bb9c783b */ /* 0x000fe20008000200 */
[C---:B----4-:R-:W-:Y:S08]  /*13770*/  HMMA.16816.F32 R4, R152.reuse, R160, R4 ;  /* 0x000000a09804723c */ /* 0x050ff00000001804 */
[C---:B------:R-:W-:Y:S01]  /*13780*/  HMMA.16816.F32 R8, R152.reuse, R162, R8 ;  /* 0x000000a29808723c */ /* 0x040fe20000001808 */
[----:B------:R-:W-:Y:S07]  /*13790*/  LDSM.16.M88.4 R160, [R185+0x8000] ;  /* 0x00800000b9a0783b */ /* 0x000fee0000000200 */
[C---:B---3--:R-:W-:Y:S08]  /*137a0*/  HMMA.16816.F32 R12, R152.reuse, R144, R12 ;  /* 0x00000090980c723c */ /* 0x048ff0000000180c */
[C---:B------:R-:W-:Y:S01]  /*137b0*/  HMMA.16816.F32 R16, R152.reuse, R146, R16 ;  /* 0x000000929810723c */ /* 0x040fe20000001810 */
[----:B------:R-:W3:Y:S07]  /*137c0*/  LDSM.16.M88.4 R144, [R187+UR4+0x11100] ;  /* 0x01110004bb90783b */ /* 0x000eee0008000200 */
[C---:B------:R-:W-:Y:S08]  /*137d0*/  HMMA.16816.F32 R20, R152.reuse, R164, R20 ;  /* 0x000000a49814723c */ /* 0x040ff00000001814 */
[C---:B------:R-:W-:Y:S01]  /*137e0*/  HMMA.16816.F32 R24, R152.reuse, R166, R24 ;  /* 0x000000a69818723c */ /* 0x040fe20000001818 */
[----:B------:R-:W4:Y:S07]  /*137f0*/  LDSM.16.M88.4 R164, [R0+0x10100] ;  /* 0x0101000000a4783b */ /* 0x000f2e0000000200 */
[C---:B------:R-:W-:Y:S08]  /*13800*/  HMMA.16816.F32 R28, R152.reuse, R168, R28 ;  /* 0x000000a8981c723c */ /* 0x040ff0000000181c */
[----:B------:R-:W-:Y:S01]  /*13810*/  HMMA.16816.F32 R32, R152, R170, R32 ;  /* 0x000000aa9820723c */ /* 0x000fe20000001820 */
[----:B------:R-:W5:Y:S06]  /*13820*/  LDSM.16.M88.4 R152, [R0+0x10900] ;  /* 0x010900000098783b */ /* 0x000f6c0000000200 */
        /* <DEDUP_REMOVED lines=8> */
[----:B------:R2:W3:Y:S07]  /*138b0*/  LDSM.16.M88.4 R136, [R0+0x11900] ;  /* 0x011900000088783b */ /* 0x0004ee0000000200 */
[C---:B------:R-:W-:Y:S08]  /*138c0*/  HMMA.16816.F32 R20, R140.reuse, R144, R20 ;  /* 0x000000908c14723c */ /* 0x040ff00000001814 */
[C---:B------:R-:W-:Y:S01]  /*138d0*/  HMMA.16816.F32 R24, R140.reuse, R146, R24 ;  /* 0x000000928c18723c */ /* 0x040fe20000001818 */
[----:B------:R-:W-:Y:S07]  /*138e0*/  LDSM.16.M88.4 R144, [R2+0x10100] ;  /* 0x010100000290783b */ /* 0x000fee0000000200 */
[C---:B------:R-:W-:Y:S04]  /*138f0*/  HMMA.16816.F32 R28, R140.reuse, R156, R28 ;  /* 0x0000009c8c1c723c */ /* 0x040fe8000000181c */
[----:B--2---:R-:W-:Y:S01]  /*13900*/  IMAD.MOV.U32 R0, RZ, RZ, R202 ;  /* 0x000000ffff007224 */ /* 0x004fe200078e00ca */
[----:B------:R-:W-:Y:S03]  /*13910*/  @P0 SHF.R.U32.HI R0, RZ, c[0x0][0x2cc], R133 ;  /* 0x0000b300ff000a19 */ /* 0x000fe60000011685 */
[----:B------:R-:W-:Y:S01]  /*13920*/  HMMA.16816.F32 R32, R140, R158, R32 ;  /* 0x0000009e8c20723c */ /* 0x000fe20000001820 */
[----:B------:R-:W2:Y:S06]  /*13930*/  LDSM.16.M88.4 R140, [R183+0x8000] ;  /* 0x00800000b78c783b */ /* 0x000eac0000000200 */
[----:B------:R-:W2:Y:S01]  /*13940*/  LDSM.16.M88.4 R156, [R2+0x10900] ;  /* 0x01090000029c783b */ /* 0x000ea20000000200 */
[C---:B----4-:R-:W-:Y:S05]  /*13950*/  HMMA.16816.F32 R4, R160.reuse, R164, R4 ;  /* 0x000000a4a004723c */ /* 0x050fea0000001804 */
[----:B------:R-:W-:Y:S03]  /*13960*/  SHFL.IDX PT, R133, R0, RZ, 0x1c1f ;  /* 0x001c1fff00857589 */ /* 0x000fe600000e0000 */
[C---:B------:R-:W-:Y:S03]  /*13970*/  HMMA.16816.F32 R8, R160.reuse, R166, R8 ;  /* 0x000000a6a008723c */ /* 0x040fe60000001808 */
[----:B------:R-:W-:Y:S05]  /*13980*/  LDSM.16.M88.4 R164, [R2+0x11900] ;  /* 0x0119000002a4783b */ /* 0x000fea0000000200 */
        /* <DEDUP_REMOVED lines=16> */
[----:B------:R-:W-:Y:S07]  /*13a90*/  HMMA.16816.F32 R32, R140, R166, R32 ;  /* 0x000000a68c20723c */ /* 0x000fee0000001820 */
[----:B------:R-:W-:Y:S01]  /*13aa0*/  IMAD.SHL.U32 R166, R213, 0x40, RZ ;  /* 0x00000040d5a67824 */ /* 0x000fe200078e00ff */
[C---:B-1----:R-:W-:Y:S05]  /*13ab0*/  HMMA.16816.F32 R4, R148.reuse, R168, R4 ;  /* 0x000000a89404723c */ /* 0x042fea0000001804 */
[----:B------:R-:W-:Y:S03]  /*13ac0*/  IADD3 R164, -R203, 0x1, -R166 ;  /* 0x00000001cba47810 */ /* 0x000fe60007ffe9a6 */
[C---:B------:R-:W-:Y:S04]  /*13ad0*/  HMMA.16816.F32 R8, R148.reuse, R170, R8 ;  /* 0x000000aa9408723c */ /* 0x040fe80000001808 */
[----:B------:R-:W-:Y:S04]  /*13ae0*/  IADD3 R164, -R193, R164, R190 ;  /* 0x000000a4c1a47210 */ /* 0x000fe80007ffe1be */
[C---:B------:R-:W-:Y:S04]  /*13af0*/  HMMA.16816.F32 R12, R148.reuse, R172, R12 ;  /* 0x000000ac940c723c */ /* 0x040fe8000000180c */
[C---:B------:R-:W-:Y:S02]  /*13b00*/  IADD3 R165, R164.reuse, c[0x0][0x328], RZ ;  /* 0x0000ca00a4a57a10 */ /* 0x040fe40007ffe0ff */
[----:B------:R-:W-:Y:S02]  /*13b10*/  IADD3 R164, R164, UR13, RZ ;  /* 0x0000000da4a47c10 */ /* 0x000fe4000fffe0ff */
[C---:B------:R-:W-:Y:S04]  /*13b20*/  HMMA.16816.F32 R16, R148.reuse, R174, R16 ;  /* 0x000000ae9410723c */ /* 0x040fe80000001810 */
[--C-:B------:R-:W-:Y:S02]  /*13b30*/  IMAD.IADD R168, R165, 0x1, R133.reuse ;  /* 0x00000001a5a87824 */ /* 0x100fe400078e0285 */
[----:B------:R-:W-:Y:S02]  /*13b40*/  IMAD.IADD R167, R164, 0x1, R133 ;  /* 0x00000001a4a77824 */ /* 0x000fe400078e0285 */
[C---:B------:R-:W-:Y:S08]  /*13b50*/  HMMA.16816.F32 R20, R148.reuse, R176, R20 ;  /* 0x000000b09414723c */ /* 0x040ff00000001814 */
[C---:B------:R-:W-:Y:S08]  /*13b60*/  HMMA.16816.F32 R24, R148.reuse, R178, R24 ;  /* 0x000000b29418723c */ /* 0x040ff00000001818 */
[C---:B---3--:R-:W-:Y:S08]  /*13b70*/  HMMA.16816.F32 R28, R148.reuse, R136, R28 ;  /* 0x00000088941c723c */ /* 0x048ff0000000181c */
        /* <DEDUP_REMOVED lines=15> */
.L_x_2667:
[----:B------:R-:W-:Y:S04]  /*13c70*/  MOV R2, 0x1 ;  /* 0x0000000100027802 */ /* 0x000fe80000000f00 */
[----:B------:R-:W-:Y:S11]  /*13c80*/  ISETP.NE.AND P0, PT, R2, c[0x0][0x32c], PT ;  /* 0x0000cb0002007a0c */ /* 0x000ff60003f05270 */
[----:B------:R-:W-:Y:S02]  /*13c90*/  @!UPT UIADD3 URZ, URZ, URZ, URZ ;  /* 0x0000003f3f3ff290 */ /* 0x000fe4000fffe03f */
[----:B------:R-:W-:Y:S05]  /*13ca0*/  @P0 IMAD.HI.U32 R2, R133, c[0x0][0x330], RZ ;  /* 0x0000cc0085020a27 */ /* 0x000fea00078e00ff */
[----:B------:R-:W-:Y:S02]  /*13cb0*/  @P0 SHF.R.U32.HI R133, RZ, c[0x0][0x334], R2 ;  /* 0x0000cd00ff850a19 */ /* 0x000fe40000011602 */
.L_x_2668:
[----:B------:R-:W-:Y:S05]  /*13cc0*/  BSYNC B0 ;  /* 0x0000000000007941 */ /* 0x000fea0003800000 */
.L_x_2666:
[----:B------:R-:W-:Y:S04]  /*13cd0*/  IMAD R2, R133, c[0x0][0x32c], -R166 ;  /* 0x0000cb0085027a24 */ /* 0x000fe800078e0aa6 */
[----:B------:R-:W-:Y:S05]  /*13ce0*/  IMAD.IADD R2, R2, 0x1, -R203 ;  /* 0x0000000102027824 */ /* 0x000fea00078e0acb */
[----:B------:R-:W-:Y:S02]  /*13cf0*/  IADD3 R133, R2, c[0x0][0x32c], RZ ;  /* 0x0000cb0002857a10 */ /* 0x000fe40007ffe0ff */
[----:B------:R-:W-:Y:S02]  /*13d00*/  IMNMX R167, R167, R2, !PT ;  /* 0x00000002a7a77217 */ /* 0x000fe40007800200 */
[----:B------:R-:W-:Y:S02]  /*13d10*/  IMNMX R168, R168, R133, PT ;  /* 0x00000085a8a87217 */ /* 0x000fe40003800200 */
.L_x_2665:
        /* <DEDUP_REMOVED lines=66> */
.L_x_2671:
[----:B------:R-:W-:Y:S04]  /*14140*/  MOV R0, 0x1 ;  /* 0x0000000100007802 */ /* 0x000fe80000000f00 */
[----:B------:R-:W-:Y:S11]  /*14150*/  ISETP.NE.AND P0, PT, R0, c[0x0][0x32c], PT ;  /* 0x0000cb0000007a0c */ /* 0x000ff60003f05270 */
[----:B------:R-:W-:Y:S02]  /*14160*/  @!UPT UIADD3 URZ, URZ, URZ, URZ ;  /* 0x0000003f3f3ff290 */ /* 0x000fe4000fffe03f */
[----:B------:R-:W-:Y:S05]  /*14170*/  @P0 IMAD.HI.U32 R0, R13, c[0x0][0x330], RZ ;  /* 0x0000cc000d000a27 */ /* 0x000fea00078e00ff */
[----:B------:R-:W-:Y:S02]  /*14180*/  @P0 SHF.R.U32.HI R13, RZ, c[0x0][0x334], R0 ;  /* 0x0000cd00ff0d0a19 */ /* 0x000fe40000011600 */
.L_x_2672:
[----:B------:R-:W-:Y:S05]  /*14190*/  BSYNC B0 ;  /* 0x0000000000007941 */ /* 0x000fea0003800000 */
.L_x_2670:
[----:B------:R-:W-:Y:S04]  /*141a0*/  IMAD R166, R13, c[0x0][0x32c], -R166 ;  /* 0x0000cb000da67a24 */ /* 0x000fe800078e0aa6 */
[----:B------:R-:W-:Y:S05]  /*141b0*/  IMAD.IADD R13, R166, 0x1, -R203 ;  /* 0x00000001a60d7824 */ /* 0x000fea00078e0acb */
[----:B------:R-:W-:Y:S02]  /*141c0*/  IADD3 R0, R13, c[0x0][0x32c], RZ ;  /* 0x0000cb000d007a10 */ /* 0x000fe40007ffe0ff */
[----:B------:R-:W-:Y:S02]  /*141d0*/  IMNMX R164, R164, R13, !PT ;  /* 0x0000000da4a47217 */ /* 0x000fe40007800200 */
[----:B------:R-:W-:Y:S02]  /*141e0*/  IMNMX R165, R165, R0, PT ;  /* 0x00000000a5a57217 */ /* 0x000fe40003800200 */
.L_x_2669:
        /* <DEDUP_REMOVED lines=128> */
[----:B------:R-:W-:Y:S01]  /*149f0*/  LDSM.16.MT88.4 R156, [R181+UR4+0x5900] ;  /* 0x00590004b59c783b */ /* 0x000fe20008004200 */
[C---:B-1----:R-:W-:Y:S02]  /*14a00*/  FMUL.FTZ R4, R132.reuse, R128 ;  /* 0x0000008084047220 */ /* 0x042fe40000410000 */
[C---:B------:R-:W-:Y:S02]  /*14a10*/  FMUL.FTZ R5, R132.reuse, R129 ;  /* 0x0000008184057220 */ /* 0x040fe40000410000 */
[C---:B------:R-:W-:Y:S02]  /*14a20*/  FMUL.FTZ R8, R132.reuse, R124 ;  /* 0x0000007c84087220 */ /* 0x040fe40000410000 */
        /* <DEDUP_REMOVED lines=34> */
[--C-:B------:R-:W-:Y:S02]  /*14c50*/  FFMA.FTZ R224, R148, c[0x0][0x2d0], -R145.reuse ;  /* 0x0000b40094e07a23 */ /* 0x100fe40000010891 */
[--C-:B------:R-:W-:Y:S01]  /*14c60*/  FFMA.FTZ R225, R146, c[0x0][0x2d0], -R145.reuse ;  /* 0x0000b40092e17a23 */ /* 0x100fe20000010891 */
        /* <DEDUP_REMOVED lines=11> */
[----:B------:R-:W-:Y:S01]  /*14d20*/  FMUL.FTZ R43, R3, R43 ;  /* 0x0000002b032b7220 */ /* 0x000fe20000410000 */
        /* <DEDUP_REMOVED lines=67> */
[C---:B--2---:R-:W-:Y:S01]  /*15160*/  HMMA.16816.F32 R44, R136.reuse, R108, R44 ;  /* 0x0000006c882c723c */ /* 0x044fe2000000182c */
[----:B------:R-:W-:Y:S03]  /*15170*/  MUFU.EX2 R225, R225 ;  /* 0x000000e100e17308 */ /* 0x000fe60000000800 */
[C---:B------:R-:W-:Y:S02]  /*15180*/  FMUL.FTZ R71, R3.reuse, R71 ;  /* 0x0000004703477220 */ /* 0x040fe40000410000 */
[C---:B------:R-:W-:Y:S02]  /*15190*/  FMUL.FTZ R72, R132.reuse, R72 ;  /* 0x0000004884487220 */ /* 0x040fe40000410000 */
[C---:B------:R-:W-:Y:S01]  /*151a0*/  HMMA.16816.F32 R48, R136.reuse, R110, R48 ;  /* 0x0000006e8830723c */ /* 0x040fe20000001830 */
[----:B------:R-:W2:Y:S03]  /*151b0*/  LDSM.16.MT88.4 R108, [R181+UR4+0x4100] ;  /* 0x00410004b56c783b */ /* 0x000ea60008004200 */
[C---:B------:R-:W-:Y:S02]  /*151c0*/  FMUL.FTZ R73, R132.reuse, R73 ;  /* 0x0000004984497220 */ /* 0x040fe40000410000 */
[C---:B------:R-:W-:Y:S02]  /*151d0*/  FMUL.FTZ R74, R3.reuse, R74 ;  /* 0x0000004a034a7220 */ /* 0x040fe40000410000 */
[C---:B------:R-:W-:Y:S01]  /*151e0*/  FMUL.FTZ R75, R3.reuse, R75 ;  /* 0x0000004b034b7220 */ /* 0x040fe20000410000 */
[C---:B-1----:R-:W-:Y:S03]  /*151f0*/  HMMA.16816.F32 R52, R136.reuse, R100, R52 ;  /* 0x000000648834723c */ /* 0x042fe60000001834 */
[C---:B------:R-:W-:Y:S02]  /*15200*/  FMUL.FTZ R84, R132.reuse, R84 ;  /* 0x0000005484547220 */ /* 0x040fe40000410000 */
[----:B------:R-:W-:Y:S02]  /*15210*/  FMUL.FTZ R85, R132, R85 ;  /* 0x0000005584557220 */ /* 0x000fe40000410000 */
[C---:B------:R-:W-:Y:S01]  /*15220*/  FMUL.FTZ R86, R3.reuse, R86 ;  /* 0x0000005603567220 */ /* 0x040fe20000410000 */
[C---:B------:R-:W-:Y:S01]  /*15230*/  HMMA.16816.F32 R56, R136.reuse, R102, R56 ;  /* 0x000000668838723c */ /* 0x040fe20000001838 */
[----:B------:R-:W1:Y:S03]  /*15240*/  LDSM.16.MT88.4 R100, [R133+0x4100] ;  /* 0x004100008564783b */ /* 0x000e660000004200 */
        /* <DEDUP_REMOVED lines=9> */
[--C-:B------:R-:W-:Y:S01]  /*152e0*/  FFMA.FTZ R174, R142, c[0x0][0x2d0], -R145.reuse ;  /* 0x0000b4008eae7a23 */ /* 0x100fe20000010891 */
[----:B------:R-:W4:Y:S01]  /*152f0*/  MUFU.EX2 R169, R169 ;  /* 0x000000a900a97308 */ /* 0x000f220000000800 */
[C---:B--2---:R-:W-:Y:S01]  /*15300*/  HMMA.16816.F32 R68, R136.reuse, R108, R68 ;  /* 0x0000006c8844723c */ /* 0x044fe20000001844 */
[----:B------:R-:W-:Y:S03]  /*15310*/  LDSM.16.MT88.4 R140, [R180+UR4+0x2900] ;  /* 0x00290004b48c783b */ /* 0x000fe60008004200 */
[--C-:B------:R-:W-:Y:S02]  /*15320*/  FFMA.FTZ R172, R172, c[0x0][0x2d0], -R145.reuse ;  /* 0x0000b400acac7a23 */ /* 0x100fe40000010891 */
[C---:B------:R-:W-:Y:S02]  /*15330*/  FMUL.FTZ R88, R132.reuse, R88 ;  /* 0x0000005884587220 */ /* 0x040fe40000410000 */
[C---:B------:R-:W-:Y:S01]  /*15340*/  HMMA.16816.F32 R72, R136.reuse, R110, R72 ;  /* 0x0000006e8848723c */ /* 0x040fe20000001848 */
[----:B------:R-:W2:Y:S01]  /*15350*/  LDSM.16.MT88.4 R108, [R134+0x4100] ;  /* 0x00410000866c783b */ /* 0x000ea20000004200 */
[----:B------:R-:W5:Y:S02]  /*15360*/  MUFU.EX2 R171, R171 ;  /* 0x000000ab00ab7308 */ /* 0x000f640000000800 */
[C---:B------:R-:W-:Y:S02]  /*15370*/  FMUL.FTZ R76, R132.reuse, R76 ;  /* 0x0000004c844c7220 */ /* 0x040fe40000410000 */
[C---:B------:R-:W-:Y:S02]  /*15380*/  FMUL.FTZ R77, R132.reuse, R77 ;  /* 0x0000004d844d7220 */ /* 0x040fe40000410000 */
[C---:B------:R-:W-:Y:S04]  /*15390*/  FMUL.FTZ R78, R3.reuse, R78 ;  /* 0x0000004e034e7220 */ /* 0x040fe80000410000 */
[C---:B------:R-:W-:Y:S01]  /*153a0*/  FMUL.FTZ R79, R3.reuse, R79 ;  /* 0x0000004f034f7220 */ /* 0x040fe20000410000 */
[----:B------:R-:W-:Y:S01]  /*153b0*/  MUFU.EX2 R173, R173 ;  /* 0x000000ad00ad7308 */ /* 0x000fe20000000800 */
[C---:B------:R-:W-:Y:S02]  /*153c0*/  FMUL.FTZ R89, R132.reuse, R89 ;  /* 0x0000005984597220 */ /* 0x040fe40000410000 */
[C---:B------:R-:W-:Y:S02]  /*153d0*/  FMUL.FTZ R90, R3.reuse, R90 ;  /* 0x0000005a035a7220 */ /* 0x040fe40000410000 */
[C---:B------:R-:W-:Y:S01]  /*153e0*/  FMUL.FTZ R91, R3.reuse, R91 ;  /* 0x0000005b035b7220 */ /* 0x040fe20000410000 */
[C---:B-1----:R-:W-:Y:S03]  /*153f0*/  HMMA.16816.F32 R76, R136.reuse, R100, R76 ;  /* 0x00000064884c723c */ /* 0x042fe6000000184c */
[C---:B------:R-:W-:Y:S01]  /*15400*/  FMUL.FTZ R80, R132.reuse, R80 ;  /* 0x0000005084507220 */ /* 0x040fe20000410000 */
[----:B------:R-:W1:Y:S01]  /*15410*/  MUFU.EX2 R172, R172 ;  /* 0x000000ac00ac7308 */ /* 0x000e620000000800 */
[C---:B------:R-:W-:Y:S02]  /*15420*/  FMUL.FTZ R81, R132.reuse, R81 ;  /* 0x0000005184517220 */ /* 0x040fe40000410000 */
[----:B------:R-:W-:Y:S01]  /*15430*/  FMUL.FTZ R82, R3, R82 ;  /* 0x0000005203527220 */ /* 0x000fe20000410000 */
[----:B----4-:R-:W-:Y:S01]  /*15440*/  F2FP.PACK_AB R100, R169, R168 ;  /* 0x000000a8a964723e */ /* 0x010fe200000000ff */
[C---:B------:R-:W-:Y:S03]  /*15450*/  FMUL.FTZ R83, R3.reuse, R83 ;  /* 0x0000005303537220 */ /* 0x040fe60000410000 */
[C---:B------:R-:W-:Y:S02]  /*15460*/  FMUL.FTZ R92, R132.reuse, R92 ;  /* 0x0000005c845c7220 */ /* 0x040fe40000410000 */
[C---:B------:R-:W-:Y:S01]  /*15470*/  FMUL.FTZ R93, R132.reuse, R93 ;  /* 0x0000005d845d7220 */ /* 0x040fe20000410000 */
[----:B------:R-:W4:Y:S01]  /*15480*/  MUFU.EX2 R174, R174 ;  /* 0x000000ae00ae7308 */ /* 0x000f220000000800 */
[C---:B------:R-:W-:Y:S03]  /*15490*/  HMMA.16816.F32 R80, R136.reuse, R102, R80 ;  /* 0x000000668850723c */ /* 0x040fe60000001850 */
[C---:B------:R-:W-:Y:S02]  /*154a0*/  FMUL.FTZ R94, R3.reuse, R94 ;  /* 0x0000005e035e7220 */ /* 0x040fe40000410000 */
[----:B------:R-:W-:Y:S02]  /*154b0*/  FMUL.FTZ R95, R3, R95 ;  /* 0x0000005f035f7220 */ /* 0x000fe40000410000 */
[C---:B------:R-:W-:Y:S01]  /*154c0*/  FMUL.FTZ R96, R132.reuse, R96 ;  /* 0x0000006084607220 */ /* 0x040fe20000410000 */
[C---:B---3--:R-:W-:Y:S04]  /*154d0*/  HMMA.16816.F32 R84, R136.reuse, R104, R84 ;  /* 0x000000688854723c */ /* 0x048fe80000001854 */
[----:B------:R-:W-:Y:S01]  /*154e0*/  FMUL.FTZ R97, R132, R97 ;  /* 0x0000006184617220 */ /* 0x000fe20000410000 */
[----:B-----5:R-:W-:Y:S01]  /*154f0*/  F2FP.PACK_AB R102, R171, R170 ;  /* 0x000000aaab66723e */ /* 0x020fe200000000ff */
[C---:B------:R-:W-:Y:S01]  /*15500*/  FMUL.FTZ R98, R3.reuse, R98 ;  /* 0x0000006203627220 */ /* 0x040fe20000410000 */
[----:B-1----:R-:W-:Y:S01]  /*15510*/  F2FP.PACK_AB R101, R172, R173 ;  /* 0x000000adac65723e */ /* 0x002fe200000000ff */
[C---:B------:R-:W-:Y:S01]  /*15520*/  HMMA.16816.F32 R88, R136.reuse, R106, R88 ;  /* 0x0000006a8858723c */ /* 0x040fe20000001858 */
[----:B------:R-:W1:Y:S03]  /*15530*/  LDSM.16.MT88.4 R104, [R133+0x900] ;  /* 0x000900008568783b */ /* 0x000e660000004200 */
[----:B------:R-:W-:Y:S02]  /*15540*/  FMUL.FTZ R99, R3, R99 ;  /* 0x0000006303637220 */ /* 0x000fe40000410000 */
[--C-:B------:R-:W-:Y:S01]  /*15550*/  FFMA.FTZ R177, R177, c[0x0][0x2d0], -R152.reuse ;  /* 0x0000b400b1b17a23 */ /* 0x100fe20000010898 */
[----:B----4-:R-:W-:Y:S01]  /*15560*/  F2FP.PACK_AB R103, R175, R174 ;  /* 0x000000aeaf67723e */ /* 0x010fe200000000ff */
[C---:B--2---:R-:W-:Y:S04]  /*15570*/  HMMA.16816.F32 R92, R136.reuse, R108, R92 ;  /* 0x0000006c885c723c */ /* 0x044fe8000000185c */
[----:B------:R-:W-:Y:S01]  /*15580*/  FFMA.FTZ R152, R147, c[0x0][0x2d0], -R152 ;  /* 0x0000b40093987a23 */ /* 0x000fe20000010898 */
[----:B------:R-:W-:Y:S01]  /*15590*/  MUFU.EX2 R177, R177 ;  /* 0x000000b100b17308 */ /* 0x000fe20000000800 */
[--C-:B------:R-:W-:Y:S02]  /*155a0*/  FFMA.FTZ R176, R176, c[0x0][0x2d0], -R145.reuse ;  /* 0x0000b400b0b07a23 */ /* 0x100fe40000010891 */
[----:B------:R-:W-:Y:S01]  /*155b0*/  HMMA.16816.F32 R96, R136, R110, R96 ;  /* 0x0000006e8860723c */ /* 0x000fe20000001860 */
[----:B------:R-:W2:Y:S03]  /*155c0*/  LDSM.16.MT88.4 R108, [R134+0x2900] ;  /* 0x00290000866c783b */ /* 0x000ea60000004200 */
[----:B------:R-:W-:Y:S02]  /*155d0*/  FFMA.FTZ R145, R144, c[0x0][0x2d0], -R145 ;  /* 0x0000b40090917a23 */ /* 0x000fe40000010891 */
[----:B------:R-:W-:Y:S01]  /*155e0*/  FFMA.FTZ R162, R132, R205, R162 ;  /* 0x000000cd84a27223 */ /* 0x000fe200000100a2 */
[----:B------:R3:W4:Y:S01]  /*155f0*/  MUFU.EX2 R222, R152 ;  /* 0x0000009800de7308 */ /* 0x0007220000000800 */
[C---:B------:R-:W-:Y:S05]  /*15600*/  HMMA.16816.F32 R4, R100.reuse, R112, R4 ;  /* 0x000000706404723c */ /* 0x040fea0000001804 */
[----:B------:R-:W-:Y:S01]  /*15610*/  F2FP.PACK_AB R136, R220, R219 ;  /* 0x000000dbdc88723e */ /* 0x000fe200000000ff */
[----:B------:R-:W-:Y:S01]  /*15620*/  FFMA.FTZ R166, R3, R204, R166 ;  /* 0x000000cc03a67223 */ /* 0x000fe200000100a6 */
[----:B------:R-:W-:Y:S01]  /*15630*/  F2FP.PACK_AB R137, R224, R223 ;  /* 0x000000dfe089723e */ /* 0x000fe200000000ff */
[C---:B------:R-:W-:Y:S01]  /*15640*/  HMMA.16816.F32 R8, R100.reuse, R114, R8 ;  /* 0x000000726408723c */ /* 0x040fe20000001808 */
[----:B------:R-:W-:Y:S01]  /*15650*/  LDSM.16.MT88.4 R112, [R133+0x4900] ;  /* 0x004900008570783b */ /* 0x000fe20000004200 */
[----:B------:R-:W5:Y:S02]  /*15660*/  MUFU.EX2 R226, R145 ;  /* 0x0000009100e27308 */ /* 0x000f640000000800 */
[----:B------:R-:W-:Y:S01]  /*15670*/  IADD3 R3, R213, -0x2, RZ ;  /* 0xfffffffed5037810 */ /* 0x000fe20007ffe0ff */
[----:B------:R-:W-:Y:S02]  /*15680*/  FADD.FTZ R161, R161, R162 ;  /* 0x000000a2a1a17221 */ /* 0x000fe40000010000 */
[----:B------:R-:W-:Y:S01]  /*15690*/  FADD.FTZ R165, R165, R166 ;  /* 0x000000a6a5a57221 */ /* 0x000fe20000010000 */
[----:B------:R-:W-:Y:S01]  /*156a0*/  ISETP.GE.AND P0, PT, R3, R194, PT ;  /* 0x000000c20300720c */ /* 0x000fe20003f06270 */
[C---:B-1----:R-:W-:Y:S03]  /*156b0*/  HMMA.16816.F32 R12, R100.reuse, R104, R12 ;  /* 0x00000068640c723c */ /* 0x042fe6000000180c */
[----:B------:R-:W1:Y:S01]  /*156c0*/  MUFU.EX2 R176, R176 ;  /* 0x000000b000b07308 */ /* 0x000e620000000800 */
[----:B------:R-:W-:Y:S01]  /*156d0*/  FADD.FTZ R160, R160, R161 ;  /* 0x000000a1a0a07221 */ /* 0x000fe20000010000 */
[----:B---3--:R-:W-:Y:S01]  /*156e0*/  LDSM.16.MT88.4 R152, [R134+0x3900] ;  /* 0x003900008698783b */ /* 0x008fe20000004200 */
[----:B----4-:R-:W-:Y:S02]  /*156f0*/  F2FP.PACK_AB R138, R222, R221 ;  /* 0x000000ddde8a723e */ /* 0x010fe400000000ff */
[C---:B------:R-:W-:Y:S04]  /*15700*/  HMMA.16816.F32 R16, R100.reuse, R106, R16 ;  /* 0x0000006a6410723c */ /* 0x040fe80000001810 */
[----:B------:R-:W-:Y:S01]  /*15710*/  FADD.FTZ R164, R164, R165 ;  /* 0x000000a5a4a47221 */ /* 0x000fe20000010000 */
[----:B------:R-:W3:Y:S01]  /*15720*/  LDSM.16.MT88.4 R104, [R181+UR4+0x4900] ;  /* 0x00490004b568783b */ /* 0x000ee20008004200 */
[----:B------:R-:W-:Y:S02]  /*15730*/  FADD.FTZ R163, R163, R160 ;  /* 0x000000a0a3a37221 */ /* 0x000fe40000010000 */
[C---:B------:R-:W-:Y:S04]  /*15740*/  HMMA.16816.F32 R20, R100.reuse, R116, R20 ;  /* 0x000000746414723c */ /* 0x040fe80000001814 */
[----:B-----5:R-:W-:Y:S01]  /*15750*/  F2FP.PACK_AB R139, R226, R225 ;  /* 0x000000e1e28b723e */ /* 0x020fe200000000ff */
[----:B------:R-:W-:Y:S01]  /*15760*/  FADD.FTZ R164, R167, R164 ;  /* 0x000000a4a7a47221 */ /* 0x000fe20000010000 */
[----:B------:R-:W-:Y:S01]  /*15770*/  LDSM.16.MT88.4 R144, [R133+0x3900] ;  /* 0x003900008590783b */ /* 0x000fe20000004200 */
[----:B------:R-:W-:Y:S01]  /*15780*/  FADD.FTZ R168, R168, R163 ;  /* 0x000000a3a8a87221 */ /* 0x000fe20000010000 */
[C---:B------:R-:W-:Y:S04]  /*15790*/  HMMA.16816.F32 R24, R100.reuse, R118, R24 ;  /* 0x000000766418723c */ /* 0x040fe80000001818 */
[----:B------:R-:W-:Y:S02]  /*157a0*/  FADD.FTZ R173, R173, R164 ;  /* 0x000000a4adad7221 */ /* 0x000fe40000010000 */
[----:B------:R-:W-:Y:S01]  /*157b0*/  LDSM.16.MT88.4 R116, [R134+0x4900] ;  /* 0x004900008674783b */ /* 0x000fe20000004200 */
[----:B------:R-:W-:Y:S01]  /*157c0*/  FADD.FTZ R169, R169, R168 ;  /* 0x000000a8a9a97221 */ /* 0x000fe20000010000 */
[C---:B------:R-:W-:Y:S04]  /*157d0*/  HMMA.16816.F32 R28, R100.reuse, R120, R28 ;  /* 0x00000078641c723c */ /* 0x040fe8000000181c */
[----:B------:R-:W-:Y:S04]  /*157e0*/  FADD.FTZ R173, R172, R173 ;  /* 0x000000adacad7221 */ /* 0x000fe80000010000 */
        /* <DEDUP_REMOVED lines=8> */
[C---:B------:R-:W-:Y:S08]  /*15870*/  HMMA.16816.F32 R48, R100.reuse, R130, R48 ;  /* 0x000000826430723c */ /* 0x040ff00000001830 */
[C---:B------:R-:W-:Y:S08]  /*15880*/  HMMA.16816.F32 R52, R100.reuse, R140, R52 ;  /* 0x0000008c6434723c */ /* 0x040ff00000001834 */
[C---:B------:R-:W-:Y:S01]  /*15890*/  HMMA.16816.F32 R56, R100.reuse, R142, R56 ;  /* 0x0000008e6438723c */ /* 0x040fe20000001838 */
[----:B------:R-:W-:Y:S07]  /*158a0*/  LDSM.16.MT88.4 R140, [R181+UR4+0x3900] ;  /* 0x00390004b58c783b */ /* 0x000fee0008004200 */
[C---:B--2---:R-:W-:Y:S08]  /*158b0*/  HMMA.16816.F32 R60, R100.reuse, R108, R60 ;  /* 0x0000006c643c723c */ /* 0x044ff0000000183c */
[C---:B------:R-:W-:Y:S01]  /*158c0*/  HMMA.16816.F32 R64, R100.reuse, R110, R64 ;  /* 0x0000006e6440723c */ /* 0x040fe20000001840 */
[----:B------:R-:W2:Y:S07]  /*158d0*/  LDSM.16.MT88.4 R108, [R180+UR4+0x4900] ;  /* 0x00490004b46c783b */ /* 0x000eae0008004200 */
[C---:B---3--:R-:W-:Y:S08]  /*158e0*/  HMMA.16816.F32 R68, R100.reuse, R104, R68 ;  /* 0x000000686444723c */ /* 0x048ff00000001844 */
[C---:B------:R-:W-:Y:S01]  /*158f0*/  HMMA.16816.F32 R72, R100.reuse, R106, R72 ;  /* 0x0000006a6448723c */ /* 0x040fe20000001848 */
[----:B------:R-:W3:Y:S07]  /*15900*/  LDSM.16.MT88.4 R104, [R181+UR4+0x1100] ;  /* 0x00110004b568783b */ /* 0x000eee0008004200 */
[C---:B------:R-:W-:Y:S08]  /*15910*/  HMMA.16816.F32 R76, R100.reuse, R112, R76 ;  /* 0x00000070644c723c */ /* 0x040ff0000000184c */
[C---:B------:R-:W-:Y:S01]  /*15920*/  HMMA.16816.F32 R80, R100.reuse, R114, R80 ;  /* 0x000000726450723c */ /* 0x040fe20000001850 */
[----:B------:R-:W4:Y:S07]  /*15930*/  LDSM.16.MT88.4 R112, [R180+UR4+0x1100] ;  /* 0x00110004b470783b */ /* 0x000f2e0008004200 */
[C---:B--2---:R-:W-:Y:S08]  /*15940*/  HMMA.16816.F32 R84, R100.reuse, R108, R84 ;  /* 0x0000006c6454723c */ /* 0x044ff00000001854 */
[C---:B------:R-:W-:Y:S01]  /*15950*/  HMMA.16816.F32 R88, R100.reuse, R110, R88 ;  /* 0x0000006e6458723c */ /* 0x040fe20000001858 */
[----:B------:R-:W2:Y:S07]  /*15960*/  LDSM.16.MT88.4 R108, [R181+UR4+0x3100] ;  /* 0x00310004b56c783b */ /* 0x000eae0008004200 */
[C---:B------:R-:W-:Y:S08]  /*15970*/  HMMA.16816.F32 R92, R100.reuse, R116, R92 ;  /* 0x00000074645c723c */ /* 0x040ff0000000185c */
[----:B------:R-:W-:Y:S01]  /*15980*/  HMMA.16816.F32 R96, R100, R118, R96 ;  /* 0x000000766460723c */ /* 0x000fe20000001860 */
[----:B------:R-:W5:Y:S06]  /*15990*/  LDSM.16.MT88.4 R116, [R133+0x3100] ;  /* 0x003100008574783b */ /* 0x000f6c0000004200 */
[----:B------:R-:W-:Y:S02]  /*159a0*/  F2FP.PACK_AB R100, R178, R177 ;  /* 0x000000b1b264723e */ /* 0x000fe400000000ff */
[----:B------:R-:W-:Y:S03]  /*159b0*/  F2FP.PACK_AB R102, R216, R179 ;  /* 0x000000b3d866723e */ /* 0x000fe600000000ff */
[C---:B-1----:R-:W-:Y:S01]  /*159c0*/  F2FP.PACK_AB R101, R215.reuse, R176 ;  /* 0x000000b0d765723e */ /* 0x042fe200000000ff */
[----:B------:R-:W-:Y:S01]  /*159d0*/  FADD.FTZ R176, R176, R175 ;  /* 0x000000afb0b07221 */ /* 0x000fe20000010000 */
[C---:B------:R-:W-:Y:S03]  /*159e0*/  F2FP.PACK_AB R103, R218.reuse, R217 ;  /* 0x000000d9da67723e */ /* 0x040fe600000000ff */
[----:B------:R-:W-:Y:S04]  /*159f0*/  FADD.FTZ R176, R215, R176 ;  /* 0x000000b0d7b07221 */ /* 0x000fe80000010000 */
[C---:B---3--:R-:W-:Y:S03]  /*15a00*/  HMMA.16816.F32 R4, R100.reuse, R104, R4 ;  /* 0x000000686404723c */ /* 0x048fe60000001804 */
        /* <DEDUP_REMOVED lines=20> */
[C---:B-----5:R-:W-:Y:S08]  /*15b50*/  HMMA.16816.F32 R44, R100.reuse, R116, R44 ;  /* 0x00000074642c723c */ /* 0x060ff0000000182c */
        /* <DEDUP_REMOVED lines=13> */
[----:B------:R-:W4:Y:S07]  /*15c30*/  LDSM.16.MT88.4 R116, [R180+UR4+0x1900] ;  /* 0x00190004b474783b */ /* 0x000f2e0008004200 */
        /* <DEDUP_REMOVED lines=114> */
.L_x_2673:
        /* <DEDUP_REMOVED lines=9> */
.L_x_2663:
        /* <DEDUP_REMOVED lines=18> */
.L_x_2676:
[----:B------:R-:W-:-:S04]  /*16510*/  MOV R3, 0x1 ;  /* 0x0000000100037802 */ /* 0x000fc80000000f00 */
[----:B------:R-:W-:-:S13]  /*16520*/  ISETP.NE.AND P0, PT, R3, c[0x0][0x32c], PT ;  /* 0x0000cb0003007a0c */ /* 0x000fda0003f05270 */
[----:B------:R-:W-:-:S05]  /*16530*/  @P0 IMAD.HI.U32 R3, R5, c[0x0][0x330], RZ ;  /* 0x0000cc0005030a27 */ /* 0x000fca00078e00ff */
[----:B------:R-:W-:-:S05]  /*16540*/  @P0 SHF.R.U32.HI R5, RZ, c[0x0][0x334], R3 ;  /* 0x0000cd00ff050a19 */ /* 0x000fca0000011603 */
.L_x_2677:
[----:B------:R-:W-:-:S05]  /*16550*/  IMAD R5, R5, c[0x0][0x32c], RZ ;  /* 0x0000cb0005057a24 */ /* 0x000fca00078e02ff */
[----:B------:R-:W-:-:S04]  /*16560*/  IMNMX R4, R4, R5, !PT ;  /* 0x0000000504047217 */ /* 0x000fc80007800200 */
.L_x_2675:
        /* <DEDUP_REMOVED lines=25> */
.L_x_2681:
        /* <DEDUP_REMOVED lines=38> */
[----:B------:R-:W4:Y:S04]  /*16960*/  SHFL.IDX PT, R5, R4, 0x1, 0x181f ;  /* 0x00381f0004057f89 */ /* 0x000f2800000e0000 */
[----:B------:R-:W3:Y:S04]  /*16970*/  SHFL.IDX PT, R0, R0, RZ, 0x181f ;  /* 0x00181fff00007589 */ /* 0x000ee800000e0000 */
[----:B------:R-:W2:Y:S01]  /*16980*/  SHFL.IDX PT, R7, R4, RZ, 0x181f ;  /* 0x00181fff04077589 */ /* 0x000ea200000e0000 */
[-C--:B-----5:R-:W-:Y:S04]  /*16990*/  IADD3 R14, P1, P0, R14, R8.reuse, R215 ;  /* 0x000000080e0e7210 */ /* 0x0a0fe8000783e0d7 */
[-C--:B----4-:R-:W-:Y:S02]  /*169a0*/  IADD3.X R15, RZ, R5.reuse, R216, P1, P0 ;  /* 0x00000005ff0f7210 */ /* 0x090fe40000fe04d8 */
[-C--:B------:R-:W-:Y:S04]  /*169b0*/  IADD3 R10, P1, P0, R10, R8.reuse, R179 ;  /* 0x000000080a0a7210 */ /* 0x080fe8000783e0b3 */
[-C--:B------:R-:W-:Y:S02]  /*169c0*/  IADD3.X R11, RZ, R5.reuse, R212, P1, P0 ;  /* 0x00000005ff0b7210 */ /* 0x080fe40000fe04d4 */
[----:B------:R-:W-:Y:S04]  /*169d0*/  IADD3 R8, P1, P0, R9, R8, R176 ;  /* 0x0000000809087210 */ /* 0x000fe8000783e0b0 */
[--C-:B------:R-:W-:Y:S01]  /*169e0*/  IADD3.X R9, RZ, R5, R177.reuse, P1, P0 ;  /* 0x00000005ff097210 */ /* 0x100fe20000fe04b1 */
[----:B------:R-:W-:Y:S01]  /*169f0*/  IMAD.U32 R5, RZ, RZ, UR15 ;  /* 0x0000000fff057e24 */ /* 0x000fe2000f8e00ff */
[C---:B---3--:R-:W-:Y:S03]  /*16a00*/  IADD3 R22, P0, R0.reuse, R215, RZ ;  /* 0x000000d700167210 */ /* 0x048fe60007f1e0ff */
[----:B------:R-:W-:Y:S02]  /*16a10*/  IMAD R13, R5, 0x6000, R196 ;  /* 0x00006000050d7824 */ /* 0x000fe400078e02c4 */
[C---:B--2---:R-:W-:Y:S01]  /*16a20*/  IMAD.X R23, R7.reuse, 0x1, R216, P0 ;  /* 0x0000000107177824 */ /* 0x044fe200000e06d8 */
[C---:B------:R-:W-:Y:S04]  /*16a30*/  IADD3 R20, P0, R0.reuse, R179, RZ ;  /* 0x000000b300147210 */ /* 0x040fe80007f1e0ff */
[----:B------:R2:W-:Y:S01]  /*16a40*/  LDGSTS.E.BYPASS.LTC128B.128 [R13], [R22.64], !P5 ;  /* 0x00000000160d7fae */ /* 0x0005e2000e901d4a */
[C---:B------:R-:W-:Y:S01]  /*16a50*/  IMAD.X R21, R7.reuse, 0x1, R212, P0 ;  /* 0x0000000107157824 */ /* 0x040fe200000e06d4 */
[----:B------:R-:W-:Y:S04]  /*16a60*/  IADD3 R6, P0, R0, R176, RZ ;  /* 0x000000b000067210 */ /* 0x000fe80007f1e0ff */
[----:B------:R2:W-:Y:S01]  /*16a70*/  LDGSTS.E.BYPASS.LTC128B.128 [R13+0x2000], [R20.64], !P4 ;  /* 0x02000000140d7fae */ /* 0x0005e2000e101d4a */
[----:B------:R-:W-:Y:S01]  /*16a80*/  IMAD.X R7, R7, 0x1, R177, P0 ;  /* 0x0000000107077824 */ /* 0x000fe200000e06b1 */
[----:B------:R-:W-:Y:S04]  /*16a90*/  ISETP.NE.U32.AND P0, PT, R214, RZ, PT ;  /* 0x000000ffd600720c */ /* 0x000fe80003f05070 */
[----:B------:R2:W-:Y:S09]  /*16aa0*/  LDGSTS.E.BYPASS.LTC128B.128 [R13+0x4000], [R6.64], !P2 ;  /* 0x04000000060d7fae */ /* 0x0005f2000d101d4a */
[----:B------:R2:W-:Y:S01]  /*16ab0*/  LDGSTS.E.BYPASS.LTC128B.128.ZFILL [R13+0x1000], [R14.64], P0 ;  /* 0x010000000e0d7fae */ /* 0x0005e20008141d4a */
[----:B------:R-:W-:Y:S11]  /*16ac0*/  ISETP.NE.U32.AND P0, PT, R178, RZ, PT ;  /* 0x000000ffb200720c */ /* 0x000ff60003f05070 */
[----:B------:R-:W-:Y:S02]  /*16ad0*/  @!UPT UIADD3 URZ, URZ, URZ, URZ ;  /* 0x0000003f3f3ff290 */ /* 0x000fe4000fffe03f */
[----:B------:R2:W-:Y:S01]  /*16ae0*/  LDGSTS.E.BYPASS.LTC128B.128.ZFILL [R13+0x3000], [R10.64], P0 ;  /* 0x030000000a0d7fae */ /* 0x0005e20008141d4a */
[----:B------:R-:W-:Y:S11]  /*16af0*/  ISETP.NE.U32.AND P0, PT, R208, RZ, PT ;  /* 0x000000ffd000720c */ /* 0x000ff60003f05070 */
[----:B------:R-:W-:Y:S02]  /*16b00*/  @!UPT UIADD3 URZ, URZ, URZ, URZ ;  /* 0x0000003f3f3ff290 */ /* 0x000fe4000fffe03f */
[----:B------:R2:W-:Y:S02]  /*16b10*/  LDGSTS.E.BYPASS.LTC128B.128.ZFILL [R13+0x5000], [R8.64], P0 ;  /* 0x05000000080d7fae */ /* 0x0005e40008141d4a */
.L_x_2679:
        /* <DEDUP_REMOVED lines=570> */
[----:B------:R-:W-:Y:S01]  /*18ec0*/  IMAD.MOV.U32 R3, RZ, RZ, R198 ;  /* 0x000000ffff037224 */ /* 0x000fe200078e00c6 */
[----:B------:R-:W-:Y:S01]  /*18ed0*/  IADD3 R9, -R208, 0x10, RZ ;  /* 0x00000010d0097810 */ /* 0x000fe20007ffe1ff */
[----:B------:R-:W-:Y:S03]  /*18ee0*/  @P1 IMAD.HI.U32 R6, R198, c[0x0][0x2bc], RZ ;  /* 0x0000af00c6061a27 */ /* 0x000fe600078e00ff */
[----:B------:R-:W-:Y:S02]  /*18ef0*/  LOP3.LUT R9, R9, 0xf, RZ, 0xc0, !PT ;  /* 0x0000000f09097812 */ /* 0x000fe400078ec0ff */
        /* <DEDUP_REMOVED lines=22> */
[----:B------:R-:W-:Y:S03]  /*19060*/  IMAD.U32 R4, RZ, RZ, UR15 ;  /* 0x0000000fff047e24 */ /* 0x000fe6000f8e00ff */
[----:B------:R-:W2:Y:S01]  /*19070*/  SHFL.IDX PT, R3, R5, 0x1, 0x181f ;  /* 0x00381f0005037f89 */ /* 0x000ea200000e0000 */
[----:B------:R-:W-:Y:S03]  /*19080*/  IMAD R4, R4, 0x3000, R199 ;  /* 0x0000300004047824 */ /* 0x000fe600078e02c7 */
[----:B------:R-:W3:Y:S01]  /*19090*/  SHFL.IDX PT, R6, R18, RZ, 0x181f ;  /* 0x00181fff12067589 */ /* 0x000ee200000e0000 */
[-C--:B-1----:R-:W-:Y:S04]  /*190a0*/  IADD3 R12, P1, P0, R12, R8.reuse, R215 ;  /* 0x000000080c0c7210 */ /* 0x082fe8000783e0d7 */
[-C--:B--2---:R-:W-:Y:S02]  /*190b0*/  IADD3.X R13, RZ, R3.reuse, R216, P1, P0 ;  /* 0x00000003ff0d7210 */ /* 0x084fe40000fe04d8 */
[-C--:B------:R-:W-:Y:S04]  /*190c0*/  IADD3 R10, P1, P0, R10, R8.reuse, R179 ;  /* 0x000000080a0a7210 */ /* 0x080fe8000783e0b3 */
[-C--:B------:R-:W-:Y:S02]  /*190d0*/  IADD3.X R11, RZ, R3.reuse, R212, P1, P0 ;  /* 0x00000003ff0b7210 */ /* 0x080fe40000fe04d4 */
[----:B------:R-:W-:Y:S04]  /*190e0*/  IADD3 R8, P1, P0, R9, R8, R176 ;  /* 0x0000000809087210 */ /* 0x000fe8000783e0b0 */
[--C-:B------:R-:W-:Y:S02]  /*190f0*/  IADD3.X R9, RZ, R3, R177.reuse, P1, P0 ;  /* 0x00000003ff097210 */ /* 0x100fe40000fe04b1 */
        /* <DEDUP_REMOVED lines=19> */
.L_x_2680:
        /* <DEDUP_REMOVED lines=9> */
.L_x_2678:
[----:B------:R-:W-:-:S13]  /*192c0*/  ISETP.GE.AND P0, PT, R213, R194, PT ;  /* 0x000000c2d500720c */ /* 0x000fda0003f06270 */
[----:B------:R-:W-:Y:S05]  /*192d0*/  @!P0 BRA `(.L_x_2682) ;  /* 0x0000365000008947 */ /* 0x000fea0003800000 */
[----:B------:R-:W2:Y:S01]  /*192e0*/  S2R R4, SR_TID.X ;  /* 0x0000000000047919 */ /* 0x000ea20000002100 */
[C---:B------:R-:W-:Y:S01]  /*192f0*/  SHF.L.U64.HI R211, R188.reuse, 0x1, R211 ;  /* 0x00000001bcd37819 */ /* 0x040fe200000102d3 */
[----:B------:R-:W-:Y:S01]  /*19300*/  IMAD.SHL.U32 R208, R188, 0x2, RZ ;  /* 0x00000002bcd07824 */ /* 0x000fe200078e00ff */
[----:B------:R-:W-:Y:S01]  /*19310*/  SHF.L.U64.HI R207, R210, 0x1, R207 ;  /* 0x00000001d2cf7819 */ /* 0x000fe200000102cf */
[----:B------:R-:W-:Y:S01]  /*19320*/  IMAD.MOV.U32 R188, RZ, RZ, 0x40 ;  /* 0x00000040ffbc7424 */ /* 0x000fe200078e00ff */
[----:B------:R-:W-:Y:S01]  /*19330*/  SHF.L.U64.HI R209, R206, 0x1, R209 ;  /* 0x00000001ced17819 */ /* 0x000fe200000102d1 */
[----:B------:R-:W-:Y:S01]  /*19340*/  IMAD.SHL.U32 R210, R210, 0x2, RZ ;  /* 0x00000002d2d27824 */ /* 0x000fe200078e00ff */
[----:B------:R-:W-:Y:S01]  /*19350*/  ULDC UR12, c[0x0][0x324] ;  /* 0x0000c900000c7ab9 */ /* 0x000fe20000000800 */
[----:B------:R-:W-:Y:S01]  /*19360*/  IMAD.SHL.U32 R206, R206, 0x2, RZ ;  /* 0x00000002cece7824 */ /* 0x000fe200078e00ff */
[----:B------:R-:W-:Y:S01]  /*19370*/  ULOP3.LUT UR12, URZ, UR12, URZ, 0x33, !UPT ;  /* 0x0000000c3f0c7292 */ /* 0x000fe2000f8e333f */
[----:B------:R-:W-:Y:S01]  /*19380*/  IMAD.MOV.U32 R132, RZ, RZ, R2 ;  /* 0x000000ffff847224 */ /* 0x000fe200078e0002 */
[----:B--2---:R-:W-:-:S04]  /*19390*/  SHF.R.S32.HI R3, RZ, 0x1f, R4 ;  /* 0x0000001fff037819 */ /* 0x004fc80000011404 */
[----:B------:R-:W-:-:S04]  /*193a0*/  LEA.HI R3, R3, R4, RZ, 0x3 ;  /* 0x0000000403037211 */ /* 0x000fc800078f18ff */
[----:B------:R-:W-:-:S05]  /*193b0*/  LOP3.LUT R3, R3, 0xfffffff8, RZ, 0xc0, !PT ;  /* 0xfffffff803037812 */ /* 0x000fca00078ec0ff */
[----:B------:R-:W-:-:S05]  /*193c0*/  IMAD.IADD R3, R4, 0x1, -R3 ;  /* 0x0000000104037824 */ /* 0x000fca00078e0a03 */
[----:B------:R-:W-:Y:S01]  /*193d0*/  LOP3.LUT P0, RZ, R3, 0x4, RZ, 0xc0, !PT ;  /* 0x0000000403ff7812 */ /* 0x000fe2000780c0ff */
[----:B------:R-:W-:-:S03]  /*193e0*/  IMAD.MOV.U32 R3, RZ, RZ, R0 ;  /* 0x000000ffff037224 */ /* 0x000fc600078e0000 */
[----:B------:R-:W-:Y:S02]  /*193f0*/  SEL R188, R188, 0xffffffc0, !P0 ;  /* 0xffffffc0bcbc7807 */ /* 0x000fe40004000000 */
.L_x_2693:
        /* <DEDUP_REMOVED lines=40> */
[----:B------:R-:W-:Y:S05]  /*19680*/  IADD3 R10, P0, R11, R206, RZ ;  /* 0x000000ce0b0a7210 */ /* 0x000fea0007f1e0ff */
        /* <DEDUP_REMOVED lines=14> */
.L_x_2683:
[C---:B--23--:R-:W-:Y:S01]  /*19770*/  HMMA.16816.F32 R4, R136.reuse, R140, RZ ;  /* 0x0000008c8804723c */ /* 0x04cfe200000018ff */
        /* <DEDUP_REMOVED lines=13> */
[C---:B----4-:R-:W-:Y:S03]  /*19850*/  HMMA.16816.F32 R12, R136.reuse, R16, RZ ;  /* 0x00000010880c723c */ /* 0x050fe600000018ff */
[----:B------:R-:W-:Y:S05]  /*19860*/  LDSM.16.M88.4 R164, [R0+0xc900] ;  /* 0x00c9000000a4783b */ /* 0x000fea0000000200 */
[C---:B------:R-:W-:Y:S01]  /*19870*/  HMMA.16816.F32 R16, R136.reuse, R18, RZ ;  /* 0x000000128810723c */ /* 0x040fe200000018ff */
[----:B------:R-:W-:Y:S06]  /*19880*/  LDSM.16.M88.4 R172, [R2+0xc100] ;  /* 0x00c1000002ac783b */ /* 0x000fec0000000200 */
[----:B------:R-:W-:Y:S01]  /*19890*/  LDSM.16.M88.4 R176, [R2+0xc900] ;  /* 0x00c9000002b0783b */ /* 0x000fe20000000200 */
        /* <DEDUP_REMOVED lines=119> */
[----:B------:R-:W1:Y:S07]  /*1a010*/  LDSM.16.M88.4 R152, [R182+0x8000] ;  /* 0x00800000b698783b */ /* 0x000e6e0000000200 */
[C---:B--2---:R-:W-:Y:S04]  /*1a020*/  HMMA.16816.F32 R28, R160.reuse, R136, R28 ;  /* 0x00000088a01c723c */ /* 0x044fe8000000181c */
[----:B----4-:R-:W-:Y:S01]  /*1a030*/  IMAD.MOV.U32 R0, RZ, RZ, R202 ;  /* 0x000000ffff007224 */ /* 0x010fe200078e00ca */
[----:B------:R-:W-:Y:S03]  /*1a040*/  @P0 SHF.R.U32.HI R0, RZ, c[0x0][0x2cc], R2 ;  /* 0x0000b300ff000a19 */ /* 0x000fe60000011602 */
[----:B------:R-:W-:Y:S01]  /*1a050*/  HMMA.16816.F32 R32, R160, R138, R32 ;  /* 0x0000008aa020723c */ /* 0x000fe20000001820 */
[----:B------:R2:W-:Y:S06]  /*1a060*/  LDSM.16.M88.4 R136, [R134+0x11900] ;  /* 0x011900008688783b */ /* 0x0005ec0000000200 */
[----:B------:R-:W4:Y:S01]  /*1a070*/  SHFL.IDX PT, R133, R0, RZ, 0x1c1f ;  /* 0x001c1fff00857589 */ /* 0x000f2200000e0000 */
[C---:B---3--:R-:W-:Y:S08]  /*1a080*/  HMMA.16816.F32 R4, R144.reuse, R148, R4 ;  /* 0x000000949004723c */ /* 0x048ff00000001804 */
[C---:B------:R-:W-:Y:S08]  /*1a090*/  HMMA.16816.F32 R8, R144.reuse, R150, R8 ;  /* 0x000000969008723c */ /* 0x040ff00000001808 */
[C---:B-----5:R-:W-:Y:S08]  /*1a0a0*/  HMMA.16816.F32 R12, R144.reuse, R156, R12 ;  /* 0x0000009c900c723c */ /* 0x060ff0000000180c */
[C---:B------:R-:W-:Y:S08]  /*1a0b0*/  HMMA.16816.F32 R16, R144.reuse, R158, R16 ;  /* 0x0000009e9010723c */ /* 0x040ff00000001810 */
[C---:B------:R-:W-:Y:S08]  /*1a0c0*/  HMMA.16816.F32 R20, R144.reuse, R140, R20 ;  /* 0x0000008c9014723c */ /* 0x040ff00000001814 */
[C---:B------:R-:W-:Y:S07]  /*1a0d0*/  HMMA.16816.F32 R24, R144.reuse, R142, R24 ;  /* 0x0000008e9018723c */ /* 0x040fee0000001818 */
[----:B------:R-:W-:Y:S01]  /*1a0e0*/  IMAD.SHL.U32 R142, R213, 0x40, RZ ;  /* 0x00000040d58e7824 */ /* 0x000fe200078e00ff */
[C---:B------:R-:W-:Y:S04]  /*1a0f0*/  HMMA.16816.F32 R28, R144.reuse, R164, R28 ;  /* 0x000000a4901c723c */ /* 0x040fe8000000181c */
[----:B------:R-:W-:Y:S04]  /*1a100*/  IADD3 R2, -R203, 0x1, -R142 ;  /* 0x00000001cb027810 */ /* 0x000fe80007ffe98e */
[----:B------:R-:W-:Y:S04]  /*1a110*/  HMMA.16816.F32 R32, R144, R166, R32 ;  /* 0x000000a69020723c */ /* 0x000fe80000001820 */
[----:B------:R-:W-:Y:S04]  /*1a120*/  IADD3 R2, -R193, R2, R190 ;  /* 0x00000002c1027210 */ /* 0x000fe80007ffe1be */
[C---:B-1----:R-:W-:Y:S05]  /*1a130*/  HMMA.16816.F32 R4, R152.reuse, R168, R4 ;  /* 0x000000a89804723c */ /* 0x042fea0000001804 */
[C---:B--2---:R-:W-:Y:S02]  /*1a140*/  IADD3 R134, R2.reuse, c[0x0][0x328], RZ ;  /* 0x0000ca0002867a10 */ /* 0x044fe40007ffe0ff */
[----:B------:R-:W-:Y:S01]  /*1a150*/  IADD3 R2, R2, UR12, RZ ;  /* 0x0000000c02027c10 */ /* 0x000fe2000fffe0ff */
[C---:B------:R-:W-:Y:S04]  /*1a160*/  HMMA.16816.F32 R8, R152.reuse, R170, R8 ;  /* 0x000000aa9808723c */ /* 0x040fe80000001808 */
[--C-:B----4-:R-:W-:Y:S02]  /*1a170*/  IMAD.IADD R144, R134, 0x1, R133.reuse ;  /* 0x0000000186907824 */ /* 0x110fe400078e0285 */
[----:B------:R-:W-:Y:S02]  /*1a180*/  IMAD.IADD R143, R2, 0x1, R133 ;  /* 0x00000001028f7824 */ /* 0x000fe400078e0285 */
        /* <DEDUP_REMOVED lines=20> */
.L_x_2686:
[----:B------:R-:W-:Y:S04]  /*1a2d0*/  MOV R133, 0x1 ;  /* 0x0000000100857802 */ /* 0x000fe80000000f00 */
[----:B------:R-:W-:Y:S11]  /*1a2e0*/  ISETP.NE.AND P0, PT, R133, c[0x0][0x32c], PT ;  /* 0x0000cb0085007a0c */ /* 0x000ff60003f05270 */
[----:B------:R-:W-:Y:S02]  /*1a2f0*/  @!UPT UIADD3 URZ, URZ, URZ, URZ ;  /* 0x0000003f3f3ff290 */ /* 0x000fe4000fffe03f */
[----:B------:R-:W-:Y:S05]  /*1a300*/  @P0 IMAD.HI.U32 R133, R135, c[0x0][0x330], RZ ;  /* 0x0000cc0087850a27 */ /* 0x000fea00078e00ff */
[----:B------:R-:W-:Y:S02]  /*1a310*/  @P0 SHF.R.U32.HI R135, RZ, c[0x0][0x334], R133 ;  /* 0x0000cd00ff870a19 */ /* 0x000fe40000011685 */
.L_x_2687:
[----:B------:R-:W-:Y:S05]  /*1a320*/  BSYNC B0 ;  /* 0x0000000000007941 */ /* 0x000fea0003800000 */
.L_x_2685:
[----:B------:R-:W-:Y:S04]  /*1a330*/  IMAD R136, R135, c[0x0][0x32c], -R142 ;  /* 0x0000cb0087887a24 */ /* 0x000fe800078e0a8e */
[----:B------:R-:W-:Y:S05]  /*1a340*/  IMAD.IADD R136, R136, 0x1, -R203 ;  /* 0x0000000188887824 */ /* 0x000fea00078e0acb */
[----:B------:R-:W-:Y:S02]  /*1a350*/  IADD3 R133, R136, c[0x0][0x32c], RZ ;  /* 0x0000cb0088857a10 */ /* 0x000fe40007ffe0ff */
[----:B------:R-:W-:Y:S02]  /*1a360*/  IMNMX R143, R143, R136, !PT ;  /* 0x000000888f8f7217 */ /* 0x000fe40007800200 */
[----:B------:R-:W-:Y:S02]  /*1a370*/  IMNMX R144, R144, R133, PT ;  /* 0x0000008590907217 */ /* 0x000fe40003800200 */
.L_x_2684:
[----:B------:R-:W-:Y:S04]  /*1a380*/  ISETP.GT.AND P1, PT, R213, -0x1, PT ;  /* 0xffffffffd500780c */ /* 0x000fe80003f24270 */
[C---:B------:R-:W-:Y:S04]  /*1a390*/  ISETP.GT.AND P0, PT, R143.reuse, RZ, P1 ;  /* 0x000000ff8f00720c */ /* 0x040fe80000f04270 */
        /* <DEDUP_REMOVED lines=17> */
[C---:B------:R-:W-:Y:S01]  /*1a4b0*/  ISETP.GT.AND P0, PT, R143.reuse, 0x18, P1 ;  /* 0x000000188f00780c */ /* 0x040fe20000f04270 */
[----:B------:R-:W1:Y:S03]  /*1a4c0*/  SHFL.IDX PT, R13, R0, 0x1, 0x1c1f ;  /* 0x003c1f00000d7f89 */ /* 0x000e6600000e0000 */
[----:B------:R-:W-:Y:S04]  /*1a4d0*/  ISETP.LT.OR P0, PT, R144, 0x19, P0 ;  /* 0x000000199000780c */ /* 0x000fe80000701670 */
[----:B------:R-:W-:Y:S02]  /*1a4e0*/  FSEL R135, R16, -INF , !P0 ;  /* 0xff80000010877808 */ /* 0x000fe40004000000 */
[----:B------:R-:W-:Y:S04]  /*1a4f0*/  ISETP.GT.AND P0, PT, R143, 0x19, P1 ;  /* 0x000000198f00780c */ /* 0x000fe80000f04270 */
[C---:B------:R-:W-:Y:S04]  /*1a500*/  ISETP.LT.OR P0, PT, R144.reuse, 0x1a, P0 ;  /* 0x0000001a9000780c */ /* 0x040fe80000701670 */
[----:B------:R-:W-:Y:S02]  /*1a510*/  FSEL R133, R17, -INF , !P0 ;  /* 0xff80000011857808 */ /* 0x000fe40004000000 */
[C---:B------:R-:W-:Y:S04]  /*1a520*/  ISETP.GT.AND P0, PT, R143.reuse, 0x20, P1 ;  /* 0x000000208f00780c */ /* 0x040fe80000f04270 */
[----:B------:R-:W-:Y:S01]  /*1a530*/  ISETP.LT.OR P0, PT, R144, 0x21, P0 ;  /* 0x000000219000780c */ /* 0x000fe20000701670 */
[--C-:B-1----:R-:W-:Y:S02]  /*1a540*/  IMAD.IADD R4, R134, 0x1, R13.reuse ;  /* 0x0000000186047824 */ /* 0x102fe400078e020d */
[----:B------:R-:W-:Y:S01]  /*1a550*/  IMAD.IADD R2, R2, 0x1, R13 ;  /* 0x0000000102027824 */ /* 0x000fe200078e020d */
        /* <DEDUP_REMOVED lines=36> */
.L_x_2690:
[----:B------:R-:W-:Y:S04]  /*1a7a0*/  MOV R0, 0x1 ;  /* 0x0000000100007802 */ /* 0x000fe80000000f00 */
[----:B------:R-:W-:Y:S11]  /*1a7b0*/  ISETP.NE.AND P0, PT, R0, c[0x0][0x32c], PT ;  /* 0x0000cb0000007a0c */ /* 0x000ff60003f05270 */
[----:B------:R-:W-:Y:S02]  /*1a7c0*/  @!UPT UIADD3 URZ, URZ, URZ, URZ ;  /* 0x0000003f3f3ff290 */ /* 0x000fe4000fffe03f */
[----:B------:R-:W-:Y:S05]  /*1a7d0*/  @P0 IMAD.HI.U32 R0, R13, c[0x0][0x330], RZ ;  /* 0x0000cc000d000a27 */ /* 0x000fea00078e00ff */
[----:B------:R-:W-:Y:S02]  /*1a7e0*/  @P0 SHF.R.U32.HI R13, RZ, c[0x0][0x334], R0 ;  /* 0x0000cd00ff0d0a19 */ /* 0x000fe40000011600 */
.L_x_2691:
[----:B------:R-:W-:Y:S05]  /*1a7f0*/  BSYNC B0 ;  /* 0x0000000000007941 */ /* 0x000fea0003800000 */
.L_x_2689:
[----:B------:R-:W-:Y:S04]  /*1a800*/  IMAD R142, R13, c[0x0][0x32c], -R142 ;  /* 0x0000cb000d8e7a24 */ /* 0x000fe800078e0a8e */
[----:B------:R-:W-:Y:S05]  /*1a810*/  IMAD.IADD R17, R142, 0x1, -R203 ;  /* 0x000000018e117824 */ /* 0x000fea00078e0acb */
[----:B------:R-:W-:Y:S02]  /*1a820*/  IADD3 R13, R17, c[0x0][0x32c], RZ ;  /* 0x0000cb00110d7a10 */ /* 0x000fe40007ffe0ff */
[----:B------:R-:W-:Y:S02]  /*1a830*/  IMNMX R2, R2, R17, !PT ;  /* 0x0000001102027217 */ /* 0x000fe40007800200 */
[----:B------:R-:W-:Y:S02]  /*1a840*/  IMNMX R4, R4, R13, PT ;  /* 0x0000000d04047217 */ /* 0x000fe40003800200 */
.L_x_2688:
        /* <DEDUP_REMOVED lines=137> */
[C---:B------:R-:W-:Y:S01]  /*1b0e0*/  FMUL.FTZ R100, R12.reuse, R100 ;  /* 0x000000640c647220 */ /* 0x040fe20000410000 */
        /* <DEDUP_REMOVED lines=178> */
[----:B------:R-:W-:Y:S01]  /*1bc10*/  FFMA.FTZ R154, R3, R204, R154 ;  /* 0x000000cc039a7223 */ /* 0x000fe2000001009a */
[----:B------:R-:W-:Y:S01]  /*1bc20*/  IADD3 R3, R213, -0x2, RZ ;  /* 0xfffffffed5037810 */ /* 0x000fe20007ffe0ff */
[C---:B------:R-:W-:Y:S01]  /*1bc30*/  HMMA.16816.F32 R104, R16.reuse, R26, R104 ;  /* 0x0000001a1068723c */ /* 0x040fe20000001868 */
[----:B------:R-:W2:Y:S02]  /*1bc40*/  LDSM.16.MT88.4 R24, [R13+0x4900] ;  /* 0x004900000d18783b */ /* 0x000ea40000004200 */
[----:B------:R-:W-:Y:S01]  /*1bc50*/  MUFU.EX2 R173, R156 ;  /* 0x0000009c00ad7308 */ /* 0x000fe20000000800 */
[----:B------:R-:W-:Y:S01]  /*1bc60*/  FADD.FTZ R149, R149, R150 ;  /* 0x0000009695957221 */ /* 0x000fe20000010000 */
[----:B------:R-:W-:Y:S01]  /*1bc70*/  ISETP.GE.AND P0, PT, R3, R194, PT ;  /* 0x000000c20300720c */ /* 0x000fe20003f06270 */
        /* <DEDUP_REMOVED lines=180> */
[----:B------:R-:W-:Y:S01]  /*1c7c0*/  IADD3 R10, P0, R11, R206, RZ ;  /* 0x000000ce0b0a7210 */ /* 0x000fe20007f1e0ff */
        /* <DEDUP_REMOVED lines=13> */
.L_x_2692:
        /* <DEDUP_REMOVED lines=9> */
.L_x_2682:
        /* <DEDUP_REMOVED lines=122> */
.L_x_2598:
[----:B------:R-:W-:Y:S01]  /*1d0d0*/  USHF.R.S32.HI UR12, URZ, 0x1f, UR8 ;  /* 0x0000001f3f0c7899 */ /* 0x000fe20008011408 */
[----:B------:R-:W-:Y:S05]  /*1d0e0*/  @P2 BRA `(.L_x_2694) ;  /* 0x000017e000002947 */ /* 0x000fea0003800000 */
[----:B------:R-:W2:Y:S01]  /*1d0f0*/  S2R R0, SR_TID.X ;  /* 0x0000000000007919 */ /* 0x000ea20000002100 */
        /* <DEDUP_REMOVED lines=20> */
[----:B--2---:R-:W-:Y:S02]  /*1d240*/  SHF.R.S32.HI R13, RZ, 0x1f, R0 ;  /* 0x0000001fff0d7819 */ /* 0x004fe40000011400 */
        /* <DEDUP_REMOVED lines=130> */
[----:B-1----:R-:W-:Y:S02]  /*1da70*/  UMOV UR16, URZ ;  /* 0x0000003f00107c82 */ /* 0x002fe40008000000 */
        /* <DEDUP_REMOVED lines=10> */
.L_x_2695:
        /* <DEDUP_REMOVED lines=146> */
.L_x_2697:
[----:B--2---:R-:W-:Y:S05]  /*1e440*/  BSYNC B0 ;  /* 0x0000000000007941 */ /* 0x004fea0003800000 */
.L_x_2696:
        /* <DEDUP_REMOVED lines=23> */
.L_x_2699:
[----:B------:R-:W-:Y:S05]  /*1e5c0*/  BSYNC B0 ;  /* 0x0000000000007941 */ /* 0x000fea0003800000 */
.L_x_2698:
        /* <DEDUP_REMOVED lines=23> */
.L_x_2701:
[----:B------:R-:W-:Y:S05]  /*1e740*/  BSYNC B0 ;  /* 0x0000000000007941 */ /* 0x000fea0003800000 */
.L_x_2700:
        /* <DEDUP_REMOVED lines=24> */
.L_x_2694:
        /* <DEDUP_REMOVED lines=31> */
.L_x_2702:
        /* <DEDUP_REMOVED lines=17> */
[----:B-1----:R-:W-:Y:S02]  /*1ebd0*/  UMOV UR16, UR14 ;  /* 0x0000000e00107c82 */ /* 0x002fe40008000000 */
        /* <DEDUP_REMOVED lines=25> */
.L_x_2704:
[----:B------:R-:W-:Y:S05]  /*1ed70*/  BSYNC B0 ;  /* 0x0000000000007941 */ /* 0x000fea0003800000 */
.L_x_2703:
        /* <DEDUP_REMOVED lines=70> */
.L_x_2706:
[----:B------:R-:W-:Y:S05]  /*1f1e0*/  BSYNC B0 ;  /* 0x0000000000007941 */ /* 0x000fea0003800000 */
.L_x_2705:
        /* <DEDUP_REMOVED lines=21> */
.L_x_2708:
[----:B------:R-:W-:Y:S05]  /*1f340*/  BSYNC B0 ;  /* 0x0000000000007941 */ /* 0x000fea0003800000 */
.L_x_2707:
        /* <DEDUP_REMOVED lines=21> */
.L_x_2710:
[----:B------:R-:W-:Y:S05]  /*1f4a0*/  BSYNC B0 ;  /* 0x0000000000007941 */ /* 0x000fea0003800000 */
.L_x_2709:
        /* <DEDUP_REMOVED lines=22> */
.L_x_2711:
        /* <DEDUP_REMOVED lines=15> */
.L_x_3026:


//--------------------- .text._ZN7cutlass13device_kernelIN5flash19enable_sm80_to_sm89INS1_16FlashAttnFwdSm80INS1_25CollectiveMainloopFwdSm80ILi8ELi2ELb0EN4cute5tupleIJNS5_1CILi128EEENS7_ILi64EEENS7_ILi192EEEEEELi192ENS_6half_tEfNS_4arch4Sm80ELb1ELb0ELb0ELb0ELb1ELb0ELb1ELb0EEENS1_21CollectiveEpilogueFwdINS6_IJS8_SA_S9_EEENS6_IJNS7_ILi1EEESI_SI_EEESC_SE_Li256ELb0ELb1ELb0ELb0EEENS1_30DynamicPersistentTileSchedulerILi256ELi256ELb0ELb1ELb0EEEEEEEEEvNT_6ParamsE --------------------------
	.section	.text._ZN7cutlass13device_kernelIN5flash19enable_sm80_to_sm89INS1_16FlashAttnFwdSm80INS1_25CollectiveMainloopFwdSm80ILi8ELi2ELb0EN4cute5tupleIJNS5_1CILi128EEENS7_ILi64EEENS7_ILi192EEEEEELi192ENS_6half_tEfNS_4arch4Sm80ELb1ELb0ELb0ELb0ELb1ELb0ELb1ELb0EEENS1_21CollectiveEpilogueFwdINS6_IJS8_SA_S9_EEENS6_IJNS7_ILi1EEESI_SI_EEESC_SE_Li256ELb0ELb1ELb0ELb0EEENS1_30DynamicPersistentTileSchedulerILi256ELi256ELb0ELb1ELb0EEEEEEEEEvNT_6ParamsE,"ax",@progbits
	.sectioninfo	@"SHI_REGISTERS=255"
	.align	128
.text._ZN7cutlass13device_kernelIN5flash19enable_sm80_to_sm89INS1_16FlashAttnFwdSm80INS1_25CollectiveMainloopFwdSm80ILi8ELi2ELb0EN4cute5tupleIJNS5_1CILi128EEENS7_ILi64EEENS7_ILi192EEEEEELi192ENS_6half_tEfNS_4arch4Sm80ELb1ELb0ELb0ELb0ELb1ELb0ELb1ELb0EEENS1_21CollectiveEpilogueFwdINS6_IJS8_SA_S9_EEENS6_IJNS7_ILi1EEESI_SI_EEESC_SE_Li256ELb0ELb1ELb0ELb0EEENS1_30DynamicPersistentTileSchedulerILi256ELi256ELb0ELb1ELb0EEEEEEEEEvNT_6ParamsE:
        .type           _ZN7cutlass13device_kernelIN5flash19enable_sm80_to_sm89INS1_16FlashAttnFwdSm80INS1_25CollectiveMainloopFwdSm80ILi8ELi2ELb0EN4cute5tupleIJNS5_1CILi128EEENS7_ILi64EEENS7_ILi192EEEEEELi192ENS_6half_tEfNS_4arch4Sm80ELb1ELb0ELb0ELb0ELb1ELb0ELb1ELb0EEENS1_21CollectiveEpilogueFwdINS6_IJS8_SA_S9_EEENS6_IJNS7_ILi1EEESI_SI_EEESC_SE_Li256ELb0ELb1ELb0ELb0EEENS1_30DynamicPersistentTileSchedulerILi256ELi256ELb0ELb1ELb0EEEEEEEEEvNT_6ParamsE,@function
        .size           _ZN7cutlass13device_kernelIN5flash19enable_sm80_to_sm89INS1_16FlashAttnFwdSm80INS1_25CollectiveMainloopFwdSm80ILi8ELi2ELb0EN4cute5tupleIJNS5_1CILi128EEENS7_ILi64EEENS7_ILi192EEEEEELi192ENS_6half_tEfNS_4arch4Sm80ELb1ELb0ELb0ELb0ELb1ELb0ELb1ELb0EEENS1_21CollectiveEpilogueFwdINS6_IJS8_SA_S9_EEENS6_IJNS7_ILi1EEESI_SI_EEESC_SE_Li256ELb0ELb1ELb0ELb0EEENS1_30DynamicPersistentTileSchedulerILi256ELi256ELb0ELb1ELb0EEEEEEEEEvNT_6ParamsE,(.L_x_3027 - _ZN7cutlass13device_kernelIN5flash19enable_sm80_to_sm89INS1_16FlashAttnFwdSm80INS1_25CollectiveMainloopFwdSm80ILi8ELi2ELb0EN4cute5tupleIJNS5_1CILi128EEENS7_ILi64EEENS7_ILi192EEEEEELi192ENS_6half_tEfNS_4arch4Sm80ELb1ELb0ELb0ELb0ELb1ELb0ELb1ELb0EEENS1_21CollectiveEpilogueFwdINS6_IJS8_SA_S9_EEENS6_IJNS7_ILi1EEESI_SI_EEESC_SE_Li256ELb0ELb1ELb0ELb0EEENS1_30DynamicPersistentTileSchedulerILi256ELi256ELb0ELb1ELb0EEEEEEEEEvNT_6ParamsE)
        .other          _ZN7cutlass13device_kernelIN5flash19enable_sm80_to_sm89INS1_16FlashAttnFwdSm80INS1_25CollectiveMainloopFwdSm80ILi8ELi2ELb0EN4cute5tupleIJNS5_1CILi128EEENS7_ILi64EEENS7_ILi192EEEEEELi192ENS_6half_tEfNS_4arch4Sm80ELb1ELb0ELb0ELb0ELb1ELb0ELb1ELb0EEENS1_21CollectiveEpilogueFwdINS6_IJS8_SA_S9_EEENS6_IJNS7_ILi1EEESI_SI_EEESC_SE_Li256ELb0ELb1ELb0ELb0EEENS1_30DynamicPersistentTileSchedulerILi256ELi256ELb0ELb1ELb0EEEEEEEEEvNT_6ParamsE,@"STO_CUDA_ENTRY STV_DEFAULT"
_ZN7cutlass13device_kernelIN5flash19enable_sm80_to_sm89INS1_16FlashAttnFwdSm80INS1_25CollectiveMainloopFwdSm80ILi8ELi2ELb0EN4cute5tupleIJNS5_1CILi128EEENS7_ILi64EEENS7_ILi192EEEEEELi192ENS_6half_tEfNS_4arch4Sm80ELb1ELb0ELb0ELb0ELb1ELb0ELb1ELb0EEENS1_21CollectiveEpilogueFwdINS6_IJS8_SA_S9_EEENS6_IJNS7_ILi1EEESI_SI_EEESC_SE_Li256ELb0ELb1ELb0ELb0EEENS1_30DynamicPersistentTileSchedulerILi256ELi256ELb0ELb1ELb0EEEEEEEEEvNT_6ParamsE:
        /* <DEDUP_REMOVED lines=72> */
[----:B------:R-:W-:Y:S01]  /*0480*/  LOP3.LUT R13, R13, 0x7ffffe00, R8, 0xf8, !PT ;  /* 0x7ffffe000d0d7812 */ /* 0x000fe200078ef808 */
[----:B------:R-:W-:Y:S01]  /*0490*/  IMAD.SHL.U32 R4, R6, 0x400, RZ ;  /* 0x0000040006047824 */ /* 0x000fe200078e00ff */
[----:B------:R-:W-:Y:S01]  /*04a0*/  LOP3.LUT R2, R2, 0x1ffffffe, RZ, 0xc0, !PT ;  /* 0x1ffffffe02027812 */ /* 0x000fe200078ec0ff */
[----:B------:R-:W-:Y:S01]  /*04b0*/  STL [R1+0x30], R18 ;  /* 0x0000301201007387 */ /* 0x000fe20000100800 */
[----:B------:R-:W-:Y:S01]  /*04c0*/  LOP3.LUT R8, R7, R5, RZ, 0x3c, !PT ;  /* 0x0000000507087212 */ /* 0x000fe200078e3cff */
[----:B------:R-:W-:Y:S01]  /*04d0*/  IMAD.SHL.U32 R7, R11, 0x40, RZ ;  /* 0x000000400b077824 */ /* 0x000fe200078e00ff */
[----:B------:R-:W-:Y:S01]  /*04e0*/  LOP3.LUT R6, R3, 0x1c0, RZ, 0xc0, !PT ;  /* 0x000001c003067812 */ /* 0x000fe200078ec0ff */
[C---:B------:R-:W-:Y:S01]  /*04f0*/  IMAD R5, R0.reuse, 0x2, R4 ;  /* 0x0000000200057824 */ /* 0x040fe200078e0204 */
[----:B------:R-:W-:Y:S01]  /*0500*/  R2P PR, R9, 0x6 ;  /* 0x0000000609007804 */ /* 0x000fe20000000000 */
[----:B------:R-:W-:Y:S01]  /*0510*/  IMAD.IADD R9, R0, 0x1, -R2 ;  /* 0x0000000100097824 */ /* 0x000fe200078e0a02 */
[----:B------:R-:W-:Y:S01]  /*0520*/  LEA.HI R2, R6, R6, RZ, 0x1d ;  /* 0x0000000606027211 */ /* 0x000fe200078fe8ff */
[----:B------:R-:W-:Y:S01]  /*0530*/  IMAD R0, R14, 0x200, R15 ;  /* 0x000002000e007824 */ /* 0x000fe200078e020f */
[----:B------:R-:W-:Y:S01]  /*0540*/  LOP3.LUT R3, R7, 0xfffffe00, RZ, 0xc0, !PT ;  /* 0xfffffe0007037812 */ /* 0x000fe200078ec0ff */
[----:B------:R-:W-:Y:S01]  /*0550*/  STL [R1], R17 ;  /* 0x0000001101007387 */ /* 0x000fe20000100800 */
[----:B------:R-:W-:Y:S01]  /*0560*/  SHF.R.S32.HI R6, RZ, 0x1f, R195 ;  /* 0x0000001fff067819 */ /* 0x000fe200000114c3 */
[----:B------:R-:W-:Y:S01]  /*0570*/  IMAD.IADD R7, R5, 0x1, R2 ;  /* 0x0000000105077824 */ /* 0x000fe200078e0202 */
[----:B------:R-:W-:Y:S01]  /*0580*/  IADD3 R2, R8, R3, R4 ;  /* 0x0000000308027210 */ /* 0x000fe20007ffe004 */
[----:B------:R-:W-:Y:S01]  /*0590*/  IMAD.SHL.U32 R220, R13, 0x2, RZ ;  /* 0x000000020ddc7824 */ /* 0x000fe200078e00ff */
[----:B------:R-:W-:-:S02]  /*05a0*/  LEA.HI R4, R16, R20, RZ, 0x7 ;  /* 0x0000001410047211 */ /* 0x000fc400078f38ff */
[C---:B------:R-:W-:Y:S02]  /*05b0*/  IADD3 R212, R195.reuse, 0x40, RZ ;  /* 0x00000040c3d47810 */ /* 0x040fe40007ffe0ff */
[----:B------:R-:W-:Y:S02]  /*05c0*/  SHF.R.S32.HI R4, RZ, 0x7, R4 ;  /* 0x00000007ff047819 */ /* 0x000fe40000011404 */
[----:B------:R-:W-:Y:S02]  /*05d0*/  LOP3.LUT R4, R12, 0x7ffffffc, RZ, 0xc0, !PT ;  /* 0x7ffffffc0c047812 */ /* 0x000fe400078ec0ff */
[----:B------:R-:W-:Y:S02]  /*05e0*/  IADD3 R213, R195, 0x80, RZ ;  /* 0x00000080c3d57810 */ /* 0x000fe40007ffe0ff */
[C---:B------:R-:W-:Y:S01]  /*05f0*/  LOP3.LUT P0, RZ, R10.reuse, 0x2, RZ, 0xc0, !PT ;  /* 0x000000020aff7812 */ /* 0x040fe2000780c0ff */
[----:B------:R-:W-:Y:S01]  /*0600*/  IMAD.IADD R6, R19, 0x1, -R4 ;  /* 0x0000000113067824 */ /* 0x000fe200078e0a04 */
[----:B------:R-:W-:-:S02]  /*0610*/  LOP3.LUT P4, RZ, R10, 0x4, RZ, 0xc0, !PT ;  /* 0x000000040aff7812 */ /* 0x000fc4000788c0ff */
[----:B------:R-:W-:Y:S01]  /*0620*/  LOP3.LUT R3, R8, R3, RZ, 0xfc, !PT ;  /* 0x0000000308037212 */ /* 0x000fe200078efcff */
[----:B------:R-:W-:Y:S01]  /*0630*/  IMAD.MOV.U32 R8, RZ, RZ, 0x40 ;  /* 0x00000040ff087424 */ /* 0x000fe200078e00ff */
[----:B------:R-:W-:Y:S01]  /*0640*/  SHF.R.S32.HI R5, RZ, 0x1f, R212 ;  /* 0x0000001fff057819 */ /* 0x000fe200000114d4 */
[----:B------:R-:W-:Y:S01]  /*0650*/  IMAD.SHL.U32 R251, R6, 0x2, RZ ;  /* 0x0000000206fb7824 */ /* 0x000fe200078e00ff */
[----:B------:R-:W-:Y:S01]  /*0660*/  SHF.R.S32.HI R10, RZ, 0x1f, R213 ;  /* 0x0000001fff0a7819 */ /* 0x000fe200000114d5 */
[----:B------:R-:W-:Y:S01]  /*0670*/  IMAD R6, R9, 0x8, R18 ;  /* 0x0000000809067824 */ /* 0x000fe200078e0212 */
[----:B------:R-:W-:Y:S02]  /*0680*/  SEL R5, R189, 0xffffffe0, !P1 ;  /* 0xffffffe0bd057807 */ /* 0x000fe40004800000 */
[----:B------:R-:W-:Y:S02]  /*0690*/  LEA R10, R7, 0x80, 0x1 ;  /* 0x00000080070a7811 */ /* 0x000fe400078e08ff */
[----:B------:R-:W-:Y:S01]  /*06a0*/  SEL R4, R8, 0xffffffc0, !P2 ;  /* 0xffffffc008047807 */ /* 0x000fe20005000000 */
[----:B------:R1:W-:Y:S01]  /*06b0*/  STL [R1+0x28], R6 ;  /* 0x0000280601007387 */ /* 0x0003e20000100800 */
[----:B------:R-:W-:Y:S01]  /*06c0*/  LEA R190, R0, 0xc100, 0x1 ;  /* 0x0000c10000be7811 */ /* 0x000fe200078e08ff */
[----:B------:R-:W-:Y:S01]  /*06d0*/  IMAD.IADD R7, R10, 0x1, R5 ;  /* 0x000000010a077824 */ /* 0x000fe200078e0205 */
[----:B------:R-:W-:Y:S01]  /*06e0*/  SEL R0, R8, 0xffffffc0, !P4 ;  /* 0xffffffc008007807 */ /* 0x000fe20006000000 */
[----:B------:R-:W-:Y:S01]  /*06f0*/  STL [R1+0x4], R10 ;  /* 0x0000040a01007387 */ /* 0x000fe20000100800 */
[----:B------:R-:W-:Y:S01]  /*0700*/  IMAD.IADD R8, R10, 0x1, R4 ;  /* 0x000000010a087824 */ /* 0x000fe200078e0204 */
[----:B------:R-:W-:-:S02]  /*0710*/  LEA R183, R2, 0x18100, 0x1 ;  /* 0x0001810002b77811 */ /* 0x000fc400078e08ff */
[----:B------:R2:W-:Y:S01]  /*0720*/  STL [R1+0x10], R7 ;  /* 0x0000100701007387 */ /* 0x0005e20000100800 */
[----:B------:R-:W-:Y:S02]  /*0730*/  SEL R189, R189, 0xffffffe0, !P0 ;  /* 0xffffffe0bdbd7807 */ /* 0x000fe40004000000 */
[----:B------:R-:W-:Y:S01]  /*0740*/  LEA R191, R3, 0x100, 0x1 ;  /* 0x0000010003bf7811 */ /* 0x000fe200078e08ff */
[----:B------:R-:W-:Y:S01]  /*0750*/  STL [R1+0x20], R8 ;  /* 0x0000200801007387 */ /* 0x000fe20000100800 */
[C-C-:B------:R-:W-:Y:S01]  /*0760*/  IMAD.IADD R186, R183.reuse, 0x1, R0.reuse ;  /* 0x00000001b7ba7824 */ /* 0x140fe200078e0200 */
[C---:B------:R-:W-:Y:S01]  /*0770*/  IADD3 R232, R220.reuse, 0xc100, RZ ;  /* 0x0000c100dce87810 */ /* 0x040fe20007ffe0ff */
[----:B------:R-:W-:Y:S01]  /*0780*/  IMAD.IADD R184, R183, 0x1, R189 ;  /* 0x00000001b7b87824 */ /* 0x000fe200078e02bd */
[----:B------:R-:W-:Y:S01]  /*0790*/  IADD3 R231, R220, 0x100, RZ ;  /* 0x00000100dce77810 */ /* 0x000fe20007ffe0ff */
[----:B------:R-:W-:Y:S02]  /*07a0*/  IMAD.IADD R192, R0, 0x1, R191 ;  /* 0x0000000100c07824 */ /* 0x000fe400078e02bf */
[----:B------:R-:W-:Y:S01]  /*07b0*/  IMAD.IADD R185, R184, 0x1, R0 ;  /* 0x00000001b8b97824 */ /* 0x000fe200078e0200 */
        /* <DEDUP_REMOVED lines=15> */
.L_x_2792:
[----:B------:R-:W3:Y:S01]  /*08b0*/  LDL R4, [R1] ;  /* 0x0000000001047983 */ /* 0x000ee20000100800 */
        /* <DEDUP_REMOVED lines=18> */
.L_x_2713:
[----:B------:R-:W-:-:S04]  /*09e0*/  MOV R0, c[0x0][0x554] ;  /* 0x0001550000007a02 */ /* 0x000fc80000000f00 */
[----:B------:R-:W-:Y:S02]  /*09f0*/  ISETP.NE.AND P0, PT, R0, 0x1, PT ;  /* 0x000000010000780c */ /* 0x000fe40003f05270 */
[----:B------:R-:W-:-:S11]  /*0a00*/  MOV R0, R2 ;  /* 0x0000000200007202 */ /* 0x000fd60000000f00 */
[----:B------:R-:W-:-:S05]  /*0a10*/  @P0 IMAD.HI.U32 R4, R2, c[0x0][0x558], RZ ;  /* 0x0001560002040a27 */ /* 0x000fca00078e00ff */
[----:B------:R-:W-:-:S05]  /*0a20*/  @P0 SHF.R.U32.HI R0, RZ, c[0x0][0x55c], R4 ;  /* 0x00015700ff000a19 */ /* 0x000fca0000011604 */
[----:B------:R-:W-:Y:S02]  /*0a30*/  IMAD R4, R0, c[0x0][0x554], RZ ;  /* 0x0001550000047a24 */ /* 0x000fe400078e02ff */
.L_x_2714:
[----:B------:R-:W-:Y:S05]  /*0a40*/  BSYNC B0 ;  /* 0x0000000000007941 */ /* 0x000fea0003800000 */
.L_x_2712:
        /* <DEDUP_REMOVED lines=142> */
.L_x_2793:
[----:B------:R-:W-:Y:S05]  /*1330*/  BRA.DIV ~URZ, `(.L_x_2717) ;  /* 0x0000c9627f007947 */ /* 0x000fea000b800000 */
[----:B------:R3:W4:Y:S02]  /*1340*/  SHFL.IDX PT, R0, R11, RZ, 0x181f ;  /* 0x00181fff0b007589 */ /* 0x00072400000e0000 */
.L_x_2794:
        /* <DEDUP_REMOVED lines=21> */
.L_x_2719:
[----:B------:R-:W-:Y:S05]  /*14a0*/  BSYNC B0 ;  /* 0x0000000000007941 */ /* 0x000fea0003800000 */
.L_x_2718:
[----:B------:R-:W-:Y:S05]  /*14b0*/  BRA.DIV ~URZ, `(.L_x_2720) ;  /* 0x0000c8527f007947 */ /* 0x000fea000b800000 */
[----:B--2---:R2:W1:Y:S04]  /*14c0*/  SHFL.IDX PT, R8, R9, 0x1, 0x181f ;  /* 0x00381f0009087f89 */ /* 0x00446800000e0000 */
[----:B----4-:R2:W4:Y:S02]  /*14d0*/  SHFL.IDX PT, R0, R11, 0x1, 0x181f ;  /* 0x00381f000b007f89 */ /* 0x01052400000e0000 */
.L_x_2795:
        /* <DEDUP_REMOVED lines=19> */
.L_x_2722:
[----:B------:R-:W-:Y:S05]  /*1610*/  BSYNC B0 ;  /* 0x0000000000007941 */ /* 0x000fea0003800000 */
.L_x_2721:
[----:B------:R-:W-:Y:S05]  /*1620*/  BRA.DIV ~URZ, `(.L_x_2723) ;  /* 0x0000c7b27f007947 */ /* 0x000fea000b800000 */
[----:B-1----:R1:W2:Y:S02]  /*1630*/  SHFL.IDX PT, R8, R9, 0x2, 0x181f ;  /* 0x00581f0009087f89 */ /* 0x0022a400000e0000 */
.L_x_2796:
[----:B------:R-:W-:Y:S05]  /*1640*/  BRA.DIV ~URZ, `(.L_x_2724) ;  /* 0x0000c8027f007947 */ /* 0x000fea000b800000 */
[----:B----4-:R4:W1:Y:S02]  /*1650*/  SHFL.IDX PT, R0, R11, 0x2, 0x181f ;  /* 0x00581f000b007f89 */ /* 0x01086400000e0000 */
.L_x_2797:
        /* <DEDUP_REMOVED lines=19> */
.L_x_2726:
[----:B------:R-:W-:Y:S05]  /*1790*/  BSYNC B0 ;  /* 0x0000000000007941 */ /* 0x000fea0003800000 */
.L_x_2725:
[----:B------:R-:W-:Y:S05]  /*17a0*/  BRA.DIV ~URZ, `(.L_x_2727) ;  /* 0x0000c7127f007947 */ /* 0x000fea000b800000 */
[----:B--2---:R2:W3:Y:S04]  /*17b0*/  SHFL.IDX PT, R8, R9, 0x3, 0x181f ;  /* 0x00781f0009087f89 */ /* 0x0044e800000e0000 */
[----:B-1----:R2:W1:Y:S02]  /*17c0*/  SHFL.IDX PT, R0, R11, 0x3, 0x181f ;  /* 0x00781f000b007f89 */ /* 0x00246400000e0000 */
.L_x_2798:
[----:B------:R-:W-:Y:S01]  /*17d0*/  IADD3 R2, R10, 0x60, RZ ;  /* 0x000000600a027810 */ /* 0x000fe20007ffe0ff */
[----:B-----5:R-:W-:Y:S01]  /*17e0*/  IMAD.WIDE.U32 R224, R12, c[0x0][0x2b0], RZ ;  /* 0x0000ac000ce07a25 */ /* 0x020fe200078e00ff */
[----:B------:R-:W-:-:S02]  /*17f0*/  SHF.R.S32.HI R18, RZ, 0x1f, R195 ;  /* 0x0000001fff127819 */ /* 0x000fc400000114c3 */
[----:B------:R-:W-:Y:S02]  /*1800*/  ISETP.GE.AND P2, PT, R2, R13, PT ;  /* 0x0000000d0200720c */ /* 0x000fe40003f46270 */
[----:B------:R-:W-:Y:S02]  /*1810*/  SHF.R.S32.HI R16, RZ, 0x1f, R212 ;  /* 0x0000001fff107819 */ /* 0x000fe400000114d4 */
[----:B------:R-:W-:-:S09]  /*1820*/  SHF.R.S32.HI R20, RZ, 0x1f, R213 ;  /* 0x0000001fff147819 */ /* 0x000fd200000114d5 */
[CC--:B-1----:R-:W-:Y:S02]  /*1830*/  @!P2 LEA R6, P0, R195.reuse, R0.reuse, 0x1 ;  /* 0x00000000c306a211 */ /* 0x0c2fe400078008ff */
        /* <DEDUP_REMOVED lines=48> */
[----:B-1----:R-:W-:Y:S01]  /*1b40*/  LEA R5, R206, 0xffffffc0, 0x6 ;  /* 0xffffffc0ce057811 */ /* 0x002fe200078e30ff */
        /* <DEDUP_REMOVED lines=9> */
[----:B--234-:R-:W-:Y:S01]  /*1be0*/  SHF.R.S32.HI R11, RZ, 0x1f, R193 ;  /* 0x0000001fff0b7819 */ /* 0x01cfe200000114c1 */
        /* <DEDUP_REMOVED lines=11> */
[----:B------:R-:W-:Y:S01]  /*1ca0*/  IMAD R5, R194, c[0x0][0x20c], R4 ;  /* 0x00008300c2057a24 */ /* 0x000fe200078e0204 */
        /* <DEDUP_REMOVED lines=16> */
[C---:B-1----:R-:W-:Y:S02]  /*1db0*/  @P6 LEA R4, P1, R213.reuse, R0, 0x1 ;  /* 0x00000000d5046211 */ /* 0x042fe400078208ff */
        /* <DEDUP_REMOVED lines=86> */
.L_x_2799:
        /* <DEDUP_REMOVED lines=8> */
[----:B------:R-:W-:Y:S01]  /*23a0*/  IMAD.X R5, R8, 0x1, R16, P5 ;  /* 0x0000000108057824 */ /* 0x000fe200028e0610 */
        /* <DEDUP_REMOVED lines=11> */
.L_x_2800:
        /* <DEDUP_REMOVED lines=21> */
.L_x_2729:
[----:B------:R-:W-:Y:S05]  /*25b0*/  BSYNC B0 ;  /* 0x0000000000007941 */ /* 0x000fea0003800000 */
.L_x_2728:
        /* <DEDUP_REMOVED lines=10> */
[----:B---3--:R2:W3:Y:S04]  /*2660*/  LDSM.16.M88.4 R8, [R183] ;  /* 0x00000000b708783b */ /* 0x0084e80000000200 */
[----:B------:R2:W4:Y:S04]  /*2670*/  LDSM.16.M88.4 R40, [R190] ;  /* 0x00000000be28783b */ /* 0x0005280000000200 */
[----:B------:R2:W1:Y:S04]  /*2680*/  LDSM.16.M88.4 R32, [R190+0x800] ;  /* 0x00080000be20783b */ /* 0x0004680000000200 */
[----:B------:R2:W1:Y:S04]  /*2690*/  LDSM.16.M88.4 R48, [R190+0x1000] ;  /* 0x00100000be30783b */ /* 0x0004680000000200 */
[----:B------:R2:W1:Y:S04]  /*26a0*/  LDSM.16.M88.4 R52, [R190+0x1800] ;  /* 0x00180000be34783b */ /* 0x0004680000000200 */
[----:B-1----:R2:W1:Y:S04]  /*26b0*/  LDSM.16.M88.4 R4, [R184] ;  /* 0x00000000b804783b */ /* 0x0024680000000200 */
        /* <DEDUP_REMOVED lines=28> */
[----:B------:R2:W4:Y:S02]  /*2880*/  SHFL.IDX PT, R12, R13, RZ, 0x181f ;  /* 0x00181fff0d0c7589 */ /* 0x00052400000e0000 */
.L_x_2801:
        /* <DEDUP_REMOVED lines=8> */
[C---:B----4-:R-:W-:Y:S01]  /*2910*/  IMAD.X R15, R12.reuse, 0x1, R22, P0 ;  /* 0x000000010c0f7824 */ /* 0x050fe200000e0616 */
        /* <DEDUP_REMOVED lines=8> */
[----:B------:R-:W2:Y:S04]  /*29a0*/  SHFL.IDX PT, R0, R21, 0x1, 0x181f ;  /* 0x00381f0015007f89 */ /* 0x000ea800000e0000 */
[----:B------:R4:W-:Y:S04]  /*29b0*/  LDGSTS.E.BYPASS.LTC128B.128 [R220+0xa100], [R16.64], !P0 ;  /* 0x0a10000010dc7fae */ /* 0x0009e8000c101d46 */
[----:B------:R5:W3:Y:S02]  /*29c0*/  SHFL.IDX PT, R12, R13, 0x1, 0x181f ;  /* 0x00381f000d0c7f89 */ /* 0x000ae400000e0000 */
[----:B--2--5:R-:W-:-:S02]  /*29d0*/  SEL R13, RZ, 0x10, P0 ;  /* 0x00000010ff0d7807 */ /* 0x024fc40000000000 */
.L_x_2802:
[----:B----4-:R-:W-:Y:S02]  /*29e0*/  IADD3 R2, -R19, 0x10, RZ ;  /* 0x0000001013027810 */ /* 0x010fe40007ffe1ff */
[----:B------:R-:W-:-:S02]  /*29f0*/  IADD3 R3, -R18, 0x10, RZ ;  /* 0x0000001012037810 */ /* 0x000fc40007ffe1ff */
[----:B------:R-:W-:Y:S02]  /*2a00*/  LOP3.LUT R2, R2, 0xf, RZ, 0xc0, !PT ;  /* 0x0000000f02027812 */ /* 0x000fe400078ec0ff */
[----:B------:R-:W-:Y:S02]  /*2a10*/  IADD3 R14, -R13, 0x10, RZ ;  /* 0x000000100d0e7810 */ /* 0x000fe40007ffe1ff */
[----:B------:R-:W-:Y:S02]  /*2a20*/  LOP3.LUT R3, R3, 0xf, RZ, 0xc0, !PT ;  /* 0x0000000f03037812 */ /* 0x000fe400078ec0ff */
[-C--:B------:R-:W-:Y:S02]  /*2a30*/  IADD3 R16, P1, P0, R2, R0.reuse, R25 ;  /* 0x0000000002107210 */ /* 0x080fe4000783e019 */
[----:B------:R-:W-:Y:S02]  /*2a40*/  LOP3.LUT R2, R14, 0xf, RZ, 0xc0, !PT ;  /* 0x0000000f0e027812 */ /* 0x000fe400078ec0ff */
[----:B------:R-:W-:-:S02]  /*2a50*/  IADD3 R14, P6, P5, R3, R0, R26 ;  /* 0x00000000030e7210 */ /* 0x000fc40007dde01a */
[----:B---3--:R-:W-:Y:S02]  /*2a60*/  IADD3.X R17, RZ, R12, R22, P1, P0 ;  /* 0x0000000cff117210 */ /* 0x008fe40000fe0416 */
        /* <DEDUP_REMOVED lines=12> */
.L_x_2733:
[----:B------:R-:W-:Y:S05]  /*2b30*/  BSYNC B0 ;  /* 0x0000000000007941 */ /* 0x000fea0003800000 */
.L_x_2732:
[----:B--2---:R-:W2:Y:S01]  /*2b40*/  LDL R3, [R1+0x28] ;  /* 0x0000280001037983 */ /* 0x004ea20000100800 */
[----:B------:R-:W-:Y:S01]  /*2b50*/  IMAD.MOV.U32 R0, RZ, RZ, 0x40 ;  /* 0x00000040ff007424 */ /* 0x000fe200078e00ff */
[----:B------:R-:W-:-:S02]  /*2b60*/  LOP3.LUT P0, RZ, R216, 0x4, RZ, 0xc0, !PT ;  /* 0x00000004d8ff7812 */ /* 0x000fc4000780c0ff */
[----:B------:R-:W0:Y:S01]  /*2b70*/  LDGDEPBAR ;  /* 0x00000000000079af */ /* 0x000e220000000000 */
[----:B------:R-:W-:Y:S01]  /*2b80*/  WARPSYNC 0xffffffff ;  /* 0xffffffff00007948 */ /* 0x000fe20003800000 */
[C---:B---34-:R-:W-:Y:S01]  /*2b90*/  HMMA.16816.F32 R44, R8.reuse, R40, RZ ;  /* 0x00000028082c723c */ /* 0x058fe200000018ff */
[----:B------:R-:W-:Y:S01]  /*2ba0*/  SEL R187, R0, 0xffffffc0, !P0 ;  /* 0xffffffc000bb7807 */ /* 0x000fe20004000000 */
[----:B------:R-:W-:Y:S03]  /*2bb0*/  LDSM.16.M88.4 R16, [R186] ;  /* 0x00000000ba10783b */ /* 0x000fe60000000200 */
[----:B------:R-:W-:Y:S01]  /*2bc0*/  IADD3 R0, R187, R190, R188 ;  /* 0x000000bebb007210 */ /* 0x000fe20007ffe0bc */
[----:B------:R-:W-:Y:S01]  /*2bd0*/  IMAD.IADD R2, R190, 0x1, R187 ;  /* 0x00000001be027824 */ /* 0x000fe200078e02bb */
[----:B------:R-:W-:Y:S01]  /*2be0*/  LDSM.16.M88.4 R88, [R190+0x2000] ;  /* 0x00200000be58783b */ /* 0x000fe20000000200 */
[C---:B------:R-:W-:Y:S03]  /*2bf0*/  HMMA.16816.F32 R40, R8.reuse, R42, RZ ;  /* 0x0000002a0828723c */ /* 0x040fe600000018ff */
[----:B------:R-:W3:Y:S04]  /*2c00*/  LDSM.16.M88.4 R68, [R2] ;  /* 0x000000000244783b */ /* 0x000ee80000000200 */
[----:B------:R-:W4:Y:S01]  /*2c10*/  LDSM.16.M88.4 R80, [R2+0x1000] ;  /* 0x001000000250783b */ /* 0x000f220000000200 */
[C---:B------:R-:W-:Y:S03]  /*2c20*/  HMMA.16816.F32 R36, R8.reuse, R32, RZ ;  /* 0x000000200824723c */ /* 0x040fe600000018ff */
[----:B------:R-:W5:Y:S04]  /*2c30*/  LDSM.16.M88.4 R76, [R2+0x800] ;  /* 0x00080000024c783b */ /* 0x000f680000000200 */
[----:B------:R-:W-:Y:S01]  /*2c40*/  LDSM.16.M88.4 R92, [R0+0x800] ;  /* 0x00080000005c783b */ /* 0x000fe20000000200 */
[C---:B------:R-:W-:Y:S03]  /*2c50*/  HMMA.16816.F32 R32, R8.reuse, R34, RZ ;  /* 0x000000220820723c */ /* 0x040fe600000018ff */
[----:B------:R-:W-:Y:S04]  /*2c60*/  LDSM.16.M88.4 R84, [R190+0x2800] ;  /* 0x00280000be54783b */ /* 0x000fe80000000200 */
[----:B------:R-:W-:Y:S01]  /*2c70*/  LDSM.16.M88.4 R96, [R190+0x3800] ;  /* 0x00380000be60783b */ /* 0x000fe20000000200 */
[C---:B------:R-:W-:Y:S03]  /*2c80*/  HMMA.16816.F32 R28, R8.reuse, R48, RZ ;  /* 0x00000030081c723c */ /* 0x040fe600000018ff */
[----:B------:R-:W2:Y:S05]  /*2c90*/  LDL R112, [R1+0x24] ;  /* 0x0000240001707983 */ /* 0x000eaa0000100800 */
[C---:B------:R-:W-:Y:S08]  /*2ca0*/  HMMA.16816.F32 R24, R8.reuse, R50, RZ ;  /* 0x000000320818723c */ /* 0x040ff000000018ff */
[C---:B------:R-:W-:Y:S08]  /*2cb0*/  HMMA.16816.F32 R12, R8.reuse, R52, RZ ;  /* 0x00000034080c723c */ /* 0x040ff000000018ff */
[----:B------:R-:W-:Y:S08]  /*2cc0*/  HMMA.16816.F32 R8, R8, R54, RZ ;  /* 0x000000360808723c */ /* 0x000ff000000018ff */
[C---:B-1----:R-:W-:Y:S08]  /*2cd0*/  HMMA.16816.F32 R52, R4.reuse, R56, R44 ;  /* 0x000000380434723c */ /* 0x042ff0000000182c */
[C---:B------:R-:W-:Y:S08]  /*2ce0*/  HMMA.16816.F32 R44, R4.reuse, R58, R40 ;  /* 0x0000003a042c723c */ /* 0x040ff00000001828 */
[C---:B------:R-:W-:Y:S08]  /*2cf0*/  HMMA.16816.F32 R36, R4.reuse, R60, R36 ;  /* 0x0000003c0424723c */ /* 0x040ff00000001824 */
[C---:B------:R-:W-:Y:S08]  /*2d00*/  HMMA.16816.F32 R40, R4.reuse, R62, R32 ;  /* 0x0000003e0428723c */ /* 0x040ff00000001820 */
[C---:B------:R-:W-:Y:S08]  /*2d10*/  HMMA.16816.F32 R48, R4.reuse, R64, R28 ;  /* 0x000000400430723c */ /* 0x040ff0000000181c */
[C---:B------:R-:W-:Y:S01]  /*2d20*/  HMMA.16816.F32 R60, R4.reuse, R66, R24 ;  /* 0x00000042043c723c */ /* 0x040fe20000001818 */
[----:B------:R-:W1:Y:S07]  /*2d30*/  LDSM.16.M88.4 R64, [R2+0x1800] ;  /* 0x001800000240783b */ /* 0x000e6e0000000200 */
[C---:B------:R-:W-:Y:S01]  /*2d40*/  HMMA.16816.F32 R56, R4.reuse, R72, R12 ;  /* 0x000000480438723c */ /* 0x040fe2000000180c */
[----:B------:R-:W-:Y:S07]  /*2d50*/  LDSM.16.M88.4 R12, [R185] ;  /* 0x00000000b90c783b */ /* 0x000fee0000000200 */
[----:B------:R-:W-:Y:S01]  /*2d60*/  HMMA.16816.F32 R32, R4, R74, R8 ;  /* 0x0000004a0420723c */ /* 0x000fe20000001808 */
[----:B------:R-:W1:Y:S04]  /*2d70*/  LDSM.16.M88.4 R72, [R0] ;  /* 0x000000000048783b */ /* 0x000e680000000200 */
[----:B------:R-:W-:Y:S03]  /*2d80*/  LDSM.16.M88.4 R8, [R183+0x4000] ;  /* 0x00400000b708783b */ /* 0x000fe60000000200 */
[C---:B---3--:R-:W-:Y:S01]  /*2d90*/  HMMA.16816.F32 R28, R16.reuse, R68, R52 ;  /* 0x00000044101c723c */ /* 0x048fe20000001834 */
[----:B------:R-:W3:Y:S07]  /*2da0*/  LDSM.16.M88.4 R52, [R0+0x1000] ;  /* 0x001000000034783b */ /* 0x000eee0000000200 */
[C---:B----4-:R-:W-:Y:S08]  /*2db0*/  HMMA.16816.F32 R48, R16.reuse, R80, R48 ;  /* 0x000000501030723c */ /* 0x050ff00000001830 */
[C---:B------:R-:W-:Y:S01]  /*2dc0*/  HMMA.16816.F32 R60, R16.reuse, R82, R60 ;  /* 0x00000052103c723c */ /* 0x040fe2000000183c */
[----:B------:R-:W4:Y:S07]  /*2dd0*/  LDSM.16.M88.4 R80, [R0+0x1800] ;  /* 0x001800000050783b */ /* 0x000f2e0000000200 */
[C---:B------:R-:W-:Y:S08]  /*2de0*/  HMMA.16816.F32 R24, R16.reuse, R70, R44 ;  /* 0x000000461018723c */ /* 0x040ff0000000182c */
[C---:B-----5:R-:W-:Y:S08]  /*2df0*/  HMMA.16816.F32 R40, R16.reuse, R78, R40 ;  /* 0x0000004e1028723c */ /* 0x060ff00000001828 */
[C---:B------:R-:W-:Y:S01]  /*2e00*/  HMMA.16816.F32 R4, R16.reuse, R76, R36 ;  /* 0x0000004c1004723c */ /* 0x040fe20000001824 */
[----:B------:R-:W5:Y:S07]  /*2e10*/  LDSM.16.M88.4 R76, [R190+0x3000] ;  /* 0x00300000be4c783b */ /* 0x000f6e0000000200 */
[C---:B-1----:R-:W-:Y:S08]  /*2e20*/  HMMA.16816.F32 R68, R16.reuse, R64, R56 ;  /* 0x000000401044723c */ /* 0x042ff00000001838 */
[----:B------:R-:W-:Y:S08]  /*2e30*/  HMMA.16816.F32 R64, R16, R66, R32 ;  /* 0x000000421040723c */ /* 0x000ff00000001820 */
[C---:B------:R-:W-:Y:S08]  /*2e40*/  HMMA.16816.F32 R44, R12.reuse, R74, R24 ;  /* 0x0000004a0c2c723c */ /* 0x040ff00000001818 */
[C---:B------:R-:W-:Y:S01]  /*2e50*/  HMMA.16816.F32 R56, R12.reuse, R72, R28 ;  /* 0x000000480c38723c */ /* 0x040fe2000000181c */
[----:B------:R-:W-:Y:S07]  /*2e60*/  LDSM.16.M88.4 R72, [R20+0x3000] ;  /* 0x003000001448783b */ /* 0x000fee0000000200 */
[C---:B------:R-:W-:Y:S08]  /*2e70*/  HMMA.16816.F32 R32, R12.reuse, R94, R40 ;  /* 0x0000005e0c20723c */ /* 0x040ff00000001828 */
[C---:B------:R-:W-:Y:S01]  /*2e80*/  HMMA.16816.F32 R36, R12.reuse, R92, R4 ;  /* 0x0000005c0c24723c */ /* 0x040fe20000001804 */
[----:B------:R-:W-:Y:S04]  /*2e90*/  LDSM.16.M88.4 R4, [R184+0x4000] ;  /* 0x00400000b804783b */ /* 0x000fe80000000200 */
[----:B------:R-:W1:Y:S03]  /*2ea0*/  LDSM.16.M88.4 R92, [R20+0x2000] ;  /* 0x00200000145c783b */ /* 0x000e660000000200 */
[C---:B---3--:R-:W-:Y:S08]  /*2eb0*/  HMMA.16816.F32 R28, R12.reuse, R52, R48 ;  /* 0x000000340c1c723c */ /* 0x048ff00000001830 */
[C---:B------:R-:W-:Y:S01]  /*2ec0*/  HMMA.16816.F32 R24, R12.reuse, R54, R60 ;  /* 0x000000360c18723c */ /* 0x040fe2000000183c */
[----:B------:R-:W3:Y:S07]  /*2ed0*/  LDSM.16.M88.4 R60, [R20+0x2800] ;  /* 0x00280000143c783b */ /* 0x000eee0000000200 */
[C---:B----4-:R-:W-:Y:S01]  /*2ee0*/  HMMA.16816.F32 R16, R12.reuse, R80, R68 ;  /* 0x000000500c10723c */ /* 0x050fe20000001844 */
[----:B------:R-:W-:Y:S07]  /*2ef0*/  LDSM.16.M88.4 R68, [R2+0x3000] ;  /* 0x003000000244783b */ /* 0x000fee0000000200 */
[----:B------:R-:W-:Y:S01]  /*2f00*/  HMMA.16816.F32 R64, R12, R82, R64 ;  /* 0x000000520c40723c */ /* 0x000fe20000001840 */
[----:B------:R-:W-:Y:S07]  /*2f10*/  LDSM.16.M88.4 R80, [R2+0x3800] ;  /* 0x003800000250783b */ /* 0x000fee0000000200 */
[C---:B------:R-:W-:Y:S08]  /*2f20*/  HMMA.16816.F32 R52, R8.reuse, R90, R44 ;  /* 0x0000005a0834723c */ /* 0x040ff0000000182c */
[C---:B------:R-:W-:Y:S01]  /*2f30*/  HMMA.16816.F32 R12, R8.reuse, R88, R56 ;  /* 0x00000058080c723c */ /* 0x040fe20000001838 */
[----:B------:R-:W-:Y:S07]  /*2f40*/  LDSM.16.M88.4 R88, [R190+0x5800] ;  /* 0x00580000be58783b */ /* 0x000fee0000000200 */
[C---:B------:R-:W-:Y:S01]  /*2f50*/  HMMA.16816.F32 R44, R8.reuse, R86, R32 ;  /* 0x00000056082c723c */ /* 0x040fe20000001820 */
[----:B------:R-:W4:Y:S07]  /*2f60*/  LDSM.16.M88.4 R32, [R20+0x3800] ;  /* 0x003800001420783b */ /* 0x000f2e0000000200 */
[C---:B------:R-:W-:Y:S01]  /*2f70*/  HMMA.16816.F32 R48, R8.reuse, R84, R36 ;  /* 0x000000540830723c */ /* 0x040fe20000001824 */
[----:B------:R-:W-:Y:S07]  /*2f80*/  LDSM.16.M88.4 R84, [R2+0x2800] ;  /* 0x002800000254783b */ /* 0x000fee0000000200 */
[----:B-----5:R-:W-:Y:S01]  /*2f90*/  HMMA.16816.F32 R40, R8, R76, R28 ;  /* 0x0000004c0828723c */ /* 0x020fe2000000181c */
[----:B--2---:R-:W-:-:S07]  /*2fa0*/  IMAD.IADD R217, R3, 0x1, R252 ;  /* 0x0000000103d97824 */ /* 0x004fce00078e02fc */
[C---:B------:R-:W-:Y:S01]  /*2fb0*/  HMMA.16816.F32 R36, R8.reuse, R78, R24 ;  /* 0x0000004e0824723c */ /* 0x040fe20000001818 */
[----:B------:R-:W-:Y:S07]  /*2fc0*/  LDSM.16.M88.4 R76, [R2+0x2000] ;  /* 0x00200000024c783b */ /* 0x000fee0000000200 */
[C---:B------:R-:W-:Y:S01]  /*2fd0*/  HMMA.16816.F32 R28, R8.reuse, R96, R16 ;  /* 0x00000060081c723c */ /* 0x040fe20000001810 */
[----:B------:R-:W2:Y:S07]  /*2fe0*/  LDSM.16.M88.4 R16, [R186+0x4000] ;  /* 0x00400000ba10783b */ /* 0x000eae0000000200 */
[----:B------:R-:W-:Y:S08]  /*2ff0*/  HMMA.16816.F32 R24, R8, R98, R64 ;  /* 0x000000620818723c */ /* 0x000ff00000001840 */
[C---:B-1----:R-:W-:Y:S08]  /*3000*/  HMMA.16816.F32 R12, R4.reuse, R92, R12 ;  /* 0x0000005c040c723c */ /* 0x042ff0000000180c */
[C---:B------:R-:W-:Y:S08]  /*3010*/  HMMA.16816.F32 R8, R4.reuse, R94, R52 ;  /* 0x0000005e0408723c */ /* 0x040ff00000001834 */
[C---:B---3--:R-:W-:Y:S08]  /*3020*/  HMMA.16816.F32 R56, R4.reuse, R60, R48 ;  /* 0x0000003c0438723c */ /* 0x048ff00000001830 */
[C---:B------:R-:W-:Y:S08]  /*3030*/  HMMA.16816.F32 R64, R4.reuse, R62, R44 ;  /* 0x0000003e0440723c */ /* 0x040ff0000000182c */
[C---:B------:R-:W-:Y:S08]  /*3040*/  HMMA.16816.F32 R60, R4.reuse, R72, R40 ;  /* 0x00000048043c723c */ /* 0x040ff00000001828 */
[C---:B------:R-:W-:Y:S01]  /*3050*/  HMMA.16816.F32 R52, R4.reuse, R74, R36 ;  /* 0x0000004a0434723c */ /* 0x040fe20000001824 */
[----:B------:R-:W-:Y:S07]  /*3060*/  LDSM.16.M88.4 R72, [R0+0x3000] ;  /* 0x003000000048783b */ /* 0x000fee0000000200 */
[C---:B----4-:R-:W-:Y:S01]  /*3070*/  HMMA.16816.F32 R48, R4.reuse, R32, R28 ;  /* 0x000000200430723c */ /* 0x050fe2000000181c */
[----:B------:R-:W-:Y:S07]  /*3080*/  LDSM.16.M88.4 R28, [R0+0x2000] ;  /* 0x00200000001c783b */ /* 0x000fee0000000200 */
[----:B------:R-:W-:Y:S01]  /*3090*/  HMMA.16816.F32 R44, R4, R34, R24 ;  /* 0x00000022042c723c */ /* 0x000fe20000001818 */
[----:B------:R-:W1:Y:S04]  /*30a0*/  LDSM.16.M88.4 R4, [R185+0x4000] ;  /* 0x00400000b904783b */ /* 0x000e680000000200 */
[----:B------:R-:W3:Y:S03]  /*30b0*/  LDSM.16.M88.4 R32, [R0+0x2800] ;  /* 0x002800000020783b */ /* 0x000ee60000000200 */
[C---:B--2---:R-:W-:Y:S01]  /*30c0*/  HMMA.16816.F32 R36, R16.reuse, R76, R12 ;  /* 0x0000004c1024723c */ /* 0x044fe2000000180c */
[----:B------:R-:W-:Y:S07]  /*30d0*/  LDSM.16.M88.4 R12, [R183+0x8000] ;  /* 0x00800000b70c783b */ /* 0x000fee0000000200 */
[C---:B------:R-:W-:Y:S01]  /*30e0*/  HMMA.16816.F32 R24, R16.reuse, R78, R8 ;  /* 0x0000004e1018723c */ /* 0x040fe20000001808 */
[----:B------:R-:W2:Y:S07]  /*30f0*/  LDSM.16.M88.4 R76, [R0+0x3800] ;  /* 0x00380000004c783b */ /* 0x000eae0000000200 */
[C---:B------:R-:W-:Y:S08]  /*3100*/  HMMA.16816.F32 R8, R16.reuse, R84, R56 ;  /* 0x000000541008723c */ /* 0x040ff00000001838 */
[C---:B------:R-:W-:Y:S01]  /*3110*/  HMMA.16816.F32 R40, R16.reuse, R86, R64 ;  /* 0x000000561028723c */ /* 0x040fe20000001840 */
[----:B------:R-:W4:Y:S04]  /*3120*/  LDSM.16.M88.4 R64, [R190+0x4000] ;  /* 0x00400000be40783b */ /* 0x000f280000000200 */
[----:B------:R-:W5:Y:S03]  /*3130*/  LDSM.16.M88.4 R84, [R190+0x4800] ;  /* 0x00480000be54783b */ /* 0x000f660000000200 */
[C---:B------:R-:W-:Y:S08]  /*3140*/  HMMA.16816.F32 R60, R16.reuse, R68, R60 ;  /* 0x00000044103c723c */ /* 0x040ff0000000183c */
[C---:B------:R-:W-:Y:S01]  /*3150*/  HMMA.16816.F32 R56, R16.reuse, R70, R52 ;  /* 0x000000461038723c */ /* 0x040fe20000001834 */
[----:B------:R-:W-:Y:S07]  /*3160*/  LDSM.16.M88.4 R68, [R20+0x4800] ;  /* 0x004800001444783b */ /* 0x000fee0000000200 */
[C---:B------:R-:W-:Y:S08]  /*3170*/  HMMA.16816.F32 R52, R16.reuse, R80, R48 ;  /* 0x000000501034723c */ /* 0x040ff00000001830 */
[----:B------:R-:W-:Y:S01]  /*3180*/  HMMA.16816.F32 R48, R16, R82, R44 ;  /* 0x000000521030723c */ /* 0x000fe2000000182c */
[----:B------:R-:W2:Y:S07]  /*3190*/  LDSM.16.M88.4 R80, [R190+0x5000] ;  /* 0x00500000be50783b */ /* 0x000eae0000000200 */
[C---:B-1----:R-:W-:Y:S08]  /*31a0*/  HMMA.16816.F32 R44, R4.reuse, R28, R36 ;  /* 0x0000001c042c723c */ /* 0x042ff00000001824 */
[C---:B------:R-:W-:Y:S08]  /*31b0*/  HMMA.16816.F32 R36, R4.reuse, R30, R24 ;  /* 0x0000001e0424723c */ /* 0x040ff00000001818 */
[C---:B---3--:R-:W-:Y:S01]  /*31c0*/  HMMA.16816.F32 R28, R4.reuse, R32, R8 ;  /* 0x00000020041c723c */ /* 0x048fe20000001808 */
[----:B------:R-:W-:Y:S07]  /*31d0*/  LDSM.16.M88.4 R8, [R184+0x8000] ;  /* 0x00800000b808783b */ /* 0x000fee0000000200 */
[C---:B------:R-:W-:Y:S08]  /*31e0*/  HMMA.16816.F32 R24, R4.reuse, R34, R40 ;  /* 0x000000220418723c */ /* 0x040ff00000001828 */
[C---:B------:R-:W-:Y:S01]  /*31f0*/  HMMA.16816.F32 R16, R4.reuse, R72, R60 ;  /* 0x000000480410723c */ /* 0x040fe2000000183c */
[----:B------:R-:W1:Y:S07]  /*3200*/  LDSM.16.M88.4 R60, [R20+0x4000] ;  /* 0x00400000143c783b */ /* 0x000e6e0000000200 */
[C---:B------:R-:W-:Y:S01]  /*3210*/  HMMA.16816.F32 R32, R4.reuse, R74, R56 ;  /* 0x0000004a0420723c */ /* 0x040fe20000001838 */
[----:B------:R-:W3:Y:S07]  /*3220*/  LDSM.16.M88.4 R72, [R20+0x5000] ;  /* 0x005000001448783b */ /* 0x000eee0000000200 */
[C---:B--2---:R-:W-:Y:S08]  /*3230*/  HMMA.16816.F32 R52, R4.reuse, R76, R52 ;  /* 0x0000004c0434723c */ /* 0x044ff00000001834 */
[----:B------:R-:W-:Y:S01]  /*3240*/  HMMA.16816.F32 R48, R4, R78, R48 ;  /* 0x0000004e0430723c */ /* 0x000fe20000001830 */
[----:B------:R2:W1:Y:S04]  /*3250*/  LDSM.16.M88.4 R76, [R20+0x5800] ;  /* 0x00580000144c783b */ /* 0x0004680000000200 */
[----:B------:R-:W-:Y:S03]  /*3260*/  LDSM.16.M88.4 R4, [R186+0x8000] ;  /* 0x00800000ba04783b */ /* 0x000fe60000000200 */
[C---:B----4-:R-:W-:Y:S08]  /*3270*/  HMMA.16816.F32 R40, R12.reuse, R66, R36 ;  /* 0x000000420c28723c */ /* 0x050ff00000001824 */
[C---:B-----5:R-:W-:Y:S08]  /*3280*/  HMMA.16816.F32 R36, R12.reuse, R84, R28 ;  /* 0x000000540c24723c */ /* 0x060ff0000000181c */
[C---:B------:R-:W-:Y:S08]  /*3290*/  HMMA.16816.F32 R28, R12.reuse, R86, R24 ;  /* 0x000000560c1c723c */ /* 0x040ff00000001818 */
[C---:B------:R-:W-:Y:S01]  /*32a0*/  HMMA.16816.F32 R44, R12.reuse, R64, R44 ;  /* 0x000000400c2c723c */ /* 0x040fe2000000182c */
[----:B------:R-:W-:Y:S07]  /*32b0*/  LDSM.16.M88.4 R64, [R2+0x4800] ;  /* 0x004800000240783b */ /* 0x000fee0000000200 */
[C---:B------:R-:W-:Y:S08]  /*32c0*/  HMMA.16816.F32 R24, R12.reuse, R80, R16 ;  /* 0x000000500c18723c */ /* 0x040ff00000001810 */
[C---:B--2---:R-:W-:Y:S01]  /*32d0*/  HMMA.16816.F32 R20, R12.reuse, R82, R32 ;  /* 0x000000520c14723c */ /* 0x044fe20000001820 */
[----:B------:R-:W2:Y:S04]  /*32e0*/  LDSM.16.M88.4 R80, [R2+0x4000] ;  /* 0x004000000250783b */ /* 0x000ea80000000200 */
[----:B------:R-:W4:Y:S03]  /*32f0*/  LDSM.16.M88.4 R32, [R2+0x5000] ;  /* 0x005000000220783b */ /* 0x000f260000000200 */
[C---:B------:R-:W-:Y:S08]  /*3300*/  HMMA.16816.F32 R16, R12.reuse, R88, R52 ;  /* 0x000000580c10723c */ /* 0x040ff00000001834 */
[----:B------:R-:W-:Y:S08]  /*3310*/  HMMA.16816.F32 R12, R12, R90, R48 ;  /* 0x0000005a0c0c723c */ /* 0x000ff00000001830 */
[C---:B-1----:R-:W-:Y:S08]  /*3320*/  HMMA.16816.F32 R52, R8.reuse, R62, R40 ;  /* 0x0000003e0834723c */ /* 0x042ff00000001828 */
[C---:B------:R-:W-:Y:S01]  /*3330*/  HMMA.16816.F32 R56, R8.reuse, R60, R44 ;  /* 0x0000003c0838723c */ /* 0x040fe2000000182c */
[----:B------:R-:W-:Y:S07]  /*3340*/  LDSM.16.M88.4 R60, [R0+0x4000] ;  /* 0x00400000003c783b */ /* 0x000fee0000000200 */
[C---:B------:R-:W-:Y:S08]  /*3350*/  HMMA.16816.F32 R48, R8.reuse, R68, R36 ;  /* 0x000000440830723c */ /* 0x040ff00000001824 */
[C---:B------:R-:W-:Y:S01]  /*3360*/  HMMA.16816.F32 R44, R8.reuse, R70, R28 ;  /* 0x00000046082c723c */ /* 0x040fe2000000181c */
[----:B------:R-:W-:Y:S07]  /*3370*/  LDSM.16.M88.4 R68, [R0+0x5000] ;  /* 0x005000000044783b */ /* 0x000fee0000000200 */
[C---:B---3--:R-:W-:Y:S08]  /*3380*/  HMMA.16816.F32 R40, R8.reuse, R72, R24 ;  /* 0x000000480828723c */ /* 0x048ff00000001818 */
[C---:B------:R-:W-:Y:S01]  /*3390*/  HMMA.16816.F32 R36, R8.reuse, R74, R20 ;  /* 0x0000004a0824723c */ /* 0x040fe20000001814 */
[----:B------:R1:W3:Y:S07]  /*33a0*/  LDSM.16.M88.4 R20, [R2+0x5800] ;  /* 0x005800000214783b */ /* 0x0002ee0000000200 */
[C---:B------:R-:W-:Y:S08]  /*33b0*/  HMMA.16816.F32 R28, R8.reuse, R76, R16 ;  /* 0x0000004c081c723c */ /* 0x040ff00000001810 */
[----:B------:R-:W-:Y:S01]  /*33c0*/  HMMA.16816.F32 R24, R8, R78, R12 ;  /* 0x0000004e0818723c */ /* 0x000fe2000000180c */
[----:B------:R-:W5:Y:S07]  /*33d0*/  LDSM.16.M88.4 R8, [R185+0x8000] ;  /* 0x00800000b908783b */ /* 0x000f6e0000000200 */
[----:B--2---:R-:W-:Y:S01]  /*33e0*/  HMMA.16816.F32 R12, R4, R82, R52 ;  /* 0x00000052040c723c */ /* 0x004fe20000001834 */
[----:B-1----:R-:W-:-:S07]  /*33f0*/  @P4 IMAD.HI.U32 R2, R217, c[0x0][0x2c8], RZ ;  /* 0x0000b200d9024a27 */ /* 0x002fce00078e00ff */
[C---:B------:R-:W-:Y:S01]  /*3400*/  HMMA.16816.F32 R16, R4.reuse, R80, R56 ;  /* 0x000000500410723c */ /* 0x040fe20000001838 */
[----:B------:R-:W1:Y:S07]  /*3410*/  LDSM.16.M88.4 R56, [R0+0x4800] ;  /* 0x004800000038783b */ /* 0x000e6e0000000200 */
[C---:B------:R-:W-:Y:S08]  /*3420*/  HMMA.16816.F32 R52, R4.reuse, R66, R44 ;  /* 0x000000420434723c */ /* 0x040ff0000000182c */
[C---:B----4-:R-:W-:Y:S08]  /*3430*/  HMMA.16816.F32 R44, R4.reuse, R32, R40 ;  /* 0x00000020042c723c */ /* 0x050ff00000001828 */
[C---:B------:R-:W-:Y:S08]  /*3440*/  HMMA.16816.F32 R40, R4.reuse, R34, R36 ;  /* 0x000000220428723c */ /* 0x040ff00000001824 */
[C---:B---3--:R-:W-:Y:S08]  /*3450*/  HMMA.16816.F32 R36, R4.reuse, R20, R28 ;  /* 0x000000140424723c */ /* 0x048ff0000000181c */
[----:B------:R-:W-:Y:S08]  /*3460*/  HMMA.16816.F32 R32, R4, R22, R24 ;  /* 0x000000160420723c */ /* 0x000ff00000001818 */
[----:B-----5:R-:W-:Y:S01]  /*3470*/  HMMA.16816.F32 R20, R8, R62, R12 ;  /* 0x0000003e0814723c */ /* 0x020fe2000000180c */
[----:B------:R2:W-:Y:S01]  /*3480*/  LDSM.16.M88.4 R12, [R0+0x5800] ;  /* 0x00580000000c783b */ /* 0x0005e20000000200 */
[----:B------:R-:W-:Y:S01]  /*3490*/  IMAD.MOV.U32 R3, RZ, RZ, c[0x0][0x2ac] ;  /* 0x0000ab00ff037624 */ /* 0x000fe200078e00ff */
[----:B------:R-:W-:-:S05]  /*34a0*/  DEPBAR.LE SB0, 0x2 ;  /* 0x000080800000791a */ /* 0x000fca0000000000 */
[----:B------:R-:W-:Y:S08]  /*34b0*/  HMMA.16816.F32 R48, R4, R64, R48 ;  /* 0x000000400430723c */ /* 0x000ff00000001830 */
[----:B------:R-:W-:Y:S01]  /*34c0*/  HMMA.16816.F32 R24, R8, R60, R16 ;  /* 0x0000003c0818723c */ /* 0x000fe20000001810 */
[----:B--2---:R-:W-:Y:S01]  /*34d0*/  IMAD.MOV.U32 R0, RZ, RZ, R217 ;  /* 0x000000ffff007224 */ /* 0x004fe200078e00d9 */
[----:B------:R-:W-:-:S05]  /*34e0*/  @P4 SHF.R.U32.HI R0, RZ, c[0x0][0x2cc], R2 ;  /* 0x0000b300ff004a19 */ /* 0x000fca0000011602 */
[----:B------:R-:W2:Y:S04]  /*34f0*/  SHFL.IDX PT, R4, R0, RZ, 0x1c1f ;  /* 0x001c1fff00047589 */ /* 0x000ea800000e0000 */
[----:B------:R3:W4:Y:S05]  /*3500*/  SHFL.IDX PT, R2, R0, 0x1, 0x1c1f ;  /* 0x003c1f0000027f89 */ /* 0x00072a00000e0000 */
[----:B-1----:R-:W-:Y:S01]  /*3510*/  HMMA.16816.F32 R16, R8, R56, R48 ;  /* 0x000000380810723c */ /* 0x002fe20000001830 */
[----:B---3--:R-:W-:-:S04]  /*3520*/  IMAD.MOV.U32 R0, RZ, RZ, -0x40 ;  /* 0xffffffc0ff007424 */ /* 0x008fc800078e00ff */
[----:B------:R-:W-:-:S04]  /*3530*/  IMAD R0, R206, R0, 0x41 ;  /* 0x00000041ce007424 */ /* 0x000fc800078e0200 */
[----:B------:R-:W-:-:S05]  /*3540*/  IMAD R0, R3, c[0x0][0x1d0], R0 ;  /* 0x0000740003007a24 */ /* 0x000fca00078e0200 */
[--C-:B------:R-:W-:Y:S01]  /*3550*/  IADD3 R0, R0, -c[0x0][0x168], -R251.reuse ;  /* 0x80005a0000007a10 */ /* 0x100fe20007ffe8fb */
[----:B------:R-:W-:-:S04]  /*3560*/  IMAD.IADD R3, R100, 0x1, -R251 ;  /* 0x0000000164037824 */ /* 0x000fc800078e0afb */
[C---:B--2---:R-:W-:Y:S02]  /*3570*/  IMAD.IADD R4, R0.reuse, 0x1, R4 ;  /* 0x0000000100047824 */ /* 0x044fe400078e0204 */
[----:B----4-:R-:W-:-:S03]  /*3580*/  IMAD.IADD R0, R0, 0x1, R2 ;  /* 0x0000000100007824 */ /* 0x010fc600078e0202 */
[C---:B------:R-:W-:Y:S02]  /*3590*/  IMNMX R2, R3.reuse, R4, PT ;  /* 0x0000000403027217 */ /* 0x040fe40003800200 */
[----:B------:R-:W-:Y:S01]  /*35a0*/  IMNMX R0, R3, R0, PT ;  /* 0x0000000003007217 */ /* 0x000fe20003800200 */
[C---:B------:R-:W-:Y:S01]  /*35b0*/  HMMA.16816.F32 R28, R8.reuse, R58, R52 ;  /* 0x0000003a081c723c */ /* 0x040fe20000001834 */
[C---:B------:R-:W-:Y:S02]  /*35c0*/  ISETP.GT.AND P5, PT, R2.reuse, RZ, PT ;  /* 0x000000ff0200720c */ /* 0x040fe40003fa4270 */
[----:B------:R-:W-:Y:S02]  /*35d0*/  ISETP.GT.AND P6, PT, R2, 0x1, PT ;  /* 0x000000010200780c */ /* 0x000fe40003fc4270 */
[----:B------:R-:W-:Y:S02]  /*35e0*/  ISETP.GT.AND P0, PT, R0, 0x1, PT ;  /* 0x000000010000780c */ /* 0x000fe40003f04270 */
[----:B------:R-:W-:Y:S01]  /*35f0*/  FSEL R5, R24, -INF , P5 ;  /* 0xff80000018057808 */ /* 0x000fe20002800000 */
[----:B------:R-:W-:Y:S01]  /*3600*/  HMMA.16816.F32 R44, R8, R68, R44 ;  /* 0x00000044082c723c */ /* 0x000fe2000000182c */
[----:B------:R-:W-:-:S02]  /*3610*/  ISETP.GT.AND P5, PT, R2, 0x8, PT ;  /* 0x000000080200780c */ /* 0x000fc40003fa4270 */
[----:B------:R-:W-:-:S05]  /*3620*/  FSEL R6, R25, -INF , P6 ;  /* 0xff80000019067808 */ /* 0x000fca0003000000 */
[----:B------:R-:W-:Y:S01]  /*3630*/  HMMA.16816.F32 R48, R8, R70, R40 ;  /* 0x000000460830723c */ /* 0x000fe20000001828 */
[----:B------:R-:W-:Y:S02]  /*3640*/  ISETP.GT.AND P1, PT, R0, RZ, PT ;  /* 0x000000ff0000720c */ /* 0x000fe40003f24270 */
[----:B------:R-:W-:-:S05]  /*3650*/  FSEL R7, R20, -INF , P5 ;  /* 0xff80000014077808 */ /* 0x000fca0002800000 */
[----:B------:R-:W-:Y:S01]  /*3660*/  HMMA.16816.F32 R36, R8, R12, R36 ;  /* 0x0000000c0824723c */ /* 0x000fe20000001824 */
[----:B------:R-:W-:-:S07]  /*3670*/  FMNMX.FTZ R3, R5, R6, !PT ;  /* 0x0000000605037209 */ /* 0x000fce0007810000 */
[----:B------:R-:W-:Y:S07]  /*3680*/  HMMA.16816.F32 R32, R8, R14, R32 ;  /* 0x0000000e0820723c */ /* 0x000fee0000001820 */
[----:B------:R-:W-:Y:S02]  /*3690*/  FSEL R9, R27, -INF , P0 ;  /* 0xff8000001b097808 */ /* 0x000fe40000000000 */
[----:B------:R-:W-:Y:S02]  /*36a0*/  ISETP.GT.AND P0, PT, R2, 0x9, PT ;  /* 0x000000090200780c */ /* 0x000fe40003f04270 */
[----:B------:R-:W-:Y:S01]  /*36b0*/  FSEL R10, R26, -INF , P1 ;  /* 0xff8000001a0a7808 */ /* 0x000fe20000800000 */
[----:B------:R-:W-:Y:S01]  /*36c0*/  BAR.SYNC.DEFER_BLOCKING 0x0 ;  /* 0x0000000000007b1d */ /* 0x000fe20000010000 */
[----:B------:R-:W-:-:S02]  /*36d0*/  FSEL R8, R21, -INF , P0 ;  /* 0xff80000015087808 */ /* 0x000fc40000000000 */
[----:B------:R-:W-:Y:S02]  /*36e0*/  ISETP.GT.AND P0, PT, R0, 0x8, PT ;  /* 0x000000080000780c */ /* 0x000fe40003f04270 */
[----:B------:R-:W-:Y:S02]  /*36f0*/  ISETP.GT.AND P1, PT, R2, 0x10, PT ;  /* 0x000000100200780c */ /* 0x000fe40003f24270 */
[----:B------:R-:W-:Y:S02]  /*3700*/  FMNMX.FTZ R3, R7, R3, !PT ;  /* 0x0000000307037209 */ /* 0x000fe40007810000 */
[----:B------:R-:W-:Y:S02]  /*3710*/  FSEL R11, R22, -INF , P0 ;  /* 0xff800000160b7808 */ /* 0x000fe40000000000 */
[----:B------:R-:W-:Y:S02]  /*3720*/  ISETP.GT.AND P0, PT, R0, 0x11, PT ;  /* 0x000000110000780c */ /* 0x000fe40003f04270 */
[----:B------:R-:W-:-:S02]  /*3730*/  ISETP.GT.AND P6, PT, R2, 0x11, PT ;  /* 0x000000110200780c */ /* 0x000fc40003fc4270 */
[----:B------:R-:W-:Y:S02]  /*3740*/  FSEL R41, R16, -INF , P1 ;  /* 0xff80000010297808 */ /* 0x000fe40000800000 */
[----:B------:R-:W-:Y:S02]  /*3750*/  FMNMX.FTZ R3, R8, R3, !PT ;  /* 0x0000000308037209 */ /* 0x000fe40007810000 */
[C---:B------:R-:W-:Y:S02]  /*3760*/  ISETP.GT.AND P1, PT, R0.reuse, 0x10, PT ;  /* 0x000000100000780c */ /* 0x040fe40003f24270 */
[----:B------:R-:W-:Y:S02]  /*3770*/  ISETP.GT.AND P5, PT, R0, 0x9, PT ;  /* 0x000000090000780c */ /* 0x000fe40003fa4270 */
[----:B------:R-:W-:Y:S01]  /*3780*/  FSEL R56, R19, -INF , P0 ;  /* 0xff80000013387808 */ /* 0x000fe20000000000 */
[----:B------:R-:W-:Y:S01]  /*3790*/  IMAD.IADD R176, R189, 0x1, R191 ;  /* 0x00000001bdb07824 */ /* 0x000fe200078e02bf */
[----:B------:R-:W-:Y:S01]  /*37a0*/  FSEL R40, R17, -INF , P6 ;  /* 0xff80000011287808 */ /* 0x000fe20003000000 */
[----:B------:R-:W-:Y:S01]  /*37b0*/  IMAD.IADD R148, R189, 0x1, R192 ;  /* 0x00000001bd947824 */ /* 0x000fe200078e02c0 */
[----:B------:R-:W-:Y:S01]  /*37c0*/  ISETP.GT.AND P0, PT, R2, 0x18, PT ;  /* 0x000000180200780c */ /* 0x000fe20003f04270 */
[----:B------:R-:W-:Y:S01]  /*37d0*/  LDSM.16.MT88.4 R24, [R192+0x2000] ;  /* 0x00200000c018783b */ /* 0x000fe20000004200 */
[----:B------:R-:W-:-:S02]  /*37e0*/  FMNMX.FTZ R3, R41, R3, !PT ;  /* 0x0000000329037209 */ /* 0x000fc40007810000 */
[----:B------:R-:W-:Y:S02]  /*37f0*/  FSEL R57, R18, -INF , P1 ;  /* 0xff80000012397808 */ /* 0x000fe40000800000 */
[----:B------:R-:W-:Y:S01]  /*3800*/  FSEL R12, R23, -INF , P5 ;  /* 0xff800000170c7808 */ /* 0x000fe20002800000 */
[----:B------:R-:W-:Y:S01]  /*3810*/  LDSM.16.MT88.4 R16, [R112] ;  /* 0x000000007010783b */ /* 0x000fe20000004200 */
[----:B------:R-:W-:Y:S02]  /*3820*/  ISETP.GT.AND P1, PT, R0, 0x18, PT ;  /* 0x000000180000780c */ /* 0x000fe40003f24270 */
[----:B------:R-:W-:Y:S01]  /*3830*/  ISETP.GT.AND P5, PT, R2, 0x19, PT ;  /* 0x000000190200780c */ /* 0x000fe20003fa4270 */
[----:B------:R-:W-:Y:S01]  /*3840*/  LDSM.16.MT88.4 R20, [R192] ;  /* 0x00000000c014783b */ /* 0x000fe20000004200 */
[----:B------:R-:W-:Y:S02]  /*3850*/  FSEL R42, R28, -INF , P0 ;  /* 0xff8000001c2a7808 */ /* 0x000fe40000000000 */
[----:B------:R-:W-:-:S02]  /*3860*/  FMNMX.FTZ R3, R40, R3, !PT ;  /* 0x0000000328037209 */ /* 0x000fc40007810000 */
[----:B------:R-:W-:Y:S02]  /*3870*/  FMNMX.FTZ R4, R10, R9, !PT ;  /* 0x000000090a047209 */ /* 0x000fe40007810000 */
[----:B------:R-:W-:Y:S02]  /*3880*/  ISETP.GT.AND P0, PT, R0, 0x19, PT ;  /* 0x000000190000780c */ /* 0x000fe40003f04270 */
[----:B------:R-:W-:Y:S02]  /*3890*/  FSEL R58, R30, -INF , P1 ;  /* 0xff8000001e3a7808 */ /* 0x000fe40000800000 */
[----:B------:R-:W-:Y:S02]  /*38a0*/  FSEL R43, R29, -INF , P5 ;  /* 0xff8000001d2b7808 */ /* 0x000fe40002800000 */
[----:B------:R-:W-:Y:S02]  /*38b0*/  ISETP.GT.AND P1, PT, R2, 0x20, PT ;  /* 0x000000200200780c */ /* 0x000fe40003f24270 */
[----:B------:R-:W-:-:S02]  /*38c0*/  FMNMX.FTZ R3, R42, R3, !PT ;  /* 0x000000032a037209 */ /* 0x000fc40007810000 */
[----:B------:R-:W-:Y:S02]  /*38d0*/  FMNMX.FTZ R4, R11, R4, !PT ;  /* 0x000000040b047209 */ /* 0x000fe40007810000 */
[----:B------:R-:W-:Y:S02]  /*38e0*/  FSEL R59, R31, -INF , P0 ;  /* 0xff8000001f3b7808 */ /* 0x000fe40000000000 */
[----:B------:R-:W-:Y:S01]  /*38f0*/  ISETP.GT.AND P0, PT, R2, 0x21, PT ;  /* 0x000000210200780c */ /* 0x000fe20003f04270 */
[----:B------:R-:W-:Y:S01]  /*3900*/  LDSM.16.MT88.4 R28, [R176] ;  /* 0x00000000b01c783b */ /* 0x000fe20000004200 */
[----:B------:R-:W-:Y:S02]  /*3910*/  FSEL R117, R44, -INF , P1 ;  /* 0xff8000002c757808 */ /* 0x000fe40000800000 */
[----:B------:R-:W-:Y:S02]  /*3920*/  FMNMX.FTZ R3, R43, R3, !PT ;  /* 0x000000032b037209 */ /* 0x000fe40007810000 */
[----:B------:R-:W-:-:S02]  /*3930*/  FMNMX.FTZ R4, R12, R4, !PT ;  /* 0x000000040c047209 */ /* 0x000fc40007810000 */
[C---:B------:R-:W-:Y:S02]  /*3940*/  ISETP.GT.AND P5, PT, R2.reuse, 0x28, PT ;  /* 0x000000280200780c */ /* 0x040fe40003fa4270 */
[----:B------:R-:W-:Y:S02]  /*3950*/  FSEL R116, R45, -INF , P0 ;  /* 0xff8000002d747808 */ /* 0x000fe40000000000 */
[----:B------:R-:W-:Y:S02]  /*3960*/  FMNMX.FTZ R3, R117, R3, !PT ;  /* 0x0000000375037209 */ /* 0x000fe40007810000 */
[----:B------:R-:W-:Y:S02]  /*3970*/  ISETP.GT.AND P1, PT, R2, 0x29, PT ;  /* 0x000000290200780c */ /* 0x000fe40003f24270 */
[----:B------:R-:W-:Y:S02]  /*3980*/  FMNMX.FTZ R4, R57, R4, !PT ;  /* 0x0000000439047209 */ /* 0x000fe40007810000 */
[----:B------:R-:W-:-:S02]  /*3990*/  FSEL R118, R48, -INF , P5 ;  /* 0xff80000030767808 */ /* 0x000fc40002800000 */
[----:B------:R-:W-:Y:S02]  /*39a0*/  FMNMX.FTZ R3, R116, R3, !PT ;  /* 0x0000000374037209 */ /* 0x000fe40007810000 */
[----:B------:R-:W-:Y:S02]  /*39b0*/  FSEL R132, R49, -INF , P1 ;  /* 0xff80000031847808 */ /* 0x000fe40000800000 */
[----:B------:R-:W-:Y:S02]  /*39c0*/  FMNMX.FTZ R4, R56, R4, !PT ;  /* 0x0000000438047209 */ /* 0x000fe40007810000 */
[----:B------:R-:W-:Y:S02]  /*39d0*/  ISETP.GT.AND P1, PT, R0, 0x20, PT ;  /* 0x000000200000780c */ /* 0x000fe40003f24270 */
[----:B------:R-:W-:Y:S02]  /*39e0*/  ISETP.GT.AND P0, PT, R2, 0x30, PT ;  /* 0x000000300200780c */ /* 0x000fe40003f04270 */
[----:B------:R-:W-:-:S02]  /*39f0*/  FMNMX.FTZ R3, R118, R3, !PT ;  /* 0x0000000376037209 */ /* 0x000fc40007810000 */
[----:B------:R-:W-:Y:S02]  /*3a00*/  FMNMX.FTZ R4, R58, R4, !PT ;  /* 0x000000043a047209 */ /* 0x000fe40007810000 */
[----:B------:R-:W-:Y:S02]  /*3a10*/  FSEL R119, R46, -INF , P1 ;  /* 0xff8000002e777808 */ /* 0x000fe40000800000 */
[C---:B------:R-:W-:Y:S02]  /*3a20*/  ISETP.GT.AND P6, PT, R2.reuse, 0x31, PT ;  /* 0x000000310200780c */ /* 0x040fe40003fc4270 */
[----:B------:R-:W-:Y:S02]  /*3a30*/  ISETP.GT.AND P5, PT, R2, 0x38, PT ;  /* 0x000000380200780c */ /* 0x000fe40003fa4270 */
[----:B------:R-:W-:Y:S02]  /*3a40*/  FSEL R135, R36, -INF , P0 ;  /* 0xff80000024877808 */ /* 0x000fe40000000000 */
[----:B------:R-:W-:-:S02]  /*3a50*/  ISETP.GT.AND P1, PT, R2, 0x39, PT ;  /* 0x000000390200780c */ /* 0x000fc40003f24270 */
        /* <DEDUP_REMOVED lines=8> */
[----:B------:R-:W-:Y:S02]  /*3ae0*/  FSEL R207, R32, -INF , P5 ;  /* 0xff80000020cf7808 */ /* 0x000fe40002800000 */
[----:B------:R-:W-:Y:S02]  /*3af0*/  FMNMX.FTZ R125, R134, R2, !PT ;  /* 0x00000002867d7209 */ /* 0x000fe40007810000 */
[----:B------:R-:W-:Y:S02]  /*3b00*/  ISETP.GT.AND P5, PT, R0, 0x29, PT ;  /* 0x000000290000780c */ /* 0x000fe40003fa4270 */
[----:B------:R-:W-:-:S02]  /*3b10*/  FSEL R126, R50, -INF , P0 ;  /* 0xff800000327e7808 */ /* 0x000fc40000000000 */
[----:B------:R-:W-:Y:S02]  /*3b20*/  FMNMX.FTZ R2, R127, R3, !PT ;  /* 0x000000037f027209 */ /* 0x000fe40007810000 */
[----:B------:R-:W-:Y:S02]  /*3b30*/  FSEL R209, R33, -INF , P1 ;  /* 0xff80000021d17808 */ /* 0x000fe40000800000 */
        /* <DEDUP_REMOVED lines=10> */
[----:B------:R-:W-:Y:S01]  /*3be0*/  FMNMX.FTZ R2, R208, R2, !PT ;  /* 0x00000002d0027209 */ /* 0x000fe20007810000 */
[----:B------:R-:W1:Y:S01]  /*3bf0*/  SHFL.BFLY PT, R3, R125, 0x2, 0x1f ;  /* 0x0c401f007d037f89 */ /* 0x000e6200000e0000 */
[----:B------:R-:W-:Y:S02]  /*3c00*/  ISETP.GT.AND P0, PT, R0, 0x39, PT ;  /* 0x000000390000780c */ /* 0x000fe40003f04270 */
[----:B------:R-:W-:Y:S01]  /*3c10*/  FSEL R210, R34, -INF , P1 ;  /* 0xff80000022d27808 */ /* 0x000fe20000800000 */
[----:B------:R-:W-:Y:S01]  /*3c20*/  LDSM.16.MT88.4 R36, [R148+0x2000] ;  /* 0x002000009424783b */ /* 0x000fe20000004200 */
[----:B------:R-:W-:Y:S02]  /*3c30*/  FMNMX.FTZ R0, R211, R2, !PT ;  /* 0x00000002d3007209 */ /* 0x000fe40007810000 */
[----:B------:R-:W-:Y:S02]  /*3c40*/  FSEL R215, R35, -INF , P0 ;  /* 0xff80000023d77808 */ /* 0x000fe40000000000 */
[----:B------:R-:W-:Y:S01]  /*3c50*/  FMNMX.FTZ R0, R210, R0, !PT ;  /* 0x00000000d2007209 */ /* 0x000fe20007810000 */
[----:B------:R-:W-:Y:S03]  /*3c60*/  LDSM.16.MT88.4 R32, [R191] ;  /* 0x00000000bf20783b */ /* 0x000fe60000004200 */
        /* <DEDUP_REMOVED lines=20> */
[----:B-1----:R-:W-:-:S04]  /*3db0*/  FFMA.FTZ R3, R8, c[0x0][0x2d0], -R2 ;  /* 0x0000b40008037a23 */ /* 0x002fc80000010802 */
[----:B------:R1:W2:Y:S02]  /*3dc0*/  MUFU.EX2 R246, R3 ;  /* 0x0000000300f67308 */ /* 0x0002a40000000800 */
[----:B-1----:R-:W-:-:S06]  /*3dd0*/  FFMA.FTZ R3, R10, c[0x0][0x2d0], -R0 ;  /* 0x0000b4000a037a23 */ /* 0x002fcc0000010800 */
[----:B------:R1:W-:Y:S02]  /*3de0*/  MUFU.EX2 R242, R3 ;  /* 0x0000000300f27308 */ /* 0x0003e40000000800 */
[----:B-1----:R-:W-:-:S06]  /*3df0*/  FFMA.FTZ R3, R9, c[0x0][0x2d0], -R0 ;  /* 0x0000b40009037a23 */ /* 0x002fcc0000010800 */
[----:B------:R1:W4:Y:S02]  /*3e00*/  MUFU.EX2 R241, R3 ;  /* 0x0000000300f17308 */ /* 0x0003240000000800 */
[--C-:B-1----:R-:W-:Y:S02]  /*3e10*/  FFMA.FTZ R3, R11, c[0x0][0x2d0], -R0.reuse ;  /* 0x0000b4000b037a23 */ /* 0x102fe40000010800 */
[----:B------:R-:W-:Y:S04]  /*3e20*/  LDSM.16.MT88.4 R8, [R176+0x2000] ;  /* 0x00200000b008783b */ /* 0x000fe80000004200 */
[----:B------:R1:W-:Y:S02]  /*3e30*/  MUFU.EX2 R240, R3 ;  /* 0x0000000300f07308 */ /* 0x0003e40000000800 */
[----:B-1----:R-:W-:-:S02]  /*3e40*/  FFMA.FTZ R3, R12, c[0x0][0x2d0], -R0 ;  /* 0x0000b4000c037a23 */ /* 0x002fc40000010800 */
[----:B------:R-:W1:Y:S04]  /*3e50*/  LDSM.16.MT88.4 R12, [R191+0x2000] ;  /* 0x00200000bf0c783b */ /* 0x000e680000004200 */
[----:B------:R-:W5:Y:S01]  /*3e60*/  MUFU.EX2 R243, R3 ;  /* 0x0000000300f37308 */ /* 0x000f620000000800 */
[----:B---3--:R-:W-:Y:S02]  /*3e70*/  F2FP.PACK_AB R4, R245, R247 ;  /* 0x000000f7f504723e */ /* 0x008fe400000000ff */
[----:B--2---:R-:W-:Y:S02]  /*3e80*/  F2FP.PACK_AB R6, R246, R244 ;  /* 0x000000f4f606723e */ /* 0x004fe400000000ff */
[----:B----4-:R-:W-:Y:S02]  /*3e90*/  F2FP.PACK_AB R5, R241, R242 ;  /* 0x000000f2f105723e */ /* 0x010fe400000000ff */
[----:B-----5:R-:W-:-:S07]  /*3ea0*/  F2FP.PACK_AB R7, R243, R240 ;  /* 0x000000f0f307723e */ /* 0x020fce00000000ff */
[C---:B------:R-:W-:Y:S08]  /*3eb0*/  HMMA.16816.F32 R84, R4.reuse, R16, RZ ;  /* 0x000000100454723c */ /* 0x040ff000000018ff */
[C---:B------:R-:W-:Y:S01]  /*3ec0*/  HMMA.16816.F32 R80, R4.reuse, R18, RZ ;  /* 0x000000120450723c */ /* 0x040fe200000018ff */
[----:B------:R-:W-:Y:S07]  /*3ed0*/  LDSM.16.MT88.4 R16, [R176+0x4000] ;  /* 0x00400000b010783b */ /* 0x000fee0000004200 */
[C---:B-1----:R-:W-:Y:S08]  /*3ee0*/  HMMA.16816.F32 R76, R4.reuse, R12, RZ ;  /* 0x0000000c044c723c */ /* 0x042ff000000018ff */
[C---:B------:R-:W-:Y:S01]  /*3ef0*/  HMMA.16816.F32 R72, R4.reuse, R14, RZ ;  /* 0x0000000e0448723c */ /* 0x040fe200000018ff */
[----:B------:R-:W1:Y:S07]  /*3f00*/  LDSM.16.MT88.4 R12, [R192+0x4000] ;  /* 0x00400000c00c783b */ /* 0x000e6e0000004200 */
[C---:B------:R-:W-:Y:S08]  /*3f10*/  HMMA.16816.F32 R92, R4.reuse, R20, RZ ;  /* 0x00000014045c723c */ /* 0x040ff000000018ff */
[C---:B------:R-:W-:Y:S01]  /*3f20*/  HMMA.16816.F32 R88, R4.reuse, R22, RZ ;  /* 0x000000160458723c */ /* 0x040fe200000018ff */
[----:B------:R-:W2:Y:S07]  /*3f30*/  LDSM.16.MT88.4 R20, [R191+0x4000] ;  /* 0x00400000bf14783b */ /* 0x000eae0000004200 */
[C---:B------:R-:W-:Y:S08]  /*3f40*/  HMMA.16816.F32 R64, R4.reuse, R8, RZ ;  /* 0x000000080440723c */ /* 0x040ff000000018ff */
[----:B------:R-:W-:Y:S01]  /*3f50*/  HMMA.16816.F32 R68, R4, R10, RZ ;  /* 0x0000000a0444723c */ /* 0x000fe200000018ff */
[----:B------:R2:W3:Y:S01]  /*3f60*/  LDSM.16.MT88.4 R8, [R112+0x4000] ;  /* 0x004000007008783b */ /* 0x0004e20000004200 */
[----:B------:R-:W-:-:S04]  /*3f70*/  FFMA.FTZ R3, R41, c[0x0][0x2d0], -R2 ;  /* 0x0000b40029037a23 */ /* 0x000fc80000010802 */
[----:B------:R4:W-:Y:S02]  /*3f80*/  MUFU.EX2 R237, R3 ;  /* 0x0000000300ed7308 */ /* 0x0009e40000000800 */
[----:B----4-:R-:W-:-:S06]  /*3f90*/  FFMA.FTZ R3, R40, c[0x0][0x2d0], -R2 ;  /* 0x0000b40028037a23 */ /* 0x010fcc0000010802 */
[----:B------:R4:W5:Y:S01]  /*3fa0*/  MUFU.EX2 R239, R3 ;  /* 0x0000000300ef7308 */ /* 0x0009620000000800 */
[----:B------:R-:W-:Y:S01]  /*3fb0*/  HMMA.16816.F32 R60, R4, R24, RZ ;  /* 0x00000018043c723c */ /* 0x000fe200000018ff */
[----:B----4-:R-:W-:-:S06]  /*3fc0*/  FFMA.FTZ R3, R42, c[0x0][0x2d0], -R2 ;  /* 0x0000b4002a037a23 */ /* 0x010fcc0000010802 */
[----:B------:R4:W-:Y:S01]  /*3fd0*/  MUFU.EX2 R236, R3 ;  /* 0x0000000300ec7308 */ /* 0x0009e20000000800 */
[----:B------:R-:W-:Y:S01]  /*3fe0*/  HMMA.16816.F32 R52, R4, R26, RZ ;  /* 0x0000001a0434723c */ /* 0x000fe200000018ff */
[----:B------:R-:W-:Y:S01]  /*3ff0*/  LDSM.16.MT88.4 R24, [R191+0x2800] ;  /* 0x00280000bf18783b */ /* 0x000fe20000004200 */
[----:B----4-:R-:W-:-:S06]  /*4000*/  FFMA.FTZ R3, R43, c[0x0][0x2d0], -R2 ;  /* 0x0000b4002b037a23 */ /* 0x010fcc0000010802 */
[C---:B-1----:R-:W-:Y:S01]  /*4010*/  HMMA.16816.F32 R140, R4.reuse, R12, RZ ;  /* 0x0000000c048c723c */ /* 0x042fe200000018ff */
[----:B------:R-:W1:Y:S01]  /*4020*/  LDSM.16.MT88.4 R40, [R176+0x800] ;  /* 0x00080000b028783b */ /* 0x000e620000004200 */
[----:B------:R4:W-:Y:S06]  /*4030*/  MUFU.EX2 R238, R3 ;  /* 0x0000000300ee7308 */ /* 0x0009ec0000000800 */
[----:B------:R-:W-:Y:S01]  /*4040*/  HMMA.16816.F32 R144, R4, R14, RZ ;  /* 0x0000000e0490723c */ /* 0x000fe200000018ff */
[----:B------:R-:W1:Y:S01]  /*4050*/  LDSM.16.MT88.4 R12, [R192+0x2800] ;  /* 0x00280000c00c783b */ /* 0x000e620000004200 */
[----:B----4-:R-:W-:-:S06]  /*4060*/  FFMA.FTZ R3, R57, c[0x0][0x2d0], -R0 ;  /* 0x0000b40039037a23 */ /* 0x010fcc0000010800 */
[C---:B------:R-:W-:Y:S01]  /*4070*/  HMMA.16816.F32 R128, R4.reuse, R16, RZ ;  /* 0x000000100480723c */ /* 0x040fe200000018ff */
[----:B------:R4:W-:Y:S07]  /*4080*/  MUFU.EX2 R233, R3 ;  /* 0x0000000300e97308 */ /* 0x0009ee0000000800 */
[C---:B------:R-:W-:Y:S01]  /*4090*/  HMMA.16816.F32 R136, R4.reuse, R18, RZ ;  /* 0x000000120488723c */ /* 0x040fe200000018ff */
[----:B------:R-:W1:Y:S07]  /*40a0*/  LDSM.16.MT88.4 R16, [R191+0x4800] ;  /* 0x00480000bf10783b */ /* 0x000e6e0000004200 */
[----:B------:R-:W-:Y:S01]  /*40b0*/  HMMA.16816.F32 R44, R4, R36, RZ ;  /* 0x00000024042c723c */ /* 0x000fe200000018ff */
[----:B----4-:R-:W-:-:S07]  /*40c0*/  FFMA.FTZ R3, R56, c[0x0][0x2d0], -R0 ;  /* 0x0000b40038037a23 */ /* 0x010fce0000010800 */
[C---:B------:R-:W-:Y:S01]  /*40d0*/  HMMA.16816.F32 R48, R4.reuse, R38, RZ ;  /* 0x000000260430723c */ /* 0x040fe200000018ff */
[----:B------:R-:W4:Y:S01]  /*40e0*/  LDSM.16.MT88.4 R36, [R191+0x800] ;  /* 0x00080000bf24783b */ /* 0x000f220000004200 */
[----:B------:R2:W1:Y:S06]  /*40f0*/  MUFU.EX2 R235, R3 ;  /* 0x0000000300eb7308 */ /* 0x00046c0000000800 */
[C---:B------:R-:W-:Y:S08]  /*4100*/  HMMA.16816.F32 R108, R4.reuse, R32, RZ ;  /* 0x00000020046c723c */ /* 0x040ff000000018ff */
[----:B------:R-:W-:Y:S01]  /*4110*/  HMMA.16816.F32 R104, R4, R34, RZ ;  /* 0x000000220468723c */ /* 0x000fe200000018ff */
[----:B------:R-:W1:Y:S01]  /*4120*/  LDSM.16.MT88.4 R32, [R192+0x800] ;  /* 0x00080000c020783b */ /* 0x000e620000004200 */
[----:B--2---:R-:W-:-:S06]  /*4130*/  FFMA.FTZ R3, R58, c[0x0][0x2d0], -R0 ;  /* 0x0000b4003a037a23 */ /* 0x004fcc0000010800 */
[C---:B------:R-:W-:Y:S01]  /*4140*/  HMMA.16816.F32 R96, R4.reuse, R28, RZ ;  /* 0x0000001c0460723c */ /* 0x040fe200000018ff */
[----:B------:R2:W-:Y:S07]  /*4150*/  MUFU.EX2 R219, R3 ;  /* 0x0000000300db7308 */ /* 0x0005ee0000000800 */
[C---:B------:R-:W-:Y:S01]  /*4160*/  HMMA.16816.F32 R100, R4.reuse, R30, RZ ;  /* 0x0000001e0464723c */ /* 0x040fe200000018ff */
[----:B------:R-:W1:Y:S07]  /*4170*/  LDSM.16.MT88.4 R28, [R148+0x800] ;  /* 0x00080000941c783b */ /* 0x000e6e0000004200 */
[----:B------:R-:W-:Y:S01]  /*4180*/  HMMA.16816.F32 R112, R4, R20, RZ ;  /* 0x000000140470723c */ /* 0x000fe200000018ff */
[----:B--2---:R-:W-:-:S07]  /*4190*/  FFMA.FTZ R3, R59, c[0x0][0x2d0], -R0 ;  /* 0x0000b4003b037a23 */ /* 0x004fce0000010800 */
[C---:B------:R-:W-:Y:S01]  /*41a0*/  HMMA.16816.F32 R120, R4.reuse, R22, RZ ;  /* 0x000000160478723c */ /* 0x040fe200000018ff */
[----:B------:R-:W2:Y:S07]  /*41b0*/  LDSM.16.MT88.4 R20, [R176+0x2800] ;  /* 0x00280000b014783b */ /* 0x000eae0000004200 */
[C---:B---3--:R-:W-:Y:S08]  /*41c0*/  HMMA.16816.F32 R152, R4.reuse, R8, RZ ;  /* 0x000000080498723c */ /* 0x048ff000000018ff */
[----:B------:R-:W-:Y:S01]  /*41d0*/  HMMA.16816.F32 R160, R4, R10, RZ ;  /* 0x0000000a04a0723c */ /* 0x000fe200000018ff */
[----:B------:R3:W2:Y:S01]  /*41e0*/  LDSM.16.MT88.4 R8, [R148+0x2800] ;  /* 0x002800009408783b */ /* 0x0006a20000004200 */
[----:B------:R-:W4:Y:S05]  /*41f0*/  MUFU.EX2 R234, R3 ;  /* 0x0000000300ea7308 */ /* 0x000f2a0000000800 */
[----:B-----5:R-:W-:-:S02]  /*4200*/  F2FP.PACK_AB R4, R239, R237 ;  /* 0x000000edef04723e */ /* 0x020fc400000000ff */
[----:B-1----:R-:W-:Y:S02]  /*4210*/  F2FP.PACK_AB R5, R235, R233 ;  /* 0x000000e9eb05723e */ /* 0x002fe400000000ff */
[----:B------:R-:W-:Y:S02]  /*4220*/  F2FP.PACK_AB R6, R238, R236 ;  /* 0x000000ecee06723e */ /* 0x000fe400000000ff */
[----:B----4-:R-:W-:-:S07]  /*4230*/  F2FP.PACK_AB R7, R234, R219 ;  /* 0x000000dbea07723e */ /* 0x010fce00000000ff */
[C---:B------:R-:W-:Y:S08]  /*4240*/  HMMA.16816.F32 R164, R4.reuse, R40, R96 ;  /* 0x0000002804a4723c */ /* 0x040ff00000001860 */
[----:B------:R-:W-:Y:S01]  /*4250*/  HMMA.16816.F32 R96, R4, R24, R76 ;  /* 0x000000180460723c */ /* 0x000fe2000000184c */
[----:B------:R-:W-:-:S07]  /*4260*/  FFMA.FTZ R3, R117, c[0x0][0x2d0], -R2 ;  /* 0x0000b40075037a23 */ /* 0x000fce0000010802 */
[C---:B------:R-:W-:Y:S08]  /*4270*/  HMMA.16816.F32 R76, R4.reuse, R14, R52 ;  /* 0x0000000e044c723c */ /* 0x040ff00000001834 */
[C---:B------:R-:W-:Y:S07]  /*4280*/  HMMA.16816.F32 R52, R4.reuse, R16, R112 ;  /* 0x000000100434723c */ /* 0x040fee0000001870 */
[----:B------:R-:W-:Y:S01]  /*4290*/  IMAD.IADD R115, R189, 0x1, R192 ;  /* 0x00000001bd737824 */ /* 0x000fe200078e02c0 */
[C---:B------:R-:W-:Y:S08]  /*42a0*/  HMMA.16816.F32 R168, R4.reuse, R38, R104 ;  /* 0x0000002604a8723c */ /* 0x040ff00000001868 */
[C---:B------:R-:W-:Y:S01]  /*42b0*/  HMMA.16816.F32 R156, R4.reuse, R42, R100 ;  /* 0x0000002a049c723c */ /* 0x040fe20000001864 */
[----:B------:R1:W-:Y:S07]  /*42c0*/  MUFU.EX2 R205, R3 ;  /* 0x0000000300cd7308 */ /* 0x0003ee0000000800 */
[C---:B---3--:R-:W-:Y:S08]  /*42d0*/  HMMA.16816.F32 R148, R4.reuse, R32, R92 ;  /* 0x000000200494723c */ /* 0x048ff0000000185c */
[C---:B------:R-:W-:Y:S08]  /*42e0*/  HMMA.16816.F32 R104, R4.reuse, R28, R84 ;  /* 0x0000001c0468723c */ /* 0x040ff00000001854 */
[C---:B------:R-:W-:Y:S01]  /*42f0*/  HMMA.16816.F32 R100, R4.reuse, R30, R80 ;  /* 0x0000001e0464723c */ /* 0x040fe20000001850 */
[--C-:B-1----:R-:W-:Y:S01]  /*4300*/  FFMA.FTZ R3, R116, c[0x0][0x2d0], -R2.reuse ;  /* 0x0000b40074037a23 */ /* 0x102fe20000010802 */
[----:B------:R-:W-:Y:S06]  /*4310*/  LDSM.16.MT88.4 R28, [R191+0x5000] ;  /* 0x00500000bf1c783b */ /* 0x000fec0000004200 */
[C---:B------:R-:W-:Y:S01]  /*4320*/  HMMA.16816.F32 R92, R4.reuse, R26, R72 ;  /* 0x0000001a045c723c */ /* 0x040fe20000001848 */
[----:B------:R-:W1:Y:S07]  /*4330*/  LDSM.16.MT88.4 R24, [R176+0x4800] ;  /* 0x00480000b018783b */ /* 0x000e6e0000004200 */
[C---:B--2---:R-:W-:Y:S08]  /*4340*/  HMMA.16816.F32 R84, R4.reuse, R22, R68 ;  /* 0x000000160454723c */ /* 0x044ff00000001844 */
[C---:B------:R-:W-:Y:S01]  /*4350*/  HMMA.16816.F32 R80, R4.reuse, R12, R60 ;  /* 0x0000000c0450723c */ /* 0x040fe2000000183c */
[----:B------:R2:W3:Y:S01]  /*4360*/  MUFU.EX2 R204, R3 ;  /* 0x0000000300cc7308 */ /* 0x0004e20000000800 */
[----:B------:R-:W-:Y:S06]  /*4370*/  LDSM.16.MT88.4 R12, [R192+0x4800] ;  /* 0x00480000c00c783b */ /* 0x000fec0000004200 */
[C---:B------:R-:W-:Y:S08]  /*4380*/  HMMA.16816.F32 R68, R4.reuse, R8, R44 ;  /* 0x000000080444723c */ /* 0x040ff0000000182c */
[----:B------:R-:W-:Y:S01]  /*4390*/  HMMA.16816.F32 R60, R4, R10, R48 ;  /* 0x0000000a043c723c */ /* 0x000fe20000001830 */
[----:B------:R-:W4:Y:S01]  /*43a0*/  LDSM.16.MT88.4 R8, [R115+0x4800] ;  /* 0x004800007308783b */ /* 0x000f220000004200 */
[----:B--2---:R-:W-:-:S04]  /*43b0*/  FFMA.FTZ R3, R118, c[0x0][0x2d0], -R2 ;  /* 0x0000b40076037a23 */ /* 0x004fc80000010802 */
[----:B------:R2:W-:Y:S02]  /*43c0*/  MUFU.EX2 R182, R3 ;  /* 0x0000000300b67308 */ /* 0x0005e40000000800 */
[----:B------:R-:W-:Y:S01]  /*43d0*/  HMMA.16816.F32 R56, R4, R18, R120 ;  /* 0x000000120438723c */ /* 0x000fe20000001878 */
[----:B------:R-:W5:Y:S01]  /*43e0*/  LDSM.16.MT88.4 R16, [R191+0x1000] ;  /* 0x00100000bf10783b */ /* 0x000f620000004200 */
[----:B--2---:R-:W-:-:S04]  /*43f0*/  FFMA.FTZ R3, R132, c[0x0][0x2d0], -R2 ;  /* 0x0000b40084037a23 */ /* 0x004fc80000010802 */
[----:B------:R2:W-:Y:S02]  /*4400*/  MUFU.EX2 R214, R3 ;  /* 0x0000000300d67308 */ /* 0x0005e40000000800 */
[----:B------:R-:W-:Y:S01]  /*4410*/  HMMA.16816.F32 R172, R4, R36, R108 ;  /* 0x0000002404ac723c */ /* 0x000fe2000000186c */
[----:B--2---:R-:W-:-:S05]  /*4420*/  FFMA.FTZ R3, R119, c[0x0][0x2d0], -R0 ;  /* 0x0000b40077037a23 */ /* 0x004fca0000010800 */
[----:B------:R2:W-:Y:S02]  /*4430*/  MUFU.EX2 R181, R3 ;  /* 0x0000000300b57308 */ /* 0x0005e40000000800 */
[----:B------:R-:W-:Y:S01]  /*4440*/  HMMA.16816.F32 R108, R4, R34, R88 ;  /* 0x00000022046c723c */ /* 0x000fe20000001858 */
[----:B------:R-:W3:Y:S01]  /*4450*/  LDSM.16.MT88.4 R32, [R192+0x1000] ;  /* 0x00100000c020783b */ /* 0x000ee20000004200 */
[----:B--2---:R-:W-:-:S04]  /*4460*/  FFMA.FTZ R3, R127, c[0x0][0x2d0], -R0 ;  /* 0x0000b4007f037a23 */ /* 0x004fc80000010800 */
[----:B------:R2:W1:Y:S02]  /*4470*/  MUFU.EX2 R180, R3 ;  /* 0x0000000300b47308 */ /* 0x0004640000000800 */
[----:B------:R-:W-:Y:S01]  /*4480*/  HMMA.16816.F32 R88, R4, R20, R64 ;  /* 0x000000140458723c */ /* 0x000fe20000001840 */
[----:B------:R-:W-:Y:S01]  /*4490*/  LDSM.16.MT88.4 R20, [R176+0x3000] ;  /* 0x00300000b014783b */ /* 0x000fe20000004200 */
[----:B--2---:R-:W-:-:S04]  /*44a0*/  FFMA.FTZ R3, R126, c[0x0][0x2d0], -R0 ;  /* 0x0000b4007e037a23 */ /* 0x004fc80000010800 */
[----:B------:R2:W-:Y:S02]  /*44b0*/  MUFU.EX2 R127, R3 ;  /* 0x00000003007f7308 */ /* 0x0005e40000000800 */
[C---:B-1----:R-:W-:Y:S08]  /*44c0*/  HMMA.16816.F32 R48, R4.reuse, R24, R128 ;  /* 0x000000180430723c */ /* 0x042ff00000001880 */
[----:B------:R-:W-:Y:S01]  /*44d0*/  HMMA.16816.F32 R40, R4, R26, R136 ;  /* 0x0000001a0428723c */ /* 0x000fe20000001888 */
[----:B------:R-:W1:Y:S01]  /*44e0*/  LDSM.16.MT88.4 R24, [R176+0x1000] ;  /* 0x00100000b018783b */ /* 0x000e620000004200 */
[----:B--2---:R-:W-:-:S06]  /*44f0*/  FFMA.FTZ R3, R133, c[0x0][0x2d0], -R0 ;  /* 0x0000b40085037a23 */ /* 0x004fcc0000010800 */
[C---:B----4-:R-:W-:Y:S01]  /*4500*/  HMMA.16816.F32 R72, R4.reuse, R8, R152 ;  /* 0x000000080448723c */ /* 0x050fe20000001898 */
[----:B------:R-:W2:Y:S07]  /*4510*/  MUFU.EX2 R126, R3 ;  /* 0x00000003007e7308 */ /* 0x000eae0000000800 */
[C---:B------:R-:W-:Y:S01]  /*4520*/  HMMA.16816.F32 R64, R4.reuse, R10, R160 ;  /* 0x0000000a0440723c */ /* 0x040fe200000018a0 */
[----:B------:R-:W4:Y:S07]  /*4530*/  LDSM.16.MT88.4 R8, [R191+0x3000] ;  /* 0x00300000bf08783b */ /* 0x000f2e0000004200 */
[C---:B------:R-:W-:Y:S08]  /*4540*/  HMMA.16816.F32 R36, R4.reuse, R12, R140 ;  /* 0x0000000c0424723c */ /* 0x040ff0000000188c */
[----:B------:R-:W-:Y:S01]  /*4550*/  HMMA.16816.F32 R44, R4, R14, R144 ;  /* 0x0000000e042c723c */ /* 0x000fe20000001890 */
[----:B------:R-:W-:Y:S06]  /*4560*/  LDSM.16.MT88.4 R12, [R115+0x1000] ;  /* 0x00100000730c783b */ /* 0x000fec0000004200 */
[----:B---3--:R-:W-:-:S02]  /*4570*/  F2FP.PACK_AB R4, R204, R205 ;  /* 0x000000cdcc04723e */ /* 0x008fc400000000ff */
[----:B------:R-:W-:Y:S02]  /*4580*/  F2FP.PACK_AB R5, R180, R181 ;  /* 0x000000b5b405723e */ /* 0x000fe400000000ff */
[----:B------:R-:W-:Y:S02]  /*4590*/  F2FP.PACK_AB R6, R214, R182 ;  /* 0x000000b6d606723e */ /* 0x000fe400000000ff */
[----:B--2---:R-:W-:-:S07]  /*45a0*/  F2FP.PACK_AB R7, R126, R127 ;  /* 0x0000007f7e07723e */ /* 0x004fce00000000ff */
[C---:B-----5:R-:W-:Y:S08]  /*45b0*/  HMMA.16816.F32 R128, R4.reuse, R16, R172 ;  /* 0x000000100480723c */ /* 0x060ff000000018ac */
[C---:B------:R-:W-:Y:S01]  /*45c0*/  HMMA.16816.F32 R196, R4.reuse, R18, R168 ;  /* 0x0000001204c4723c */ /* 0x040fe200000018a8 */
[----:B------:R-:W2:Y:S07]  /*45d0*/  LDSM.16.MT88.4 R16, [R192+0x3000] ;  /* 0x00300000c010783b */ /* 0x000eae0000004200 */
[C---:B------:R-:W-:Y:S07]  /*45e0*/  HMMA.16816.F32 R168, R4.reuse, R34, R108 ;  /* 0x0000002204a8723c */ /* 0x040fee000000186c */
[----:B------:R-:W-:Y:S01]  /*45f0*/  IMAD.IADD R111, R189, 0x1, R191 ;  /* 0x00000001bd6f7824 */ /* 0x000fe200078e02bf */
[C---:B-1----:R-:W-:Y:S08]  /*4600*/  HMMA.16816.F32 R200, R4.reuse, R24, R164 ;  /* 0x0000001804c8723c */ /* 0x042ff000000018a4 */
[C---:B------:R-:W-:Y:S01]  /*4610*/  HMMA.16816.F32 R176, R4.reuse, R26, R156 ;  /* 0x0000001a04b0723c */ /* 0x040fe2000000189c */
[----:B------:R-:W1:Y:S07]  /*4620*/  LDSM.16.MT88.4 R24, [R115+0x3000] ;  /* 0x003000007318783b */ /* 0x000e6e0000004200 */
[C---:B----4-:R-:W-:Y:S08]  /*4630*/  HMMA.16816.F32 R160, R4.reuse, R8, R96 ;  /* 0x0000000804a0723c */ /* 0x050ff00000001860 */
[----:B------:R-:W-:Y:S01]  /*4640*/  HMMA.16816.F32 R152, R4, R10, R92 ;  /* 0x0000000a0498723c */ /* 0x000fe2000000185c */
[----:B------:R-:W3:Y:S01]  /*4650*/  LDSM.16.MT88.4 R8, [R111+0x5000] ;  /* 0x005000006f08783b */ /* 0x000ee20000004200 */
[----:B------:R-:W-:-:S06]  /*4660*/  FFMA.FTZ R3, R135, c[0x0][0x2d0], -R2 ;  /* 0x0000b40087037a23 */ /* 0x000fcc0000010802 */
[C---:B--2---:R-:W-:Y:S01]  /*4670*/  HMMA.16816.F32 R144, R4.reuse, R16, R80 ;  /* 0x000000100490723c */ /* 0x044fe20000001850 */
[----:B------:R-:W-:Y:S07]  /*4680*/  LDSM.16.MT88.4 R80, [R111+0x5800] ;  /* 0x005800006f50783b */ /* 0x000fee0000004200 */
[C---:B------:R-:W-:Y:S01]  /*4690*/  HMMA.16816.F32 R140, R4.reuse, R18, R76 ;  /* 0x00000012048c723c */ /* 0x040fe2000000184c */
[----:B------:R-:W2:Y:S04]  /*46a0*/  LDSM.16.MT88.4 R16, [R115+0x5000] ;  /* 0x005000007310783b */ /* 0x000ea80000004200 */
[----:B------:R-:W-:Y:S03]  /*46b0*/  LDSM.16.MT88.4 R112, [R192+0x1800] ;  /* 0x00180000c070783b */ /* 0x000fe60000004200 */
[C---:B------:R-:W-:Y:S01]  /*46c0*/  HMMA.16816.F32 R116, R4.reuse, R12, R104 ;  /* 0x0000000c0474723c */ /* 0x040fe20000001868 */
[----:B------:R-:W-:Y:S07]  /*46d0*/  LDSM.16.MT88.4 R104, [R111+0x1800] ;  /* 0x001800006f68783b */ /* 0x000fee0000004200 */
[C---:B------:R-:W-:Y:S01]  /*46e0*/  HMMA.16816.F32 R164, R4.reuse, R14, R100 ;  /* 0x0000000e04a4723c */ /* 0x040fe20000001864 */
[----:B------:R-:W4:Y:S07]  /*46f0*/  LDSM.16.MT88.4 R12, [R192+0x5000] ;  /* 0x00500000c00c783b */ /* 0x000f2e0000004200 */
[C---:B------:R-:W-:Y:S08]  /*4700*/  HMMA.16816.F32 R172, R4.reuse, R32, R148 ;  /* 0x0000002004ac723c */ /* 0x040ff00000001894 */
[C---:B------:R-:W-:Y:S01]  /*4710*/  HMMA.16816.F32 R148, R4.reuse, R22, R84 ;  /* 0x000000160494723c */ /* 0x040fe20000001854 */
[----:B------:R5:W-:Y:S07]  /*4720*/  MUFU.EX2 R23, R3 ;  /* 0x0000000300177308 */ /* 0x000bee0000000800 */
[----:B------:R-:W-:Y:S01]  /*4730*/  HMMA.16816.F32 R156, R4, R20, R88 ;  /* 0x00000014049c723c */ /* 0x000fe20000001858 */
[----:B------:R-:W-:Y:S01]  /*4740*/  LDSM.16.MT88.4 R88, [R192+0x5800] ;  /* 0x00580000c058783b */ /* 0x000fe20000004200 */
[----:B-----5:R-:W-:-:S06]  /*4750*/  FFMA.FTZ R3, R134, c[0x0][0x2d0], -R2 ;  /* 0x0000b40086037a23 */ /* 0x020fcc0000010802 */
[C---:B-1----:R-:W-:Y:S01]  /*4760*/  HMMA.16816.F32 R136, R4.reuse, R24, R68 ;  /* 0x000000180488723c */ /* 0x042fe20000001844 */
[----:B------:R-:W1:Y:S01]  /*4770*/  LDSM.16.MT88.4 R132, [R191+0x1800] ;  /* 0x00180000bf84783b */ /* 0x000e620000004200 */
[----:B------:R5:W1:Y:S06]  /*4780*/  MUFU.EX2 R22, R3 ;  /* 0x0000000300167308 */ /* 0x000a6c0000000800 */
[----:B------:R-:W-:Y:S01]  /*4790*/  HMMA.16816.F32 R32, R4, R26, R60 ;  /* 0x0000001a0420723c */ /* 0x000fe2000000183c */
[--C-:B-----5:R-:W-:Y:S02]  /*47a0*/  FFMA.FTZ R3, R207, c[0x0][0x2d0], -R2.reuse ;  /* 0x0000b400cf037a23 */ /* 0x120fe40000010802 */
[----:B------:R-:W-:-:S04]  /*47b0*/  FFMA.FTZ R2, R209, c[0x0][0x2d0], -R2 ;  /* 0x0000b400d1027a23 */ /* 0x000fc80000010802 */
[----:B------:R5:W-:Y:S01]  /*47c0*/  MUFU.EX2 R20, R2 ;  /* 0x0000000200147308 */ /* 0x000be20000000800 */
[C---:B---3--:R-:W-:Y:S08]  /*47d0*/  HMMA.16816.F32 R24, R4.reuse, R10, R40 ;  /* 0x0000000a0418723c */ /* 0x048ff00000001828 */
[----:B------:R-:W-:Y:S01]  /*47e0*/  HMMA.16816.F32 R76, R4, R8, R48 ;  /* 0x00000008044c723c */ /* 0x000fe20000001830 */
[----:B------:R-:W-:Y:S01]  /*47f0*/  MUFU.EX2 R21, R3 ;  /* 0x0000000300157308 */ /* 0x000fe20000000800 */
[----:B------:R-:W-:Y:S01]  /*4800*/  IMAD.IADD R207, R189, 0x1, R192 ;  /* 0x00000001bdcf7824 */ /* 0x000fe200078e02c0 */
[----:B------:R-:W-:Y:S01]  /*4810*/  LDSM.16.MT88.4 R40, [R191+0x3800] ;  /* 0x00380000bf28783b */ /* 0x000fe20000004200 */
[----:B-----5:R-:W-:-:S04]  /*4820*/  FFMA.FTZ R2, R208, c[0x0][0x2d0], -R0 ;  /* 0x0000b400d0027a23 */ /* 0x020fc80000010800 */
[----:B------:R-:W-:Y:S01]  /*4830*/  HMMA.16816.F32 R68, R4, R28, R52 ;  /* 0x0000001c0444723c */ /* 0x000fe20000001834 */
[----:B------:R-:W3:Y:S01]  /*4840*/  LDSM.16.MT88.4 R120, [R207+0x1800] ;  /* 0x00180000cf78783b */ /* 0x000ee20000004200 */
[----:B------:R5:W-:Y:S03]  /*4850*/  MUFU.EX2 R10, R2 ;  /* 0x00000002000a7308 */ /* 0x000be60000000800 */
[----:B------:R1:W1:Y:S01]  /*4860*/  LDSM.16.MT88.4 R48, [R111+0x3800] ;  /* 0x003800006f30783b */ /* 0x0002620000004200 */
[----:B-----5:R-:W-:-:S04]  /*4870*/  FFMA.FTZ R2, R211, c[0x0][0x2d0], -R0 ;  /* 0x0000b400d3027a23 */ /* 0x020fc80000010800 */
[----:B------:R5:W1:Y:S01]  /*4880*/  MUFU.EX2 R9, R2 ;  /* 0x0000000200097308 */ /* 0x000a620000000800 */
[----:B--2---:R-:W-:Y:S01]  /*4890*/  HMMA.16816.F32 R92, R4, R16, R72 ;  /* 0x00000010045c723c */ /* 0x004fe20000001848 */
[----:B------:R-:W-:Y:S01]  /*48a0*/  LDSM.16.MT88.4 R72, [R191+0x5800] ;  /* 0x00580000bf48783b */ /* 0x000fe20000004200 */
[--C-:B-----5:R-:W-:Y:S02]  /*48b0*/  FFMA.FTZ R2, R210, c[0x0][0x2d0], -R0.reuse ;  /* 0x0000b400d2027a23 */ /* 0x120fe40000010800 */
[----:B------:R-:W-:-:S03]  /*48c0*/  FFMA.FTZ R0, R215, c[0x0][0x2d0], -R0 ;  /* 0x0000b400d7007a23 */ /* 0x000fc60000010800 */
[----:B------:R2:W-:Y:S08]  /*48d0*/  MUFU.EX2 R8, R2 ;  /* 0x0000000200087308 */ /* 0x0005f00000000800 */
[----:B------:R5:W1:Y:S01]  /*48e0*/  MUFU.EX2 R3, R0 ;  /* 0x0000000000037308 */ /* 0x000a620000000800 */
[----:B--2---:R-:W-:-:S04]  /*48f0*/  FADD.FTZ R2, R247, R245 ;  /* 0x000000f5f7027221 */ /* 0x004fc80000010000 */
[----:B------:R-:W-:Y:S02]  /*4900*/  FADD.FTZ R2, R244, R2 ;  /* 0x00000002f4027221 */ /* 0x000fe40000010000 */
[----:B-----5:R-:W-:-:S04]  /*4910*/  FADD.FTZ R0, R242, R241 ;  /* 0x000000f1f2007221 */ /* 0x020fc80000010000 */
[----:B------:R-:W-:Y:S02]  /*4920*/  FADD.FTZ R0, R240, R0 ;  /* 0x00000000f0007221 */ /* 0x000fe40000010000 */
[----:B------:R-:W-:Y:S02]  /*4930*/  FADD.FTZ R2, R246, R2 ;  /* 0x00000002f6027221 */ /* 0x000fe40000010000 */
[----:B------:R-:W-:Y:S01]  /*4940*/  FADD.FTZ R0, R243, R0 ;  /* 0x00000000f3007221 */ /* 0x000fe20000010000 */
[----:B------:R-:W-:Y:S01]  /*4950*/  HMMA.16816.F32 R28, R4, R30, R56 ;  /* 0x0000001e041c723c */ /* 0x000fe20000001838 */
[----:B------:R-:W2:Y:S01]  /*4960*/  LDSM.16.MT88.4 R56, [R192+0x3800] ;  /* 0x00380000c038783b */ /* 0x000ea20000004200 */
[----:B------:R-:W-:Y:S02]  /*4970*/  FADD.FTZ R2, R237, R2 ;  /* 0x00000002ed027221 */ /* 0x000fe40000010000 */
[----:B------:R-:W-:-:S04]  /*4980*/  FADD.FTZ R0, R233, R0 ;  /* 0x00000000e9007221 */ /* 0x000fc80000010000 */
[----:B----4-:R-:W-:Y:S01]  /*4990*/  HMMA.16816.F32 R84, R4, R12, R36 ;  /* 0x0000000c0454723c */ /* 0x010fe20000001824 */
[----:B------:R-:W-:-:S07]  /*49a0*/  FADD.FTZ R2, R239, R2 ;  /* 0x00000002ef027221 */ /* 0x000fce0000010000 */
[----:B------:R-:W-:Y:S01]  /*49b0*/  HMMA.16816.F32 R16, R4, R18, R64 ;  /* 0x000000120410723c */ /* 0x000fe20000001840 */
[----:B------:R-:W4:Y:S01]  /*49c0*/  LDSM.16.MT88.4 R64, [R207+0x3800] ;  /* 0x00380000cf40783b */ /* 0x000f220000004200 */
[----:B------:R-:W-:-:S06]  /*49d0*/  FADD.FTZ R0, R235, R0 ;  /* 0x00000000eb007221 */ /* 0x000fcc0000010000 */
[----:B------:R-:W-:Y:S01]  /*49e0*/  HMMA.16816.F32 R12, R4, R14, R44 ;  /* 0x0000000e040c723c */ /* 0x000fe2000000182c */
[----:B------:R-:W5:Y:S01]  /*49f0*/  LDSM.16.MT88.4 R4, [R207+0x5800] ;  /* 0x00580000cf04783b */ /* 0x000f620000004200 */
[----:B------:R-:W-:Y:S02]  /*4a00*/  FADD.FTZ R2, R236, R2 ;  /* 0x00000002ec027221 */ /* 0x000fe40000010000 */
[----:B------:R-:W-:Y:S02]  /*4a10*/  FADD.FTZ R0, R219, R0 ;  /* 0x00000000db007221 */ /* 0x000fe40000010000 */
[----:B------:R-:W-:Y:S02]  /*4a20*/  FADD.FTZ R2, R238, R2 ;  /* 0x00000002ee027221 */ /* 0x000fe40000010000 */
[----:B------:R-:W-:Y:S02]  /*4a30*/  FADD.FTZ R0, R234, R0 ;  /* 0x00000000ea007221 */ /* 0x000fe40000010000 */
[----:B------:R-:W-:-:S02]  /*4a40*/  FADD.FTZ R2, R205, R2 ;  /* 0x00000002cd027221 */ /* 0x000fc40000010000 */
[----:B------:R-:W-:Y:S02]  /*4a50*/  FADD.FTZ R0, R181, R0 ;  /* 0x00000000b5007221 */ /* 0x000fe40000010000 */
[----:B------:R-:W-:Y:S02]  /*4a60*/  FADD.FTZ R2, R204, R2 ;  /* 0x00000002cc027221 */ /* 0x000fe40000010000 */
[----:B------:R-:W-:Y:S02]  /*4a70*/  FADD.FTZ R0, R180, R0 ;  /* 0x00000000b4007221 */ /* 0x000fe40000010000 */
[----:B------:R-:W-:Y:S02]  /*4a80*/  FADD.FTZ R2, R182, R2 ;  /* 0x00000002b6027221 */ /* 0x000fe40000010000 */
[----:B------:R-:W-:Y:S01]  /*4a90*/  FADD.FTZ R0, R127, R0 ;  /* 0x000000007f007221 */ /* 0x000fe20000010000 */
[----:B------:R-:W-:Y:S01]  /*4aa0*/  ISETP.GE.AND P0, PT, R206, 0x3, PT ;  /* 0x00000003ce00780c */ /* 0x000fe20003f06270 */
[----:B------:R-:W-:-:S02]  /*4ab0*/  FADD.FTZ R214, R214, R2 ;  /* 0x00000002d6d67221 */ /* 0x000fc40000010000 */
[----:B------:R-:W-:Y:S01]  /*4ac0*/  FADD.FTZ R215, R126, R0 ;  /* 0x000000007ed77221 */ /* 0x000fe20000010000 */
[----:B-1----:R-:W-:Y:S01]  /*4ad0*/  F2FP.PACK_AB R96, R22, R23 ;  /* 0x000000171660723e */ /* 0x002fe200000000ff */
[----:B------:R-:W-:Y:S01]  /*4ae0*/  FADD.FTZ R214, R23, R214 ;  /* 0x000000d617d67221 */ /* 0x000fe20000010000 */
[----:B------:R-:W-:Y:S01]  /*4af0*/  F2FP.PACK_AB R97, R9, R10 ;  /* 0x0000000a0961723e */ /* 0x000fe200000000ff */
[----:B------:R-:W-:Y:S01]  /*4b00*/  FADD.FTZ R215, R10, R215 ;  /* 0x000000d70ad77221 */ /* 0x000fe20000010000 */
[----:B------:R-:W-:Y:S02]  /*4b10*/  F2FP.PACK_AB R98, R20, R21 ;  /* 0x000000151462723e */ /* 0x000fe400000000ff */
[----:B------:R-:W-:Y:S01]  /*4b20*/  F2FP.PACK_AB R99, R3, R8 ;  /* 0x000000080363723e */ /* 0x000fe200000000ff */
[----:B------:R-:W-:Y:S02]  /*4b30*/  FADD.FTZ R214, R22, R214 ;  /* 0x000000d616d67221 */ /* 0x000fe40000010000 */
[----:B------:R-:W-:Y:S01]  /*4b40*/  FADD.FTZ R215, R9, R215 ;  /* 0x000000d709d77221 */ /* 0x000fe20000010000 */
[----:B------:R-:W-:Y:S01]  /*4b50*/  BSSY B0, `(.L_x_2736) ;  /* 0x000006e000007945 */ /* 0x000fe20003800000 */
[----:B------:R-:W-:-:S02]  /*4b60*/  FADD.FTZ R214, R21, R214 ;  /* 0x000000d615d67221 */ /* 0x000fc40000010000 */
[----:B------:R-:W-:Y:S01]  /*4b70*/  HMMA.16816.F32 R128, R96, R132, R128 ;  /* 0x000000846080723c */ /* 0x000fe20000001880 */
[----:B------:R-:W-:Y:S02]  /*4b80*/  FADD.FTZ R215, R8, R215 ;  /* 0x000000d708d77221 */ /* 0x000fe40000010000 */
[----:B------:R-:W-:-:S05]  /*4b90*/  FADD.FTZ R214, R20, R214 ;  /* 0x000000d614d67221 */ /* 0x000fca0000010000 */
[----:B------:R-:W-:Y:S01]  /*4ba0*/  HMMA.16816.F32 R100, R96, R104, R200 ;  /* 0x000000686064723c */ /* 0x000fe200000018c8 */
[----:B------:R-:W-:-:S07]  /*4bb0*/  FADD.FTZ R215, R3, R215 ;  /* 0x000000d703d77221 */ /* 0x000fce0000010000 */
[C---:B------:R-:W-:Y:S08]  /*4bc0*/  HMMA.16816.F32 R108, R96.reuse, R112, R172 ;  /* 0x00000070606c723c */ /* 0x040ff000000018ac */
[C---:B---3--:R-:W-:Y:S08]  /*4bd0*/  HMMA.16816.F32 R116, R96.reuse, R120, R116 ;  /* 0x000000786074723c */ /* 0x048ff00000001874 */
[C---:B------:R-:W-:Y:S08]  /*4be0*/  HMMA.16816.F32 R36, R96.reuse, R40, R160 ;  /* 0x000000286024723c */ /* 0x040ff000000018a0 */
[C---:B------:R-:W-:Y:S08]  /*4bf0*/  HMMA.16816.F32 R44, R96.reuse, R48, R156 ;  /* 0x00000030602c723c */ /* 0x040ff0000000189c */
[C---:B--2---:R-:W-:Y:S08]  /*4c00*/  HMMA.16816.F32 R52, R96.reuse, R56, R144 ;  /* 0x000000386034723c */ /* 0x044ff00000001890 */
        /* <DEDUP_REMOVED lines=15> */
[C---:B-----5:R-:W-:Y:S08]  /*4d00*/  HMMA.16816.F32 R92, R96.reuse, R4, R92 ;  /* 0x00000004605c723c */ /* 0x060ff0000000185c */
        /* <DEDUP_REMOVED lines=16> */
[C---:B------:R-:W-:Y:S01]  /*4e10*/  IMAD.SHL.U32 R18, R213.reuse, 0x2, RZ ;  /* 0x00000002d5127824 */ /* 0x040fe200078e00ff */
        /* <DEDUP_REMOVED lines=23> */
.L_x_2803:
        /* <DEDUP_REMOVED lines=8> */
[C---:B--2---:R-:W-:Y:S01]  /*5010*/  IMAD.X R7, R4.reuse, 0x1, R13, P0 ;  /* 0x0000000104077824 */ /* 0x044fe200000e060d */
        /* <DEDUP_REMOVED lines=12> */
.L_x_2804:
        /* <DEDUP_REMOVED lines=21> */
.L_x_2737:
[----:B------:R-:W-:Y:S05]  /*5230*/  BSYNC B0 ;  /* 0x0000000000007941 */ /* 0x000fea0003800000 */
.L_x_2736:
[----:B-1----:R-:W-:Y:S01]  /*5240*/  IMAD.MOV.U32 R3, RZ, RZ, c[0x0][0x2ac] ;  /* 0x0000ab00ff037624 */ /* 0x002fe200078e00ff */
[----:B------:R-:W-:Y:S01]  /*5250*/  IADD3 R178, R206, -0x2, RZ ;  /* 0xfffffffeceb27810 */ /* 0x000fe20007ffe0ff */
[----:B------:R-:W-:Y:S01]  /*5260*/  @P4 IMAD.HI.U32 R2, R252, c[0x0][0x2c8], RZ ;  /* 0x0000b200fc024a27 */ /* 0x000fe200078e00ff */
[----:B------:R-:W0:Y:S03]  /*5270*/  LDGDEPBAR ;  /* 0x00000000000079af */ /* 0x000e260000000000 */
[----:B------:R-:W-:-:S02]  /*5280*/  IMAD R3, R3, c[0x0][0x1d0], RZ ;  /* 0x0000740003037a24 */ /* 0x000fc400078e02ff */
[----:B------:R-:W-:Y:S01]  /*5290*/  IMAD.MOV.U32 R0, RZ, RZ, R252 ;  /* 0x000000ffff007224 */ /* 0x000fe200078e00fc */
[----:B------:R-:W-:Y:S01]  /*52a0*/  @P4 SHF.R.U32.HI R0, RZ, c[0x0][0x2cc], R2 ;  /* 0x0000b300ff004a19 */ /* 0x000fe20000011602 */
[----:B------:R-:W-:Y:S02]  /*52b0*/  IMAD.MOV.U32 R210, RZ, RZ, RZ ;  /* 0x000000ffffd27224 */ /* 0x000fe400078e00ff */
[----:B------:R-:W-:Y:S01]  /*52c0*/  IMAD.MOV.U32 R182, RZ, RZ, 0x1 ;  /* 0x00000001ffb67424 */ /* 0x000fe200078e00ff */
[----:B------:R-:W-:-:S04]  /*52d0*/  IADD3 R0, R0, -c[0x0][0x168], R3 ;  /* 0x80005a0000007a10 */ /* 0x000fc80007ffe003 */
[----:B------:R-:W-:-:S04]  /*52e0*/  SHF.R.S32.HI R2, RZ, 0x1f, R0 ;  /* 0x0000001fff027819 */ /* 0x000fc80000011400 */
[----:B------:R-:W-:-:S04]  /*52f0*/  LEA.HI R0, R2, R0, RZ, 0x6 ;  /* 0x0000000002007211 */ /* 0x000fc800078f30ff */
[----:B------:R-:W-:-:S04]  /*5300*/  SHF.R.S32.HI R0, RZ, 0x6, R0 ;  /* 0x00000006ff007819 */ /* 0x000fc80000011400 */
[----:B------:R-:W-:-:S04]  /*5310*/  IMNMX R219, RZ, R0, !PT ;  /* 0x00000000ffdb7217 */ /* 0x000fc80007800200 */
[----:B------:R-:W-:-:S13]  /*5320*/  ISETP.GE.AND P0, PT, R178, R219, PT ;  /* 0x000000dbb200720c */ /* 0x000fda0003f06270 */
[----:B------:R-:W-:Y:S05]  /*5330*/  @!P0 BRA `(.L_x_2740) ;  /* 0x000033e000008947 */ /* 0x000fea0003800000 */
[----:B------:R-:W-:Y:S01]  /*5340*/  MOV R127, R124 ;  /* 0x0000007c007f7202 */ /* 0x000fe20000000f00 */
[----:B------:R-:W-:Y:S01]  /*5350*/  IMAD.MOV.U32 R201, RZ, RZ, R178 ;  /* 0x000000ffffc97224 */ /* 0x000fe200078e00b2 */
[----:B------:R-:W-:Y:S01]  /*5360*/  MOV R126, R125 ;  /* 0x0000007d007e7202 */ /* 0x000fe20000000f00 */
[----:B------:R-:W-:Y:S01]  /*5370*/  IMAD.MOV.U32 R182, RZ, RZ, 0x1 ;  /* 0x00000001ffb67424 */ /* 0x000fe200078e00ff */
[----:B------:R-:W-:Y:S02]  /*5380*/  MOV R210, RZ ;  /* 0x000000ff00d27202 */ /* 0x000fe40000000f00 */
.L_x_2749:
        /* <DEDUP_REMOVED lines=43> */
.L_x_2805:
[----:B------:R-:W-:-:S05]  /*5640*/  BRA.DIV ~URZ, `(.L_x_2744) ;  /* 0x000091c27f007947 */ /* 0x000fca000b800000 */
[----:B------:R-:W5:Y:S01]  /*5650*/  SHFL.IDX PT, R2, R21, RZ, 0x181f ;  /* 0x00181fff15027589 */ /* 0x000f6200000e0000 */
[----:B------:R-:W-:Y:S01]  /*5660*/  ISETP.GE.AND P5, PT, R195, c[0x0][0x1d4], PT ;  /* 0x00007500c3007a0c */ /* 0x000fe20003fa6270 */
[----:B------:R-:W-:Y:S01]  /*5670*/  IMAD R4, R210, 0x6000, R231 ;  /* 0x00006000d2047824 */ /* 0x000fe200078e02e7 */
[----:B------:R-:W-:Y:S02]  /*5680*/  ISETP.GE.AND P1, PT, R212, c[0x0][0x1d4], PT ;  /* 0x00007500d4007a0c */ /* 0x000fe40003f26270 */
[C---:B-----5:R-:W-:Y:S02]  /*5690*/  IADD3 R12, P0, R2.reuse, R29, RZ ;  /* 0x0000001d020c7210 */ /* 0x060fe40007f1e0ff */
[C---:B------:R-:W-:Y:S03]  /*56a0*/  IADD3 R6, P6, R2.reuse, R30, RZ ;  /* 0x0000001e02067210 */ /* 0x040fe60007fde0ff */
[----:B---3--:R-:W-:Y:S01]  /*56b0*/  IMAD.X R13, R5, 0x1, R22, P0 ;  /* 0x00000001050d7824 */ /* 0x008fe200000e0616 */
        /* <DEDUP_REMOVED lines=14> */
.L_x_2806:
        /* <DEDUP_REMOVED lines=21> */
.L_x_2742:
[----:B------:R-:W-:Y:S05]  /*58f0*/  BSYNC B0 ;  /* 0x0000000000007941 */ /* 0x000fea0003800000 */
.L_x_2741:
        /* <DEDUP_REMOVED lines=13> */
[----:B------:R-:W2:Y:S02]  /*59d0*/  LDSM.16.M88.4 R168, [R2+0x800] ;  /* 0x0008000002a8783b */ /* 0x000ea40000000200 */
[C---:B------:R-:W-:Y:S06]  /*59e0*/  HMMA.16816.F32 R16, R32.reuse, R18, RZ ;  /* 0x000000122010723c */ /* 0x040fec00000018ff */
[----:B------:R-:W3:Y:S02]  /*59f0*/  LDSM.16.M88.4 R172, [R2+0x1000] ;  /* 0x0010000002ac783b */ /* 0x000ee40000000200 */
[C---:B------:R-:W-:Y:S06]  /*5a00*/  HMMA.16816.F32 R20, R32.reuse, R24, RZ ;  /* 0x000000182014723c */ /* 0x040fec00000018ff */
[----:B------:R-:W-:Y:S02]  /*5a10*/  LDSM.16.M88.4 R176, [R180+0x1000] ;  /* 0x00100000b4b0783b */ /* 0x000fe40000000200 */
[C---:B------:R-:W-:Y:S08]  /*5a20*/  HMMA.16816.F32 R24, R32.reuse, R26, RZ ;  /* 0x0000001a2018723c */ /* 0x040ff000000018ff */
[C---:B------:R-:W-:Y:S08]  /*5a30*/  HMMA.16816.F32 R28, R32.reuse, R136, RZ ;  /* 0x00000088201c723c */ /* 0x040ff000000018ff */
[----:B------:R-:W-:Y:S01]  /*5a40*/  HMMA.16816.F32 R32, R32, R138, RZ ;  /* 0x0000008a2020723c */ /* 0x000fe200000018ff */
[----:B------:R-:W4:Y:S07]  /*5a50*/  LDSM.16.M88.4 R136, [R2+0x1800] ;  /* 0x001800000288783b */ /* 0x000f2e0000000200 */
[C---:B------:R-:W-:Y:S08]  /*5a60*/  HMMA.16816.F32 R4, R140.reuse, R144, R4 ;  /* 0x000000908c04723c */ /* 0x040ff00000001804 */
[C---:B------:R-:W-:Y:S01]  /*5a70*/  HMMA.16816.F32 R8, R140.reuse, R146, R8 ;  /* 0x000000928c08723c */ /* 0x040fe20000001808 */
[----:B------:R-:W-:Y:S07]  /*5a80*/  LDSM.16.M88.4 R144, [R185] ;  /* 0x00000000b990783b */ /* 0x000fee0000000200 */
        /* <DEDUP_REMOVED lines=15> */
[----:B------:R-:W-:Y:S07]  /*5b80*/  LDSM.16.M88.4 R168, [R2+0x2000] ;  /* 0x0020000002a8783b */ /* 0x000fee0000000200 */
[C---:B---3--:R-:W-:Y:S08]  /*5b90*/  HMMA.16816.F32 R20, R160.reuse, R172, R20 ;  /* 0x000000aca014723c */ /* 0x048ff00000001814 */
[C---:B------:R-:W-:Y:S08]  /*5ba0*/  HMMA.16816.F32 R24, R160.reuse, R174, R24 ;  /* 0x000000aea018723c */ /* 0x040ff00000001818 */
[C---:B----4-:R-:W-:Y:S08]  /*5bb0*/  HMMA.16816.F32 R28, R160.reuse, R136, R28 ;  /* 0x00000088a01c723c */ /* 0x050ff0000000181c */
[----:B------:R-:W-:Y:S01]  /*5bc0*/  HMMA.16816.F32 R32, R160, R138, R32 ;  /* 0x0000008aa020723c */ /* 0x000fe20000001820 */
[----:B------:R-:W2:Y:S07]  /*5bd0*/  LDSM.16.M88.4 R136, [R0+0x2800] ;  /* 0x002800000088783b */ /* 0x000eae0000000200 */
[C---:B-----5:R-:W-:Y:S01]  /*5be0*/  HMMA.16816.F32 R4, R144.reuse, R148, R4 ;  /* 0x000000949004723c */ /* 0x060fe20000001804 */
[----:B------:R-:W-:Y:S07]  /*5bf0*/  LDSM.16.M88.4 R160, [R124+0x2800] ;  /* 0x002800007ca0783b */ /* 0x000fee0000000200 */
[C---:B------:R-:W-:Y:S01]  /*5c00*/  HMMA.16816.F32 R8, R144.reuse, R150, R8 ;  /* 0x000000969008723c */ /* 0x040fe20000001808 */
[----:B------:R-:W3:Y:S07]  /*5c10*/  LDSM.16.M88.4 R148, [R0+0x3000] ;  /* 0x003000000094783b */ /* 0x000eee0000000200 */
[C---:B------:R-:W-:Y:S08]  /*5c20*/  HMMA.16816.F32 R12, R144.reuse, R152, R12 ;  /* 0x00000098900c723c */ /* 0x040ff0000000180c */
[C---:B------:R-:W-:Y:S01]  /*5c30*/  HMMA.16816.F32 R16, R144.reuse, R154, R16 ;  /* 0x0000009a9010723c */ /* 0x040fe20000001810 */
[----:B------:R-:W-:Y:S07]  /*5c40*/  LDSM.16.M88.4 R152, [R125+0x2000] ;  /* 0x002000007d98783b */ /* 0x000fee0000000200 */
[C---:B------:R-:W-:Y:S08]  /*5c50*/  HMMA.16816.F32 R20, R144.reuse, R176, R20 ;  /* 0x000000b09014723c */ /* 0x040ff00000001814 */
[C---:B------:R-:W-:Y:S08]  /*5c60*/  HMMA.16816.F32 R24, R144.reuse, R178, R24 ;  /* 0x000000b29018723c */ /* 0x040ff00000001818 */
[C---:B------:R-:W-:Y:S08]  /*5c70*/  HMMA.16816.F32 R28, R144.reuse, R140, R28 ;  /* 0x0000008c901c723c */ /* 0x040ff0000000181c */
[----:B------:R-:W-:Y:S01]  /*5c80*/  HMMA.16816.F32 R32, R144, R142, R32 ;  /* 0x0000008e9020723c */ /* 0x000fe20000001820 */
[----:B------:R-:W4:Y:S07]  /*5c90*/  LDSM.16.M88.4 R140, [R0+0x3800] ;  /* 0x00380000008c783b */ /* 0x000f2e0000000200 */
[C---:B-1----:R-:W-:Y:S01]  /*5ca0*/  HMMA.16816.F32 R4, R156.reuse, R164, R4 ;  /* 0x000000a49c04723c */ /* 0x042fe20000001804 */
[----:B------:R-:W1:Y:S07]  /*5cb0*/  LDSM.16.M88.4 R144, [R184+0x4000] ;  /* 0x00400000b890783b */ /* 0x000e6e0000000200 */
[C---:B------:R-:W-:Y:S01]  /*5cc0*/  HMMA.16816.F32 R8, R156.reuse, R166, R8 ;  /* 0x000000a69c08723c */ /* 0x040fe20000001808 */
[----:B------:R-:W5:Y:S07]  /*5cd0*/  LDSM.16.M88.4 R164, [R124+0x3000] ;  /* 0x003000007ca4783b */ /* 0x000f6e0000000200 */
        /* <DEDUP_REMOVED lines=16> */
[C---:B-----5:R-:W-:Y:S08]  /*5de0*/  HMMA.16816.F32 R20, R144.reuse, R164, R20 ;  /* 0x000000a49014723c */ /* 0x060ff00000001814 */
[C---:B------:R-:W-:Y:S01]  /*5df0*/  HMMA.16816.F32 R24, R144.reuse, R166, R24 ;  /* 0x000000a69018723c */ /* 0x040fe20000001818 */
[----:B------:R-:W5:Y:S07]  /*5e00*/  LDSM.16.M88.4 R164, [R180+0x2000] ;  /* 0x00200000b4a4783b */ /* 0x000f6e0000000200 */
[C---:B--2---:R-:W-:Y:S08]  /*5e10*/  HMMA.16816.F32 R28, R144.reuse, R136, R28 ;  /* 0x00000088901c723c */ /* 0x044ff0000000181c */
[----:B------:R-:W-:Y:S01]  /*5e20*/  HMMA.16816.F32 R32, R144, R138, R32 ;  /* 0x0000008a9020723c */ /* 0x000fe20000001820 */
[----:B------:R-:W2:Y:S07]  /*5e30*/  LDSM.16.M88.4 R136, [R3+0x2800] ;  /* 0x002800000388783b */ /* 0x000eae0000000200 */
[C---:B---3--:R-:W-:Y:S01]  /*5e40*/  HMMA.16816.F32 R4, R148.reuse, R168, R4 ;  /* 0x000000a89404723c */ /* 0x048fe20000001804 */
[----:B------:R-:W-:Y:S07]  /*5e50*/  LDSM.16.M88.4 R144, [R3+0x3800] ;  /* 0x003800000390783b */ /* 0x000fee0000000200 */
[C---:B------:R-:W-:Y:S01]  /*5e60*/  HMMA.16816.F32 R8, R148.reuse, R170, R8 ;  /* 0x000000aa9408723c */ /* 0x040fe20000001808 */
[----:B------:R3:W-:Y:S07]  /*5e70*/  LDSM.16.M88.4 R168, [R125+0x4000] ;  /* 0x004000007da8783b */ /* 0x0007ee0000000200 */
[C---:B----4-:R-:W-:Y:S08]  /*5e80*/  HMMA.16816.F32 R12, R148.reuse, R140, R12 ;  /* 0x0000008c940c723c */ /* 0x050ff0000000180c */
[C---:B------:R-:W-:Y:S01]  /*5e90*/  HMMA.16816.F32 R16, R148.reuse, R142, R16 ;  /* 0x0000008e9410723c */ /* 0x040fe20000001810 */
[----:B------:R-:W4:Y:S07]  /*5ea0*/  LDSM.16.M88.4 R140, [R3+0x3000] ;  /* 0x00300000038c783b */ /* 0x000f2e0000000200 */
[C---:B-1----:R-:W-:Y:S01]  /*5eb0*/  HMMA.16816.F32 R20, R148.reuse, R152, R20 ;  /* 0x000000989414723c */ /* 0x042fe20000001814 */
[----:B---3--:R-:W-:Y:S07]  /*5ec0*/  MOV R125, c[0x0][0x2ac] ;  /* 0x0000ab00007d7a02 */ /* 0x008fee0000000f00 */
[C---:B------:R-:W-:Y:S01]  /*5ed0*/  HMMA.16816.F32 R24, R148.reuse, R154, R24 ;  /* 0x0000009a9418723c */ /* 0x040fe20000001818 */
[----:B------:R-:W-:Y:S07]  /*5ee0*/  LDSM.16.M88.4 R152, [R0+0x4000] ;  /* 0x004000000098783b */ /* 0x000fee0000000200 */
[C---:B------:R-:W-:Y:S08]  /*5ef0*/  HMMA.16816.F32 R28, R148.reuse, R156, R28 ;  /* 0x0000009c941c723c */ /* 0x040ff0000000181c */
[----:B------:R-:W-:Y:S01]  /*5f00*/  HMMA.16816.F32 R32, R148, R158, R32 ;  /* 0x0000009e9420723c */ /* 0x000fe20000001820 */
[----:B------:R-:W1:Y:S07]  /*5f10*/  LDSM.16.M88.4 R148, [R183+0x8000] ;  /* 0x00800000b794783b */ /* 0x000e6e0000000200 */
[C---:B-----5:R-:W-:Y:S01]  /*5f20*/  HMMA.16816.F32 R4, R160.reuse, R164, R4 ;  /* 0x000000a4a004723c */ /* 0x060fe20000001804 */
[----:B------:R-:W3:Y:S07]  /*5f30*/  LDSM.16.M88.4 R156, [R0+0x4800] ;  /* 0x00480000009c783b */ /* 0x000eee0000000200 */
[C---:B------:R-:W-:Y:S01]  /*5f40*/  HMMA.16816.F32 R8, R160.reuse, R166, R8 ;  /* 0x000000a6a008723c */ /* 0x040fe20000001808 */
[----:B------:R-:W5:Y:S07]  /*5f50*/  LDSM.16.M88.4 R164, [R0+0x5000] ;  /* 0x0050000000a4783b */ /* 0x000f6e0000000200 */
[C---:B--2---:R-:W-:Y:S08]  /*5f60*/  HMMA.16816.F32 R12, R160.reuse, R136, R12 ;  /* 0x00000088a00c723c */ /* 0x044ff0000000180c */
[C---:B------:R-:W-:Y:S01]  /*5f70*/  HMMA.16816.F32 R16, R160.reuse, R138, R16 ;  /* 0x0000008aa010723c */ /* 0x040fe20000001810 */
[----:B------:R2:W3:Y:S07]  /*5f80*/  LDSM.16.M88.4 R136, [R0+0x5800] ;  /* 0x005800000088783b */ /* 0x0004ee0000000200 */
[C---:B----4-:R-:W-:Y:S08]  /*5f90*/  HMMA.16816.F32 R20, R160.reuse, R140, R20 ;  /* 0x0000008ca014723c */ /* 0x050ff00000001814 */
[C---:B------:R-:W-:Y:S01]  /*5fa0*/  HMMA.16816.F32 R24, R160.reuse, R142, R24 ;  /* 0x0000008ea018723c */ /* 0x040fe20000001818 */
[----:B------:R-:W4:Y:S07]  /*5fb0*/  LDSM.16.M88.4 R140, [R184+0x8000] ;  /* 0x00800000b88c783b */ /* 0x000f2e0000000200 */
[C---:B------:R-:W-:Y:S04]  /*5fc0*/  HMMA.16816.F32 R28, R160.reuse, R144, R28 ;  /* 0x00000090a01c723c */ /* 0x040fe8000000181c */
[----:B--2---:R-:W-:Y:S04]  /*5fd0*/  MOV R0, R217 ;  /* 0x000000d900007202 */ /* 0x004fe80000000f00 */
        /* <DEDUP_REMOVED lines=9> */
[C---:B-----5:R-:W-:Y:S08]  /*6070*/  HMMA.16816.F32 R20, R148.reuse, R164, R20 ;  /* 0x000000a49414723c */ /* 0x060ff00000001814 */
[C---:B------:R-:W-:Y:S01]  /*6080*/  HMMA.16816.F32 R24, R148.reuse, R166, R24 ;  /* 0x000000a69418723c */ /* 0x040fe20000001818 */
[----:B------:R-:W-:Y:S07]  /*6090*/  LDSM.16.M88.4 R164, [R2+0x5000] ;  /* 0x0050000002a4783b */ /* 0x000fee0000000200 */
[C---:B------:R-:W-:Y:S08]  /*60a0*/  HMMA.16816.F32 R28, R148.reuse, R136, R28 ;  /* 0x00000088941c723c */ /* 0x040ff0000000181c */
[----:B------:R-:W-:Y:S01]  /*60b0*/  HMMA.16816.F32 R32, R148, R138, R32 ;  /* 0x0000008a9420723c */ /* 0x000fe20000001820 */
[----:B------:R-:W-:Y:S07]  /*60c0*/  LDSM.16.M88.4 R136, [R186+0x8000] ;  /* 0x00800000ba88783b */ /* 0x000fee0000000200 */
[C---:B----4-:R-:W-:Y:S01]  /*60d0*/  HMMA.16816.F32 R4, R140.reuse, R168, R4 ;  /* 0x000000a88c04723c */ /* 0x050fe20000001804 */
[----:B------:R-:W4:Y:S07]  /*60e0*/  LDSM.16.M88.4 R148, [R2+0x4000] ;  /* 0x004000000294783b */ /* 0x000f2e0000000200 */
[C---:B------:R-:W-:Y:S01]  /*60f0*/  HMMA.16816.F32 R8, R140.reuse, R170, R8 ;  /* 0x000000aa8c08723c */ /* 0x040fe20000001808 */
[----:B------:R-:W-:Y:S07]  /*6100*/  LDSM.16.M88.4 R168, [R180+0x4000] ;  /* 0x00400000b4a8783b */ /* 0x000fee0000000200 */
[C---:B--2---:R-:W-:Y:S08]  /*6110*/  HMMA.16816.F32 R12, R140.reuse, R144, R12 ;  /* 0x000000908c0c723c */ /* 0x044ff0000000180c */
[C---:B------:R-:W-:Y:S01]  /*6120*/  HMMA.16816.F32 R16, R140.reuse, R146, R16 ;  /* 0x000000928c10723c */ /* 0x040fe20000001810 */
[----:B------:R2:W5:Y:S07]  /*6130*/  LDSM.16.M88.4 R144, [R2+0x5800] ;  /* 0x005800000290783b */ /* 0x00056e0000000200 */
[C---:B-1----:R-:W-:Y:S08]  /*6140*/  HMMA.16816.F32 R20, R140.reuse, R152, R20 ;  /* 0x000000988c14723c */ /* 0x042ff00000001814 */
[C---:B------:R-:W-:Y:S01]  /*6150*/  HMMA.16816.F32 R24, R140.reuse, R154, R24 ;  /* 0x0000009a8c18723c */ /* 0x040fe20000001818 */
[----:B------:R-:W-:Y:S07]  /*6160*/  LDSM.16.M88.4 R152, [R185+0x8000] ;  /* 0x00800000b998783b */ /* 0x000fee0000000200 */
[C---:B---3--:R-:W-:Y:S04]  /*6170*/  HMMA.16816.F32 R28, R140.reuse, R156, R28 ;  /* 0x0000009c8c1c723c */ /* 0x048fe8000000181c */
[----:B--2---:R-:W-:Y:S03]  /*6180*/  @P4 IMAD.HI.U32 R2, R217, c[0x0][0x2c8], RZ ;  /* 0x0000b200d9024a27 */ /* 0x004fe600078e00ff */
[----:B------:R-:W-:Y:S01]  /*6190*/  IADD3 R156, R191, R181, RZ ;  /* 0x000000b5bf9c7210 */ /* 0x000fe20007ffe0ff */
[----:B------:R-:W-:Y:S01]  /*61a0*/  HMMA.16816.F32 R32, R140, R158, R32 ;  /* 0x0000009e8c20723c */ /* 0x000fe20000001820 */
[----:B------:R-:W-:Y:S03]  /*61b0*/  LDSM.16.M88.4 R140, [R3+0x4800] ;  /* 0x00480000038c783b */ /* 0x000fe60000000200 */
[----:B------:R-:W-:Y:S04]  /*61c0*/  @P4 SHF.R.U32.HI R0, RZ, c[0x0][0x2cc], R2 ;  /* 0x0000b300ff004a19 */ /* 0x000fe80000011602 */
[C---:B----4-:R-:W-:Y:S01]  /*61d0*/  HMMA.16816.F32 R4, R136.reuse, R148, R4 ;  /* 0x000000948804723c */ /* 0x050fe20000001804 */
[----:B------:R-:W1:Y:S07]  /*61e0*/  SHFL.IDX PT, R2, R0, RZ, 0x1c1f ;  /* 0x001c1fff00027589 */ /* 0x000e6e00000e0000 */
[C---:B------:R-:W-:Y:S01]  /*61f0*/  HMMA.16816.F32 R8, R136.reuse, R150, R8 ;  /* 0x000000968808723c */ /* 0x040fe20000001808 */
[----:B------:R2:W3:Y:S07]  /*6200*/  SHFL.IDX PT, R124, R0, 0x1, 0x1c1f ;  /* 0x003c1f00007c7f89 */ /* 0x0004ee00000e0000 */
[C---:B------:R-:W-:Y:S08]  /*6210*/  HMMA.16816.F32 R12, R136.reuse, R160, R12 ;  /* 0x000000a0880c723c */ /* 0x040ff0000000180c */
[C---:B------:R-:W-:Y:S08]  /*6220*/  HMMA.16816.F32 R16, R136.reuse, R162, R16 ;  /* 0x000000a28810723c */ /* 0x040ff00000001810 */
[C---:B------:R-:W-:Y:S04]  /*6230*/  HMMA.16816.F32 R20, R136.reuse, R164, R20 ;  /* 0x000000a48814723c */ /* 0x040fe80000001814 */
[----:B--2---:R-:W-:Y:S04]  /*6240*/  IADD3 R0, -R251, 0x1, -R211 ;  /* 0x00000001fb007810 */ /* 0x004fe80007ffe9d3 */
[C---:B------:R-:W-:Y:S04]  /*6250*/  HMMA.16816.F32 R24, R136.reuse, R166, R24 ;  /* 0x000000a68818723c */ /* 0x040fe80000001818 */
[----:B------:R-:W-:Y:S04]  /*6260*/  IMAD R0, R125, c[0x0][0x1d0], R0 ;  /* 0x000074007d007a24 */ /* 0x000fe800078e0200 */
[C---:B-----5:R-:W-:Y:S04]  /*6270*/  HMMA.16816.F32 R28, R136.reuse, R144, R28 ;  /* 0x00000090881c723c */ /* 0x060fe8000000181c */
[----:B------:R-:W-:Y:S04]  /*6280*/  IADD3 R0, R0, -c[0x0][0x168], RZ ;  /* 0x80005a0000007a10 */ /* 0x000fe80007ffe0ff */
[----:B------:R-:W-:Y:S01]  /*6290*/  HMMA.16816.F32 R32, R136, R146, R32 ;  /* 0x000000928820723c */ /* 0x000fe20000001820 */
[----:B------:R-:W2:Y:S03]  /*62a0*/  LDSM.16.M88.4 R136, [R3+0x5000] ;  /* 0x005000000388783b */ /* 0x000ea60000000200 */
[C---:B-1----:R-:W-:Y:S02]  /*62b0*/  IADD3 R2, R0.reuse, R2, RZ ;  /* 0x0000000200027210 */ /* 0x042fe40007ffe0ff */
[----:B---3--:R-:W-:Y:S02]  /*62c0*/  IADD3 R0, R0, R124, RZ ;  /* 0x0000007c00007210 */ /* 0x008fe40007ffe0ff */
[C---:B------:R-:W-:Y:S01]  /*62d0*/  HMMA.16816.F32 R4, R152.reuse, R168, R4 ;  /* 0x000000a89804723c */ /* 0x040fe20000001804 */
[----:B------:R1:W3:Y:S01]  /*62e0*/  LDSM.16.M88.4 R144, [R3+0x5800] ;  /* 0x005800000390783b */ /* 0x0002e20000000200 */
[----:B------:R-:W-:Y:S07]  /*62f0*/  DEPBAR.LE SB0, 0x2 ;  /* 0x000080800000791a */ /* 0x000fee0000000000 */
[----:B------:R-:W-:Y:S01]  /*6300*/  BAR.SYNC.DEFER_BLOCKING 0x0 ;  /* 0x0000000000007b1d */ /* 0x000fe20000010000 */
[C---:B------:R-:W-:Y:S05]  /*6310*/  HMMA.16816.F32 R8, R152.reuse, R170, R8 ;  /* 0x000000aa9808723c */ /* 0x040fea0000001808 */
[C---:B------:R-:W-:Y:S02]  /*6320*/  ISETP.GT.AND P6, PT, R2.reuse, RZ, PT ;  /* 0x000000ff0200720c */ /* 0x040fe40003fc4270 */
[----:B------:R-:W-:Y:S01]  /*6330*/  ISETP.GT.AND P5, PT, R2, 0x1, PT ;  /* 0x000000010200780c */ /* 0x000fe20003fa4270 */
[C---:B------:R-:W-:Y:S03]  /*6340*/  HMMA.16816.F32 R12, R152.reuse, R140, R12 ;  /* 0x0000008c980c723c */ /* 0x040fe6000000180c */
[C---:B------:R-:W-:Y:S02]  /*6350*/  ISETP.GT.AND P1, PT, R0.reuse, RZ, PT ;  /* 0x000000ff0000720c */ /* 0x040fe40003f24270 */
[----:B------:R-:W-:Y:S02]  /*6360*/  ISETP.GT.AND P0, PT, R0, 0x1, PT ;  /* 0x000000010000780c */ /* 0x000fe40003f04270 */
[----:B------:R-:W-:Y:S01]  /*6370*/  FSEL R4, R4, -INF , P6 ;  /* 0xff80000004047808 */ /* 0x000fe20003000000 */
[C---:B------:R-:W-:Y:S03]  /*6380*/  HMMA.16816.F32 R16, R152.reuse, R142, R16 ;  /* 0x0000008e9810723c */ /* 0x040fe60000001810 */
[----:B------:R-:W-:Y:S02]  /*6390*/  ISETP.GT.AND P6, PT, R2, 0x8, PT ;  /* 0x000000080200780c */ /* 0x000fe40003fc4270 */
[----:B------:R-:W-:Y:S02]  /*63a0*/  FSEL R5, R5, -INF , P5 ;  /* 0xff80000005057808 */ /* 0x000fe40002800000 */
[----:B-1----:R-:W-:Y:S01]  /*63b0*/  FMNMX.FTZ R3, R4, R126, !PT ;  /* 0x0000007e04037209 */ /* 0x002fe20007810000 */
[C---:B--2---:R-:W-:Y:S03]  /*63c0*/  HMMA.16816.F32 R20, R152.reuse, R136, R20 ;  /* 0x000000889814723c */ /* 0x044fe60000001814 */
[----:B------:R-:W-:Y:S02]  /*63d0*/  ISETP.GT.AND P5, PT, R2, 0x9, PT ;  /* 0x000000090200780c */ /* 0x000fe40003fa4270 */
[----:B------:R-:W-:Y:S02]  /*63e0*/  FSEL R8, R8, -INF , P6 ;  /* 0xff80000008087808 */ /* 0x000fe40003000000 */
[----:B------:R-:W-:Y:S01]  /*63f0*/  FMNMX.FTZ R3, R5, R3, !PT ;  /* 0x0000000305037209 */ /* 0x000fe20007810000 */
[C---:B------:R-:W-:Y:S03]  /*6400*/  HMMA.16816.F32 R24, R152.reuse, R138, R24 ;  /* 0x0000008a9818723c */ /* 0x040fe60000001818 */
[----:B------:R-:W-:Y:S02]  /*6410*/  ISETP.GT.AND P6, PT, R2, 0x10, PT ;  /* 0x000000100200780c */ /* 0x000fe40003fc4270 */
[----:B------:R-:W-:Y:S02]  /*6420*/  FSEL R9, R9, -INF , P5 ;  /* 0xff80000009097808 */ /* 0x000fe40002800000 */
[----:B------:R-:W-:Y:S01]  /*6430*/  FMNMX.FTZ R3, R8, R3, !PT ;  /* 0x0000000308037209 */ /* 0x000fe20007810000 */
[C---:B---3--:R-:W-:Y:S03]  /*6440*/  HMMA.16816.F32 R28, R152.reuse, R144, R28 ;  /* 0x00000090981c723c */ /* 0x048fe6000000181c */
[----:B------:R-:W-:Y:S02]  /*6450*/  ISETP.GT.AND P5, PT, R2, 0x11, PT ;  /* 0x000000110200780c */ /* 0x000fe40003fa4270 */
[----:B------:R-:W-:Y:S02]  /*6460*/  FSEL R140, R12, -INF , P6 ;  /* 0xff8000000c8c7808 */ /* 0x000fe40003000000 */
[----:B------:R-:W-:Y:S01]  /*6470*/  FSEL R6, R6, -INF , P1 ;  /* 0xff80000006067808 */ /* 0x000fe20000800000 */
[----:B------:R-:W-:Y:S03]  /*6480*/  HMMA.16816.F32 R32, R152, R146, R32 ;  /* 0x000000929820723c */ /* 0x000fe60000001820 */
[----:B------:R-:W-:Y:S02]  /*6490*/  ISETP.GT.AND P1, PT, R0, 0x8, PT ;  /* 0x000000080000780c */ /* 0x000fe40003f24270 */
[----:B------:R-:W-:Y:S02]  /*64a0*/  FMNMX.FTZ R3, R9, R3, !PT ;  /* 0x0000000309037209 */ /* 0x000fe40007810000 */
        /* <DEDUP_REMOVED lines=9> */
[----:B------:R-:W-:Y:S02]  /*6540*/  FSEL R142, R14, -INF , P1 ;  /* 0xff8000000e8e7808 */ /* 0x000fe40000800000 */
[----:B------:R-:W-:Y:S02]  /*6550*/  FSEL R148, R16, -INF , P6 ;  /* 0xff80000010947808 */ /* 0x000fe40003000000 */
[----:B------:R-:W-:Y:S02]  /*6560*/  FMNMX.FTZ R125, R141, R125, !PT ;  /* 0x0000007d8d7d7209 */ /* 0x000fe40007810000 */
[----:B------:R-:W-:Y:S02]  /*6570*/  FSEL R11, R11, -INF , P0 ;  /* 0xff8000000b0b7808 */ /* 0x000fe40000000000 */
[----:B------:R-:W-:Y:S02]  /*6580*/  ISETP.GT.AND P0, PT, R0, 0x11, PT ;  /* 0x000000110000780c */ /* 0x000fe40003f04270 */
[----:B------:R-:W-:Y:S02]  /*6590*/  ISETP.GT.AND P5, PT, R2, 0x19, PT ;  /* 0x000000190200780c */ /* 0x000fe40003fa4270 */
[----:B------:R-:W-:Y:S02]  /*65a0*/  ISETP.GT.AND P1, PT, R0, 0x18, PT ;  /* 0x000000180000780c */ /* 0x000fe40003f24270 */
[----:B------:R-:W-:Y:S02]  /*65b0*/  FMNMX.FTZ R3, R10, R3, !PT ;  /* 0x000000030a037209 */ /* 0x000fe40007810000 */
[----:B------:R-:W-:Y:S02]  /*65c0*/  FSEL R143, R15, -INF , P0 ;  /* 0xff8000000f8f7808 */ /* 0x000fe40000000000 */
[----:B------:R-:W-:Y:S01]  /*65d0*/  FSEL R149, R17, -INF , P5 ;  /* 0xff80000011957808 */ /* 0x000fe20002800000 */
[----:B------:R-:W-:Y:S01]  /*65e0*/  LDSM.16.MT88.4 R12, [R156] ;  /* 0x000000009c0c783b */ /* 0x000fe20000004200 */
        /* <DEDUP_REMOVED lines=9> */
[----:B------:R-:W-:Y:S02]  /*6680*/  FMNMX.FTZ R3, R142, R3, !PT ;  /* 0x000000038e037209 */ /* 0x000fe40007810000 */
[----:B------:R-:W-:Y:S02]  /*6690*/  ISETP.GT.AND P6, PT, R0, 0x20, PT ;  /* 0x000000200000780c */ /* 0x000fe40003fc4270 */
[C---:B------:R-:W-:Y:S02]  /*66a0*/  ISETP.GT.AND P5, PT, R2.reuse, 0x28, PT ;  /* 0x000000280200780c */ /* 0x040fe40003fa4270 */
[----:B------:R-:W-:Y:S02]  /*66b0*/  ISETP.GT.AND P1, PT, R2, 0x29, PT ;  /* 0x000000290200780c */ /* 0x000fe40003f24270 */
[----:B------:R-:W-:Y:S02]  /*66c0*/  FSEL R152, R21, -INF , P0 ;  /* 0xff80000015987808 */ /* 0x000fe40000000000 */
[----:B------:R-:W-:Y:S02]  /*66d0*/  FMNMX.FTZ R125, R146, R125, !PT ;  /* 0x0000007d927d7209 */ /* 0x000fe40007810000 */
[----:B------:R-:W-:Y:S02]  /*66e0*/  FSEL R153, R22, -INF , P6 ;  /* 0xff80000016997808 */ /* 0x000fe40003000000 */
[----:B------:R-:W-:Y:S02]  /*66f0*/  FSEL R155, R24, -INF , P5 ;  /* 0xff800000189b7808 */ /* 0x000fe40002800000 */
[----:B------:R-:W-:Y:S02]  /*6700*/  FSEL R157, R25, -INF , P1 ;  /* 0xff800000199d7808 */ /* 0x000fe40000800000 */
[C---:B------:R-:W-:Y:S02]  /*6710*/  ISETP.GT.AND P0, PT, R2.reuse, 0x30, PT ;  /* 0x000000300200780c */ /* 0x040fe40003f04270 */
[C---:B------:R-:W-:Y:S02]  /*6720*/  ISETP.GT.AND P6, PT, R2.reuse, 0x31, PT ;  /* 0x000000310200780c */ /* 0x040fe40003fc4270 */
[C---:B------:R-:W-:Y:S02]  /*6730*/  ISETP.GT.AND P5, PT, R2.reuse, 0x38, PT ;  /* 0x000000380200780c */ /* 0x040fe40003fa4270 */
[----:B------:R-:W-:Y:S02]  /*6740*/  ISETP.GT.AND P1, PT, R2, 0x39, PT ;  /* 0x000000390200780c */ /* 0x000fe40003f24270 */
[----:B------:R-:W-:Y:S02]  /*6750*/  FMNMX.FTZ R2, R143, R3, !PT ;  /* 0x000000038f027209 */ /* 0x000fe40007810000 */
[----:B------:R-:W-:Y:S02]  /*6760*/  FMNMX.FTZ R125, R152, R125, !PT ;  /* 0x0000007d987d7209 */ /* 0x000fe40007810000 */
[----:B------:R-:W-:Y:S02]  /*6770*/  FMNMX.FTZ R2, R150, R2, !PT ;  /* 0x0000000296027209 */ /* 0x000fe40007810000 */
[----:B------:R-:W-:Y:S02]  /*6780*/  FMNMX.FTZ R125, R155, R125, !PT ;  /* 0x0000007d9b7d7209 */ /* 0x000fe40007810000 */
[----:B------:R-:W-:Y:S02]  /*6790*/  FSEL R160, R28, -INF , P0 ;  /* 0xff8000001ca07808 */ /* 0x000fe40000000000 */
[----:B------:R-:W-:Y:S02]  /*67a0*/  FMNMX.FTZ R2, R151, R2, !PT ;  /* 0x0000000297027209 */ /* 0x000fe40007810000 */
[C---:B------:R-:W-:Y:S02]  /*67b0*/  ISETP.GT.AND P0, PT, R0.reuse, 0x21, PT ;  /* 0x000000210000780c */ /* 0x040fe40003f04270 */
[----:B------:R-:W-:Y:S02]  /*67c0*/  FMNMX.FTZ R125, R157, R125, !PT ;  /* 0x0000007d9d7d7209 */ /* 0x000fe40007810000 */
[----:B------:R-:W-:Y:S02]  /*67d0*/  FSEL R147, R23, -INF , P0 ;  /* 0xff80000017937808 */ /* 0x000fe40000000000 */
[----:B------:R-:W-:Y:S02]  /*67e0*/  FMNMX.FTZ R2, R153, R2, !PT ;  /* 0x0000000299027209 */ /* 0x000fe40007810000 */
[----:B------:R-:W-:Y:S02]  /*67f0*/  ISETP.GT.AND P0, PT, R0, 0x28, PT ;  /* 0x000000280000780c */ /* 0x000fe40003f04270 */
[----:B------:R-:W-:Y:S02]  /*6800*/  FSEL R161, R29, -INF , P6 ;  /* 0xff8000001da17808 */ /* 0x000fe40003000000 */
[----:B------:R-:W-:Y:S02]  /*6810*/  FMNMX.FTZ R125, R160, R125, !PT ;  /* 0x0000007da07d7209 */ /* 0x000fe40007810000 */
[----:B------:R-:W-:Y:S02]  /*6820*/  FSEL R154, R26, -INF , P0 ;  /* 0xff8000001a9a7808 */ /* 0x000fe40000000000 */
[----:B------:R-:W-:Y:S02]  /*6830*/  FMNMX.FTZ R2, R147, R2, !PT ;  /* 0x0000000293027209 */ /* 0x000fe40007810000 */
[----:B------:R-:W-:Y:S02]  /*6840*/  FSEL R199, R33, -INF , P1 ;  /* 0xff80000021c77808 */ /* 0x000fe40000800000 */
[----:B------:R-:W-:Y:S02]  /*6850*/  ISETP.GT.AND P1, PT, R0, 0x29, PT ;  /* 0x000000290000780c */ /* 0x000fe40003f24270 */
[----:B------:R-:W-:Y:S02]  /*6860*/  FSEL R163, R32, -INF , P5 ;  /* 0xff80000020a37808 */ /* 0x000fe40002800000 */
[----:B------:R-:W-:Y:S02]  /*6870*/  FMNMX.FTZ R125, R161, R125, !PT ;  /* 0x0000007da17d7209 */ /* 0x000fe40007810000 */
[----:B------:R-:W-:Y:S02]  /*6880*/  FSEL R158, R27, -INF , P1 ;  /* 0xff8000001b9e7808 */ /* 0x000fe40000800000 */
[----:B------:R-:W-:Y:S02]  /*6890*/  FMNMX.FTZ R2, R154, R2, !PT ;  /* 0x000000029a027209 */ /* 0x000fe40007810000 */
[----:B------:R-:W-:Y:S02]  /*68a0*/  ISETP.GT.AND P1, PT, R0, 0x30, PT ;  /* 0x000000300000780c */ /* 0x000fe40003f24270 */
[----:B------:R-:W-:Y:S02]  /*68b0*/  FMNMX.FTZ R125, R163, R125, !PT ;  /* 0x0000007da37d7209 */ /* 0x000fe40007810000 */
[----:B------:R-:W-:Y:S02]  /*68c0*/  FSEL R159, R30, -INF , P1 ;  /* 0xff8000001e9f7808 */ /* 0x000fe40000800000 */
[----:B------:R-:W-:Y:S02]  /*68d0*/  FMNMX.FTZ R2, R158, R2, !PT ;  /* 0x000000029e027209 */ /* 0x000fe40007810000 */
[C---:B------:R-:W-:Y:S02]  /*68e0*/  ISETP.GT.AND P0, PT, R0.reuse, 0x31, PT ;  /* 0x000000310000780c */ /* 0x040fe40003f04270 */
[----:B------:R-:W-:Y:S02]  /*68f0*/  FMNMX.FTZ R125, R199, R125, !PT ;  /* 0x0000007dc77d7209 */ /* 0x000fe40007810000 */
[----:B------:R-:W-:Y:S02]  /*6900*/  FSEL R162, R31, -INF , P0 ;  /* 0xff8000001fa27808 */ /* 0x000fe40000000000 */
[----:B------:R-:W-:Y:S01]  /*6910*/  FMNMX.FTZ R2, R159, R2, !PT ;  /* 0x000000029f027209 */ /* 0x000fe20007810000 */
[----:B------:R-:W1:Y:S01]  /*6920*/  SHFL.BFLY PT, R3, R125, 0x2, 0x1f ;  /* 0x0c401f007d037f89 */ /* 0x000e6200000e0000 */
[C---:B------:R-:W-:Y:S02]  /*6930*/  ISETP.GT.AND P1, PT, R0.reuse, 0x38, PT ;  /* 0x000000380000780c */ /* 0x040fe40003f24270 */
[----:B------:R-:W-:Y:S02]  /*6940*/  ISETP.GT.AND P0, PT, R0, 0x39, PT ;  /* 0x000000390000780c */ /* 0x000fe40003f04270 */
[----:B------:R-:W-:Y:S02]  /*6950*/  FSEL R198, R34, -INF , P1 ;  /* 0xff80000022c67808 */ /* 0x000fe40000800000 */
[----:B------:R-:W-:Y:S02]  /*6960*/  FMNMX.FTZ R0, R162, R2, !PT ;  /* 0x00000002a2007209 */ /* 0x000fe40007810000 */
[----:B------:R-:W-:Y:S02]  /*6970*/  FSEL R200, R35, -INF , P0 ;  /* 0xff80000023c87808 */ /* 0x000fe40000000000 */
[----:B------:R-:W-:Y:S04]  /*6980*/  FMNMX.FTZ R0, R198, R0, !PT ;  /* 0x00000000c6007209 */ /* 0x000fe80007810000 */
        /* <DEDUP_REMOVED lines=10> */
[--C-:B------:R-:W-:Y:S04]  /*6a30*/  FFMA.FTZ R2, R4, c[0x0][0x2d0], -R144.reuse ;  /* 0x0000b40004027a23 */ /* 0x100fe80000010890 */
[----:B------:R1:W-:Y:S01]  /*6a40*/  MUFU.EX2 R209, R2 ;  /* 0x0000000200d17308 */ /* 0x0003e20000000800 */
[----:B--2---:R-:W-:Y:S01]  /*6a50*/  FMNMX.FTZ R124, R0, R124, !PT ;  /* 0x0000007c007c7209 */ /* 0x004fe20007810000 */
[--C-:B------:R-:W-:Y:S03]  /*6a60*/  FFMA.FTZ R0, R8, c[0x0][0x2d0], -R144.reuse ;  /* 0x0000b40008007a23 */ /* 0x100fe60000010890 */
[C---:B------:R-:W-:Y:S01]  /*6a70*/  FSETP.NEU.FTZ.AND P0, PT, R124.reuse, -INF , PT ;  /* 0xff8000007c00780b */ /* 0x040fe20003f1d000 */
[----:B------:R-:W-:Y:S04]  /*6a80*/  FMUL.FTZ R145, R124, c[0x0][0x2d0] ;  /* 0x0000b4007c917a20 */ /* 0x000fe80000410000 */
[----:B------:R2:W-:Y:S01]  /*6a90*/  MUFU.EX2 R207, R0 ;  /* 0x0000000000cf7308 */ /* 0x0005e20000000800 */
[----:B------:R-:W-:Y:S05]  /*6aa0*/  FSEL R145, R145, RZ, P0 ;  /* 0x000000ff91917208 */ /* 0x000fea0000000000 */
[--C-:B------:R-:W-:Y:S04]  /*6ab0*/  FFMA.FTZ R3, R11, c[0x0][0x2d0], -R145.reuse ;  /* 0x0000b4000b037a23 */ /* 0x100fe80000010891 */
[----:B------:R3:W-:Y:S01]  /*6ac0*/  MUFU.EX2 R202, R3 ;  /* 0x0000000300ca7308 */ /* 0x0007e20000000800 */
[--C-:B-1----:R-:W-:Y:S09]  /*6ad0*/  FFMA.FTZ R2, R5, c[0x0][0x2d0], -R144.reuse ;  /* 0x0000b40005027a23 */ /* 0x102ff20000010890 */
[----:B------:R1:W4:Y:S01]  /*6ae0*/  MUFU.EX2 R208, R2 ;  /* 0x0000000200d07308 */ /* 0x0003220000000800 */
[----:B--2---:R-:W-:Y:S09]  /*6af0*/  FFMA.FTZ R0, R9, c[0x0][0x2d0], -R144 ;  /* 0x0000b40009007a23 */ /* 0x004ff20000010890 */
[----:B------:R-:W2:Y:S01]  /*6b00*/  MUFU.EX2 R206, R0 ;  /* 0x0000000000ce7308 */ /* 0x000ea20000000800 */
[----:B---3--:R-:W-:Y:S05]  /*6b10*/  IADD3 R3, R192, R181, RZ ;  /* 0x000000b5c0037210 */ /* 0x008fea0007ffe0ff */
[----:B------:R-:W-:Y:S01]  /*6b20*/  LDSM.16.MT88.4 R28, [R3] ;  /* 0x00000000031c783b */ /* 0x000fe20000004200 */
[----:B-1----:R-:W-:Y:S02]  /*6b30*/  FSEL R2, R125, RZ, P1 ;  /* 0x000000ff7d027208 */ /* 0x002fe40000800000 */
[----:B----4-:R-:W-:Y:S02]  /*6b40*/  F2FP.PACK_AB R136, R208, R209 ;  /* 0x000000d1d088723e */ /* 0x010fe400000000ff */
[----:B------:R-:W-:Y:S01]  /*6b50*/  ISETP.GE.AND P1, PT, R210, 0x1, PT ;  /* 0x00000001d200780c */ /* 0x000fe20003f26270 */
[----:B------:R-:W-:Y:S01]  /*6b60*/  FADD.FTZ R2, -R2, R126 ;  /* 0x0000007e02027221 */ /* 0x000fe20000010100 */
[----:B------:R-:W-:Y:S03]  /*6b70*/  IADD3 R126, R189, R3, RZ ;  /* 0x00000003bd7e7210 */ /* 0x000fe60007ffe0ff */
[----:B------:R-:W-:Y:S01]  /*6b80*/  FMUL.FTZ R2, R2, c[0x0][0x2d0] ;  /* 0x0000b40002027a20 */ /* 0x000fe20000410000 */
[----:B--2---:R-:W-:Y:S01]  /*6b90*/  F2FP.PACK_AB R138, R206, R207 ;  /* 0x000000cfce8a723e */ /* 0x004fe200000000ff */
[--C-:B------:R-:W-:Y:S04]  /*6ba0*/  FFMA.FTZ R0, R6, c[0x0][0x2d0], -R145.reuse ;  /* 0x0000b40006007a23 */ /* 0x100fe80000010891 */
[----:B------:R1:W-:Y:S10]  /*6bb0*/  MUFU.EX2 R205, R0 ;  /* 0x0000000000cd7308 */ /* 0x0003f40000000800 */
[----:B------:R-:W2:Y:S01]  /*6bc0*/  MUFU.EX2 R2, R2 ;  /* 0x0000000200027308 */ /* 0x000ea20000000800 */
[--C-:B-1----:R-:W-:Y:S09]  /*6bd0*/  FFMA.FTZ R0, R7, c[0x0][0x2d0], -R145.reuse ;  /* 0x0000b40007007a23 */ /* 0x102ff20000010891 */
[----:B------:R1:W3:Y:S01]  /*6be0*/  MUFU.EX2 R204, R0 ;  /* 0x0000000000cc7308 */ /* 0x0002e20000000800 */
[C---:B--2---:R-:W-:Y:S02]  /*6bf0*/  FMUL.FTZ R4, R2.reuse, R128 ;  /* 0x0000008002047220 */ /* 0x044fe40000410000 */
[C---:B------:R-:W-:Y:S02]  /*6c00*/  FMUL.FTZ R5, R2.reuse, R129 ;  /* 0x0000008102057220 */ /* 0x040fe40000410000 */
[C---:B------:R-:W-:Y:S02]  /*6c10*/  FMUL.FTZ R8, R2.reuse, R132 ;  /* 0x0000008402087220 */ /* 0x040fe40000410000 */
[C---:B------:R-:W-:Y:S02]  /*6c20*/  FMUL.FTZ R9, R2.reuse, R133 ;  /* 0x0000008502097220 */ /* 0x040fe40000410000 */
[C---:B------:R-:W-:Y:S02]  /*6c30*/  FMUL.FTZ R16, R2.reuse, R104 ;  /* 0x0000006802107220 */ /* 0x040fe40000410000 */
[C---:B------:R-:W-:Y:S02]  /*6c40*/  FMUL.FTZ R17, R2.reuse, R105 ;  /* 0x0000006902117220 */ /* 0x040fe40000410000 */
[C---:B------:R-:W-:Y:S02]  /*6c50*/  FMUL.FTZ R24, R2.reuse, R112 ;  /* 0x0000007002187220 */ /* 0x040fe40000410000 */
[C---:B------:R-:W-:Y:S02]  /*6c60*/  FMUL.FTZ R25, R2.reuse, R113 ;  /* 0x0000007102197220 */ /* 0x040fe40000410000 */
[----:B------:R-:W-:Y:S02]  /*6c70*/  FMUL.FTZ R32, R2, R120 ;  /* 0x0000007802207220 */ /* 0x000fe40000410000 */
[----:B-1----:R-:W-:Y:S01]  /*6c80*/  FFMA.FTZ R0, R10, c[0x0][0x2d0], -R145 ;  /* 0x0000b4000a007a23 */ /* 0x002fe20000010891 */
[----:B---3--:R-:W-:Y:S01]  /*6c90*/  F2FP.PACK_AB R137, R204, R205 ;  /* 0x000000cdcc89723e */ /* 0x008fe200000000ff */
[C---:B------:R-:W-:Y:S02]  /*6ca0*/  FMUL.FTZ R33, R2.reuse, R121 ;  /* 0x0000007902217220 */ /* 0x040fe40000410000 */
[----:B------:R1:W2:Y:S01]  /*6cb0*/  MUFU.EX2 R203, R0 ;  /* 0x0000000000cb7308 */ /* 0x0002a20000000800 */
[C---:B------:R-:W-:Y:S02]  /*6cc0*/  FMUL.FTZ R36, R2.reuse, R36 ;  /* 0x0000002402247220 */ /* 0x040fe40000410000 */
        /* <DEDUP_REMOVED lines=10> */
[----:B------:R-:W-:Y:S01]  /*6d70*/  FMUL.FTZ R57, R2, R57 ;  /* 0x0000003902397220 */ /* 0x000fe20000410000 */
[----:B-1----:R-:W-:Y:S01]  /*6d80*/  FSEL R0, R124, RZ, P0 ;  /* 0x000000ff7c007208 */ /* 0x002fe20000000000 */
[----:B------:R-:W-:Y:S01]  /*6d90*/  FMUL.FTZ R60, R2, R60 ;  /* 0x0000003c023c7220 */ /* 0x000fe20000410000 */
[----:B--2---:R-:W-:Y:S01]  /*6da0*/  F2FP.PACK_AB R139, R202, R203 ;  /* 0x000000cbca8b723e */ /* 0x004fe200000000ff */
[----:B------:R-:W-:Y:S01]  /*6db0*/  FMUL.FTZ R61, R2, R61 ;  /* 0x0000003d023d7220 */ /* 0x000fe20000410000 */
[----:B------:R-:W-:Y:S01]  /*6dc0*/  ISETP.GE.AND P0, PT, R201, 0x2, PT ;  /* 0x00000002c900780c */ /* 0x000fe20003f06270 */
[----:B------:R-:W-:Y:S01]  /*6dd0*/  FADD.FTZ R0, -R0, R127 ;  /* 0x0000007f00007221 */ /* 0x000fe20000010100 */
[----:B------:R-:W-:Y:S01]  /*6de0*/  IADD3 R127, R189, R156, RZ ;  /* 0x0000009cbd7f7210 */ /* 0x000fe20007ffe0ff */
[----:B------:R-:W-:Y:S02]  /*6df0*/  FMUL.FTZ R64, R2, R64 ;  /* 0x0000004002407220 */ /* 0x000fe40000410000 */
[----:B------:R-:W-:Y:S02]  /*6e00*/  FMUL.FTZ R0, R0, c[0x0][0x2d0] ;  /* 0x0000b40000007a20 */ /* 0x000fe40000410000 */
[----:B------:R-:W1:Y:S01]  /*6e10*/  LDSM.16.MT88.4 R20, [R127] ;  /* 0x000000007f14783b */ /* 0x000e620000004200 */
[C---:B------:R-:W-:Y:S02]  /*6e20*/  FMUL.FTZ R65, R2.reuse, R65 ;  /* 0x0000004102417220 */ /* 0x040fe40000410000 */
[C---:B------:R-:W-:Y:S01]  /*6e30*/  FMUL.FTZ R68, R2.reuse, R68 ;  /* 0x0000004402447220 */ /* 0x040fe20000410000 */
[----:B------:R-:W2:Y:S01]  /*6e40*/  MUFU.EX2 R0, R0 ;  /* 0x0000000000007308 */ /* 0x000ea20000000800 */
        /* <DEDUP_REMOVED lines=14> */
[----:B------:R-:W-:Y:S01]  /*6f30*/  LDSM.16.MT88.4 R128, [R156+0x2800] ;  /* 0x002800009c80783b */ /* 0x000fe20000004200 */
[C---:B------:R-:W-:Y:S02]  /*6f40*/  FMUL.FTZ R10, R0.reuse, R134 ;  /* 0x00000086000a7220 */ /* 0x040fe40000410000 */
[C---:B------:R-:W-:Y:S02]  /*6f50*/  FMUL.FTZ R11, R0.reuse, R135 ;  /* 0x00000087000b7220 */ /* 0x040fe40000410000 */
[C---:B------:R-:W-:Y:S03]  /*6f60*/  HMMA.16816.F32 R4, R136.reuse, R12, R4 ;  /* 0x0000000c8804723c */ /* 0x040fe60000001804 */
[----:B------:R-:W-:Y:S02]  /*6f70*/  LDSM.16.MT88.4 R132, [R127+0x2800] ;  /* 0x002800007f84783b */ /* 0x000fe40000004200 */
[----:B------:R-:W-:Y:S02]  /*6f80*/  FMUL.FTZ R18, R0, R106 ;  /* 0x0000006a00127220 */ /* 0x000fe40000410000 */
[C---:B------:R-:W-:Y:S01]  /*6f90*/  FMUL.FTZ R12, R2.reuse, R100 ;  /* 0x00000064020c7220 */ /* 0x040fe20000410000 */
[C---:B------:R-:W-:Y:S04]  /*6fa0*/  HMMA.16816.F32 R8, R136.reuse, R14, R8 ;  /* 0x0000000e8808723c */ /* 0x040fe80000001808 */
[----:B------:R-:W-:Y:S02]  /*6fb0*/  FMUL.FTZ R13, R2, R101 ;  /* 0x00000065020d7220 */ /* 0x000fe40000410000 */
[C---:B------:R-:W-:Y:S02]  /*6fc0*/  FMUL.FTZ R19, R0.reuse, R107 ;  /* 0x0000006b00137220 */ /* 0x040fe40000410000 */
[C---:B------:R-:W-:Y:S01]  /*6fd0*/  FMUL.FTZ R14, R0.reuse, R102 ;  /* 0x00000066000e7220 */ /* 0x040fe20000410000 */
[----:B------:R-:W-:Y:S03]  /*6fe0*/  LDSM.16.MT88.4 R104, [R156+0x2000] ;  /* 0x002000009c68783b */ /* 0x000fe60000004200 */
[C---:B------:R-:W-:Y:S02]  /*6ff0*/  FMUL.FTZ R15, R0.reuse, R103 ;  /* 0x00000067000f7220 */ /* 0x040fe40000410000 */
[C---:B------:R-:W-:Y:S02]  /*7000*/  FMUL.FTZ R26, R0.reuse, R114 ;  /* 0x00000072001a7220 */ /* 0x040fe40000410000 */
[C---:B------:R-:W-:Y:S01]  /*7010*/  FMUL.FTZ R27, R0.reuse, R115 ;  /* 0x00000073001b7220 */ /* 0x040fe20000410000 */
[----:B------:R-:W2:Y:S01]  /*7020*/  LDSM.16.MT88.4 R100, [R126] ;  /* 0x000000007e64783b */ /* 0x000ea20000004200 */
[C---:B------:R-:W-:Y:S01]  /*7030*/  FMUL.FTZ R34, R0.reuse, R122 ;  /* 0x0000007a00227220 */ /* 0x040fe20000410000 */
[C---:B-1----:R-:W-:Y:S03]  /*7040*/  HMMA.16816.F32 R12, R136.reuse, R20, R12 ;  /* 0x00000014880c723c */ /* 0x042fe6000000180c */
[C---:B------:R-:W-:Y:S02]  /*7050*/  FMUL.FTZ R35, R0.reuse, R123 ;  /* 0x0000007b00237220 */ /* 0x040fe40000410000 */
[----:B------:R-:W-:Y:S01]  /*7060*/  FMUL.FTZ R38, R0, R38 ;  /* 0x0000002600267220 */ /* 0x000fe20000410000 */
[----:B------:R-:W-:Y:S01]  /*7070*/  LDSM.16.MT88.4 R112, [R156+0x800] ;  /* 0x000800009c70783b */ /* 0x000fe20000004200 */
[C---:B------:R-:W-:Y:S01]  /*7080*/  FMUL.FTZ R20, R2.reuse, R108 ;  /* 0x0000006c02147220 */ /* 0x040fe20000410000 */
[C---:B------:R-:W-:Y:S04]  /*7090*/  HMMA.16816.F32 R16, R136.reuse, R22, R16 ;  /* 0x000000168810723c */ /* 0x040fe80000001810 */
[----:B------:R-:W-:Y:S02]  /*70a0*/  FMUL.FTZ R21, R2, R109 ;  /* 0x0000006d02157220 */ /* 0x000fe40000410000 */
[C---:B------:R-:W-:Y:S01]  /*70b0*/  FMUL.FTZ R39, R0.reuse, R39 ;  /* 0x0000002700277220 */ /* 0x040fe20000410000 */
[----:B------:R-:W-:Y:S01]  /*70c0*/  LDSM.16.MT88.4 R120, [R126+0x800] ;  /* 0x000800007e78783b */ /* 0x000fe20000004200 */
[C---:B------:R-:W-:Y:S04]  /*70d0*/  FMUL.FTZ R22, R0.reuse, R110 ;  /* 0x0000006e00167220 */ /* 0x040fe80000410000 */
[C---:B------:R-:W-:Y:S02]  /*70e0*/  FMUL.FTZ R23, R0.reuse, R111 ;  /* 0x0000006f00177220 */ /* 0x040fe40000410000 */
[C---:B------:R-:W-:Y:S01]  /*70f0*/  FMUL.FTZ R42, R0.reuse, R42 ;  /* 0x0000002a002a7220 */ /* 0x040fe20000410000 */
[----:B------:R-:W1:Y:S01]  /*7100*/  LDSM.16.MT88.4 R108, [R127+0x2000] ;  /* 0x002000007f6c783b */ /* 0x000e620000004200 */
[C---:B------:R-:W-:Y:S02]  /*7110*/  FMUL.FTZ R43, R0.reuse, R43 ;  /* 0x0000002b002b7220 */ /* 0x040fe40000410000 */
[C---:B------:R-:W-:Y:S01]  /*7120*/  FMUL.FTZ R46, R0.reuse, R46 ;  /* 0x0000002e002e7220 */ /* 0x040fe20000410000 */
[C---:B------:R-:W-:Y:S03]  /*7130*/  HMMA.16816.F32 R20, R136.reuse, R28, R20 ;  /* 0x0000001c8814723c */ /* 0x040fe60000001814 */
        /* <DEDUP_REMOVED lines=33> */
[C---:B------:R-:W-:Y:S01]  /*7350*/  FMUL.FTZ R91, R0.reuse, R91 ;  /* 0x0000005b005b7220 */ /* 0x040fe20000410000 */
[C---:B--2---:R-:W-:Y:S03]  /*7360*/  HMMA.16816.F32 R52, R136.reuse, R100, R52 ;  /* 0x000000648834723c */ /* 0x044fe60000001834 */
[C---:B------:R-:W-:Y:S02]  /*7370*/  FMUL.FTZ R94, R0.reuse, R94 ;  /* 0x0000005e005e7220 */ /* 0x040fe40000410000 */
[----:B------:R-:W-:Y:S02]  /*7380*/  FMUL.FTZ R95, R0, R95 ;  /* 0x0000005f005f7220 */ /* 0x000fe40000410000 */
[--C-:B------:R-:W-:Y:S01]  /*7390*/  FFMA.FTZ R100, R140, c[0x0][0x2d0], -R144.reuse ;  /* 0x0000b4008c647a23 */ /* 0x100fe20000010890 */
[C---:B------:R-:W-:Y:S03]  /*73a0*/  HMMA.16816.F32 R56, R136.reuse, R102, R56 ;  /* 0x000000668838723c */ /* 0x040fe60000001838 */
[----:B------:R2:W4:Y:S01]  /*73b0*/  MUFU.EX2 R197, R100 ;  /* 0x0000006400c57308 */ /* 0x0005220000000800 */
[----:B------:R-:W-:Y:S02]  /*73c0*/  FMUL.FTZ R97, R2, R97 ;  /* 0x0000006102617220 */ /* 0x000fe40000410000 */
[C---:B------:R-:W-:Y:S02]  /*73d0*/  FMUL.FTZ R98, R0.reuse, R98 ;  /* 0x0000006200627220 */ /* 0x040fe40000410000 */
[C---:B---3--:R-:W-:Y:S04]  /*73e0*/  HMMA.16816.F32 R60, R136.reuse, R104, R60 ;  /* 0x00000068883c723c */ /* 0x048fe8000000183c */
[C---:B------:R-:W-:Y:S02]  /*73f0*/  FMUL.FTZ R99, R0.reuse, R99 ;  /* 0x0000006300637220 */ /* 0x040fe40000410000 */
[C---:B------:R-:W-:Y:S02]  /*7400*/  FMUL.FTZ R78, R0.reuse, R78 ;  /* 0x0000004e004e7220 */ /* 0x040fe40000410000 */
[C---:B------:R-:W-:Y:S04]  /*7410*/  HMMA.16816.F32 R64, R136.reuse, R106, R64 ;  /* 0x0000006a8840723c */ /* 0x040fe80000001840 */
[----:B------:R-:W-:Y:S02]  /*7420*/  FFMA.FTZ R104, R141, c[0x0][0x2d0], -R144 ;  /* 0x0000b4008d687a23 */ /* 0x000fe40000010890 */
[----:B------:R-:W-:Y:S02]  /*7430*/  FMUL.FTZ R79, R0, R79 ;  /* 0x0000004f004f7220 */ /* 0x000fe40000410000 */
[C---:B-1----:R-:W-:Y:S01]  /*7440*/  HMMA.16816.F32 R68, R136.reuse, R108, R68 ;  /* 0x0000006c8844723c */ /* 0x042fe20000001844 */
[----:B------:R1:W3:Y:S01]  /*7450*/  MUFU.EX2 R196, R104 ;  /* 0x0000006800c47308 */ /* 0x0002e20000000800 */
[----:B--2---:R-:W2:Y:S02]  /*7460*/  LDSM.16.MT88.4 R100, [R127+0x4000] ;  /* 0x004000007f64783b */ /* 0x004ea40000004200 */
[C---:B------:R-:W-:Y:S02]  /*7470*/  FMUL.FTZ R80, R2.reuse, R80 ;  /* 0x0000005002507220 */ /* 0x040fe40000410000 */
[----:B------:R-:W-:Y:S02]  /*7480*/  FMUL.FTZ R81, R2, R81 ;  /* 0x0000005102517220 */ /* 0x000fe40000410000 */
[C---:B------:R-:W-:Y:S04]  /*7490*/  HMMA.16816.F32 R72, R136.reuse, R110, R72 ;  /* 0x0000006e8848723c */ /* 0x040fe80000001848 */
[----:B------:R-:W-:Y:S02]  /*74a0*/  FFMA.FTZ R108, R143, c[0x0][0x2d0], -R145 ;  /* 0x0000b4008f6c7a23 */ /* 0x000fe40000010891 */
[C---:B------:R-:W-:Y:S02]  /*74b0*/  FMUL.FTZ R82, R0.reuse, R82 ;  /* 0x0000005200527220 */ /* 0x040fe40000410000 */
[----:B------:R5:W-:Y:S01]  /*74c0*/  MUFU.EX2 R180, R108 ;  /* 0x0000006c00b47308 */ /* 0x000be20000000800 */
[----:B------:R-:W-:Y:S03]  /*74d0*/  FMUL.FTZ R83, R0, R83 ;  /* 0x0000005300537220 */ /* 0x000fe60000410000 */
[----:B------:R-:W-:Y:S02]  /*74e0*/  FFMA.FTZ R2, R2, R214, R209 ;  /* 0x000000d602027223 */ /* 0x000fe400000100d1 */
[----:B------:R-:W-:Y:S02]  /*74f0*/  FFMA.FTZ R0, R0, R215, R205 ;  /* 0x000000d700007223 */ /* 0x000fe400000100cd */
[----:B------:R-:W-:Y:S02]  /*7500*/  FADD.FTZ R2, R208, R2 ;  /* 0x00000002d0027221 */ /* 0x000fe40000010000 */
[--C-:B-1----:R-:W-:Y:S02]  /*7510*/  FFMA.FTZ R104, R142, c[0x0][0x2d0], -R145.reuse ;  /* 0x0000b4008e687a23 */ /* 0x102fe40000010891 */
[----:B------:R-:W-:Y:S01]  /*7520*/  LDSM.16.MT88.4 R140, [R3+0x2800] ;  /* 0x00280000038c783b */ /* 0x000fe20000004200 */
[----:B------:R-:W-:Y:S01]  /*7530*/  FADD.FTZ R0, R204, R0 ;  /* 0x00000000cc007221 */ /* 0x000fe20000010000 */
[----:B------:R1:W1:Y:S01]  /*7540*/  MUFU.EX2 R181, R104 ;  /* 0x0000006800b57308 */ /* 0x0002620000000800 */
[----:B------:R-:W-:Y:S02]  /*7550*/  FADD.FTZ R2, R207, R2 ;  /* 0x00000002cf027221 */ /* 0x000fe40000010000 */
[----:B------:R-:W-:Y:S02]  /*7560*/  FADD.FTZ R0, R203, R0 ;  /* 0x00000000cb007221 */ /* 0x000fe40000010000 */
[----:B------:R-:W-:Y:S02]  /*7570*/  FADD.FTZ R2, R206, R2 ;  /* 0x00000002ce027221 */ /* 0x000fe40000010000 */
[----:B------:R-:W-:Y:S02]  /*7580*/  FADD.FTZ R0, R202, R0 ;  /* 0x00000000ca007221 */ /* 0x000fe40000010000 */
[----:B----4-:R-:W-:Y:S02]  /*7590*/  FADD.FTZ R2, R197, R2 ;  /* 0x00000002c5027221 */ /* 0x010fe40000010000 */
[----:B-----5:R-:W-:Y:S01]  /*75a0*/  FFMA.FTZ R108, R148, c[0x0][0x2d0], -R144 ;  /* 0x0000b400946c7a23 */ /* 0x020fe20000010890 */
[C---:B--2---:R-:W-:Y:S03]  /*75b0*/  HMMA.16816.F32 R76, R136.reuse, R100, R76 ;  /* 0x00000064884c723c */ /* 0x044fe6000000184c */
[----:B------:R2:W4:Y:S01]  /*75c0*/  MUFU.EX2 R179, R108 ;  /* 0x0000006c00b37308 */ /* 0x0005220000000800 */
[----:B---3--:R-:W-:Y:S03]  /*75d0*/  FADD.FTZ R2, R196, R2 ;  /* 0x00000002c4027221 */ /* 0x008fe60000010000 */
[----:B------:R-:W-:Y:S01]  /*75e0*/  FFMA.FTZ R100, R149, c[0x0][0x2d0], -R144 ;  /* 0x0000b40095647a23 */ /* 0x000fe20000010890 */
[C---:B------:R-:W-:Y:S01]  /*75f0*/  HMMA.16816.F32 R80, R136.reuse, R102, R80 ;  /* 0x000000668850723c */ /* 0x040fe20000001850 */
[----:B-1----:R-:W1:Y:S04]  /*7600*/  LDSM.16.MT88.4 R104, [R3+0x4000] ;  /* 0x004000000368783b */ /* 0x002e680000004200 */
[----:B------:R3:W5:Y:S01]  /*7610*/  MUFU.EX2 R178, R100 ;  /* 0x0000006400b27308 */ /* 0x0007620000000800 */
[C---:B------:R-:W-:Y:S01]  /*7620*/  F2FP.PACK_AB R101, R180.reuse, R181 ;  /* 0x000000b5b465723e */ /* 0x040fe200000000ff */
[----:B------:R-:W-:Y:S05]  /*7630*/  FADD.FTZ R0, R181, R0 ;  /* 0x00000000b5007221 */ /* 0x000fea0000010000 */
[----:B------:R-:W-:Y:S01]  /*7640*/  FADD.FTZ R0, R180, R0 ;  /* 0x00000000b4007221 */ /* 0x000fe20000010000 */
[----:B--2---:R-:W2:Y:S01]  /*7650*/  LDSM.16.MT88.4 R108, [R126+0x4000] ;  /* 0x004000007e6c783b */ /* 0x004ea20000004200 */
[----:B----4-:R-:W-:Y:S02]  /*7660*/  FADD.FTZ R2, R179, R2 ;  /* 0x00000002b3027221 */ /* 0x010fe40000010000 */
[--C-:B---3--:R-:W-:Y:S01]  /*7670*/  FFMA.FTZ R100, R150, c[0x0][0x2d0], -R145.reuse ;  /* 0x0000b40096647a23 */ /* 0x108fe20000010891 */
[C---:B-----5:R-:W-:Y:S01]  /*7680*/  F2FP.PACK_AB R102, R178.reuse, R179 ;  /* 0x000000b3b266723e */ /* 0x060fe200000000ff */
[----:B------:R-:W-:Y:S02]  /*7690*/  FADD.FTZ R2, R178, R2 ;  /* 0x00000002b2027221 */ /* 0x000fe40000010000 */
[----:B------:R3:W4:Y:S01]  /*76a0*/  MUFU.EX2 R177, R100 ;  /* 0x0000006400b17308 */ /* 0x0007220000000800 */
[C---:B-1----:R-:W-:Y:S08]  /*76b0*/  HMMA.16816.F32 R84, R136.reuse, R104, R84 ;  /* 0x000000688854723c */ /* 0x042ff00000001854 */
[C---:B------:R-:W-:Y:S01]  /*76c0*/  HMMA.16816.F32 R88, R136.reuse, R106, R88 ;  /* 0x0000006a8858723c */ /* 0x040fe20000001858 */
[----:B------:R-:W1:Y:S03]  /*76d0*/  LDSM.16.MT88.4 R104, [R127+0x800] ;  /* 0x000800007f68783b */ /* 0x000e660000004200 */
[--C-:B---3--:R-:W-:Y:S02]  /*76e0*/  FFMA.FTZ R100, R151, c[0x0][0x2d0], -R145.reuse ;  /* 0x0000b40097647a23 */ /* 0x108fe40000010891 */
[----:B----4-:R-:W-:Y:S02]  /*76f0*/  FADD.FTZ R0, R177, R0 ;  /* 0x00000000b1007221 */ /* 0x010fe40000010000 */
[C---:B--2---:R-:W-:Y:S01]  /*7700*/  HMMA.16816.F32 R92, R136.reuse, R108, R92 ;  /* 0x0000006c885c723c */ /* 0x044fe2000000185c */
[----:B------:R2:W3:Y:S01]  /*7710*/  MUFU.EX2 R176, R100 ;  /* 0x0000006400b07308 */ /* 0x0004e20000000800 */
[----:B------:R-:W-:Y:S06]  /*7720*/  LDSM.16.MT88.4 R148, [R3+0x3800] ;  /* 0x003800000394783b */ /* 0x000fec0000004200 */
[----:B------:R-:W-:Y:S02]  /*7730*/  HMMA.16816.F32 R96, R136, R110, R96 ;  /* 0x0000006e8860723c */ /* 0x000fe40000001860 */
[----:B------:R-:W4:Y:S02]  /*7740*/  LDSM.16.MT88.4 R108, [R126+0x2800] ;  /* 0x002800007e6c783b */ /* 0x000f240000004200 */
[----:B--2---:R-:W-:Y:S01]  /*7750*/  F2FP.PACK_AB R100, R196, R197 ;  /* 0x000000c5c464723e */ /* 0x004fe200000000ff */
[C---:B---3--:R-:W-:Y:S01]  /*7760*/  FADD.FTZ R0, R176.reuse, R0 ;  /* 0x00000000b0007221 */ /* 0x048fe20000010000 */
[----:B------:R-:W-:Y:S07]  /*7770*/  F2FP.PACK_AB R103, R176, R177 ;  /* 0x000000b1b067723e */ /* 0x000fee00000000ff */
[C---:B------:R-:W-:Y:S08]  /*7780*/  HMMA.16816.F32 R4, R100.reuse, R112, R4 ;  /* 0x000000706404723c */ /* 0x040ff00000001804 */
[C---:B------:R-:W-:Y:S01]  /*7790*/  HMMA.16816.F32 R8, R100.reuse, R114, R8 ;  /* 0x000000726408723c */ /* 0x040fe20000001808 */
[----:B------:R-:W-:Y:S07]  /*77a0*/  LDSM.16.MT88.4 R112, [R127+0x4800] ;  /* 0x004800007f70783b */ /* 0x000fee0000004200 */
[C---:B-1----:R-:W-:Y:S08]  /*77b0*/  HMMA.16816.F32 R12, R100.reuse, R104, R12 ;  /* 0x00000068640c723c */ /* 0x042ff0000000180c */
        /* <DEDUP_REMOVED lines=21> */
[----:B---3--:R-:W-:Y:S02]  /*7910*/  FADD.FTZ R2, R174, R2 ;  /* 0x00000002ae027221 */ /* 0x008fe40000010000 */
[C---:B------:R-:W-:Y:S01]  /*7920*/  HMMA.16816.F32 R56, R100.reuse, R142, R56 ;  /* 0x0000008e6438723c */ /* 0x040fe20000001838 */
[----:B------:R-:W-:Y:S01]  /*7930*/  LDSM.16.MT88.4 R140, [R156+0x3800] ;  /* 0x003800009c8c783b */ /* 0x000fe20000004200 */
[----:B------:R2:W-:Y:S06]  /*7940*/  MUFU.EX2 R172, R116 ;  /* 0x0000007400ac7308 */ /* 0x0005ec0000000800 */
[C---:B----4-:R-:W-:Y:S01]  /*7950*/  HMMA.16816.F32 R60, R100.reuse, R108, R60 ;  /* 0x0000006c643c723c */ /* 0x050fe2000000183c */
[----:B-----5:R-:W-:Y:S06]  /*7960*/  LDSM.16.MT88.4 R128, [R126+0x1000] ;  /* 0x001000007e80783b */ /* 0x020fec0000004200 */
        /* <DEDUP_REMOVED lines=55> */
[C---:B------:R-:W-:Y:S01]  /*7ce0*/  HMMA.16816.F32 R56, R100.reuse, R106, R56 ;  /* 0x0000006a6438723c */ /* 0x040fe20000001838 */
[----:B------:R-:W-:Y:S02]  /*7cf0*/  LDSM.16.MT88.4 R156, [R156+0x5800] ;  /* 0x005800009c9c783b */ /* 0x000fe40000004200 */
        /* <DEDUP_REMOVED lines=21> */
[----:B------:R2:W5:Y:S01]  /*7e50*/  MUFU.EX2 R162, R144 ;  /* 0x0000009000a27308 */ /* 0x0005620000000800 */
[C---:B-1----:R-:W-:Y:S01]  /*7e60*/  HMMA.16816.F32 R84, R100.reuse, R104, R84 ;  /* 0x000000686454723c */ /* 0x042fe20000001854 */
[----:B------:R-:W-:Y:S02]  /*7e70*/  LDSM.16.MT88.4 R116, [R3+0x1800] ;  /* 0x001800000374783b */ /* 0x000fe40000004200 */
[----:B----4-:R-:W-:Y:S05]  /*7e80*/  F2FP.PACK_AB R139, R160, R161 ;  /* 0x000000a1a08b723e */ /* 0x010fea00000000ff */
[C---:B------:R-:W-:Y:S01]  /*7e90*/  HMMA.16816.F32 R88, R100.reuse, R106, R88 ;  /* 0x0000006a6458723c */ /* 0x040fe20000001858 */
[----:B---3--:R-:W1:Y:S08]  /*7ea0*/  LDSM.16.MT88.4 R112, [R126+0x5000] ;  /* 0x005000007e70783b */ /* 0x008e700000004200 */
[----:B--2---:R-:W2:Y:S03]  /*7eb0*/  LDSM.16.MT88.4 R144, [R127+0x3800] ;  /* 0x003800007f90783b */ /* 0x004ea60000004200 */
[----:B-----5:R-:W-:Y:S01]  /*7ec0*/  F2FP.PACK_AB R138, R162, R163 ;  /* 0x000000a3a28a723e */ /* 0x020fe200000000ff */
        /* <DEDUP_REMOVED lines=45> */
[C---:B------:R-:W-:Y:S01]  /*81a0*/  IMAD.SHL.U32 R18, R213.reuse, 0x2, RZ ;  /* 0x00000002d5127824 */ /* 0x040fe200078e00ff */
[----:B------:R-:W-:Y:S01]  /*81b0*/  IADD3 R2, R2, -0x80, RZ ;  /* 0xffffff8002027810 */ /* 0x000fe20007ffe0ff */
[----:B------:R-:W-:Y:S01]  /*81c0*/  IMAD.SHL.U32 R17, R212, 0x2, RZ ;  /* 0x00000002d4117824 */ /* 0x000fe200078e00ff */
[----:B------:R-:W-:Y:S01]  /*81d0*/  SHF.L.U64.HI R15, R213, 0x1, R233 ;  /* 0x00000001d50f7819 */ /* 0x000fe200000102e9 */
[C---:B------:R-:W-:Y:S01]  /*81e0*/  IMAD.SHL.U32 R16, R195.reuse, 0x2, RZ ;  /* 0x00000002c3107824 */ /* 0x040fe200078e00ff */
        /* <DEDUP_REMOVED lines=29> */
.L_x_2807:
[----:B------:R-:W-:-:S05]  /*83c0*/  BRA.DIV ~URZ, `(.L_x_2748) ;  /* 0x000067027f007947 */ /* 0x000fca000b800000 */
[----:B------:R-:W3:Y:S01]  /*83d0*/  SHFL.IDX PT, R2, R12, RZ, 0x181f ;  /* 0x00181fff0c027589 */ /* 0x000ee200000e0000 */
[----:B------:R-:W-:Y:S01]  /*83e0*/  ISETP.GE.AND P5, PT, R195, c[0x0][0x1d4], PT ;  /* 0x00007500c3007a0c */ /* 0x000fe20003fa6270 */
[----:B------:R-:W-:Y:S01]  /*83f0*/  IMAD R0, R210, 0x6000, R232 ;  /* 0x00006000d2007824 */ /* 0x000fe200078e02e8 */
[----:B------:R-:W-:Y:S02]  /*8400*/  ISETP.GE.AND P1, PT, R212, c[0x0][0x1d4], PT ;  /* 0x00007500d4007a0c */ /* 0x000fe40003f26270 */
[C---:B---3--:R-:W-:Y:S02]  /*8410*/  IADD3 R8, P0, R2.reuse, R16, RZ ;  /* 0x0000001002087210 */ /* 0x048fe40007f1e0ff */
[----:B------:R-:W-:Y:S03]  /*8420*/  IADD3 R6, P6, R2, R17, RZ ;  /* 0x0000001102067210 */ /* 0x000fe60007fde0ff */
[C---:B--2---:R-:W-:Y:S01]  /*8430*/  IMAD.X R9, R4.reuse, 0x1, R13, P0 ;  /* 0x0000000104097824 */ /* 0x044fe200000e060d */
        /* <DEDUP_REMOVED lines=14> */
.L_x_2808:
        /* <DEDUP_REMOVED lines=21> */
.L_x_2746:
[----:B------:R-:W-:Y:S05]  /*8670*/  BSYNC B0 ;  /* 0x0000000000007941 */ /* 0x000fea0003800000 */
.L_x_2745:
[C---:B------:R-:W-:Y:S01]  /*8680*/  ISETP.GT.AND P0, PT, R201.reuse, R219, PT ;  /* 0x000000dbc900720c */ /* 0x040fe20003f04270 */
[----:B------:R-:W0:Y:S01]  /*8690*/  LDGDEPBAR ;  /* 0x00000000000079af */ /* 0x000e220000000000 */
[----:B------:R-:W-:Y:S01]  /*86a0*/  IADD3 R178, R201, -0x1, RZ ;  /* 0xffffffffc9b27810 */ /* 0x000fe20007ffe0ff */
[----:B------:R-:W-:Y:S01]  /*86b0*/  IMAD.MOV.U32 R127, RZ, RZ, R124 ;  /* 0x000000ffff7f7224 */ /* 0x000fe200078e007c */
[C---:B------:R-:W-:Y:S01]  /*86c0*/  ISETP.GE.AND P1, PT, R182.reuse, 0x1, PT ;  /* 0x00000001b600780c */ /* 0x040fe20003f26270 */
[----:B------:R-:W-:Y:S01]  /*86d0*/  IMAD.MOV.U32 R126, RZ, RZ, R125 ;  /* 0x000000ffff7e7224 */ /* 0x000fe200078e007d */
[----:B------:R-:W-:Y:S01]  /*86e0*/  IADD3 R182, R182, 0x1, RZ ;  /* 0x00000001b6b67810 */ /* 0x000fe20007ffe0ff */
[----:B------:R-:W-:Y:S03]  /*86f0*/  IMAD.MOV.U32 R201, RZ, RZ, R178 ;  /* 0x000000ffffc97224 */ /* 0x000fe600078e00b2 */
[----:B------:R-:W-:Y:S03]  /*8700*/  SEL R182, R182, RZ, !P1 ;  /* 0x000000ffb6b67207 */ /* 0x000fe60004800000 */
[----:B-1----:R-:W-:-:S05]  /*8710*/  @P0 BRA `(.L_x_2749) ;  /* 0xffffcc7000000947 */ /* 0x002fca000383ffff */
.L_x_2740:
[----:B------:R-:W-:Y:S01]  /*8720*/  ISETP.GE.AND P0, PT, R178, RZ, PT ;  /* 0x000000ffb200720c */ /* 0x000fe20003f06270 */
[----:B------:R-:W-:Y:S01]  /*8730*/  IMAD.MOV.U32 R200, RZ, RZ, 0x1f ;  /* 0x0000001fffc87424 */ /* 0x000fe200078e00ff */
[----:B------:R-:W-:-:S11]  /*8740*/  MOV R199, 0xffffffff ;  /* 0xffffffff00c77802 */ /* 0x000fd60000000f00 */
[----:B------:R-:W-:Y:S05]  /*8750*/  @!P0 BRA `(.L_x_2750) ;  /* 0x00002e8000008947 */ /* 0x000fea0003800000 */
[----:B------:R-:W-:Y:S02]  /*8760*/  MOV R126, R124 ;  /* 0x0000007c007e7202 */ /* 0x000fe40000000f00 */
[----:B------:R-:W-:Y:S02]  /*8770*/  MOV R0, R125 ;  /* 0x0000007d00007202 */ /* 0x000fe40000000f00 */
.L_x_2760:
        /* <DEDUP_REMOVED lines=43> */
.L_x_2809:
        /* <DEDUP_REMOVED lines=21> */
.L_x_2810:
        /* <DEDUP_REMOVED lines=21> */
.L_x_2752:
[----:B------:R-:W-:Y:S05]  /*8cd0*/  BSYNC B0 ;  /* 0x0000000000007941 */ /* 0x000fea0003800000 */
.L_x_2751:
[----:B------:R-:W0:Y:S01]  /*8ce0*/  LDGDEPBAR ;  /* 0x00000000000079af */ /* 0x000e220000000000 */
[----:B------:R-:W-:Y:S01]  /*8cf0*/  WARPSYNC 0xffffffff ;  /* 0xffffffff00007948 */ /* 0x000fe20003800000 */
[C---:B-123--:R-:W-:Y:S03]  /*8d00*/  HMMA.16816.F32 R4, R32.reuse, R8, RZ ;  /* 0x000000082004723c */ /* 0x04efe600000018ff */
[----:B------:R-:W-:Y:S01]  /*8d10*/  ISETP.GE.AND P0, PT, R210, 0x1, PT ;  /* 0x00000001d200780c */ /* 0x000fe20003f06270 */
[C-C-:B------:R-:W-:Y:S01]  /*8d20*/  IMAD.IADD R2, R187.reuse, 0x1, R124.reuse ;  /* 0x00000001bb027824 */ /* 0x140fe200078e027c */
[----:B------:R-:W-:Y:S01]  /*8d30*/  LDSM.16.M88.4 R164, [R185] ;  /* 0x00000000b9a4783b */ /* 0x000fe20000000200 */
[C---:B------:R-:W-:Y:S01]  /*8d40*/  IADD3 R3, R188.reuse, R124, R187 ;  /* 0x0000007cbc037210 */ /* 0x040fe20007ffe0bb */
[----:B------:R-:W-:Y:S01]  /*8d50*/  IMAD.IADD R176, R187, 0x1, R127 ;  /* 0x00000001bbb07824 */ /* 0x000fe200078e027f */
[C---:B------:R-:W-:Y:S01]  /*8d60*/  HMMA.16816.F32 R8, R32.reuse, R10, RZ ;  /* 0x0000000a2008723c */ /* 0x040fe200000018ff */
[----:B------:R-:W-:Y:S03]  /*8d70*/  IMAD.IADD R125, R188, 0x1, R124 ;  /* 0x00000001bc7d7824 */ /* 0x000fe600078e027c */
[----:B------:R-:W-:Y:S04]  /*8d80*/  LDSM.16.M88.4 R160, [R2+0x800] ;  /* 0x0008000002a0783b */ /* 0x000fe80000000200 */
[C---:B----4-:R-:W-:Y:S03]  /*8d90*/  HMMA.16816.F32 R12, R32.reuse, R16, RZ ;  /* 0x00000010200c723c */ /* 0x050fe600000018ff */
[----:B------:R-:W-:Y:S05]  /*8da0*/  LDSM.16.M88.4 R168, [R176] ;  /* 0x00000000b0a8783b */ /* 0x000fea0000000200 */
[C---:B------:R-:W-:Y:S02]  /*8db0*/  HMMA.16816.F32 R16, R32.reuse, R18, RZ ;  /* 0x000000122010723c */ /* 0x040fe400000018ff */
[----:B------:R-:W-:Y:S06]  /*8dc0*/  LDSM.16.M88.4 R172, [R176+0x800] ;  /* 0x00080000b0ac783b */ /* 0x000fec0000000200 */
[C---:B------:R-:W-:Y:S08]  /*8dd0*/  HMMA.16816.F32 R20, R32.reuse, R24, RZ ;  /* 0x000000182014723c */ /* 0x040ff000000018ff */
[C---:B------:R-:W-:Y:S08]  /*8de0*/  HMMA.16816.F32 R24, R32.reuse, R26, RZ ;  /* 0x0000001a2018723c */ /* 0x040ff000000018ff */
[C---:B------:R-:W-:Y:S08]  /*8df0*/  HMMA.16816.F32 R28, R32.reuse, R136, RZ ;  /* 0x00000088201c723c */ /* 0x040ff000000018ff */
[----:B------:R-:W-:Y:S01]  /*8e00*/  HMMA.16816.F32 R32, R32, R138, RZ ;  /* 0x0000008a2020723c */ /* 0x000fe200000018ff */
[----:B------:R-:W-:Y:S07]  /*8e10*/  LDSM.16.M88.4 R136, [R186] ;  /* 0x00000000ba88783b */ /* 0x000fee0000000200 */
[C---:B------:R-:W-:Y:S08]  /*8e20*/  HMMA.16816.F32 R4, R140.reuse, R144, R4 ;  /* 0x000000908c04723c */ /* 0x040ff00000001804 */
[C---:B------:R-:W-:Y:S01]  /*8e30*/  HMMA.16816.F32 R8, R140.reuse, R146, R8 ;  /* 0x000000928c08723c */ /* 0x040fe20000001808 */
        /* <DEDUP_REMOVED lines=22> */
[----:B------:R-:W1:Y:S07]  /*8fa0*/  LDSM.16.M88.4 R136, [R176+0x1800] ;  /* 0x00180000b088783b */ /* 0x000e6e0000000200 */
[C---:B------:R-:W-:Y:S01]  /*8fb0*/  HMMA.16816.F32 R4, R164.reuse, R168, R4 ;  /* 0x000000a8a404723c */ /* 0x040fe20000001804 */
[----:B------:R-:W2:Y:S07]  /*8fc0*/  LDSM.16.M88.4 R152, [R124+0x2800] ;  /* 0x002800007c98783b */ /* 0x000eae0000000200 */
[C---:B------:R-:W-:Y:S01]  /*8fd0*/  HMMA.16816.F32 R8, R164.reuse, R170, R8 ;  /* 0x000000aaa408723c */ /* 0x040fe20000001808 */
[----:B------:R-:W-:Y:S07]  /*8fe0*/  LDSM.16.M88.4 R168, [R127+0x2000] ;  /* 0x002000007fa8783b */ /* 0x000fee0000000200 */
[C---:B------:R-:W-:Y:S08]  /*8ff0*/  HMMA.16816.F32 R12, R164.reuse, R172, R12 ;  /* 0x000000aca40c723c */ /* 0x040ff0000000180c */
[C---:B------:R-:W-:Y:S01]  /*9000*/  HMMA.16816.F32 R16, R164.reuse, R174, R16 ;  /* 0x000000aea410723c */ /* 0x040fe20000001810 */
[----:B------:R-:W-:Y:S07]  /*9010*/  LDSM.16.M88.4 R172, [R125+0x3800] ;  /* 0x003800007dac783b */ /* 0x000fee0000000200 */
[C---:B----4-:R-:W-:Y:S08]  /*9020*/  HMMA.16816.F32 R20, R164.reuse, R140, R20 ;  /* 0x0000008ca414723c */ /* 0x050ff00000001814 */
[C---:B------:R-:W-:Y:S01]  /*9030*/  HMMA.16816.F32 R24, R164.reuse, R142, R24 ;  /* 0x0000008ea418723c */ /* 0x040fe20000001818 */
[----:B------:R-:W3:Y:S07]  /*9040*/  LDSM.16.M88.4 R140, [R184+0x4000] ;  /* 0x00400000b88c783b */ /* 0x000eee0000000200 */
[C---:B-1----:R-:W-:Y:S08]  /*9050*/  HMMA.16816.F32 R28, R164.reuse, R136, R28 ;  /* 0x00000088a41c723c */ /* 0x042ff0000000181c */
[----:B------:R-:W-:Y:S01]  /*9060*/  HMMA.16816.F32 R32, R164, R138, R32 ;  /* 0x0000008aa420723c */ /* 0x000fe20000001820 */
[----:B------:R-:W1:Y:S07]  /*9070*/  LDSM.16.M88.4 R136, [R125+0x2800] ;  /* 0x002800007d88783b */ /* 0x000e6e0000000200 */
[C---:B------:R-:W-:Y:S01]  /*9080*/  HMMA.16816.F32 R4, R144.reuse, R148, R4 ;  /* 0x000000949004723c */ /* 0x040fe20000001804 */
        /* <DEDUP_REMOVED lines=9> */
[C---:B------:R-:W-:Y:S08]  /*9120*/  HMMA.16816.F32 R28, R144.reuse, R160, R28 ;  /* 0x000000a0901c723c */ /* 0x040ff0000000181c */
[----:B------:R-:W-:Y:S01]  /*9130*/  HMMA.16816.F32 R32, R144, R162, R32 ;  /* 0x000000a29020723c */ /* 0x000fe20000001820 */
[----:B------:R-:W5:Y:S07]  /*9140*/  LDSM.16.M88.4 R144, [R2+0x2800] ;  /* 0x002800000290783b */ /* 0x000f6e0000000200 */
[C---:B---3--:R-:W-:Y:S01]  /*9150*/  HMMA.16816.F32 R4, R140.reuse, R168, R4 ;  /* 0x000000a88c04723c */ /* 0x048fe20000001804 */
[----:B------:R-:W-:Y:S07]  /*9160*/  LDSM.16.M88.4 R160, [R185+0x4000] ;  /* 0x00400000b9a0783b */ /* 0x000fee0000000200 */
[C---:B------:R-:W-:Y:S01]  /*9170*/  HMMA.16816.F32 R8, R140.reuse, R170, R8 ;  /* 0x000000aa8c08723c */ /* 0x040fe20000001808 */
[----:B------:R-:W-:Y:S07]  /*9180*/  LDSM.16.M88.4 R168, [R3+0x3000] ;  /* 0x0030000003a8783b */ /* 0x000fee0000000200 */
[C---:B-1----:R-:W-:Y:S08]  /*9190*/  HMMA.16816.F32 R12, R140.reuse, R136, R12 ;  /* 0x000000888c0c723c */ /* 0x042ff0000000180c */
[C---:B------:R-:W-:Y:S01]  /*91a0*/  HMMA.16816.F32 R16, R140.reuse, R138, R16 ;  /* 0x0000008a8c10723c */ /* 0x040fe20000001810 */
[----:B------:R-:W1:Y:S07]  /*91b0*/  LDSM.16.M88.4 R136, [R2+0x3800] ;  /* 0x003800000288783b */ /* 0x000e6e0000000200 */
[C---:B----4-:R-:W-:Y:S08]  /*91c0*/  HMMA.16816.F32 R20, R140.reuse, R164, R20 ;  /* 0x000000a48c14723c */ /* 0x050ff00000001814 */
[C---:B------:R-:W-:Y:S01]  /*91d0*/  HMMA.16816.F32 R24, R140.reuse, R166, R24 ;  /* 0x000000a68c18723c */ /* 0x040fe20000001818 */
[----:B------:R-:W3:Y:S07]  /*91e0*/  LDSM.16.M88.4 R164, [R176+0x2000] ;  /* 0x00200000b0a4783b */ /* 0x000eee0000000200 */
[C---:B------:R-:W-:Y:S08]  /*91f0*/  HMMA.16816.F32 R28, R140.reuse, R172, R28 ;  /* 0x000000ac8c1c723c */ /* 0x040ff0000000181c */
[----:B------:R-:W-:Y:S01]  /*9200*/  HMMA.16816.F32 R32, R140, R174, R32 ;  /* 0x000000ae8c20723c */ /* 0x000fe20000001820 */
[----:B------:R-:W4:Y:S07]  /*9210*/  LDSM.16.M88.4 R140, [R3+0x2800] ;  /* 0x00280000038c783b */ /* 0x000f2e0000000200 */
[C---:B--2---:R-:W-:Y:S08]  /*9220*/  HMMA.16816.F32 R4, R148.reuse, R152, R4 ;  /* 0x000000989404723c */ /* 0x044ff00000001804 */
[C---:B------:R-:W-:Y:S01]  /*9230*/  HMMA.16816.F32 R8, R148.reuse, R154, R8 ;  /* 0x0000009a9408723c */ /* 0x040fe20000001808 */
[----:B------:R-:W-:Y:S07]  /*9240*/  LDSM.16.M88.4 R152, [R124+0x5000] ;  /* 0x005000007c98783b */ /* 0x000fee0000000200 */
[C---:B-----5:R-:W-:Y:S08]  /*9250*/  HMMA.16816.F32 R12, R148.reuse, R144, R12 ;  /* 0x00000090940c723c */ /* 0x060ff0000000180c */
[C---:B------:R-:W-:Y:S01]  /*9260*/  HMMA.16816.F32 R16, R148.reuse, R146, R16 ;  /* 0x000000929410723c */ /* 0x040fe20000001810 */
[----:B------:R-:W2:Y:S07]  /*9270*/  LDSM.16.M88.4 R144, [R3+0x3800] ;  /* 0x003800000390783b */ /* 0x000eae0000000200 */
[C---:B------:R-:W-:Y:S08]  /*9280*/  HMMA.16816.F32 R20, R148.reuse, R156, R20 ;  /* 0x0000009c9414723c */ /* 0x040ff00000001814 */
[C---:B------:R-:W-:Y:S01]  /*9290*/  HMMA.16816.F32 R24, R148.reuse, R158, R24 ;  /* 0x0000009e9418723c */ /* 0x040fe20000001818 */
[----:B------:R-:W-:Y:S07]  /*92a0*/  LDSM.16.M88.4 R156, [R124+0x5800] ;  /* 0x005800007c9c783b */ /* 0x000fee0000000200 */
[C---:B-1----:R-:W-:Y:S08]  /*92b0*/  HMMA.16816.F32 R28, R148.reuse, R136, R28 ;  /* 0x00000088941c723c */ /* 0x042ff0000000181c */
[----:B------:R-:W-:Y:S01]  /*92c0*/  HMMA.16816.F32 R32, R148, R138, R32 ;  /* 0x0000008a9420723c */ /* 0x000fe20000001820 */
[----:B------:R-:W-:Y:S07]  /*92d0*/  LDSM.16.M88.4 R136, [R183+0x8000] ;  /* 0x00800000b788783b */ /* 0x000fee0000000200 */
[C---:B---3--:R-:W-:Y:S01]  /*92e0*/  HMMA.16816.F32 R4, R160.reuse, R164, R4 ;  /* 0x000000a4a004723c */ /* 0x048fe20000001804 */
[----:B------:R-:W1:Y:S07]  /*92f0*/  LDSM.16.M88.4 R148, [R124+0x4000] ;  /* 0x004000007c94783b */ /* 0x000e6e0000000200 */
[C---:B------:R-:W-:Y:S01]  /*9300*/  HMMA.16816.F32 R8, R160.reuse, R166, R8 ;  /* 0x000000a6a008723c */ /* 0x040fe20000001808 */
[----:B------:R-:W-:Y:S07]  /*9310*/  LDSM.16.M88.4 R164, [R184+0x8000] ;  /* 0x00800000b8a4783b */ /* 0x000fee0000000200 */
[C---:B----4-:R-:W-:Y:S08]  /*9320*/  HMMA.16816.F32 R12, R160.reuse, R140, R12 ;  /* 0x0000008ca00c723c */ /* 0x050ff0000000180c */
[C---:B------:R-:W-:Y:S01]  /*9330*/  HMMA.16816.F32 R16, R160.reuse, R142, R16 ;  /* 0x0000008ea010723c */ /* 0x040fe20000001810 */
[----:B------:R-:W3:Y:S07]  /*9340*/  LDSM.16.M88.4 R140, [R124+0x4800] ;  /* 0x004800007c8c783b */ /* 0x000eee0000000200 */
[C---:B------:R-:W-:Y:S08]  /*9350*/  HMMA.16816.F32 R20, R160.reuse, R168, R20 ;  /* 0x000000a8a014723c */ /* 0x040ff00000001814 */
[C---:B------:R-:W-:Y:S01]  /*9360*/  HMMA.16816.F32 R24, R160.reuse, R170, R24 ;  /* 0x000000aaa018723c */ /* 0x040fe20000001818 */
[----:B------:R-:W4:Y:S07]  /*9370*/  LDSM.16.M88.4 R168, [R127+0x4000] ;  /* 0x004000007fa8783b */ /* 0x000f2e0000000200 */
[C---:B--2---:R-:W-:Y:S08]  /*9380*/  HMMA.16816.F32 R28, R160.reuse, R144, R28 ;  /* 0x00000090a01c723c */ /* 0x044ff0000000181c */
[----:B------:R-:W-:Y:S01]  /*9390*/  HMMA.16816.F32 R32, R160, R146, R32 ;  /* 0x00000092a020723c */ /* 0x000fe20000001820 */
[----:B------:R-:W2:Y:S07]  /*93a0*/  LDSM.16.M88.4 R144, [R125+0x4800] ;  /* 0x004800007d90783b */ /* 0x000eae0000000200 */
[C---:B-1----:R-:W-:Y:S01]  /*93b0*/  HMMA.16816.F32 R4, R136.reuse, R148, R4 ;  /* 0x000000948804723c */ /* 0x042fe20000001804 */
[----:B------:R-:W1:Y:S07]  /*93c0*/  LDSM.16.M88.4 R160, [R125+0x5000] ;  /* 0x005000007da0783b */ /* 0x000e6e0000000200 */
[C---:B------:R-:W-:Y:S01]  /*93d0*/  HMMA.16816.F32 R8, R136.reuse, R150, R8 ;  /* 0x000000968808723c */ /* 0x040fe20000001808 */
[----:B------:R-:W-:Y:S07]  /*93e0*/  LDSM.16.M88.4 R148, [R2+0x4000] ;  /* 0x004000000294783b */ /* 0x000fee0000000200 */
        /* <DEDUP_REMOVED lines=9> */
[C---:B----4-:R-:W-:Y:S01]  /*9480*/  HMMA.16816.F32 R4, R164.reuse, R168, R4 ;  /* 0x000000a8a404723c */ /* 0x050fe20000001804 */
[----:B------:R-:W-:Y:S07]  /*9490*/  LDSM.16.M88.4 R156, [R2+0x5800] ;  /* 0x00580000029c783b */ /* 0x000fee0000000200 */
        /* <DEDUP_REMOVED lines=8> */
[C---:B---3--:R-:W-:Y:S08]  /*9520*/  HMMA.16816.F32 R28, R164.reuse, R136, R28 ;  /* 0x00000088a41c723c */ /* 0x048ff0000000181c */
[----:B------:R-:W-:Y:S01]  /*9530*/  HMMA.16816.F32 R32, R164, R138, R32 ;  /* 0x0000008aa420723c */ /* 0x000fe20000001820 */
[----:B------:R-:W3:Y:S07]  /*9540*/  LDSM.16.M88.4 R136, [R3+0x4800] ;  /* 0x004800000388783b */ /* 0x000eee0000000200 */
        /* <DEDUP_REMOVED lines=8> */
[----:B------:R-:W-:Y:S01]  /*95d0*/  HMMA.16816.F32 R32, R140, R158, R32 ;  /* 0x0000009e8c20723c */ /* 0x000fe20000001820 */
[----:B------:R4:W5:Y:S07]  /*95e0*/  LDSM.16.M88.4 R140, [R3+0x5800] ;  /* 0x00580000038c783b */ /* 0x00096e0000000200 */
[C---:B-1----:R-:W-:Y:S08]  /*95f0*/  HMMA.16816.F32 R4, R160.reuse, R168, R4 ;  /* 0x000000a8a004723c */ /* 0x042ff00000001804 */
[C---:B------:R-:W-:Y:S08]  /*9600*/  HMMA.16816.F32 R8, R160.reuse, R170, R8 ;  /* 0x000000aaa008723c */ /* 0x040ff00000001808 */
[C---:B---3--:R-:W-:Y:S08]  /*9610*/  HMMA.16816.F32 R12, R160.reuse, R136, R12 ;  /* 0x00000088a00c723c */ /* 0x048ff0000000180c */
[----:B----4-:R-:W-:Y:S01]  /*9620*/  FMNMX.FTZ R3, R4, R0, !PT ;  /* 0x0000000004037209 */ /* 0x010fe20007810000 */
[C---:B------:R-:W-:Y:S03]  /*9630*/  HMMA.16816.F32 R16, R160.reuse, R138, R16 ;  /* 0x0000008aa010723c */ /* 0x040fe60000001810 */
[----:B------:R-:W-:Y:S02]  /*9640*/  FMNMX.FTZ R2, R6, R126, !PT ;  /* 0x0000007e06027209 */ /* 0x000fe40007810000 */
[----:B------:R-:W-:Y:S02]  /*9650*/  FMNMX.FTZ R3, R5, R3, !PT ;  /* 0x0000000305037209 */ /* 0x000fe40007810000 */
[----:B------:R-:W-:Y:S01]  /*9660*/  FMNMX.FTZ R2, R7, R2, !PT ;  /* 0x0000000207027209 */ /* 0x000fe20007810000 */
[C---:B--2---:R-:W-:Y:S04]  /*9670*/  HMMA.16816.F32 R20, R160.reuse, R144, R20 ;  /* 0x00000090a014723c */ /* 0x044fe80000001814 */
[----:B------:R-:W-:Y:S02]  /*9680*/  FMNMX.FTZ R3, R8, R3, !PT ;  /* 0x0000000308037209 */ /* 0x000fe40007810000 */
[----:B------:R-:W-:Y:S02]  /*9690*/  FMNMX.FTZ R2, R10, R2, !PT ;  /* 0x000000020a027209 */ /* 0x000fe40007810000 */
[----:B------:R-:W-:Y:S01]  /*96a0*/  FMNMX.FTZ R3, R9, R3, !PT ;  /* 0x0000000309037209 */ /* 0x000fe20007810000 */
[C---:B------:R-:W-:Y:S03]  /*96b0*/  HMMA.16816.F32 R24, R160.reuse, R146, R24 ;  /* 0x00000092a018723c */ /* 0x040fe60000001818 */
[----:B------:R-:W-:Y:S02]  /*96c0*/  FMNMX.FTZ R2, R11, R2, !PT ;  /* 0x000000020b027209 */ /* 0x000fe40007810000 */
[----:B------:R-:W-:Y:S02]  /*96d0*/  FMNMX.FTZ R3, R12, R3, !PT ;  /* 0x000000030c037209 */ /* 0x000fe40007810000 */
[----:B------:R-:W-:Y:S01]  /*96e0*/  FMNMX.FTZ R2, R14, R2, !PT ;  /* 0x000000020e027209 */ /* 0x000fe20007810000 */
[C---:B-----5:R-:W-:Y:S04]  /*96f0*/  HMMA.16816.F32 R28, R160.reuse, R140, R28 ;  /* 0x0000008ca01c723c */ /* 0x060fe8000000181c */
[----:B------:R-:W-:Y:S02]  /*9700*/  FMNMX.FTZ R3, R13, R3, !PT ;  /* 0x000000030d037209 */ /* 0x000fe40007810000 */
[----:B------:R-:W-:Y:S02]  /*9710*/  FMNMX.FTZ R2, R15, R2, !PT ;  /* 0x000000020f027209 */ /* 0x000fe40007810000 */
[----:B------:R-:W-:Y:S01]  /*9720*/  FMNMX.FTZ R3, R16, R3, !PT ;  /* 0x0000000310037209 */ /* 0x000fe20007810000 */
[----:B------:R-:W-:Y:S03]  /*9730*/  HMMA.16816.F32 R32, R160, R142, R32 ;  /* 0x0000008ea020723c */ /* 0x000fe60000001820 */
[----:B------:R-:W-:Y:S02]  /*9740*/  FMNMX.FTZ R2, R18, R2, !PT ;  /* 0x0000000212027209 */ /* 0x000fe40007810000 */
[----:B------:R-:W-:Y:S02]  /*9750*/  FMNMX.FTZ R3, R17, R3, !PT ;  /* 0x0000000311037209 */ /* 0x000fe40007810000 */
[----:B------:R-:W-:Y:S02]  /*9760*/  FMNMX.FTZ R2, R19, R2, !PT ;  /* 0x0000000213027209 */ /* 0x000fe40007810000 */
[----:B------:R-:W-:Y:S03]  /*9770*/  FMNMX.FTZ R125, R20, R3, !PT ;  /* 0x00000003147d7209 */ /* 0x000fe60007810000 */
        /* <DEDUP_REMOVED lines=11> */
[----:B------:R-:W-:Y:S02]  /*9830*/  IADD3 R2, R210, 0x1, RZ ;  /* 0x00000001d2027810 */ /* 0x000fe40007ffe0ff */
[----:B------:R-:W-:Y:S02]  /*9840*/  FMNMX.FTZ R125, R32, R125, !PT ;  /* 0x0000007d207d7209 */ /* 0x000fe40007810000 */
[----:B------:R-:W-:Y:S02]  /*9850*/  FMNMX.FTZ R124, R34, R124, !PT ;  /* 0x0000007c227c7209 */ /* 0x000fe40007810000 */
[----:B------:R-:W-:Y:S02]  /*9860*/  SEL R210, R2, RZ, !P0 ;  /* 0x000000ff02d27207 */ /* 0x000fe40004000000 */
[----:B------:R-:W-:Y:S02]  /*9870*/  FMNMX.FTZ R125, R33, R125, !PT ;  /* 0x0000007d217d7209 */ /* 0x000fe40007810000 */
[----:B------:R-:W-:Y:S01]  /*9880*/  FMNMX.FTZ R124, R35, R124, !PT ;  /* 0x0000007c237c7209 */ /* 0x000fe20007810000 */
[----:B------:R-:W-:-:S05]  /*9890*/  BRA.DIV ~URZ, `(.L_x_2755) ;  /* 0x000057427f007947 */ /* 0x000fca000b800000 */
[----:B------:R1:W2:Y:S02]  /*98a0*/  SHFL.BFLY PT, R2, R125, 0x2, 0x1f ;  /* 0x0c401f007d027f89 */ /* 0x0002a400000e0000 */
.L_x_2811:
[----:B-12---:R-:W-:Y:S01]  /*98b0*/  FMNMX.FTZ R125, R125, R2, !PT ;  /* 0x000000027d7d7209 */ /* 0x006fe20007810000 */
[----:B------:R-:W1:Y:S01]  /*98c0*/  SHFL.BFLY PT, R3, R124, 0x2, 0x1f ;  /* 0x0c401f007c037f89 */ /* 0x000e6200000e0000 */
[----:B------:R-:W-:Y:S07]  /*98d0*/  DEPBAR.LE SB0, 0x2 ;  /* 0x000080800000791a */ /* 0x000fee0000000000 */
[----:B------:R-:W-:Y:S01]  /*98e0*/  BAR.SYNC.DEFER_BLOCKING 0x0 ;  /* 0x0000000000007b1d */ /* 0x000fe20000010000 */
[----:B------:R-:W-:Y:S02]  /*98f0*/  ISETP.GE.AND P0, PT, R178, 0x2, PT ;  /* 0x00000002b200780c */ /* 0x000fe40003f06270 */
[----:B-1----:R-:W-:Y:S05]  /*9900*/  FMNMX.FTZ R124, R124, R3, !PT ;  /* 0x000000037c7c7209 */ /* 0x002fea0007810000 */
[----:B------:R-:W1:Y:S01]  /*9910*/  SHFL.BFLY PT, R2, R125, 0x1, 0x1f ;  /* 0x0c201f007d027f89 */ /* 0x000e6200000e0000 */
[----:B------:R-:W-:Y:S07]  /*9920*/  BSSY B0, `(.L_x_2756) ;  /* 0x00001c1000007945 */ /* 0x000fee0003800000 */
[----:B------:R-:W2:Y:S01]  /*9930*/  SHFL.BFLY PT, R3, R124, 0x1, 0x1f ;  /* 0x0c201f007c037f89 */ /* 0x000ea200000e0000 */
[----:B-1----:R-:W-:Y:S05]  /*9940*/  FMNMX.FTZ R125, R125, R2, !PT ;  /* 0x000000027d7d7209 */ /* 0x002fea0007810000 */
[C---:B------:R-:W-:Y:S02]  /*9950*/  FADD.FTZ R0, -R125.reuse, R0 ;  /* 0x000000007d007221 */ /* 0x040fe40000010100 */
[----:B------:R-:W-:Y:S01]  /*9960*/  FMUL.FTZ R161, R125, c[0x0][0x2d0] ;  /* 0x0000b4007da17a20 */ /* 0x000fe20000410000 */
[----:B--2---:R-:W-:Y:S01]  /*9970*/  FMNMX.FTZ R124, R124, R3, !PT ;  /* 0x000000037c7c7209 */ /* 0x004fe20007810000 */
[----:B------:R-:W-:Y:S01]  /*9980*/  FMUL.FTZ R0, R0, c[0x0][0x2d0] ;  /* 0x0000b40000007a20 */ /* 0x000fe20000410000 */
[----:B------:R-:W-:Y:S01]  /*9990*/  IADD3 R3, R191, R177, RZ ;  /* 0x000000b1bf037210 */ /* 0x000fe20007ffe0ff */
[--C-:B------:R-:W-:Y:S02]  /*99a0*/  FFMA.FTZ R4, R4, c[0x0][0x2d0], -R161.reuse ;  /* 0x0000b40004047a23 */ /* 0x100fe400000108a1 */
[----:B------:R1:W2:Y:S01]  /*99b0*/  MUFU.EX2 R2, R0 ;  /* 0x0000000000027308 */ /* 0x0002a20000000800 */
[----:B------:R-:W-:Y:S01]  /*99c0*/  FMUL.FTZ R162, R124, c[0x0][0x2d0] ;  /* 0x0000b4007ca27a20 */ /* 0x000fe20000410000 */
[----:B------:R-:W3:Y:S01]  /*99d0*/  LDSM.16.MT88.4 R140, [R3] ;  /* 0x00000000038c783b */ /* 0x000ee20000004200 */
[--C-:B------:R-:W-:Y:S01]  /*99e0*/  FFMA.FTZ R5, R5, c[0x0][0x2d0], -R161.reuse ;  /* 0x0000b40005057a23 */ /* 0x100fe200000108a1 */
[----:B------:R-:W-:Y:S01]  /*99f0*/  IADD3 R160, R189, R3, RZ ;  /* 0x00000003bda07210 */ /* 0x000fe20007ffe0ff */
[--C-:B------:R-:W-:Y:S02]  /*9a00*/  FFMA.FTZ R6, R6, c[0x0][0x2d0], -R162.reuse ;  /* 0x0000b40006067a23 */ /* 0x100fe400000108a2 */
[--C-:B------:R-:W-:Y:S02]  /*9a10*/  FFMA.FTZ R7, R7, c[0x0][0x2d0], -R162.reuse ;  /* 0x0000b40007077a23 */ /* 0x100fe400000108a2 */
[--C-:B------:R-:W-:Y:S01]  /*9a20*/  FFMA.FTZ R8, R8, c[0x0][0x2d0], -R161.reuse ;  /* 0x0000b40008087a23 */ /* 0x100fe200000108a1 */
[----:B------:R4:W-:Y:S01]  /*9a30*/  MUFU.EX2 R198, R4 ;  /* 0x0000000400c67308 */ /* 0x0009e20000000800 */
[--C-:B------:R-:W-:Y:S01]  /*9a40*/  FFMA.FTZ R9, R9, c[0x0][0x2d0], -R161.reuse ;  /* 0x0000b40009097a23 */ /* 0x100fe200000108a1 */
[----:B------:R-:W5:Y:S01]  /*9a50*/  LDSM.16.MT88.4 R144, [R160] ;  /* 0x00000000a090783b */ /* 0x000f620000004200 */
[--C-:B------:R-:W-:Y:S02]  /*9a60*/  FFMA.FTZ R10, R10, c[0x0][0x2d0], -R162.reuse ;  /* 0x0000b4000a0a7a23 */ /* 0x100fe400000108a2 */
[--C-:B------:R-:W-:Y:S02]  /*9a70*/  FFMA.FTZ R11, R11, c[0x0][0x2d0], -R162.reuse ;  /* 0x0000b4000b0b7a23 */ /* 0x100fe400000108a2 */
[--C-:B------:R-:W-:Y:S02]  /*9a80*/  FFMA.FTZ R16, R16, c[0x0][0x2d0], -R161.reuse ;  /* 0x0000b40010107a23 */ /* 0x100fe400000108a1 */
[--C-:B------:R-:W-:Y:S01]  /*9a90*/  FFMA.FTZ R17, R17, c[0x0][0x2d0], -R161.reuse ;  /* 0x0000b40011117a23 */ /* 0x100fe200000108a1 */
[----:B------:R-:W3:Y:S01]  /*9aa0*/  MUFU.EX2 R197, R5 ;  /* 0x0000000500c57308 */ /* 0x000ee20000000800 */
[----:B------:R-:W-:Y:S01]  /*9ab0*/  LDSM.16.MT88.4 R148, [R3+0x2800] ;  /* 0x002800000394783b */ /* 0x000fe20000004200 */
[----:B------:R-:W-:Y:S02]  /*9ac0*/  FFMA.FTZ R18, R18, c[0x0][0x2d0], -R162 ;  /* 0x0000b40012127a23 */ /* 0x000fe400000108a2 */
[----:B-1----:R-:W-:Y:S01]  /*9ad0*/  FADD.FTZ R0, -R124, R126 ;  /* 0x0000007e7c007221 */ /* 0x002fe20000010100 */
[----:B------:R-:W-:Y:S01]  /*9ae0*/  IADD3 R126, R192, R177, RZ ;  /* 0x000000b1c07e7210 */ /* 0x000fe20007ffe0ff */
[----:B--2---:R-:W-:Y:S02]  /*9af0*/  FMUL.FTZ R100, R2, R100 ;  /* 0x0000006402647220 */ /* 0x004fe40000410000 */
[----:B------:R-:W-:Y:S01]  /*9b00*/  FMUL.FTZ R0, R0, c[0x0][0x2d0] ;  /* 0x0000b40000007a20 */ /* 0x000fe20000410000 */
[----:B------:R-:W-:Y:S01]  /*9b10*/  IADD3 R127, R189, R126, RZ ;  /* 0x0000007ebd7f7210 */ /* 0x000fe20007ffe0ff */
[----:B------:R-:W-:Y:S01]  /*9b20*/  MUFU.EX2 R180, R6 ;  /* 0x0000000600b47308 */ /* 0x000fe20000000800 */
[C---:B------:R-:W-:Y:S01]  /*9b30*/  FMUL.FTZ R101, R2.reuse, R101 ;  /* 0x0000006502657220 */ /* 0x040fe20000410000 */
[----:B------:R-:W-:Y:S01]  /*9b40*/  LDSM.16.MT88.4 R152, [R160+0x2800] ;  /* 0x00280000a098783b */ /* 0x000fe20000004200 */
[C---:B------:R-:W-:Y:S02]  /*9b50*/  FMUL.FTZ R104, R2.reuse, R104 ;  /* 0x0000006802687220 */ /* 0x040fe40000410000 */
[C---:B----4-:R-:W-:Y:S02]  /*9b60*/  FMUL.FTZ R4, R2.reuse, R128 ;  /* 0x0000008002047220 */ /* 0x050fe40000410000 */
[C---:B------:R-:W-:Y:S02]  /*9b70*/  FMUL.FTZ R105, R2.reuse, R105 ;  /* 0x0000006902697220 */ /* 0x040fe40000410000 */
[C---:B------:R-:W-:Y:S01]  /*9b80*/  FMUL.FTZ R108, R2.reuse, R108 ;  /* 0x0000006c026c7220 */ /* 0x040fe20000410000 */
[----:B------:R-:W1:Y:S01]  /*9b90*/  MUFU.EX2 R0, R0 ;  /* 0x0000000000007308 */ /* 0x000e620000000800 */
[C---:B------:R-:W-:Y:S01]  /*9ba0*/  FMUL.FTZ R109, R2.reuse, R109 ;  /* 0x0000006d026d7220 */ /* 0x040fe20000410000 */
[----:B------:R-:W-:Y:S01]  /*9bb0*/  LDSM.16.MT88.4 R156, [R126+0x2800] ;  /* 0x002800007e9c783b */ /* 0x000fe20000004200 */
[--C-:B------:R-:W-:Y:S01]  /*9bc0*/  FFMA.FTZ R19, R19, c[0x0][0x2d0], -R162.reuse ;  /* 0x0000b40013137a23 */ /* 0x100fe200000108a2 */
[----:B---3--:R-:W-:Y:S01]  /*9bd0*/  F2FP.PACK_AB R136, R197, R198 ;  /* 0x000000c6c588723e */ /* 0x008fe200000000ff */
[----:B------:R-:W-:Y:S02]  /*9be0*/  FMUL.FTZ R5, R2, R129 ;  /* 0x0000008102057220 */ /* 0x000fe40000410000 */
        /* <DEDUP_REMOVED lines=11> */
[C---:B-1----:R-:W-:Y:S02]  /*9ca0*/  FMUL.FTZ R6, R0.reuse, R130 ;  /* 0x0000008200067220 */ /* 0x042fe40000410000 */
[C---:B------:R-:W-:Y:S02]  /*9cb0*/  FMUL.FTZ R102, R0.reuse, R102 ;  /* 0x0000006600667220 */ /* 0x040fe40000410000 */
[C---:B------:R-:W-:Y:S01]  /*9cc0*/  FMUL.FTZ R103, R0.reuse, R103 ;  /* 0x0000006700677220 */ /* 0x040fe20000410000 */
[----:B------:R-:W1:Y:S01]  /*9cd0*/  MUFU.EX2 R181, R9 ;  /* 0x0000000900b57308 */ /* 0x000e620000000800 */
[C---:B------:R-:W-:Y:S02]  /*9ce0*/  FMUL.FTZ R106, R0.reuse, R106 ;  /* 0x0000006a006a7220 */ /* 0x040fe40000410000 */
[C---:B------:R-:W-:Y:S01]  /*9cf0*/  FMUL.FTZ R107, R0.reuse, R107 ;  /* 0x0000006b006b7220 */ /* 0x040fe20000410000 */
[----:B--2---:R-:W-:Y:S01]  /*9d00*/  F2FP.PACK_AB R137, R179, R180 ;  /* 0x000000b4b389723e */ /* 0x004fe200000000ff */
[C---:B------:R-:W-:Y:S02]  /*9d10*/  FMUL.FTZ R7, R0.reuse, R131 ;  /* 0x0000008300077220 */ /* 0x040fe40000410000 */
[----:B------:R-:W2:Y:S01]  /*9d20*/  LDSM.16.MT88.4 R128, [R126] ;  /* 0x000000007e80783b */ /* 0x000ea20000004200 */
[C---:B------:R-:W-:Y:S02]  /*9d30*/  FMUL.FTZ R110, R0.reuse, R110 ;  /* 0x0000006e006e7220 */ /* 0x040fe40000410000 */
[----:B------:R4:W-:Y:S01]  /*9d40*/  MUFU.EX2 R176, R10 ;  /* 0x0000000a00b07308 */ /* 0x0009e20000000800 */
[----:B------:R-:W-:Y:S02]  /*9d50*/  FMUL.FTZ R111, R0, R111 ;  /* 0x0000006f006f7220 */ /* 0x000fe40000410000 */
[--C-:B------:R-:W-:Y:S02]  /*9d60*/  FFMA.FTZ R29, R29, c[0x0][0x2d0], -R161.reuse ;  /* 0x0000b4001d1d7a23 */ /* 0x100fe400000108a1 */
[----:B---3--:R-:W-:Y:S02]  /*9d70*/  FMUL.FTZ R8, R2, R132 ;  /* 0x0000008402087220 */ /* 0x008fe40000410000 */
[--C-:B------:R-:W-:Y:S02]  /*9d80*/  FFMA.FTZ R30, R30, c[0x0][0x2d0], -R162.reuse ;  /* 0x0000b4001e1e7a23 */ /* 0x100fe400000108a2 */
[--C-:B------:R-:W-:Y:S01]  /*9d90*/  FFMA.FTZ R31, R31, c[0x0][0x2d0], -R162.reuse ;  /* 0x0000b4001f1f7a23 */ /* 0x100fe200000108a2 */
[----:B------:R-:W3:Y:S01]  /*9da0*/  MUFU.EX2 R175, R11 ;  /* 0x0000000b00af7308 */ /* 0x000ee20000000800 */
[--C-:B------:R-:W-:Y:S02]  /*9db0*/  FFMA.FTZ R32, R32, c[0x0][0x2d0], -R161.reuse ;  /* 0x0000b40020207a23 */ /* 0x100fe400000108a1 */
[--C-:B------:R-:W-:Y:S01]  /*9dc0*/  FFMA.FTZ R33, R33, c[0x0][0x2d0], -R161.reuse ;  /* 0x0000b40021217a23 */ /* 0x100fe200000108a1 */
[----:B-1----:R-:W-:Y:S01]  /*9dd0*/  F2FP.PACK_AB R138, R181, R196 ;  /* 0x000000c4b58a723e */ /* 0x002fe200000000ff */
[----:B------:R-:W-:Y:S02]  /*9de0*/  FMUL.FTZ R9, R2, R133 ;  /* 0x0000008502097220 */ /* 0x000fe40000410000 */
[--C-:B------:R-:W-:Y:S02]  /*9df0*/  FFMA.FTZ R34, R34, c[0x0][0x2d0], -R162.reuse ;  /* 0x0000b40022227a23 */ /* 0x100fe400000108a2 */
[--C-:B------:R-:W-:Y:S01]  /*9e00*/  FFMA.FTZ R35, R35, c[0x0][0x2d0], -R162.reuse ;  /* 0x0000b40023237a23 */ /* 0x100fe200000108a2 */
[----:B------:R-:W-:Y:S01]  /*9e10*/  MUFU.EX2 R172, R16 ;  /* 0x0000001000ac7308 */ /* 0x000fe20000000800 */
[C---:B------:R-:W-:Y:S02]  /*9e20*/  FMUL.FTZ R112, R2.reuse, R112 ;  /* 0x0000007002707220 */ /* 0x040fe40000410000 */
[----:B------:R-:W-:Y:S02]  /*9e30*/  FMUL.FTZ R113, R2, R113 ;  /* 0x0000007102717220 */ /* 0x000fe40000410000 */
[C---:B----4-:R-:W-:Y:S02]  /*9e40*/  FMUL.FTZ R10, R0.reuse, R134 ;  /* 0x00000086000a7220 */ /* 0x050fe40000410000 */
[C---:B------:R-:W-:Y:S02]  /*9e50*/  FMUL.FTZ R114, R0.reuse, R114 ;  /* 0x0000007200727220 */ /* 0x040fe40000410000 */
[----:B------:R-:W-:Y:S01]  /*9e60*/  FMUL.FTZ R115, R0, R115 ;  /* 0x0000007300737220 */ /* 0x000fe20000410000 */
[----:B------:R-:W-:Y:S01]  /*9e70*/  MUFU.EX2 R171, R17 ;  /* 0x0000001100ab7308 */ /* 0x000fe20000000800 */
[C---:B------:R-:W-:Y:S02]  /*9e80*/  FMUL.FTZ R116, R2.reuse, R116 ;  /* 0x0000007402747220 */ /* 0x040fe40000410000 */
[----:B------:R-:W-:Y:S01]  /*9e90*/  FMUL.FTZ R117, R2, R117 ;  /* 0x0000007502757220 */ /* 0x000fe20000410000 */
[----:B---3--:R-:W-:Y:S01]  /*9ea0*/  F2FP.PACK_AB R139, R175, R176 ;  /* 0x000000b0af8b723e */ /* 0x008fe200000000ff */
[C---:B------:R-:W-:Y:S02]  /*9eb0*/  FMUL.FTZ R11, R0.reuse, R135 ;  /* 0x00000087000b7220 */ /* 0x040fe40000410000 */
[----:B------:R-:W1:Y:S01]  /*9ec0*/  LDSM.16.MT88.4 R132, [R127] ;  /* 0x000000007f84783b */ /* 0x000e620000004200 */
[C---:B------:R-:W-:Y:S02]  /*9ed0*/  FMUL.FTZ R118, R0.reuse, R118 ;  /* 0x0000007600767220 */ /* 0x040fe40000410000 */
[----:B------:R-:W-:Y:S01]  /*9ee0*/  MUFU.EX2 R168, R18 ;  /* 0x0000001200a87308 */ /* 0x000fe20000000800 */
[C---:B------:R-:W-:Y:S05]  /*9ef0*/  HMMA.16816.F32 R4, R136.reuse, R140, R4 ;  /* 0x0000008c8804723c */ /* 0x040fea0000001804 */
[----:B------:R-:W-:Y:S02]  /*9f00*/  FMUL.FTZ R119, R0, R119 ;  /* 0x0000007700777220 */ /* 0x000fe40000410000 */
[C---:B------:R-:W-:Y:S01]  /*9f10*/  FMUL.FTZ R120, R2.reuse, R120 ;  /* 0x0000007802787220 */ /* 0x040fe20000410000 */
[C---:B------:R-:W-:Y:S01]  /*9f20*/  HMMA.16816.F32 R8, R136.reuse, R142, R8 ;  /* 0x0000008e8808723c */ /* 0x040fe20000001808 */
[----:B------:R-:W3:Y:S01]  /*9f30*/  LDSM.16.MT88.4 R140, [R3+0x2000] ;  /* 0x00200000038c783b */ /* 0x000ee20000004200 */
[----:B------:R4:W-:Y:S02]  /*9f40*/  MUFU.EX2 R167, R19 ;  /* 0x0000001300a77308 */ /* 0x0009e40000000800 */
[----:B------:R-:W-:Y:S02]  /*9f50*/  FMUL.FTZ R121, R2, R121 ;  /* 0x0000007902797220 */ /* 0x000fe40000410000 */
[C---:B------:R-:W-:Y:S02]  /*9f60*/  FMUL.FTZ R122, R0.reuse, R122 ;  /* 0x0000007a007a7220 */ /* 0x040fe40000410000 */
[C---:B-----5:R-:W-:Y:S04]  /*9f70*/  HMMA.16816.F32 R100, R136.reuse, R144, R100 ;  /* 0x000000908864723c */ /* 0x060fe80000001864 */
[----:B------:R-:W-:Y:S01]  /*9f80*/  MUFU.EX2 R166, R20 ;  /* 0x0000001400a67308 */ /* 0x000fe20000000800 */
[----:B------:R-:W-:Y:S02]  /*9f90*/  FMUL.FTZ R123, R0, R123 ;  /* 0x0000007b007b7220 */ /* 0x000fe40000410000 */
[C---:B------:R-:W-:Y:S01]  /*9fa0*/  FMUL.FTZ R36, R2.reuse, R36 ;  /* 0x0000002402247220 */ /* 0x040fe20000410000 */
[C---:B------:R-:W-:Y:S01]  /*9fb0*/  HMMA.16816.F32 R104, R136.reuse, R146, R104 ;  /* 0x000000928868723c */ /* 0x040fe20000001868 */
[----:B------:R-:W-:Y:S03]  /*9fc0*/  LDSM.16.MT88.4 R144, [R160+0x800] ;  /* 0x00080000a090783b */ /* 0x000fe60000004200 */
[----:B------:R-:W-:Y:S02]  /*9fd0*/  FMUL.FTZ R37, R2, R37 ;  /* 0x0000002502257220 */ /* 0x000fe40000410000 */
[----:B------:R-:W-:Y:S01]  /*9fe0*/  MUFU.EX2 R165, R21 ;  /* 0x0000001500a57308 */ /* 0x000fe20000000800 */
[C---:B------:R-:W-:Y:S01]  /*9ff0*/  FMUL.FTZ R38, R0.reuse, R38 ;  /* 0x0000002600267220 */ /* 0x040fe20000410000 */
[C---:B--2---:R-:W-:Y:S01]  /*a000*/  HMMA.16816.F32 R108, R136.reuse, R128, R108 ;  /* 0x00000080886c723c */ /* 0x044fe2000000186c */
[----:B----4-:R-:W-:Y:S03]  /*a010*/  LDSM.16.MT88.4 R16, [R126+0x800] ;  /* 0x000800007e10783b */ /* 0x010fe60000004200 */
[----:B------:R-:W-:Y:S02]  /*a020*/  FMUL.FTZ R39, R0, R39 ;  /* 0x0000002700277220 */ /* 0x000fe40000410000 */
[C---:B------:R-:W-:Y:S02]  /*a030*/  FMUL.FTZ R40, R2.reuse, R40 ;  /* 0x0000002802287220 */ /* 0x040fe40000410000 */
[C---:B------:R-:W-:Y:S01]  /*a040*/  HMMA.16816.F32 R112, R136.reuse, R130, R112 ;  /* 0x000000828870723c */ /* 0x040fe20000001870 */
[----:B------:R-:W-:Y:S01]  /*a050*/  MUFU.EX2 R164, R24 ;  /* 0x0000001800a47308 */ /* 0x000fe20000000800 */
[----:B------:R-:W2:Y:S02]  /*a060*/  LDSM.16.MT88.4 R128, [R160+0x2000] ;  /* 0x00200000a080783b */ /* 0x000ea40000004200 */
[----:B------:R-:W-:Y:S02]  /*a070*/  FMUL.FTZ R41, R2, R41 ;  /* 0x0000002902297220 */ /* 0x000fe40000410000 */
[C---:B------:R-:W-:Y:S02]  /*a080*/  FMUL.FTZ R42, R0.reuse, R42 ;  /* 0x0000002a002a7220 */ /* 0x040fe40000410000 */
[C---:B-1----:R-:W-:Y:S03]  /*a090*/  HMMA.16816.F32 R116, R136.reuse, R132, R116 ;  /* 0x000000848874723c */ /* 0x042fe60000001874 */
[----:B------:R-:W-:Y:S01]  /*a0a0*/  MUFU.EX2 R163, R25 ;  /* 0x0000001900a37308 */ /* 0x000fe20000000800 */
[----:B------:R-:W-:Y:S02]  /*a0b0*/  FMUL.FTZ R43, R0, R43 ;  /* 0x0000002b002b7220 */ /* 0x000fe40000410000 */
[C---:B------:R-:W-:Y:S02]  /*a0c0*/  FMUL.FTZ R44, R2.reuse, R44 ;  /* 0x0000002c022c7220 */ /* 0x040fe40000410000 */
[C---:B------:R-:W-:Y:S01]  /*a0d0*/  HMMA.16816.F32 R120, R136.reuse, R134, R120 ;  /* 0x000000868878723c */ /* 0x040fe20000001878 */
[----:B------:R-:W1:Y:S03]  /*a0e0*/  LDSM.16.MT88.4 R132, [R126+0x2000] ;  /* 0x002000007e84783b */ /* 0x000e660000004200 */
        /* <DEDUP_REMOVED lines=18> */
[----:B------:R-:W-:Y:S03]  /*a210*/  FMUL.FTZ R57, R2, R57 ;  /* 0x0000003902397220 */ /* 0x000fe60000410000 */
[C---:B-1----:R-:W-:Y:S03]  /*a220*/  HMMA.16816.F32 R52, R136.reuse, R132, R52 ;  /* 0x000000848834723c */ /* 0x042fe60000001834 */
[C---:B------:R-:W-:Y:S02]  /*a230*/  FMUL.FTZ R58, R0.reuse, R58 ;  /* 0x0000003a003a7220 */ /* 0x040fe40000410000 */
[----:B------:R-:W-:Y:S02]  /*a240*/  FMUL.FTZ R59, R0, R59 ;  /* 0x0000003b003b7220 */ /* 0x000fe40000410000 */
[C---:B------:R-:W-:Y:S02]  /*a250*/  FMUL.FTZ R60, R2.reuse, R60 ;  /* 0x0000003c023c7220 */ /* 0x040fe40000410000 */
[----:B------:R-:W-:Y:S03]  /*a260*/  FMUL.FTZ R61, R2, R61 ;  /* 0x0000003d023d7220 */ /* 0x000fe60000410000 */
[C---:B------:R-:W-:Y:S01]  /*a270*/  HMMA.16816.F32 R56, R136.reuse, R134, R56 ;  /* 0x000000868838723c */ /* 0x040fe20000001838 */
[----:B------:R-:W1:Y:S02]  /*a280*/  LDSM.16.MT88.4 R132, [R160+0x4000] ;  /* 0x00400000a084783b */ /* 0x000e640000004200 */
        /* <DEDUP_REMOVED lines=15> */
[C---:B--2---:R-:W-:Y:S03]  /*a380*/  HMMA.16816.F32 R68, R136.reuse, R128, R68 ;  /* 0x000000808844723c */ /* 0x044fe60000001844 */
[C---:B------:R-:W-:Y:S02]  /*a390*/  FMUL.FTZ R74, R0.reuse, R74 ;  /* 0x0000004a004a7220 */ /* 0x040fe40000410000 */
[----:B------:R-:W-:Y:S02]  /*a3a0*/  FMUL.FTZ R75, R0, R75 ;  /* 0x0000004b004b7220 */ /* 0x000fe40000410000 */
[C---:B------:R-:W-:Y:S02]  /*a3b0*/  FMUL.FTZ R76, R2.reuse, R76 ;  /* 0x0000004c024c7220 */ /* 0x040fe40000410000 */
[----:B------:R-:W-:Y:S03]  /*a3c0*/  FMUL.FTZ R77, R2, R77 ;  /* 0x0000004d024d7220 */ /* 0x000fe60000410000 */
[C---:B------:R-:W-:Y:S01]  /*a3d0*/  HMMA.16816.F32 R72, R136.reuse, R130, R72 ;  /* 0x000000828848723c */ /* 0x040fe20000001848 */
[----:B------:R-:W2:Y:S02]  /*a3e0*/  LDSM.16.MT88.4 R128, [R127+0x4000] ;  /* 0x004000007f80783b */ /* 0x000ea40000004200 */
[C---:B------:R-:W-:Y:S02]  /*a3f0*/  FMUL.FTZ R78, R0.reuse, R78 ;  /* 0x0000004e004e7220 */ /* 0x040fe40000410000 */
        /* <DEDUP_REMOVED lines=12> */
[--C-:B------:R-:W-:Y:S02]  /*a4c0*/  FFMA.FTZ R12, R12, c[0x0][0x2d0], -R161.reuse ;  /* 0x0000b4000c0c7a23 */ /* 0x100fe400000108a1 */
[----:B------:R-:W-:Y:S02]  /*a4d0*/  FFMA.FTZ R13, R13, c[0x0][0x2d0], -R161 ;  /* 0x0000b4000d0d7a23 */ /* 0x000fe400000108a1 */
[----:B------:R-:W-:Y:S01]  /*a4e0*/  MUFU.EX2 R174, R12 ;  /* 0x0000000c00ae7308 */ /* 0x000fe20000000800 */
[C---:B---3--:R-:W-:Y:S03]  /*a4f0*/  HMMA.16816.F32 R84, R136.reuse, R140, R84 ;  /* 0x0000008c8854723c */ /* 0x048fe60000001854 */
[--C-:B------:R-:W-:Y:S02]  /*a500*/  FFMA.FTZ R14, R14, c[0x0][0x2d0], -R162.reuse ;  /* 0x0000b4000e0e7a23 */ /* 0x100fe400000108a2 */
[----:B------:R-:W-:Y:S02]  /*a510*/  FFMA.FTZ R15, R15, c[0x0][0x2d0], -R162 ;  /* 0x0000b4000f0f7a23 */ /* 0x000fe400000108a2 */
[C---:B------:R-:W-:Y:S02]  /*a520*/  FMUL.FTZ R88, R2.reuse, R88 ;  /* 0x0000005802587220 */ /* 0x040fe40000410000 */
[----:B------:R-:W-:Y:S01]  /*a530*/  FMUL.FTZ R89, R2, R89 ;  /* 0x0000005902597220 */ /* 0x000fe20000410000 */
[----:B------:R-:W3:Y:S02]  /*a540*/  MUFU.EX2 R173, R13 ;  /* 0x0000000d00ad7308 */ /* 0x000ee40000000800 */
[C---:B------:R-:W-:Y:S02]  /*a550*/  FMUL.FTZ R90, R0.reuse, R90 ;  /* 0x0000005a005a7220 */ /* 0x040fe40000410000 */
[----:B------:R-:W-:Y:S02]  /*a560*/  FMUL.FTZ R91, R0, R91 ;  /* 0x0000005b005b7220 */ /* 0x000fe40000410000 */
[C---:B------:R-:W-:Y:S02]  /*a570*/  FMUL.FTZ R92, R2.reuse, R92 ;  /* 0x0000005c025c7220 */ /* 0x040fe40000410000 */
[----:B------:R-:W-:Y:S02]  /*a580*/  FMUL.FTZ R93, R2, R93 ;  /* 0x0000005d025d7220 */ /* 0x000fe40000410000 */
[----:B------:R4:W-:Y:S01]  /*a590*/  MUFU.EX2 R170, R14 ;  /* 0x0000000e00aa7308 */ /* 0x0009e20000000800 */
[C---:B------:R-:W-:Y:S01]  /*a5a0*/  HMMA.16816.F32 R88, R136.reuse, R142, R88 ;  /* 0x0000008e8858723c */ /* 0x040fe20000001858 */
[----:B------:R-:W5:Y:S02]  /*a5b0*/  LDSM.16.MT88.4 R140, [R127+0x800] ;  /* 0x000800007f8c783b */ /* 0x000f640000004200 */
[C---:B------:R-:W-:Y:S02]  /*a5c0*/  FMUL.FTZ R94, R0.reuse, R94 ;  /* 0x0000005e005e7220 */ /* 0x040fe40000410000 */
[----:B------:R-:W-:Y:S02]  /*a5d0*/  FMUL.FTZ R95, R0, R95 ;  /* 0x0000005f005f7220 */ /* 0x000fe40000410000 */
[C---:B------:R-:W-:Y:S02]  /*a5e0*/  FMUL.FTZ R96, R2.reuse, R96 ;  /* 0x0000006002607220 */ /* 0x040fe40000410000 */
[----:B------:R-:W1:Y:S03]  /*a5f0*/  MUFU.EX2 R169, R15 ;  /* 0x0000000f00a97308 */ /* 0x000e660000000800 */
[C---:B--2---:R-:W-:Y:S03]  /*a600*/  HMMA.16816.F32 R92, R136.reuse, R128, R92 ;  /* 0x00000080885c723c */ /* 0x044fe6000000185c */
[----:B------:R-:W-:Y:S01]  /*a610*/  FMUL.FTZ R97, R2, R97 ;  /* 0x0000006102617220 */ /* 0x000fe20000410000 */
[----:B---3--:R-:W-:Y:S01]  /*a620*/  F2FP.PACK_AB R12, R173, R174 ;  /* 0x000000aead0c723e */ /* 0x008fe200000000ff */
[C---:B------:R-:W-:Y:S02]  /*a630*/  FMUL.FTZ R98, R0.reuse, R98 ;  /* 0x0000006200627220 */ /* 0x040fe40000410000 */
[----:B------:R-:W-:Y:S02]  /*a640*/  FMUL.FTZ R99, R0, R99 ;  /* 0x0000006300637220 */ /* 0x000fe40000410000 */
[----:B------:R-:W-:Y:S03]  /*a650*/  FFMA.FTZ R2, R2, R214, R198 ;  /* 0x000000d602027223 */ /* 0x000fe600000100c6 */
[----:B----4-:R-:W-:Y:S01]  /*a660*/  F2FP.PACK_AB R14, R171, R172 ;  /* 0x000000acab0e723e */ /* 0x010fe200000000ff */
[----:B------:R-:W-:Y:S01]  /*a670*/  FFMA.FTZ R0, R0, R215, R180 ;  /* 0x000000d700007223 */ /* 0x000fe200000100b4 */
[----:B------:R-:W-:Y:S01]  /*a680*/  HMMA.16816.F32 R96, R136, R130, R96 ;  /* 0x000000828860723c */ /* 0x000fe20000001860 */
[----:B------:R-:W2:Y:S02]  /*a690*/  LDSM.16.MT88.4 R128, [R127+0x2800] ;  /* 0x002800007f80783b */ /* 0x000ea40000004200 */
[----:B-1----:R-:W-:Y:S02]  /*a6a0*/  F2FP.PACK_AB R13, R169, R170 ;  /* 0x000000aaa90d723e */ /* 0x002fe400000000ff */
[----:B------:R-:W-:Y:S04]  /*a6b0*/  F2FP.PACK_AB R15, R167, R168 ;  /* 0x000000a8a70f723e */ /* 0x000fe800000000ff */
[----:B------:R-:W-:Y:S03]  /*a6c0*/  LDSM.16.MT88.4 R136, [R126+0x4800] ;  /* 0x004800007e88783b */ /* 0x000fe60000004200 */
        /* <DEDUP_REMOVED lines=8> */
[----:B------:R-:W1:Y:S07]  /*a750*/  LDSM.16.MT88.4 R16, [R3+0x4800] ;  /* 0x004800000310783b */ /* 0x000e6e0000004200 */
[C---:B-----5:R-:W-:Y:S08]  /*a760*/  HMMA.16816.F32 R116, R12.reuse, R140, R116 ;  /* 0x0000008c0c74723c */ /* 0x060ff00000001874 */
[C---:B------:R-:W-:Y:S01]  /*a770*/  HMMA.16816.F32 R120, R12.reuse, R142, R120 ;  /* 0x0000008e0c78723c */ /* 0x040fe20000001878 */
[----:B------:R-:W-:Y:S07]  /*a780*/  LDSM.16.MT88.4 R140, [R126+0x1000] ;  /* 0x001000007e8c783b */ /* 0x000fee0000004200 */
[C---:B------:R-:W-:Y:S01]  /*a790*/  HMMA.16816.F32 R36, R12.reuse, R148, R36 ;  /* 0x000000940c24723c */ /* 0x040fe20000001824 */
[----:B------:R-:W-:Y:S07]  /*a7a0*/  MUFU.EX2 R149, R34 ;  /* 0x0000002200957308 */ /* 0x000fee0000000800 */
[C---:B------:R-:W-:Y:S03]  /*a7b0*/  HMMA.16816.F32 R40, R12.reuse, R150, R40 ;  /* 0x000000960c28723c */ /* 0x040fe60000001828 */
[----:B------:R-:W-:Y:S05]  /*a7c0*/  MUFU.EX2 R151, R30 ;  /* 0x0000001e00977308 */ /* 0x000fea0000000800 */
[C---:B------:R-:W-:Y:S05]  /*a7d0*/  HMMA.16816.F32 R44, R12.reuse, R152, R44 ;  /* 0x000000980c2c723c */ /* 0x040fea000000182c */
[----:B------:R-:W-:Y:S03]  /*a7e0*/  MUFU.EX2 R150, R31 ;  /* 0x0000001f00967308 */ /* 0x000fe60000000800 */
[C---:B------:R-:W-:Y:S07]  /*a7f0*/  HMMA.16816.F32 R48, R12.reuse, R154, R48 ;  /* 0x0000009a0c30723c */ /* 0x040fee0000001830 */
[----:B------:R-:W-:Y:S01]  /*a800*/  MUFU.EX2 R155, R28 ;  /* 0x0000001c009b7308 */ /* 0x000fe20000000800 */
[C---:B------:R-:W-:Y:S08]  /*a810*/  HMMA.16816.F32 R52, R12.reuse, R156, R52 ;  /* 0x0000009c0c34723c */ /* 0x040ff00000001834 */
[C---:B------:R-:W-:Y:S01]  /*a820*/  HMMA.16816.F32 R56, R12.reuse, R158, R56 ;  /* 0x0000009e0c38723c */ /* 0x040fe20000001838 */
[----:B------:R-:W-:Y:S07]  /*a830*/  MUFU.EX2 R159, R22 ;  /* 0x00000016009f7308 */ /* 0x000fee0000000800 */
[C---:B--2---:R-:W-:Y:S03]  /*a840*/  HMMA.16816.F32 R60, R12.reuse, R128, R60 ;  /* 0x000000800c3c723c */ /* 0x044fe6000000183c */
[----:B------:R2:W3:Y:S05]  /*a850*/  MUFU.EX2 R158, R23 ;  /* 0x00000017009e7308 */ /* 0x0004ea0000000800 */
[C---:B------:R-:W-:Y:S01]  /*a860*/  HMMA.16816.F32 R64, R12.reuse, R130, R64 ;  /* 0x000000820c40723c */ /* 0x040fe20000001840 */
[----:B------:R-:W4:Y:S04]  /*a870*/  LDSM.16.MT88.4 R128, [R127+0x4800] ;  /* 0x004800007f80783b */ /* 0x000f280000004200 */
[----:B------:R-:W-:Y:S03]  /*a880*/  MUFU.EX2 R157, R26 ;  /* 0x0000001a009d7308 */ /* 0x000fe60000000800 */
[C---:B-1----:R-:W-:Y:S07]  /*a890*/  HMMA.16816.F32 R68, R12.reuse, R16, R68 ;  /* 0x000000100c44723c */ /* 0x042fee0000001844 */
[----:B------:R1:W5:Y:S01]  /*a8a0*/  MUFU.EX2 R156, R27 ;  /* 0x0000001b009c7308 */ /* 0x0003620000000800 */
[C---:B------:R-:W-:Y:S01]  /*a8b0*/  HMMA.16816.F32 R72, R12.reuse, R18, R72 ;  /* 0x000000120c48723c */ /* 0x040fe20000001848 */
[----:B------:R-:W3:Y:S07]  /*a8c0*/  LDSM.16.MT88.4 R16, [R3+0x1000] ;  /* 0x001000000310783b */ /* 0x000eee0000004200 */
[C---:B------:R-:W-:Y:S01]  /*a8d0*/  HMMA.16816.F32 R76, R12.reuse, R132, R76 ;  /* 0x000000840c4c723c */ /* 0x040fe2000000184c */
[----:B--2---:R-:W2:Y:S01]  /*a8e0*/  LDSM.16.MT88.4 R20, [R160+0x1000] ;  /* 0x00100000a014783b */ /* 0x004ea20000004200 */
[----:B------:R3:W2:Y:S06]  /*a8f0*/  MUFU.EX2 R154, R29 ;  /* 0x0000001d009a7308 */ /* 0x0006ac0000000800 */
[C---:B------:R-:W-:Y:S01]  /*a900*/  HMMA.16816.F32 R80, R12.reuse, R134, R80 ;  /* 0x000000860c50723c */ /* 0x040fe20000001850 */
[----:B------:R-:W-:Y:S03]  /*a910*/  LDSM.16.MT88.4 R132, [R3+0x3000] ;  /* 0x003000000384783b */ /* 0x000fe60000004200 */
[----:B------:R-:W-:Y:S04]  /*a920*/  MUFU.EX2 R153, R32 ;  /* 0x0000002000997308 */ /* 0x000fe80000000800 */
[C---:B------:R-:W-:Y:S01]  /*a930*/  HMMA.16816.F32 R84, R12.reuse, R136, R84 ;  /* 0x000000880c54723c */ /* 0x040fe20000001854 */
[----:B-1----:R-:W1:Y:S05]  /*a940*/  LDSM.16.MT88.4 R24, [R127+0x1000] ;  /* 0x001000007f18783b */ /* 0x002e6a0000004200 */
[----:B------:R-:W1:Y:S02]  /*a950*/  MUFU.EX2 R152, R33 ;  /* 0x0000002100987308 */ /* 0x000e640000000800 */
[C---:B------:R-:W-:Y:S01]  /*a960*/  HMMA.16816.F32 R88, R12.reuse, R138, R88 ;  /* 0x0000008a0c58723c */ /* 0x040fe20000001858 */
[----:B------:R-:W-:Y:S07]  /*a970*/  LDSM.16.MT88.4 R136, [R126+0x3800] ;  /* 0x003800007e88783b */ /* 0x000fee0000004200 */
[C---:B----4-:R-:W-:Y:S01]  /*a980*/  HMMA.16816.F32 R92, R12.reuse, R128, R92 ;  /* 0x000000800c5c723c */ /* 0x050fe2000000185c */
[----:B---3--:R-:W-:Y:S01]  /*a990*/  LDSM.16.MT88.4 R28, [R126+0x1800] ;  /* 0x001800007e1c783b */ /* 0x008fe20000004200 */
[----:B------:R3:W4:Y:S06]  /*a9a0*/  MUFU.EX2 R148, R35 ;  /* 0x0000002300947308 */ /* 0x00072c0000000800 */
[----:B------:R-:W-:Y:S01]  /*a9b0*/  HMMA.16816.F32 R96, R12, R130, R96 ;  /* 0x000000820c60723c */ /* 0x000fe20000001860 */
[----:B------:R-:W1:Y:S06]  /*a9c0*/  LDSM.16.MT88.4 R128, [R160+0x3000] ;  /* 0x00300000a080783b */ /* 0x000e6c0000004200 */
[----:B------:R-:W-:Y:S02]  /*a9d0*/  F2FP.PACK_AB R12, R165, R166 ;  /* 0x000000a6a50c723e */ /* 0x000fe400000000ff */
[----:B------:R-:W-:Y:S03]  /*a9e0*/  F2FP.PACK_AB R14, R163, R164 ;  /* 0x000000a4a30e723e */ /* 0x000fe600000000ff */
[----:B------:R-:W-:Y:S02]  /*a9f0*/  F2FP.PACK_AB R13, R158, R159 ;  /* 0x0000009f9e0d723e */ /* 0x000fe400000000ff */
[----:B-----5:R-:W-:Y:S01]  /*aa00*/  F2FP.PACK_AB R15, R156, R157 ;  /* 0x0000009d9c0f723e */ /* 0x020fe200000000ff */
[----:B---3--:R-:W-:Y:S06]  /*aa10*/  LDSM.16.MT88.4 R32, [R127+0x1800] ;  /* 0x001800007f20783b */ /* 0x008fec0000004200 */
[C---:B------:R-:W-:Y:S08]  /*aa20*/  HMMA.16816.F32 R4, R12.reuse, R16, R4 ;  /* 0x000000100c04723c */ /* 0x040ff00000001804 */
[C---:B------:R-:W-:Y:S01]  /*aa30*/  HMMA.16816.F32 R8, R12.reuse, R18, R8 ;  /* 0x000000120c08723c */ /* 0x040fe20000001808 */
[----:B------:R-:W3:Y:S07]  /*aa40*/  LDSM.16.MT88.4 R16, [R126+0x3000] ;  /* 0x003000007e10783b */ /* 0x000eee0000004200 */
[C---:B--2---:R-:W-:Y:S08]  /*aa50*/  HMMA.16816.F32 R100, R12.reuse, R20, R100 ;  /* 0x000000140c64723c */ /* 0x044ff00000001864 */
[C---:B------:R-:W-:Y:S01]  /*aa60*/  HMMA.16816.F32 R104, R12.reuse, R22, R104 ;  /* 0x000000160c68723c */ /* 0x040fe20000001868 */
[----:B------:R-:W2:Y:S07]  /*aa70*/  LDSM.16.MT88.4 R20, [R127+0x3000] ;  /* 0x003000007f14783b */ /* 0x000eae0000004200 */
        /* <DEDUP_REMOVED lines=11> */
[----:B------:R-:W5:Y:S07]  /*ab30*/  LDSM.16.MT88.4 R128, [R160+0x5000] ;  /* 0x00500000a080783b */ /* 0x000f6e0000004200 */
[C---:B---3--:R-:W-:Y:S08]  /*ab40*/  HMMA.16816.F32 R52, R12.reuse, R16, R52 ;  /* 0x000000100c34723c */ /* 0x048ff00000001834 */
[C---:B------:R-:W-:Y:S01]  /*ab50*/  HMMA.16816.F32 R56, R12.reuse, R18, R56 ;  /* 0x000000120c38723c */ /* 0x040fe20000001838 */
[----:B------:R-:W3:Y:S07]  /*ab60*/  LDSM.16.MT88.4 R16, [R126+0x5000] ;  /* 0x005000007e10783b */ /* 0x000eee0000004200 */
[C---:B--2---:R-:W-:Y:S08]  /*ab70*/  HMMA.16816.F32 R60, R12.reuse, R20, R60 ;  /* 0x000000140c3c723c */ /* 0x044ff0000000183c */
[C---:B------:R-:W-:Y:S01]  /*ab80*/  HMMA.16816.F32 R64, R12.reuse, R22, R64 ;  /* 0x000000160c40723c */ /* 0x040fe20000001840 */
[----:B------:R-:W2:Y:S07]  /*ab90*/  LDSM.16.MT88.4 R20, [R127+0x5000] ;  /* 0x005000007f14783b */ /* 0x000eae0000004200 */
[C---:B-1----:R-:W-:Y:S08]  /*aba0*/  HMMA.16816.F32 R68, R12.reuse, R24, R68 ;  /* 0x000000180c44723c */ /* 0x042ff00000001844 */
[C---:B------:R-:W-:Y:S01]  /*abb0*/  HMMA.16816.F32 R72, R12.reuse, R26, R72 ;  /* 0x0000001a0c48723c */ /* 0x040fe20000001848 */
[----:B------:R-:W1:Y:S07]  /*abc0*/  LDSM.16.MT88.4 R24, [R160+0x1800] ;  /* 0x00180000a018783b */ /* 0x000e6e0000004200 */
[C---:B-----5:R-:W-:Y:S08]  /*abd0*/  HMMA.16816.F32 R76, R12.reuse, R128, R76 ;  /* 0x000000800c4c723c */ /* 0x060ff0000000184c */
[C---:B------:R-:W-:Y:S08]  /*abe0*/  HMMA.16816.F32 R80, R12.reuse, R130, R80 ;  /* 0x000000820c50723c */ /* 0x040ff00000001850 */
[C---:B---3--:R-:W-:Y:S08]  /*abf0*/  HMMA.16816.F32 R84, R12.reuse, R16, R84 ;  /* 0x000000100c54723c */ /* 0x048ff00000001854 */
[C---:B------:R-:W-:Y:S01]  /*ac00*/  HMMA.16816.F32 R88, R12.reuse, R18, R88 ;  /* 0x000000120c58723c */ /* 0x040fe20000001858 */
[----:B------:R3:W5:Y:S07]  /*ac10*/  LDSM.16.MT88.4 R16, [R3+0x3800] ;  /* 0x003800000310783b */ /* 0x00076e0000004200 */
[C---:B--2---:R-:W-:Y:S08]  /*ac20*/  HMMA.16816.F32 R92, R12.reuse, R20, R92 ;  /* 0x000000140c5c723c */ /* 0x044ff0000000185c */
[----:B------:R-:W-:Y:S01]  /*ac30*/  HMMA.16816.F32 R96, R12, R22, R96 ;  /* 0x000000160c60723c */ /* 0x000fe20000001860 */
[----:B------:R-:W2:Y:S06]  /*ac40*/  LDSM.16.MT88.4 R20, [R160+0x3800] ;  /* 0x00380000a014783b */ /* 0x000eac0000004200 */
[----:B------:R-:W-:Y:S01]  /*ac50*/  F2FP.PACK_AB R12, R154, R155 ;  /* 0x0000009b9a0c723e */ /* 0x000fe200000000ff */
[----:B---3--:R-:W-:Y:S01]  /*ac60*/  FADD.FTZ R3, R197, R2 ;  /* 0x00000002c5037221 */ /* 0x008fe20000010000 */
[----:B------:R-:W-:Y:S03]  /*ac70*/  F2FP.PACK_AB R14, R152, R153 ;  /* 0x00000099980e723e */ /* 0x000fe600000000ff */
[----:B------:R-:W-:Y:S01]  /*ac80*/  F2FP.PACK_AB R13, R150, R151 ;  /* 0x00000097960d723e */ /* 0x000fe200000000ff */
[----:B------:R-:W-:Y:S01]  /*ac90*/  FADD.FTZ R2, R179, R0 ;  /* 0x00000000b3027221 */ /* 0x000fe20000010000 */
[----:B----4-:R-:W-:Y:S01]  /*aca0*/  F2FP.PACK_AB R15, R148, R149 ;  /* 0x00000095940f723e */ /* 0x010fe200000000ff */
[----:B------:R-:W-:Y:S02]  /*acb0*/  FADD.FTZ R0, R196, R3 ;  /* 0x00000003c4007221 */ /* 0x000fe40000010000 */
[----:B------:R-:W-:Y:S02]  /*acc0*/  FADD.FTZ R2, R176, R2 ;  /* 0x00000002b0027221 */ /* 0x000fe40000010000 */
[----:B------:R-:W-:Y:S02]  /*acd0*/  FADD.FTZ R0, R181, R0 ;  /* 0x00000000b5007221 */ /* 0x000fe40000010000 */
[C---:B------:R-:W-:Y:S01]  /*ace0*/  HMMA.16816.F32 R128, R12.reuse, R132, R4 ;  /* 0x000000840c80723c */ /* 0x040fe20000001804 */
[----:B------:R-:W3:Y:S02]  /*acf0*/  LDSM.16.MT88.4 R4, [R160+0x5800] ;  /* 0x00580000a004783b */ /* 0x000ee40000004200 */
[----:B------:R-:W-:Y:S02]  /*ad00*/  FADD.FTZ R2, R175, R2 ;  /* 0x00000002af027221 */ /* 0x000fe40000010000 */
[----:B------:R-:W-:Y:S02]  /*ad10*/  FADD.FTZ R0, R174, R0 ;  /* 0x00000000ae007221 */ /* 0x000fe40000010000 */
[----:B------:R-:W-:Y:S01]  /*ad20*/  FADD.FTZ R2, R170, R2 ;  /* 0x00000002aa027221 */ /* 0x000fe20000010000 */
[C---:B------:R-:W-:Y:S01]  /*ad30*/  HMMA.16816.F32 R132, R12.reuse, R134, R8 ;  /* 0x000000860c84723c */ /* 0x040fe20000001808 */
[----:B------:R-:W4:Y:S03]  /*ad40*/  LDSM.16.MT88.4 R8, [R126+0x5800] ;  /* 0x005800007e08783b */ /* 0x000f260000004200 */
[----:B------:R-:W-:Y:S02]  /*ad50*/  FADD.FTZ R0, R173, R0 ;  /* 0x00000000ad007221 */ /* 0x000fe40000010000 */
[----:B------:R-:W-:Y:S02]  /*ad60*/  FADD.FTZ R2, R169, R2 ;  /* 0x00000002a9027221 */ /* 0x000fe40000010000 */
[C---:B-1----:R-:W-:Y:S04]  /*ad70*/  HMMA.16816.F32 R100, R12.reuse, R24, R100 ;  /* 0x000000180c64723c */ /* 0x042fe80000001864 */
        /* <DEDUP_REMOVED lines=42> */
[----:B------:R-:W-:Y:S07]  /*b020*/  @!UPT UIADD3 URZ, URZ, URZ, URZ ;  /* 0x0000003f3f3ff290 */ /* 0x000fee000fffe03f */
[----:B------:R-:W-:-:S11]  /*b030*/  @!P0 BRA `(.L_x_2757) ;  /* 0x000004f000008947 */ /* 0x000fd60003800000 */
[----:B------:R-:W-:Y:S01]  /*b040*/  IMAD R2, R178, 0x40, R221 ;  /* 0x00000040b2027824 */ /* 0x000fe200078e02dd */
[----:B------:R-:W-:Y:S01]  /*b050*/  SHF.R.S32.HI R201, RZ, 0x1f, R213 ;  /* 0x0000001fffc97819 */ /* 0x000fe200000114d5 */
[----:B------:R-:W-:Y:S01]  /*b060*/  IMAD.MOV.U32 R193, RZ, RZ, RZ ;  /* 0x000000ffffc17224 */ /* 0x000fe200078e00ff */
[----:B------:R-:W-:Y:S01]  /*b070*/  SHF.R.S32.HI R202, RZ, 0x1f, R212 ;  /* 0x0000001fffca7819 */ /* 0x000fe200000114d4 */
[C---:B------:R-:W-:Y:S01]  /*b080*/  IMAD.SHL.U32 R18, R213.reuse, 0x2, RZ ;  /* 0x00000002d5127824 */ /* 0x040fe200078e00ff */
[----:B------:R-:W-:Y:S01]  /*b090*/  IADD3 R2, R2, -0x80, R218 ;  /* 0xffffff8002027810 */ /* 0x000fe20007ffe0da */
[----:B------:R-:W-:Y:S01]  /*b0a0*/  IMAD.SHL.U32 R17, R212, 0x2, RZ ;  /* 0x00000002d4117824 */ /* 0x000fe200078e00ff */
[----:B------:R-:W-:Y:S01]  /*b0b0*/  SHF.L.U64.HI R15, R213, 0x1, R201 ;  /* 0x00000001d50f7819 */ /* 0x000fe200000102c9 */
[C---:B------:R-:W-:Y:S01]  /*b0c0*/  IMAD.SHL.U32 R16, R195.reuse, 0x2, RZ ;  /* 0x00000002c3107824 */ /* 0x040fe200078e00ff */
        /* <DEDUP_REMOVED lines=28> */
.L_x_2812:
        /* <DEDUP_REMOVED lines=21> */
.L_x_2813:
        /* <DEDUP_REMOVED lines=21> */
.L_x_2757:
[----:B------:R-:W-:Y:S05]  /*b530*/  BSYNC B0 ;  /* 0x0000000000007941 */ /* 0x000fea0003800000 */
.L_x_2756:
        /* <DEDUP_REMOVED lines=10> */
.L_x_2750:
[----:B------:R-:W-:Y:S05]  /*b5e0*/  BRA.DIV ~URZ, `(.L_x_2761) ;  /* 0x00003d127f007947 */ /* 0x000fea000b800000 */
[----:B------:R1:W2:Y:S02]  /*b5f0*/  SHFL.BFLY PT, R4, R214, 0x2, 0x1f ;  /* 0x0c401f00d6047f89 */ /* 0x0002a400000e0000 */
.L_x_2814:
[----:B--2---:R-:W-:Y:S01]  /*b600*/  FADD.FTZ R4, R4, R214 ;  /* 0x000000d604047221 */ /* 0x004fe20000010000 */
[----:B------:R-:W-:Y:S05]  /*b610*/  BRA.DIV ~URZ, `(.L_x_2762) ;  /* 0x00003d427f007947 */ /* 0x000fea000b800000 */
[----:B------:R-:W2:Y:S04]  /*b620*/  SHFL.BFLY PT, R0, R215, 0x2, 0x1f ;  /* 0x0c401f00d7007f89 */ /* 0x000ea800000e0000 */
[----:B------:R-:W3:Y:S01]  /*b630*/  SHFL.BFLY PT, R2, R4, 0x1, 0x1f ;  /* 0x0c201f0004027f89 */ /* 0x000ee200000e0000 */
[----:B--2---:R-:W-:-:S02]  /*b640*/  FADD.FTZ R0, R0, R215 ;  /* 0x000000d700007221 */ /* 0x004fc40000010000 */
[----:B---3--:R-:W-:-:S03]  /*b650*/  FADD.FTZ R4, R4, R2 ;  /* 0x0000000204047221 */ /* 0x008fc60000010000 */
[----:B------:R2:W3:Y:S04]  /*b660*/  SHFL.BFLY PT, R3, R0, 0x1, 0x1f ;  /* 0x0c201f0000037f89 */ /* 0x0004e800000e0000 */
.L_x_2815:
[----:B------:R-:W-:Y:S01]  /*b670*/  FSETP.NE.FTZ.AND P1, PT, R4, RZ, PT ;  /* 0x000000ff0400720b */ /* 0x000fe20003f35000 */
[----:B---3--:R-:W-:Y:S01]  /*b680*/  FADD.FTZ R3, R3, R0 ;  /* 0x0000000003037221 */ /* 0x008fe20000010000 */
[----:B------:R-:W-:Y:S02]  /*b690*/  MOV R2, RZ ;  /* 0x000000ff00027202 */ /* 0x000fe40000000f00 */
[----:B--2---:R-:W-:Y:S02]  /*b6a0*/  MOV R0, RZ ;  /* 0x000000ff00007202 */ /* 0x004fe40000000f00 */
[----:B------:R-:W-:Y:S02]  /*b6b0*/  FSETP.NE.FTZ.AND P0, PT, R3, RZ, PT ;  /* 0x000000ff0300720b */ /* 0x000fe40003f15000 */
[----:B------:R-:W-:-:S05]  /*b6c0*/  MOV R137, 0xff800000 ;  /* 0xff80000000897802 */ /* 0x000fca0000000f00 */
[----:B------:R-:W2:Y:S01]  /*b6d0*/  @P1 MUFU.RCP R2, R4 ;  /* 0x0000000400021308 */ /* 0x000ea20000001000 */
[----:B------:R-:W-:-:S07]  /*b6e0*/  @P1 MOV R6, 0x3f317218 ;  /* 0x3f31721800061802 */ /* 0x000fce0000000f00 */
        /* <DEDUP_REMOVED lines=54> */
[----:B------:R-:W-:Y:S02]  /*ba50*/  @P1 FMUL.FTZ R4, R6, c[0x0][0x2d0] ;  /* 0x0000b40006041a20 */ /* 0x000fe40000410000 */
[----:B--2---:R-:W-:Y:S02]  /*ba60*/  FMUL.FTZ R130, R0, R130 ;  /* 0x0000008200827220 */ /* 0x004fe40000410000 */
[----:B------:R-:W-:Y:S02]  /*ba70*/  @P1 FFMA.FTZ R137, R4, R125, R5 ;  /* 0x0000007d04891223 */ /* 0x000fe40000010005 */
        /* <DEDUP_REMOVED lines=49> */
[----:B------:R-:W-:Y:S01]  /*bd90*/  FMUL.FTZ R99, R0, R99 ;  /* 0x0000006300637220 */ /* 0x000fe20000410000 */
[----:B------:R-:W-:Y:S01]  /*bda0*/  PRMT R0, R36, 0x7610, R0 ;  /* 0x0000761024007816 */ /* 0x000fe20000000000 */
[----:B------:R-:W-:Y:S02]  /*bdb0*/  @P0 FFMA.FTZ R49, R3, R124, R2 ;  /* 0x0000007c03310223 */ /* 0x000fe40000010002 */
.L_x_2715:
        /* <DEDUP_REMOVED lines=19> */
.L_x_2764:
[----:B--2---:R-:W-:Y:S05]  /*bef0*/  BSYNC B0 ;  /* 0x0000000000007941 */ /* 0x004fea0003800000 */
.L_x_2763:
        /* <DEDUP_REMOVED lines=120> */
[----:B-1----:R-:W-:Y:S05]  /*c680*/  CALL.REL.NOINC `($__internal_7_$__cuda_sm70_shflsync_idx_p) ;  /* 0x000031f000007944 */ /* 0x002fea0003c00000 */
.L_x_2767:
[----:B--2---:R-:W2:Y:S01]  /*c690*/  LDL R2, [R1+0x28] ;  /* 0x0000280001027983 */ /* 0x004ea20000100800 */
        /* <DEDUP_REMOVED lines=9> */
[----:B------:R-:W-:Y:S01]  /*c730*/  IADD3 R10, R218, R252, RZ ;  /* 0x000000fcda0a7210 */ /* 0x000fe20007ffe0ff */
[----:B------:R-:W-:Y:S02]  /*c740*/  ULDC UR5, c[0x0][0x4e8] ;  /* 0x00013a0000057ab9 */ /* 0x000fe40000000800 */
[----:B------:R-:W-:-:S02]  /*c750*/  ULDC UR4, c[0x0][0x388] ;  /* 0x0000e20000047ab9 */ /* 0x000fc40000000800 */
[----:B------:R-:W-:Y:S01]  /*c760*/  UIMAD UR4, UR5, UR4, URZ ;  /* 0x00000004050472a4 */ /* 0x000fe2000f8e023f */
[----:B----4-:R-:W-:-:S04]  /*c770*/  SHF.R.S32.HI R14, RZ, 0x1f, R15 ;  /* 0x0000001fff0e7819 */ /* 0x010fc8000001140f */
[----:B------:R-:W-:-:S04]  /*c780*/  LEA.HI R14, R14, R15, RZ, 0x5 ;  /* 0x0000000f0e0e7211 */ /* 0x000fc800078f28ff */
[----:B------:R-:W-:-:S04]  /*c790*/  LOP3.LUT R14, R14, 0xffffffe0, RZ, 0xc0, !PT ;  /* 0xffffffe00e0e7812 */ /* 0x000fc800078ec0ff */
[----:B------:R-:W-:Y:S01]  /*c7a0*/  IADD3 R14, -R14, R15, RZ ;  /* 0x0000000f0e0e7210 */ /* 0x000fe20007ffe1ff */
[----:B------:R-:W-:Y:S01]  /*c7b0*/  BSSY B0, `(.L_x_2768) ;  /* 0x000005a000007945 */ /* 0x000fe20003800000 */
[----:B------:R-:W-:Y:S02]  /*c7c0*/  SHF.R.S32.HI R15, RZ, 0x1f, R195 ;  /* 0x0000001fff0f7819 */ /* 0x000fe400000114c3 */
        /* <DEDUP_REMOVED lines=14> */
[----:B------:R-:W-:-:S03]  /*c8b0*/  IADD3.X R5, R5, R7, R3, P0, !PT ;  /* 0x0000000705057210 */ /* 0x000fc600007fe403 */
[----:B------:R-:W-:Y:S02]  /*c8c0*/  IMAD R3, R6, c[0x0][0x488], RZ ;  /* 0x0001220006037a24 */ /* 0x000fe400078e02ff */
        /* <DEDUP_REMOVED lines=55> */
[----:B------:R-:W-:-:S07]  /*cc40*/  SHF.R.S32.HI R14, RZ, 0x1f, R212 ;  /* 0x0000001fff0e7819 */ /* 0x000fce00000114d4 */
        /* <DEDUP_REMOVED lines=16> */
.L_x_2769:
[----:B---34-:R-:W-:Y:S05]  /*cd50*/  BSYNC B0 ;  /* 0x0000000000007941 */ /* 0x018fea0003800000 */
.L_x_2768:
        /* <DEDUP_REMOVED lines=18> */
.L_x_2771:
[----:B------:R-:W-:Y:S05]  /*ce80*/  BSYNC B0 ;  /* 0x0000000000007941 */ /* 0x000fea0003800000 */
.L_x_2770:
        /* <DEDUP_REMOVED lines=18> */
.L_x_2773:
[----:B------:R-:W-:Y:S05]  /*cfb0*/  BSYNC B0 ;  /* 0x0000000000007941 */ /* 0x000fea0003800000 */
.L_x_2772:
        /* <DEDUP_REMOVED lines=19> */
.L_x_2766:
        /* <DEDUP_REMOVED lines=36> */
.L_x_2776:
[----:B------:R-:W-:Y:S05]  /*d330*/  BSYNC B0 ;  /* 0x0000000000007941 */ /* 0x000fea0003800000 */
.L_x_2775:
        /* <DEDUP_REMOVED lines=30> */
.L_x_2816:
[----:B------:R-:W-:Y:S05]  /*d520*/  BRA.DIV ~URZ, `(.L_x_2778) ;  /* 0x00001fa27f007947 */ /* 0x000fea000b800000 */
[----:B------:R4:W1:Y:S02]  /*d530*/  SHFL.IDX PT, R0, R11, RZ, 0x181f ;  /* 0x00181fff0b007589 */ /* 0x00086400000e0000 */
.L_x_2817:
        /* <DEDUP_REMOVED lines=21> */
.L_x_2780:
[----:B------:R-:W-:Y:S05]  /*d690*/  BSYNC B0 ;  /* 0x0000000000007941 */ /* 0x000fea0003800000 */
.L_x_2779:
[----:B------:R-:W-:Y:S05]  /*d6a0*/  BRA.DIV ~URZ, `(.L_x_2781) ;  /* 0x00001e927f007947 */ /* 0x000fea000b800000 */
[----:B---3--:R3:W2:Y:S04]  /*d6b0*/  SHFL.IDX PT, R8, R9, 0x1, 0x181f ;  /* 0x00381f0009087f89 */ /* 0x0086a800000e0000 */
[----:B-1----:R3:W1:Y:S02]  /*d6c0*/  SHFL.IDX PT, R0, R11, 0x1, 0x181f ;  /* 0x00381f000b007f89 */ /* 0x00266400000e0000 */
.L_x_2818:
        /* <DEDUP_REMOVED lines=19> */
.L_x_2783:
[----:B------:R-:W-:Y:S05]  /*d800*/  BSYNC B0 ;  /* 0x0000000000007941 */ /* 0x000fea0003800000 */
.L_x_2782:
[----:B------:R-:W-:Y:S05]  /*d810*/  BRA.DIV ~URZ, `(.L_x_2784) ;  /* 0x00001df27f007947 */ /* 0x000fea000b800000 */
[----:B--2---:R2:W3:Y:S02]  /*d820*/  SHFL.IDX PT, R8, R9, 0x2, 0x181f ;  /* 0x00581f0009087f89 */ /* 0x0044e400000e0000 */
.L_x_2819:
[----:B------:R-:W-:Y:S05]  /*d830*/  BRA.DIV ~URZ, `(.L_x_2785) ;  /* 0x00001e427f007947 */ /* 0x000fea000b800000 */
[----:B-1----:R1:W2:Y:S02]  /*d840*/  SHFL.IDX PT, R0, R11, 0x2, 0x181f ;  /* 0x00581f000b007f89 */ /* 0x0022a400000e0000 */
.L_x_2820:
        /* <DEDUP_REMOVED lines=19> */
.L_x_2787:
[----:B------:R-:W-:Y:S05]  /*d980*/  BSYNC B0 ;  /* 0x0000000000007941 */ /* 0x000fea0003800000 */
.L_x_2786:
[----:B------:R-:W-:Y:S05]  /*d990*/  BRA.DIV ~URZ, `(.L_x_2788) ;  /* 0x00001d527f007947 */ /* 0x000fea000b800000 */
[----:B---3--:R3:W1:Y:S04]  /*d9a0*/  SHFL.IDX PT, R8, R9, 0x3, 0x181f ;  /* 0x00781f0009087f89 */ /* 0x00866800000e0000 */
[----:B--2---:R3:W2:Y:S02]  /*d9b0*/  SHFL.IDX PT, R0, R11, 0x3, 0x181f ;  /* 0x00781f000b007f89 */ /* 0x0046a400000e0000 */
.L_x_2821:
        /* <DEDUP_REMOVED lines=18> */
.L_x_2774:
[----:B------:R-:W-:Y:S05]  /*dae0*/  BSYNC B1 ;  /* 0x0000000000017941 */ /* 0x000fea0003800000 */
.L_x_2765:
[----:B--2-4-:R-:W2:Y:S02]  /*daf0*/  LDL R0, [R1+0x2c] ;  /* 0x00002c0001007983 */ /* 0x014ea40000100800 */
        /* <DEDUP_REMOVED lines=9> */
.L_x_2822:
[----:B------:R-:W-:Y:S01]  /*db90*/  WARPSYNC 0xffffffff ;  /* 0xffffffff00007948 */ /* 0x000fe20003800000 */
[----:B------:R-:W-:Y:S06]  /*dba0*/  BAR.SYNC.DEFER_BLOCKING 0x4, 0x100 ;  /* 0x0104000000007b1d */ /* 0x000fec0000010000 */
[----:B----4-:R4:W-:Y:S04]  /*dbb0*/  STL [R1], R0 ;  /* 0x0000000001007387 */ /* 0x0109e80000100800 */
[----:B------:R4:W-:Y:S04]  /*dbc0*/  @!P6 STS [0x24100], R65 ;  /* 0x02410041ff00e388 */ /* 0x0009e80000000800 */
[----:B------:R-:W-:Y:S06]  /*dbd0*/  BAR.ARV 0x5, 0x100 ;  /* 0x0144000000007b1d */ /* 0x000fec0000002000 */
.L_x_2789:
[----:B--2-4-:R-:W2:Y:S02]  /*dbe0*/  LDL R0, [R1] ;  /* 0x0000000001007983 */ /* 0x014ea40000100800 */
[----:B--2---:R-:W-:-:S13]  /*dbf0*/  ISETP.GE.AND P0, PT, R0, c[0x0][0x538], PT ;  /* 0x00014e0000007a0c */ /* 0x004fda0003f06270 */
[----:B-1-3--:R-:W-:Y:S01]  /*dc00*/  @P0 CALL.REL.NOINC `(.L_x_2791) ;  /* 0x0000001000000944 */ /* 0x00afe20003c00000 */
[----:B------:R-:W-:Y:S05]  /*dc10*/  BRA `(.L_x_2792) ;  /* 0xffff2c9000007947 */ /* 0x000fea000383ffff */
.L_x_2791:
[----:B------:R-:W-:Y:S05]  /*dc20*/  EXIT ;  /* 0x000000000000794d */ /* 0x000fea0003800000 */
.L_x_2716:
[----:B------:R-:W-:Y:S01]  /*dc30*/  IMAD.MOV.U32 R161, RZ, RZ, R9 ;  /* 0x000000ffffa17224 */ /* 0x000fe200078e0009 */
[----:B------:R-:W-:Y:S01]  /*dc40*/  MOV R160, RZ ;  /* 0x000000ff00a07202 */ /* 0x000fe20000000f00 */
[----:B------:R-:W-:Y:S01]  /*dc50*/  IMAD.MOV.U32 R3, RZ, RZ, 0x181f ;  /* 0x0000181fff037424 */ /* 0x000fe200078e00ff */
[----:B------:R-:W-:Y:S02]  /*dc60*/  MOV R2, 0xdc80 ;  /* 0x0000dc8000027802 */ /* 0x000fe40000000f00 */
[----:B-----5:R-:W-:Y:S05]  /*dc70*/  CALL.REL.NOINC `($__internal_7_$__cuda_sm70_shflsync_idx_p) ;  /* 0x00001c0000007944 */ /* 0x020fea0003c00000 */
[----:B------:R-:W-:Y:S01]  /*dc80*/  MOV R8, R160 ;  /* 0x000000a000087202 */ /* 0x000fe20000000f00 */
[----:B------:R-:W-:Y:S05]  /*dc90*/  BRA `(.L_x_2793) ;  /* 0xffff369000007947 */ /* 0x000fea000383ffff */
.L_x_2717:
[----:B------:R-:W-:Y:S01]  /*dca0*/  IMAD.MOV.U32 R161, RZ, RZ, R11 ;  /* 0x000000ffffa17224 */ /* 0x000fe200078e000b */
[----:B------:R-:W-:Y:S01]  /*dcb0*/  MOV R160, RZ ;  /* 0x000000ff00a07202 */ /* 0x000fe20000000f00 */
[----:B------:R-:W-:Y:S01]  /*dcc0*/  IMAD.MOV.U32 R3, RZ, RZ, 0x181f ;  /* 0x0000181fff037424 */ /* 0x000fe200078e00ff */
[----:B------:R-:W-:Y:S02]  /*dcd0*/  MOV R2, 0xdcf0 ;  /* 0x0000dcf000027802 */ /* 0x000fe40000000f00 */
[----:B-12--5:R-:W-:Y:S05]  /*dce0*/  CALL.REL.NOINC `($__internal_7_$__cuda_sm70_shflsync_idx_p) ;  /* 0x00001b9000007944 */ /* 0x026fea0003c00000 */
[----:B------:R-:W-:Y:S01]  /*dcf0*/  MOV R0, R160 ;  /* 0x000000a000007202 */ /* 0x000fe20000000f00 */
[----:B------:R-:W-:Y:S05]  /*dd00*/  BRA `(.L_x_2794) ;  /* 0xffff364000007947 */ /* 0x000fea000383ffff */
.L_x_2720:
[----:B------:R-:W-:Y:S01]  /*dd10*/  IMAD.MOV.U32 R161, RZ, RZ, R9 ;  /* 0x000000ffffa17224 */ /* 0x000fe200078e0009 */
[----:B------:R-:W-:Y:S01]  /*dd20*/  MOV R160, 0x1 ;  /* 0x0000000100a07802 */ /* 0x000fe20000000f00 */
[----:B--2---:R-:W-:Y:S01]  /*dd30*/  IMAD.MOV.U32 R3, RZ, RZ, 0x181f ;  /* 0x0000181fff037424 */ /* 0x004fe200078e00ff */
[----:B------:R-:W-:-:S02]  /*dd40*/  MOV R2, 0xdd60 ;  /* 0x0000dd6000027802 */ /* 0x000fc40000000f00 */
[----:B-1-345:R-:W-:Y:S05]  /*dd50*/  CALL.REL.NOINC `($__internal_7_$__cuda_sm70_shflsync_idx_p) ;  /* 0x00001b2000007944 */ /* 0x03afea0003c00000 */
[----:B------:R-:W-:Y:S01]  /*dd60*/  IMAD.MOV.U32 R8, RZ, RZ, R160 ;  /* 0x000000ffff087224 */ /* 0x000fe200078e00a0 */
[----:B------:R-:W-:Y:S01]  /*dd70*/  MOV R160, 0x1 ;  /* 0x0000000100a07802 */ /* 0x000fe20000000f00 */
[----:B------:R-:W-:Y:S01]  /*dd80*/  IMAD.MOV.U32 R161, RZ, RZ, R11 ;  /* 0x000000ffffa17224 */ /* 0x000fe200078e000b */
[----:B------:R-:W-:-:S02]  /*dd90*/  MOV R3, 0x181f ;  /* 0x0000181f00037802 */ /* 0x000fc40000000f00 */
[----:B------:R-:W-:Y:S02]  /*dda0*/  MOV R2, 0xddc0 ;  /* 0x0000ddc000027802 */ /* 0x000fe40000000f00 */
[----:B------:R-:W-:Y:S05]  /*ddb0*/  CALL.REL.NOINC `($__internal_7_$__cuda_sm70_shflsync_idx_p) ;  /* 0x00001ac000007944 */ /* 0x000fea0003c00000 */
[----:B------:R-:W-:Y:S01]  /*ddc0*/  MOV R0, R160 ;  /* 0x000000a000007202 */ /* 0x000fe20000000f00 */
[----:B------:R-:W-:Y:S05]  /*ddd0*/  BRA `(.L_x_2795) ;  /* 0xffff370000007947 */ /* 0x000fea000383ffff */
.L_x_2723:
[----:B------:R-:W-:Y:S01]  /*dde0*/  IMAD.MOV.U32 R161, RZ, RZ, R9 ;  /* 0x000000ffffa17224 */ /* 0x000fe200078e0009 */
[----:B------:R-:W-:Y:S01]  /*ddf0*/  MOV R160, 0x2 ;  /* 0x0000000200a07802 */ /* 0x000fe20000000f00 */
[----:B-1----:R-:W-:Y:S01]  /*de00*/  IMAD.MOV.U32 R3, RZ, RZ, 0x181f ;  /* 0x0000181fff037424 */ /* 0x002fe200078e00ff */
[----:B------:R-:W-:Y:S02]  /*de10*/  MOV R2, 0xde30 ;  /* 0x0000de3000027802 */ /* 0x000fe40000000f00 */
[----:B--2345:R-:W-:Y:S05]  /*de20*/  CALL.REL.NOINC `($__internal_7_$__cuda_sm70_shflsync_idx_p) ;  /* 0x00001a5000007944 */ /* 0x03cfea0003c00000 */
[----:B------:R-:W-:Y:S01]  /*de30*/  MOV R8, R160 ;  /* 0x000000a000087202 */ /* 0x000fe20000000f00 */
[----:B------:R-:W-:Y:S05]  /*de40*/  BRA `(.L_x_2796) ;  /* 0xffff37f000007947 */ /* 0x000fea000383ffff */
.L_x_2724:
[----:B------:R-:W-:Y:S01]  /*de50*/  IMAD.MOV.U32 R161, RZ, RZ, R11 ;  /* 0x000000ffffa17224 */ /* 0x000fe200078e000b */
[----:B------:R-:W-:Y:S01]  /*de60*/  MOV R160, 0x2 ;  /* 0x0000000200a07802 */ /* 0x000fe20000000f00 */
[----:B------:R-:W-:Y:S01]  /*de70*/  IMAD.MOV.U32 R3, RZ, RZ, 0x181f ;  /* 0x0000181fff037424 */ /* 0x000fe200078e00ff */
[----:B------:R-:W-:Y:S02]  /*de80*/  MOV R2, 0xdea0 ;  /* 0x0000dea000027802 */ /* 0x000fe40000000f00 */
[----:B-12345:R-:W-:Y:S05]  /*de90*/  CALL.REL.NOINC `($__internal_7_$__cuda_sm70_shflsync_idx_p) ;  /* 0x000019e000007944 */ /* 0x03efea0003c00000 */
[----:B------:R-:W-:Y:S01]  /*dea0*/  MOV R0, R160 ;  /* 0x000000a000007202 */ /* 0x000fe20000000f00 */
[----:B------:R-:W-:Y:S05]  /*deb0*/  BRA `(.L_x_2797) ;  /* 0xffff37a000007947 */ /* 0x000fea000383ffff */
.L_x_2727:
[----:B------:R-:W-:Y:S01]  /*dec0*/  IMAD.MOV.U32 R161, RZ, RZ, R9 ;  /* 0x000000ffffa17224 */ /* 0x000fe200078e0009 */
[----:B------:R-:W-:Y:S01]  /*ded0*/  MOV R160, 0x3 ;  /* 0x0000000300a07802 */ /* 0x000fe20000000f00 */
[----:B-1----:R-:W-:Y:S01]  /*dee0*/  IMAD.MOV.U32 R3, RZ, RZ, 0x181f ;  /* 0x0000181fff037424 */ /* 0x002fe200078e00ff */
[----:B------:R-:W-:-:S02]  /*def0*/  MOV R2, 0xdf10 ;  /* 0x0000df1000027802 */ /* 0x000fc40000000f00 */
[----:B--2345:R-:W-:Y:S05]  /*df00*/  CALL.REL.NOINC `($__internal_7_$__cuda_sm70_shflsync_idx_p) ;  /* 0x0000197000007944 */ /* 0x03cfea0003c00000 */
        /* <DEDUP_REMOVED lines=8> */
.L_x_2730:
[----:B------:R-:W-:Y:S01]  /*df90*/  IMAD.MOV.U32 R161, RZ, RZ, R9 ;  /* 0x000000ffffa17224 */ /* 0x000fe200078e0009 */
[----:B------:R-:W-:Y:S01]  /*dfa0*/  MOV R160, RZ ;  /* 0x000000ff00a07202 */ /* 0x000fe20000000f00 */
[----:B------:R-:W-:Y:S01]  /*dfb0*/  IMAD.MOV.U32 R3, RZ, RZ, 0x181f ;  /* 0x0000181fff037424 */ /* 0x000fe200078e00ff */
[----:B------:R-:W-:Y:S02]  /*dfc0*/  MOV R2, 0xdfe0 ;  /* 0x0000dfe000027802 */ /* 0x000fe40000000f00 */
[----:B------:R-:W-:Y:S05]  /*dfd0*/  CALL.REL.NOINC `($__internal_7_$__cuda_sm70_shflsync_idx_p) ;  /* 0x000018a000007944 */ /* 0x000fea0003c00000 */
[----:B------:R-:W-:Y:S01]  /*dfe0*/  MOV R8, R160 ;  /* 0x000000a000087202 */ /* 0x000fe20000000f00 */
[----:B------:R-:W-:Y:S05]  /*dff0*/  BRA `(.L_x_2799) ;  /* 0xffff432000007947 */ /* 0x000fea000383ffff */
.L_x_2731:
[----:B------:R-:W-:Y:S01]  /*e000*/  IMAD.MOV.U32 R161, RZ, RZ, R12 ;  /* 0x000000ffffa17224 */ /* 0x000fe200078e000c */
[----:B------:R-:W-:Y:S01]  /*e010*/  MOV R160, RZ ;  /* 0x000000ff00a07202 */ /* 0x000fe20000000f00 */
[----:B------:R-:W-:Y:S01]  /*e020*/  IMAD.MOV.U32 R3, RZ, RZ, 0x181f ;  /* 0x0000181fff037424 */ /* 0x000fe200078e00ff */
[----:B------:R-:W-:Y:S02]  /*e030*/  MOV R2, 0xe050 ;  /* 0x0000e05000027802 */ /* 0x000fe40000000f00 */
[----:B-12---:R-:W-:Y:S05]  /*e040*/  CALL.REL.NOINC `($__internal_7_$__cuda_sm70_shflsync_idx_p) ;  /* 0x0000183000007944 */ /* 0x006fea0003c00000 */
[C---:B------:R-:W-:Y:S01]  /*e050*/  IADD3 R6, P6, R160.reuse, R17, RZ ;  /* 0x00000011a0067210 */ /* 0x040fe20007fde0ff */
[----:B------:R-:W-:Y:S01]  /*e060*/  IMAD.MOV.U32 R161, RZ, RZ, R9 ;  /* 0x000000ffffa17224 */ /* 0x000fe200078e0009 */
[----:B------:R-:W-:-:S02]  /*e070*/  IADD3 R4, P5, R160, R18, RZ ;  /* 0x00000012a0047210 */ /* 0x000fc40007fbe0ff */
[----:B------:R-:W-:Y:S01]  /*e080*/  IADD3 R2, P0, R160, R19, RZ ;  /* 0x00000013a0027210 */ /* 0x000fe20007f1e0ff */
[C---:B------:R-:W-:Y:S01]  /*e090*/  IMAD.X R7, R8.reuse, 0x1, R14, P6 ;  /* 0x0000000108077824 */ /* 0x040fe200030e060e */
[----:B------:R-:W-:Y:S01]  /*e0a0*/  ISETP.GE.AND P6, PT, R195, c[0x0][0x1d4], PT ;  /* 0x00007500c3007a0c */ /* 0x000fe20003fc6270 */
[----:B------:R-:W-:Y:S01]  /*e0b0*/  IMAD.X R5, R8, 0x1, R16, P5 ;  /* 0x0000000108057824 */ /* 0x000fe200028e0610 */
        /* <DEDUP_REMOVED lines=15> */
[----:B-1----:R-:W-:Y:S05]  /*e1b0*/  CALL.REL.NOINC `($__internal_7_$__cuda_sm70_shflsync_idx_p) ;  /* 0x000016c000007944 */ /* 0x002fea0003c00000 */
        /* <DEDUP_REMOVED lines=8> */
.L_x_2734:
[----:B------:R-:W-:Y:S01]  /*e240*/  IMAD.MOV.U32 R161, RZ, RZ, R13 ;  /* 0x000000ffffa17224 */ /* 0x000fe200078e000d */
[----:B------:R-:W-:Y:S01]  /*e250*/  MOV R160, RZ ;  /* 0x000000ff00a07202 */ /* 0x000fe20000000f00 */
[----:B------:R-:W-:Y:S01]  /*e260*/  IMAD.MOV.U32 R3, RZ, RZ, 0x181f ;  /* 0x0000181fff037424 */ /* 0x000fe200078e00ff */
[----:B------:R-:W-:Y:S02]  /*e270*/  MOV R2, 0xe290 ;  /* 0x0000e29000027802 */ /* 0x000fe40000000f00 */
[----:B-1234-:R-:W-:Y:S05]  /*e280*/  CALL.REL.NOINC `($__internal_7_$__cuda_sm70_shflsync_idx_p) ;  /* 0x000015f000007944 */ /* 0x01efea0003c00000 */
[----:B------:R-:W-:Y:S01]  /*e290*/  MOV R12, R160 ;  /* 0x000000a0000c7202 */ /* 0x000fe20000000f00 */
[----:B------:R-:W-:Y:S05]  /*e2a0*/  BRA `(.L_x_2801) ;  /* 0xffff45e000007947 */ /* 0x000fea000383ffff */
.L_x_2735:
[----:B------:R-:W-:Y:S01]  /*e2b0*/  IMAD.MOV.U32 R161, RZ, RZ, R21 ;  /* 0x000000ffffa17224 */ /* 0x000fe200078e0015 */
[----:B------:R-:W-:Y:S01]  /*e2c0*/  MOV R160, RZ ;  /* 0x000000ff00a07202 */ /* 0x000fe20000000f00 */
[----:B------:R-:W-:Y:S01]  /*e2d0*/  IMAD.MOV.U32 R3, RZ, RZ, 0x181f ;  /* 0x0000181fff037424 */ /* 0x000fe200078e00ff */
[----:B------:R-:W-:Y:S02]  /*e2e0*/  MOV R2, 0xe300 ;  /* 0x0000e30000027802 */ /* 0x000fe40000000f00 */
[----:B-1234-:R-:W-:Y:S05]  /*e2f0*/  CALL.REL.NOINC `($__internal_7_$__cuda_sm70_shflsync_idx_p) ;  /* 0x0000158000007944 */ /* 0x01efea0003c00000 */
[C---:B------:R-:W-:Y:S01]  /*e300*/  IADD3 R16, P0, R160.reuse, R25, RZ ;  /* 0x00000019a0107210 */ /* 0x040fe20007f1e0ff */
[----:B------:R-:W-:Y:S01]  /*e310*/  IMAD.MOV.U32 R161, RZ, RZ, R13 ;  /* 0x000000ffffa17224 */ /* 0x000fe200078e000d */
[----:B------:R-:W-:-:S02]  /*e320*/  IADD3 R14, P1, R160, R26, RZ ;  /* 0x0000001aa00e7210 */ /* 0x000fc40007f3e0ff */
[----:B------:R-:W-:Y:S01]  /*e330*/  ISETP.GE.AND P6, PT, R195, c[0x0][0x1d4], PT ;  /* 0x00007500c3007a0c */ /* 0x000fe20003fc6270 */
[----:B------:R-:W-:Y:S01]  /*e340*/  IMAD.X R17, R12, 0x1, R22, P0 ;  /* 0x000000010c117824 */ /* 0x000fe200000e0616 */
        /* <DEDUP_REMOVED lines=26> */
.L_x_2738:
[----:B------:R-:W-:Y:S01]  /*e4f0*/  IMAD.MOV.U32 R161, RZ, RZ, R5 ;  /* 0x000000ffffa17224 */ /* 0x000fe200078e0005 */
[----:B------:R-:W-:Y:S01]  /*e500*/  MOV R160, RZ ;  /* 0x000000ff00a07202 */ /* 0x000fe20000000f00 */
[----:B------:R-:W-:Y:S01]  /*e510*/  IMAD.MOV.U32 R3, RZ, RZ, 0x181f ;  /* 0x0000181fff037424 */ /* 0x000fe200078e00ff */
[----:B------:R-:W-:Y:S02]  /*e520*/  MOV R2, 0xe540 ;  /* 0x0000e54000027802 */ /* 0x000fe40000000f00 */
[----:B------:R-:W-:Y:S05]  /*e530*/  CALL.REL.NOINC `($__internal_7_$__cuda_sm70_shflsync_idx_p) ;  /* 0x0000134000007944 */ /* 0x000fea0003c00000 */
[----:B------:R-:W-:Y:S01]  /*e540*/  MOV R4, R160 ;  /* 0x000000a000047202 */ /* 0x000fe20000000f00 */
[----:B------:R-:W-:Y:S05]  /*e550*/  BRA `(.L_x_2803) ;  /* 0xffff6a3000007947 */ /* 0x000fea000383ffff */
.L_x_2739:
        /* <DEDUP_REMOVED lines=36> */
.L_x_2743:
[----:B------:R-:W-:Y:S01]  /*e7a0*/  MOV R160, RZ ;  /* 0x000000ff00a07202 */ /* 0x000fe20000000f00 */
[----:B------:R-:W-:Y:S01]  /*e7b0*/  IMAD.MOV.U32 R161, RZ, RZ, R20 ;  /* 0x000000ffffa17224 */ /* 0x000fe200078e0014 */
[----:B------:R-:W-:Y:S01]  /*e7c0*/  MOV R2, 0xe7f0 ;  /* 0x0000e7f000027802 */ /* 0x000fe20000000f00 */
[----:B------:R-:W-:Y:S02]  /*e7d0*/  IMAD.MOV.U32 R3, RZ, RZ, 0x181f ;  /* 0x0000181fff037424 */ /* 0x000fe400078e00ff */
[----:B-1234-:R-:W-:Y:S05]  /*e7e0*/  CALL.REL.NOINC `($__internal_7_$__cuda_sm70_shflsync_idx_p) ;  /* 0x0000109000007944 */ /* 0x01efea0003c00000 */
[----:B------:R-:W-:Y:S01]  /*e7f0*/  MOV R5, R160 ;  /* 0x000000a000057202 */ /* 0x000fe20000000f00 */
[----:B------:R-:W-:-:S05]  /*e800*/  BRA `(.L_x_2805) ;  /* 0xffff6e3000007947 */ /* 0x000fca000383ffff */
.L_x_2744:
[----:B------:R-:W-:Y:S01]  /*e810*/  MOV R160, RZ ;  /* 0x000000ff00a07202 */ /* 0x000fe20000000f00 */
[----:B------:R-:W-:Y:S01]  /*e820*/  IMAD.MOV.U32 R161, RZ, RZ, R21 ;  /* 0x000000ffffa17224 */ /* 0x000fe200078e0015 */
[----:B------:R-:W-:Y:S01]  /*e830*/  MOV R2, 0xe860 ;  /* 0x0000e86000027802 */ /* 0x000fe20000000f00 */
[----:B------:R-:W-:Y:S02]  /*e840*/  IMAD.MOV.U32 R3, RZ, RZ, 0x181f ;  /* 0x0000181fff037424 */ /* 0x000fe400078e00ff */
[----:B-1234-:R-:W-:Y:S05]  /*e850*/  CALL.REL.NOINC `($__internal_7_$__cuda_sm70_shflsync_idx_p) ;  /* 0x0000102000007944 */ /* 0x01efea0003c00000 */
[----:B------:R-:W-:Y:S01]  /*e860*/  ISETP.GE.AND P6, PT, R195, c[0x0][0x1d4], PT ;  /* 0x00007500c3007a0c */ /* 0x000fe20003fc6270 */
[----:B------:R-:W-:Y:S01]  /*e870*/  IMAD R4, R210, 0x6000, R231 ;  /* 0x00006000d2047824 */ /* 0x000fe200078e02e7 */
[----:B------:R-:W-:Y:S01]  /*e880*/  IADD3 R2, P0, R160, R29, RZ ;  /* 0x0000001da0027210 */ /* 0x000fe20007f1e0ff */
[----:B------:R-:W-:Y:S01]  /*e890*/  IMAD.MOV.U32 R161, RZ, RZ, R20 ;  /* 0x000000ffffa17224 */ /* 0x000fe200078e0014 */
[----:B------:R-:W-:Y:S02]  /*e8a0*/  ISETP.GE.AND P5, PT, R212, c[0x0][0x1d4], PT ;  /* 0x00007500d4007a0c */ /* 0x000fe40003fa6270 */
[C---:B------:R-:W-:Y:S01]  /*e8b0*/  IADD3 R6, P1, R160.reuse, R30, RZ ;  /* 0x0000001ea0067210 */ /* 0x040fe20007f3e0ff */
[----:B------:R-:W-:Y:S01]  /*e8c0*/  IMAD.X R3, R5, 0x1, R22, P0 ;  /* 0x0000000105037824 */ /* 0x000fe200000e0616 */
        /* <DEDUP_REMOVED lines=16> */
[----:B--2---:R-:W-:Y:S05]  /*e9d0*/  CALL.REL.NOINC `($__internal_7_$__cuda_sm70_shflsync_idx_p) ;  /* 0x00000ea000007944 */ /* 0x004fea0003c00000 */
[----:B------:R-:W-:Y:S01]  /*e9e0*/  MOV R3, 0x181f ;  /* 0x0000181f00037802 */ /* 0x000fe20000000f00 */
[----:B------:R-:W-:Y:S01]  /*e9f0*/  IMAD.MOV.U32 R5, RZ, RZ, R160 ;  /* 0x000000ffff057224 */ /* 0x000fe200078e00a0 */
[----:B------:R-:W-:Y:S01]  /*ea00*/  MOV R160, 0x1 ;  /* 0x0000000100a07802 */ /* 0x000fe20000000f00 */
[----:B------:R-:W-:Y:S01]  /*ea10*/  IMAD.MOV.U32 R161, RZ, RZ, R21 ;  /* 0x000000ffffa17224 */ /* 0x000fe200078e0015 */
[----:B------:R-:W-:Y:S02]  /*ea20*/  MOV R2, 0xea40 ;  /* 0x0000ea4000027802 */ /* 0x000fe40000000f00 */
[----:B------:R-:W-:Y:S05]  /*ea30*/  CALL.REL.NOINC `($__internal_7_$__cuda_sm70_shflsync_idx_p) ;  /* 0x00000e4000007944 */ /* 0x000fea0003c00000 */
[----:B------:R-:W-:Y:S01]  /*ea40*/  MOV R2, R160 ;  /* 0x000000a000027202 */ /* 0x000fe20000000f00 */
[----:B------:R-:W-:-:S05]  /*ea50*/  BRA `(.L_x_2806) ;  /* 0xffff6d4000007947 */ /* 0x000fca000383ffff */
.L_x_2747:
[----:B------:R-:W-:Y:S01]  /*ea60*/  MOV R160, RZ ;  /* 0x000000ff00a07202 */ /* 0x000fe20000000f00 */
[----:B------:R-:W-:Y:S01]  /*ea70*/  IMAD.MOV.U32 R161, RZ, RZ, R5 ;  /* 0x000000ffffa17224 */ /* 0x000fe200078e0005 */
[----:B------:R-:W-:Y:S01]  /*ea80*/  MOV R2, 0xeab0 ;  /* 0x0000eab000027802 */ /* 0x000fe20000000f00 */
[----:B------:R-:W-:Y:S02]  /*ea90*/  IMAD.MOV.U32 R3, RZ, RZ, 0x181f ;  /* 0x0000181fff037424 */ /* 0x000fe400078e00ff */
[----:B------:R-:W-:Y:S05]  /*eaa0*/  CALL.REL.NOINC `($__internal_7_$__cuda_sm70_shflsync_idx_p) ;  /* 0x00000dd000007944 */ /* 0x000fea0003c00000 */
[----:B------:R-:W-:Y:S01]  /*eab0*/  MOV R4, R160 ;  /* 0x000000a000047202 */ /* 0x000fe20000000f00 */
[----:B------:R-:W-:-:S05]  /*eac0*/  BRA `(.L_x_2807) ;  /* 0xffff98f000007947 */ /* 0x000fca000383ffff */
.L_x_2748:
[----:B------:R-:W-:Y:S01]  /*ead0*/  MOV R160, RZ ;  /* 0x000000ff00a07202 */ /* 0x000fe20000000f00 */
[----:B------:R-:W-:Y:S01]  /*eae0*/  IMAD.MOV.U32 R161, RZ, RZ, R12 ;  /* 0x000000ffffa17224 */ /* 0x000fe200078e000c */
[----:B------:R-:W-:Y:S01]  /*eaf0*/  MOV R2, 0xeb20 ;  /* 0x0000eb2000027802 */ /* 0x000fe20000000f00 */
[----:B------:R-:W-:Y:S02]  /*eb00*/  IMAD.MOV.U32 R3, RZ, RZ, 0x181f ;  /* 0x0000181fff037424 */ /* 0x000fe400078e00ff */
[----:B-12---:R-:W-:Y:S05]  /*eb10*/  CALL.REL.NOINC `($__internal_7_$__cuda_sm70_shflsync_idx_p) ;  /* 0x00000d6000007944 */ /* 0x006fea0003c00000 */
[----:B------:R-:W-:Y:S01]  /*eb20*/  ISETP.GE.AND P6, PT, R195, c[0x0][0x1d4], PT ;  /* 0x00007500c3007a0c */ /* 0x000fe20003fc6270 */
[----:B------:R-:W-:Y:S01]  /*eb30*/  IMAD R0, R210, 0x6000, R232 ;  /* 0x00006000d2007824 */ /* 0x000fe200078e02e8 */
[----:B------:R-:W-:Y:S01]  /*eb40*/  IADD3 R8, P0, R160, R16, RZ ;  /* 0x00000010a0087210 */ /* 0x000fe20007f1e0ff */
[----:B------:R-:W-:Y:S01]  /*eb50*/  IMAD.MOV.U32 R161, RZ, RZ, R5 ;  /* 0x000000ffffa17224 */ /* 0x000fe200078e0005 */
[----:B------:R-:W-:Y:S02]  /*eb60*/  ISETP.GE.AND P5, PT, R212, c[0x0][0x1d4], PT ;  /* 0x00007500d4007a0c */ /* 0x000fe40003fa6270 */
[----:B------:R-:W-:Y:S01]  /*eb70*/  IADD3 R6, P1, R160, R17, RZ ;  /* 0x00000011a0067210 */ /* 0x000fe20007f3e0ff */
[C---:B------:R-:W-:Y:S01]  /*eb80*/  IMAD.X R9, R4.reuse, 0x1, R13, P0 ;  /* 0x0000000104097824 */ /* 0x040fe200000e060d */
        /* <DEDUP_REMOVED lines=16> */
[----:B-1----:R-:W-:Y:S05]  /*ec90*/  CALL.REL.NOINC `($__internal_7_$__cuda_sm70_shflsync_idx_p) ;  /* 0x00000be000007944 */ /* 0x002fea0003c00000 */
        /* <DEDUP_REMOVED lines=8> */
.L_x_2753:
[----:B------:R-:W-:Y:S01]  /*ed20*/  MOV R160, RZ ;  /* 0x000000ff00a07202 */ /* 0x000fe20000000f00 */
[----:B------:R-:W-:Y:S01]  /*ed30*/  IMAD.MOV.U32 R161, RZ, RZ, R20 ;  /* 0x000000ffffa17224 */ /* 0x000fe200078e0014 */
[----:B------:R-:W-:Y:S01]  /*ed40*/  MOV R2, 0xed70 ;  /* 0x0000ed7000027802 */ /* 0x000fe20000000f00 */
[----:B------:R-:W-:Y:S02]  /*ed50*/  IMAD.MOV.U32 R3, RZ, RZ, 0x181f ;  /* 0x0000181fff037424 */ /* 0x000fe400078e00ff */
[----:B-1234-:R-:W-:Y:S05]  /*ed60*/  CALL.REL.NOINC `($__internal_7_$__cuda_sm70_shflsync_idx_p) ;  /* 0x00000b1000007944 */ /* 0x01efea0003c00000 */
[----:B------:R-:W-:Y:S01]  /*ed70*/  MOV R5, R160 ;  /* 0x000000a000057202 */ /* 0x000fe20000000f00 */
[----:B------:R-:W-:-:S05]  /*ed80*/  BRA `(.L_x_2809) ;  /* 0xffff9ca000007947 */ /* 0x000fca000383ffff */
.L_x_2754:
        /* <DEDUP_REMOVED lines=28> */
[----:B------:R-:W-:Y:S05]  /*ef50*/  CALL.REL.NOINC `($__internal_7_$__cuda_sm70_shflsync_idx_p) ;  /* 0x0000092000007944 */ /* 0x000fea0003c00000 */
        /* <DEDUP_REMOVED lines=8> */
.L_x_2755:
[----:B------:R-:W-:Y:S01]  /*efe0*/  MOV R127, 0x2 ;  /* 0x00000002007f7802 */ /* 0x000fe20000000f00 */
[----:B------:R-:W-:Y:S01]  /*eff0*/  IMAD.MOV.U32 R2, RZ, RZ, R125 ;  /* 0x000000ffff027224 */ /* 0x000fe200078e007d */
[----:B------:R-:W-:Y:S02]  /*f000*/  MOV R3, 0xf020 ;  /* 0x0000f02000037802 */ /* 0x000fe40000000f00 */
[----:B------:R-:W-:Y:S05]  /*f010*/  CALL.REL.NOINC `($__internal_6_$__cuda_sm70_shflsync_bfly_p) ;  /* 0x0000081000007944 */ /* 0x000fea0003c00000 */
[----:B------:R-:W-:Y:S01]  /*f020*/  MOV R2, R127 ;  /* 0x0000007f00027202 */ /* 0x000fe20000000f00 */
[----:B------:R-:W-:-:S05]  /*f030*/  BRA `(.L_x_2811) ;  /* 0xffffa87000007947 */ /* 0x000fca000383ffff */
.L_x_2758:
[----:B------:R-:W-:Y:S01]  /*f040*/  MOV R160, RZ ;  /* 0x000000ff00a07202 */ /* 0x000fe20000000f00 */
[----:B------:R-:W-:Y:S01]  /*f050*/  IMAD.MOV.U32 R161, RZ, RZ, R5 ;  /* 0x000000ffffa17224 */ /* 0x000fe200078e0005 */
[----:B------:R-:W-:Y:S01]  /*f060*/  MOV R2, 0xf090 ;  /* 0x0000f09000027802 */ /* 0x000fe20000000f00 */
[----:B------:R-:W-:Y:S02]  /*f070*/  IMAD.MOV.U32 R3, RZ, RZ, 0x181f ;  /* 0x0000181fff037424 */ /* 0x000fe400078e00ff */
[----:B------:R-:W-:Y:S05]  /*f080*/  CALL.REL.NOINC `($__internal_7_$__cuda_sm70_shflsync_idx_p) ;  /* 0x000007f000007944 */ /* 0x000fea0003c00000 */
[----:B------:R-:W-:Y:S01]  /*f090*/  MOV R4, R160 ;  /* 0x000000a000047202 */ /* 0x000fe20000000f00 */
[----:B------:R-:W-:-:S05]  /*f0a0*/  BRA `(.L_x_2812) ;  /* 0xffffc1e000007947 */ /* 0x000fca000383ffff */
.L_x_2759:
        /* <DEDUP_REMOVED lines=37> */
.L_x_2761:
[----:B------:R-:W-:Y:S01]  /*f300*/  IMAD.MOV.U32 R2, RZ, RZ, R214 ;  /* 0x000000ffff027224 */ /* 0x000fe200078e00d6 */
[----:B------:R-:W-:-:S02]  /*f310*/  MOV R127, 0x2 ;  /* 0x00000002007f7802 */ /* 0x000fc40000000f00 */
[----:B------:R-:W-:Y:S02]  /*f320*/  MOV R3, 0xf340 ;  /* 0x0000f34000037802 */ /* 0x000fe40000000f00 */
[----:B------:R-:W-:Y:S05]  /*f330*/  CALL.REL.NOINC `($__internal_6_$__cuda_sm70_shflsync_bfly_p) ;  /* 0x000004f000007944 */ /* 0x000fea0003c00000 */
[----:B------:R-:W-:Y:S01]  /*f340*/  MOV R4, R127 ;  /* 0x0000007f00047202 */ /* 0x000fe20000000f00 */
[----:B------:R-:W-:Y:S05]  /*f350*/  BRA `(.L_x_2814) ;  /* 0xffffc2a000007947 */ /* 0x000fea000383ffff */
.L_x_2762:
[----:B------:R-:W-:Y:S01]  /*f360*/  IMAD.MOV.U32 R2, RZ, RZ, R4 ;  /* 0x000000ffff027224 */ /* 0x000fe200078e0004 */
[----:B------:R-:W-:Y:S02]  /*f370*/  MOV R127, 0x1 ;  /* 0x00000001007f7802 */ /* 0x000fe40000000f00 */
[----:B------:R-:W-:Y:S02]  /*f380*/  MOV R3, 0xf3a0 ;  /* 0x0000f3a000037802 */ /* 0x000fe40000000f00 */
[----:B-1----:R-:W-:Y:S05]  /*f390*/  CALL.REL.NOINC `($__internal_6_$__cuda_sm70_shflsync_bfly_p) ;  /* 0x0000049000007944 */ /* 0x002fea0003c00000 */
[----:B------:R-:W-:Y:S01]  /*f3a0*/  FADD.FTZ R4, R4, R127 ;  /* 0x0000007f04047221 */ /* 0x000fe20000010000 */
[----:B------:R-:W-:Y:S02]  /*f3b0*/  MOV R2, R215 ;  /* 0x000000d700027202 */ /* 0x000fe40000000f00 */
[----:B------:R-:W-:Y:S02]  /*f3c0*/  MOV R127, 0x2 ;  /* 0x00000002007f7802 */ /* 0x000fe40000000f00 */
[----:B------:R-:W-:Y:S02]  /*f3d0*/  MOV R3, 0xf3f0 ;  /* 0x0000f3f000037802 */ /* 0x000fe40000000f00 */
[----:B------:R-:W-:Y:S05]  /*f3e0*/  CALL.REL.NOINC `($__internal_6_$__cuda_sm70_shflsync_bfly_p) ;  /* 0x0000044000007944 */ /* 0x000fea0003c00000 */
[----:B------:R-:W-:Y:S01]  /*f3f0*/  FADD.FTZ R0, R215, R127 ;  /* 0x0000007fd7007221 */ /* 0x000fe20000010000 */
[----:B------:R-:W-:-:S02]  /*f400*/  MOV R127, 0x1 ;  /* 0x00000001007f7802 */ /* 0x000fc40000000f00 */
[----:B------:R-:W-:Y:S02]  /*f410*/  MOV R3, 0xf440 ;  /* 0x0000f44000037802 */ /* 0x000fe40000000f00 */
[----:B------:R-:W-:Y:S02]  /*f420*/  MOV R2, R0 ;  /* 0x0000000000027202 */ /* 0x000fe40000000f00 */
[----:B------:R-:W-:Y:S05]  /*f430*/  CALL.REL.NOINC `($__internal_6_$__cuda_sm70_shflsync_bfly_p) ;  /* 0x000003f000007944 */ /* 0x000fea0003c00000 */
[----:B------:R-:W-:Y:S01]  /*f440*/  MOV R3, R127 ;  /* 0x0000007f00037202 */ /* 0x000fe20000000f00 */
[----:B------:R-:W-:Y:S05]  /*f450*/  BRA `(.L_x_2815) ;  /* 0xffffc21000007947 */ /* 0x000fea000383ffff */
.L_x_2777:
[----:B------:R-:W-:Y:S01]  /*f460*/  IMAD.MOV.U32 R161, RZ, RZ, R9 ;  /* 0x000000ffffa17224 */ /* 0x000fe200078e0009 */
[----:B------:R-:W-:Y:S01]  /*f470*/  MOV R160, RZ ;  /* 0x000000ff00a07202 */ /* 0x000fe20000000f00 */
[----:B------:R-:W-:Y:S01]  /*f480*/  IMAD.MOV.U32 R3, RZ, RZ, 0x181f ;  /* 0x0000181fff037424 */ /* 0x000fe200078e00ff */
[----:B------:R-:W-:Y:S02]  /*f490*/  MOV R2, 0xf4b0 ;  /* 0x0000f4b000027802 */ /* 0x000fe40000000f00 */
[----:B-1----:R-:W-:Y:S05]  /*f4a0*/  CALL.REL.NOINC `($__internal_7_$__cuda_sm70_shflsync_idx_p) ;  /* 0x000003d000007944 */ /* 0x002fea0003c00000 */
[----:B------:R-:W-:Y:S01]  /*f4b0*/  MOV R8, R160 ;  /* 0x000000a000087202 */ /* 0x000fe20000000f00 */
[----:B------:R-:W-:Y:S05]  /*f4c0*/  BRA `(.L_x_2816) ;  /* 0xffffe05000007947 */ /* 0x000fea000383ffff */
.L_x_2778:
[----:B------:R-:W-:Y:S01]  /*f4d0*/  IMAD.MOV.U32 R161, RZ, RZ, R11 ;  /* 0x000000ffffa17224 */ /* 0x000fe200078e000b */
[----:B------:R-:W-:Y:S01]  /*f4e0*/  MOV R160, RZ ;  /* 0x000000ff00a07202 */ /* 0x000fe20000000f00 */
[----:B------:R-:W-:Y:S01]  /*f4f0*/  IMAD.MOV.U32 R3, RZ, RZ, 0x181f ;  /* 0x0000181fff037424 */ /* 0x000fe200078e00ff */
[----:B------:R-:W-:-:S02]  /*f500*/  MOV R2, 0xf520 ;  /* 0x0000f52000027802 */ /* 0x000fc40000000f00 */
[----:B-123--:R-:W-:Y:S05]  /*f510*/  CALL.REL.NOINC `($__internal_7_$__cuda_sm70_shflsync_idx_p) ;  /* 0x0000036000007944 */ /* 0x00efea0003c00000 */
[----:B------:R-:W-:Y:S01]  /*f520*/  MOV R0, R160 ;  /* 0x000000a000007202 */ /* 0x000fe20000000f00 */
[----:B------:R-:W-:Y:S05]  /*f530*/  BRA `(.L_x_2817) ;  /* 0xffffe00000007947 */ /* 0x000fea000383ffff */
.L_x_2781:
[----:B------:R-:W-:Y:S01]  /*f540*/  IMAD.MOV.U32 R161, RZ, RZ, R9 ;  /* 0x000000ffffa17224 */ /* 0x000fe200078e0009 */
[----:B------:R-:W-:Y:S01]  /*f550*/  MOV R160, 0x1 ;  /* 0x0000000100a07802 */ /* 0x000fe20000000f00 */
[----:B-1----:R-:W-:Y:S01]  /*f560*/  IMAD.MOV.U32 R3, RZ, RZ, 0x181f ;  /* 0x0000181fff037424 */ /* 0x002fe200078e00ff */
[----:B------:R-:W-:-:S02]  /*f570*/  MOV R2, 0xf590 ;  /* 0x0000f59000027802 */ /* 0x000fc40000000f00 */
[----:B--234-:R-:W-:Y:S05]  /*f580*/  CALL.REL.NOINC `($__internal_7_$__cuda_sm70_shflsync_idx_p) ;  /* 0x000002f000007944 */ /* 0x01cfea0003c00000 */
        /* <DEDUP_REMOVED lines=8> */
.L_x_2784:
[----:B------:R-:W-:Y:S01]  /*f610*/  IMAD.MOV.U32 R161, RZ, RZ, R9 ;  /* 0x000000ffffa17224 */ /* 0x000fe200078e0009 */
[----:B------:R-:W-:Y:S01]  /*f620*/  MOV R160, 0x2 ;  /* 0x0000000200a07802 */ /* 0x000fe20000000f00 */
[----:B-1----:R-:W-:Y:S01]  /*f630*/  IMAD.MOV.U32 R3, RZ, RZ, 0x181f ;  /* 0x0000181fff037424 */ /* 0x002fe200078e00ff */
[----:B------:R-:W-:Y:S02]  /*f640*/  MOV R2, 0xf660 ;  /* 0x0000f66000027802 */ /* 0x000fe40000000f00 */
[----:B--234-:R-:W-:Y:S05]  /*f650*/  CALL.REL.NOINC `($__internal_7_$__cuda_sm70_shflsync_idx_p) ;  /* 0x0000022000007944 */ /* 0x01cfea0003c00000 */
[----:B------:R-:W-:Y:S01]  /*f660*/  MOV R8, R160 ;  /* 0x000000a000087202 */ /* 0x000fe20000000f00 */
[----:B------:R-:W-:Y:S05]  /*f670*/  BRA `(.L_x_2819) ;  /* 0xffffe1b000007947 */ /* 0x000fea000383ffff */
.L_x_2785:
[----:B------:R-:W-:Y:S01]  /*f680*/  IMAD.MOV.U32 R161, RZ, RZ, R11 ;  /* 0x000000ffffa17224 */ /* 0x000fe200078e000b */
[----:B------:R-:W-:Y:S01]  /*f690*/  MOV R160, 0x2 ;  /* 0x0000000200a07802 */ /* 0x000fe20000000f00 */
[----:B-1----:R-:W-:Y:S01]  /*f6a0*/  IMAD.MOV.U32 R3, RZ, RZ, 0x181f ;  /* 0x0000181fff037424 */ /* 0x002fe200078e00ff */
[----:B------:R-:W-:Y:S02]  /*f6b0*/  MOV R2, 0xf6d0 ;  /* 0x0000f6d000027802 */ /* 0x000fe40000000f00 */
[----:B--234-:R-:W-:Y:S05]  /*f6c0*/  CALL.REL.NOINC `($__internal_7_$__cuda_sm70_shflsync_idx_p) ;  /* 0x000001b000007944 */ /* 0x01cfea0003c00000 */
[----:B------:R-:W-:Y:S01]  /*f6d0*/  MOV R0, R160 ;  /* 0x000000a000007202 */ /* 0x000fe20000000f00 */
[----:B------:R-:W-:Y:S05]  /*f6e0*/  BRA `(.L_x_2820) ;  /* 0xffffe16000007947 */ /* 0x000fea000383ffff */
.L_x_2788:
[----:B------:R-:W-:Y:S01]  /*f6f0*/  IMAD.MOV.U32 R161, RZ, RZ, R9 ;  /* 0x000000ffffa17224 */ /* 0x000fe200078e0009 */
[----:B------:R-:W-:Y:S01]  /*f700*/  MOV R160, 0x3 ;  /* 0x0000000300a07802 */ /* 0x000fe20000000f00 */
[----:B--2---:R-:W-:Y:S01]  /*f710*/  IMAD.MOV.U32 R3, RZ, RZ, 0x181f ;  /* 0x0000181fff037424 */ /* 0x004fe200078e00ff */
[----:B------:R-:W-:-:S02]  /*f720*/  MOV R2, 0xf740 ;  /* 0x0000f74000027802 */ /* 0x000fc40000000f00 */
[----:B-1-34-:R-:W-:Y:S05]  /*f730*/  CALL.REL.NOINC `($__internal_7_$__cuda_sm70_shflsync_idx_p) ;  /* 0x0000014000007944 */ /* 0x01afea0003c00000 */
        /* <DEDUP_REMOVED lines=8> */
.L_x_2790:
[----:B------:R-:W-:Y:S01]  /*f7c0*/  IMAD.MOV.U32 R161, RZ, RZ, R65 ;  /* 0x000000ffffa17224 */ /* 0x000fe200078e0041 */
[----:B------:R-:W-:Y:S01]  /*f7d0*/  MOV R160, RZ ;  /* 0x000000ff00a07202 */ /* 0x000fe20000000f00 */
[----:B-1----:R-:W-:Y:S01]  /*f7e0*/  IMAD.MOV.U32 R3, RZ, RZ, 0x1f ;  /* 0x0000001fff037424 */ /* 0x002fe200078e00ff */
[----:B------:R-:W-:Y:S02]  /*f7f0*/  MOV R2, 0xf810 ;  /* 0x0000f81000027802 */ /* 0x000fe40000000f00 */
[----:B--23--:R-:W-:Y:S05]  /*f800*/  CALL.REL.NOINC `($__internal_7_$__cuda_sm70_shflsync_idx_p) ;  /* 0x0000007000007944 */ /* 0x00cfea0003c00000 */
[----:B------:R-:W-:Y:S01]  /*f810*/  MOV R0, R160 ;  /* 0x000000a000007202 */ /* 0x000fe20000000f00 */
[----:B------:R-:W-:Y:S05]  /*f820*/  BRA `(.L_x_2822) ;  /* 0xffffe36000007947 */ /* 0x000fea000383ffff */
        .weak           $__internal_6_$__cuda_sm70_shflsync_bfly_p
        .type           $__internal_6_$__cuda_sm70_shflsync_bfly_p,@function
        .size           $__internal_6_$__cuda_sm70_shflsync_bfly_p,($__internal_7_$__cuda_sm70_shflsync_idx_p - $__internal_6_$__cuda_sm70_shflsync_bfly_p)
$__internal_6_$__cuda_sm70_shflsync_bfly_p:
[----:B------:R-:W-:Y:S04]  /*f830*/  WARPSYNC R199 ;  /* 0x000000c700007348 */ /* 0x000fe80003800000 */
[----:B------:R1:W2:Y:S02]  /*f840*/  SHFL.BFLY PT, R127, R2, R127, R200 ;  /* 0x0c00007f027f7389 */ /* 0x0002a400000e00c8 */
[----:B-1----:R-:W-:-:S02]  /*f850*/  MOV R2, R3 ;  /* 0x0000000300027202 */ /* 0x002fc40000000f00 */
[----:B------:R-:W-:-:S04]  /*f860*/  MOV R3, 0x0 ;  /* 0x0000000000037802 */ /* 0x000fc80000000f00 */
[----:B--2---:R-:W-:Y:S05]  /*f870*/  RET.REL.NODEC R2 `(_ZN7cutlass13device_kernelIN5flash19enable_sm80_to_sm89INS1_16FlashAttnFwdSm80INS1_25CollectiveMainloopFwdSm80ILi8ELi2ELb0EN4cute5tupleIJNS5_1CILi128EEENS7_ILi64EEENS7_ILi192EEEEEELi192ENS_6half_tEfNS_4arch4Sm80ELb1ELb0ELb0ELb0ELb1ELb0ELb1ELb0EEENS1_21CollectiveEpilogueFwdINS6_IJS8_SA_S9_EEENS6_IJNS7_ILi1EEESI_SI_EEESC_SE_Li256ELb0ELb1ELb0ELb0EEENS1_30DynamicPersistentTileSchedulerILi256ELi256ELb0ELb1ELb0EEEEEEEEEvNT_6ParamsE) ;  /* 0xffff078002007950 */ /* 0x004fea0003c3ffff */
        .weak           $__internal_7_$__cuda_sm70_shflsync_idx_p
        .type           $__internal_7_$__cuda_sm70_shflsync_idx_p,@function
        .size           $__internal_7_$__cuda_sm70_shflsync_idx_p,(.L_x_3027 - $__internal_7_$__cuda_sm70_shflsync_idx_p)
$__internal_7_$__cuda_sm70_shflsync_idx_p:
[----:B------:R-:W-:-:S04]  /*f880*/  MOV R162, 0xffffffff ;  /* 0xffffffff00a27802 */ /* 0x000fc80000000f00 */
[----:B------:R-:W-:Y:S04]  /*f890*/  WARPSYNC R162 ;  /* 0x000000a200007348 */ /* 0x000fe80003800000 */
[----:B------:R1:W2:Y:S02]  /*f8a0*/  SHFL.IDX PT, R160, R161, R160, R3 ;  /* 0x000000a0a1a07389 */ /* 0x0002a400000e0003 */
[----:B-1----:R-:W-:-:S04]  /*f8b0*/  MOV R3, 0x0 ;  /* 0x0000000000037802 */ /* 0x002fc80000000f00 */
[----:B--2---:R-:W-:Y:S05]  /*f8c0*/  RET.REL.NODEC R2 `(_ZN7cutlass13device_kernelIN5flash19enable_sm80_to_sm89INS1_16FlashAttnFwdSm80INS1_25CollectiveMainloopFwdSm80ILi8ELi2ELb0EN4cute5tupleIJNS5_1CILi128EEENS7_ILi64EEENS7_ILi192EEEEEELi192ENS_6half_tEfNS_4arch4Sm80ELb1ELb0ELb0ELb0ELb1ELb0ELb1ELb0EEENS1_21CollectiveEpilogueFwdINS6_IJS8_SA_S9_EEENS6_IJNS7_ILi1EEESI_SI_EEESC_SE_Li256ELb0ELb1ELb0ELb0EEENS1_30DynamicPersistentTileSchedulerILi256ELi256ELb0ELb1ELb0EEEEEEEEEvNT_6ParamsE) ;  /* 0xffff073002007950 */ /* 0x004fea0003c3ffff */
.L_x_2823:
        /* <DEDUP_REMOVED lines=11> */
.L_x_3027:


//--------------------- .text._ZN7cutlass13device_kernelIN5flash19enable_sm80_to_sm89INS1_16FlashAttnFwdSm80INS1_25CollectiveMainloopFwdSm80ILi8ELi2ELb0EN4cute5tupleIJNS5_1CILi128EEENS7_ILi64EEENS7_ILi192EEEEEELi192ENS_6half_tEfNS_4arch4Sm80ELb1ELb0ELb0ELb1ELb1ELb0ELb1ELb0EEENS1_21CollectiveEpilogueFwdINS6_IJS8_SA_S9_EEENS6_IJNS7_ILi1EEESI_SI_EEESC_SE_Li256ELb1ELb1ELb0ELb0EEENS1_19SingleTileSchedulerILb1ELb0ELb1ELi128EEEEEEEEEvNT_6ParamsE --------------------------
	.section	.text._ZN7cutlass13device_kernelIN5flash19enable_sm80_to_sm89INS1_16FlashAttnFwdSm80INS1_25CollectiveMainloopFwdSm80ILi8ELi2ELb0EN4cute5tupleIJNS5_1CILi128EEENS7_ILi64EEENS7_ILi192EEEEEELi192ENS_6half_tEfNS_4arch4Sm80ELb1ELb0ELb0ELb1ELb1ELb0ELb1ELb0EEENS1_21CollectiveEpilogueFwdINS6_IJS8_SA_S9_EEENS6_IJNS7_ILi1EEESI_SI_EEESC_SE_Li256ELb1ELb1ELb0ELb0EEENS1_19SingleTileSchedulerILb1ELb0ELb1ELi128EEEEEEEEEvNT_6ParamsE,"ax",@progbits
	.sectioninfo	@"SHI_REGISTERS=232"
	.align	128
.text._ZN7cutlass13device_kernelIN5flash19enable_sm80_to_sm89INS1_16FlashAttnFwdSm80INS1_25CollectiveMainloopFwdSm80ILi8ELi2ELb0EN4cute5tupleIJNS5_1CILi128EEENS7_ILi64EEENS7_ILi192EEEEEELi192ENS_6half_tEfNS_4arch4Sm80ELb1ELb0ELb0ELb1ELb1ELb0ELb1ELb0EEENS1_21CollectiveEpilogueFwdINS6_IJS8_SA_S9_EEENS6_IJNS7_ILi1EEESI_SI_EEESC_SE_Li256ELb1ELb1ELb0ELb0EEENS1_19SingleTileSchedulerILb1ELb0ELb1ELi128EEEEEEEEEvNT_6ParamsE:
        .type           _ZN7cutlass13device_kernelIN5flash19enable_sm80_to_sm89INS1_16FlashAttnFwdSm80INS1_25CollectiveMainloopFwdSm80ILi8ELi2ELb0EN4cute5tupleIJNS5_1CILi128EEENS7_ILi64EEENS7_ILi192EEEEEELi192ENS_6half_tEfNS_4arch4Sm80ELb1ELb0ELb0ELb1ELb1ELb0ELb1ELb0EEENS1_21CollectiveEpilogueFwdINS6_IJS8_SA_S9_EEENS6_IJNS7_ILi1EEESI_SI_EEESC_SE_Li256ELb1ELb1ELb0ELb0EEENS1_19SingleTileSchedulerILb1ELb0ELb1ELi128EEEEEEEEEvNT_6ParamsE,@function
        .size           _ZN7cutlass13device_kernelIN5flash19enable_sm80_to_sm89INS1_16FlashAttnFwdSm80INS1_25CollectiveMainloopFwdSm80ILi8ELi2ELb0EN4cute5tupleIJNS5_1CILi128EEENS7_ILi64EEENS7_ILi192EEEEEELi192ENS_6half_tEfNS_4arch4Sm80ELb1ELb0ELb0ELb1ELb1ELb0ELb1ELb0EEENS1_21CollectiveEpilogueFwdINS6_IJS8_SA_S9_EEENS6_IJNS7_ILi1EEESI_SI_EEESC_SE_Li256ELb1ELb1ELb0ELb0EEENS1_19SingleTileSchedulerILb1ELb0ELb1ELi128EEEEEEEEEvNT_6ParamsE,(.L_x_3030 - _ZN7cutlass13device_kernelIN5flash19enable_sm80_to_sm89INS1_16FlashAttnFwdSm80INS1_25CollectiveMainloopFwdSm80ILi8ELi2ELb0EN4cute5tupleIJNS5_1CILi128EEENS7_ILi64EEENS7_ILi192EEEEEELi192ENS_6half_tEfNS_4arch4Sm80ELb1ELb0ELb0ELb1ELb1ELb0ELb1ELb0EEENS1_21CollectiveEpilogueFwdINS6_IJS8_SA_S9_EEENS6_IJNS7_ILi1EEESI_SI_EEESC_SE_Li256ELb1ELb1ELb0ELb0EEENS1_19SingleTileSchedulerILb1ELb0ELb1ELi128EEEEEEEEEvNT_6ParamsE)
        .other          _ZN7cutlass13device_kernelIN5flash19enable_sm80_to_sm89INS1_16FlashAttnFwdSm80INS1_25CollectiveMainloopFwdSm80ILi8ELi2ELb0EN4cute5tupleIJNS5_1CILi128EEENS7_ILi64EEENS7_ILi192EEEEEELi192ENS_6half_tEfNS_4arch4Sm80ELb1ELb0ELb0ELb1ELb1ELb0ELb1ELb0EEENS1_21CollectiveEpilogueFwdINS6_IJS8_SA_S9_EEENS6_IJNS7_ILi1EEESI_SI_EEESC_SE_Li256ELb1ELb1ELb0ELb0EEENS1_19SingleTileSchedulerILb1ELb0ELb1ELi128EEEEEEEEEvNT_6ParamsE,@"STO_CUDA_ENTRY STV_DEFAULT"
_ZN7cutlass13device_kernelIN5flash19enable_sm80_to_sm89INS1_16FlashAttnFwdSm80INS1_25CollectiveMainloopFwdSm80ILi8ELi2ELb0EN4cute5tupleIJNS5_1CILi128EEENS7_ILi64EEENS7_ILi192EEEEEELi192ENS_6half_tEfNS_4arch4Sm80ELb1ELb0ELb0ELb1ELb1ELb0ELb1ELb0EEENS1_21CollectiveEpilogueFwdINS6_IJS8_SA_S9_EEENS6_IJNS7_ILi1EEESI_SI_EEESC_SE_Li256ELb1ELb1ELb0ELb0EEENS1_19SingleTileSchedulerILb1ELb0ELb1ELi128EEEEEEEEEvNT_6ParamsE:
        /* <DEDUP_REMOVED lines=20> */
.L_x_2825:
        /* <DEDUP_REMOVED lines=13> */
.L_x_2827:
[----:B------:R-:W-:Y:S02]  /*0210*/  ULDC UR5, c[0x0][0x54c] ;  /* 0x0001530000057ab9 */ /* 0x000fe40000000800 */
.L_x_2826:
[----:B------:R-:W-:Y:S02]  /*0220*/  ULDC UR4, c[0x0][0x548] ;  /* 0x0001520000047ab9 */ /* 0x000fe40000000800 */
[----:B------:R-:W-:-:S02]  /*0230*/  USHF.L.U32 UR15, UR15, 0x7, URZ ;  /* 0x000000070f0f7899 */ /* 0x000fc4000800063f */
[----:B------:R-:W-:-:S04]  /*0240*/  UIMAD UR4, UR5, UR4, URZ ;  /* 0x00000004050472a4 */ /* 0x000fc8000f8e023f */
[----:B------:R-:W-:-:S04]  /*0250*/  UISETP.GE.AND UP0, UPT, UR15, UR4, UPT ;  /* 0x000000040f00728c */ /* 0x000fc8000bf06270 */
[----:B------:R-:W-:Y:S01]  /*0260*/  USEL UR8, UR8, 0xffffffff, !UP0 ;  /* 0xffffffff08087887 */ /* 0x000fe2000c000000 */
[----:B------:R-:W-:Y:S05]  /*0270*/  BRA `(.L_x_2828) ;  /* 0x000001b000007947 */ /* 0x000fea0003800000 */
.L_x_2824:
        /* <DEDUP_REMOVED lines=8> */
.L_x_2829:
        /* <DEDUP_REMOVED lines=13> */
.L_x_2831:
[----:B------:R-:W-:Y:S02]  /*03d0*/  ULDC UR5, c[0x0][0x54c] ;  /* 0x0001530000057ab9 */ /* 0x000fe40000000800 */
.L_x_2830:
[----:B------:R-:W-:Y:S02]  /*03e0*/  ULDC UR4, c[0x0][0x548] ;  /* 0x0001520000047ab9 */ /* 0x000fe40000000800 */
[----:B------:R-:W-:-:S02]  /*03f0*/  USHF.L.U32 UR15, UR15, 0x7, URZ ;  /* 0x000000070f0f7899 */ /* 0x000fc4000800063f */
[----:B------:R-:W-:-:S04]  /*0400*/  UIMAD UR4, UR5, UR4, URZ ;  /* 0x00000004050472a4 */ /* 0x000fc8000f8e023f */
[----:B------:R-:W-:-:S04]  /*0410*/  UISETP.GE.AND UP0, UPT, UR15, UR4, UPT ;  /* 0x000000040f00728c */ /* 0x000fc8000bf06270 */
[----:B------:R-:W-:-:S06]  /*0420*/  USEL UR8, UR8, 0xffffffff, !UP0 ;  /* 0xffffffff08087887 */ /* 0x000fcc000c000000 */
.L_x_2828:
        /* <DEDUP_REMOVED lines=47> */
.L_x_2832:
        /* <DEDUP_REMOVED lines=10> */
.L_x_2833:
        /* <DEDUP_REMOVED lines=12> */
.L_x_2834:
        /* <DEDUP_REMOVED lines=208> */
.L_x_2837:
[----:B-1-34-:R-:W-:Y:S05]  /*1580*/  BSYNC B0 ;  /* 0x0000000000007941 */ /* 0x01afea0003800000 */
.L_x_2836:
        /* <DEDUP_REMOVED lines=20> */
.L_x_2839:
[----:B------:R-:W-:Y:S05]  /*16d0*/  BSYNC B0 ;  /* 0x0000000000007941 */ /* 0x000fea0003800000 */
.L_x_2838:
        /* <DEDUP_REMOVED lines=20> */
.L_x_2841:
[----:B------:R-:W-:Y:S05]  /*1820*/  BSYNC B0 ;  /* 0x0000000000007941 */ /* 0x000fea0003800000 */
.L_x_2840:
        /* <DEDUP_REMOVED lines=220> */
.L_x_2842:
[----:B------:R-:W0:Y:S01]  /*25f0*/  LDGDEPBAR ;  /* 0x00000000000079af */ /* 0x000e220000000000 */
[----:B------:R-:W-:Y:S01]  /*2600*/  LOP3.LUT P0, RZ, R144, 0x2, RZ, 0xc0, !PT ;  /* 0x0000000290ff7812 */ /* 0x000fe2000780c0ff */
[----:B------:R-:W-:Y:S01]  /*2610*/  IMAD.SHL.U32 R185, R185, 0x2, RZ ;  /* 0x00000002b9b97824 */ /* 0x000fe200078e00ff */
[----:B------:R-:W-:Y:S01]  /*2620*/  MOV R182, 0x20 ;  /* 0x0000002000b67802 */ /* 0x000fe20000000f00 */
[----:B------:R-:W-:Y:S01]  /*2630*/  IMAD.SHL.U32 R184, R184, 0x2, RZ ;  /* 0x00000002b8b87824 */ /* 0x000fe200078e00ff */
[C---:B------:R-:W-:Y:S01]  /*2640*/  LEA R187, R0.reuse, 0x18100, 0x1 ;  /* 0x0001810000bb7811 */ /* 0x040fe200078e08ff */
[----:B------:R-:W-:Y:S01]  /*2650*/  IMAD.SHL.U32 R40, R0, 0x2, RZ ;  /* 0x0000000200287824 */ /* 0x000fe200078e00ff */
        /* <DEDUP_REMOVED lines=71> */
.L_x_2843:
[----:B------:R-:W-:Y:S01]  /*2ad0*/  IMAD.MOV.U32 R0, RZ, RZ, 0x40 ;  /* 0x00000040ff007424 */ /* 0x000fe200078e00ff */
[C---:B--23--:R-:W-:Y:S01]  /*2ae0*/  HMMA.16816.F32 R20, R40.reuse, R16, RZ ;  /* 0x000000102814723c */ /* 0x04cfe200000018ff */
[C---:B------:R-:W-:Y:S01]  /*2af0*/  IMAD R181, R4.reuse, 0x2, R187 ;  /* 0x0000000204b57824 */ /* 0x040fe200078e02bb */
[----:B------:R-:W-:Y:S01]  /*2b00*/  LEA.HI R7, R7, R2, RZ, 0x2 ;  /* 0x0000000207077211 */ /* 0x000fe200078f10ff */
[----:B------:R-:W-:Y:S01]  /*2b10*/  IMAD R180, R4, 0x2, R183 ;  /* 0x0000000204b47824 */ /* 0x000fe200078e02b7 */
[----:B------:R-:W-:Y:S01]  /*2b20*/  SEL R133, R0, 0xffffffc0, !P1 ;  /* 0xffffffc000857807 */ /* 0x000fe20004800000 */
[----:B------:R-:W-:Y:S01]  /*2b30*/  UMOV UR4, 0xffffffc0 ;  /* 0xffffffc000047882 */ /* 0x000fe20000000000 */
[----:B----4-:R-:W-:Y:S01]  /*2b40*/  LDSM.16.M88.4 R12, [R181] ;  /* 0x00000000b50c783b */ /* 0x010fe20000000200 */
[----:B------:R-:W-:Y:S01]  /*2b50*/  LOP3.LUT R7, R7, 0xfffffffc, RZ, 0xc0, !PT ;  /* 0xfffffffc07077812 */ /* 0x000fe200078ec0ff */
[C---:B------:R-:W-:Y:S01]  /*2b60*/  HMMA.16816.F32 R16, R40.reuse, R18, RZ ;  /* 0x000000122810723c */ /* 0x040fe200000018ff */
[----:B------:R-:W-:Y:S01]  /*2b70*/  IMAD.IADD R85, R185, 0x1, R133 ;  /* 0x00000001b9557824 */ /* 0x000fe200078e0285 */
[----:B------:R-:W-:Y:S01]  /*2b80*/  LDSM.16.M88.4 R80, [R180] ;  /* 0x00000000b450783b */ /* 0x000fe20000000200 */
[----:B------:R-:W-:Y:S01]  /*2b90*/  IMAD.IADD R0, R133, 0x1, R84 ;  /* 0x0000000185007824 */ /* 0x000fe200078e0254 */
[----:B------:R-:W-:Y:S01]  /*2ba0*/  PLOP3.LUT P0, PT, PT, PT, UP1, 0x80, 0x0 ;  /* 0x000000000000781c */ /* 0x000fe20003f0f018 */
[----:B------:R-:W-:Y:S01]  /*2bb0*/  UIMAD UR4, UR13, UR4, 0x41 ;  /* 0x000000410d0474a4 */ /* 0x000fe2000f8e0204 */
[----:B------:R-:W2:Y:S01]  /*2bc0*/  LDSM.16.M88.4 R36, [R85+0xc100] ;  /* 0x00c100005524783b */ /* 0x000ea20000000200 */
[----:B------:R-:W-:Y:S01]  /*2bd0*/  IMAD.SHL.U32 R135, R3, 0x2, RZ ;  /* 0x0000000203877824 */ /* 0x000fe200078e00ff */
[----:B------:R-:W-:Y:S01]  /*2be0*/  HMMA.16816.F32 R64, R40, R60, RZ ;  /* 0x0000003c2840723c */ /* 0x000fe200000018ff */
[----:B------:R-:W-:Y:S01]  /*2bf0*/  UISETP.GE.AND UP0, UPT, UR13, 0x3, UPT ;  /* 0x000000030d00788c */ /* 0x000fe2000bf06270 */
[----:B------:R-:W-:Y:S01]  /*2c00*/  LDSM.16.M88.4 R32, [R85+0xc900] ;  /* 0x00c900005520783b */ /* 0x000fe20000000200 */
[----:B------:R-:W-:-:S02]  /*2c10*/  IMAD R134, R4, 0x2, R135 ;  /* 0x0000000204867824 */ /* 0x000fc400078e0287 */
[C---:B------:R-:W-:Y:S01]  /*2c20*/  IMAD.IADD R171, R184.reuse, 0x1, R135 ;  /* 0x00000001b8ab7824 */ /* 0x040fe200078e0287 */
[----:B------:R-:W-:Y:S01]  /*2c30*/  LDSM.16.M88.4 R28, [R85+0xd100] ;  /* 0x00d10000551c783b */ /* 0x000fe20000000200 */
[----:B------:R-:W-:Y:S01]  /*2c40*/  IMAD.IADD R163, R184, 0x1, R134 ;  /* 0x00000001b8a37824 */ /* 0x000fe200078e0286 */
[C---:B-1----:R-:W-:Y:S01]  /*2c50*/  HMMA.16816.F32 R56, R40.reuse, R52, RZ ;  /* 0x000000342838723c */ /* 0x042fe200000018ff */
[----:B------:R-:W-:Y:S01]  /*2c60*/  IMAD R4, R4, 0x2, R171 ;  /* 0x0000000204047824 */ /* 0x000fe200078e02ab */
[----:B------:R-:W0:Y:S06]  /*2c70*/  LDGDEPBAR ;  /* 0x00000000000079af */ /* 0x000e2c0000000000 */
[C---:B------:R-:W-:Y:S08]  /*2c80*/  HMMA.16816.F32 R60, R40.reuse, R62, RZ ;  /* 0x0000003e283c723c */ /* 0x040ff000000018ff */
[C---:B------:R-:W-:Y:S08]  /*2c90*/  HMMA.16816.F32 R52, R40.reuse, R54, RZ ;  /* 0x000000362834723c */ /* 0x040ff000000018ff */
[C---:B------:R-:W-:Y:S08]  /*2ca0*/  HMMA.16816.F32 R48, R40.reuse, R24, RZ ;  /* 0x000000182830723c */ /* 0x040ff000000018ff */
[----:B------:R-:W-:Y:S01]  /*2cb0*/  HMMA.16816.F32 R40, R40, R26, RZ ;  /* 0x0000001a2828723c */ /* 0x000fe200000018ff */
[----:B------:R-:W1:Y:S07]  /*2cc0*/  LDSM.16.M88.4 R24, [R85+0xd900] ;  /* 0x00d900005518783b */ /* 0x000e6e0000000200 */
        /* <DEDUP_REMOVED lines=11> */
[----:B------:R-:W4:Y:S04]  /*2d80*/  LDSM.16.M88.4 R68, [R0+0xd900] ;  /* 0x00d900000044783b */ /* 0x000f280000000200 */
[----:B------:R-:W-:Y:S03]  /*2d90*/  LDSM.16.M88.4 R40, [R187+0x4000] ;  /* 0x00400000bb28783b */ /* 0x000fe60000000200 */
[C---:B--2---:R-:W-:Y:S08]  /*2da0*/  HMMA.16816.F32 R20, R12.reuse, R36, R20 ;  /* 0x000000240c14723c */ /* 0x044ff00000001814 */
[C---:B------:R-:W-:Y:S01]  /*2db0*/  HMMA.16816.F32 R16, R12.reuse, R38, R16 ;  /* 0x000000260c10723c */ /* 0x040fe20000001810 */
[----:B------:R-:W2:Y:S07]  /*2dc0*/  LDSM.16.M88.4 R36, [R185+0xe100] ;  /* 0x00e10000b924783b */ /* 0x000eae0000000200 */
        /* <DEDUP_REMOVED lines=8> */
[----:B------:R-:W1:Y:S04]  /*2e50*/  LDSM.16.M88.4 R28, [R185+0xf100] ;  /* 0x00f10000b91c783b */ /* 0x000e680000000200 */
[----:B------:R-:W-:Y:S03]  /*2e60*/  LDSM.16.M88.4 R12, [R183+0x4000] ;  /* 0x00400000b70c783b */ /* 0x000fe60000000200 */
[C---:B---3--:R-:W-:Y:S08]  /*2e70*/  HMMA.16816.F32 R20, R80.reuse, R8, R20 ;  /* 0x000000085014723c */ /* 0x048ff00000001814 */
[C---:B------:R-:W-:Y:S01]  /*2e80*/  HMMA.16816.F32 R16, R80.reuse, R10, R16 ;  /* 0x0000000a5010723c */ /* 0x040fe20000001810 */
[----:B------:R-:W3:Y:S07]  /*2e90*/  LDSM.16.M88.4 R8, [R84+0xe100] ;  /* 0x00e100005408783b */ /* 0x000eee0000000200 */
[C---:B----4-:R-:W-:Y:S08]  /*2ea0*/  HMMA.16816.F32 R48, R80.reuse, R68, R48 ;  /* 0x000000445030723c */ /* 0x050ff00000001830 */
[C---:B------:R-:W-:Y:S01]  /*2eb0*/  HMMA.16816.F32 R44, R80.reuse, R70, R44 ;  /* 0x00000046502c723c */ /* 0x040fe2000000182c */
[----:B------:R-:W4:Y:S07]  /*2ec0*/  LDSM.16.M88.4 R68, [R84+0xe900] ;  /* 0x00e900005444783b */ /* 0x000f2e0000000200 */
[C---:B------:R-:W-:Y:S08]  /*2ed0*/  HMMA.16816.F32 R64, R80.reuse, R76, R64 ;  /* 0x0000004c5040723c */ /* 0x040ff00000001840 */
[C---:B------:R-:W-:Y:S08]  /*2ee0*/  HMMA.16816.F32 R60, R80.reuse, R78, R60 ;  /* 0x0000004e503c723c */ /* 0x040ff0000000183c */
[C---:B------:R-:W-:Y:S08]  /*2ef0*/  HMMA.16816.F32 R56, R80.reuse, R72, R56 ;  /* 0x000000485038723c */ /* 0x040ff00000001838 */
[----:B------:R-:W-:Y:S08]  /*2f00*/  HMMA.16816.F32 R52, R80, R74, R52 ;  /* 0x0000004a5034723c */ /* 0x000ff00000001834 */
[C---:B--2---:R-:W-:Y:S08]  /*2f10*/  HMMA.16816.F32 R20, R40.reuse, R36, R20 ;  /* 0x000000242814723c */ /* 0x044ff00000001814 */
[C---:B------:R-:W-:Y:S01]  /*2f20*/  HMMA.16816.F32 R16, R40.reuse, R38, R16 ;  /* 0x000000262810723c */ /* 0x040fe20000001810 */
[----:B------:R-:W2:Y:S07]  /*2f30*/  LDSM.16.M88.4 R36, [R84+0xf100] ;  /* 0x00f100005424783b */ /* 0x000eae0000000200 */
[C---:B-1----:R-:W-:Y:S08]  /*2f40*/  HMMA.16816.F32 R48, R40.reuse, R24, R48 ;  /* 0x000000182830723c */ /* 0x042ff00000001830 */
[C---:B------:R-:W-:Y:S01]  /*2f50*/  HMMA.16816.F32 R44, R40.reuse, R26, R44 ;  /* 0x0000001a282c723c */ /* 0x040fe2000000182c */
[----:B------:R-:W1:Y:S07]  /*2f60*/  LDSM.16.M88.4 R24, [R84+0xf900] ;  /* 0x00f900005418783b */ /* 0x000e6e0000000200 */
[C---:B-----5:R-:W-:Y:S08]  /*2f70*/  HMMA.16816.F32 R64, R40.reuse, R32, R64 ;  /* 0x000000202840723c */ /* 0x060ff00000001840 */
[C---:B------:R-:W-:Y:S01]  /*2f80*/  HMMA.16816.F32 R60, R40.reuse, R34, R60 ;  /* 0x00000022283c723c */ /* 0x040fe2000000183c */
[----:B------:R-:W-:Y:S07]  /*2f90*/  LDSM.16.M88.4 R32, [R181+0x4000] ;  /* 0x00400000b520783b */ /* 0x000fee0000000200 */
[C---:B------:R-:W-:Y:S08]  /*2fa0*/  HMMA.16816.F32 R56, R40.reuse, R28, R56 ;  /* 0x0000001c2838723c */ /* 0x040ff00000001838 */
[----:B------:R-:W-:Y:S01]  /*2fb0*/  HMMA.16816.F32 R52, R40, R30, R52 ;  /* 0x0000001e2834723c */ /* 0x000fe20000001834 */
[----:B------:R-:W-:Y:S04]  /*2fc0*/  LDSM.16.M88.4 R28, [R85+0xe100] ;  /* 0x00e10000551c783b */ /* 0x000fe80000000200 */
[----:B------:R-:W-:Y:S03]  /*2fd0*/  LDSM.16.M88.4 R40, [R85+0xf100] ;  /* 0x00f100005528783b */ /* 0x000fe60000000200 */
[C---:B---3--:R-:W-:Y:S08]  /*2fe0*/  HMMA.16816.F32 R20, R12.reuse, R8, R20 ;  /* 0x000000080c14723c */ /* 0x048ff00000001814 */
[C---:B------:R-:W-:Y:S01]  /*2ff0*/  HMMA.16816.F32 R16, R12.reuse, R10, R16 ;  /* 0x0000000a0c10723c */ /* 0x040fe20000001810 */
[----:B------:R-:W3:Y:S07]  /*3000*/  LDSM.16.M88.4 R8, [R85+0xe900] ;  /* 0x00e900005508783b */ /* 0x000eee0000000200 */
[C---:B----4-:R-:W-:Y:S08]  /*3010*/  HMMA.16816.F32 R64, R12.reuse, R68, R64 ;  /* 0x000000440c40723c */ /* 0x050ff00000001840 */
[C---:B------:R-:W-:Y:S01]  /*3020*/  HMMA.16816.F32 R60, R12.reuse, R70, R60 ;  /* 0x000000460c3c723c */ /* 0x040fe2000000183c */
[----:B------:R-:W4:Y:S07]  /*3030*/  LDSM.16.M88.4 R68, [R85+0xf900] ;  /* 0x00f900005544783b */ /* 0x000f2e0000000200 */
[C---:B--2---:R-:W-:Y:S08]  /*3040*/  HMMA.16816.F32 R56, R12.reuse, R36, R56 ;  /* 0x000000240c38723c */ /* 0x044ff00000001838 */
[C---:B------:R-:W-:Y:S01]  /*3050*/  HMMA.16816.F32 R72, R12.reuse, R38, R52 ;  /* 0x000000260c48723c */ /* 0x040fe20000001834 */
[----:B------:R-:W-:Y:S04]  /*3060*/  LDSM.16.M88.4 R52, [R180+0x4000] ;  /* 0x00400000b434783b */ /* 0x000fe80000000200 */
[----:B------:R-:W-:Y:S03]  /*3070*/  LDSM.16.M88.4 R36, [R0+0xe100] ;  /* 0x00e100000024783b */ /* 0x000fe60000000200 */
[C---:B-1----:R-:W-:Y:S08]  /*3080*/  HMMA.16816.F32 R48, R12.reuse, R24, R48 ;  /* 0x000000180c30723c */ /* 0x042ff00000001830 */
[----:B------:R-:W-:Y:S01]  /*3090*/  HMMA.16816.F32 R44, R12, R26, R44 ;  /* 0x0000001a0c2c723c */ /* 0x000fe2000000182c */
[----:B------:R-:W1:Y:S04]  /*30a0*/  LDSM.16.M88.4 R24, [R0+0xe900] ;  /* 0x00e900000018783b */ /* 0x000e680000000200 */
[----:B------:R-:W2:Y:S03]  /*30b0*/  LDSM.16.M88.4 R12, [R0+0xf100] ;  /* 0x00f10000000c783b */ /* 0x000ea60000000200 */
[C---:B---3--:R-:W-:Y:S08]  /*30c0*/  HMMA.16816.F32 R64, R32.reuse, R8, R64 ;  /* 0x000000082040723c */ /* 0x048ff00000001840 */
[C---:B------:R-:W-:Y:S01]  /*30d0*/  HMMA.16816.F32 R60, R32.reuse, R10, R60 ;  /* 0x0000000a203c723c */ /* 0x040fe2000000183c */
[----:B------:R-:W3:Y:S07]  /*30e0*/  LDSM.16.M88.4 R8, [R0+0xf900] ;  /* 0x00f900000008783b */ /* 0x000eee0000000200 */
[C---:B------:R-:W-:Y:S08]  /*30f0*/  HMMA.16816.F32 R20, R32.reuse, R28, R20 ;  /* 0x0000001c2014723c */ /* 0x040ff00000001814 */
[C---:B------:R-:W-:Y:S01]  /*3100*/  HMMA.16816.F32 R16, R32.reuse, R30, R16 ;  /* 0x0000001e2010723c */ /* 0x040fe20000001810 */
[----:B------:R-:W-:Y:S07]  /*3110*/  LDSM.16.M88.4 R28, [R185+0x10900] ;  /* 0x01090000b91c783b */ /* 0x000fee0000000200 */
[C---:B------:R-:W-:Y:S08]  /*3120*/  HMMA.16816.F32 R56, R32.reuse, R40, R56 ;  /* 0x000000282038723c */ /* 0x040ff00000001838 */
[C---:B------:R-:W-:Y:S01]  /*3130*/  HMMA.16816.F32 R72, R32.reuse, R42, R72 ;  /* 0x0000002a2048723c */ /* 0x040fe20000001848 */
[----:B------:R-:W5:Y:S07]  /*3140*/  LDSM.16.M88.4 R40, [R187+0x8000] ;  /* 0x00800000bb28783b */ /* 0x000f6e0000000200 */
[C---:B----4-:R-:W-:Y:S08]  /*3150*/  HMMA.16816.F32 R48, R32.reuse, R68, R48 ;  /* 0x000000442030723c */ /* 0x050ff00000001830 */
        /* <DEDUP_REMOVED lines=15> */
[----:B------:R-:W-:Y:S03]  /*3250*/  LDSM.16.M88.4 R52, [R85+0x10100] ;  /* 0x010100005534783b */ /* 0x000fe60000000200 */
[C---:B-----5:R-:W-:Y:S08]  /*3260*/  HMMA.16816.F32 R64, R40.reuse, R28, R64 ;  /* 0x0000001c2840723c */ /* 0x060ff00000001840 */
[C---:B------:R-:W-:Y:S01]  /*3270*/  HMMA.16816.F32 R60, R40.reuse, R30, R60 ;  /* 0x0000001e283c723c */ /* 0x040fe2000000183c */
[----:B------:R-:W2:Y:S07]  /*3280*/  LDSM.16.M88.4 R28, [R84+0x10900] ;  /* 0x01090000541c783b */ /* 0x000eae0000000200 */
[C---:B----4-:R-:W-:Y:S08]  /*3290*/  HMMA.16816.F32 R56, R40.reuse, R68, R56 ;  /* 0x000000442838723c */ /* 0x050ff00000001838 */
[C---:B------:R-:W-:Y:S08]  /*32a0*/  HMMA.16816.F32 R72, R40.reuse, R70, R72 ;  /* 0x000000462848723c */ /* 0x040ff00000001848 */
[C---:B-1----:R-:W-:Y:S01]  /*32b0*/  HMMA.16816.F32 R68, R40.reuse, R24, R48 ;  /* 0x000000182844723c */ /* 0x042fe20000001830 */
[----:B------:R-:W-:Y:S07]  /*32c0*/  LDSM.16.M88.4 R48, [R181+0x8000] ;  /* 0x00800000b530783b */ /* 0x000fee0000000200 */
[C---:B------:R-:W-:Y:S01]  /*32d0*/  HMMA.16816.F32 R44, R40.reuse, R26, R44 ;  /* 0x0000001a282c723c */ /* 0x040fe2000000182c */
[----:B------:R-:W1:Y:S07]  /*32e0*/  LDSM.16.M88.4 R24, [R85+0x10900] ;  /* 0x010900005518783b */ /* 0x000e6e0000000200 */
[----:B------:R-:W-:Y:S08]  /*32f0*/  HMMA.16816.F32 R20, R40, R32, R20 ;  /* 0x000000202814723c */ /* 0x000ff00000001814 */
[----:B--2---:R-:W-:Y:S08]  /*3300*/  HMMA.16816.F32 R64, R36, R28, R64 ;  /* 0x0000001c2440723c */ /* 0x004ff00000001840 */
[----:B------:R-:W-:Y:S01]  /*3310*/  HMMA.16816.F32 R16, R40, R34, R16 ;  /* 0x000000222810723c */ /* 0x000fe20000001810 */
[----:B------:R-:W-:Y:S07]  /*3320*/  LDSM.16.M88.4 R32, [R84+0x11900] ;  /* 0x011900005420783b */ /* 0x000fee0000000200 */
[C---:B------:R-:W-:Y:S07]  /*3330*/  HMMA.16816.F32 R20, R36.reuse, R12, R20 ;  /* 0x0000000c2414723c */ /* 0x040fee0000001814 */
[----:B------:R-:W-:Y:S01]  /*3340*/  SHF.R.S32.HI R12, RZ, 0x1f, R5 ;  /* 0x0000001fff0c7819 */ /* 0x000fe20000011405 */
[----:B------:R-:W-:Y:S01]  /*3350*/  HMMA.16816.F32 R56, R36, R8, R56 ;  /* 0x000000082438723c */ /* 0x000fe20000001838 */
[----:B------:R-:W-:-:S02]  /*3360*/  LOP3.LUT R13, R6, 0xffffffe0, RZ, 0xc0, !PT ;  /* 0xffffffe0060d7812 */ /* 0x000fc400078ec0ff */
[----:B------:R-:W-:-:S03]  /*3370*/  LEA.HI R12, R12, R5, RZ, 0x3 ;  /* 0x000000050c0c7211 */ /* 0x000fc600078f18ff */
[----:B------:R-:W-:Y:S01]  /*3380*/  IMAD.IADD R6, R2, 0x1, -R13 ;  /* 0x0000000102067824 */ /* 0x000fe200078e0a0d */
[----:B------:R-:W-:Y:S01]  /*3390*/  LOP3.LUT R12, R12, 0xffffff8, RZ, 0xc0, !PT ;  /* 0x0ffffff80c0c7812 */ /* 0x000fe200078ec0ff */
[----:B------:R-:W-:Y:S01]  /*33a0*/  HMMA.16816.F32 R72, R36, R10, R72 ;  /* 0x0000000a2448723c */ /* 0x000fe20000001848 */
[----:B------:R-:W2:Y:S01]  /*33b0*/  LDSM.16.M88.4 R8, [R85+0x11100] ;  /* 0x011100005508783b */ /* 0x000ea20000000200 */
[----:B------:R-:W-:Y:S01]  /*33c0*/  IMAD.IADD R2, R2, 0x1, -R7 ;  /* 0x0000000102027824 */ /* 0x000fe200078e0a07 */
[----:B------:R-:W-:Y:S01]  /*33d0*/  SHF.R.S32.HI R13, RZ, 0x1f, R6 ;  /* 0x0000001fff0d7819 */ /* 0x000fe20000011406 */
[----:B------:R-:W-:Y:S01]  /*33e0*/  IMAD.IADD R7, R5, 0x1, -R12 ;  /* 0x0000000105077824 */ /* 0x000fe200078e0a0c */
[----:B------:R-:W-:Y:S02]  /*33f0*/  LDSM.16.M88.4 R84, [R85+0x11900] ;  /* 0x011900005554783b */ /* 0x000fe40000000200 */
[----:B------:R-:W-:Y:S01]  /*3400*/  LEA.HI R5, R13, R6, RZ, 0x2 ;  /* 0x000000060d057211 */ /* 0x000fe200078f10ff */
[----:B-1----:R-:W-:Y:S07]  /*3410*/  HMMA.16816.F32 R64, R48, R24, R64 ;  /* 0x000000183040723c */ /* 0x002fee0000001840 */
[----:B------:R-:W-:Y:S01]  /*3420*/  LEA.HI R25, R2, R2, RZ, 0x1 ;  /* 0x0000000202197211 */ /* 0x000fe200078f08ff */
[----:B------:R-:W-:Y:S01]  /*3430*/  HMMA.16816.F32 R16, R36, R14, R16 ;  /* 0x0000000e2410723c */ /* 0x000fe20000001810 */
[----:B------:R-:W-:Y:S01]  /*3440*/  LEA.HI.SX32 R24, R5, UR15, 0x1e ;  /* 0x0000000f05187c11 */ /* 0x000fe2000f8ff2ff */
[----:B------:R-:W-:Y:S01]  /*3450*/  LDSM.16.M88.4 R12, [R180+0x8000] ;  /* 0x00800000b40c783b */ /* 0x000fe20000000200 */
[----:B------:R-:W-:-:S02]  /*3460*/  LOP3.LUT R25, R25, 0x1ffffffe, RZ, 0xc0, !PT ;  /* 0x1ffffffe19197812 */ /* 0x000fc400078ec0ff */
[----:B------:R-:W-:Y:S01]  /*3470*/  LOP3.LUT R5, R5, 0x7ffffffc, RZ, 0xc0, !PT ;  /* 0x7ffffffc05057812 */ /* 0x000fe200078ec0ff */
[----:B------:R-:W-:Y:S02]  /*3480*/  IMAD R7, R7, 0x10, R24 ;  /* 0x0000001007077824 */ /* 0x000fe400078e0218 */
[----:B------:R-:W-:Y:S01]  /*3490*/  HMMA.16816.F32 R60, R36, R30, R60 ;  /* 0x0000001e243c723c */ /* 0x000fe2000000183c */
[----:B------:R-:W1:Y:S01]  /*34a0*/  LDSM.16.M88.4 R28, [R0+0x10100] ;  /* 0x01010000001c783b */ /* 0x000e620000000200 */
[----:B------:R-:W-:Y:S02]  /*34b0*/  IMAD.IADD R202, R2, 0x1, -R25 ;  /* 0x0000000102ca7824 */ /* 0x000fe400078e0a19 */
[----:B------:R-:W-:Y:S02]  /*34c0*/  IMAD.IADD R5, R6, 0x1, -R5 ;  /* 0x0000000106057824 */ /* 0x000fe400078e0a05 */
[----:B------:R-:W-:Y:S02]  /*34d0*/  IMAD R202, R202, 0x8, R7 ;  /* 0x00000008caca7824 */ /* 0x000fe400078e0207 */
[----:B------:R-:W-:Y:S01]  /*34e0*/  HMMA.16816.F32 R20, R48, R52, R20 ;  /* 0x000000343014723c */ /* 0x000fe20000001814 */
[----:B------:R-:W-:-:S02]  /*34f0*/  IMAD.U32 R6, RZ, RZ, UR4 ;  /* 0x00000004ff067e24 */ /* 0x000fc4000f8e00ff */
[----:B------:R-:W-:Y:S01]  /*3500*/  @P0 IMAD.HI.U32 R7, R202, c[0x0][0x2c8], RZ ;  /* 0x0000b200ca070a27 */ /* 0x000fe200078e00ff */
[----:B------:R-:W-:-:S03]  /*3510*/  PLOP3.LUT P0, PT, PT, PT, UP1, 0x80, 0x0 ;  /* 0x000000000000781c */ /* 0x000fc60003f0f018 */
[----:B------:R-:W-:Y:S01]  /*3520*/  IMAD.MOV.U32 R2, RZ, RZ, R202 ;  /* 0x000000ffff027224 */ /* 0x000fe200078e00ca */
[----:B------:R-:W-:Y:S01]  /*3530*/  HMMA.16816.F32 R16, R48, R54, R16 ;  /* 0x000000363010723c */ /* 0x000fe20000001810 */
[----:B------:R-:W-:-:S05]  /*3540*/  IMAD.SHL.U32 R203, R5, 0x2, RZ ;  /* 0x0000000205cb7824 */ /* 0x000fca00078e00ff */
[----:B------:R-:W-:Y:S02]  /*3550*/  IADD3 R6, -R203, UR9, R6 ;  /* 0x00000009cb067c10 */ /* 0x000fe4000fffe106 */
[----:B--2---:R-:W-:Y:S01]  /*3560*/  HMMA.16816.F32 R56, R48, R8, R56 ;  /* 0x000000083038723c */ /* 0x004fe20000001838 */
[----:B------:R-:W-:Y:S02]  /*3570*/  @P0 SHF.R.U32.HI R2, RZ, c[0x0][0x2cc], R7 ;  /* 0x0000b300ff020a19 */ /* 0x000fe40000011607 */
[----:B------:R-:W-:-:S03]  /*3580*/  IADD3 R6, R6, -UR12, RZ ;  /* 0x8000000c06067c10 */ /* 0x000fc6000fffe0ff */
[----:B------:R-:W2:Y:S02]  /*3590*/  SHFL.IDX PT, R7, R2, RZ, 0x1c1f ;  /* 0x001c1fff02077589 */ /* 0x000ea400000e0000 */
[C---:B------:R-:W-:Y:S02]  /*35a0*/  HMMA.16816.F32 R72, R48.reuse, R10, R72 ;  /* 0x0000000a3048723c */ /* 0x040fe40000001848 */
[----:B------:R-:W3:Y:S06]  /*35b0*/  LDSM.16.M88.4 R8, [R0+0x10900] ;  /* 0x010900000008783b */ /* 0x000eec0000000200 */
[----:B------:R-:W-:Y:S01]  /*35c0*/  HMMA.16816.F32 R60, R48, R26, R60 ;  /* 0x0000001a303c723c */ /* 0x000fe2000000183c */
[----:B------:R-:W4:Y:S07]  /*35d0*/  LDSM.16.M88.4 R24, [R0+0x11100] ;  /* 0x011100000018783b */ /* 0x000f2e0000000200 */
[----:B-1----:R-:W-:Y:S01]  /*35e0*/  HMMA.16816.F32 R20, R12, R28, R20 ;  /* 0x0000001c0c14723c */ /* 0x002fe20000001814 */
[----:B--2---:R-:W-:-:S07]  /*35f0*/  IMAD.IADD R7, R6, 0x1, R7 ;  /* 0x0000000106077824 */ /* 0x004fce00078e0207 */
[----:B------:R-:W-:Y:S01]  /*3600*/  HMMA.16816.F32 R16, R12, R30, R16 ;  /* 0x0000001e0c10723c */ /* 0x000fe20000001810 */
[----:B------:R1:W-:Y:S01]  /*3610*/  LDSM.16.M88.4 R28, [R0+0x11900] ;  /* 0x01190000001c783b */ /* 0x0003e20000000200 */
[----:B------:R-:W-:-:S04]  /*3620*/  DEPBAR.LE SB0, 0x2 ;  /* 0x000080800000791a */ /* 0x000fc80000000000 */
[----:B------:R-:W-:Y:S02]  /*3630*/  BAR.SYNC.DEFER_BLOCKING 0x0 ;  /* 0x0000000000007b1d */ /* 0x000fe40000010000 */
[C---:B------:R-:W-:Y:S07]  /*3640*/  HMMA.16816.F32 R44, R36.reuse, R34, R44 ;  /* 0x00000022242c723c */ /* 0x040fee000000182c */
[----:B------:R-:W-:Y:S01]  /*3650*/  IADD3 R34, -R203, UR22, RZ ;  /* 0x00000016cb227c10 */ /* 0x000fe2000fffe1ff */
[----:B------:R-:W-:Y:S07]  /*3660*/  HMMA.16816.F32 R68, R36, R32, R68 ;  /* 0x000000202444723c */ /* 0x000fee0000001844 */
[----:B------:R-:W-:Y:S01]  /*3670*/  IMNMX R32, R34, R7, PT ;  /* 0x0000000722207217 */ /* 0x000fe20003800200 */
[----:B---3--:R-:W-:Y:S01]  /*3680*/  HMMA.16816.F32 R64, R12, R8, R64 ;  /* 0x000000080c40723c */ /* 0x008fe20000001840 */
[----:B------:R-:W2:Y:S02]  /*3690*/  SHFL.IDX PT, R9, R2, 0x1, 0x1c1f ;  /* 0x003c1f0002097f89 */ /* 0x000ea400000e0000 */
[----:B------:R-:W-:-:S02]  /*36a0*/  ISETP.GT.AND P0, PT, R32, RZ, PT ;  /* 0x000000ff2000720c */ /* 0x000fc40003f04270 */
[----:B------:R-:W-:Y:S02]  /*36b0*/  LDSM.16.MT88.4 R40, [R135+0x2100] ;  /* 0x002100008728783b */ /* 0x000fe40000004200 */
[----:B------:R-:W-:Y:S01]  /*36c0*/  FSEL R33, R20, -INF , P0 ;  /* 0xff80000014217808 */ /* 0x000fe20000000000 */
[----:B------:R-:W-:Y:S01]  /*36d0*/  HMMA.16816.F32 R60, R12, R10, R60 ;  /* 0x0000000a0c3c723c */ /* 0x000fe2000000183c */
[C---:B------:R-:W-:Y:S01]  /*36e0*/  ISETP.GT.AND P0, PT, R32.reuse, 0x1, PT ;  /* 0x000000012000780c */ /* 0x040fe20003f04270 */
[----:B------:R-:W-:Y:S03]  /*36f0*/  LDSM.16.MT88.4 R124, [R135+0x100] ;  /* 0x00010000877c783b */ /* 0x000fe60000004200 */
[----:B------:R-:W-:Y:S01]  /*3700*/  FSEL R8, R21, -INF , P0 ;  /* 0xff80000015087808 */ /* 0x000fe20000000000 */
[----:B------:R-:W-:Y:S01]  /*3710*/  LDSM.16.MT88.4 R104, [R171+0x100] ;  /* 0x00010000ab68783b */ /* 0x000fe20000004200 */
[----:B------:R-:W-:Y:S01]  /*3720*/  ISETP.GT.AND P0, PT, R32, 0x8, PT ;  /* 0x000000082000780c */ /* 0x000fe20003f04270 */
[----:B------:R-:W-:Y:S01]  /*3730*/  HMMA.16816.F32 R68, R48, R84, R68 ;  /* 0x000000543044723c */ /* 0x000fe20000001844 */
[----:B-1----:R-:W-:Y:S01]  /*3740*/  FMNMX.FTZ R0, R33, R8, !PT ;  /* 0x0000000821007209 */ /* 0x002fe20007810000 */
[----:B------:R-:W-:Y:S01]  /*3750*/  LDSM.16.MT88.4 R112, [R134+0x100] ;  /* 0x000100008670783b */ /* 0x000fe20000004200 */
[----:B------:R-:W-:-:S02]  /*3760*/  FSEL R35, R16, -INF , P0 ;  /* 0xff80000010237808 */ /* 0x000fc40000000000 */
[----:B------:R-:W-:Y:S01]  /*3770*/  ISETP.GT.AND P0, PT, R32, 0x9, PT ;  /* 0x000000092000780c */ /* 0x000fe20003f04270 */
[----:B------:R-:W-:Y:S01]  /*3780*/  LDSM.16.MT88.4 R120, [R4+0x100] ;  /* 0x000100000478783b */ /* 0x000fe20000004200 */
[----:B------:R-:W-:Y:S01]  /*3790*/  FMNMX.FTZ R0, R35, R0, !PT ;  /* 0x0000000023007209 */ /* 0x000fe20007810000 */
[----:B----4-:R-:W-:Y:S01]  /*37a0*/  HMMA.16816.F32 R56, R12, R24, R56 ;  /* 0x000000180c38723c */ /* 0x010fe20000001838 */
[----:B--2---:R-:W-:Y:S01]  /*37b0*/  IMAD.IADD R9, R6, 0x1, R9 ;  /* 0x0000000106097824 */ /* 0x004fe200078e0209 */
[----:B------:R-:W-:Y:S04]  /*37c0*/  LDSM.16.MT88.4 R80, [R171+0x4100] ;  /* 0x00410000ab50783b */ /* 0x000fe80000004200 */
[----:B------:R-:W-:Y:S01]  /*37d0*/  IMNMX R34, R34, R9, PT ;  /* 0x0000000922227217 */ /* 0x000fe20003800200 */
[----:B------:R-:W-:Y:S01]  /*37e0*/  LDSM.16.MT88.4 R88, [R134+0x4100] ;  /* 0x004100008658783b */ /* 0x000fe20000004200 */
[----:B------:R-:W-:Y:S01]  /*37f0*/  FSEL R25, R17, -INF , P0 ;  /* 0xff80000011197808 */ /* 0x000fe20000000000 */
[----:B------:R-:W-:Y:S01]  /*3800*/  HMMA.16816.F32 R44, R48, R86, R44 ;  /* 0x00000056302c723c */ /* 0x000fe2000000182c */
[----:B------:R-:W-:Y:S01]  /*3810*/  ISETP.GT.AND P0, PT, R32, 0x10, PT ;  /* 0x000000102000780c */ /* 0x000fe20003f04270 */
[----:B------:R-:W-:Y:S01]  /*3820*/  LDSM.16.MT88.4 R48, [R171+0x2100] ;  /* 0x00210000ab30783b */ /* 0x000fe20000004200 */
[----:B------:R-:W-:-:S02]  /*3830*/  FMNMX.FTZ R0, R25, R0, !PT ;  /* 0x0000000019007209 */ /* 0x000fc40007810000 */
[----:B------:R-:W-:Y:S01]  /*3840*/  FSEL R17, R64, -INF , P0 ;  /* 0xff80000040117808 */ /* 0x000fe20000000000 */
[----:B------:R-:W-:Y:S01]  /*3850*/  LDSM.16.MT88.4 R136, [R171+0x900] ;  /* 0x00090000ab88783b */ /* 0x000fe20000004200 */
[C---:B------:R-:W-:Y:S01]  /*3860*/  ISETP.GT.AND P0, PT, R32.reuse, 0x11, PT ;  /* 0x000000112000780c */ /* 0x040fe20003f04270 */
[C---:B------:R-:W-:Y:S01]  /*3870*/  HMMA.16816.F32 R72, R12.reuse, R26, R72 ;  /* 0x0000001a0c48723c */ /* 0x040fe20000001848 */
[----:B------:R-:W-:Y:S02]  /*3880*/  FMNMX.FTZ R0, R17, R0, !PT ;  /* 0x0000000011007209 */ /* 0x000fe40007810000 */
[----:B------:R-:W-:Y:S02]  /*3890*/  FSEL R21, R65, -INF , P0 ;  /* 0xff80000041157808 */ /* 0x000fe40000000000 */
[----:B------:R-:W-:Y:S02]  /*38a0*/  ISETP.GT.AND P0, PT, R32, 0x18, PT ;  /* 0x000000182000780c */ /* 0x000fe40003f04270 */
[----:B------:R-:W-:Y:S01]  /*38b0*/  FMNMX.FTZ R0, R21, R0, !PT ;  /* 0x0000000015007209 */ /* 0x000fe20007810000 */
[----:B------:R-:W-:Y:S01]  /*38c0*/  HMMA.16816.F32 R68, R12, R28, R68 ;  /* 0x0000001c0c44723c */ /* 0x000fe20000001844 */
[----:B------:R-:W-:-:S02]  /*38d0*/  FSEL R5, R60, -INF , P0 ;  /* 0xff8000003c057808 */ /* 0x000fc40000000000 */
[C---:B------:R-:W-:Y:S02]  /*38e0*/  ISETP.GT.AND P0, PT, R32.reuse, 0x19, PT ;  /* 0x000000192000780c */ /* 0x040fe40003f04270 */
[----:B------:R-:W-:Y:S02]  /*38f0*/  FMNMX.FTZ R0, R5, R0, !PT ;  /* 0x0000000005007209 */ /* 0x000fe40007810000 */
[----:B------:R-:W-:Y:S01]  /*3900*/  FSEL R7, R61, -INF , P0 ;  /* 0xff8000003d077808 */ /* 0x000fe20000000000 */
[----:B------:R-:W-:Y:S01]  /*3910*/  HMMA.16816.F32 R44, R12, R30, R44 ;  /* 0x0000001e0c2c723c */ /* 0x000fe2000000182c */
[----:B------:R-:W-:Y:S02]  /*3920*/  ISETP.GT.AND P0, PT, R32, 0x20, PT ;  /* 0x000000202000780c */ /* 0x000fe40003f04270 */
[----:B------:R-:W-:Y:S02]  /*3930*/  FMNMX.FTZ R0, R7, R0, !PT ;  /* 0x0000000007007209 */ /* 0x000fe40007810000 */
[----:B------:R-:W-:-:S02]  /*3940*/  FSEL R167, R56, -INF , P0 ;  /* 0xff80000038a77808 */ /* 0x000fc40000000000 */
[C---:B------:R-:W-:Y:S02]  /*3950*/  ISETP.GT.AND P0, PT, R32.reuse, 0x21, PT ;  /* 0x000000212000780c */ /* 0x040fe40003f04270 */
[----:B------:R-:W-:Y:S02]  /*3960*/  FMNMX.FTZ R0, R167, R0, !PT ;  /* 0x00000000a7007209 */ /* 0x000fe40007810000 */
[----:B------:R-:W-:Y:S02]  /*3970*/  FSEL R213, R57, -INF , P0 ;  /* 0xff80000039d57808 */ /* 0x000fe40000000000 */
        /* <DEDUP_REMOVED lines=15> */
[----:B------:R-:W-:Y:S02]  /*3a70*/  ISETP.GT.AND P0, PT, R32, 0x39, PT ;  /* 0x000000392000780c */ /* 0x000fe40003f04270 */
[----:B------:R-:W-:Y:S02]  /*3a80*/  FMNMX.FTZ R0, R189, R0, !PT ;  /* 0x00000000bd007209 */ /* 0x000fe40007810000 */
[----:B------:R-:W-:Y:S02]  /*3a90*/  FSEL R179, R45, -INF , P0 ;  /* 0xff8000002db37808 */ /* 0x000fe40000000000 */
[----:B------:R-:W-:Y:S02]  /*3aa0*/  ISETP.GT.AND P0, PT, R34, RZ, PT ;  /* 0x000000ff2200720c */ /* 0x000fe40003f04270 */
[----:B------:R-:W-:Y:S02]  /*3ab0*/  FMNMX.FTZ R0, R179, R0, !PT ;  /* 0x00000000b3007209 */ /* 0x000fe40007810000 */
[----:B------:R-:W-:-:S02]  /*3ac0*/  FSEL R22, R22, -INF , P0 ;  /* 0xff80000016167808 */ /* 0x000fc40000000000 */
[C---:B------:R-:W-:Y:S01]  /*3ad0*/  ISETP.GT.AND P0, PT, R34.reuse, 0x1, PT ;  /* 0x000000012200780c */ /* 0x040fe20003f04270 */
[----:B------:R-:W1:Y:S03]  /*3ae0*/  SHFL.BFLY PT, R29, R0, 0x2, 0x1f ;  /* 0x0c401f00001d7f89 */ /* 0x000e6600000e0000 */
        /* <DEDUP_REMOVED lines=13> */
[----:B------:R-:W-:Y:S01]  /*3bc0*/  ISETP.GT.AND P0, PT, R34, 0x18, PT ;  /* 0x000000182200780c */ /* 0x000fe20003f04270 */
[----:B------:R-:W-:Y:S01]  /*3bd0*/  LDSM.16.MT88.4 R64, [R163+0x2100] ;  /* 0x00210000a340783b */ /* 0x000fe20000004200 */
        /* <DEDUP_REMOVED lines=69> */
[----:B---3--:R-:W-:Y:S01]  /*4030*/  F2FP.PACK_AB R96, R158, R159 ;  /* 0x0000009f9e60723e */ /* 0x008fe200000000ff */
[--C-:B------:R-:W-:Y:S02]  /*4040*/  FFMA.FTZ R160, R27, c[0x0][0x2d0], -R168.reuse ;  /* 0x0000b4001ba07a23 */ /* 0x100fe400000108a8 */
[--C-:B------:R-:W-:Y:S01]  /*4050*/  FFMA.FTZ R162, R23, c[0x0][0x2d0], -R168.reuse ;  /* 0x0000b40017a27a23 */ /* 0x100fe200000108a8 */
[----:B------:R-:W-:Y:S01]  /*4060*/  LDSM.16.MT88.4 R24, [R171+0x2900] ;  /* 0x00290000ab18783b */ /* 0x000fe20000004200 */
[--C-:B------:R-:W-:Y:S01]  /*4070*/  FFMA.FTZ R155, R19, c[0x0][0x2d0], -R168.reuse ;  /* 0x0000b400139b7a23 */ /* 0x100fe200000108a8 */
[----:B------:R-:W-:Y:S01]  /*4080*/  MUFU.EX2 R161, R161 ;  /* 0x000000a100a17308 */ /* 0x000fe20000000800 */
[--C-:B------:R-:W-:Y:S01]  /*4090*/  FFMA.FTZ R150, R11, c[0x0][0x2d0], -R168.reuse ;  /* 0x0000b4000b967a23 */ /* 0x100fe200000108a8 */
[----:B------:R-:W-:Y:S01]  /*40a0*/  LDSM.16.MT88.4 R16, [R134+0x2900] ;  /* 0x002900008610783b */ /* 0x000fe20000004200 */
        /* <DEDUP_REMOVED lines=8> */
[--C-:B------:R-:W-:Y:S01]  /*4130*/  FFMA.FTZ R173, R173, c[0x0][0x2d0], -R168.reuse ;  /* 0x0000b400adad7a23 */ /* 0x100fe200000108a8 */
[----:B------:R-:W5:Y:S01]  /*4140*/  LDSM.16.MT88.4 R12, [R163+0x2900] ;  /* 0x00290000a30c783b */ /* 0x000f620000004200 */
[--C-:B------:R-:W-:Y:S01]  /*4150*/  FFMA.FTZ R172, R207, c[0x0][0x2d0], -R168.reuse ;  /* 0x0000b400cfac7a23 */ /* 0x100fe200000108a8 */
[----:B------:R-:W-:Y:S01]  /*4160*/  MUFU.EX2 R162, R162 ;  /* 0x000000a200a27308 */ /* 0x000fe20000000800 */
[----:B------:R-:W-:-:S02]  /*4170*/  FFMA.FTZ R175, R175, c[0x0][0x2d0], -R168 ;  /* 0x0000b400afaf7a23 */ /* 0x000fc400000108a8 */
[----:B------:R-:W-:Y:S02]  /*4180*/  FFMA.FTZ R179, R179, c[0x0][0x2d0], -R140 ;  /* 0x0000b400b3b37a23 */ /* 0x000fe4000001088c */
[--C-:B------:R-:W-:Y:S02]  /*4190*/  FFMA.FTZ R177, R177, c[0x0][0x2d0], -R168.reuse ;  /* 0x0000b400b1b17a23 */ /* 0x100fe400000108a8 */
[--C-:B------:R-:W-:Y:S01]  /*41a0*/  FFMA.FTZ R178, R143, c[0x0][0x2d0], -R168.reuse ;  /* 0x0000b4008fb27a23 */ /* 0x100fe200000108a8 */
[----:B------:R-:W2:Y:S01]  /*41b0*/  MUFU.EX2 R155, R155 ;  /* 0x0000009b009b7308 */ /* 0x000ea20000000800 */
[----:B----4-:R-:W-:Y:S01]  /*41c0*/  F2FP.PACK_AB R97, R160, R161 ;  /* 0x000000a1a061723e */ /* 0x010fe200000000ff */
[--C-:B------:R-:W-:Y:S02]  /*41d0*/  FFMA.FTZ R188, R141, c[0x0][0x2d0], -R168.reuse ;  /* 0x0000b4008dbc7a23 */ /* 0x100fe400000108a8 */
[----:B------:R-:W-:Y:S01]  /*41e0*/  FFMA.FTZ R169, R169, c[0x0][0x2d0], -R168 ;  /* 0x0000b400a9a97a23 */ /* 0x000fe200000108a8 */
[----:B------:R-:W-:Y:S01]  /*41f0*/  LDSM.16.MT88.4 R140, [R171+0x3900] ;  /* 0x00390000ab8c783b */ /* 0x000fe20000004200 */
[----:B------:R-:W-:-:S02]  /*4200*/  FADD.FTZ R159, R159, R158 ;  /* 0x0000009e9f9f7221 */ /* 0x000fc40000010000 */
[----:B------:R-:W-:Y:S01]  /*4210*/  MUFU.EX2 R157, R157 ;  /* 0x0000009d009d7308 */ /* 0x000fe20000000800 */
[----:B------:R-:W-:Y:S02]  /*4220*/  FADD.FTZ R161, R161, R160 ;  /* 0x000000a0a1a17221 */ /* 0x000fe40000010000 */
[----:B------:R-:W-:-:S04]  /*4230*/  FADD.FTZ R156, R156, R159 ;  /* 0x0000009f9c9c7221 */ /* 0x000fc80000010000 */
[----:B------:R-:W-:Y:S01]  /*4240*/  FADD.FTZ R156, R153, R156 ;  /* 0x0000009c999c7221 */ /* 0x000fe20000010000 */
[----:B--2---:R-:W-:Y:S01]  /*4250*/  F2FP.PACK_AB R99, R155, R162 ;  /* 0x000000a29b63723e */ /* 0x004fe200000000ff */
        /* <DEDUP_REMOVED lines=253> */
.L_x_2844:
        /* <DEDUP_REMOVED lines=31> */
.L_x_2848:
        /* <DEDUP_REMOVED lines=66> */
.L_x_2846:
        /* <DEDUP_REMOVED lines=11> */
[----:B------:R-:W-:Y:S02]  /*58f0*/  UIADD3 UR26, UR13, 0x1, URZ ;  /* 0x000000010d1a7890 */ /* 0x000fe4000fffe03f */
[----:B------:R-:W-:Y:S03]  /*5900*/  UISETP.GE.AND UP2, UPT, UR13, 0x1, UPT ;  /* 0x000000010d00788c */ /* 0x000fe6000bf46270 */
[C---:B------:R-:W-:Y:S01]  /*5910*/  HMMA.16816.F32 R12, R136.reuse, R144, RZ ;  /* 0x00000090880c723c */ /* 0x040fe200000018ff */
[----:B------:R-:W0:Y:S01]  /*5920*/  LDGDEPBAR ;  /* 0x00000000000079af */ /* 0x000e220000000000 */
[----:B------:R-:W-:Y:S06]  /*5930*/  USEL UR13, UR26, URZ, !UP2 ;  /* 0x0000003f1a0d7287 */ /* 0x000fec000d000000 */
[C---:B------:R-:W-:Y:S01]  /*5940*/  HMMA.16816.F32 R16, R136.reuse, R146, RZ ;  /* 0x000000928810723c */ /* 0x040fe200000018ff */
[----:B------:R-:W1:Y:S07]  /*5950*/  LDSM.16.M88.4 R144, [R188] ;  /* 0x00000000bc90783b */ /* 0x000e6e0000000200 */
[C---:B----4-:R-:W-:Y:S08]  /*5960*/  HMMA.16816.F32 R20, R136.reuse, R148, RZ ;  /* 0x000000948814723c */ /* 0x050ff000000018ff */
[C---:B------:R-:W-:Y:S01]  /*5970*/  HMMA.16816.F32 R24, R136.reuse, R150, RZ ;  /* 0x000000968818723c */ /* 0x040fe200000018ff */
[----:B------:R-:W2:Y:S07]  /*5980*/  LDSM.16.M88.4 R148, [R188+0x800] ;  /* 0x00080000bc94783b */ /* 0x000eae0000000200 */
        /* <DEDUP_REMOVED lines=9> */
[----:B------:R-:W5:Y:S07]  /*5a20*/  LDSM.16.M88.4 R164, [R0] ;  /* 0x0000000000a4783b */ /* 0x000f6e0000000200 */
[C---:B------:R-:W-:Y:S08]  /*5a30*/  HMMA.16816.F32 R20, R156.reuse, R168, R20 ;  /* 0x000000a89c14723c */ /* 0x040ff00000001814 */
        /* <DEDUP_REMOVED lines=17> */
[----:B------:R-:W3:Y:S07]  /*5b50*/  LDSM.16.M88.4 R140, [R189+0x3000] ;  /* 0x00300000bd8c783b */ /* 0x000eee0000000200 */
[C---:B-----5:R-:W-:Y:S01]  /*5b60*/  HMMA.16816.F32 R4, R160.reuse, R164, R4 ;  /* 0x000000a4a004723c */ /* 0x060fe20000001804 */
[----:B------:R-:W-:Y:S07]  /*5b70*/  LDSM.16.M88.4 R152, [R2+0x2000] ;  /* 0x002000000298783b */ /* 0x000fee0000000200 */
[C---:B------:R-:W-:Y:S08]  /*5b80*/  HMMA.16816.F32 R8, R160.reuse, R166, R8 ;  /* 0x000000a6a008723c */ /* 0x040ff00000001808 */
[C---:B------:R-:W-:Y:S08]  /*5b90*/  HMMA.16816.F32 R12, R160.reuse, R156, R12 ;  /* 0x0000009ca00c723c */ /* 0x040ff0000000180c */
[C---:B------:R-:W-:Y:S08]  /*5ba0*/  HMMA.16816.F32 R16, R160.reuse, R158, R16 ;  /* 0x0000009ea010723c */ /* 0x040ff00000001810 */
[C---:B-1----:R-:W-:Y:S08]  /*5bb0*/  HMMA.16816.F32 R20, R160.reuse, R144, R20 ;  /* 0x00000090a014723c */ /* 0x042ff00000001814 */
[C---:B------:R-:W-:Y:S01]  /*5bc0*/  HMMA.16816.F32 R24, R160.reuse, R146, R24 ;  /* 0x00000092a018723c */ /* 0x040fe20000001818 */
[----:B------:R-:W1:Y:S07]  /*5bd0*/  LDSM.16.M88.4 R144, [R183+0x4000] ;  /* 0x00400000b790783b */ /* 0x000e6e0000000200 */
[C---:B------:R-:W-:Y:S08]  /*5be0*/  HMMA.16816.F32 R28, R160.reuse, R168, R28 ;  /* 0x000000a8a01c723c */ /* 0x040ff0000000181c */
[----:B------:R-:W-:Y:S01]  /*5bf0*/  HMMA.16816.F32 R32, R160, R170, R32 ;  /* 0x000000aaa020723c */ /* 0x000fe20000001820 */
[----:B------:R4:W-:Y:S07]  /*5c00*/  LDSM.16.M88.4 R168, [R2+0x4000] ;  /* 0x0040000002a8783b */ /* 0x0009ee0000000200 */
[C---:B------:R-:W-:Y:S07]  /*5c10*/  HMMA.16816.F32 R4, R172.reuse, R176, R4 ;  /* 0x000000b0ac04723c */ /* 0x040fee0000001804 */
[CC--:B------:R-:W-:Y:S01]  /*5c20*/  IADD3 R177, R182.reuse, R189.reuse, RZ ;  /* 0x000000bdb6b17210 */ /* 0x0c0fe20007ffe0ff */
[C---:B------:R-:W-:Y:S04]  /*5c30*/  HMMA.16816.F32 R8, R172.reuse, R178, R8 ;  /* 0x000000b2ac08723c */ /* 0x040fe80000001808 */
[----:B------:R-:W5:Y:S01]  /*5c40*/  LDSM.16.M88.4 R156, [R177+0x2800] ;  /* 0x00280000b19c783b */ /* 0x000f620000000200 */
[----:B------:R-:W-:Y:S03]  /*5c50*/  IADD3 R176, R182, R189, R133 ;  /* 0x000000bdb6b07210 */ /* 0x000fe60007ffe085 */
[C---:B--2---:R-:W-:Y:S04]  /*5c60*/  HMMA.16816.F32 R12, R172.reuse, R136, R12 ;  /* 0x00000088ac0c723c */ /* 0x044fe8000000180c */
[----:B------:R-:W2:Y:S01]  /*5c70*/  LDSM.16.M88.4 R160, [R177+0x3000] ;  /* 0x00300000b1a0783b */ /* 0x000ea20000000200 */
[----:B----4-:R-:W-:Y:S03]  /*5c80*/  @P1 IMAD.HI.U32 R2, R202, c[0x0][0x2c8], RZ ;  /* 0x0000b200ca021a27 */ /* 0x010fe600078e00ff */
[C---:B------:R-:W-:Y:S04]  /*5c90*/  HMMA.16816.F32 R16, R172.reuse, R138, R16 ;  /* 0x0000008aac10723c */ /* 0x040fe80000001810 */
[----:B------:R-:W4:Y:S04]  /*5ca0*/  LDSM.16.M88.4 R164, [R177+0x3800] ;  /* 0x00380000b1a4783b */ /* 0x000f280000000200 */
[C---:B---3--:R-:W-:Y:S04]  /*5cb0*/  HMMA.16816.F32 R20, R172.reuse, R140, R20 ;  /* 0x0000008cac14723c */ /* 0x048fe80000001814 */
[----:B------:R-:W-:Y:S04]  /*5cc0*/  LDSM.16.M88.4 R136, [R181+0x4000] ;  /* 0x00400000b588783b */ /* 0x000fe80000000200 */
[C---:B------:R-:W-:Y:S04]  /*5cd0*/  HMMA.16816.F32 R24, R172.reuse, R142, R24 ;  /* 0x0000008eac18723c */ /* 0x040fe80000001818 */
[----:B------:R-:W3:Y:S04]  /*5ce0*/  LDSM.16.M88.4 R140, [R188+0x2000] ;  /* 0x00200000bc8c783b */ /* 0x000ee80000000200 */
[C---:B------:R-:W-:Y:S08]  /*5cf0*/  HMMA.16816.F32 R28, R172.reuse, R148, R28 ;  /* 0x00000094ac1c723c */ /* 0x040ff0000000181c */
[----:B------:R-:W-:Y:S01]  /*5d00*/  HMMA.16816.F32 R32, R172, R150, R32 ;  /* 0x00000096ac20723c */ /* 0x000fe20000001820 */
[----:B------:R-:W3:Y:S07]  /*5d10*/  LDSM.16.M88.4 R148, [R188+0x2800] ;  /* 0x00280000bc94783b */ /* 0x000eee0000000200 */
[C---:B-1----:R-:W-:Y:S01]  /*5d20*/  HMMA.16816.F32 R4, R144.reuse, R152, R4 ;  /* 0x000000989004723c */ /* 0x042fe20000001804 */
[----:B------:R-:W-:Y:S07]  /*5d30*/  LDSM.16.M88.4 R172, [R177+0x4800] ;  /* 0x00480000b1ac783b */ /* 0x000fee0000000200 */
[C---:B------:R-:W-:Y:S01]  /*5d40*/  HMMA.16816.F32 R8, R144.reuse, R154, R8 ;  /* 0x0000009a9008723c */ /* 0x040fe20000001808 */
[----:B------:R-:W1:Y:S07]  /*5d50*/  LDSM.16.M88.4 R152, [R188+0x3000] ;  /* 0x00300000bc98783b */ /* 0x000e6e0000000200 */
[C---:B-----5:R-:W-:Y:S08]  /*5d60*/  HMMA.16816.F32 R12, R144.reuse, R156, R12 ;  /* 0x0000009c900c723c */ /* 0x060ff0000000180c */
[C---:B------:R-:W-:Y:S01]  /*5d70*/  HMMA.16816.F32 R16, R144.reuse, R158, R16 ;  /* 0x0000009e9010723c */ /* 0x040fe20000001810 */
[----:B------:R-:W-:Y:S07]  /*5d80*/  LDSM.16.M88.4 R156, [R180+0x4000] ;  /* 0x00400000b49c783b */ /* 0x000fee0000000200 */
[C---:B--2---:R-:W-:Y:S08]  /*5d90*/  HMMA.16816.F32 R20, R144.reuse, R160, R20 ;  /* 0x000000a09014723c */ /* 0x044ff00000001814 */
[C---:B------:R-:W-:Y:S01]  /*5da0*/  HMMA.16816.F32 R24, R144.reuse, R162, R24 ;  /* 0x000000a29018723c */ /* 0x040fe20000001818 */
[----:B------:R-:W-:Y:S07]  /*5db0*/  LDSM.16.M88.4 R160, [R0+0x2000] ;  /* 0x0020000000a0783b */ /* 0x000fee0000000200 */
[C---:B----4-:R-:W-:Y:S08]  /*5dc0*/  HMMA.16816.F32 R28, R144.reuse, R164, R28 ;  /* 0x000000a4901c723c */ /* 0x050ff0000000181c */
        /* <DEDUP_REMOVED lines=8> */
[----:B------:R-:W4:Y:S07]  /*5e50*/  LDSM.16.M88.4 R148, [R176+0x3800] ;  /* 0x00380000b094783b */ /* 0x000f2e0000000200 */
[C---:B-1----:R-:W-:Y:S08]  /*5e60*/  HMMA.16816.F32 R20, R136.reuse, R152, R20 ;  /* 0x000000988814723c */ /* 0x042ff00000001814 */
[C---:B------:R-:W-:Y:S01]  /*5e70*/  HMMA.16816.F32 R24, R136.reuse, R154, R24 ;  /* 0x0000009a8818723c */ /* 0x040fe20000001818 */
[----:B------:R-:W-:Y:S07]  /*5e80*/  LDSM.16.M88.4 R152, [R189+0x4800] ;  /* 0x00480000bd98783b */ /* 0x000fee0000000200 */
[C---:B--2---:R-:W-:Y:S08]  /*5e90*/  HMMA.16816.F32 R28, R136.reuse, R144, R28 ;  /* 0x00000090881c723c */ /* 0x044ff0000000181c */
[----:B------:R-:W-:Y:S01]  /*5ea0*/  HMMA.16816.F32 R32, R136, R146, R32 ;  /* 0x000000928820723c */ /* 0x000fe20000001820 */
[----:B------:R-:W-:Y:S07]  /*5eb0*/  LDSM.16.M88.4 R136, [R187+0x8000] ;  /* 0x00800000bb88783b */ /* 0x000fee0000000200 */
[C---:B------:R-:W-:Y:S01]  /*5ec0*/  HMMA.16816.F32 R4, R156.reuse, R160, R4 ;  /* 0x000000a09c04723c */ /* 0x040fe20000001804 */
[----:B------:R-:W1:Y:S07]  /*5ed0*/  LDSM.16.M88.4 R144, [R189+0x4000] ;  /* 0x00400000bd90783b */ /* 0x000e6e0000000200 */
[C---:B------:R-:W-:Y:S01]  /*5ee0*/  HMMA.16816.F32 R8, R156.reuse, R162, R8 ;  /* 0x000000a29c08723c */ /* 0x040fe20000001808 */
[----:B------:R-:W2:Y:S07]  /*5ef0*/  LDSM.16.M88.4 R160, [R189+0x5000] ;  /* 0x00500000bda0783b */ /* 0x000eae0000000200 */
[C---:B---3--:R-:W-:Y:S08]  /*5f00*/  HMMA.16816.F32 R12, R156.reuse, R140, R12 ;  /* 0x0000008c9c0c723c */ /* 0x048ff0000000180c */
[C---:B------:R-:W-:Y:S01]  /*5f10*/  HMMA.16816.F32 R16, R156.reuse, R142, R16 ;  /* 0x0000008e9c10723c */ /* 0x040fe20000001810 */
[----:B------:R-:W3:Y:S07]  /*5f20*/  LDSM.16.M88.4 R140, [R189+0x5800] ;  /* 0x00580000bd8c783b */ /* 0x000eee0000000200 */
[C---:B------:R-:W-:Y:S08]  /*5f30*/  HMMA.16816.F32 R20, R156.reuse, R164, R20 ;  /* 0x000000a49c14723c */ /* 0x040ff00000001814 */
[C---:B------:R-:W-:Y:S01]  /*5f40*/  HMMA.16816.F32 R24, R156.reuse, R166, R24 ;  /* 0x000000a69c18723c */ /* 0x040fe20000001818 */
[----:B------:R-:W5:Y:S07]  /*5f50*/  LDSM.16.M88.4 R164, [R183+0x8000] ;  /* 0x00800000b7a4783b */ /* 0x000f6e0000000200 */
        /* <DEDUP_REMOVED lines=9> */
[----:B------:R-:W1:Y:S07]  /*5ff0*/  LDSM.16.M88.4 R152, [R181+0x8000] ;  /* 0x00800000b598783b */ /* 0x000e6e0000000200 */
[C---:B--2---:R-:W-:Y:S08]  /*6000*/  HMMA.16816.F32 R20, R136.reuse, R160, R20 ;  /* 0x000000a08814723c */ /* 0x044ff00000001814 */
[C---:B------:R-:W-:Y:S01]  /*6010*/  HMMA.16816.F32 R24, R136.reuse, R162, R24 ;  /* 0x000000a28818723c */ /* 0x040fe20000001818 */
[----:B------:R-:W2:Y:S07]  /*6020*/  LDSM.16.M88.4 R160, [R188+0x4800] ;  /* 0x00480000bca0783b */ /* 0x000eae0000000200 */
[C---:B---3--:R-:W-:Y:S08]  /*6030*/  HMMA.16816.F32 R28, R136.reuse, R140, R28 ;  /* 0x0000008c881c723c */ /* 0x048ff0000000181c */
[----:B------:R-:W-:Y:S01]  /*6040*/  HMMA.16816.F32 R32, R136, R142, R32 ;  /* 0x0000008e8820723c */ /* 0x000fe20000001820 */
[----:B------:R-:W3:Y:S07]  /*6050*/  LDSM.16.M88.4 R136, [R188+0x5000] ;  /* 0x00500000bc88783b */ /* 0x000eee0000000200 */
[C---:B-----5:R-:W-:Y:S01]  /*6060*/  HMMA.16816.F32 R4, R164.reuse, R168, R4 ;  /* 0x000000a8a404723c */ /* 0x060fe20000001804 */
[----:B------:R-:W5:Y:S07]  /*6070*/  LDSM.16.M88.4 R140, [R188+0x5800] ;  /* 0x00580000bc8c783b */ /* 0x000f6e0000000200 */
[C---:B------:R-:W-:Y:S08]  /*6080*/  HMMA.16816.F32 R8, R164.reuse, R170, R8 ;  /* 0x000000aaa408723c */ /* 0x040ff00000001808 */
[C---:B------:R-:W-:Y:S08]  /*6090*/  HMMA.16816.F32 R12, R164.reuse, R172, R12 ;  /* 0x000000aca40c723c */ /* 0x040ff0000000180c */
[C---:B------:R-:W-:Y:S08]  /*60a0*/  HMMA.16816.F32 R16, R164.reuse, R174, R16 ;  /* 0x000000aea410723c */ /* 0x040ff00000001810 */
[C---:B----4-:R-:W-:Y:S08]  /*60b0*/  HMMA.16816.F32 R20, R164.reuse, R148, R20 ;  /* 0x00000094a414723c */ /* 0x050ff00000001814 */
[C---:B------:R-:W-:Y:S01]  /*60c0*/  HMMA.16816.F32 R24, R164.reuse, R150, R24 ;  /* 0x00000096a418723c */ /* 0x040fe20000001818 */
[----:B------:R4:W-:Y:S07]  /*60d0*/  LDSM.16.M88.4 R148, [R0+0x4000] ;  /* 0x004000000094783b */ /* 0x0009ee0000000200 */
[C---:B-1----:R-:W-:Y:S08]  /*60e0*/  HMMA.16816.F32 R28, R164.reuse, R144, R28 ;  /* 0x00000090a41c723c */ /* 0x042ff0000000181c */
[----:B------:R-:W-:Y:S01]  /*60f0*/  HMMA.16816.F32 R32, R164, R146, R32 ;  /* 0x00000092a420723c */ /* 0x000fe20000001820 */
[----:B------:R-:W1:Y:S07]  /*6100*/  LDSM.16.M88.4 R144, [R180+0x8000] ;  /* 0x00800000b490783b */ /* 0x000e6e0000000200 */
[C---:B------:R-:W-:Y:S05]  /*6110*/  HMMA.16816.F32 R4, R152.reuse, R156, R4 ;  /* 0x0000009c9804723c */ /* 0x040fea0000001804 */
[----:B----4-:R-:W-:Y:S02]  /*6120*/  MOV R0, R202 ;  /* 0x000000ca00007202 */ /* 0x010fe40000000f00 */
[----:B------:R-:W-:Y:S01]  /*6130*/  @P0 SHF.R.U32.HI R0, RZ, c[0x0][0x2cc], R2 ;  /* 0x0000b300ff000a19 */ /* 0x000fe20000011602 */
[C---:B------:R-:W-:Y:S01]  /*6140*/  HMMA.16816.F32 R8, R152.reuse, R158, R8 ;  /* 0x0000009e9808723c */ /* 0x040fe20000001808 */
[----:B------:R-:W-:Y:S03]  /*6150*/  MOV R156, UR15 ;  /* 0x0000000f009c7c02 */ /* 0x000fe60008000f00 */
[----:B------:R-:W4:Y:S01]  /*6160*/  SHFL.IDX PT, R2, R0, RZ, 0x1c1f ;  /* 0x001c1fff00027589 */ /* 0x000f2200000e0000 */
[----:B------:R-:W-:Y:S03]  /*6170*/  IADD3 R156, -R203, 0x1, -R156 ;  /* 0x00000001cb9c7810 */ /* 0x000fe60007ffe99c */
[C---:B--2---:R-:W-:Y:S08]  /*6180*/  HMMA.16816.F32 R12, R152.reuse, R160, R12 ;  /* 0x000000a0980c723c */ /* 0x044ff0000000180c */
[C---:B------:R-:W-:Y:S08]  /*6190*/  HMMA.16816.F32 R16, R152.reuse, R162, R16 ;  /* 0x000000a29810723c */ /* 0x040ff00000001810 */
[C---:B---3--:R-:W-:Y:S08]  /*61a0*/  HMMA.16816.F32 R20, R152.reuse, R136, R20 ;  /* 0x000000889814723c */ /* 0x048ff00000001814 */
[C---:B------:R-:W-:Y:S01]  /*61b0*/  HMMA.16816.F32 R24, R152.reuse, R138, R24 ;  /* 0x0000008a9818723c */ /* 0x040fe20000001818 */
[----:B------:R-:W2:Y:S07]  /*61c0*/  LDSM.16.M88.4 R136, [R176+0x4800] ;  /* 0x00480000b088783b */ /* 0x000eae0000000200 */
[C---:B-----5:R-:W-:Y:S08]  /*61d0*/  HMMA.16816.F32 R28, R152.reuse, R140, R28 ;  /* 0x0000008c981c723c */ /* 0x060ff0000000181c */
[----:B------:R-:W-:Y:S01]  /*61e0*/  HMMA.16816.F32 R32, R152, R142, R32 ;  /* 0x0000008e9820723c */ /* 0x000fe20000001820 */
[----:B------:R-:W-:Y:S06]  /*61f0*/  LDSM.16.M88.4 R140, [R176+0x5000] ;  /* 0x00500000b08c783b */ /* 0x000fec0000000200 */
[----:B------:R-:W-:Y:S01]  /*6200*/  MOV R155, UR12 ;  /* 0x0000000c009b7c02 */ /* 0x000fe20008000f00 */
[C---:B-1----:R-:W-:Y:S01]  /*6210*/  HMMA.16816.F32 R4, R144.reuse, R148, R4 ;  /* 0x000000949004723c */ /* 0x042fe20000001804 */
[----:B------:R-:W1:Y:S04]  /*6220*/  SHFL.IDX PT, R154, R0, 0x1, 0x1c1f ;  /* 0x003c1f00009a7f89 */ /* 0x000e6800000e0000 */
[----:B------:R-:W-:Y:S03]  /*6230*/  IADD3 R155, -R155, UR9, R156 ;  /* 0x000000099b9b7c10 */ /* 0x000fe6000fffe19c */
[C---:B------:R-:W-:Y:S01]  /*6240*/  HMMA.16816.F32 R8, R144.reuse, R150, R8 ;  /* 0x000000969008723c */ /* 0x040fe20000001808 */
[----:B------:R-:W3:Y:S01]  /*6250*/  LDSM.16.M88.4 R148, [R176+0x5800] ;  /* 0x00580000b094783b */ /* 0x000ee20000000200 */
[----:B------:R-:W-:Y:S04]  /*6260*/  DEPBAR.LE SB0, 0x2 ;  /* 0x000080800000791a */ /* 0x000fe80000000000 */
[C---:B----4-:R-:W-:Y:S02]  /*6270*/  IADD3 R2, R155.reuse, R2, RZ ;  /* 0x000000029b027210 */ /* 0x050fe40007ffe0ff */
[C---:B--2---:R-:W-:Y:S01]  /*6280*/  HMMA.16816.F32 R12, R144.reuse, R136, R12 ;  /* 0x00000088900c723c */ /* 0x044fe2000000180c */
[----:B------:R-:W-:Y:S04]  /*6290*/  BAR.SYNC.DEFER_BLOCKING 0x0 ;  /* 0x0000000000007b1d */ /* 0x000fe80000010000 */
[C---:B------:R-:W-:Y:S02]  /*62a0*/  ISETP.GT.AND P0, PT, R2.reuse, RZ, PT ;  /* 0x000000ff0200720c */ /* 0x040fe40003f04270 */
[----:B------:R-:W-:Y:S01]  /*62b0*/  ISETP.GT.AND P2, PT, R2, 0x1, PT ;  /* 0x000000010200780c */ /* 0x000fe20003f44270 */
[C---:B------:R-:W-:Y:S04]  /*62c0*/  HMMA.16816.F32 R16, R144.reuse, R138, R16 ;  /* 0x0000008a9010723c */ /* 0x040fe80000001810 */
[----:B-1----:R-:W-:Y:S02]  /*62d0*/  IADD3 R0, R155, R154, RZ ;  /* 0x0000009a9b007210 */ /* 0x002fe40007ffe0ff */
[----:B------:R-:W-:Y:S02]  /*62e0*/  FSEL R164, R4, -INF , P0 ;  /* 0xff80000004a47808 */ /* 0x000fe40000000000 */
[C---:B------:R-:W-:Y:S03]  /*62f0*/  HMMA.16816.F32 R20, R144.reuse, R140, R20 ;  /* 0x0000008c9014723c */ /* 0x040fe60000001814 */
[C---:B------:R-:W-:Y:S02]  /*6300*/  ISETP.GT.AND P0, PT, R0.reuse, 0x1, PT ;  /* 0x000000010000780c */ /* 0x040fe40003f04270 */
[----:B------:R-:W-:Y:S02]  /*6310*/  ISETP.GT.AND P1, PT, R0, RZ, PT ;  /* 0x000000ff0000720c */ /* 0x000fe40003f24270 */
[----:B------:R-:W-:Y:S01]  /*6320*/  FSEL R165, R7, -INF , P0 ;  /* 0xff80000007a57808 */ /* 0x000fe20000000000 */
[C---:B------:R-:W-:Y:S03]  /*6330*/  HMMA.16816.F32 R24, R144.reuse, R142, R24 ;  /* 0x0000008e9018723c */ /* 0x040fe60000001818 */
[----:B------:R-:W-:Y:S02]  /*6340*/  ISETP.GT.AND P0, PT, R2, 0x9, PT ;  /* 0x000000090200780c */ /* 0x000fe40003f04270 */
[----:B------:R-:W-:Y:S02]  /*6350*/  FSEL R167, R6, -INF , P1 ;  /* 0xff80000006a77808 */ /* 0x000fe40000800000 */
[----:B------:R-:W-:Y:S01]  /*6360*/  FSEL R166, R9, -INF , P0 ;  /* 0xff80000009a67808 */ /* 0x000fe20000000000 */
[C---:B---3--:R-:W-:Y:S03]  /*6370*/  HMMA.16816.F32 R28, R144.reuse, R148, R28 ;  /* 0x00000094901c723c */ /* 0x048fe6000000181c */
[----:B------:R-:W-:Y:S02]  /*6380*/  ISETP.GT.AND P0, PT, R0, 0x9, PT ;  /* 0x000000090000780c */ /* 0x000fe40003f04270 */
[----:B------:R-:W-:Y:S02]  /*6390*/  ISETP.GT.AND P1, PT, R2, 0x8, PT ;  /* 0x000000080200780c */ /* 0x000fe40003f24270 */
[----:B------:R-:W-:Y:S01]  /*63a0*/  FMNMX.FTZ R155, R164, R3, !PT ;  /* 0x00000003a49b7209 */ /* 0x000fe20007810000 */
[----:B------:R-:W-:Y:S04]  /*63b0*/  HMMA.16816.F32 R32, R144, R150, R32 ;  /* 0x000000969020723c */ /* 0x000fe80000001820 */
[----:B------:R-:W-:Y:S02]  /*63c0*/  FSEL R154, R5, -INF , P2 ;  /* 0xff800000059a7808 */ /* 0x000fe40001000000 */
[----:B------:R-:W-:Y:S02]  /*63d0*/  FSEL R175, R11, -INF , P0 ;  /* 0xff8000000baf7808 */ /* 0x000fe40000000000 */
[C---:B------:R-:W-:Y:S02]  /*63e0*/  ISETP.GT.AND P0, PT, R2.reuse, 0x11, PT ;  /* 0x000000110200780c */ /* 0x040fe40003f04270 */
[----:B------:R-:W-:Y:S02]  /*63f0*/  ISETP.GT.AND P2, PT, R2, 0x19, PT ;  /* 0x000000190200780c */ /* 0x000fe40003f44270 */
[----:B------:R-:W-:Y:S02]  /*6400*/  FSEL R168, R8, -INF , P1 ;  /* 0xff80000008a87808 */ /* 0x000fe40000800000 */
[----:B------:R-:W-:Y:S02]  /*6410*/  ISETP.GT.AND P1, PT, R0, 0x8, PT ;  /* 0x000000080000780c */ /* 0x000fe40003f24270 */
[----:B------:R-:W-:Y:S02]  /*6420*/  FMNMX.FTZ R155, R154, R155, !PT ;  /* 0x0000009b9a9b7209 */ /* 0x000fe40007810000 */
[----:B------:R-:W-:Y:S02]  /*6430*/  FSEL R176, R13, -INF , P0 ;  /* 0xff8000000db07808 */ /* 0x000fe40000000000 */
[----:B------:R-:W-:Y:S02]  /*6440*/  ISETP.GT.AND P0, PT, R0, 0x11, PT ;  /* 0x000000110000780c */ /* 0x000fe40003f04270 */
        /* <DEDUP_REMOVED lines=21> */
[----:B------:R-:W-:Y:S02]  /*65a0*/  FSEL R212, R17, -INF , P2 ;  /* 0xff80000011d47808 */ /* 0x000fe40001000000 */
[----:B------:R-:W-:Y:S02]  /*65b0*/  FMNMX.FTZ R155, R178, R155, !PT ;  /* 0x0000009bb29b7209 */ /* 0x000fe40007810000 */
[----:B------:R-:W-:Y:S02]  /*65c0*/  ISETP.GT.AND P1, PT, R0, 0x18, PT ;  /* 0x000000180000780c */ /* 0x000fe40003f24270 */
[----:B------:R-:W-:Y:S02]  /*65d0*/  FSEL R219, R23, -INF , P0 ;  /* 0xff80000017db7808 */ /* 0x000fe40000000000 */
[C---:B------:R-:W-:Y:S02]  /*65e0*/  ISETP.GT.AND P0, PT, R2.reuse, 0x28, PT ;  /* 0x000000280200780c */ /* 0x040fe40003f04270 */
[----:B------:R-:W-:Y:S02]  /*65f0*/  FMNMX.FTZ R156, R179, R156, !PT ;  /* 0x0000009cb39c7209 */ /* 0x000fe40007810000 */
        /* <DEDUP_REMOVED lines=8> */
[----:B------:R-:W-:Y:S02]  /*6680*/  FMNMX.FTZ R155, R220, R155, !PT ;  /* 0x0000009bdc9b7209 */ /* 0x000fe40007810000 */
        /* <DEDUP_REMOVED lines=27> */
[----:B------:R-:W-:Y:S02]  /*6840*/  FSEL R156, R33, -INF , P2 ;  /* 0xff800000219c7808 */ /* 0x000fe40001000000 */
[----:B------:R-:W-:Y:S02]  /*6850*/  FMNMX.FTZ R33, R158, R155, !PT ;  /* 0x0000009b9e217209 */ /* 0x000fe40007810000 */
[----:B------:R-:W-:Y:S02]  /*6860*/  FSEL R161, R31, -INF , P0 ;  /* 0xff8000001fa17808 */ /* 0x000fe40000000000 */
[----:B------:R-:W-:Y:S02]  /*6870*/  FMNMX.FTZ R32, R163, R32, !PT ;  /* 0x00000020a3207209 */ /* 0x000fe40007810000 */
[----:B------:R-:W-:Y:S02]  /*6880*/  ISETP.GT.AND P1, PT, R0, 0x38, PT ;  /* 0x000000380000780c */ /* 0x000fe40003f24270 */
[----:B------:R-:W-:Y:S02]  /*6890*/  FMNMX.FTZ R2, R156, R33, !PT ;  /* 0x000000219c027209 */ /* 0x000fe40007810000 */
[----:B------:R-:W-:Y:S02]  /*68a0*/  FSEL R157, R34, -INF , P1 ;  /* 0xff800000229d7808 */ /* 0x000fe40000800000 */
[----:B------:R-:W-:Y:S01]  /*68b0*/  FMNMX.FTZ R32, R161, R32, !PT ;  /* 0x00000020a1207209 */ /* 0x000fe20007810000 */
[----:B------:R-:W1:Y:S01]  /*68c0*/  SHFL.BFLY PT, R33, R2, 0x2, 0x1f ;  /* 0x0c401f0002217f89 */ /* 0x000e6200000e0000 */
[----:B------:R-:W-:Y:S02]  /*68d0*/  ISETP.GT.AND P0, PT, R0, 0x39, PT ;  /* 0x000000390000780c */ /* 0x000fe40003f04270 */
[----:B------:R-:W-:Y:S02]  /*68e0*/  FMNMX.FTZ R32, R157, R32, !PT ;  /* 0x000000209d207209 */ /* 0x000fe40007810000 */
[----:B------:R-:W-:Y:S02]  /*68f0*/  FSEL R155, R35, -INF , P0 ;  /* 0xff800000239b7808 */ /* 0x000fe40000000000 */
[----:B------:R-:W-:Y:S01]  /*6900*/  IADD3 R137, R135, UR4, RZ ;  /* 0x0000000487897c10 */ /* 0x000fe2000fffe0ff */
[----:B------:R-:W-:Y:S01]  /*6910*/  LDSM.16.MT88.4 R148, [R134+UR4+0x3900] ;  /* 0x003900048694783b */ /* 0x000fe20008004200 */
        /* <DEDUP_REMOVED lines=11> */
[----:B------:R-:W-:Y:S02]  /*69d0*/  FADD.FTZ R4, -R4, R3 ;  /* 0x0000000304047221 */ /* 0x000fe40000010100 */
[--C-:B------:R-:W-:Y:S01]  /*69e0*/  FFMA.FTZ R172, R154, c[0x0][0x2d0], -R159.reuse ;  /* 0x0000b4009aac7a23 */ /* 0x100fe2000001089f */
[----:B--2---:R-:W-:Y:S01]  /*69f0*/  FMNMX.FTZ R0, R33, R0, !PT ;  /* 0x0000000021007209 */ /* 0x004fe20007810000 */
[--C-:B------:R-:W-:Y:S01]  /*6a00*/  FFMA.FTZ R173, R164, c[0x0][0x2d0], -R159.reuse ;  /* 0x0000b400a4ad7a23 */ /* 0x100fe2000001089f */
[----:B------:R-:W1:Y:S01]  /*6a10*/  LDSM.16.MT88.4 R32, [R135+UR4+0x100] ;  /* 0x000100048720783b */ /* 0x000e620008004200 */
        /* <DEDUP_REMOVED lines=9> */
[----:B------:R-:W-:Y:S01]  /*6ab0*/  IADD3 R164, R184, R137, RZ ;  /* 0x00000089b8a47210 */ /* 0x000fe20007ffe0ff */
[----:B------:R-:W-:Y:S01]  /*6ac0*/  FADD.FTZ R3, -R5, R132 ;  /* 0x0000008405037221 */ /* 0x000fe20000010100 */
[----:B------:R-:W-:Y:S01]  /*6ad0*/  PLOP3.LUT P0, PT, PT, PT, UP0, 0x80, 0x0 ;  /* 0x000000000000781c */ /* 0x000fe20003f0f008 */
[--C-:B------:R-:W-:Y:S01]  /*6ae0*/  FFMA.FTZ R169, R167, c[0x0][0x2d0], -R154.reuse ;  /* 0x0000b400a7a97a23 */ /* 0x100fe2000001089a */
[----:B------:R-:W2:Y:S01]  /*6af0*/  MUFU.EX2 R173, R173 ;  /* 0x000000ad00ad7308 */ /* 0x000ea20000000800 */
[--C-:B------:R-:W-:Y:S01]  /*6b00*/  FFMA.FTZ R168, R165, c[0x0][0x2d0], -R154.reuse ;  /* 0x0000b400a5a87a23 */ /* 0x100fe2000001089a */
[----:B------:R-:W3:Y:S01]  /*6b10*/  LDSM.16.MT88.4 R140, [R164+0x100] ;  /* 0x00010000a48c783b */ /* 0x000ee20000004200 */
[--C-:B------:R-:W-:Y:S02]  /*6b20*/  FFMA.FTZ R167, R225, c[0x0][0x2d0], -R154.reuse ;  /* 0x0000b400e1a77a23 */ /* 0x100fe4000001089a */
[--C-:B------:R-:W-:Y:S02]  /*6b30*/  FFMA.FTZ R166, R175, c[0x0][0x2d0], -R154.reuse ;  /* 0x0000b400afa67a23 */ /* 0x100fe4000001089a */
[----:B------:R-:W-:Y:S02]  /*6b40*/  FMUL.FTZ R132, R4, c[0x0][0x2d0] ;  /* 0x0000b40004847a20 */ /* 0x000fe40000410000 */
[----:B------:R-:W-:Y:S01]  /*6b50*/  FMUL.FTZ R7, R3, c[0x0][0x2d0] ;  /* 0x0000b40003077a20 */ /* 0x000fe20000410000 */
[----:B------:R-:W-:Y:S01]  /*6b60*/  MUFU.EX2 R171, R171 ;  /* 0x000000ab00ab7308 */ /* 0x000fe20000000800 */
[----:B------:R-:W-:Y:S01]  /*6b70*/  LDSM.16.MT88.4 R144, [R164+0x3900] ;  /* 0x00390000a490783b */ /* 0x000fe20000004200 */
[--C-:B------:R-:W-:Y:S02]  /*6b80*/  FFMA.FTZ R224, R163, c[0x0][0x2d0], -R154.reuse ;  /* 0x0000b400a3e07a23 */ /* 0x100fe4000001089a */
[--C-:B------:R-:W-:Y:S02]  /*6b90*/  FFMA.FTZ R225, R161, c[0x0][0x2d0], -R154.reuse ;  /* 0x0000b400a1e17a23 */ /* 0x100fe4000001089a */
[--C-:B------:R-:W-:Y:S02]  /*6ba0*/  FFMA.FTZ R228, R157, c[0x0][0x2d0], -R154.reuse ;  /* 0x0000b4009de47a23 */ /* 0x100fe4000001089a */
[--C-:B------:R-:W-:Y:S02]  /*6bb0*/  FFMA.FTZ R174, R174, c[0x0][0x2d0], -R159.reuse ;  /* 0x0000b400aeae7a23 */ /* 0x100fe4000001089f */
[----:B------:R-:W4:Y:S01]  /*6bc0*/  MUFU.EX2 R132, R132 ;  /* 0x0000008400847308 */ /* 0x000f220000000800 */
[--C-:B------:R-:W-:Y:S02]  /*6bd0*/  FFMA.FTZ R175, R176, c[0x0][0x2d0], -R159.reuse ;  /* 0x0000b400b0af7a23 */ /* 0x100fe4000001089f */
[--C-:B------:R-:W-:Y:S01]  /*6be0*/  FFMA.FTZ R176, R179, c[0x0][0x2d0], -R154.reuse ;  /* 0x0000b400b3b07a23 */ /* 0x100fe2000001089a */
[----:B--2---:R-:W-:Y:S01]  /*6bf0*/  F2FP.PACK_AB R136, R172, R173 ;  /* 0x000000adac88723e */ /* 0x004fe200000000ff */
        /* <DEDUP_REMOVED lines=12> */
[C---:B----4-:R-:W-:Y:S02]  /*6cc0*/  FMUL.FTZ R4, R132.reuse, R128 ;  /* 0x0000008084047220 */ /* 0x050fe40000410000 */
[C---:B------:R-:W-:Y:S02]  /*6cd0*/  FMUL.FTZ R5, R132.reuse, R129 ;  /* 0x0000008184057220 */ /* 0x040fe40000410000 */
[C---:B------:R-:W-:Y:S01]  /*6ce0*/  FMUL.FTZ R8, R132.reuse, R124 ;  /* 0x0000007c84087220 */ /* 0x040fe20000410000 */
[----:B------:R-:W-:Y:S01]  /*6cf0*/  MUFU.EX2 R169, R169 ;  /* 0x000000a900a97308 */ /* 0x000fe20000000800 */
[C---:B------:R-:W-:Y:S02]  /*6d00*/  FMUL.FTZ R9, R132.reuse, R125 ;  /* 0x0000007d84097220 */ /* 0x040fe40000410000 */
[C---:B------:R-:W-:Y:S02]  /*6d10*/  FMUL.FTZ R12, R132.reuse, R100 ;  /* 0x00000064840c7220 */ /* 0x040fe40000410000 */
[C---:B--2---:R-:W-:Y:S02]  /*6d20*/  FMUL.FTZ R6, R3.reuse, R130 ;  /* 0x0000008203067220 */ /* 0x044fe40000410000 */
[C---:B------:R-:W-:Y:S02]  /*6d30*/  FMUL.FTZ R7, R3.reuse, R131 ;  /* 0x0000008303077220 */ /* 0x040fe40000410000 */
[C---:B------:R-:W-:Y:S01]  /*6d40*/  FMUL.FTZ R10, R3.reuse, R126 ;  /* 0x0000007e030a7220 */ /* 0x040fe20000410000 */
[----:B------:R-:W2:Y:S01]  /*6d50*/  MUFU.EX2 R168, R168 ;  /* 0x000000a800a87308 */ /* 0x000ea20000000800 */
[C---:B------:R-:W-:Y:S01]  /*6d60*/  FMUL.FTZ R11, R3.reuse, R127 ;  /* 0x0000007f030b7220 */ /* 0x040fe20000410000 */
[----:B------:R-:W-:Y:S01]  /*6d70*/  LDSM.16.MT88.4 R128, [R164+0x2900] ;  /* 0x00290000a480783b */ /* 0x000fe20000004200 */
[----:B------:R-:W-:Y:S01]  /*6d80*/  FMUL.FTZ R13, R132, R101 ;  /* 0x00000065840d7220 */ /* 0x000fe20000410000 */
[----:B-----5:R-:W-:Y:S01]  /*6d90*/  F2FP.PACK_AB R138, R170, R171 ;  /* 0x000000abaa8a723e */ /* 0x020fe200000000ff */
[C---:B------:R-:W-:Y:S02]  /*6da0*/  FMUL.FTZ R14, R3.reuse, R102 ;  /* 0x00000066030e7220 */ /* 0x040fe40000410000 */
[C---:B------:R-:W-:Y:S02]  /*6db0*/  FMUL.FTZ R15, R3.reuse, R103 ;  /* 0x00000067030f7220 */ /* 0x040fe40000410000 */
[C---:B------:R-:W-:Y:S01]  /*6dc0*/  FMUL.FTZ R16, R132.reuse, R104 ;  /* 0x0000006884107220 */ /* 0x040fe20000410000 */
[----:B------:R-:W-:Y:S01]  /*6dd0*/  MUFU.EX2 R167, R167 ;  /* 0x000000a700a77308 */ /* 0x000fe20000000800 */
[----:B------:R-:W4:Y:S01]  /*6de0*/  LDSM.16.MT88.4 R124, [R134+UR4+0x100] ;  /* 0x00010004867c783b */ /* 0x000f220008004200 */
[C---:B------:R-:W-:Y:S02]  /*6df0*/  FMUL.FTZ R17, R132.reuse, R105 ;  /* 0x0000006984117220 */ /* 0x040fe40000410000 */
[C---:B------:R-:W-:Y:S02]  /*6e00*/  FMUL.FTZ R18, R3.reuse, R106 ;  /* 0x0000006a03127220 */ /* 0x040fe40000410000 */
[C---:B------:R-:W-:Y:S02]  /*6e10*/  FMUL.FTZ R19, R3.reuse, R107 ;  /* 0x0000006b03137220 */ /* 0x040fe40000410000 */
[C---:B------:R-:W-:Y:S01]  /*6e20*/  FMUL.FTZ R20, R132.reuse, R108 ;  /* 0x0000006c84147220 */ /* 0x040fe20000410000 */
[----:B------:R-:W-:Y:S01]  /*6e30*/  LDSM.16.MT88.4 R104, [R135+UR4+0x2100] ;  /* 0x002100048768783b */ /* 0x000fe20008004200 */
[----:B------:R-:W5:Y:S01]  /*6e40*/  MUFU.EX2 R166, R166 ;  /* 0x000000a600a67308 */ /* 0x000f620000000800 */
[----:B------:R-:W-:Y:S02]  /*6e50*/  FMUL.FTZ R21, R132, R109 ;  /* 0x0000006d84157220 */ /* 0x000fe40000410000 */
[C---:B------:R-:W-:Y:S01]  /*6e60*/  FMUL.FTZ R22, R3.reuse, R110 ;  /* 0x0000006e03167220 */ /* 0x040fe20000410000 */
[----:B--2---:R-:W-:Y:S01]  /*6e70*/  F2FP.PACK_AB R137, R168, R169 ;  /* 0x000000a9a889723e */ /* 0x004fe200000000ff */
[C---:B------:R-:W-:Y:S02]  /*6e80*/  FMUL.FTZ R23, R3.reuse, R111 ;  /* 0x0000006f03177220 */ /* 0x040fe40000410000 */
[----:B------:R-:W-:Y:S01]  /*6e90*/  LDSM.16.MT88.4 R108, [R164+0x2100] ;  /* 0x00210000a46c783b */ /* 0x000fe20000004200 */
[C---:B------:R-:W-:Y:S02]  /*6ea0*/  FMUL.FTZ R24, R132.reuse, R112 ;  /* 0x0000007084187220 */ /* 0x040fe40000410000 */
[C---:B------:R-:W-:Y:S01]  /*6eb0*/  FMUL.FTZ R25, R132.reuse, R113 ;  /* 0x0000007184197220 */ /* 0x040fe20000410000 */
[----:B------:R-:W-:Y:S01]  /*6ec0*/  MUFU.EX2 R174, R174 ;  /* 0x000000ae00ae7308 */ /* 0x000fe20000000800 */
[C---:B------:R-:W-:Y:S02]  /*6ed0*/  FMUL.FTZ R26, R3.reuse, R114 ;  /* 0x00000072031a7220 */ /* 0x040fe40000410000 */
[C---:B------:R-:W-:Y:S02]  /*6ee0*/  FMUL.FTZ R27, R3.reuse, R115 ;  /* 0x00000073031b7220 */ /* 0x040fe40000410000 */
[----:B------:R-:W-:Y:S01]  /*6ef0*/  LDSM.16.MT88.4 R112, [R135+UR4+0x900] ;  /* 0x000900048770783b */ /* 0x000fe20008004200 */
[C---:B------:R-:W-:Y:S02]  /*6f00*/  FMUL.FTZ R28, R132.reuse, R116 ;  /* 0x00000074841c7220 */ /* 0x040fe40000410000 */
[----:B------:R-:W-:Y:S02]  /*6f10*/  FMUL.FTZ R29, R132, R117 ;  /* 0x00000075841d7220 */ /* 0x000fe40000410000 */
[C---:B------:R-:W-:Y:S01]  /*6f20*/  FMUL.FTZ R30, R3.reuse, R118 ;  /* 0x00000076031e7220 */ /* 0x040fe20000410000 */
[----:B------:R-:W2:Y:S01]  /*6f30*/  MUFU.EX2 R175, R175 ;  /* 0x000000af00af7308 */ /* 0x000ea20000000800 */
[C---:B------:R-:W-:Y:S01]  /*6f40*/  FMUL.FTZ R31, R3.reuse, R119 ;  /* 0x00000077031f7220 */ /* 0x040fe20000410000 */
[----:B-----5:R-:W-:Y:S01]  /*6f50*/  F2FP.PACK_AB R139, R166, R167 ;  /* 0x000000a7a68b723e */ /* 0x020fe200000000ff */
[----:B------:R-:W-:Y:S01]  /*6f60*/  LDSM.16.MT88.4 R116, [R134+UR4+0x900] ;  /* 0x000900048674783b */ /* 0x000fe20008004200 */
[C---:B------:R-:W-:Y:S02]  /*6f70*/  FMUL.FTZ R36, R132.reuse, R36 ;  /* 0x0000002484247220 */ /* 0x040fe40000410000 */
[----:B------:R-:W-:Y:S02]  /*6f80*/  FMUL.FTZ R37, R132, R37 ;  /* 0x0000002584257220 */ /* 0x000fe40000410000 */
[C---:B------:R-:W-:Y:S01]  /*6f90*/  FMUL.FTZ R38, R3.reuse, R38 ;  /* 0x0000002603267220 */ /* 0x040fe20000410000 */
[C---:B-1----:R-:W-:Y:S01]  /*6fa0*/  HMMA.16816.F32 R4, R136.reuse, R32, R4 ;  /* 0x000000208804723c */ /* 0x042fe20000001804 */
[----:B------:R-:W-:Y:S04]  /*6fb0*/  MUFU.EX2 R176, R176 ;  /* 0x000000b000b07308 */ /* 0x000fe80000000800 */
[C---:B------:R-:W-:Y:S02]  /*6fc0*/  FMUL.FTZ R39, R3.reuse, R39 ;  /* 0x0000002703277220 */ /* 0x040fe40000410000 */
[----:B------:R-:W-:Y:S01]  /*6fd0*/  IADD3 R33, R134, UR4, RZ ;  /* 0x0000000486217c10 */ /* 0x000fe2000fffe0ff */
[C---:B------:R-:W-:Y:S03]  /*6fe0*/  HMMA.16816.F32 R8, R136.reuse, R34, R8 ;  /* 0x000000228808723c */ /* 0x040fe60000001808 */
[----:B------:R-:W1:Y:S01]  /*6ff0*/  MUFU.EX2 R177, R177 ;  /* 0x000000b100b17308 */ /* 0x000e620000000800 */
[----:B------:R-:W-:Y:S01]  /*7000*/  IADD3 R165, R184, R33, RZ ;  /* 0x00000021b8a57210 */ /* 0x000fe20007ffe0ff */
[C---:B------:R-:W-:Y:S02]  /*7010*/  FMUL.FTZ R32, R132.reuse, R120 ;  /* 0x0000007884207220 */ /* 0x040fe40000410000 */
[C---:B------:R-:W-:Y:S01]  /*7020*/  FMUL.FTZ R33, R132.reuse, R121 ;  /* 0x0000007984217220 */ /* 0x040fe20000410000 */
[C---:B---3--:R-:W-:Y:S01]  /*7030*/  HMMA.16816.F32 R12, R136.reuse, R140, R12 ;  /* 0x0000008c880c723c */ /* 0x048fe2000000180c */
[----:B------:R-:W3:Y:S03]  /*7040*/  LDSM.16.MT88.4 R100, [R165+0x100] ;  /* 0x00010000a564783b */ /* 0x000ee60000004200 */
        /* <DEDUP_REMOVED lines=8> */
[C---:B----4-:R-:W-:Y:S01]  /*70d0*/  HMMA.16816.F32 R20, R136.reuse, R124, R20 ;  /* 0x0000007c8814723c */ /* 0x050fe20000001814 */
[----:B------:R-:W-:Y:S03]  /*70e0*/  LDSM.16.MT88.4 R140, [R134+UR4+0x2900] ;  /* 0x00290004868c783b */ /* 0x000fe60008004200 */
[C---:B------:R-:W-:Y:S02]  /*70f0*/  FMUL.FTZ R42, R3.reuse, R42 ;  /* 0x0000002a032a7220 */ /* 0x040fe40000410000 */
[C---:B------:R-:W-:Y:S02]  /*7100*/  FMUL.FTZ R43, R3.reuse, R43 ;  /* 0x0000002b032b7220 */ /* 0x040fe40000410000 */
[C---:B------:R-:W-:Y:S01]  /*7110*/  HMMA.16816.F32 R24, R136.reuse, R126, R24 ;  /* 0x0000007e8818723c */ /* 0x040fe20000001818 */
[----:B------:R-:W-:Y:S01]  /*7120*/  LDSM.16.MT88.4 R124, [R135+UR4+0x2900] ;  /* 0x00290004877c783b */ /* 0x000fe20008004200 */
[----:B------:R-:W-:Y:S02]  /*7130*/  MUFU.EX2 R212, R212 ;  /* 0x000000d400d47308 */ /* 0x000fe40000000800 */
[C---:B------:R-:W-:Y:S02]  /*7140*/  FMUL.FTZ R44, R132.reuse, R44 ;  /* 0x0000002c842c7220 */ /* 0x040fe40000410000 */
[C---:B------:R-:W-:Y:S02]  /*7150*/  FMUL.FTZ R45, R132.reuse, R45 ;  /* 0x0000002d842d7220 */ /* 0x040fe40000410000 */
[C---:B------:R-:W-:Y:S04]  /*7160*/  FMUL.FTZ R46, R3.reuse, R46 ;  /* 0x0000002e032e7220 */ /* 0x040fe80000410000 */
[C---:B------:R-:W-:Y:S01]  /*7170*/  FMUL.FTZ R47, R3.reuse, R47 ;  /* 0x0000002f032f7220 */ /* 0x040fe20000410000 */
[----:B------:R-:W4:Y:S01]  /*7180*/  MUFU.EX2 R213, R213 ;  /* 0x000000d500d57308 */ /* 0x000f220000000800 */
[C---:B------:R-:W-:Y:S02]  /*7190*/  FMUL.FTZ R48, R132.reuse, R48 ;  /* 0x0000003084307220 */ /* 0x040fe40000410000 */
[C---:B------:R-:W-:Y:S01]  /*71a0*/  FMUL.FTZ R49, R132.reuse, R49 ;  /* 0x0000003184317220 */ /* 0x040fe20000410000 */
[C---:B---3--:R-:W-:Y:S03]  /*71b0*/  HMMA.16816.F32 R28, R136.reuse, R100, R28 ;  /* 0x00000064881c723c */ /* 0x048fe6000000181c */
[C---:B------:R-:W-:Y:S02]  /*71c0*/  FMUL.FTZ R50, R3.reuse, R50 ;  /* 0x0000003203327220 */ /* 0x040fe40000410000 */
[C---:B------:R-:W-:Y:S01]  /*71d0*/  FMUL.FTZ R51, R3.reuse, R51 ;  /* 0x0000003303337220 */ /* 0x040fe20000410000 */
[----:B------:R-:W-:Y:S01]  /*71e0*/  MUFU.EX2 R220, R220 ;  /* 0x000000dc00dc7308 */ /* 0x000fe20000000800 */
[C---:B------:R-:W-:Y:S01]  /*71f0*/  FMUL.FTZ R52, R132.reuse, R52 ;  /* 0x0000003484347220 */ /* 0x040fe20000410000 */
[C---:B------:R-:W-:Y:S01]  /*7200*/  HMMA.16816.F32 R32, R136.reuse, R102, R32 ;  /* 0x000000668820723c */ /* 0x040fe20000001820 */
[----:B------:R-:W3:Y:S03]  /*7210*/  LDSM.16.MT88.4 R100, [R134+UR4+0x2100] ;  /* 0x002100048664783b */ /* 0x000ee60008004200 */
[C---:B------:R-:W-:Y:S02]  /*7220*/  FMUL.FTZ R53, R132.reuse, R53 ;  /* 0x0000003584357220 */ /* 0x040fe40000410000 */
[C---:B------:R-:W-:Y:S02]  /*7230*/  FMUL.FTZ R54, R3.reuse, R54 ;  /* 0x0000003603367220 */ /* 0x040fe40000410000 */
[C---:B------:R-:W-:Y:S01]  /*7240*/  HMMA.16816.F32 R36, R136.reuse, R104, R36 ;  /* 0x000000688824723c */ /* 0x040fe20000001824 */
[----:B------:R-:W-:Y:S03]  /*7250*/  MUFU.EX2 R223, R223 ;  /* 0x000000df00df7308 */ /* 0x000fe60000000800 */
[C---:B------:R-:W-:Y:S02]  /*7260*/  FMUL.FTZ R55, R3.reuse, R55 ;  /* 0x0000003703377220 */ /* 0x040fe40000410000 */
[C---:B------:R-:W-:Y:S02]  /*7270*/  FMUL.FTZ R56, R132.reuse, R56 ;  /* 0x0000003884387220 */ /* 0x040fe40000410000 */
[C---:B------:R-:W-:Y:S01]  /*7280*/  HMMA.16816.F32 R40, R136.reuse, R106, R40 ;  /* 0x0000006a8828723c */ /* 0x040fe20000001828 */
[----:B------:R-:W1:Y:S02]  /*7290*/  LDSM.16.MT88.4 R104, [R165+0x2100] ;  /* 0x00210000a568783b */ /* 0x000e640000004200 */
        /* <DEDUP_REMOVED lines=8> */
[----:B------:R-:W2:Y:S03]  /*7320*/  LDSM.16.MT88.4 R108, [R135+UR4+0x4100] ;  /* 0x00410004876c783b */ /* 0x000ea60008004200 */
        /* <DEDUP_REMOVED lines=21> */
[----:B------:R-:W1:Y:S01]  /*7480*/  MUFU.EX2 R225, R225 ;  /* 0x000000e100e17308 */ /* 0x000e620000000800 */
[C---:B------:R-:W-:Y:S03]  /*7490*/  FMUL.FTZ R73, R132.reuse, R73 ;  /* 0x0000004984497220 */ /* 0x040fe60000410000 */
[C---:B--2---:R-:W-:Y:S03]  /*74a0*/  HMMA.16816.F32 R68, R136.reuse, R108, R68 ;  /* 0x0000006c8844723c */ /* 0x044fe60000001844 */
[C---:B------:R-:W-:Y:S02]  /*74b0*/  FMUL.FTZ R74, R3.reuse, R74 ;  /* 0x0000004a034a7220 */ /* 0x040fe40000410000 */
[C---:B------:R-:W-:Y:S01]  /*74c0*/  FMUL.FTZ R75, R3.reuse, R75 ;  /* 0x0000004b034b7220 */ /* 0x040fe20000410000 */
[----:B------:R-:W-:Y:S01]  /*74d0*/  MUFU.EX2 R226, R226 ;  /* 0x000000e200e27308 */ /* 0x000fe20000000800 */
[C---:B------:R-:W-:Y:S02]  /*74e0*/  FMUL.FTZ R84, R132.reuse, R84 ;  /* 0x0000005484547220 */ /* 0x040fe40000410000 */
[C---:B------:R-:W-:Y:S03]  /*74f0*/  FMUL.FTZ R85, R132.reuse, R85 ;  /* 0x0000005584557220 */ /* 0x040fe60000410000 */
[C---:B------:R-:W-:Y:S01]  /*7500*/  HMMA.16816.F32 R72, R136.reuse, R110, R72 ;  /* 0x0000006e8848723c */ /* 0x040fe20000001848 */
[----:B------:R-:W2:Y:S02]  /*7510*/  LDSM.16.MT88.4 R108, [R165+0x4100] ;  /* 0x00410000a56c783b */ /* 0x000ea40000004200 */
[C---:B------:R-:W-:Y:S01]  /*7520*/  FMUL.FTZ R76, R132.reuse, R76 ;  /* 0x0000004c844c7220 */ /* 0x040fe20000410000 */
[----:B------:R-:W-:Y:S01]  /*7530*/  MUFU.EX2 R228, R228 ;  /* 0x000000e400e47308 */ /* 0x000fe20000000800 */
[C---:B------:R-:W-:Y:S02]  /*7540*/  FMUL.FTZ R77, R132.reuse, R77 ;  /* 0x0000004d844d7220 */ /* 0x040fe40000410000 */
[C---:B------:R-:W-:Y:S02]  /*7550*/  FMUL.FTZ R78, R3.reuse, R78 ;  /* 0x0000004e034e7220 */ /* 0x040fe40000410000 */
[C---:B------:R-:W-:Y:S03]  /*7560*/  FMUL.FTZ R79, R3.reuse, R79 ;  /* 0x0000004f034f7220 */ /* 0x040fe60000410000 */
[C---:B------:R-:W-:Y:S02]  /*7570*/  FMUL.FTZ R86, R3.reuse, R86 ;  /* 0x0000005603567220 */ /* 0x040fe40000410000 */
[C---:B------:R-:W-:Y:S02]  /*7580*/  FMUL.FTZ R87, R3.reuse, R87 ;  /* 0x0000005703577220 */ /* 0x040fe40000410000 */
[C---:B---3--:R-:W-:Y:S03]  /*7590*/  HMMA.16816.F32 R76, R136.reuse, R100, R76 ;  /* 0x00000064884c723c */ /* 0x048fe6000000184c */
[C---:B------:R-:W-:Y:S02]  /*75a0*/  FMUL.FTZ R80, R132.reuse, R80 ;  /* 0x0000005084507220 */ /* 0x040fe40000410000 */
[C---:B------:R-:W-:Y:S02]  /*75b0*/  FMUL.FTZ R81, R132.reuse, R81 ;  /* 0x0000005184517220 */ /* 0x040fe40000410000 */
[----:B------:R-:W-:Y:S01]  /*75c0*/  FMUL.FTZ R82, R3, R82 ;  /* 0x0000005203527220 */ /* 0x000fe20000410000 */
[----:B------:R-:W-:Y:S01]  /*75d0*/  F2FP.PACK_AB R100, R175, R174 ;  /* 0x000000aeaf64723e */ /* 0x000fe200000000ff */
[----:B------:R-:W-:Y:S03]  /*75e0*/  FMUL.FTZ R83, R3, R83 ;  /* 0x0000005303537220 */ /* 0x000fe60000410000 */
[C---:B------:R-:W-:Y:S01]  /*75f0*/  FMUL.FTZ R88, R132.reuse, R88 ;  /* 0x0000005884587220 */ /* 0x040fe20000410000 */
[----:B------:R-:W-:Y:S01]  /*7600*/  F2FP.PACK_AB R101, R177, R176 ;  /* 0x000000b0b165723e */ /* 0x000fe200000000ff */
[C---:B------:R-:W-:Y:S02]  /*7610*/  FMUL.FTZ R89, R132.reuse, R89 ;  /* 0x0000005984597220 */ /* 0x040fe40000410000 */
[C---:B------:R-:W-:Y:S03]  /*7620*/  HMMA.16816.F32 R80, R136.reuse, R102, R80 ;  /* 0x000000668850723c */ /* 0x040fe60000001850 */
[C---:B------:R-:W-:Y:S02]  /*7630*/  FMUL.FTZ R90, R3.reuse, R90 ;  /* 0x0000005a035a7220 */ /* 0x040fe40000410000 */
[----:B------:R-:W-:Y:S02]  /*7640*/  FMUL.FTZ R91, R3, R91 ;  /* 0x0000005b035b7220 */ /* 0x000fe40000410000 */
[C---:B------:R-:W-:Y:S01]  /*7650*/  FMUL.FTZ R92, R132.reuse, R92 ;  /* 0x0000005c845c7220 */ /* 0x040fe20000410000 */
[C---:B-1----:R-:W-:Y:S04]  /*7660*/  HMMA.16816.F32 R84, R136.reuse, R104, R84 ;  /* 0x000000688854723c */ /* 0x042fe80000001854 */
[C---:B------:R-:W-:Y:S01]  /*7670*/  FMUL.FTZ R93, R132.reuse, R93 ;  /* 0x0000005d845d7220 */ /* 0x040fe20000410000 */
[----:B-----5:R-:W-:Y:S01]  /*7680*/  F2FP.PACK_AB R102, R179, R178 ;  /* 0x000000b2b366723e */ /* 0x020fe200000000ff */
[----:B------:R-:W-:Y:S01]  /*7690*/  FMUL.FTZ R94, R3, R94 ;  /* 0x0000005e035e7220 */ /* 0x000fe20000410000 */
[----:B----4-:R-:W-:Y:S01]  /*76a0*/  F2FP.PACK_AB R103, R213, R212 ;  /* 0x000000d4d567723e */ /* 0x010fe200000000ff */
[C---:B------:R-:W-:Y:S01]  /*76b0*/  HMMA.16816.F32 R88, R136.reuse, R106, R88 ;  /* 0x0000006a8858723c */ /* 0x040fe20000001858 */
[----:B------:R-:W1:Y:S03]  /*76c0*/  LDSM.16.MT88.4 R104, [R164+0x900] ;  /* 0x00090000a468783b */ /* 0x000e660000004200 */
[C---:B------:R-:W-:Y:S02]  /*76d0*/  FMUL.FTZ R95, R3.reuse, R95 ;  /* 0x0000005f035f7220 */ /* 0x040fe40000410000 */
[C---:B------:R-:W-:Y:S02]  /*76e0*/  FMUL.FTZ R96, R132.reuse, R96 ;  /* 0x0000006084607220 */ /* 0x040fe40000410000 */
[----:B------:R-:W-:Y:S03]  /*76f0*/  FMUL.FTZ R97, R132, R97 ;  /* 0x0000006184617220 */ /* 0x000fe60000410000 */
[C---:B--2---:R-:W-:Y:S03]  /*7700*/  HMMA.16816.F32 R92, R136.reuse, R108, R92 ;  /* 0x0000006c885c723c */ /* 0x044fe6000000185c */
[C---:B------:R-:W-:Y:S02]  /*7710*/  FMUL.FTZ R98, R3.reuse, R98 ;  /* 0x0000006203627220 */ /* 0x040fe40000410000 */
[----:B------:R-:W-:Y:S02]  /*7720*/  FMUL.FTZ R99, R3, R99 ;  /* 0x0000006303637220 */ /* 0x000fe40000410000 */
[--C-:B------:R-:W-:Y:S02]  /*7730*/  FFMA.FTZ R221, R214, c[0x0][0x2d0], -R159.reuse ;  /* 0x0000b400d6dd7a23 */ /* 0x100fe4000001089f */
[--C-:B------:R-:W-:Y:S03]  /*7740*/  FFMA.FTZ R214, R217, c[0x0][0x2d0], -R154.reuse ;  /* 0x0000b400d9d67a23 */ /* 0x100fe6000001089a */
[----:B------:R-:W-:Y:S01]  /*7750*/  HMMA.16816.F32 R96, R136, R110, R96 ;  /* 0x0000006e8860723c */ /* 0x000fe20000001860 */
[----:B------:R-:W2:Y:S01]  /*7760*/  LDSM.16.MT88.4 R108, [R165+0x2900] ;  /* 0x00290000a56c783b */ /* 0x000ea20000004200 */
[----:B------:R-:W-:Y:S01]  /*7770*/  MUFU.EX2 R221, R221 ;  /* 0x000000dd00dd7308 */ /* 0x000fe20000000800 */
[--C-:B------:R-:W-:Y:S02]  /*7780*/  FFMA.FTZ R217, R162, c[0x0][0x2d0], -R159.reuse ;  /* 0x0000b400a2d97a23 */ /* 0x100fe4000001089f */
[----:B------:R-:W-:Y:S02]  /*7790*/  FFMA.FTZ R159, R156, c[0x0][0x2d0], -R159 ;  /* 0x0000b4009c9f7a23 */ /* 0x000fe4000001089f */
[--C-:B------:R-:W-:Y:S01]  /*77a0*/  FFMA.FTZ R215, R215, c[0x0][0x2d0], -R154.reuse ;  /* 0x0000b400d7d77a23 */ /* 0x100fe2000001089a */
[C---:B------:R-:W-:Y:S01]  /*77b0*/  HMMA.16816.F32 R4, R100.reuse, R112, R4 ;  /* 0x000000706404723c */ /* 0x040fe20000001804 */
[----:B------:R-:W-:Y:S03]  /*77c0*/  LDSM.16.MT88.4 R160, [R164+0x5900] ;  /* 0x00590000a4a0783b */ /* 0x000fe60000004200 */
[----:B------:R-:W3:Y:S01]  /*77d0*/  MUFU.EX2 R227, R159 ;  /* 0x0000009f00e37308 */ /* 0x000ee20000000800 */
[----:B------:R-:W-:Y:S01]  /*77e0*/  FFMA.FTZ R154, R155, c[0x0][0x2d0], -R154 ;  /* 0x0000b4009b9a7a23 */ /* 0x000fe2000001089a */
[----:B------:R-:W-:Y:S01]  /*77f0*/  F2FP.PACK_AB R137, R225, R224 ;  /* 0x000000e0e189723e */ /* 0x000fe200000000ff */
[----:B------:R-:W-:Y:S01]  /*7800*/  FFMA.FTZ R173, R132, R197, R173 ;  /* 0x000000c584ad7223 */ /* 0x000fe200000100ad */
[C---:B------:R-:W-:Y:S01]  /*7810*/  HMMA.16816.F32 R8, R100.reuse, R114, R8 ;  /* 0x000000726408723c */ /* 0x040fe20000001808 */
[----:B------:R-:W-:Y:S03]  /*7820*/  LDSM.16.MT88.4 R112, [R164+0x4900] ;  /* 0x00490000a470783b */ /* 0x000fe60000004200 */
[----:B------:R-:W-:Y:S02]  /*7830*/  FFMA.FTZ R169, R3, R196, R169 ;  /* 0x000000c403a97223 */ /* 0x000fe400000100a9 */
[----:B------:R-:W4:Y:S01]  /*7840*/  MUFU.EX2 R229, R154 ;  /* 0x0000009a00e57308 */ /* 0x000f220000000800 */
[----:B------:R-:W-:Y:S01]  /*7850*/  FADD.FTZ R172, R172, R173 ;  /* 0x000000adacac7221 */ /* 0x000fe20000010000 */
[C---:B-1----:R-:W-:Y:S04]  /*7860*/  HMMA.16816.F32 R12, R100.reuse, R104, R12 ;  /* 0x00000068640c723c */ /* 0x042fe8000000180c */
[----:B------:R-:W-:Y:S02]  /*7870*/  FADD.FTZ R168, R168, R169 ;  /* 0x000000a9a8a87221 */ /* 0x000fe40000010000 */
[----:B------:R-:W-:Y:S02]  /*7880*/  FADD.FTZ R3, R171, R172 ;  /* 0x000000acab037221 */ /* 0x000fe40000010000 */
[C---:B------:R-:W-:Y:S01]  /*7890*/  HMMA.16816.F32 R16, R100.reuse, R106, R16 ;  /* 0x0000006a6410723c */ /* 0x040fe20000001810 */
[----:B------:R-:W1:Y:S01]  /*78a0*/  LDSM.16.MT88.4 R104, [R135+UR4+0x4900] ;  /* 0x004900048768783b */ /* 0x000e620008004200 */
[----:B------:R-:W-:Y:S02]  /*78b0*/  MUFU.EX2 R214, R214 ;  /* 0x000000d600d67308 */ /* 0x000fe40000000800 */
[----:B---3--:R-:W-:Y:S01]  /*78c0*/  F2FP.PACK_AB R138, R227, R226 ;  /* 0x000000e2e38a723e */ /* 0x008fe200000000ff */
[----:B------:R-:W-:Y:S03]  /*78d0*/  FADD.FTZ R3, R170, R3 ;  /* 0x00000003aa037221 */ /* 0x000fe60000010000 */
[C---:B------:R-:W-:Y:S01]  /*78e0*/  HMMA.16816.F32 R20, R100.reuse, R116, R20 ;  /* 0x000000746414723c */ /* 0x040fe20000001814 */
[----:B------:R-:W-:Y:S03]  /*78f0*/  LDSM.16.MT88.4 R156, [R135+UR4+0x5900] ;  /* 0x00590004879c783b */ /* 0x000fe60008004200 */
[----:B------:R-:W-:Y:S01]  /*7900*/  MUFU.EX2 R215, R215 ;  /* 0x000000d700d77308 */ /* 0x000fe20000000800 */
[----:B------:R-:W-:Y:S01]  /*7910*/  FADD.FTZ R174, R174, R3 ;  /* 0x00000003aeae7221 */ /* 0x000fe20000010000 */
[----:B----4-:R-:W-:Y:S02]  /*7920*/  F2FP.PACK_AB R139, R229, R228 ;  /* 0x000000e4e58b723e */ /* 0x010fe400000000ff */
[C---:B------:R-:W-:Y:S01]  /*7930*/  HMMA.16816.F32 R24, R100.reuse, R118, R24 ;  /* 0x000000766418723c */ /* 0x040fe20000001818 */
[----:B------:R-:W-:Y:S03]  /*7940*/  LDSM.16.MT88.4 R116, [R165+0x4900] ;  /* 0x00490000a574783b */ /* 0x000fe60000004200 */
[----:B------:R-:W-:Y:S02]  /*7950*/  FADD.FTZ R175, R175, R174 ;  /* 0x000000aeafaf7221 */ /* 0x000fe40000010000 */
[----:B------:R-:W3:Y:S02]  /*7960*/  MUFU.EX2 R217, R217 ;  /* 0x000000d900d97308 */ /* 0x000ee40000000800 */
[C---:B------:R-:W-:Y:S01]  /*7970*/  HMMA.16816.F32 R28, R100.reuse, R120, R28 ;  /* 0x00000078641c723c */ /* 0x040fe2000000181c */
[----:B------:R-:W-:Y:S03]  /*7980*/  LDSM.16.MT88.4 R152, [R165+0x3900] ;  /* 0x00390000a598783b */ /* 0x000fe60000004200 */
[----:B------:R-:W-:Y:S04]  /*7990*/  FADD.FTZ R178, R178, R175 ;  /* 0x000000afb2b27221 */ /* 0x000fe80000010000 */
[C---:B------:R-:W-:Y:S01]  /*79a0*/  HMMA.16816.F32 R32, R100.reuse, R122, R32 ;  /* 0x0000007a6420723c */ /* 0x040fe20000001820 */
[----:B------:R-:W-:Y:S03]  /*79b0*/  LDSM.16.MT88.4 R120, [R164+0x1100] ;  /* 0x00110000a478783b */ /* 0x000fe60000004200 */
[----:B------:R-:W-:Y:S04]  /*79c0*/  FADD.FTZ R179, R179, R178 ;  /* 0x000000b2b3b37221 */ /* 0x000fe80000010000 */
[C---:B------:R-:W-:Y:S04]  /*79d0*/  HMMA.16816.F32 R36, R100.reuse, R124, R36 ;  /* 0x0000007c6424723c */ /* 0x040fe80000001824 */
[----:B---3--:R-:W-:Y:S04]  /*79e0*/  F2FP.PACK_AB R136, R222, R217 ;  /* 0x000000d9de88723e */ /* 0x008fe800000000ff */
        /* <DEDUP_REMOVED lines=27> */
[----:B------:R-:W-:Y:S07]  /*7ba0*/  F2FP.PACK_AB R103, R215, R214 ;  /* 0x000000d6d767723e */ /* 0x000fee00000000ff */
[C---:B-1----:R-:W-:Y:S08]  /*7bb0*/  HMMA.16816.F32 R4, R100.reuse, R104, R4 ;  /* 0x000000686404723c */ /* 0x042ff00000001804 */
[C---:B------:R-:W-:Y:S01]  /*7bc0*/  HMMA.16816.F32 R8, R100.reuse, R106, R8 ;  /* 0x0000006a6408723c */ /* 0x040fe20000001808 */
[----:B------:R-:W1:Y:S07]  /*7bd0*/  LDSM.16.MT88.4 R104, [R134+UR4+0x3100] ;  /* 0x003100048668783b */ /* 0x000e6e0008004200 */
[C---:B------:R-:W-:Y:S08]  /*7be0*/  HMMA.16816.F32 R12, R100.reuse, R120, R12 ;  /* 0x00000078640c723c */ /* 0x040ff0000000180c */
[C---:B------:R-:W-:Y:S01]  /*7bf0*/  HMMA.16816.F32 R16, R100.reuse, R122, R16 ;  /* 0x0000007a6410723c */ /* 0x040fe20000001810 */
[----:B------:R-:W-:Y:S07]  /*7c00*/  LDSM.16.MT88.4 R120, [R165+0x1900] ;  /* 0x00190000a578783b */ /* 0x000fee0000004200 */
        /* <DEDUP_REMOVED lines=32> */
[C---:B----4-:R-:W-:Y:S08]  /*7e10*/  HMMA.16816.F32 R108, R136.reuse, R116, R20 ;  /* 0x00000074886c723c */ /* 0x050ff00000001814 */
[C---:B------:R-:W-:Y:S08]  /*7e20*/  HMMA.16816.F32 R112, R136.reuse, R118, R24 ;  /* 0x000000768870723c */ /* 0x040ff00000001818 */
[C---:B------:R-:W-:Y:S08]  /*7e30*/  HMMA.16816.F32 R116, R136.reuse, R120, R28 ;  /* 0x000000788874723c */ /* 0x040ff0000000181c */
[C---:B------:R-:W-:Y:S01]  /*7e40*/  HMMA.16816.F32 R120, R136.reuse, R122, R32 ;  /* 0x0000007a8878723c */ /* 0x040fe20000001820 */
[----:B------:R-:W1:Y:S07]  /*7e50*/  LDSM.16.MT88.4 R32, [R134+UR4+0x5900] ;  /* 0x005900048620783b */ /* 0x000e6e0008004200 */
[C---:B------:R-:W-:Y:S08]  /*7e60*/  HMMA.16816.F32 R36, R136.reuse, R140, R36 ;  /* 0x0000008c8824723c */ /* 0x040ff00000001824 */
[C---:B------:R-:W-:Y:S01]  /*7e70*/  HMMA.16816.F32 R40, R136.reuse, R142, R40 ;  /* 0x0000008e8828723c */ /* 0x040fe20000001828 */
[----:B------:R-:W2:Y:S07]  /*7e80*/  LDSM.16.MT88.4 R140, [R165+0x5900] ;  /* 0x00590000a58c783b */ /* 0x000eae0000004200 */
[C---:B------:R-:W-:Y:S08]  /*7e90*/  HMMA.16816.F32 R44, R136.reuse, R144, R44 ;  /* 0x00000090882c723c */ /* 0x040ff0000000182c */
        /* <DEDUP_REMOVED lines=15> */
[----:B------:R-:W-:Y:S03]  /*7f90*/  FADD.FTZ R213, R213, R212 ;  /* 0x000000d4d5d57221 */ /* 0x000fe60000010000 */
        /* <DEDUP_REMOVED lines=81> */
.L_x_2847:
        /* <DEDUP_REMOVED lines=11> */
.L_x_2845:
[----:B------:R-:W-:-:S13]  /*8560*/  ISETP.LE.AND P0, PT, RZ, UR23, PT ;  /* 0x00000017ff007c0c */ /* 0x000fda000bf03270 */
[----:B------:R-:W-:Y:S05]  /*8570*/  @!P0 BRA `(.L_x_2849) ;  /* 0x00002bb000008947 */ /* 0x000fea0003800000 */
[----:B------:R-:W2:Y:S01]  /*8580*/  S2R R3, SR_TID.X ;  /* 0x0000000000037919 */ /* 0x000ea20000002100 */
[----:B-1----:R-:W-:Y:S01]  /*8590*/  SHF.R.S32.HI R5, RZ, 0x1f, R200 ;  /* 0x0000001fff057819 */ /* 0x002fe200000114c8 */
[----:B------:R-:W-:Y:S02]  /*85a0*/  IMAD.MOV.U32 R186, RZ, RZ, 0x40 ;  /* 0x00000040ffba7424 */ /* 0x000fe400078e00ff */
[C---:B------:R-:W-:Y:S01]  /*85b0*/  IMAD.SHL.U32 R201, R200.reuse, 0x2, RZ ;  /* 0x00000002c8c97824 */ /* 0x040fe200078e00ff */
[----:B------:R-:W-:Y:S01]  /*85c0*/  SHF.L.U64.HI R188, R200, 0x1, R5 ;  /* 0x00000001c8bc7819 */ /* 0x000fe20000010205 */
[----:B------:R-:W-:Y:S01]  /*85d0*/  IMAD.SHL.U32 R202, R199, 0x2, RZ ;  /* 0x00000002c7ca7824 */ /* 0x000fe200078e00ff */
[----:B------:R-:W-:Y:S01]  /*85e0*/  SHF.R.S32.HI R5, RZ, 0x1f, R198 ;  /* 0x0000001fff057819 */ /* 0x000fe200000114c6 */
[----:B------:R-:W-:Y:S01]  /*85f0*/  IMAD.MOV.U32 R133, RZ, RZ, R2 ;  /* 0x000000ffff857224 */ /* 0x000fe200078e0002 */
[----:B--2---:R-:W-:-:S04]  /*8600*/  SHF.R.S32.HI R4, RZ, 0x1f, R3 ;  /* 0x0000001fff047819 */ /* 0x004fc80000011403 */
[----:B------:R-:W-:-:S04]  /*8610*/  LEA.HI R4, R4, R3, RZ, 0x3 ;  /* 0x0000000304047211 */ /* 0x000fc800078f18ff */
[----:B------:R-:W-:-:S05]  /*8620*/  LOP3.LUT R4, R4, 0xfffffff8, RZ, 0xc0, !PT ;  /* 0xfffffff804047812 */ /* 0x000fca00078ec0ff */
[----:B------:R-:W-:Y:S02]  /*8630*/  IMAD.IADD R4, R3, 0x1, -R4 ;  /* 0x0000000103047824 */ /* 0x000fe400078e0a04 */
[----:B------:R-:W-:Y:S01]  /*8640*/  IMAD.MOV.U32 R3, RZ, RZ, R0 ;  /* 0x000000ffff037224 */ /* 0x000fe200078e0000 */
[----:B------:R-:W-:Y:S02]  /*8650*/  SHF.R.S32.HI R0, RZ, 0x1f, R199 ;  /* 0x0000001fff007819 */ /* 0x000fe400000114c7 */
[----:B------:R-:W-:Y:S02]  /*8660*/  LOP3.LUT P0, RZ, R4, 0x4, RZ, 0xc0, !PT ;  /* 0x0000000404ff7812 */ /* 0x000fe4000780c0ff */
[----:B------:R-:W-:Y:S02]  /*8670*/  SHF.L.U64.HI R200, R199, 0x1, R0 ;  /* 0x00000001c7c87819 */ /* 0x000fe40000010200 */
[C---:B------:R-:W-:Y:S01]  /*8680*/  SHF.L.U64.HI R199, R198.reuse, 0x1, R5 ;  /* 0x00000001c6c77819 */ /* 0x040fe20000010205 */
[----:B------:R-:W-:Y:S01]  /*8690*/  IMAD.SHL.U32 R198, R198, 0x2, RZ ;  /* 0x00000002c6c67824 */ /* 0x000fe200078e00ff */
[----:B------:R-:W-:-:S02]  /*86a0*/  SEL R186, R186, 0xffffffc0, !P0 ;  /* 0xffffffc0baba7807 */ /* 0x000fc40004000000 */
.L_x_2852:
        /* <DEDUP_REMOVED lines=38> */
[----:B------:R-:W-:Y:S02]  /*8910*/  IADD3 R8, P1, R9, R202, RZ ;  /* 0x000000ca09087210 */ /* 0x000fe40007f3e0ff */
        /* <DEDUP_REMOVED lines=15> */
.L_x_2850:
        /* <DEDUP_REMOVED lines=8> */
[----:B------:R-:W-:Y:S01]  /*8a90*/  LDSM.16.M88.4 R140, [R181] ;  /* 0x00000000b58c783b */ /* 0x000fe20000000200 */
[----:B------:R-:W-:Y:S01]  /*8aa0*/  PLOP3.LUT P0, PT, PT, PT, UP0, 0x80, 0x0 ;  /* 0x000000000000781c */ /* 0x000fe20003f0f008 */
[----:B------:R-:W-:Y:S05]  /*8ab0*/  USEL UR13, UR9, URZ, !UP1 ;  /* 0x0000003f090d7287 */ /* 0x000fea000c800000 */
[C---:B----4-:R-:W-:Y:S01]  /*8ac0*/  HMMA.16816.F32 R12, R136.reuse, R16, RZ ;  /* 0x00000010880c723c */ /* 0x050fe200000018ff */
[----:B------:R-:W2:Y:S07]  /*8ad0*/  LDSM.16.M88.4 R164, [R0+0xc100] ;  /* 0x00c1000000a4783b */ /* 0x000eae0000000200 */
[C---:B------:R-:W-:Y:S01]  /*8ae0*/  HMMA.16816.F32 R16, R136.reuse, R18, RZ ;  /* 0x000000128810723c */ /* 0x040fe200000018ff */
[----:B------:R-:W-:Y:S07]  /*8af0*/  LDSM.16.M88.4 R168, [R2+0xd900] ;  /* 0x00d9000002a8783b */ /* 0x000fee0000000200 */
[C---:B-1----:R-:W-:Y:S01]  /*8b00*/  HMMA.16816.F32 R20, R136.reuse, R24, RZ ;  /* 0x000000188814723c */ /* 0x042fe200000018ff */
[----:B------:R-:W-:Y:S07]  /*8b10*/  LDSM.16.M88.4 R176, [R185+UR4+0xe100] ;  /* 0x00e10004b9b0783b */ /* 0x000fee0008000200 */
[C---:B------:R-:W-:Y:S01]  /*8b20*/  HMMA.16816.F32 R24, R136.reuse, R26, RZ ;  /* 0x0000001a8818723c */ /* 0x040fe200000018ff */
[----:B------:R-:W0:Y:S07]  /*8b30*/  LDGDEPBAR ;  /* 0x00000000000079af */ /* 0x000e2e0000000000 */
        /* <DEDUP_REMOVED lines=18> */
[----:B------:R-:W5:Y:S07]  /*8c60*/  LDSM.16.M88.4 R164, [R2+0xd100] ;  /* 0x00d1000002a4783b */ /* 0x000f6e0000000200 */
[C---:B-1----:R-:W-:Y:S08]  /*8c70*/  HMMA.16816.F32 R12, R140.reuse, R136, R12 ;  /* 0x000000888c0c723c */ /* 0x042ff0000000180c */
[C---:B------:R-:W-:Y:S01]  /*8c80*/  HMMA.16816.F32 R16, R140.reuse, R138, R16 ;  /* 0x0000008a8c10723c */ /* 0x040fe20000001810 */
[----:B------:R-:W1:Y:S07]  /*8c90*/  LDSM.16.M88.4 R136, [R185+UR4+0xe900] ;  /* 0x00e90004b988783b */ /* 0x000e6e0008000200 */
[C---:B---3--:R-:W-:Y:S08]  /*8ca0*/  HMMA.16816.F32 R20, R140.reuse, R148, R20 ;  /* 0x000000948c14723c */ /* 0x048ff00000001814 */
[C---:B------:R-:W-:Y:S01]  /*8cb0*/  HMMA.16816.F32 R24, R140.reuse, R150, R24 ;  /* 0x000000968c18723c */ /* 0x040fe20000001818 */
[----:B------:R-:W-:Y:S07]  /*8cc0*/  LDSM.16.M88.4 R148, [R183+0x4000] ;  /* 0x00400000b794783b */ /* 0x000fee0000000200 */
[C---:B----4-:R-:W-:Y:S08]  /*8cd0*/  HMMA.16816.F32 R28, R140.reuse, R144, R28 ;  /* 0x000000908c1c723c */ /* 0x050ff0000000181c */
[----:B------:R-:W-:Y:S01]  /*8ce0*/  HMMA.16816.F32 R32, R140, R146, R32 ;  /* 0x000000928c20723c */ /* 0x000fe20000001820 */
[----:B------:R-:W3:Y:S07]  /*8cf0*/  LDSM.16.M88.4 R140, [R185+UR4+0xf100] ;  /* 0x00f10004b98c783b */ /* 0x000eee0008000200 */
[C---:B------:R-:W-:Y:S01]  /*8d00*/  HMMA.16816.F32 R4, R152.reuse, R156, R4 ;  /* 0x0000009c9804723c */ /* 0x040fe20000001804 */
[----:B------:R-:W4:Y:S07]  /*8d10*/  LDSM.16.M88.4 R144, [R185+UR4+0xf900] ;  /* 0x00f90004b990783b */ /* 0x000f2e0008000200 */
[C---:B------:R-:W-:Y:S01]  /*8d20*/  HMMA.16816.F32 R8, R152.reuse, R158, R8 ;  /* 0x0000009e9808723c */ /* 0x040fe20000001808 */
[----:B------:R-:W-:Y:S07]  /*8d30*/  LDSM.16.M88.4 R156, [R189+0xe900] ;  /* 0x00e90000bd9c783b */ /* 0x000fee0000000200 */
        /* <DEDUP_REMOVED lines=9> */
[C---:B------:R-:W-:Y:S01]  /*8dd0*/  HMMA.16816.F32 R4, R172.reuse, R176, R4 ;  /* 0x000000b0ac04723c */ /* 0x040fe20000001804 */
[----:B------:R-:W-:Y:S07]  /*8de0*/  LDSM.16.M88.4 R168, [R189+0x10100] ;  /* 0x01010000bda8783b */ /* 0x000fee0000000200 */
[C---:B------:R-:W-:Y:S08]  /*8df0*/  HMMA.16816.F32 R8, R172.reuse, R178, R8 ;  /* 0x000000b2ac08723c */ /* 0x040ff00000001808 */
[C---:B-1----:R-:W-:Y:S08]  /*8e00*/  HMMA.16816.F32 R12, R172.reuse, R136, R12 ;  /* 0x00000088ac0c723c */ /* 0x042ff0000000180c */
[C---:B------:R-:W-:Y:S01]  /*8e10*/  HMMA.16816.F32 R16, R172.reuse, R138, R16 ;  /* 0x0000008aac10723c */ /* 0x040fe20000001810 */
[----:B------:R-:W1:Y:S07]  /*8e20*/  LDSM.16.M88.4 R136, [R189+0xf900] ;  /* 0x00f90000bd88783b */ /* 0x000e6e0000000200 */
[C---:B---3--:R-:W-:Y:S08]  /*8e30*/  HMMA.16816.F32 R20, R172.reuse, R140, R20 ;  /* 0x0000008cac14723c */ /* 0x048ff00000001814 */
[C---:B------:R-:W-:Y:S01]  /*8e40*/  HMMA.16816.F32 R24, R172.reuse, R142, R24 ;  /* 0x0000008eac18723c */ /* 0x040fe20000001818 */
[----:B------:R-:W3:Y:S07]  /*8e50*/  LDSM.16.M88.4 R140, [R181+0x4000] ;  /* 0x00400000b58c783b */ /* 0x000eee0000000200 */
[C---:B----4-:R-:W-:Y:S08]  /*8e60*/  HMMA.16816.F32 R28, R172.reuse, R144, R28 ;  /* 0x00000090ac1c723c */ /* 0x050ff0000000181c */
        /* <DEDUP_REMOVED lines=9> */
[C---:B------:R-:W-:Y:S07]  /*8f00*/  HMMA.16816.F32 R20, R148.reuse, R160, R20 ;  /* 0x000000a09414723c */ /* 0x040fee0000001814 */
[----:B------:R-:W-:Y:S01]  /*8f10*/  IADD3 R161, R186, UR4, R185 ;  /* 0x00000004baa17c10 */ /* 0x000fe2000fffe0b9 */
[C---:B------:R-:W-:Y:S04]  /*8f20*/  HMMA.16816.F32 R24, R148.reuse, R162, R24 ;  /* 0x000000a29418723c */ /* 0x040fe80000001818 */
[----:B------:R-:W-:Y:S04]  /*8f30*/  IADD3 R132, R182, R161, RZ ;  /* 0x000000a1b6847210 */ /* 0x000fe80007ffe0ff */
[C---:B-1----:R-:W-:Y:S01]  /*8f40*/  HMMA.16816.F32 R28, R148.reuse, R136, R28 ;  /* 0x00000088941c723c */ /* 0x042fe2000000181c */
[----:B------:R-:W-:Y:S07]  /*8f50*/  LDSM.16.M88.4 R160, [R132+0xe900] ;  /* 0x00e9000084a0783b */ /* 0x000fee0000000200 */
[----:B------:R-:W-:Y:S01]  /*8f60*/  HMMA.16816.F32 R32, R148, R138, R32 ;  /* 0x0000008a9420723c */ /* 0x000fe20000001820 */
[----:B------:R-:W1:Y:S07]  /*8f70*/  LDSM.16.M88.4 R136, [R0+0xf900] ;  /* 0x00f900000088783b */ /* 0x000e6e0000000200 */
[C---:B---3--:R-:W-:Y:S01]  /*8f80*/  HMMA.16816.F32 R4, R140.reuse, R164, R4 ;  /* 0x000000a48c04723c */ /* 0x048fe20000001804 */
[----:B------:R-:W3:Y:S07]  /*8f90*/  LDSM.16.M88.4 R148, [R180+0x4000] ;  /* 0x00400000b494783b */ /* 0x000eee0000000200 */
[C---:B------:R-:W-:Y:S01]  /*8fa0*/  HMMA.16816.F32 R8, R140.reuse, R166, R8 ;  /* 0x000000a68c08723c */ /* 0x040fe20000001808 */
[----:B------:R-:W-:Y:S07]  /*8fb0*/  LDSM.16.M88.4 R164, [R185+UR4+0x11100] ;  /* 0x01110004b9a4783b */ /* 0x000fee0008000200 */
[C---:B----4-:R-:W-:Y:S08]  /*8fc0*/  HMMA.16816.F32 R12, R140.reuse, R144, R12 ;  /* 0x000000908c0c723c */ /* 0x050ff0000000180c */
[C---:B------:R-:W-:Y:S01]  /*8fd0*/  HMMA.16816.F32 R16, R140.reuse, R146, R16 ;  /* 0x000000928c10723c */ /* 0x040fe20000001810 */
[----:B------:R-:W4:Y:S07]  /*8fe0*/  LDSM.16.M88.4 R144, [R132+0xf100] ;  /* 0x00f100008490783b */ /* 0x000f2e0000000200 */
[C---:B--2---:R-:W-:Y:S08]  /*8ff0*/  HMMA.16816.F32 R20, R140.reuse, R152, R20 ;  /* 0x000000988c14723c */ /* 0x044ff00000001814 */
[C---:B------:R-:W-:Y:S01]  /*9000*/  HMMA.16816.F32 R24, R140.reuse, R154, R24 ;  /* 0x0000009a8c18723c */ /* 0x040fe20000001818 */
[----:B------:R-:W2:Y:S07]  /*9010*/  LDSM.16.M88.4 R152, [R132+0xf900] ;  /* 0x00f900008498783b */ /* 0x000eae0000000200 */
[C---:B-1----:R-:W-:Y:S08]  /*9020*/  HMMA.16816.F32 R28, R140.reuse, R136, R28 ;  /* 0x000000888c1c723c */ /* 0x042ff0000000181c */
[----:B------:R-:W-:Y:S01]  /*9030*/  HMMA.16816.F32 R32, R140, R138, R32 ;  /* 0x0000008a8c20723c */ /* 0x000fe20000001820 */
[----:B------:R-:W-:Y:S07]  /*9040*/  LDSM.16.M88.4 R136, [R187+0x8000] ;  /* 0x00800000bb88783b */ /* 0x000fee0000000200 */
[C---:B---3--:R-:W-:Y:S01]  /*9050*/  HMMA.16816.F32 R4, R148.reuse, R156, R4 ;  /* 0x0000009c9404723c */ /* 0x048fe20000001804 */
[----:B------:R-:W1:Y:S07]  /*9060*/  LDSM.16.M88.4 R140, [R185+UR4+0x10100] ;  /* 0x01010004b98c783b */ /* 0x000e6e0008000200 */
[C---:B------:R-:W-:Y:S01]  /*9070*/  HMMA.16816.F32 R8, R148.reuse, R158, R8 ;  /* 0x0000009e9408723c */ /* 0x040fe20000001808 */
[----:B------:R-:W3:Y:S07]  /*9080*/  LDSM.16.M88.4 R156, [R185+UR4+0x10900] ;  /* 0x01090004b99c783b */ /* 0x000eee0008000200 */
[C---:B------:R-:W-:Y:S08]  /*9090*/  HMMA.16816.F32 R12, R148.reuse, R160, R12 ;  /* 0x000000a0940c723c */ /* 0x040ff0000000180c */
[C---:B------:R-:W-:Y:S01]  /*90a0*/  HMMA.16816.F32 R16, R148.reuse, R162, R16 ;  /* 0x000000a29410723c */ /* 0x040fe20000001810 */
[----:B------:R-:W5:Y:S07]  /*90b0*/  LDSM.16.M88.4 R160, [R185+UR4+0x11900] ;  /* 0x01190004b9a0783b */ /* 0x000f6e0008000200 */
[C---:B----4-:R-:W-:Y:S08]  /*90c0*/  HMMA.16816.F32 R20, R148.reuse, R144, R20 ;  /* 0x000000909414723c */ /* 0x050ff00000001814 */
[C---:B------:R-:W-:Y:S01]  /*90d0*/  HMMA.16816.F32 R24, R148.reuse, R146, R24 ;  /* 0x000000929418723c */ /* 0x040fe20000001818 */
[----:B------:R-:W4:Y:S07]  /*90e0*/  LDSM.16.M88.4 R144, [R183+0x8000] ;  /* 0x00800000b790783b */ /* 0x000f2e0000000200 */
[C---:B--2---:R-:W-:Y:S08]  /*90f0*/  HMMA.16816.F32 R28, R148.reuse, R152, R28 ;  /* 0x00000098941c723c */ /* 0x044ff0000000181c */
        /* <DEDUP_REMOVED lines=8> */
[----:B------:R-:W-:Y:S07]  /*9180*/  LDSM.16.M88.4 R156, [R181+0x8000] ;  /* 0x00800000b59c783b */ /* 0x000fee0000000200 */
[C---:B------:R-:W-:Y:S08]  /*9190*/  HMMA.16816.F32 R20, R136.reuse, R164, R20 ;  /* 0x000000a48814723c */ /* 0x040ff00000001814 */
[C---:B------:R-:W-:Y:S01]  /*91a0*/  HMMA.16816.F32 R24, R136.reuse, R166, R24 ;  /* 0x000000a68818723c */ /* 0x040fe20000001818 */
[----:B------:R-:W3:Y:S07]  /*91b0*/  LDSM.16.M88.4 R164, [R0+0x10100] ;  /* 0x0101000000a4783b */ /* 0x000eee0000000200 */
[C---:B-----5:R-:W-:Y:S08]  /*91c0*/  HMMA.16816.F32 R28, R136.reuse, R160, R28 ;  /* 0x000000a0881c723c */ /* 0x060ff0000000181c */
[----:B------:R-:W-:Y:S01]  /*91d0*/  HMMA.16816.F32 R32, R136, R162, R32 ;  /* 0x000000a28820723c */ /* 0x000fe20000001820 */
[----:B------:R-:W5:Y:S07]  /*91e0*/  LDSM.16.M88.4 R136, [R0+0x10900] ;  /* 0x010900000088783b */ /* 0x000f6e0000000200 */
[C---:B----4-:R-:W-:Y:S01]  /*91f0*/  HMMA.16816.F32 R4, R144.reuse, R168, R4 ;  /* 0x000000a89004723c */ /* 0x050fe20000001804 */
[----:B------:R-:W4:Y:S07]  /*9200*/  LDSM.16.M88.4 R160, [R0+0x11100] ;  /* 0x0111000000a0783b */ /* 0x000f2e0000000200 */
        /* <DEDUP_REMOVED lines=10> */
[----:B------:R-:W-:Y:S07]  /*92b0*/  LDSM.16.M88.4 R144, [R132+0x11900] ;  /* 0x011900008490783b */ /* 0x000fee0000000200 */
[C---:B---3--:R-:W-:Y:S08]  /*92c0*/  HMMA.16816.F32 R4, R156.reuse, R164, R4 ;  /* 0x000000a49c04723c */ /* 0x048ff00000001804 */
[C---:B------:R-:W-:Y:S08]  /*92d0*/  HMMA.16816.F32 R8, R156.reuse, R166, R8 ;  /* 0x000000a69c08723c */ /* 0x040ff00000001808 */
[C---:B-----5:R-:W-:Y:S08]  /*92e0*/  HMMA.16816.F32 R12, R156.reuse, R136, R12 ;  /* 0x000000889c0c723c */ /* 0x060ff0000000180c */
[C---:B------:R-:W-:Y:S01]  /*92f0*/  HMMA.16816.F32 R16, R156.reuse, R138, R16 ;  /* 0x0000008a9c10723c */ /* 0x040fe20000001810 */
[----:B------:R-:W3:Y:S01]  /*9300*/  LDSM.16.M88.4 R136, [R132+0x11100] ;  /* 0x011100008488783b */ /* 0x000ee20000000200 */
[----:B------:R-:W-:Y:S06]  /*9310*/  DEPBAR.LE SB0, 0x2 ;  /* 0x000080800000791a */ /* 0x000fec0000000000 */
[C---:B----4-:R-:W-:Y:S01]  /*9320*/  HMMA.16816.F32 R20, R156.reuse, R160, R20 ;  /* 0x000000a09c14723c */ /* 0x050fe20000001814 */
[----:B------:R-:W-:Y:S07]  /*9330*/  BAR.SYNC.DEFER_BLOCKING 0x0 ;  /* 0x0000000000007b1d */ /* 0x000fee0000010000 */
[C---:B------:R-:W-:Y:S08]  /*9340*/  HMMA.16816.F32 R24, R156.reuse, R162, R24 ;  /* 0x000000a29c18723c */ /* 0x040ff00000001818 */
[C---:B--2---:R-:W-:Y:S08]  /*9350*/  HMMA.16816.F32 R28, R156.reuse, R148, R28 ;  /* 0x000000949c1c723c */ /* 0x044ff0000000181c */
[----:B------:R-:W-:Y:S08]  /*9360*/  HMMA.16816.F32 R32, R156, R150, R32 ;  /* 0x000000969c20723c */ /* 0x000ff00000001820 */
[C---:B------:R-:W-:Y:S01]  /*9370*/  HMMA.16816.F32 R4, R168.reuse, R172, R4 ;  /* 0x000000aca804723c */ /* 0x040fe20000001804 */
[----:B------:R-:W-:Y:S07]  /*9380*/  LDSM.16.MT88.4 R152, [R134+UR4+0x2900] ;  /* 0x002900048698783b */ /* 0x000fee0008004200 */
[C---:B------:R-:W-:Y:S08]  /*9390*/  HMMA.16816.F32 R8, R168.reuse, R174, R8 ;  /* 0x000000aea808723c */ /* 0x040ff00000001808 */
[C---:B-1----:R-:W-:Y:S08]  /*93a0*/  HMMA.16816.F32 R12, R168.reuse, R140, R12 ;  /* 0x0000008ca80c723c */ /* 0x042ff0000000180c */
[C---:B------:R-:W-:Y:S04]  /*93b0*/  HMMA.16816.F32 R16, R168.reuse, R142, R16 ;  /* 0x0000008ea810723c */ /* 0x040fe80000001810 */
[----:B------:R-:W-:Y:S02]  /*93c0*/  FMNMX.FTZ R0, R4, R133, !PT ;  /* 0x0000008504007209 */ /* 0x000fe40007810000 */
[----:B------:R-:W-:Y:S02]  /*93d0*/  FMNMX.FTZ R2, R6, R3, !PT ;  /* 0x0000000306027209 */ /* 0x000fe40007810000 */
[C---:B---3--:R-:W-:Y:S04]  /*93e0*/  HMMA.16816.F32 R20, R168.reuse, R136, R20 ;  /* 0x00000088a814723c */ /* 0x048fe80000001814 */
[----:B------:R-:W-:Y:S02]  /*93f0*/  FMNMX.FTZ R143, R5, R0, !PT ;  /* 0x00000000058f7209 */ /* 0x000fe40007810000 */
[----:B------:R-:W-:Y:S02]  /*9400*/  FMNMX.FTZ R149, R7, R2, !PT ;  /* 0x0000000207957209 */ /* 0x000fe40007810000 */
[C---:B------:R-:W-:Y:S01]  /*9410*/  HMMA.16816.F32 R24, R168.reuse, R138, R24 ;  /* 0x0000008aa818723c */ /* 0x040fe20000001818 */
[----:B------:R-:W-:Y:S03]  /*9420*/  LDSM.16.MT88.4 R136, [R135+UR4+0x100] ;  /* 0x000100048788783b */ /* 0x000fe60008004200 */
[----:B------:R-:W-:Y:S02]  /*9430*/  FMNMX.FTZ R0, R8, R143, !PT ;  /* 0x0000008f08007209 */ /* 0x000fe40007810000 */
[----:B------:R-:W-:Y:S02]  /*9440*/  FMNMX.FTZ R2, R10, R149, !PT ;  /* 0x000000950a027209 */ /* 0x000fe40007810000 */
[C---:B------:R-:W-:Y:S04]  /*9450*/  HMMA.16816.F32 R28, R168.reuse, R144, R28 ;  /* 0x00000090a81c723c */ /* 0x040fe8000000181c */
        /* <DEDUP_REMOVED lines=74> */
[C---:B------:R-:W-:Y:S02]  /*9900*/  FMUL.FTZ R103, R3.reuse, R103 ;  /* 0x0000006703677220 */ /* 0x040fe40000410000 */
[----:B------:R-:W4:Y:S01]  /*9910*/  MUFU.EX2 R160, R160 ;  /* 0x000000a000a07308 */ /* 0x000f220000000800 */
[C---:B------:R-:W-:Y:S02]  /*9920*/  FMUL.FTZ R104, R132.reuse, R104 ;  /* 0x0000006884687220 */ /* 0x040fe40000410000 */
[----:B------:R-:W-:Y:S01]  /*9930*/  FMUL.FTZ R105, R132, R105 ;  /* 0x0000006984697220 */ /* 0x000fe20000410000 */
        /* <DEDUP_REMOVED lines=37> */
[----:B------:R-:W-:Y:S02]  /*9b90*/  FMUL.FTZ R121, R132, R121 ;  /* 0x0000007984797220 */ /* 0x000fe40000410000 */
[C---:B------:R-:W-:Y:S01]  /*9ba0*/  FMUL.FTZ R122, R3.reuse, R122 ;  /* 0x0000007a037a7220 */ /* 0x040fe20000410000 */
        /* <DEDUP_REMOVED lines=111> */
[----:B------:R-:W-:Y:S03]  /*a2a0*/  FMUL.FTZ R97, R132, R97 ;  /* 0x0000006184617220 */ /* 0x000fe60000410000 */
[C---:B------:R-:W-:Y:S03]  /*a2b0*/  HMMA.16816.F32 R92, R128.reuse, R12, R92 ;  /* 0x0000000c805c723c */ /* 0x040fe6000000185c */
[C---:B------:R-:W-:Y:S02]  /*a2c0*/  FMUL.FTZ R98, R3.reuse, R98 ;  /* 0x0000006203627220 */ /* 0x040fe40000410000 */
[C---:B------:R-:W-:Y:S02]  /*a2d0*/  FMUL.FTZ R99, R3.reuse, R99 ;  /* 0x0000006303637220 */ /* 0x040fe40000410000 */
[----:B-1----:R-:W-:Y:S01]  /*a2e0*/  F2FP.PACK_AB R12, R168, R167 ;  /* 0x000000a7a80c723e */ /* 0x002fe200000000ff */
[----:B------:R-:W-:Y:S01]  /*a2f0*/  FFMA.FTZ R157, R132, R197, R157 ;  /* 0x000000c5849d7223 */ /* 0x000fe2000001009d */
[----:B----4-:R-:W-:Y:S03]  /*a300*/  F2FP.PACK_AB R13, R170, R169 ;  /* 0x000000a9aa0d723e */ /* 0x010fe600000000ff */
[----:B------:R-:W-:Y:S01]  /*a310*/  HMMA.16816.F32 R96, R128, R14, R96 ;  /* 0x0000000e8060723c */ /* 0x000fe20000001860 */
[----:B------:R-:W-:Y:S02]  /*a320*/  LDSM.16.MT88.4 R128, [R133+0x4900] ;  /* 0x004900008580783b */ /* 0x000fe40000004200 */
[----:B------:R-:W-:Y:S02]  /*a330*/  FFMA.FTZ R161, R3, R196, R161 ;  /* 0x000000c403a17223 */ /* 0x000fe400000100a1 */
[----:B------:R-:W-:Y:S02]  /*a340*/  FADD.FTZ R158, R158, R157 ;  /* 0x0000009d9e9e7221 */ /* 0x000fe40000010000 */
[----:B------:R-:W-:Y:S01]  /*a350*/  F2FP.PACK_AB R14, R172, R171 ;  /* 0x000000abac0e723e */ /* 0x000fe200000000ff */
        /* <DEDUP_REMOVED lines=16> */
[----:B------:R-:W-:Y:S04]  /*a460*/  FADD.FTZ R3, R171, R168 ;  /* 0x000000a8ab037221 */ /* 0x000fe80000010000 */
[C---:B---3--:R-:W-:Y:S04]  /*a470*/  HMMA.16816.F32 R108, R12.reuse, R136, R108 ;  /* 0x000000880c6c723c */ /* 0x048fe8000000186c */
[----:B------:R-:W-:Y:S04]  /*a480*/  FADD.FTZ R3, R172, R3 ;  /* 0x00000003ac037221 */ /* 0x000fe80000010000 */
        /* <DEDUP_REMOVED lines=55> */
[----:B---3--:R-:W-:Y:S07]  /*a800*/  F2FP.PACK_AB R15, R155, R154 ;  /* 0x0000009a9b0f723e */ /* 0x008fee00000000ff */
[C---:B--2---:R-:W-:Y:S08]  /*a810*/  HMMA.16816.F32 R4, R12.reuse, R16, R4 ;  /* 0x000000100c04723c */ /* 0x044ff00000001804 */
        /* <DEDUP_REMOVED lines=36> */
[----:B------:R-:W-:Y:S02]  /*aa60*/  F2FP.PACK_AB R14, R166, R179 ;  /* 0x000000b3a60e723e */ /* 0x000fe400000000ff */
[----:B------:R-:W-:Y:S07]  /*aa70*/  F2FP.PACK_AB R15, R204, R189 ;  /* 0x000000bdcc0f723e */ /* 0x000fee00000000ff */
[C---:B----4-:R-:W-:Y:S08]  /*aa80*/  HMMA.16816.F32 R128, R12.reuse, R124, R4 ;  /* 0x0000007c0c80723c */ /* 0x050ff00000001804 */
        /* <DEDUP_REMOVED lines=31> */
[----:B------:R-:W-:Y:S01]  /*ac80*/  FADD.FTZ R10, R154, R151 ;  /* 0x000000979a0a7221 */ /* 0x000fe20000010000 */
[C---:B------:R-:W-:Y:S03]  /*ac90*/  HMMA.16816.F32 R92, R12.reuse, R20, R92 ;  /* 0x000000140c5c723c */ /* 0x040fe6000000185c */
        /* <DEDUP_REMOVED lines=45> */
[CC--:B-1----:R-:W-:Y:S02]  /*af70*/  IADD3 R12, P0, R9.reuse, R201.reuse, RZ ;  /* 0x000000c9090c7210 */ /* 0x0c2fe40007f1e0ff */
[----:B------:R-:W-:Y:S03]  /*af80*/  IADD3 R8, P1, R9, R202, RZ ;  /* 0x000000ca09087210 */ /* 0x000fe60007f3e0ff */
        /* <DEDUP_REMOVED lines=16> */
.L_x_2851:
        /* <DEDUP_REMOVED lines=10> */
.L_x_2849:
        /* <DEDUP_REMOVED lines=122> */
.L_x_2835:
        /* <DEDUP_REMOVED lines=165> */
.L_x_2854:
        /* <DEDUP_REMOVED lines=146> */
.L_x_2856:
[----:B--2---:R-:W-:Y:S05]  /*cc40*/  BSYNC B0 ;  /* 0x0000000000007941 */ /* 0x004fea0003800000 */
.L_x_2855:
        /* <DEDUP_REMOVED lines=23> */
.L_x_2858:
[----:B------:R-:W-:Y:S05]  /*cdc0*/  BSYNC B0 ;  /* 0x0000000000007941 */ /* 0x000fea0003800000 */
.L_x_2857:
        /* <DEDUP_REMOVED lines=23> */
.L_x_2860:
[----:B------:R-:W-:Y:S05]  /*cf40*/  BSYNC B0 ;  /* 0x0000000000007941 */ /* 0x000fea0003800000 */
.L_x_2859:
        /* <DEDUP_REMOVED lines=24> */
.L_x_2853:
        /* <DEDUP_REMOVED lines=31> */
.L_x_2861:
        /* <DEDUP_REMOVED lines=44> */
.L_x_2863:
[----:B------:R-:W-:Y:S05]  /*d580*/  BSYNC B0 ;  /* 0x0000000000007941 */ /* 0x000fea0003800000 */
.L_x_2862:
        /* <DEDUP_REMOVED lines=70> */
.L_x_2865:
[----:B------:R-:W-:Y:S05]  /*d9f0*/  BSYNC B0 ;  /* 0x0000000000007941 */ /* 0x000fea0003800000 */
.L_x_2864:
        /* <DEDUP_REMOVED lines=21> */
.L_x_2867:
[----:B------:R-:W-:Y:S05]  /*db50*/  BSYNC B0 ;  /* 0x0000000000007941 */ /* 0x000fea0003800000 */
.L_x_2866:
        /* <DEDUP_REMOVED lines=21> */
.L_x_2869:
[----:B------:R-:W-:Y:S05]  /*dcb0*/  BSYNC B0 ;  /* 0x0000000000007941 */ /* 0x000fea0003800000 */
.L_x_2868:
        /* <DEDUP_REMOVED lines=22> */
.L_x_2870:
        /* <DEDUP_REMOVED lines=14> */
.L_x_3030:


//--------------------- .text._ZN7cutlass13device_kernelIN5flash19enable_sm80_to_sm89INS1_16FlashAttnFwdSm80INS1_25CollectiveMainloopFwdSm80ILi8ELi2ELb0EN4cute5tupleIJNS5_1CILi128EEENS7_ILi64EEENS7_ILi192EEEEEELi192ENS_6half_tEfNS_4arch4Sm80ELb1ELb0ELb0ELb1ELb1ELb1ELb1ELb0EEENS1_21CollectiveEpilogueFwdINS6_IJS8_SA_S9_EEENS6_IJNS7_ILi1EEESI_SI_EEESC_SE_Li256ELb1ELb1ELb0ELb0EEENS1_19SingleTileSchedulerILb1ELb0ELb1ELi128EEEEEEEEEvNT_6ParamsE --------------------------
	.section	.text._ZN7cutlass13device_kernelIN5flash19enable_sm80_to_sm89INS1_16FlashAttnFwdSm80INS1_25CollectiveMainloopFwdSm80ILi8ELi2ELb0EN4cute5tupleIJNS5_1CILi128EEENS7_ILi64EEENS7_ILi192EEEEEELi192ENS_6half_tEfNS_4arch4Sm80ELb1ELb0ELb0ELb1ELb1ELb1ELb1ELb0EEENS1_21CollectiveEpilogueFwdINS6_IJS8_SA_S9_EEENS6_IJNS7_ILi1EEESI_SI_EEESC_SE_Li256ELb1ELb1ELb0ELb0EEENS1_19SingleTileSchedulerILb1ELb0ELb1ELi128EEEEEEEEEvNT_6ParamsE,"ax",@progbits
	.sectioninfo	@"SHI_REGISTERS=235"
	.align	128
.text._ZN7cutlass13device_kernelIN5flash19enable_sm80_to_sm89INS1_16FlashAttnFwdSm80INS1_25CollectiveMainloopFwdSm80ILi8ELi2ELb0EN4cute5tupleIJNS5_1CILi128EEENS7_ILi64EEENS7_ILi192EEEEEELi192ENS_6half_tEfNS_4arch4Sm80ELb1ELb0ELb0ELb1ELb1ELb1ELb1ELb0EEENS1_21CollectiveEpilogueFwdINS6_IJS8_SA_S9_EEENS6_IJNS7_ILi1EEESI_SI_EEESC_SE_Li256ELb1ELb1ELb0ELb0EEENS1_19SingleTileSchedulerILb1ELb0ELb1ELi128EEEEEEEEEvNT_6ParamsE:
        .type           _ZN7cutlass13device_kernelIN5flash19enable_sm80_to_sm89INS1_16FlashAttnFwdSm80INS1_25CollectiveMainloopFwdSm80ILi8ELi2ELb0EN4cute5tupleIJNS5_1CILi128EEENS7_ILi64EEENS7_ILi192EEEEEELi192ENS_6half_tEfNS_4arch4Sm80ELb1ELb0ELb0ELb1ELb1ELb1ELb1ELb0EEENS1_21CollectiveEpilogueFwdINS6_IJS8_SA_S9_EEENS6_IJNS7_ILi1EEESI_SI_EEESC_SE_Li256ELb1ELb1ELb0ELb0EEENS1_19SingleTileSchedulerILb1ELb0ELb1ELi128EEEEEEEEEvNT_6ParamsE,@function
        .size           _ZN7cutlass13device_kernelIN5flash19enable_sm80_to_sm89INS1_16FlashAttnFwdSm80INS1_25CollectiveMainloopFwdSm80ILi8ELi2ELb0EN4cute5tupleIJNS5_1CILi128EEENS7_ILi64EEENS7_ILi192EEEEEELi192ENS_6half_tEfNS_4arch4Sm80ELb1ELb0ELb0ELb1ELb1ELb1ELb1ELb0EEENS1_21CollectiveEpilogueFwdINS6_IJS8_SA_S9_EEENS6_IJNS7_ILi1EEESI_SI_EEESC_SE_Li256ELb1ELb1ELb0ELb0EEENS1_19SingleTileSchedulerILb1ELb0ELb1ELi128EEEEEEEEEvNT_6ParamsE,(.L_x_3031 - _ZN7cutlass13device_kernelIN5flash19enable_sm80_to_sm89INS1_16FlashAttnFwdSm80INS1_25CollectiveMainloopFwdSm80ILi8ELi2ELb0EN4cute5tupleIJNS5_1CILi128EEENS7_ILi64EEENS7_ILi192EEEEEELi192ENS_6half_tEfNS_4arch4Sm80ELb1ELb0ELb0ELb1ELb1ELb1ELb1ELb0EEENS1_21CollectiveEpilogueFwdINS6_IJS8_SA_S9_EEENS6_IJNS7_ILi1EEESI_SI_EEESC_SE_Li256ELb1ELb1ELb0ELb0EEENS1_19SingleTileSchedulerILb1ELb0ELb1ELi128EEEEEEEEEvNT_6ParamsE)
        .other          _ZN7cutlass13device_kernelIN5flash19enable_sm80_to_sm89INS1_16FlashAttnFwdSm80INS1_25CollectiveMainloopFwdSm80ILi8ELi2ELb0EN4cute5tupleIJNS5_1CILi128EEENS7_ILi64EEENS7_ILi192EEEEEELi192ENS_6half_tEfNS_4arch4Sm80ELb1ELb0ELb0ELb1ELb1ELb1ELb1ELb0EEENS1_21CollectiveEpilogueFwdINS6_IJS8_SA_S9_EEENS6_IJNS7_ILi1EEESI_SI_EEESC_SE_Li256ELb1ELb1ELb0ELb0EEENS1_19SingleTileSchedulerILb1ELb0ELb1ELi128EEEEEEEEEvNT_6ParamsE,@"STO_CUDA_ENTRY STV_DEFAULT"
_ZN7cutlass13device_kernelIN5flash19enable_sm80_to_sm89INS1_16FlashAttnFwdSm80INS1_25CollectiveMainloopFwdSm80ILi8ELi2ELb0EN4cute5tupleIJNS5_1CILi128EEENS7_ILi64EEENS7_ILi192EEEEEELi192ENS_6half_tEfNS_4arch4Sm80ELb1ELb0ELb0ELb1ELb1ELb1ELb1ELb0EEENS1_21CollectiveEpilogueFwdINS6_IJS8_SA_S9_EEENS6_IJNS7_ILi1EEESI_SI_EEESC_SE_Li256ELb1ELb1ELb0ELb0EEENS1_19SingleTileSchedulerILb1ELb0ELb1ELi128EEEEEEEEEvNT_6ParamsE:
        /* <DEDUP_REMOVED lines=16> */
.L_x_2872:
        /* <DEDUP_REMOVED lines=8> */
.L_x_2874:
[----:B------:R-:W-:-:S04]  /*0180*/  MOV R0, c[0x0][0x54c] ;  /* 0x0001530000007a02 */ /* 0x000fc80000000f00 */
.L_x_2873:
[----:B------:R-:W-:Y:S01]  /*0190*/  USHF.L.U32 UR4, UR4, 0x7, URZ ;  /* 0x0000000704047899 */ /* 0x000fe2000800063f */
[----:B-----5:R-:W-:-:S05]  /*01a0*/  IMAD R0, R0, c[0x0][0x548], RZ ;  /* 0x0001520000007a24 */ /* 0x020fca00078e02ff */
[----:B------:R-:W-:-:S04]  /*01b0*/  MOV R5, UR4 ;  /* 0x0000000400057c02 */ /* 0x000fc80008000f00 */
[----:B------:R-:W-:-:S04]  /*01c0*/  ISETP.GE.AND P0, PT, R5, R0, PT ;  /* 0x000000000500720c */ /* 0x000fc80003f06270 */
[----:B------:R-:W-:Y:S01]  /*01d0*/  SEL R191, R191, 0xffffffff, !P0 ;  /* 0xffffffffbfbf7807 */ /* 0x000fe20004000000 */
[----:B------:R-:W-:Y:S05]  /*01e0*/  BRA `(.L_x_2875) ;  /* 0x0000013000007947 */ /* 0x000fea0003800000 */
.L_x_2871:
[----:B------:R-:W-:-:S04]  /*01f0*/  ISETP.NE.U32.AND P0, PT, RZ, c[0x0][0x568], PT ;  /* 0x00015a00ff007a0c */ /* 0x000fc80003f05070 */
[----:B------:R-:W-:-:S13]  /*0200*/  ISETP.NE.AND.EX P0, PT, RZ, c[0x0][0x56c], PT, P0 ;  /* 0x00015b00ff007a0c */ /* 0x000fda0003f05300 */
[----:B------:R-:W-:Y:S05]  /*0210*/  @!P0 BRA `(.L_x_2876) ;  /* 0x0000002000008947 */ /* 0x000fea0003800000 */
[----:B------:R1:W5:Y:S01]  /*0220*/  LDG.E R0, [R2.64] ;  /* 0x0000000a02007981 */ /* 0x000362000c1e1900 */
[----:B------:R-:W-:Y:S05]  /*0230*/  BRA `(.L_x_2877) ;  /* 0x0000009000007947 */ /* 0x000fea0003800000 */
.L_x_2876:
        /* <DEDUP_REMOVED lines=8> */
.L_x_2878:
[----:B------:R-:W-:-:S04]  /*02c0*/  MOV R0, c[0x0][0x54c] ;  /* 0x0001530000007a02 */ /* 0x000fc80000000f00 */
.L_x_2877:
[----:B------:R-:W-:Y:S01]  /*02d0*/  USHF.L.U32 UR4, UR4, 0x7, URZ ;  /* 0x0000000704047899 */ /* 0x000fe2000800063f */
[----:B-----5:R-:W-:-:S05]  /*02e0*/  IMAD R0, R0, c[0x0][0x548], RZ ;  /* 0x0001520000007a24 */ /* 0x020fca00078e02ff */
[----:B------:R-:W-:-:S04]  /*02f0*/  MOV R5, UR4 ;  /* 0x0000000400057c02 */ /* 0x000fc80008000f00 */
[----:B------:R-:W-:-:S04]  /*0300*/  ISETP.GE.AND P0, PT, R5, R0, PT ;  /* 0x000000000500720c */ /* 0x000fc80003f06270 */
[----:B------:R-:W-:-:S04]  /*0310*/  SEL R191, R191, 0xffffffff, !P0 ;  /* 0xffffffffbfbf7807 */ /* 0x000fc80004000000 */
.L_x_2875:
        /* <DEDUP_REMOVED lines=14> */
[----:B-1----:R1:W2:Y:S03]  /*0400*/  @P1 LDG.E R3, [R8.64] ;  /* 0x0000000a08031981 */ /* 0x0022a6000c1e1900 */
        /* <DEDUP_REMOVED lines=27> */
.L_x_2879:
[----:B------:R-:W-:-:S04]  /*05c0*/  ISETP.NE.U32.AND P0, PT, RZ, c[0x0][0x368], PT ;  /* 0x0000da00ff007a0c */ /* 0x000fc80003f05070 */
[----:B------:R-:W-:-:S13]  /*05d0*/  ISETP.NE.AND.EX P0, PT, RZ, c[0x0][0x36c], PT, P0 ;  /* 0x0000db00ff007a0c */ /* 0x000fda0003f05300 */
[----:B------:R-:W-:Y:S05]  /*05e0*/  @!P0 BRA `(.L_x_2880) ;  /* 0x0000004000008947 */ /* 0x000fea0003800000 */
[----:B-1----:R-:W-:-:S05]  /*05f0*/  IMAD.WIDE R8, R191, R4, c[0x0][0x368] ;  /* 0x0000da00bf087625 */ /* 0x002fca00078e0204 */
[----:B------:R-:W4:Y:S02]  /*0600*/  LDG.E R0, [R8.64] ;  /* 0x0000000a08007981 */ /* 0x000f24000c1e1900 */
[----:B----4-:R1:W4:Y:S02]  /*0610*/  R2UR UR17, R0 ;  /* 0x00000000001173c2 */ /* 0x01032400000e0000 */
[----:B-1--4-:R-:W-:Y:S05]  /*0620*/  BRA `(.L_x_2881) ;  /* 0x0000006000007947 */ /* 0x012fea0003800000 */
.L_x_2880:
[----:B------:R-:W-:Y:S05]  /*0630*/  @!P3 BRA `(.L_x_2881) ;  /* 0x000000500000b947 */ /* 0x000fea0003800000 */
[----:B-1----:R-:W4:Y:S04]  /*0640*/  LDG.E R0, [R8.64] ;  /* 0x0000000a08007981 */ /* 0x002f28000c1e1900 */
[----:B---3--:R-:W3:Y:S01]  /*0650*/  LDG.E R3, [R8.64+0x4] ;  /* 0x0000040a08037981 */ /* 0x008ee2000c1e1900 */
[----:B----4-:R-:W1:Y:S08]  /*0660*/  R2UR UR17, R0 ;  /* 0x00000000001173c2 */ /* 0x010e7000000e0000 */
[----:B---3--:R-:W1:Y:S02]  /*0670*/  R2UR UR4, R3 ;  /* 0x00000000030473c2 */ /* 0x008e6400000e0000 */
[----:B-1----:R-:W-:-:S06]  /*0680*/  UIADD3 UR17, -UR17, UR4, URZ ;  /* 0x0000000411117290 */ /* 0x002fcc000fffe13f */
.L_x_2881:
[----:B-1----:R-:W4:Y:S04]  /*0690*/  @P4 LDG.E R0, [R6.64] ;  /* 0x0000000a06004981 */ /* 0x002f28000c1e1900 */
[----:B------:R-:W4:Y:S01]  /*06a0*/  @P4 LDG.E R9, [R6.64+0x4] ;  /* 0x0000040a06094981 */ /* 0x000f22000c1e1900 */
[----:B------:R-:W-:-:S04]  /*06b0*/  ISETP.NE.U32.AND P1, PT, RZ, c[0x0][0x378], PT ;  /* 0x0000de00ff007a0c */ /* 0x000fc80003f25070 */
[----:B------:R-:W-:-:S13]  /*06c0*/  ISETP.NE.AND.EX P1, PT, RZ, c[0x0][0x37c], PT, P1 ;  /* 0x0000df00ff007a0c */ /* 0x000fda0003f25310 */
[----:B------:R-:W-:-:S05]  /*06d0*/  @P1 IMAD.WIDE R10, R191, R4, c[0x0][0x378] ;  /* 0x0000de00bf0a1625 */ /* 0x000fca00078e0204 */
[----:B---3--:R1:W3:Y:S01]  /*06e0*/  @P1 LDG.E R3, [R10.64] ;  /* 0x0000000a0a031981 */ /* 0x0082e2000c1e1900 */
[----:B------:R-:W2:Y:S01]  /*06f0*/  R2UR UR13, R5 ;  /* 0x00000000050d73c2 */ /* 0x000ea200000e0000 */
[----:B------:R-:W-:Y:S02]  /*0700*/  ULDC UR4, c[0x0][0x2c4] ;  /* 0x0000b10000047ab9 */ /* 0x000fe40000000800 */
[----:B------:R-:W-:Y:S02]  /*0710*/  UISETP.NE.AND UP2, UPT, UR4, 0x1, UPT ;  /* 0x000000010400788c */ /* 0x000fe4000bf45270 */
[----:B--2---:R-:W-:Y:S02]  /*0720*/  UIADD3 UR6, -UR8, UR17, URZ ;  /* 0x0000001108067290 */ /* 0x004fe4000fffe13f */
[----:B------:R-:W-:-:S07]  /*0730*/  ULDC.64 UR4, c[0x0][0x2c8] ;  /* 0x0000b20000047ab9 */ /* 0x000fce0000000a00 */
[----:B------:R-:W-:Y:S01]  /*0740*/  @UP2 UIADD3 UR18, UR13, 0x7f, URZ ;  /* 0x0000007f0d122890 */ /* 0x000fe2000fffe03f */
[----:B-1----:R-:W-:-:S03]  /*0750*/  IMAD R11, RZ, RZ, -UR6 ;  /* 0x80000006ff0b7e24 */ /* 0x002fc6000f8e02ff */
[----:B------:R-:W-:Y:S02]  /*0760*/  UIMAD.WIDE.U32 UR18, UR18, UR4, URZ ;  /* 0x00000004121272a5 */ /* 0x000fe4000f8e003f */
[----:B------:R-:W-:Y:S01]  /*0770*/  IMNMX R11, RZ, R11, !PT ;  /* 0x0000000bff0b7217 */ /* 0x000fe20007800200 */
        /* <DEDUP_REMOVED lines=20> */
[----:B--2---:R-:W-:-:S04]  /*08c0*/  IMNMX R0, R86, UR4, PT ;  /* 0x0000000456007c17 */ /* 0x004fc8000b800200 */
        /* <DEDUP_REMOVED lines=9> */
[----:B-1-3--:R-:W-:Y:S02]  /*0960*/  ISETP.NE.U32.AND P3, PT, RZ, c[0x0][0x340], PT ;  /* 0x0000d000ff007a0c */ /* 0x00afe40003f65070 */
[----:B------:R-:W-:Y:S02]  /*0970*/  SHF.R.S32.HI R15, RZ, 0x1f, R82 ;  /* 0x0000001fff0f7819 */ /* 0x000fe40000011452 */
[----:B-----5:R-:W-:Y:S01]  /*0980*/  SHF.R.S32.HI R20, RZ, 0x1f, R2 ;  /* 0x0000001fff147819 */ /* 0x020fe20000011402 */
[----:B------:R-:W-:Y:S01]  /*0990*/  IMAD.MOV.U32 R96, RZ, RZ, c[0x0][0x238] ;  /* 0x00008e00ff607624 */ /* 0x000fe200078e00ff */
[----:B------:R-:W-:Y:S01]  /*09a0*/  ISETP.NE.AND.EX P3, PT, RZ, c[0x0][0x344], PT, P3 ;  /* 0x0000d100ff007a0c */ /* 0x000fe20003f65330 */
[----:B------:R-:W-:Y:S01]  /*09b0*/  IMAD.MOV.U32 R99, RZ, RZ, 0x6 ;  /* 0x00000006ff637424 */ /* 0x000fe200078e00ff */
[----:B------:R-:W-:Y:S02]  /*09c0*/  IADD3 R18, R0, -0x1, RZ ;  /* 0xffffffff00127810 */ /* 0x000fe40007ffe0ff */
[----:B------:R-:W-:-:S02]  /*09d0*/  SEL R148, R191, RZ, !P4 ;  /* 0x000000ffbf947207 */ /* 0x000fc40006000000 */
[----:B------:R-:W-:Y:S01]  /*09e0*/  LOP3.LUT R84, R84, 0xfffffffe, RZ, 0xc0, !PT ;  /* 0xfffffffe54547812 */ /* 0x000fe200078ec0ff */
[----:B------:R-:W-:Y:S02]  /*09f0*/  IMAD.U32 R158, RZ, RZ, UR14 ;  /* 0x0000000eff9e7e24 */ /* 0x000fe4000f8e00ff */
[----:B------:R-:W-:Y:S02]  /*0a00*/  IMAD.U32 R152, RZ, RZ, UR14 ;  /* 0x0000000eff987e24 */ /* 0x000fe4000f8e00ff */
[----:B------:R-:W-:Y:S01]  /*0a10*/  IMAD.U32 R154, RZ, RZ, UR14 ;  /* 0x0000000eff9a7e24 */ /* 0x000fe2000f8e00ff */
[----:B------:R-:W-:Y:S01]  /*0a20*/  USHF.R.S32.HI UR18, URZ, 0x1f, UR14 ;  /* 0x0000001f3f127899 */ /* 0x000fe2000801140e */
[----:B------:R-:W-:Y:S01]  /*0a30*/  @P3 IMAD.WIDE R160, R191, R4, c[0x0][0x340] ;  /* 0x0000d000bfa03625 */ /* 0x000fe200078e0204 */
[----:B------:R-:W-:Y:S02]  /*0a40*/  ULDC.64 UR6, c[0x0][0x290] ;  /* 0x0000a40000067ab9 */ /* 0x000fe40000000a00 */
[----:B------:R-:W-:-:S02]  /*0a50*/  UIMAD UR6, UR18, UR6, URZ ;  /* 0x00000006120672a4 */ /* 0x000fc4000f8e023f */
[----:B------:R-:W-:Y:S01]  /*0a60*/  ULDC.64 UR4, c[0x0][0x280] ;  /* 0x0000a00000047ab9 */ /* 0x000fe20000000a00 */
[----:B------:R-:W2:Y:S01]  /*0a70*/  @P3 LDG.E R160, [R160.64] ;  /* 0x0000000aa0a03981 */ /* 0x000ea2000c1e1900 */
[----:B------:R-:W-:Y:S01]  /*0a80*/  LEA.HI R5, R15, R82, RZ, 0x3 ;  /* 0x000000520f057211 */ /* 0x000fe200078f18ff */
[----:B------:R-:W-:Y:S01]  /*0a90*/  IMAD.MOV.U32 R4, RZ, RZ, c[0x0][0x258] ;  /* 0x00009600ff047624 */ /* 0x000fe200078e00ff */
[----:B------:R-:W-:Y:S01]  /*0aa0*/  ISETP.GT.AND P0, PT, R18, R11, PT ;  /* 0x0000000b1200720c */ /* 0x000fe20003f04270 */
[----:B------:R-:W-:Y:S01]  /*0ab0*/  IMAD.SHL.U32 R89, R96, 0x40, RZ ;  /* 0x0000004060597824 */ /* 0x000fe200078e00ff */
[----:B------:R-:W-:Y:S01]  /*0ac0*/  SHF.R.S32.HI R3, RZ, 0x3, R5 ;  /* 0x00000003ff037819 */ /* 0x000fe20000011405 */
[----:B------:R-:W-:Y:S01]  /*0ad0*/  IMAD.SHL.U32 R90, R4, 0x40, RZ ;  /* 0x00000040045a7824 */ /* 0x000fe200078e00ff */
[----:B------:R-:W-:Y:S01]  /*0ae0*/  LOP3.LUT R5, R5, 0x1ffffff8, RZ, 0xc0, !PT ;  /* 0x1ffffff805057812 */ /* 0x000fe200078ec0ff */
[----:B------:R-:W-:Y:S01]  /*0af0*/  IMAD.SHL.U32 R103, R96, 0x20, RZ ;  /* 0x0000002060677824 */ /* 0x000fe200078e00ff */
[C---:B------:R-:W-:Y:S01]  /*0b00*/  IADD3 R13, P1, R3.reuse, R2, RZ ;  /* 0x00000002030d7210 */ /* 0x040fe20007f3e0ff */
[----:B------:R-:W-:Y:S01]  /*0b10*/  IMAD.IADD R9, R86, 0x1, -R3 ;  /* 0x0000000156097824 */ /* 0x000fe200078e0a03 */
[-C--:B------:R-:W-:Y:S01]  /*0b20*/  SHF.L.U64.HI R87, R96, R99.reuse, c[0x0][0x23c] ;  /* 0x00008f0060577619 */ /* 0x080fe20000010263 */
[----:B------:R-:W-:Y:S01]  /*0b30*/  IMAD.IADD R5, R82, 0x1, -R5 ;  /* 0x0000000152057824 */ /* 0x000fe200078e0a05 */
[----:B------:R-:W-:Y:S01]  /*0b40*/  LEA.HI.X.SX32 R20, R3, R20, 0x1, P1 ;  /* 0x0000001403147211 */ /* 0x000fe200008f0eff */
[----:B------:R-:W-:Y:S01]  /*0b50*/  IMAD R2, R18, -0x40, R9 ;  /* 0xffffffc012027824 */ /* 0x000fe200078e0209 */
[----:B------:R-:W-:Y:S01]  /*0b60*/  SHF.L.U64.HI R88, R4, R99, c[0x0][0x25c] ;  /* 0x0000970004587619 */ /* 0x000fe20000010263 */
[----:B------:R-:W-:Y:S01]  /*0b70*/  IMAD.SHL.U32 R22, R5, 0x8, RZ ;  /* 0x0000000805167824 */ /* 0x000fe200078e00ff */
[----:B------:R-:W-:Y:S01]  /*0b80*/  SHF.R.S32.HI R7, RZ, 0x1f, R18 ;  /* 0x0000001fff077819 */ /* 0x000fe20000011412 */
[----:B------:R-:W-:Y:S01]  /*0b90*/  IMAD R16, R20, c[0x0][0x238], RZ ;  /* 0x00008e0014107a24 */ /* 0x000fe200078e02ff */
[----:B------:R-:W-:Y:S01]  /*0ba0*/  ISETP.GE.AND P2, PT, R2, 0x1, PT ;  /* 0x000000010200780c */ /* 0x000fe20003f46270 */
[----:B------:R-:W-:Y:S01]  /*0bb0*/  IMAD R20, R20, c[0x0][0x258], RZ ;  /* 0x0000960014147a24 */ /* 0x000fe200078e02ff */
[----:B------:R-:W-:Y:S01]  /*0bc0*/  SHF.R.S32.HI R23, RZ, 0x1f, R22 ;  /* 0x0000001fff177819 */ /* 0x000fe20000011416 */
[C---:B------:R-:W-:Y:S01]  /*0bd0*/  IMAD R16, R13.reuse, c[0x0][0x23c], R16 ;  /* 0x00008f000d107a24 */ /* 0x040fe200078e0210 */
[----:B------:R-:W-:Y:S01]  /*0be0*/  ISETP.GE.AND P1, PT, R2, 0x21, PT ;  /* 0x000000210200780c */ /* 0x000fe20003f26270 */
[C---:B------:R-:W-:Y:S01]  /*0bf0*/  IMAD R20, R13.reuse, c[0x0][0x25c], R20 ;  /* 0x000097000d147a24 */ /* 0x040fe200078e0214 */
[----:B------:R-:W-:Y:S01]  /*0c00*/  IADD3 R2, R22, 0x40, RZ ;  /* 0x0000004016027810 */ /* 0x000fe20007ffe0ff */
[--C-:B------:R-:W-:Y:S01]  /*0c10*/  IMAD.WIDE.U32 R24, R13, c[0x0][0x238], R22.reuse ;  /* 0x00008e000d187a25 */ /* 0x100fe200078e0016 */
[----:B------:R-:W-:Y:S01]  /*0c20*/  UIMAD UR4, UR18, UR4, URZ ;  /* 0x00000004120472a4 */ /* 0x000fe2000f8e023f */
[----:B------:R-:W-:Y:S01]  /*0c30*/  IADD3 R93, R93, UR17, RZ ;  /* 0x000000115d5d7c10 */ /* 0x000fe2000fffe0ff */
[----:B------:R-:W-:Y:S01]  /*0c40*/  UIMAD UR6, UR14, UR7, UR6 ;  /* 0x000000070e0672a4 */ /* 0x000fe2000f8e0206 */
[----:B------:R-:W-:Y:S01]  /*0c50*/  IMAD.WIDE.U32 R12, R13, c[0x0][0x258], R22 ;  /* 0x000096000d0c7a25 */ /* 0x000fe200078e0016 */
[----:B------:R-:W-:Y:S01]  /*0c60*/  ISETP.GE.AND P6, PT, R2, c[0x0][0x1d4], PT ;  /* 0x0000750002007a0c */ /* 0x000fe20003fc6270 */
[----:B------:R-:W-:Y:S01]  /*0c70*/  UIMAD UR4, UR14, UR5, UR4 ;  /* 0x000000050e0472a4 */ /* 0x000fe2000f8e0204 */
[----:B------:R-:W-:Y:S01]  /*0c80*/  LEA.HI R2, R15, R82, RZ, 0x2 ;  /* 0x000000520f027211 */ /* 0x000fe200078f10ff */
[----:B------:R-:W-:-:S02]  /*0c90*/  IMAD.IADD R21, R13, 0x1, R20 ;  /* 0x000000010d157824 */ /* 0x000fc400078e0214 */
[----:B------:R-:W-:Y:S01]  /*0ca0*/  IMAD.SHL.U32 R3, R3, 0x40, RZ ;  /* 0x0000004003037824 */ /* 0x000fe200078e00ff */
[----:B------:R-:W-:Y:S01]  /*0cb0*/  LOP3.LUT R13, R2, 0xfffffffc, RZ, 0xc0, !PT ;  /* 0xfffffffc020d7812 */ /* 0x000fe200078ec0ff */
[----:B------:R-:W-:Y:S01]  /*0cc0*/  IMAD.IADD R17, R25, 0x1, R16 ;  /* 0x0000000119117824 */ /* 0x000fe200078e0210 */
[----:B------:R-:W-:Y:S01]  /*0cd0*/  SHF.R.S32.HI R91, RZ, 0x2, R2 ;  /* 0x00000002ff5b7819 */ /* 0x000fe20000011402 */
        /* <DEDUP_REMOVED lines=11> */
[----:B------:R-:W-:Y:S01]  /*0d90*/  IADD3 R9, R22, 0x80, RZ ;  /* 0x0000008016097810 */ /* 0x000fe20007ffe0ff */
[----:B------:R-:W-:Y:S01]  /*0da0*/  IMAD.WIDE.U32 R16, R190, c[0x0][0x240], R16 ;  /* 0x00009000be107a25 */ /* 0x000fe200078e0010 */
[----:B------:R-:W-:-:S02]  /*0db0*/  LOP3.LUT R3, R10, R3, RZ, 0x3c, !PT ;  /* 0x000000030a037212 */ /* 0x000fc400078e3cff */
[----:B------:R-:W-:Y:S01]  /*0dc0*/  LEA.HI R10, R15, R82, RZ, 0x6 ;  /* 0x000000520f0a7211 */ /* 0x000fe200078f30ff */
[C---:B------:R-:W-:Y:S01]  /*0dd0*/  IMAD R8, R7.reuse, R89, R8 ;  /* 0x0000005907087224 */ /* 0x040fe200078e0208 */
[----:B------:R-:W-:Y:S01]  /*0de0*/  ISETP.GE.AND P4, PT, R22, c[0x0][0x1d4], PT ;  /* 0x0000750016007a0c */ /* 0x000fe20003f86270 */
[----:B------:R-:W-:Y:S01]  /*0df0*/  IMAD R7, R7, R90, R6 ;  /* 0x0000005a07077224 */ /* 0x000fe200078e0206 */
[----:B------:R-:W-:Y:S01]  /*0e00*/  @P0 IADD3 R6, R0, -0x2, RZ ;  /* 0xfffffffe00060810 */ /* 0x000fe20007ffe0ff */
[----:B------:R-:W-:Y:S01]  /*0e10*/  IMAD.IADD R151, R17, 0x1, R150 ;  /* 0x0000000111977824 */ /* 0x000fe200078e0296 */
[----:B------:R-:W-:Y:S01]  /*0e20*/  ISETP.GE.AND P5, PT, R9, c[0x0][0x1d4], PT ;  /* 0x0000750009007a0c */ /* 0x000fe20003fa6270 */
[----:B------:R-:W-:Y:S01]  /*0e30*/  IMAD.MOV.U32 R150, RZ, RZ, R16 ;  /* 0x000000ffff967224 */ /* 0x000fe200078e0010 */
[----:B------:R-:W-:Y:S01]  /*0e40*/  @P0 SHF.R.S32.HI R5, RZ, 0x1f, R6 ;  /* 0x0000001fff050819 */ /* 0x000fe20000011406 */
[----:B------:R-:W-:Y:S01]  /*0e50*/  IMAD R169, R167, c[0x0][0x248], RZ ;  /* 0x00009200a7a97a24 */ /* 0x000fe200078e02ff */
[----:B------:R-:W-:Y:S01]  /*0e60*/  SHF.R.S32.HI R26, RZ, 0x1f, R91 ;  /* 0x0000001fff1a7819 */ /* 0x000fe2000001145b */
[----:B------:R-:W-:Y:S01]  /*0e70*/  @P0 IMAD R0, R87, R6, RZ ;  /* 0x0000000657000224 */ /* 0x000fe200078e02ff */
[----:B------:R-:W-:Y:S01]  /*0e80*/  LEA.HI R15, R15, R82, RZ, 0x5 ;  /* 0x000000520f0f7211 */ /* 0x000fe200078f28ff */
[----:B------:R-:W-:-:S02]  /*0e90*/  IMAD R169, R148, c[0x0][0x24c], R169 ;  /* 0x0000930094a97a24 */ /* 0x000fc400078e02a9 */
[----:B------:R-:W-:Y:S01]  /*0ea0*/  IMAD.WIDE.U32 R150, R148, c[0x0][0x248], R150 ;  /* 0x0000920094967a25 */ /* 0x000fe200078e0096 */
[----:B------:R-:W-:-:S03]  /*0eb0*/  @P4 LOP3.LUT R84, R84, 0x1, RZ, 0xfc, !PT ;  /* 0x0000000154544812 */ /* 0x000fc600078efcff */
[----:B------:R-:W-:Y:S01]  /*0ec0*/  @P0 IMAD R0, R5, R89, R0 ;  /* 0x0000005905000224 */ /* 0x000fe200078e0200 */
[----:B------:R-:W-:Y:S01]  /*0ed0*/  LOP3.LUT R84, R84, 0xfffffffb, RZ, 0xc0, !PT ;  /* 0xfffffffb54547812 */ /* 0x000fe200078ec0ff */
[----:B------:R-:W-:Y:S02]  /*0ee0*/  IMAD R5, R83, c[0x0][0x260], RZ ;  /* 0x0000980053057a24 */ /* 0x000fe400078e02ff */
[----:B------:R-:W-:Y:S02]  /*0ef0*/  IMAD.IADD R169, R151, 0x1, R169 ;  /* 0x0000000197a97824 */ /* 0x000fe400078e02a9 */
[----:B------:R-:W-:Y:S02]  /*0f00*/  IMAD.MOV.U32 R168, RZ, RZ, R150 ;  /* 0x000000ffffa87224 */ /* 0x000fe400078e0096 */
[----:B------:R-:W-:Y:S02]  /*0f10*/  IMAD.SHL.U32 R10, R10, 0x8, RZ ;  /* 0x000000080a0a7824 */ /* 0x000fe400078e00ff */
        /* <DEDUP_REMOVED lines=26> */
[----:B------:R-:W-:Y:S01]  /*10c0*/  IMAD R26, R91, c[0x0][0x284], R26 ;  /* 0x0000a1005b1a7a24 */ /* 0x000fe200078e021a */
[----:B------:R-:W-:Y:S01]  /*10d0*/  IADD3 R14, R22, 0x50, RZ ;  /* 0x00000050160e7810 */ /* 0x000fe20007ffe0ff */
[----:B------:R-:W-:Y:S01]  /*10e0*/  IMAD.SHL.U32 R105, R4, 0x20, RZ ;  /* 0x0000002004697824 */ /* 0x000fe200078e00ff */
[----:B------:R-:W-:Y:S01]  /*10f0*/  SHF.R.S32.HI R111, RZ, 0x1f, R122 ;  /* 0x0000001fff6f7819 */ /* 0x000fe2000001147a */
[----:B------:R-:W-:-:S02]  /*1100*/  IMAD.IADD R31, R31, 0x1, R26 ;  /* 0x000000011f1f7824 */ /* 0x000fc400078e021a */
[----:B------:R-:W-:Y:S01]  /*1110*/  IMAD R28, R91, c[0x0][0x294], R28 ;  /* 0x0000a5005b1c7a24 */ /* 0x000fe200078e021c */
[----:B------:R-:W-:Y:S01]  /*1120*/  LEA.HI R111, R111, R122, RZ, 0x3 ;  /* 0x0000007a6f6f7211 */ /* 0x000fe200078f18ff */
[----:B------:R-:W-:-:S03]  /*1130*/  IMAD.WIDE.U32 R16, R91, c[0x0][0x290], R24 ;  /* 0x0000a4005b107a25 */ /* 0x000fc600078e0018 */
[----:B------:R-:W-:Y:S01]  /*1140*/  LOP3.LUT R111, R111, 0xfffffff8, RZ, 0xc0, !PT ;  /* 0xfffffff86f6f7812 */ /* 0x000fe200078ec0ff */
[----:B------:R-:W-:Y:S02]  /*1150*/  IMAD.IADD R17, R17, 0x1, R28 ;  /* 0x0000000111117824 */ /* 0x000fe400078e021c */
[----:B------:R-:W-:Y:S01]  /*1160*/  IMAD.WIDE.U32 R38, R91, c[0x0][0x290], R22 ;  /* 0x0000a4005b267a25 */ /* 0x000fe200078e0016 */
[----:B------:R-:W-:-:S03]  /*1170*/  SHF.R.S32.HI R104, RZ, 0x1f, R111 ;  /* 0x0000001fff687819 */ /* 0x000fc6000001146f */
[----:B------:R-:W-:-:S04]  /*1180*/  IMAD.WIDE.U32 R158, R158, c[0x0][0x290], R16 ;  /* 0x0000a4009e9e7a25 */ /* 0x000fc800078e0010 */
[----:B------:R-:W-:Y:S01]  /*1190*/  IMAD.IADD R29, R28, 0x1, R39 ;  /* 0x000000011c1d7824 */ /* 0x000fe200078e0227 */
[----:B------:R-:W-:Y:S01]  /*11a0*/  IADD3 R128, R159, UR6, RZ ;  /* 0x000000069f807c10 */ /* 0x000fe2000fffe0ff */
[----:B------:R-:W-:Y:S02]  /*11b0*/  IMAD.MOV.U32 R28, RZ, RZ, R38 ;  /* 0x000000ffff1c7224 */ /* 0x000fe400078e0026 */
[----:B------:R-:W-:Y:S02]  /*11c0*/  IMAD.IADD R16, R22, 0x1, R19 ;  /* 0x0000000116107824 */ /* 0x000fe400078e0213 */
[----:B------:R-:W-:-:S04]  /*11d0*/  IMAD.WIDE.U32 R154, R154, c[0x0][0x290], R28 ;  /* 0x0000a4009a9a7a25 */ /* 0x000fc800078e001c */
[----:B------:R-:W-:Y:S01]  /*11e0*/  IMAD.SHL.U32 R15, R15, 0x10, RZ ;  /* 0x000000100f0f7824 */ /* 0x000fe200078e00ff */
[----:B------:R-:W-:Y:S01]  /*11f0*/  IADD3 R126, R155, UR6, RZ ;  /* 0x000000069b7e7c10 */ /* 0x000fe2000fffe0ff */
[----:B------:R-:W-:Y:S02]  /*1200*/  IMAD.MOV.U32 R129, RZ, RZ, 0x1 ;  /* 0x00000001ff817424 */ /* 0x000fe400078e00ff */
[----:B------:R-:W-:Y:S01]  /*1210*/  IMAD.WIDE.U32 R164, R190, c[0x0][0x210], RZ ;  /* 0x00008400bea47a25 */ /* 0x000fe200078e00ff */
[----:B------:R-:W-:-:S03]  /*1220*/  LOP3.LUT R15, R15, 0xfffffe00, RZ, 0xc0, !PT ;  /* 0xfffffe000f0f7812 */ /* 0x000fc600078ec0ff */
[----:B------:R-:W-:Y:S02]  /*1230*/  IMAD.MOV.U32 R124, RZ, RZ, c[0x0][0x27c] ;  /* 0x00009f00ff7c7624 */ /* 0x000fe400078e00ff */
[----:B------:R-:W-:-:S04]  /*1240*/  IMAD.WIDE.U32 R162, R190, c[0x0][0x1e8], RZ ;  /* 0x00007a00bea27a25 */ /* 0x000fc800078e00ff */
[----:B------:R-:W-:Y:S02]  /*1250*/  IMAD.U32 R156, RZ, RZ, UR14 ;  /* 0x0000000eff9c7e24 */ /* 0x000fe4000f8e00ff */
[----:B------:R-:W-:Y:S02]  /*1260*/  IMAD.MOV.U32 R107, RZ, RZ, c[0x0][0x27c] ;  /* 0x00009f00ff6b7624 */ /* 0x000fe400078e00ff */
        /* <DEDUP_REMOVED lines=37> */
[----:B------:R-:W-:Y:S01]  /*14c0*/  @P0 IMAD.IADD R0, R27, 0x1, R0 ;  /* 0x000000011b000824 */ /* 0x000fe200078e0200 */
[----:B------:R-:W0:Y:S01]  /*14d0*/  LDGDEPBAR ;  /* 0x00000000000079af */ /* 0x000e220000000000 */
[----:B------:R-:W-:Y:S01]  /*14e0*/  SHF.R.S32.HI R6, RZ, 0x1f, R2 ;  /* 0x0000001fff067819 */ /* 0x000fe20000011402 */
[----:B------:R-:W-:Y:S01]  /*14f0*/  IMAD.IADD R12, R24, 0x1, R7 ;  /* 0x00000001180c7824 */ /* 0x000fe200078e0207 */
[----:B------:R-:W-:Y:S01]  /*1500*/  IADD3 R125, R153, UR4, RZ ;  /* 0x00000004997d7c10 */ /* 0x000fe2000fffe0ff */
[----:B------:R-:W-:Y:S01]  /*1510*/  @P2 IMAD.SHL.U32 R7, R10, 0x2, RZ ;  /* 0x000000020a072824 */ /* 0x000fe200078e00ff */
[----:B------:R-:W-:Y:S01]  /*1520*/  BAR.SYNC.DEFER_BLOCKING 0x0 ;  /* 0x0000000000007b1d */ /* 0x000fe20000010000 */
[----:B------:R-:W-:-:S02]  /*1530*/  @P3 LOP3.LUT R84, R84, 0x4, RZ, 0xfc, !PT ;  /* 0x0000000454543812 */ /* 0x000fc400078efcff */
[----:B------:R-:W-:Y:S02]  /*1540*/  SHF.R.S32.HI R5, RZ, 0x1f, R12 ;  /* 0x0000001fff057819 */ /* 0x000fe4000001140c */
[----:B------:R-:W-:Y:S01]  /*1550*/  LEA.HI R6, R6, R91, RZ, 0x3 ;  /* 0x0000005b06067211 */ /* 0x000fe200078f18ff */
[----:B------:R-:W-:Y:S01]  /*1560*/  ULDC.U8 UR4, c[0x0][0x298] ;  /* 0x0000a60000047ab9 */ /* 0x000fe20000000000 */
[CC--:B------:R-:W-:Y:S02]  /*1570*/  LEA.HI R4, R5.reuse, R12.reuse, RZ, 0x3 ;  /* 0x0000000c05047211 */ /* 0x0c0fe400078f18ff */
[----:B------:R-:W-:Y:S02]  /*1580*/  LEA.HI R5, R5, R12, RZ, 0x6 ;  /* 0x0000000c05057211 */ /* 0x000fe400078f30ff */
[----:B------:R-:W-:Y:S02]  /*1590*/  LOP3.LUT R6, R6, 0xfffffff8, RZ, 0xc0, !PT ;  /* 0xfffffff806067812 */ /* 0x000fe400078ec0ff */
[----:B------:R-:W-:Y:S01]  /*15a0*/  LOP3.LUT R84, R84, 0xfffffffd, RZ, 0xc0, !PT ;  /* 0xfffffffd54547812 */ /* 0x000fe200078ec0ff */
[----:B------:R-:W-:Y:S01]  /*15b0*/  IMAD.SHL.U32 R5, R5, 0x40, RZ ;  /* 0x0000004005057824 */ /* 0x000fe200078e00ff */
[----:B------:R-:W-:Y:S01]  /*15c0*/  LOP3.LUT R131, R4, 0xfffffff8, RZ, 0xc0, !PT ;  /* 0xfffffff804837812 */ /* 0x000fe200078ec0ff */
[----:B------:R-:W-:Y:S01]  /*15d0*/  IMAD.IADD R120, R91, 0x1, -R6 ;  /* 0x000000015b787824 */ /* 0x000fe200078e0a06 */
[----:B------:R-:W-:Y:S01]  /*15e0*/  SHF.R.S32.HI R115, RZ, 0x3, R4 ;  /* 0x00000003ff737819 */ /* 0x000fe20000011404 */
[----:B------:R-:W-:Y:S01]  /*15f0*/  IMAD.MOV.U32 R6, RZ, RZ, c[0x0][0x290] ;  /* 0x0000a400ff067624 */ /* 0x000fe200078e00ff */
[----:B------:R-:W-:Y:S01]  /*1600*/  LOP3.LUT R5, R5, 0xfffff000, RZ, 0xc0, !PT ;  /* 0xfffff00005057812 */ /* 0x000fe200078ec0ff */
[----:B------:R-:W-:Y:S01]  /*1610*/  IMAD.SHL.U32 R119, R120, 0x40, RZ ;  /* 0x0000004078777824 */ /* 0x000fe200078e00ff */
[----:B------:R-:W-:Y:S01]  /*1620*/  SHF.R.S32.HI R130, RZ, 0x1f, R131 ;  /* 0x0000001fff827819 */ /* 0x000fe20000011483 */
[C---:B------:R-:W-:Y:S01]  /*1630*/  IMAD.SHL.U32 R97, R6.reuse, 0x40, RZ ;  /* 0x0000004006617824 */ /* 0x040fe200078e00ff */
[----:B------:R-:W-:Y:S01]  /*1640*/  SHF.L.U64.HI R95, R6, R99, c[0x0][0x294] ;  /* 0x0000a500065f7619 */ /* 0x000fe20000010263 */
[----:B------:R-:W-:Y:S01]  /*1650*/  @!PT LDS RZ, [RZ] ;  /* 0x00000000fffff984 */ /* 0x000fe20000000800 */
[----:B------:R-:W-:Y:S01]  /*1660*/  @!PT LDS RZ, [RZ] ;  /* 0x00000000fffff984 */ /* 0x000fe20000000800 */
[----:B------:R-:W-:Y:S01]  /*1670*/  @!PT LDS RZ, [RZ] ;  /* 0x00000000fffff984 */ /* 0x000fe20000000800 */
[----:B------:R3:W-:Y:S01]  /*1680*/  @P2 LDGSTS.E.BYPASS.LTC128B.128 [R7+0x100], [R34.64], !P4 ;  /* 0x0010000022072fae */ /* 0x0007e2000e101d4a */
[----:B------:R-:W-:-:S02]  /*1690*/  LOP3.LUT R119, R119, 0x1c0, RZ, 0xc0, !PT ;  /* 0x000001c077777812 */ /* 0x000fc400078ec0ff */
[----:B------:R-:W-:Y:S01]  /*16a0*/  SHF.R.S32.HI R6, RZ, 0x1f, R123 ;  /* 0x0000001fff067819 */ /* 0x000fe2000001147b */
[----:B------:R3:W-:Y:S01]  /*16b0*/  @P2 LDGSTS.E.BYPASS.LTC128B.128 [R7+0x2100], [R34.64+0x80], !P6 ;  /* 0x0210008022072fae */ /* 0x0007e2000f101d4a */
[----:B------:R-:W-:Y:S02]  /*16c0*/  SHF.R.U32.HI R108, RZ, 0x3, R119 ;  /* 0x00000003ff6c7819 */ /* 0x000fe40000011677 */
[----:B------:R-:W-:Y:S01]  /*16d0*/  LEA.HI R113, R6, R123, RZ, 0x3 ;  /* 0x0000007b06717211 */ /* 0x000fe200078f18ff */
[----:B------:R3:W-:Y:S01]  /*16e0*/  @P2 LDGSTS.E.BYPASS.LTC128B.128 [R7+0x4100], [R34.64+0x100], !P5 ;  /* 0x0410010022072fae */ /* 0x0007e2000e901d4a */
[----:B--2---:R-:W-:Y:S02]  /*16f0*/  @P1 IADD3 R8, P2, R105, R20, RZ ;  /* 0x0000001469081210 */ /* 0x004fe40007f5e0ff */
[----:B------:R-:W-:Y:S02]  /*1700*/  IADD3 R20, R22, 0x20, RZ ;  /* 0x0000002016147810 */ /* 0x000fe40007ffe0ff */
[----:B------:R-:W-:Y:S01]  /*1710*/  LOP3.LUT R113, R113, 0xfffffff8, RZ, 0xc0, !PT ;  /* 0xfffffff871717812 */ /* 0x000fe200078ec0ff */
[----:B------:R-:W-:Y:S01]  /*1720*/  @P1 IMAD.X R3, R98, 0x1, R3, P2 ;  /* 0x0000000162031824 */ /* 0x000fe200010e0603 */
[----:B------:R-:W-:Y:S01]  /*1730*/  @P1 LEA R12, P2, R8, c[0x0][0x250], 0x1 ;  /* 0x00009400080c1a11 */ /* 0x000fe200078408ff */
[----:B------:R-:W-:Y:S01]  /*1740*/  IMAD.IADD R17, R22, 0x1, R20 ;  /* 0x0000000116117824 */ /* 0x000fe200078e0214 */
[C---:B------:R-:W-:Y:S01]  /*1750*/  SHF.L.U64.HI R130, R131.reuse, 0x1, R130 ;  /* 0x0000000183827819 */ /* 0x040fe20000010282 */
[----:B------:R-:W-:Y:S01]  /*1760*/  IMAD.SHL.U32 R131, R131, 0x2, RZ ;  /* 0x0000000283837824 */ /* 0x000fe200078e00ff */
[----:B------:R-:W-:-:S02]  /*1770*/  @P1 LEA.HI.X R13, R8, c[0x0][0x254], R3, 0x1, P2 ;  /* 0x00009500080d1a11 */ /* 0x000fc400010f0c03 */
[----:B------:R-:W-:Y:S02]  /*1780*/  ISETP.GE.AND P3, PT, R17, c[0x0][0x27c], PT ;  /* 0x00009f0011007a0c */ /* 0x000fe40003f66270 */
[----:B------:R-:W-:Y:S02]  /*1790*/  SHF.R.S32.HI R106, RZ, 0x1f, R113 ;  /* 0x0000001fff6a7819 */ /* 0x000fe40000011471 */
[----:B------:R-:W-:-:S05]  /*17a0*/  SEL R8, RZ, c[0x0][0x27c], !P3 ;  /* 0x00009f00ff087a07 */ /* 0x000fca0005800000 */
[----:B------:R-:W-:-:S04]  /*17b0*/  IMAD.IADD R8, R8, 0x1, R17 ;  /* 0x0000000108087824 */ /* 0x000fc800078e0211 */
[----:B------:R-:W-:Y:S01]  /*17c0*/  @P3 LOP3.LUT R84, R84, 0x2, RZ, 0xfc, !PT ;  /* 0x0000000254543812 */ /* 0x000fe200078efcff */
[----:B---3--:R-:W-:Y:S01]  /*17d0*/  @P1 IMAD.SHL.U32 R7, R10, 0x2, RZ ;  /* 0x000000020a071824 */ /* 0x008fe200078e00ff */
[----:B------:R-:W-:Y:S02]  /*17e0*/  SHF.R.S32.HI R3, RZ, 0x1f, R8 ;  /* 0x0000001fff037819 */ /* 0x000fe40000011408 */
[----:B------:R-:W-:Y:S02]  /*17f0*/  LOP3.LUT R84, R84, 0xffffffef, RZ, 0xc0, !PT ;  /* 0xffffffef54547812 */ /* 0x000fe400078ec0ff */
[----:B------:R2:W-:Y:S01]  /*1800*/  @P1 LDGSTS.E.BYPASS.LTC128B.128 [R7+0x1100], [R12.64], !P4 ;  /* 0x011000000c071fae */ /* 0x0005e2000e101d4a */
[CC--:B------:R-:W-:Y:S02]  /*1810*/  LEA.HI R2, R3.reuse, R8.reuse, RZ, 0x3 ;  /* 0x0000000803027211 */ /* 0x0c0fe400078f18ff */
[----:B------:R-:W-:Y:S01]  /*1820*/  LEA.HI R3, R3, R8, RZ, 0x6 ;  /* 0x0000000803037211 */ /* 0x000fe200078f30ff */
[----:B------:R2:W-:Y:S01]  /*1830*/  @P1 LDGSTS.E.BYPASS.LTC128B.128 [R7+0x3100], [R12.64+0x80], !P6 ;  /* 0x031000800c071fae */ /* 0x0005e2000f101d4a */
[----:B------:R-:W-:-:S02]  /*1840*/  LOP3.LUT R133, R2, 0xfffffff8, RZ, 0xc0, !PT ;  /* 0xfffffff802857812 */ /* 0x000fc400078ec0ff */
[----:B------:R-:W-:Y:S01]  /*1850*/  SHF.R.S32.HI R139, RZ, 0x3, R2 ;  /* 0x00000003ff8b7819 */ /* 0x000fe20000011402 */
[----:B------:R2:W-:Y:S01]  /*1860*/  @P1 LDGSTS.E.BYPASS.LTC128B.128 [R7+0x5100], [R12.64+0x100], !P5 ;  /* 0x051001000c071fae */ /* 0x0005e2000e901d4a */
[C---:B------:R-:W-:Y:S01]  /*1870*/  @P0 LEA R28, P1, R26.reuse, c[0x0][0x220], 0x1 ;  /* 0x000088001a1c0a11 */ /* 0x040fe200078208ff */
[----:B------:R-:W-:Y:S01]  /*1880*/  IMAD.SHL.U32 R3, R3, 0x40, RZ ;  /* 0x0000004003037824 */ /* 0x000fe200078e00ff */
[----:B------:R-:W-:Y:S01]  /*1890*/  SHF.R.S32.HI R132, RZ, 0x1f, R133 ;  /* 0x0000001fff847819 */ /* 0x000fe20000011485 */
[----:B------:R-:W0:Y:S01]  /*18a0*/  LDGDEPBAR ;  /* 0x00000000000079af */ /* 0x000e220000000000 */
[----:B------:R-:W-:Y:S01]  /*18b0*/  @P0 LEA.HI.X R29, R26, c[0x0][0x224], R0, 0x1, P1 ;  /* 0x000089001a1d0a11 */ /* 0x000fe200008f0c00 */
[----:B------:R-:W-:Y:S01]  /*18c0*/  @P0 IMAD.SHL.U32 R0, R10, 0x2, RZ ;  /* 0x000000020a000824 */ /* 0x000fe200078e00ff */
[----:B------:R-:W-:Y:S02]  /*18d0*/  @P0 LEA R8, P1, R103, R28, 0x1 ;  /* 0x0000001c67080211 */ /* 0x000fe400078208ff */
[----:B------:R-:W-:-:S02]  /*18e0*/  LOP3.LUT R3, R3, 0xfffff000, RZ, 0xc0, !PT ;  /* 0xfffff00003037812 */ /* 0x000fc400078ec0ff */
[----:B-1----:R-:W-:Y:S01]  /*18f0*/  @P0 LEA.HI.X R9, R103, R29, R96, 0x1, P1 ;  /* 0x0000001d67090211 */ /* 0x002fe200008f0c60 */
[----:B------:R1:W-:Y:S01]  /*1900*/  @P0 LDGSTS.E.BYPASS.LTC128B.128 [R0+0x12100], [R28.64], !P4 ;  /* 0x121000001c000fae */ /* 0x0003e2000e101d4a */
[----:B------:R-:W-:Y:S02]  /*1910*/  LOP3.LUT P1, RZ, R120, 0x4, RZ, 0xc0, !PT ;  /* 0x0000000478ff7812 */ /* 0x000fe4000782c0ff */
[C---:B------:R-:W-:Y:S01]  /*1920*/  SHF.L.U64.HI R132, R133.reuse, 0x1, R132 ;  /* 0x0000000185847819 */ /* 0x040fe20000010284 */
[----:B------:R1:W-:Y:S01]  /*1930*/  @P0 LDGSTS.E.BYPASS.LTC128B.128 [R0+0x14100], [R28.64+0x80], !P6 ;  /* 0x141000801c000fae */ /* 0x0003e2000f101d4a */
[----:B------:R-:W-:-:S03]  /*1940*/  IMAD.SHL.U32 R133, R133, 0x2, RZ ;  /* 0x0000000285857824 */ /* 0x000fc600078e00ff */
[----:B------:R1:W-:Y:S04]  /*1950*/  @P0 LDGSTS.E.BYPASS.LTC128B.128 [R0+0x16100], [R28.64+0x100], !P5 ;  /* 0x161001001c000fae */ /* 0x0003e8000e901d4a */
[----:B------:R1:W-:Y:S02]  /*1960*/  @P0 LDGSTS.E.BYPASS.LTC128B.128 [R0+0x13100], [R8.64], !P4 ;  /* 0x1310000008000fae */ /* 0x0003e4000e101d4a */
[----:B------:R-:W-:Y:S02]  /*1970*/  @P1 LOP3.LUT R84, R84, 0x10, RZ, 0xfc, !PT ;  /* 0x0000001054541812 */ /* 0x000fe400078efcff */
[----:B------:R1:W-:Y:S01]  /*1980*/  @P0 LDGSTS.E.BYPASS.LTC128B.128 [R0+0x15100], [R8.64+0x80], !P6 ;  /* 0x1510008008000fae */ /* 0x0003e2000f101d4a */
[----:B------:R-:W-:Y:S02]  /*1990*/  ISETP.NE.AND P1, PT, R129, c[0x0][0x2b8], PT ;  /* 0x0000ae0081007a0c */ /* 0x000fe40003f25270 */
[----:B------:R-:W-:Y:S01]  /*19a0*/  LOP3.LUT R84, R84, 0xfffffff7, RZ, 0xc0, !PT ;  /* 0xfffffff754547812 */ /* 0x000fe200078ec0ff */
[----:B------:R1:W-:Y:S01]  /*19b0*/  @P0 LDGSTS.E.BYPASS.LTC128B.128 [R0+0x17100], [R8.64+0x100], !P5 ;  /* 0x1710010008000fae */ /* 0x0003e2000e901d4a */
[----:B------:R-:W-:-:S02]  /*19c0*/  ISETP.GE.AND P0, PT, R16, c[0x0][0x27c], PT ;  /* 0x00009f0010007a0c */ /* 0x000fc40003f06270 */
[C---:B--2---:R-:W-:Y:S01]  /*19d0*/  IADD3 R13, R22.reuse, 0x30, RZ ;  /* 0x00000030160d7810 */ /* 0x044fe20007ffe0ff */
[----:B------:R-:W0:Y:S01]  /*19e0*/  LDGDEPBAR ;  /* 0x00000000000079af */ /* 0x000e220000000000 */
[----:B------:R-:W-:Y:S02]  /*19f0*/  SEL R7, RZ, c[0x0][0x27c], !P0 ;  /* 0x00009f00ff077a07 */ /* 0x000fe40004000000 */
[----:B------:R-:W-:-:S03]  /*1a00*/  IADD3 R12, R22, 0x10, RZ ;  /* 0x00000010160c7810 */ /* 0x000fc60007ffe0ff */
[----:B------:R-:W-:-:S04]  /*1a10*/  IMAD.IADD R7, R7, 0x1, R16 ;  /* 0x0000000107077824 */ /* 0x000fc800078e0210 */
[----:B------:R-:W-:Y:S02]  /*1a20*/  @P0 LOP3.LUT R84, R84, 0x8, RZ, 0xfc, !PT ;  /* 0x0000000854540812 */ /* 0x000fe400078efcff */
[----:B------:R-:W-:Y:S02]  /*1a30*/  ISETP.GE.AND P0, PT, R124, 0x1, PT ;  /* 0x000000017c00780c */ /* 0x000fe40003f06270 */
[----:B------:R-:W-:-:S04]  /*1a40*/  LOP3.LUT R84, R84, 0xffffffbf, RZ, 0xc0, !PT ;  /* 0xffffffbf54547812 */ /* 0x000fc800078ec0ff */
[----:B------:R-:W-:-:S04]  /*1a50*/  LOP3.LUT R84, R84, 0xffffffdf, RZ, 0xc0, !PT ;  /* 0xffffffdf54547812 */ /* 0x000fc800078ec0ff */
[----:B------:R-:W-:Y:S02]  /*1a60*/  @P1 LOP3.LUT R84, R84, 0x20, RZ, 0xfc, !PT ;  /* 0x0000002054541812 */ /* 0x000fe400078efcff */
[----:B-1----:R-:W-:Y:S02]  /*1a70*/  SHF.R.S32.HI R0, RZ, 0x1f, R7 ;  /* 0x0000001fff007819 */ /* 0x002fe40000011407 */
[----:B------:R-:W-:Y:S02]  /*1a80*/  LOP3.LUT R9, R119, 0x38, R4, 0xf8, !PT ;  /* 0x0000003877097812 */ /* 0x000fe400078ef804 */
[CC--:B------:R-:W-:Y:S02]  /*1a90*/  LEA.HI R138, R0.reuse, R7.reuse, RZ, 0x3 ;  /* 0x00000007008a7211 */ /* 0x0c0fe400078f18ff */
[----:B------:R-:W-:Y:S02]  /*1aa0*/  LEA.HI R0, R0, R7, RZ, 0x6 ;  /* 0x0000000700007211 */ /* 0x000fe400078f30ff */
[----:B------:R-:W-:-:S02]  /*1ab0*/  LOP3.LUT R114, R9, R108, RZ, 0x3c, !PT ;  /* 0x0000006c09727212 */ /* 0x000fc400078e3cff */
[C---:B------:R-:W-:Y:S01]  /*1ac0*/  LOP3.LUT R7, R119.reuse, 0x38, R2, 0xf8, !PT ;  /* 0x0000003877077812 */ /* 0x040fe200078ef802 */
[----:B------:R-:W-:Y:S01]  /*1ad0*/  IMAD.SHL.U32 R0, R0, 0x40, RZ ;  /* 0x0000004000007824 */ /* 0x000fe200078e00ff */
[----:B------:R-:W-:Y:S02]  /*1ae0*/  IADD3 R114, R114, R5, R15 ;  /* 0x0000000572727210 */ /* 0x000fe40007ffe00f */
[----:B------:R-:W-:Y:S02]  /*1af0*/  LOP3.LUT R5, R119, 0x38, R138, 0xf8, !PT ;  /* 0x0000003877057812 */ /* 0x000fe400078ef88a */
[----:B------:R-:W-:Y:S02]  /*1b00*/  LOP3.LUT R0, R0, 0xfffff000, RZ, 0xc0, !PT ;  /* 0xfffff00000007812 */ /* 0x000fe400078ec0ff */
[-C--:B------:R-:W-:Y:S01]  /*1b10*/  LOP3.LUT R110, R5, R108.reuse, RZ, 0x3c, !PT ;  /* 0x0000006c056e7212 */ /* 0x080fe200078e3cff */
[----:B------:R-:W-:Y:S01]  /*1b20*/  IMAD R5, R83, c[0x0][0x210], RZ ;  /* 0x0000840053057a24 */ /* 0x000fe200078e02ff */
[----:B------:R-:W-:-:S02]  /*1b30*/  LOP3.LUT R112, R7, R108, RZ, 0x3c, !PT ;  /* 0x0000006c07707212 */ /* 0x000fc400078e3cff */
[--C-:B------:R-:W-:Y:S01]  /*1b40*/  IADD3 R110, R110, R0, R15.reuse ;  /* 0x000000006e6e7210 */ /* 0x100fe20007ffe00f */
[----:B------:R-:W-:Y:S01]  /*1b50*/  IMAD.MOV.U32 R0, RZ, RZ, c[0x0][0x280] ;  /* 0x0000a000ff007624 */ /* 0x000fe200078e00ff */
[----:B------:R-:W-:Y:S01]  /*1b60*/  IADD3 R112, R112, R3, R15 ;  /* 0x0000000370707210 */ /* 0x000fe20007ffe00f */
[----:B------:R-:W-:Y:S01]  /*1b70*/  IMAD R5, R190, c[0x0][0x214], R5 ;  /* 0x00008500be057a24 */ /* 0x000fe200078e0205 */
[----:B------:R-:W-:Y:S01]  /*1b80*/  LOP3.LUT R135, R138, 0xfffffff8, RZ, 0xc0, !PT ;  /* 0xfffffff88a877812 */ /* 0x000fe200078ec0ff */
[----:B------:R-:W-:Y:S01]  /*1b90*/  IMAD R3, R83, c[0x0][0x1e8], RZ ;  /* 0x00007a0053037a24 */ /* 0x000fe200078e02ff */
[C---:B------:R-:W-:Y:S01]  /*1ba0*/  SHF.L.U64.HI R99, R0.reuse, R99, c[0x0][0x284] ;  /* 0x0000a10000637619 */ /* 0x040fe20000010263 */
[----:B------:R-:W-:Y:S01]  /*1bb0*/  IMAD.SHL.U32 R101, R0, 0x40, RZ ;  /* 0x0000004000657824 */ /* 0x000fe200078e00ff */
[----:B------:R-:W-:Y:S01]  /*1bc0*/  SHF.R.S32.HI R0, RZ, 0x1f, R121 ;  /* 0x0000001fff007819 */ /* 0x000fe20000011479 */
[----:B------:R-:W-:Y:S01]  /*1bd0*/  IMAD.IADD R94, R165, 0x1, R5 ;  /* 0x00000001a55e7824 */ /* 0x000fe200078e0205 */
[----:B------:R-:W-:Y:S01]  /*1be0*/  SHF.R.S32.HI R5, RZ, 0x1f, R16 ;  /* 0x0000001fff057819 */ /* 0x000fe20000011410 */
[----:B------:R-:W-:Y:S01]  /*1bf0*/  IMAD R3, R190, c[0x0][0x1ec], R3 ;  /* 0x00007b00be037a24 */ /* 0x000fe200078e0203 */
[----:B------:R-:W-:-:S02]  /*1c00*/  LEA.HI R109, R0, R121, RZ, 0x3 ;  /* 0x00000079006d7211 */ /* 0x000fc400078f18ff */
[----:B------:R-:W-:Y:S01]  /*1c10*/  SHF.R.S32.HI R0, RZ, 0x1f, R17 ;  /* 0x0000001fff007819 */ /* 0x000fe20000011411 */
[----:B------:R-:W-:Y:S01]  /*1c20*/  IMAD.IADD R100, R163, 0x1, R3 ;  /* 0x00000001a3647824 */ /* 0x000fe200078e0203 */
[----:B------:R-:W-:Y:S01]  /*1c30*/  LEA.HI R116, R5, R16, RZ, 0x3 ;  /* 0x0000001005747211 */ /* 0x000fe200078f18ff */
[----:B------:R-:W-:Y:S01]  /*1c40*/  IMAD R3, R161, c[0x0][0x2b0], RZ ;  /* 0x0000ac00a1037a24 */ /* 0x000fe200078e02ff */
[----:B------:R-:W-:Y:S02]  /*1c50*/  LOP3.LUT R5, R119, 0x18, R24, 0xf8, !PT ;  /* 0x0000001877057812 */ /* 0x000fe400078ef818 */
[----:B------:R-:W-:Y:S01]  /*1c60*/  LEA.HI R117, R0, R17, RZ, 0x3 ;  /* 0x0000001100757211 */ /* 0x000fe200078f18ff */
[C---:B------:R-:W-:Y:S01]  /*1c70*/  IMAD R3, R160.reuse, c[0x0][0x2b4], R3 ;  /* 0x0000ad00a0037a24 */ /* 0x040fe200078e0203 */
[----:B------:R-:W-:Y:S01]  /*1c80*/  LOP3.LUT R0, R5, R108, RZ, 0x3c, !PT ;  /* 0x0000006c05007212 */ /* 0x000fe200078e3cff */
[----:B------:R-:W-:Y:S01]  /*1c90*/  IMAD.WIDE.U32 R160, R160, c[0x0][0x2b0], RZ ;  /* 0x0000ac00a0a07a25 */ /* 0x000fe200078e00ff */
[----:B------:R-:W-:-:S02]  /*1ca0*/  SHF.R.S32.HI R134, RZ, 0x1f, R135 ;  /* 0x0000001fff867819 */ /* 0x000fc40000011487 */
[----:B------:R-:W-:Y:S01]  /*1cb0*/  LOP3.LUT R109, R109, 0xfffffff8, RZ, 0xc0, !PT ;  /* 0xfffffff86d6d7812 */ /* 0x000fe200078ec0ff */
[----:B------:R-:W-:Y:S01]  /*1cc0*/  IMAD.IADD R92, R161, 0x1, R3 ;  /* 0x00000001a15c7824 */ /* 0x000fe200078e0203 */
[----:B------:R-:W-:Y:S01]  /*1cd0*/  LOP3.LUT R117, R117, 0xfffffff8, RZ, 0xc0, !PT ;  /* 0xfffffff875757812 */ /* 0x000fe200078ec0ff */
[----:B------:R-:W-:Y:S01]  /*1ce0*/  IMAD.IADD R0, R0, 0x1, R15 ;  /* 0x0000000100007824 */ /* 0x000fe200078e020f */
[----:B------:R-:W-:Y:S02]  /*1cf0*/  LOP3.LUT R116, R116, 0xfffffff8, RZ, 0xc0, !PT ;  /* 0xfffffff874747812 */ /* 0x000fe400078ec0ff */
[C---:B------:R-:W-:Y:S01]  /*1d00*/  SHF.L.U64.HI R134, R135.reuse, 0x1, R134 ;  /* 0x0000000187867819 */ /* 0x040fe20000010286 */
[----:B------:R-:W-:Y:S01]  /*1d10*/  IMAD.SHL.U32 R135, R135, 0x2, RZ ;  /* 0x0000000287877824 */ /* 0x000fe200078e00ff */
[----:B------:R-:W-:Y:S02]  /*1d20*/  SHF.R.S32.HI R102, RZ, 0x1f, R109 ;  /* 0x0000001fff667819 */ /* 0x000fe4000001146d */
[----:B------:R-:W-:-:S02]  /*1d30*/  SHF.R.S32.HI R136, RZ, 0x1f, R117 ;  /* 0x0000001fff887819 */ /* 0x000fc40000011475 */
[----:B------:R-:W-:Y:S02]  /*1d40*/  SHF.R.S32.HI R137, RZ, 0x1f, R116 ;  /* 0x0000001fff897819 */ /* 0x000fe40000011474 */
[----:B------:R-:W-:Y:S02]  /*1d50*/  SHF.R.S32.HI R138, RZ, 0x3, R138 ;  /* 0x00000003ff8a7819 */ /* 0x000fe4000001148a */
[----:B------:R-:W-:Y:S02]  /*1d60*/  @P0 LOP3.LUT R84, R84, 0x40, RZ, 0xfc, !PT ;  /* 0x0000004054540812 */ /* 0x000fe400078efcff */
.L_x_2907:
        /* <DEDUP_REMOVED lines=19> */
[C---:B------:R-:W-:Y:S04]  /*1ea0*/  @!P0 IADD3 R5, P1, R3.reuse, R160, RZ ;  /* 0x000000a003058210 */ /* 0x040fe80007f3e0ff */
        /* <DEDUP_REMOVED lines=10> */
[----:B-----5:R-:W-:Y:S02]  /*1f50*/  SHF.R.S32.HI R145, RZ, 0x1f, R141 ;  /* 0x0000001fff917819 */ /* 0x020fe4000001148d */
[----:B------:R-:W-:Y:S01]  /*1f60*/  IADD3 R142, -R7, R86, RZ ;  /* 0x00000056078e7210 */ /* 0x000fe20007ffe1ff */
        /* <DEDUP_REMOVED lines=81> */
.L_x_2887:
[----:B------:R-:W-:Y:S05]  /*2480*/  BSYNC B0 ;  /* 0x0000000000007941 */ /* 0x000fea0003800000 */
.L_x_2886:
        /* <DEDUP_REMOVED lines=93> */
.L_x_2890:
[----:B------:R-:W-:Y:S05]  /*2a60*/  BSYNC B0 ;  /* 0x0000000000007941 */ /* 0x000fea0003800000 */
.L_x_2889:
        /* <DEDUP_REMOVED lines=58> */
.L_x_2892:
[----:B------:R-:W-:Y:S05]  /*2e10*/  BSYNC B0 ;  /* 0x0000000000007941 */ /* 0x000fea0003800000 */
.L_x_2891:
        /* <DEDUP_REMOVED lines=58> */
.L_x_2894:
[----:B------:R-:W-:Y:S05]  /*31c0*/  BSYNC B0 ;  /* 0x0000000000007941 */ /* 0x000fea0003800000 */
.L_x_2893:
        /* <DEDUP_REMOVED lines=58> */
.L_x_2896:
[----:B------:R-:W-:Y:S05]  /*3570*/  BSYNC B0 ;  /* 0x0000000000007941 */ /* 0x000fea0003800000 */
.L_x_2895:
        /* <DEDUP_REMOVED lines=58> */
.L_x_2898:
[----:B------:R-:W-:Y:S05]  /*3920*/  BSYNC B0 ;  /* 0x0000000000007941 */ /* 0x000fea0003800000 */
.L_x_2897:
        /* <DEDUP_REMOVED lines=58> */
.L_x_2885:
        /* <DEDUP_REMOVED lines=47> */
.L_x_2900:
[----:B------:R-:W-:Y:S05]  /*3fc0*/  BSYNC B0 ;  /* 0x0000000000007941 */ /* 0x000fea0003800000 */
.L_x_2899:
[----:B------:R2:W3:Y:S04]  /*3fd0*/  SHFL.IDX PT, R171, R4, RZ, 0x1c1f ;  /* 0x001c1fff04ab7589 */ /* 0x0004e800000e0000 */
[----:B------:R2:W4:Y:S01]  /*3fe0*/  SHFL.IDX PT, R170, R66, RZ, 0x1c1f ;  /* 0x001c1fff42aa7589 */ /* 0x00052200000e0000 */
[----:B------:R-:W-:-:S05]  /*3ff0*/  @P1 BRA `(.L_x_2888) ;  /* 0x00001d2000001947 */ /* 0x000fca0003800000 */
[----:B------:R-:W-:Y:S01]  /*4000*/  ISETP.GE.AND P0, PT, R24, c[0x0][0x1d4], PT ;  /* 0x0000750018007a0c */ /* 0x000fe20003f06270 */
[----:B-----5:R-:W-:Y:S01]  /*4010*/  IMAD.MOV.U32 R9, RZ, RZ, R70 ;  /* 0x000000ffff097224 */ /* 0x020fe200078e0046 */
[----:B------:R-:W-:Y:S01]  /*4020*/  MOV R6, R69 ;  /* 0x0000004500067202 */ /* 0x000fe20000000f00 */
[----:B------:R-:W-:Y:S01]  /*4030*/  IMAD.MOV.U32 R8, RZ, RZ, R71 ;  /* 0x000000ffff087224 */ /* 0x000fe200078e0047 */
[----:B--2---:R-:W-:Y:S01]  /*4040*/  MOV R4, R31 ;  /* 0x0000001f00047202 */ /* 0x004fe20000000f00 */
[----:B------:R-:W-:Y:S01]  /*4050*/  IMAD.MOV.U32 R7, RZ, RZ, R68 ;  /* 0x000000ffff077224 */ /* 0x000fe200078e0044 */
[----:B------:R-:W-:Y:S01]  /*4060*/  IADD3 R172, -R107, c[0x0][0x1d4], RZ ;  /* 0x000075006bac7a10 */ /* 0x000fe20007ffe1ff */
[----:B------:R-:W-:Y:S01]  /*4070*/  IMAD.MOV.U32 R5, RZ, RZ, R30 ;  /* 0x000000ffff057224 */ /* 0x000fe200078e001e */
[----:B------:R-:W-:Y:S01]  /*4080*/  PRMT R64, R9, 0x5410, R8 ;  /* 0x0000541009407816 */ /* 0x000fe20000000008 */
[----:B-1----:R-:W-:Y:S01]  /*4090*/  IMAD.MOV.U32 R3, RZ, RZ, R28 ;  /* 0x000000ffff037224 */ /* 0x002fe200078e001c */
        /* <DEDUP_REMOVED lines=149> */
.L_x_2902:
[----:B------:R-:W-:Y:S05]  /*49f0*/  BSYNC B0 ;  /* 0x0000000000007941 */ /* 0x000fea0003800000 */
.L_x_2901:
        /* <DEDUP_REMOVED lines=126> */
.L_x_2904:
[----:B------:R-:W-:Y:S05]  /*51e0*/  BSYNC B0 ;  /* 0x0000000000007941 */ /* 0x000fea0003800000 */
.L_x_2903:
        /* <DEDUP_REMOVED lines=129> */
.L_x_2884:
        /* <DEDUP_REMOVED lines=50> */
.L_x_2888:
[----:B------:R-:W-:Y:S05]  /*5d20*/  BSYNC B1 ;  /* 0x0000000000017941 */ /* 0x000fea0003800000 */
.L_x_2883:
[----:B------:R-:W-:Y:S01]  /*5d30*/  ISETP.GT.AND P0, PT, R18, R11, PT ;  /* 0x0000000b1200720c */ /* 0x000fe20003f04270 */
[----:B------:R-:W-:Y:S01]  /*5d40*/  BSSY B0, `(.L_x_2905) ;  /* 0x000004d000007945 */ /* 0x000fe20003800000 */
[C---:B------:R-:W-:Y:S02]  /*5d50*/  ISETP.GE.AND P1, PT, R67.reuse, 0x1, PT ;  /* 0x000000014300780c */ /* 0x040fe40003f26270 */
[C---:B-12---:R-:W-:Y:S02]  /*5d60*/  IADD3 R3, R67.reuse, 0x1, RZ ;  /* 0x0000000143037810 */ /* 0x046fe40007ffe0ff */
        /* <DEDUP_REMOVED lines=74> */
.L_x_2906:
[----:B-12-4-:R-:W-:Y:S05]  /*6210*/  BSYNC B0 ;  /* 0x0000000000007941 */ /* 0x016fea0003800000 */
.L_x_2905:
        /* <DEDUP_REMOVED lines=34> */
.L_x_2882:
        /* <DEDUP_REMOVED lines=73> */
[----:B------:R-:W-:Y:S01]  /*68d0*/  ULDC UR19, c[0x0][0x2c4] ;  /* 0x0000b10000137ab9 */ /* 0x000fe20000000800 */
[-C--:B------:R-:W-:Y:S01]  /*68e0*/  LEA.HI R2, R7, R82.reuse, RZ, 0x3 ;  /* 0x0000005207027211 */ /* 0x080fe200078f18ff */
[----:B------:R-:W-:Y:S01]  /*68f0*/  UIMAD UR19, UR12, UR19, URZ ;  /* 0x000000130c1372a4 */ /* 0x000fe2000f8e023f */
[----:B------:R-:W-:Y:S01]  /*6900*/  PLOP3.LUT P1, PT, PT, PT, UP2, 0x80, 0x0 ;  /* 0x000000000000781c */ /* 0x000fe20003f2f028 */
[----:B------:R-:W-:Y:S01]  /*6910*/  IMAD R0, R0, c[0x0][0x178], RZ ;  /* 0x00005e0000007a24 */ /* 0x000fe200078e02ff */
[----:B------:R-:W-:Y:S01]  /*6920*/  LOP3.LUT R3, R2, 0xfffffff8, RZ, 0xc0, !PT ;  /* 0xfffffff802037812 */ /* 0x000fe200078ec0ff */
[----:B------:R-:W-:Y:S01]  /*6930*/  BSSY B0, `(.L_x_2909) ;  /* 0x0000070000007945 */ /* 0x000fe20003800000 */
[----:B------:R-:W-:Y:S01]  /*6940*/  SHF.R.S32.HI R11, RZ, 0x3, R2 ;  /* 0x00000003ff0b7819 */ /* 0x000fe20000011402 */
[----:B------:R-:W-:Y:S01]  /*6950*/  IMAD R85, R85, c[0x0][0x17c], R0 ;  /* 0x00005f0055557a24 */ /* 0x000fe200078e0200 */
[----:B------:R-:W-:Y:S01]  /*6960*/  PLOP3.LUT P0, PT, PT, PT, UP2, 0x80, 0x0 ;  /* 0x000000000000781c */ /* 0x000fe20003f0f028 */
[----:B------:R-:W-:Y:S01]  /*6970*/  IMAD.IADD R132, R82, 0x1, -R3 ;  /* 0x0000000152847824 */ /* 0x000fe200078e0a03 */
[----:B------:R-:W-:Y:S01]  /*6980*/  ISETP.NE.U32.AND P2, PT, RZ, c[0x0][0x348], PT ;  /* 0x0000d200ff007a0c */ /* 0x000fe20003f45070 */
[----:B------:R-:W-:Y:S01]  /*6990*/  IMAD.IADD R17, R17, 0x1, R85 ;  /* 0x0000000111117824 */ /* 0x000fe200078e0255 */
[----:B------:R-:W-:Y:S01]  /*69a0*/  SHF.R.S32.HI R13, RZ, 0x1f, R191 ;  /* 0x0000001fff0d7819 */ /* 0x000fe200000114bf */
[----:B------:R-:W-:Y:S01]  /*69b0*/  IMAD R200, R132, 0x20, R11 ;  /* 0x0000002084c87824 */ /* 0x000fe200078e020b */
[----:B------:R-:W-:Y:S01]  /*69c0*/  ISETP.NE.AND.EX P2, PT, RZ, c[0x0][0x34c], PT, P2 ;  /* 0x0000d300ff007a0c */ /* 0x000fe20003f45320 */
[----:B------:R-:W-:Y:S01]  /*69d0*/  IMAD R3, R83, c[0x0][0x1b8], RZ ;  /* 0x00006e0053037a24 */ /* 0x000fe200078e02ff */
[----:B------:R-:W-:Y:S01]  /*69e0*/  LEA.HI R9, R7, R82, RZ, 0x4 ;  /* 0x0000005207097211 */ /* 0x000fe200078f20ff */
[----:B------:R-:W-:Y:S01]  /*69f0*/  IMAD.WIDE.U32 R16, R190, c[0x0][0x1b8], R16 ;  /* 0x00006e00be107a25 */ /* 0x000fe200078e0010 */
[----:B------:R-:W-:-:S02]  /*6a00*/  IADD3 R4, R200, UR13, RZ ;  /* 0x0000000dc8047c10 */ /* 0x000fc4000fffe0ff */
[----:B------:R-:W-:Y:S01]  /*6a10*/  SEL R13, R13, RZ, !P2 ;  /* 0x000000ff0d0d7207 */ /* 0x000fe20005000000 */
[----:B------:R-:W-:Y:S01]  /*6a20*/  IMAD R3, R190, c[0x0][0x1bc], R3 ;  /* 0x00006f00be037a24 */ /* 0x000fe200078e0203 */
[----:B------:R-:W-:Y:S01]  /*6a30*/  SEL R14, R191, RZ, !P2 ;  /* 0x000000ffbf0e7207 */ /* 0x000fe20005000000 */
[----:B------:R-:W-:Y:S01]  /*6a40*/  @P1 IMAD.HI.U32 R0, R4, c[0x0][0x2c8], RZ ;  /* 0x0000b20004001a27 */ /* 0x000fe200078e00ff */
[----:B------:R-:W-:Y:S02]  /*6a50*/  SHF.R.S32.HI R6, RZ, 0x4, R9 ;  /* 0x00000004ff067819 */ /* 0x000fe40000011409 */
[----:B------:R-:W-:Y:S01]  /*6a60*/  LOP3.LUT R84, R84, 0xfffffffb, RZ, 0xc0, !PT ;  /* 0xfffffffb54547812 */ /* 0x000fe200078ec0ff */
[----:B------:R-:W-:Y:S01]  /*6a70*/  IMAD.MOV.U32 R12, RZ, RZ, R4 ;  /* 0x000000ffff0c7224 */ /* 0x000fe200078e0004 */
[----:B------:R-:W-:Y:S01]  /*6a80*/  @P0 SHF.R.U32.HI R12, RZ, c[0x0][0x2cc], R0 ;  /* 0x0000b300ff0c0a19 */ /* 0x000fe20000011600 */
[----:B------:R-:W-:Y:S01]  /*6a90*/  IMAD R13, R13, c[0x0][0x1c0], RZ ;  /* 0x000070000d0d7a24 */ /* 0x000fe200078e02ff */
[----:B------:R-:W-:Y:S01]  /*6aa0*/  LEA.HI R0, R9, R6, RZ, 0x1 ;  /* 0x0000000609007211 */ /* 0x000fe200078f08ff */
[----:B------:R-:W-:Y:S01]  /*6ab0*/  IMAD.IADD R17, R17, 0x1, R3 ;  /* 0x0000000111117824 */ /* 0x000fe200078e0203 */
[----:B------:R-:W-:Y:S01]  /*6ac0*/  SHF.R.S32.HI R3, RZ, 0x1f, R12 ;  /* 0x0000001fff037819 */ /* 0x000fe2000001140c */
[C---:B------:R-:W-:Y:S01]  /*6ad0*/  IMAD R13, R14.reuse, c[0x0][0x1c4], R13 ;  /* 0x000071000e0d7a24 */ /* 0x040fe200078e020d */
[----:B------:R-:W-:Y:S01]  /*6ae0*/  LOP3.LUT R9, R9, 0xfffffff0, RZ, 0xc0, !PT ;  /* 0xfffffff009097812 */ /* 0x000fe200078ec0ff */
[----:B------:R-:W-:Y:S01]  /*6af0*/  IMAD.WIDE.U32 R14, R14, c[0x0][0x1c0], R16 ;  /* 0x000070000e0e7a25 */ /* 0x000fe200078e0010 */
[----:B------:R-:W-:-:S02]  /*6b00*/  LOP3.LUT R0, R0, 0xfffffffe, RZ, 0xc0, !PT ;  /* 0xfffffffe00007812 */ /* 0x000fc400078ec0ff */
[C---:B------:R-:W-:Y:S01]  /*6b10*/  LOP3.LUT P0, RZ, R132.reuse, 0x2, RZ, 0xc0, !PT ;  /* 0x0000000284ff7812 */ /* 0x040fe2000780c0ff */
[----:B------:R-:W-:Y:S01]  /*6b20*/  IMAD R3, R3, c[0x0][0x1b0], RZ ;  /* 0x00006c0003037a24 */ /* 0x000fe200078e02ff */
[----:B------:R-:W-:Y:S01]  /*6b30*/  LEA.HI R199, R7, R82, RZ, 0x6 ;  /* 0x0000005207c77211 */ /* 0x000fe200078f30ff */
[----:B------:R-:W-:Y:S01]  /*6b40*/  IMAD.MOV R5, RZ, RZ, -R12 ;  /* 0x000000ffff057224 */ /* 0x000fe200078e0a0c */
[----:B------:R-:W-:Y:S01]  /*6b50*/  LOP3.LUT P1, RZ, R132, 0x4, RZ, 0xc0, !PT ;  /* 0x0000000484ff7812 */ /* 0x000fe2000782c0ff */
[----:B------:R-:W-:Y:S02]  /*6b60*/  IMAD.IADD R15, R15, 0x1, R13 ;  /* 0x000000010f0f7824 */ /* 0x000fe400078e020d */
[----:B------:R-:W-:Y:S02]  /*6b70*/  IMAD R3, R12, c[0x0][0x1b4], R3 ;  /* 0x00006d000c037a24 */ /* 0x000fe400078e0203 */
[----:B------:R-:W-:Y:S02]  /*6b80*/  IMAD R4, R5, c[0x0][0x2c4], R4 ;  /* 0x0000b10005047a24 */ /* 0x000fe400078e0204 */
[----:B------:R-:W-:-:S02]  /*6b90*/  IMAD.IADD R9, R82, 0x1, -R9 ;  /* 0x0000000152097824 */ /* 0x000fc400078e0a09 */
[----:B------:R-:W-:Y:S01]  /*6ba0*/  IMAD.WIDE.U32 R12, R12, c[0x0][0x1b0], R14 ;  /* 0x00006c000c0c7a25 */ /* 0x000fe200078e000e */
[----:B------:R-:W-:-:S03]  /*6bb0*/  @P0 LOP3.LUT R84, R84, 0x4, RZ, 0xfc, !PT ;  /* 0x0000000454540812 */ /* 0x000fc600078efcff */
[----:B------:R-:W-:Y:S01]  /*6bc0*/  IMAD.IADD R0, R6, 0x1, -R0 ;  /* 0x0000000106007824 */ /* 0x000fe200078e0a00 */
[----:B------:R-:W-:Y:S01]  /*6bd0*/  SHF.R.S32.HI R6, RZ, 0x1f, R9 ;  /* 0x0000001fff067819 */ /* 0x000fe20000011409 */
[----:B------:R-:W-:Y:S01]  /*6be0*/  IMAD.IADD R13, R13, 0x1, R3 ;  /* 0x000000010d0d7824 */ /* 0x000fe200078e0203 */
[----:B------:R-:W-:Y:S01]  /*6bf0*/  SHF.R.S32.HI R3, RZ, 0x1f, R4 ;  /* 0x0000001fff037819 */ /* 0x000fe20000011404 */
[----:B------:R-:W-:Y:S01]  /*6c00*/  IMAD.SHL.U32 R5, R132, 0x40, RZ ;  /* 0x0000004084057824 */ /* 0x000fe200078e00ff */
[----:B------:R-:W-:Y:S01]  /*6c10*/  LEA.HI R15, R6, R9, RZ, 0x3 ;  /* 0x00000009060f7211 */ /* 0x000fe200078f18ff */
[----:B------:R-:W-:-:S03]  /*6c20*/  IMAD.WIDE.U32 R12, R4, c[0x0][0x1a8], R12 ;  /* 0x00006a00040c7a25 */ /* 0x000fc600078e000c */
        /* <DEDUP_REMOVED lines=30> */
[----:B------:R-:W-:Y:S02]  /*6e10*/  SHF.R.U32.HI R9, RZ, 0x3, R9 ;  /* 0x00000003ff097819 */ /* 0x000fe40000011609 */
[----:B------:R-:W-:Y:S02]  /*6e20*/  LOP3.LUT R17, R17, 0x38, R212, 0xf8, !PT ;  /* 0x0000003811117812 */ /* 0x000fe400078ef8d4 */
[----:B------:R-:W-:Y:S02]  /*6e30*/  SHF.R.S32.HI R80, RZ, 0x5, R6 ;  /* 0x00000005ff507819 */ /* 0x000fe40000011406 */
[----:B------:R-:W-:Y:S02]  /*6e40*/  LOP3.LUT R15, R15, 0xfffffe00, RZ, 0xc0, !PT ;  /* 0xfffffe000f0f7812 */ /* 0x000fe400078ec0ff */
[----:B------:R-:W-:Y:S01]  /*6e50*/  LOP3.LUT R4, R2, R9, RZ, 0x3c, !PT ;  /* 0x0000000902047212 */ /* 0x000fe200078e3cff */
[----:B------:R-:W-:Y:S01]  /*6e60*/  IMAD.MOV.U32 R2, RZ, RZ, 0x10 ;  /* 0x00000010ff027424 */ /* 0x000fe200078e00ff */
[----:B------:R-:W-:Y:S01]  /*6e70*/  LOP3.LUT R10, R17, R10, RZ, 0x3c, !PT ;  /* 0x0000000a110a7212 */ /* 0x000fe200078e3cff */
[----:B------:R-:W-:Y:S01]  /*6e80*/  IMAD R17, R80, 0x400, R15 ;  /* 0x0000040050117824 */ /* 0x000fe200078e020f */
[----:B------:R-:W-:-:S02]  /*6e90*/  IADD3 R9, R212, 0x40, RZ ;  /* 0x00000040d4097810 */ /* 0x000fc40007ffe0ff */
[----:B------:R-:W-:Y:S01]  /*6ea0*/  IADD3 R8, R212, 0x80, RZ ;  /* 0x00000080d4087810 */ /* 0x000fe20007ffe0ff */
[----:B------:R-:W-:Y:S01]  /*6eb0*/  IMAD.IADD R0, R17, 0x1, R4 ;  /* 0x0000000111007824 */ /* 0x000fe200078e0204 */
[----:B------:R-:W-:Y:S02]  /*6ec0*/  SEL R2, R2, 0xfffffff0, !P4 ;  /* 0xfffffff002027807 */ /* 0x000fe40006000000 */
[----:B------:R-:W-:Y:S02]  /*6ed0*/  ISETP.GE.AND P2, PT, R212, c[0x0][0x198], PT ;  /* 0x00006600d4007a0c */ /* 0x000fe40003f46270 */
[----:B------:R-:W-:Y:S02]  /*6ee0*/  ISETP.GE.AND P4, PT, R8, c[0x0][0x198], PT ;  /* 0x0000660008007a0c */ /* 0x000fe40003f86270 */
[----:B------:R-:W-:Y:S02]  /*6ef0*/  LOP3.LUT R199, R10, 0xfffffe00, R199, 0xf8, !PT ;  /* 0xfffffe000ac77812 */ /* 0x000fe400078ef8c7 */
[----:B------:R-:W-:-:S02]  /*6f00*/  LOP3.LUT R4, R4, R15, RZ, 0xfc, !PT ;  /* 0x0000000f04047212 */ /* 0x000fc400078efcff */
[----:B------:R-:W-:Y:S01]  /*6f10*/  SEL R3, R3, 0xffffffe0, !P5 ;  /* 0xffffffe003037807 */ /* 0x000fe20006800000 */
[----:B------:R-:W-:Y:S01]  /*6f20*/  @!P3 IMAD.MOV.U32 R204, RZ, RZ, R191 ;  /* 0x000000ffffccb224 */ /* 0x000fe200078e00bf */
[----:B------:R-:W-:Y:S01]  /*6f30*/  ISETP.GE.AND P3, PT, R9, c[0x0][0x198], PT ;  /* 0x0000660009007a0c */ /* 0x000fe20003f66270 */
[----:B------:R-:W-:Y:S07]  /*6f40*/  @P0 BRA `(.L_x_2910) ;  /* 0x000000e000000947 */ /* 0x000fee0003800000 */
[----:B-123--:R-:W-:Y:S01]  /*6f50*/  SHF.R.S32.HI R10, RZ, 0x1f, R9 ;  /* 0x0000001fff0a7819 */ /* 0x00efe20000011409 */
        /* <DEDUP_REMOVED lines=13> */
.L_x_2910:
[----:B-123--:R-:W-:Y:S05]  /*7030*/  BSYNC B0 ;  /* 0x0000000000007941 */ /* 0x00efea0003800000 */
.L_x_2909:
        /* <DEDUP_REMOVED lines=20> */
.L_x_2912:
[----:B------:R-:W-:Y:S05]  /*7180*/  BSYNC B0 ;  /* 0x0000000000007941 */ /* 0x000fea0003800000 */
.L_x_2911:
        /* <DEDUP_REMOVED lines=20> */
.L_x_2914:
[----:B------:R-:W-:Y:S05]  /*72d0*/  BSYNC B0 ;  /* 0x0000000000007941 */ /* 0x000fea0003800000 */
.L_x_2913:
[----:B---3--:R-:W-:Y:S01]  /*72e0*/  SHFL.IDX PT, R16, R14, 0x3, 0x181f ;  /* 0x00781f000e107f89 */ /* 0x008fe200000e0000 */
[----:B------:R-:W-:Y:S01]  /*72f0*/  IADD3 R12, R12, 0x60, RZ ;  /* 0x000000600c0c7810 */ /* 0x000fe20007ffe0ff */
[----:B------:R-:W-:Y:S01]  /*7300*/  IMAD.U32 R15, RZ, RZ, UR15 ;  /* 0x0000000fff0f7e24 */ /* 0x000fe2000f8e00ff */
[----:B------:R-:W-:Y:S01]  /*7310*/  SHF.R.S32.HI R208, RZ, 0x1f, R9 ;  /* 0x0000001fffd07819 */ /* 0x000fe20000011409 */
[----:B------:R-:W3:Y:S01]  /*7320*/  SHFL.IDX PT, R17, R13, 0x3, 0x181f ;  /* 0x00781f000d117f89 */ /* 0x000ee200000e0000 */
[----:B------:R-:W-:Y:S01]  /*7330*/  ISETP.GE.AND P0, PT, R12, UR19, PT ;  /* 0x000000130c007c0c */ /* 0x000fe2000bf06270 */
[----:B------:R-:W-:Y:S01]  /*7340*/  IMAD.MOV.U32 R195, RZ, RZ, c[0x0][0x2b8] ;  /* 0x0000ae00ffc37624 */ /* 0x000fe200078e00ff */
[----:B------:R-:W-:Y:S01]  /*7350*/  SHF.R.S32.HI R207, RZ, 0x1f, R8 ;  /* 0x0000001fffcf7819 */ /* 0x000fe20000011408 */
[----:B------:R-:W-:Y:S01]  /*7360*/  IMAD R198, R15, 0x40, R200 ;  /* 0x000000400fc67824 */ /* 0x000fe200078e02c8 */
[----:B------:R-:W-:Y:S01]  /*7370*/  LEA.HI R208, R208, R9, RZ, 0x3 ;  /* 0x00000009d0d07211 */ /* 0x000fe200078f18ff */
[----:B------:R-:W-:Y:S01]  /*7380*/  IMAD.SHL.U32 R48, R199, 0x2, RZ ;  /* 0x00000002c7307824 */ /* 0x000fe200078e00ff */
[----:B------:R-:W-:Y:S01]  /*7390*/  LEA.HI R207, R207, R8, RZ, 0x3 ;  /* 0x00000008cfcf7211 */ /* 0x000fe200078f18ff */
[----:B------:R-:W-:Y:S01]  /*73a0*/  IMAD.MOV.U32 R197, RZ, RZ, RZ ;  /* 0x000000ffffc57224 */ /* 0x000fe200078e00ff */
[----:B------:R-:W-:-:S02]  /*73b0*/  LOP3.LUT R208, R208, 0xfffffff8, RZ, 0xc0, !PT ;  /* 0xfffffff8d0d07812 */ /* 0x000fc400078ec0ff */
[----:B------:R-:W-:Y:S02]  /*73c0*/  ISETP.NE.AND P5, PT, R195, 0x1, PT ;  /* 0x00000001c300780c */ /* 0x000fe40003fa5270 */
[----:B------:R-:W-:Y:S02]  /*73d0*/  LOP3.LUT R207, R207, 0xfffffff8, RZ, 0xc0, !PT ;  /* 0xfffffff8cfcf7812 */ /* 0x000fe400078ec0ff */
[----:B------:R-:W-:Y:S02]  /*73e0*/  IADD3 R198, R198, -0x40, RZ ;  /* 0xffffffc0c6c67810 */ /* 0x000fe40007ffe0ff */
[----:B-----5:R-:W-:Y:S02]  /*73f0*/  SHF.R.S32.HI R15, RZ, 0x1f, R204 ;  /* 0x0000001fff0f7819 */ /* 0x020fe400000114cc */
[----:B------:R-:W-:Y:S02]  /*7400*/  LOP3.LUT R84, R84, 0xfffffffd, RZ, 0xc0, !PT ;  /* 0xfffffffd54547812 */ /* 0x000fe400078ec0ff */
[----:B------:R-:W-:Y:S01]  /*7410*/  P2R R10, PR, RZ, 0x2 ;  /* 0x00000002ff0a7803 */ /* 0x000fe20000000000 */
[----:B------:R-:W-:-:S02]  /*7420*/  IMAD R15, R15, c[0x0][0x2b0], RZ ;  /* 0x0000ac000f0f7a24 */ /* 0x000fc400078e02ff */
[----:B---34-:R-:W-:-:S04]  /*7430*/  @!P0 IMAD.WIDE R18, R212, 0x2, R16 ;  /* 0x00000002d4128825 */ /* 0x018fc800078e0210 */
[----:B------:R-:W-:Y:S01]  /*7440*/  IMAD R193, R83, c[0x0][0x1e8], RZ ;  /* 0x00007a0053c17a24 */ /* 0x000fe200078e02ff */
[----:B------:R-:W-:Y:S01]  /*7450*/  @!PT LDS RZ, [RZ] ;  /* 0x00000000fffff984 */ /* 0x000fe20000000800 */
[----:B------:R3:W-:Y:S01]  /*7460*/  @!P0 LDGSTS.E.BYPASS.LTC128B.128 [R48+0x1b100], [R18.64], !P2 ;  /* 0x1b10000012308fae */ /* 0x0007e2000d101d4a */
[C---:B------:R-:W-:Y:S01]  /*7470*/  ISETP.GE.AND P2, PT, R198.reuse, UR9, PT ;  /* 0x00000009c6007c0c */ /* 0x040fe2000bf46270 */
[----:B------:R-:W-:Y:S01]  /*7480*/  @!P0 IMAD.WIDE R22, R207, 0x2, R16 ;  /* 0x00000002cf168825 */ /* 0x000fe200078e0210 */
[----:B------:R-:W-:Y:S02]  /*7490*/  IADD3 R198, R198, UR8, RZ ;  /* 0x00000008c6c67c10 */ /* 0x000fe4000fffe0ff */
[----:B------:R-:W-:Y:S01]  /*74a0*/  ISETP.GT.OR P2, PT, R200, 0x3f, P2 ;  /* 0x0000003fc800780c */ /* 0x000fe20001744670 */
[----:B------:R-:W-:Y:S02]  /*74b0*/  IMAD R15, R204, c[0x0][0x2b4], R15 ;  /* 0x0000ad00cc0f7a24 */ /* 0x000fe400078e020f */
[----:B------:R-:W-:Y:S01]  /*74c0*/  IMAD.WIDE.U32 R202, R190, c[0x0][0x1e8], RZ ;  /* 0x00007a00beca7a25 */ /* 0x000fe200078e00ff */
[----:B------:R-:W-:Y:S01]  /*74d0*/  ULEA UR18, UR15, 0xffffffc0, 0x6 ;  /* 0xffffffc00f127891 */ /* 0x000fe2000f8e303f */
[----:B------:R-:W-:-:S02]  /*74e0*/  @P5 LOP3.LUT R84, R84, 0x2, RZ, 0xfc, !PT ;  /* 0x0000000254545812 */ /* 0x000fc400078efcff */
[----:B------:R-:W-:-:S04]  /*74f0*/  @P5 IMAD.HI.U32 R12, R198, c[0x0][0x2bc], RZ ;  /* 0x0000af00c60c5a27 */ /* 0x000fc800078e00ff */
[----:B-12---:R-:W-:Y:S01]  /*7500*/  IMAD.MOV.U32 R13, RZ, RZ, R198 ;  /* 0x000000ffff0d7224 */ /* 0x006fe200078e00c6 */
[----:B------:R-:W-:Y:S01]  /*7510*/  @P5 SHF.R.U32.HI R13, RZ, c[0x0][0x2c0], R12 ;  /* 0x0000b000ff0d5a19 */ /* 0x000fe2000001160c */
[----:B------:R-:W-:-:S04]  /*7520*/  IMAD.WIDE.U32 R204, R204, c[0x0][0x2b0], RZ ;  /* 0x0000ac00cccc7a25 */ /* 0x000fc800078e00ff */
[----:B------:R-:W-:Y:S02]  /*7530*/  IMAD.IADD R194, R205, 0x1, R15 ;  /* 0x00000001cdc27824 */ /* 0x000fe400078e020f */
[----:B---3--:R-:W-:-:S05]  /*7540*/  @!P0 IMAD.WIDE R18, R208, 0x2, R16 ;  /* 0x00000002d0128825 */ /* 0x008fca00078e0210 */
        /* <DEDUP_REMOVED lines=8> */
[----:B------:R-:W3:Y:S01]  /*75d0*/  @!P2 LDG.E R197, [R20.64] ;  /* 0x0000000a14c5a981 */ /* 0x000ee2000c1e1900 */
[----:B------:R-:W-:Y:S01]  /*75e0*/  IMAD.MOV R13, RZ, RZ, -R13 ;  /* 0x000000ffff0d7224 */ /* 0x000fe200078e0a0d */
[----:B------:R-:W-:Y:S01]  /*75f0*/  UIADD3 UR18, UR9, -UR18, URZ ;  /* 0x8000001209127290 */ /* 0x000fe2000fffe03f */
[----:B------:R-:W-:Y:S01]  /*7600*/  IMAD R193, R190, c[0x0][0x1ec], R193 ;  /* 0x00007b00bec17a24 */ /* 0x000fe200078e02c1 */
[----:B------:R-:W-:Y:S01]  /*7610*/  ISETP.GE.AND P5, PT, R212, c[0x0][0x1d4], PT ;  /* 0x00007500d4007a0c */ /* 0x000fe20003fa6270 */
[----:B------:R-:W-:Y:S01]  /*7620*/  IMAD R198, R13, c[0x0][0x2b8], R198 ;  /* 0x0000ae000dc67a24 */ /* 0x000fe200078e02c6 */
[----:B------:R-:W-:Y:S01]  /*7630*/  ISETP.GE.AND P4, PT, R9, c[0x0][0x1d4], PT ;  /* 0x0000750009007a0c */ /* 0x000fe20003f86270 */
[----:B------:R-:W-:Y:S01]  /*7640*/  IMAD.IADD R193, R203, 0x1, R193 ;  /* 0x00000001cbc17824 */ /* 0x000fe200078e02c1 */
[----:B------:R-:W-:Y:S01]  /*7650*/  IADD3 R11, -R11, UR18, RZ ;  /* 0x000000120b0b7c10 */ /* 0x000fe2000fffe1ff */
[----:B------:R-:W-:Y:S01]  /*7660*/  IMAD.WIDE.U32 R14, R198, c[0x0][0x1e0], RZ ;  /* 0x00007800c60e7a25 */ /* 0x000fe200078e00ff */
[----:B------:R-:W-:Y:S01]  /*7670*/  SHF.R.S32.HI R13, RZ, 0x1f, R198 ;  /* 0x0000001fff0d7819 */ /* 0x000fe200000114c6 */
[----:B------:R-:W-:Y:S01]  /*7680*/  UISETP.GE.AND UP1, UPT, UR15, 0x2, UPT ;  /* 0x000000020f00788c */ /* 0x000fe2000bf26270 */
[----:B------:R-:W-:Y:S01]  /*7690*/  ISETP.GE.AND P6, PT, R8, c[0x0][0x1d4], PT ;  /* 0x0000750008007a0c */ /* 0x000fe20003fc6270 */
[----:B------:R-:W-:Y:S01]  /*76a0*/  IMAD.WIDE.U32 R50, R190, c[0x0][0x210], RZ ;  /* 0x00008400be327a25 */ /* 0x000fe200078e00ff */
[----:B------:R-:W-:-:S02]  /*76b0*/  ISETP.GE.AND P3, PT, R212, c[0x0][0x1d4], PT ;  /* 0x00007500d4007a0c */ /* 0x000fc40003f66270 */
[----:B------:R-:W-:Y:S01]  /*76c0*/  ISETP.GE.AND P2, PT, R9, c[0x0][0x1d4], PT ;  /* 0x0000750009007a0c */ /* 0x000fe20003f46270 */
[C---:B------:R-:W-:Y:S01]  /*76d0*/  IMAD R17, R13.reuse, c[0x0][0x1e0], RZ ;  /* 0x000078000d117a24 */ /* 0x040fe200078e02ff */
[----:B------:R-:W-:Y:S01]  /*76e0*/  SHF.R.S32.HI R209, RZ, 0x1f, R212 ;  /* 0x0000001fffd17819 */ /* 0x000fe200000114d4 */
[----:B------:R-:W-:Y:S01]  /*76f0*/  IMAD R13, R13, c[0x0][0x208], RZ ;  /* 0x000082000d0d7a24 */ /* 0x000fe200078e02ff */
[----:B------:R-:W-:Y:S01]  /*7700*/  SEL R210, RZ, 0x10, P6 ;  /* 0x00000010ffd27807 */ /* 0x000fe20003000000 */
[----:B-1----:R-:W-:Y:S01]  /*7710*/  IMAD R18, R198, c[0x0][0x1e4], R17 ;  /* 0x00007900c6127a24 */ /* 0x002fe200078e0211 */
[----:B------:R-:W-:Y:S02]  /*7720*/  IADD3 R196, R48, 0x100, RZ ;  /* 0x0000010030c47810 */ /* 0x000fe40007ffe0ff */
[----:B------:R-:W-:Y:S01]  /*7730*/  SHF.R.S32.HI R211, RZ, 0x1f, R208 ;  /* 0x0000001fffd37819 */ /* 0x000fe200000114d0 */
[----:B------:R-:W-:Y:S01]  /*7740*/  IMAD.IADD R19, R15, 0x1, R18 ;  /* 0x000000010f137824 */ /* 0x000fe200078e0212 */
[----:B------:R-:W-:Y:S01]  /*7750*/  SHF.R.S32.HI R144, RZ, 0x1f, R207 ;  /* 0x0000001fff907819 */ /* 0x000fe200000114cf */
[----:B------:R-:W-:Y:S01]  /*7760*/  IMAD.MOV.U32 R18, RZ, RZ, R14 ;  /* 0x000000ffff127224 */ /* 0x000fe200078e000e */
[----:B---3--:R-:W-:-:S03]  /*7770*/  SHF.R.S32.HI R12, RZ, 0x1f, R197 ;  /* 0x0000001fff0c7819 */ /* 0x008fc600000114c5 */
[----:B------:R-:W-:-:S04]  /*7780*/  IMAD.WIDE.U32 R18, R197, c[0x0][0x1f0], R18 ;  /* 0x00007c00c5127a25 */ /* 0x000fc800078e0012 */
[----:B------:R-:W-:Y:S01]  /*7790*/  IMAD R14, R12, c[0x0][0x1f0], RZ ;  /* 0x00007c000c0e7a24 */ /* 0x000fe200078e02ff */
[----:B------:R-:W-:Y:S01]  /*77a0*/  IADD3 R17, P0, R202, R18, RZ ;  /* 0x00000012ca117210 */ /* 0x000fe20007f1e0ff */
[----:B------:R-:W-:Y:S02]  /*77b0*/  IMAD R12, R12, c[0x0][0x218], RZ ;  /* 0x000086000c0c7a24 */ /* 0x000fe400078e02ff */
[----:B------:R-:W-:-:S05]  /*77c0*/  IMAD R14, R197, c[0x0][0x1f4], R14 ;  /* 0x00007d00c50e7a24 */ /* 0x000fca00078e020e */
[----:B------:R-:W-:Y:S01]  /*77d0*/  IADD3.X R14, R193, R19, R14, P0, !PT ;  /* 0x00000013c10e7210 */ /* 0x000fe200007fe40e */
[----:B------:R-:W-:Y:S01]  /*77e0*/  IMAD.WIDE.U32 R18, R198, c[0x0][0x208], RZ ;  /* 0x00008200c6127a25 */ /* 0x000fe200078e00ff */
[----:B------:R-:W-:-:S04]  /*77f0*/  LEA R20, P0, R17, c[0x0][0x1c8], 0x1 ;  /* 0x0000720011147a11 */ /* 0x000fc800078008ff */
[----:B------:R-:W-:Y:S01]  /*7800*/  LEA.HI.X R17, R17, c[0x0][0x1cc], R14, 0x1, P0 ;  /* 0x0000730011117a11 */ /* 0x000fe200000f0c0e */
[----:B--2---:R-:W-:Y:S01]  /*7810*/  SHFL.IDX PT, R22, R20, RZ, 0x181f ;  /* 0x00181fff14167589 */ /* 0x004fe200000e0000 */
[----:B------:R-:W-:Y:S01]  /*7820*/  ISETP.GE.AND P0, PT, R11, 0x1, PT ;  /* 0x000000010b00780c */ /* 0x000fe20003f06270 */
[----:B------:R-:W-:Y:S02]  /*7830*/  IMAD R14, R198, c[0x0][0x20c], R13 ;  /* 0x00008300c60e7a24 */ /* 0x000fe400078e020d */
[----:B------:R-:W1:Y:S01]  /*7840*/  SHFL.IDX PT, R23, R17, RZ, 0x181f ;  /* 0x00181fff11177589 */ /* 0x000e6200000e0000 */
[----:B------:R-:W-:Y:S02]  /*7850*/  IMAD R13, R83, c[0x0][0x210], RZ ;  /* 0x00008400530d7a24 */ /* 0x000fe400078e02ff */
[----:B------:R-:W-:Y:S01]  /*7860*/  IMAD.IADD R15, R19, 0x1, R14 ;  /* 0x00000001130f7824 */ /* 0x000fe200078e020e */
[----:B------:R-:W-:Y:S01]  /*7870*/  SHFL.IDX PT, R16, R20, 0x1, 0x181f ;  /* 0x00381f0014107f89 */ /* 0x000fe200000e0000 */
[----:B------:R-:W-:-:S02]  /*7880*/  IMAD.MOV.U32 R14, RZ, RZ, R18 ;  /* 0x000000ffff0e7224 */ /* 0x000fc400078e0012 */
[----:B------:R-:W-:Y:S01]  /*7890*/  IMAD R13, R190, c[0x0][0x214], R13 ;  /* 0x00008500be0d7a24 */ /* 0x000fe200078e020d */
[----:B------:R-:W2:Y:S01]  /*78a0*/  SHFL.IDX PT, R17, R17, 0x1, 0x181f ;  /* 0x00381f0011117f89 */ /* 0x000ea200000e0000 */
[----:B------:R-:W-:-:S04]  /*78b0*/  IMAD.WIDE.U32 R14, R197, c[0x0][0x218], R14 ;  /* 0x00008600c50e7a25 */ /* 0x000fc800078e000e */
[----:B------:R-:W-:Y:S02]  /*78c0*/  IMAD.IADD R192, R51, 0x1, R13 ;  /* 0x0000000133c07824 */ /* 0x000fe400078e020d */
[----:B------:R-:W-:Y:S02]  /*78d0*/  IMAD R13, R197, c[0x0][0x21c], R12 ;  /* 0x00008700c50d7a24 */ /* 0x000fe400078e020c */
        /* <DEDUP_REMOVED lines=122> */
.L_x_2915:
[----:B------:R-:W-:Y:S01]  /*8080*/  ISETP.LT.AND P0, PT, RZ, c[0x0][0x27c], PT ;  /* 0x00009f00ff007a0c */ /* 0x000fe20003f01270 */
[----:B------:R-:W0:-:S12]  /*8090*/  LDGDEPBAR ;  /* 0x00000000000079af */ /* 0x000e180000000000 */
[----:B------:R-:W-:Y:S05]  /*80a0*/  @P0 BRA `(.L_x_2916) ;  /* 0x0000002000000947 */ /* 0x000fea0003800000 */
[----:B------:R-:W-:-:S04]  /*80b0*/  DEPBAR.LE SB0, 0x3 ;  /* 0x000080c00000791a */ /* 0x000fc80000000000 */
[----:B------:R-:W-:Y:S05]  /*80c0*/  BRA `(.L_x_2917) ;  /* 0x00006ef000007947 */ /* 0x000fea0003800000 */
.L_x_2916:
        /* <DEDUP_REMOVED lines=133> */
.L_x_2920:
[----:B--23--:R-:W-:Y:S05]  /*8920*/  BSYNC B0 ;  /* 0x0000000000007941 */ /* 0x00cfea0003800000 */
.L_x_2919:
        /* <DEDUP_REMOVED lines=117> */
.L_x_2922:
[----:B--2---:R-:W-:Y:S05]  /*9080*/  BSYNC B0 ;  /* 0x0000000000007941 */ /* 0x004fea0003800000 */
.L_x_2921:
        /* <DEDUP_REMOVED lines=109> */
.L_x_2926:
[----:B------:R-:W-:Y:S05]  /*9760*/  BSYNC B0 ;  /* 0x0000000000007941 */ /* 0x000fea0003800000 */
.L_x_2925:
        /* <DEDUP_REMOVED lines=46> */
.L_x_2928:
[----:B------:R-:W-:Y:S05]  /*9a50*/  BSYNC B0 ;  /* 0x0000000000007941 */ /* 0x000fea0003800000 */
.L_x_2927:
        /* <DEDUP_REMOVED lines=46> */
.L_x_2930:
[----:B------:R-:W-:Y:S05]  /*9d40*/  BSYNC B0 ;  /* 0x0000000000007941 */ /* 0x000fea0003800000 */
.L_x_2929:
        /* <DEDUP_REMOVED lines=46> */
.L_x_2932:
[----:B------:R-:W-:Y:S05]  /*a030*/  BSYNC B0 ;  /* 0x0000000000007941 */ /* 0x000fea0003800000 */
.L_x_2931:
        /* <DEDUP_REMOVED lines=46> */
.L_x_2934:
[----:B------:R-:W-:Y:S05]  /*a320*/  BSYNC B0 ;  /* 0x0000000000007941 */ /* 0x000fea0003800000 */
.L_x_2933:
        /* <DEDUP_REMOVED lines=45> */
.L_x_2924:
[----:B------:R-:W-:Y:S05]  /*a600*/  BSYNC B1 ;  /* 0x0000000000017941 */ /* 0x000fea0003800000 */
.L_x_2923:
        /* <DEDUP_REMOVED lines=32> */
[----:B------:R-:W-:Y:S01]  /*a810*/  FMUL.FTZ R42, R10, R37 ;  /* 0x000000250a2a7220 */ /* 0x000fe20000410000 */
[----:B------:R-:W-:Y:S01]  /*a820*/  HADD2.F32 R54, -RZ, R43.H0_H0 ;  /* 0x2000002bff367230 */ /* 0x000fe20000004100 */
[----:B------:R-:W-:-:S02]  /*a830*/  FMUL.FTZ R43, R9, R52 ;  /* 0x00000034092b7220 */ /* 0x000fc40000410000 */
        /* <DEDUP_REMOVED lines=13> */
.L_x_2937:
[----:B------:R-:W-:Y:S05]  /*a910*/  BSYNC B0 ;  /* 0x0000000000007941 */ /* 0x000fea0003800000 */
.L_x_2936:
        /* <DEDUP_REMOVED lines=46> */
.L_x_2939:
[----:B------:R-:W-:Y:S05]  /*ac00*/  BSYNC B0 ;  /* 0x0000000000007941 */ /* 0x000fea0003800000 */
.L_x_2938:
        /* <DEDUP_REMOVED lines=31> */
[----:B------:R-:W-:Y:S01]  /*ae00*/  F2FP.PACK_AB R11, R11, R40 ;  /* 0x000000280b0b723e */ /* 0x000fe200000000ff */
[----:B------:R-:W-:-:S02]  /*ae10*/  FMUL.FTZ R38, R9, R36 ;  /* 0x0000002409267220 */ /* 0x000fc40000410000 */
[C---:B------:R-:W-:Y:S02]  /*ae20*/  FMUL.FTZ R44, R39.reuse, R44 ;  /* 0x0000002c272c7220 */ /* 0x040fe40000410000 */
[----:B------:R-:W-:Y:S02]  /*ae30*/  FMUL.FTZ R29, R8, R29 ;  /* 0x0000001d081d7220 */ /* 0x000fe40000410000 */
[----:B------:R-:W-:Y:S02]  /*ae40*/  FMUL.FTZ R36, R42, R36 ;  /* 0x000000242a247220 */ /* 0x000fe40000410000 */
[-C--:B------:R-:W-:Y:S02]  /*ae50*/  FFMA.FTZ R43, R39, R52.reuse, -R43 ;  /* 0x00000034272b7223 */ /* 0x080fe4000001082b */
[----:B------:R-:W-:Y:S02]  /*ae60*/  FFMA.FTZ R44, R41, R52, R44 ;  /* 0x00000034292c7223 */ /* 0x000fe4000001002c */
[----:B------:R-:W-:-:S02]  /*ae70*/  FFMA.FTZ R32, R8, R37, -R32 ;  /* 0x0000002508207223 */ /* 0x000fc40000010820 */
[----:B------:R-:W-:Y:S01]  /*ae80*/  FFMA.FTZ R29, R10, R37, R29 ;  /* 0x000000250a1d7223 */ /* 0x000fe2000001001d */
[----:B------:R-:W-:Y:S01]  /*ae90*/  F2FP.PACK_AB R8, R44, R43 ;  /* 0x0000002b2c08723e */ /* 0x000fe200000000ff */
[-C--:B------:R-:W-:Y:S02]  /*aea0*/  FFMA.FTZ R38, R42, R33.reuse, -R38 ;  /* 0x000000212a267223 */ /* 0x080fe40000010826 */
[----:B------:R-:W-:Y:S01]  /*aeb0*/  FFMA.FTZ R9, R9, R33, R36 ;  /* 0x0000002109097223 */ /* 0x000fe20000010024 */
[----:B------:R-:W-:-:S04]  /*aec0*/  F2FP.PACK_AB R10, R29, R32 ;  /* 0x000000201d0a723e */ /* 0x000fc800000000ff */
[----:B------:R-:W-:-:S05]  /*aed0*/  F2FP.PACK_AB R9, R9, R38 ;  /* 0x000000260909723e */ /* 0x000fca00000000ff */
[----:B------:R1:W-:Y:S02]  /*aee0*/  STS.128 [R18+0x6000], R8 ;  /* 0x0060000812007388 */ /* 0x0003e40000000c00 */
.L_x_2941:
[----:B------:R-:W-:Y:S05]  /*aef0*/  BSYNC B0 ;  /* 0x0000000000007941 */ /* 0x000fea0003800000 */
.L_x_2940:
        /* <DEDUP_REMOVED lines=46> */
.L_x_2943:
[----:B------:R-:W-:Y:S05]  /*b1e0*/  BSYNC B0 ;  /* 0x0000000000007941 */ /* 0x000fea0003800000 */
.L_x_2942:
        /* <DEDUP_REMOVED lines=46> */
.L_x_2945:
[----:B------:R-:W-:Y:S05]  /*b4d0*/  BSYNC B0 ;  /* 0x0000000000007941 */ /* 0x000fea0003800000 */
.L_x_2944:
        /* <DEDUP_REMOVED lines=46> */
.L_x_2918:
        /* <DEDUP_REMOVED lines=80> */
.L_x_2947:
[----:B--23--:R-:W-:Y:S05]  /*bcc0*/  BSYNC B0 ;  /* 0x0000000000007941 */ /* 0x00cfea0003800000 */
.L_x_2946:
        /* <DEDUP_REMOVED lines=90> */
.L_x_2949:
[----:B--2---:R-:W-:Y:S05]  /*c270*/  BSYNC B0 ;  /* 0x0000000000007941 */ /* 0x004fea0003800000 */
.L_x_2948:
        /* <DEDUP_REMOVED lines=149> */
.L_x_2953:
[----:B------:R-:W-:Y:S05]  /*cbd0*/  BSYNC B0 ;  /* 0x0000000000007941 */ /* 0x000fea0003800000 */
.L_x_2952:
        /* <DEDUP_REMOVED lines=114> */
.L_x_2955:
[----:B------:R-:W-:Y:S05]  /*d300*/  BSYNC B0 ;  /* 0x0000000000007941 */ /* 0x000fea0003800000 */
.L_x_2954:
        /* <DEDUP_REMOVED lines=113> */
.L_x_2951:
[----:B------:R-:W-:Y:S05]  /*da20*/  BSYNC B1 ;  /* 0x0000000000017941 */ /* 0x000fea0003800000 */
.L_x_2950:
        /* <DEDUP_REMOVED lines=111> */
.L_x_2957:
[----:B------:R-:W-:Y:S05]  /*e120*/  BSYNC B0 ;  /* 0x0000000000007941 */ /* 0x000fea0003800000 */
.L_x_2956:
        /* <DEDUP_REMOVED lines=116> */
.L_x_2959:
[----:B------:R-:W-:Y:S05]  /*e870*/  BSYNC B0 ;  /* 0x0000000000007941 */ /* 0x000fea0003800000 */
.L_x_2958:
        /* <DEDUP_REMOVED lines=115> */
.L_x_2935:
[----:B------:R-:W-:Y:S05]  /*efb0*/  BSYNC B2 ;  /* 0x0000000000027941 */ /* 0x000fea0003800000 */
.L_x_2917:
        /* <DEDUP_REMOVED lines=75> */
.L_x_2960:
[----:B------:R-:W-:Y:S01]  /*f470*/  IMAD.MOV.U32 R2, RZ, RZ, 0x40 ;  /* 0x00000040ff027424 */ /* 0x000fe200078e00ff */
[C---:B--23--:R-:W-:Y:S01]  /*f480*/  HMMA.16816.F32 R20, R40.reuse, R16, RZ ;  /* 0x000000102814723c */ /* 0x04cfe200000018ff */
[----:B------:R-:W-:Y:S01]  /*f490*/  IMAD R181, R3, 0x2, R184 ;  /* 0x0000000203b57824 */ /* 0x000fe200078e02b8 */
[----:B------:R-:W-:Y:S01]  /*f4a0*/  LEA.HI R7, R7, R82, RZ, 0x2 ;  /* 0x0000005207077211 */ /* 0x000fe200078f10ff */
[----:B------:R-:W-:Y:S01]  /*f4b0*/  IMAD R180, R3, 0x2, R0 ;  /* 0x0000000203b47824 */ /* 0x000fe200078e0200 */
[----:B------:R-:W-:Y:S01]  /*f4c0*/  SEL R187, R2, 0xffffffc0, !P1 ;  /* 0xffffffc002bb7807 */ /* 0x000fe20004800000 */
[----:B------:R-:W-:Y:S01]  /*f4d0*/  UMOV UR4, 0xffffffc0 ;  /* 0xffffffc000047882 */ /* 0x000fe20000000000 */
[----:B------:R-:W-:Y:S01]  /*f4e0*/  LDSM.16.M88.4 R12, [R181] ;  /* 0x00000000b50c783b */ /* 0x000fe20000000200 */
        /* <DEDUP_REMOVED lines=9> */
[----:B----4-:R-:W-:Y:S01]  /*f580*/  HMMA.16816.F32 R64, R40, R60, RZ ;  /* 0x0000003c2840723c */ /* 0x010fe200000018ff */
[----:B------:R-:W-:Y:S01]  /*f590*/  UISETP.GE.AND UP0, UPT, UR15, 0x3, UPT ;  /* 0x000000030f00788c */ /* 0x000fe2000bf06270 */
[----:B------:R-:W-:Y:S01]  /*f5a0*/  LDSM.16.M88.4 R32, [R5+0xc900] ;  /* 0x00c900000520783b */ /* 0x000fe20000000200 */
[----:B------:R-:W-:-:S02]  /*f5b0*/  IMAD R134, R3, 0x2, R135 ;  /* 0x0000000203867824 */ /* 0x000fc400078e0287 */
[C---:B------:R-:W-:Y:S01]  /*f5c0*/  IMAD.IADD R188, R183.reuse, 0x1, R135 ;  /* 0x00000001b7bc7824 */ /* 0x040fe200078e0287 */
[----:B------:R-:W-:Y:S01]  /*f5d0*/  LDSM.16.M88.4 R28, [R5+0xd100] ;  /* 0x00d10000051c783b */ /* 0x000fe20000000200 */
[----:B------:R-:W-:Y:S01]  /*f5e0*/  IMAD.IADD R143, R183, 0x1, R134 ;  /* 0x00000001b78f7824 */ /* 0x000fe200078e0286 */
[----:B-1----:R-:W-:Y:S01]  /*f5f0*/  HMMA.16816.F32 R56, R40, R52, RZ ;  /* 0x000000342838723c */ /* 0x002fe200000018ff */
[----:B------:R-:W-:Y:S01]  /*f600*/  IMAD R3, R3, 0x2, R188 ;  /* 0x0000000203037824 */ /* 0x000fe200078e02bc */
[----:B------:R-:W0:Y:S01]  /*f610*/  LDGDEPBAR ;  /* 0x00000000000079af */ /* 0x000e220000000000 */
[----:B------:R-:W-:-:S05]  /*f620*/  IMAD.IADD R171, R183, 0x1, R134 ;  /* 0x00000001b7ab7824 */ /* 0x000fca00078e0286 */
        /* <DEDUP_REMOVED lines=80> */
[----:B------:R-:W3:Y:S03]  /*fb30*/  LDSM.16.M88.4 R68, [R185+0x11100] ;  /* 0x01110000b944783b */ /* 0x000ee60000000200 */
        /* <DEDUP_REMOVED lines=17> */
[C---:B------:R-:W-:Y:S01]  /*fc50*/  HMMA.16816.F32 R16, R40.reuse, R34, R16 ;  /* 0x000000222810723c */ /* 0x040fe20000001810 */
[----:B------:R-:W-:Y:S07]  /*fc60*/  LDSM.16.M88.4 R32, [R88+0x11900] ;  /* 0x011900005820783b */ /* 0x000fee0000000200 */
[C---:B------:R-:W-:Y:S08]  /*fc70*/  HMMA.16816.F32 R56, R40.reuse, R68, R56 ;  /* 0x000000442838723c */ /* 0x040ff00000001838 */
[C---:B------:R-:W-:Y:S08]  /*fc80*/  HMMA.16816.F32 R72, R40.reuse, R70, R72 ;  /* 0x000000462848723c */ /* 0x040ff00000001848 */
[C---:B-1----:R-:W-:Y:S01]  /*fc90*/  HMMA.16816.F32 R68, R40.reuse, R24, R48 ;  /* 0x000000182844723c */ /* 0x042fe20000001830 */
[----:B------:R-:W-:Y:S07]  /*fca0*/  LDSM.16.M88.4 R48, [R181+0x8000] ;  /* 0x00800000b530783b */ /* 0x000fee0000000200 */
[----:B------:R-:W-:Y:S01]  /*fcb0*/  HMMA.16816.F32 R44, R40, R26, R44 ;  /* 0x0000001a282c723c */ /* 0x000fe2000000182c */
[----:B------:R-:W1:Y:S07]  /*fcc0*/  LDSM.16.M88.4 R24, [R5+0x10900] ;  /* 0x010900000518783b */ /* 0x000e6e0000000200 */
[C---:B--2---:R-:W-:Y:S08]  /*fcd0*/  HMMA.16816.F32 R64, R36.reuse, R28, R64 ;  /* 0x0000001c2440723c */ /* 0x044ff00000001840 */
[C---:B------:R-:W-:Y:S07]  /*fce0*/  HMMA.16816.F32 R20, R36.reuse, R12, R20 ;  /* 0x0000000c2414723c */ /* 0x040fee0000001814 */
[----:B------:R-:W-:Y:S01]  /*fcf0*/  SHF.R.S32.HI R13, RZ, 0x1f, R80 ;  /* 0x0000001fff0d7819 */ /* 0x000fe20000011450 */
[----:B------:R-:W-:Y:S03]  /*fd00*/  HMMA.16816.F32 R16, R36, R14, R16 ;  /* 0x0000000e2410723c */ /* 0x000fe60000001810 */
[----:B------:R-:W-:-:S04]  /*fd10*/  LEA.HI R13, R13, R80, RZ, 0x3 ;  /* 0x000000500d0d7211 */ /* 0x000fc800078f18ff */
[----:B------:R-:W-:Y:S01]  /*fd20*/  LOP3.LUT R15, R6, 0xffffffe0, RZ, 0xc0, !PT ;  /* 0xffffffe0060f7812 */ /* 0x000fe200078ec0ff */
[----:B------:R-:W-:Y:S01]  /*fd30*/  HMMA.16816.F32 R56, R36, R8, R56 ;  /* 0x000000082438723c */ /* 0x000fe20000001838 */
[----:B------:R-:W-:-:S03]  /*fd40*/  LOP3.LUT R29, R13, 0xffffff8, RZ, 0xc0, !PT ;  /* 0x0ffffff80d1d7812 */ /* 0x000fc600078ec0ff */
[C---:B------:R-:W-:Y:S02]  /*fd50*/  IMAD.IADD R6, R82.reuse, 0x1, -R15 ;  /* 0x0000000152067824 */ /* 0x040fe400078e0a0f */
[----:B------:R-:W-:Y:S01]  /*fd60*/  IMAD.IADD R82, R82, 0x1, -R7 ;  /* 0x0000000152527824 */ /* 0x000fe200078e0a07 */
[----:B------:R-:W-:Y:S01]  /*fd70*/  LDSM.16.M88.4 R12, [R5+0x11900] ;  /* 0x01190000050c783b */ /* 0x000fe20000000200 */
[----:B------:R-:W-:Y:S01]  /*fd80*/  HMMA.16816.F32 R72, R36, R10, R72 ;  /* 0x0000000a2448723c */ /* 0x000fe20000001848 */
[----:B------:R-:W-:Y:S01]  /*fd90*/  SHF.R.S32.HI R7, RZ, 0x1f, R6 ;  /* 0x0000001fff077819 */ /* 0x000fe20000011406 */
[----:B------:R-:W-:Y:S01]  /*fda0*/  IMAD.IADD R80, R80, 0x1, -R29 ;  /* 0x0000000150507824 */ /* 0x000fe200078e0a1d */
[----:B------:R2:W3:Y:S01]  /*fdb0*/  LDSM.16.M88.4 R8, [R5+0x11100] ;  /* 0x011100000508783b */ /* 0x0004e20000000200 */
[----:B------:R-:W-:Y:S02]  /*fdc0*/  LEA.HI R213, R82, R82, RZ, 0x1 ;  /* 0x0000005252d57211 */ /* 0x000fe400078f08ff */
[----:B------:R-:W-:-:S02]  /*fdd0*/  LEA.HI R7, R7, R6, RZ, 0x2 ;  /* 0x0000000607077211 */ /* 0x000fc400078f10ff */
[----:B-1----:R-:W-:Y:S01]  /*fde0*/  HMMA.16816.F32 R64, R48, R24, R64 ;  /* 0x000000183040723c */ /* 0x002fe20000001840 */
[----:B------:R-:W-:-:S05]  /*fdf0*/  LOP3.LUT R213, R213, 0x1ffffffe, RZ, 0xc0, !PT ;  /* 0x1ffffffed5d57812 */ /* 0x000fca00078ec0ff */
[----:B------:R-:W-:Y:S01]  /*fe00*/  IMAD.IADD R213, R82, 0x1, -R213 ;  /* 0x0000000152d57824 */ /* 0x000fe200078e0ad5 */
[C---:B------:R-:W-:Y:S01]  /*fe10*/  LEA.HI.SX32 R25, R7.reuse, UR13, 0x1e ;  /* 0x0000000d07197c11 */ /* 0x040fe2000f8ff2ff */
[----:B------:R-:W-:Y:S01]  /*fe20*/  HMMA.16816.F32 R60, R36, R30, R60 ;  /* 0x0000001e243c723c */ /* 0x000fe2000000183c */
[----:B------:R-:W-:Y:S01]  /*fe30*/  LDSM.16.M88.4 R28, [R180+0x8000] ;  /* 0x00800000b41c783b */ /* 0x000fe20000000200 */
[----:B------:R-:W-:Y:S02]  /*fe40*/  LOP3.LUT R7, R7, 0x7ffffffc, RZ, 0xc0, !PT ;  /* 0x7ffffffc07077812 */ /* 0x000fe400078ec0ff */
[----:B------:R-:W-:-:S03]  /*fe50*/  IMAD R80, R80, 0x10, R25 ;  /* 0x0000001050507824 */ /* 0x000fc600078e0219 */
[----:B------:R-:W-:Y:S01]  /*fe60*/  IMAD.IADD R7, R6, 0x1, -R7 ;  /* 0x0000000106077824 */ /* 0x000fe200078e0a07 */
[C---:B------:R-:W-:Y:S01]  /*fe70*/  HMMA.16816.F32 R68, R36.reuse, R32, R68 ;  /* 0x000000202444723c */ /* 0x040fe20000001844 */
[----:B------:R-:W-:Y:S02]  /*fe80*/  IMAD R213, R213, 0x8, R80 ;  /* 0x00000008d5d57824 */ /* 0x000fe400078e0250 */
[----:B------:R-:W-:Y:S02]  /*fe90*/  IMAD.SHL.U32 R214, R7, 0x2, RZ ;  /* 0x0000000207d67824 */ /* 0x000fe400078e00ff */
[----:B--2---:R-:W-:Y:S01]  /*fea0*/  @P0 IMAD.HI.U32 R5, R213, c[0x0][0x2c8], RZ ;  /* 0x0000b200d5050a27 */ /* 0x004fe200078e00ff */
[----:B------:R-:W-:Y:S02]  /*feb0*/  PLOP3.LUT P0, PT, PT, PT, UP2, 0x80, 0x0 ;  /* 0x000000000000781c */ /* 0x000fe40003f0f028 */
[----:B------:R-:W-:Y:S01]  /*fec0*/  HMMA.16816.F32 R44, R36, R34, R44 ;  /* 0x00000022242c723c */ /* 0x000fe2000000182c */
[----:B------:R-:W1:Y:S01]  /*fed0*/  LDSM.16.M88.4 R32, [R2+0x10100] ;  /* 0x010100000220783b */ /* 0x000e620000000200 */
[----:B------:R-:W-:-:S06]  /*fee0*/  IMAD.MOV.U32 R0, RZ, RZ, R213 ;  /* 0x000000ffff007224 */ /* 0x000fcc00078e00d5 */
[----:B------:R-:W-:Y:S03]  /*fef0*/  HMMA.16816.F32 R20, R48, R52, R20 ;  /* 0x000000343014723c */ /* 0x000fe60000001814 */
[----:B------:R-:W-:Y:S01]  /*ff00*/  @P0 SHF.R.U32.HI R0, RZ, c[0x0][0x2cc], R5 ;  /* 0x0000b300ff000a19 */ /* 0x000fe20000011605 */
[----:B------:R-:W-:-:S04]  /*ff10*/  IMAD.U32 R5, RZ, RZ, UR4 ;  /* 0x00000004ff057e24 */ /* 0x000fc8000f8e00ff */
[----:B---3--:R-:W-:Y:S01]  /*ff20*/  HMMA.16816.F32 R56, R48, R8, R56 ;  /* 0x000000083038723c */ /* 0x008fe20000001838 */
[----:B------:R-:W-:-:S04]  /*ff30*/  IADD3 R5, -R214, UR9, R5 ;  /* 0x00000009d6057c10 */ /* 0x000fc8000fffe105 */
[----:B------:R-:W-:-:S03]  /*ff40*/  IADD3 R5, R5, -UR12, RZ ;  /* 0x8000000c05057c10 */ /* 0x000fc6000fffe0ff */
[C---:B------:R-:W-:Y:S01]  /*ff50*/  HMMA.16816.F32 R72, R48.reuse, R10, R72 ;  /* 0x0000000a3048723c */ /* 0x040fe20000001848 */
[----:B------:R-:W-:Y:S07]  /*ff60*/  LDSM.16.M88.4 R8, [R2+0x10900] ;  /* 0x010900000208783b */ /* 0x000fee0000000200 */
[C---:B------:R-:W-:Y:S08]  /*ff70*/  HMMA.16816.F32 R16, R48.reuse, R54, R16 ;  /* 0x000000363010723c */ /* 0x040ff00000001810 */
[C---:B------:R-:W-:Y:S01]  /*ff80*/  HMMA.16816.F32 R68, R48.reuse, R12, R68 ;  /* 0x0000000c3044723c */ /* 0x040fe20000001844 */
[----:B------:R-:W2:Y:S04]  /*ff90*/  SHFL.IDX PT, R12, R0, RZ, 0x1c1f ;  /* 0x001c1fff000c7589 */ /* 0x000ea800000e0000 */
[----:B------:R-:W3:Y:S03]  /*ffa0*/  SHFL.IDX PT, R0, R0, 0x1, 0x1c1f ;  /* 0x003c1f0000007f89 */ /* 0x000ee600000e0000 */
[----:B------:R-:W-:Y:S01]  /*ffb0*/  HMMA.16816.F32 R60, R48, R26, R60 ;  /* 0x0000001a303c723c */ /* 0x000fe2000000183c */
[----:B------:R-:W4:Y:S07]  /*ffc0*/  LDSM.16.M88.4 R24, [R2+0x11100] ;  /* 0x011100000218783b */ /* 0x000f2e0000000200 */
[C---:B-1----:R-:W-:Y:S07]  /*ffd0*/  HMMA.16816.F32 R20, R28.reuse, R32, R20 ;  /* 0x000000201c14723c */ /* 0x042fee0000001814 */
[----:B------:R-:W-:Y:S01]  /*ffe0*/  IADD3 R33, -R214, UR18, RZ ;  /* 0x00000012d6217c10 */ /* 0x000fe2000fffe1ff */
[----:B------:R-:W-:Y:S01]  /*fff0*/  HMMA.16816.F32 R16, R28, R34, R16 ;  /* 0x000000221c10723c */ /* 0x000fe20000001810 */
[----:B--2---:R-:W-:-:S02]  /*10000*/  IMAD.IADD R12, R5, 0x1, R12 ;  /* 0x00000001050c7824 */ /* 0x004fc400078e020c */
[----:B---3--:R-:W-:-:S03]  /*10010*/  IMAD.IADD R0, R5, 0x1, R0 ;  /* 0x0000000105007824 */ /* 0x008fc600078e0200 */
[----:B------:R-:W-:Y:S02]  /*10020*/  IMNMX R7, R33, R12, PT ;  /* 0x0000000c21077217 */ /* 0x000fe40003800200 */
[----:B------:R-:W-:Y:S01]  /*10030*/  HMMA.16816.F32 R44, R48, R14, R44 ;  /* 0x0000000e302c723c */ /* 0x000fe2000000182c */
[----:B------:R-:W1:Y:S01]  /*10040*/  LDSM.16.M88.4 R12, [R2+0x11900] ;  /* 0x01190000020c783b */ /* 0x000e620000000200 */
[----:B------:R-:W-:Y:S01]  /*10050*/  ISETP.GT.AND P0, PT, R7, RZ, PT ;  /* 0x000000ff0700720c */ /* 0x000fe20003f04270 */
[----:B------:R-:W-:-:S04]  /*10060*/  DEPBAR.LE SB0, 0x2 ;  /* 0x000080800000791a */ /* 0x000fc80000000000 */
[----:B------:R-:W-:Y:S01]  /*10070*/  IMNMX R33, R33, R0, PT ;  /* 0x0000000021217217 */ /* 0x000fe20003800200 */
[----:B------:R-:W-:Y:S01]  /*10080*/  HMMA.16816.F32 R64, R28, R8, R64 ;  /* 0x000000081c40723c */ /* 0x000fe20000001840 */
[----:B------:R-:W-:Y:S01]  /*10090*/  FSEL R32, R20, -INF , P0 ;  /* 0xff80000014207808 */ /* 0x000fe20000000000 */
[----:B------:R-:W-:Y:S01]  /*100a0*/  BAR.SYNC.DEFER_BLOCKING 0x0 ;  /* 0x0000000000007b1d */ /* 0x000fe20000010000 */
[----:B------:R-:W-:-:S04]  /*100b0*/  ISETP.GT.AND P0, PT, R7, 0x1, PT ;  /* 0x000000010700780c */ /* 0x000fc80003f04270 */
[----:B------:R-:W-:Y:S01]  /*100c0*/  FSEL R21, R21, -INF , P0 ;  /* 0xff80000015157808 */ /* 0x000fe20000000000 */
[----:B------:R-:W-:Y:S01]  /*100d0*/  HMMA.16816.F32 R60, R28, R10, R60 ;  /* 0x0000000a1c3c723c */ /* 0x000fe2000000183c */
[----:B------:R-:W-:-:S04]  /*100e0*/  ISETP.GT.AND P0, PT, R7, 0x8, PT ;  /* 0x000000080700780c */ /* 0x000fc80003f04270 */
[----:B------:R-:W-:Y:S02]  /*100f0*/  FSEL R34, R16, -INF , P0 ;  /* 0xff80000010227808 */ /* 0x000fe40000000000 */
[----:B------:R-:W-:Y:S01]  /*10100*/  ISETP.GT.AND P0, PT, R7, 0x9, PT ;  /* 0x000000090700780c */ /* 0x000fe20003f04270 */
[C---:B----4-:R-:W-:Y:S07]  /*10110*/  HMMA.16816.F32 R56, R28.reuse, R24, R56 ;  /* 0x000000181c38723c */ /* 0x050fee0000001838 */
[----:B------:R-:W-:Y:S01]  /*10120*/  FSEL R24, R17, -INF , P0 ;  /* 0xff80000011187808 */ /* 0x000fe20000000000 */
[C---:B------:R-:W-:Y:S01]  /*10130*/  HMMA.16816.F32 R72, R28.reuse, R26, R72 ;  /* 0x0000001a1c48723c */ /* 0x040fe20000001848 */
[C---:B------:R-:W-:Y:S01]  /*10140*/  ISETP.GT.AND P0, PT, R7.reuse, 0x10, PT ;  /* 0x000000100700780c */ /* 0x040fe20003f04270 */
[----:B------:R-:W-:Y:S03]  /*10150*/  LDSM.16.MT88.4 R112, [R134+0x100] ;  /* 0x000100008670783b */ /* 0x000fe60000004200 */
[----:B------:R-:W-:Y:S01]  /*10160*/  FSEL R16, R64, -INF , P0 ;  /* 0xff80000040107808 */ /* 0x000fe20000000000 */
[----:B------:R-:W-:Y:S01]  /*10170*/  LDSM.16.MT88.4 R40, [R135+0x2100] ;  /* 0x002100008728783b */ /* 0x000fe20000004200 */
[----:B------:R-:W-:Y:S01]  /*10180*/  ISETP.GT.AND P0, PT, R7, 0x11, PT ;  /* 0x000000110700780c */ /* 0x000fe20003f04270 */
[----:B-1----:R-:W-:Y:S02]  /*10190*/  HMMA.16816.F32 R68, R28, R12, R68 ;  /* 0x0000000c1c44723c */ /* 0x002fe40000001844 */
[----:B------:R-:W-:Y:S01]  /*101a0*/  LDSM.16.MT88.4 R104, [R188+0x100] ;  /* 0x00010000bc68783b */ /* 0x000fe20000004200 */
[----:B------:R-:W-:-:S02]  /*101b0*/  FSEL R20, R65, -INF , P0 ;  /* 0xff80000041147808 */ /* 0x000fc40000000000 */
[C---:B------:R-:W-:Y:S01]  /*101c0*/  ISETP.GT.AND P0, PT, R7.reuse, 0x18, PT ;  /* 0x000000180700780c */ /* 0x040fe20003f04270 */
[----:B------:R-:W-:Y:S03]  /*101d0*/  LDSM.16.MT88.4 R48, [R188+0x2100] ;  /* 0x00210000bc30783b */ /* 0x000fe60000004200 */
[----:B------:R-:W-:Y:S01]  /*101e0*/  FSEL R60, R60, -INF , P0 ;  /* 0xff8000003c3c7808 */ /* 0x000fe20000000000 */
[----:B------:R-:W-:Y:S01]  /*101f0*/  HMMA.16816.F32 R44, R28, R14, R44 ;  /* 0x0000000e1c2c723c */ /* 0x000fe2000000182c */
[----:B------:R-:W-:Y:S01]  /*10200*/  ISETP.GT.AND P0, PT, R7, 0x19, PT ;  /* 0x000000190700780c */ /* 0x000fe20003f04270 */
[----:B------:R-:W-:Y:S03]  /*10210*/  LDSM.16.MT88.4 R80, [R188+0x4100] ;  /* 0x00410000bc50783b */ /* 0x000fe60000004200 */
[----:B------:R-:W-:Y:S01]  /*10220*/  FSEL R6, R61, -INF , P0 ;  /* 0xff8000003d067808 */ /* 0x000fe20000000000 */
[----:B------:R-:W-:Y:S01]  /*10230*/  LDSM.16.MT88.4 R124, [R135+0x100] ;  /* 0x00010000877c783b */ /* 0x000fe20000004200 */
[----:B------:R-:W-:-:S03]  /*10240*/  ISETP.GT.AND P0, PT, R7, 0x20, PT ;  /* 0x000000200700780c */ /* 0x000fc60003f04270 */
[----:B------:R-:W-:Y:S01]  /*10250*/  LDSM.16.MT88.4 R120, [R3+0x100] ;  /* 0x000100000378783b */ /* 0x000fe20000004200 */
[----:B------:R-:W-:Y:S02]  /*10260*/  FSEL R162, R56, -INF , P0 ;  /* 0xff80000038a27808 */ /* 0x000fe40000000000 */
[----:B------:R-:W-:Y:S01]  /*10270*/  ISETP.GT.AND P0, PT, R7, 0x21, PT ;  /* 0x000000210700780c */ /* 0x000fe20003f04270 */
[----:B------:R-:W-:Y:S03]  /*10280*/  LDSM.16.MT88.4 R88, [R134+0x4100] ;  /* 0x004100008658783b */ /* 0x000fe60000004200 */
[----:B------:R-:W-:Y:S01]  /*10290*/  FSEL R220, R57, -INF , P0 ;  /* 0xff80000039dc7808 */ /* 0x000fe20000000000 */
[----:B------:R-:W-:Y:S01]  /*102a0*/  LDSM.16.MT88.4 R136, [R188+0x2900] ;  /* 0x00290000bc88783b */ /* 0x000fe20000004200 */
[----:B------:R-:W-:-:S03]  /*102b0*/  ISETP.GT.AND P0, PT, R7, 0x28, PT ;  /* 0x000000280700780c */ /* 0x000fc60003f04270 */
[----:B------:R-:W-:Y:S01]  /*102c0*/  LDSM.16.MT88.4 R28, [R135+0x900] ;  /* 0x00090000871c783b */ /* 0x000fe20000004200 */
[----:B------:R-:W-:Y:S02]  /*102d0*/  FSEL R218, R72, -INF , P0 ;  /* 0xff80000048da7808 */ /* 0x000fe40000000000 */
[----:B------:R-:W-:-:S04]  /*102e0*/  ISETP.GT.AND P0, PT, R7, 0x29, PT ;  /* 0x000000290700780c */ /* 0x000fc80003f04270 */
[----:B------:R-:W-:Y:S02]  /*102f0*/  FSEL R164, R73, -INF , P0 ;  /* 0xff80000049a47808 */ /* 0x000fe40000000000 */
[----:B------:R-:W-:-:S04]  /*10300*/  ISETP.GT.AND P0, PT, R7, 0x30, PT ;  /* 0x000000300700780c */ /* 0x000fc80003f04270 */
[----:B------:R-:W-:Y:S02]  /*10310*/  FSEL R186, R68, -INF , P0 ;  /* 0xff80000044ba7808 */ /* 0x000fe40000000000 */
[----:B------:R-:W-:-:S04]  /*10320*/  ISETP.GT.AND P0, PT, R7, 0x31, PT ;  /* 0x000000310700780c */ /* 0x000fc80003f04270 */
[----:B------:R-:W-:Y:S02]  /*10330*/  FSEL R178, R69, -INF , P0 ;  /* 0xff80000045b27808 */ /* 0x000fe40000000000 */
[----:B------:R-:W-:-:S04]  /*10340*/  ISETP.GT.AND P0, PT, R7, 0x38, PT ;  /* 0x000000380700780c */ /* 0x000fc80003f04270 */
[----:B------:R-:W-:Y:S02]  /*10350*/  FSEL R176, R44, -INF , P0 ;  /* 0xff8000002cb07808 */ /* 0x000fe40000000000 */
[----:B------:R-:W-:Y:S02]  /*10360*/  ISETP.GT.AND P0, PT, R7, 0x39, PT ;  /* 0x000000390700780c */ /* 0x000fe40003f04270 */
[----:B------:R-:W-:Y:S02]  /*10370*/  FMNMX.FTZ R7, R32, R21, !PT ;  /* 0x0000001520077209 */ /* 0x000fe40007810000 */
[----:B------:R-:W-:Y:S02]  /*10380*/  FSEL R174, R45, -INF , P0 ;  /* 0xff8000002dae7808 */ /* 0x000fe40000000000 */
[----:B------:R-:W-:Y:S02]  /*10390*/  ISETP.GT.AND P0, PT, R33, RZ, PT ;  /* 0x000000ff2100720c */ /* 0x000fe40003f04270 */
[----:B------:R-:W-:-:S02]  /*103a0*/  FMNMX.FTZ R7, R34, R7, !PT ;  /* 0x0000000722077209 */ /* 0x000fc40007810000 */
[----:B------:R-:W-:Y:S02]  /*103b0*/  FSEL R5, R22, -INF , P0 ;  /* 0xff80000016057808 */ /* 0x000fe40000000000 */
[----:B------:R-:W-:Y:S02]  /*103c0*/  ISETP.GT.AND P0, PT, R33, 0x1, PT ;  /* 0x000000012100780c */ /* 0x000fe40003f04270 */
[----:B------:R-:W-:Y:S02]  /*103d0*/  FMNMX.FTZ R7, R24, R7, !PT ;  /* 0x0000000718077209 */ /* 0x000fe40007810000 */
[----:B------:R-:W-:Y:S02]  /*103e0*/  FSEL R26, R23, -INF , P0 ;  /* 0xff800000171a7808 */ /* 0x000fe40000000000 */
[----:B------:R-:W-:Y:S02]  /*103f0*/  ISETP.GT.AND P0, PT, R33, 0x8, PT ;  /* 0x000000082100780c */ /* 0x000fe40003f04270 */
        /* <DEDUP_REMOVED lines=10> */
[----:B------:R-:W-:Y:S02]  /*104a0*/  FMNMX.FTZ R7, R6, R7, !PT ;  /* 0x0000000706077209 */ /* 0x000fe40007810000 */
[----:B------:R-:W-:Y:S02]  /*104b0*/  FSEL R12, R67, -INF , P0 ;  /* 0xff800000430c7808 */ /* 0x000fe40000000000 */
[----:B------:R-:W-:Y:S01]  /*104c0*/  FMNMX.FTZ R9, R22, R9, !PT ;  /* 0x0000000916097209 */ /* 0x000fe20007810000 */
[----:B------:R-:W-:Y:S01]  /*104d0*/  LDSM.16.MT88.4 R64, [R143+0x2100] ;  /* 0x002100008f40783b */ /* 0x000fe20000004200 */
[----:B------:R-:W-:-:S02]  /*104e0*/  ISETP.GT.AND P0, PT, R33, 0x18, PT ;  /* 0x000000182100780c */ /* 0x000fc40003f04270 */
[----:B------:R-:W-:Y:S02]  /*104f0*/  FMNMX.FTZ R7, R162, R7, !PT ;  /* 0x00000007a2077209 */ /* 0x000fe40007810000 */
[----:B------:R-:W-:Y:S02]  /*10500*/  FMNMX.FTZ R9, R18, R9, !PT ;  /* 0x0000000912097209 */ /* 0x000fe40007810000 */
[----:B------:R-:W-:Y:S02]  /*10510*/  FSEL R10, R62, -INF , P0 ;  /* 0xff8000003e0a7808 */ /* 0x000fe40000000000 */
[----:B------:R-:W-:Y:S02]  /*10520*/  FMNMX.FTZ R7, R220, R7, !PT ;  /* 0x00000007dc077209 */ /* 0x000fe40007810000 */
[----:B------:R-:W-:Y:S02]  /*10530*/  ISETP.GT.AND P0, PT, R33, 0x19, PT ;  /* 0x000000192100780c */ /* 0x000fe40003f04270 */
[----:B------:R-:W-:-:S02]  /*10540*/  FMNMX.FTZ R9, R14, R9, !PT ;  /* 0x000000090e097209 */ /* 0x000fc40007810000 */
[----:B------:R-:W-:Y:S02]  /*10550*/  FMNMX.FTZ R7, R218, R7, !PT ;  /* 0x00000007da077209 */ /* 0x000fe40007810000 */
[----:B------:R-:W-:Y:S02]  /*10560*/  FSEL R8, R63, -INF , P0 ;  /* 0xff8000003f087808 */ /* 0x000fe40000000000 */
[----:B------:R-:W-:Y:S02]  /*10570*/  ISETP.GT.AND P0, PT, R33, 0x20, PT ;  /* 0x000000202100780c */ /* 0x000fe40003f04270 */
[----:B------:R-:W-:Y:S02]  /*10580*/  FMNMX.FTZ R9, R12, R9, !PT ;  /* 0x000000090c097209 */ /* 0x000fe40007810000 */
[----:B------:R-:W-:Y:S02]  /*10590*/  FMNMX.FTZ R7, R164, R7, !PT ;  /* 0x00000007a4077209 */ /* 0x000fe40007810000 */
[----:B------:R-:W-:-:S02]  /*105a0*/  FSEL R216, R58, -INF , P0 ;  /* 0xff8000003ad87808 */ /* 0x000fc40000000000 */
        /* <DEDUP_REMOVED lines=15> */
[C---:B------:R-:W-:Y:S01]  /*106a0*/  ISETP.GT.AND P0, PT, R33.reuse, 0x30, PT ;  /* 0x000000302100780c */ /* 0x040fe20003f04270 */
[----:B------:R-:W-:Y:S01]  /*106b0*/  LDSM.16.MT88.4 R72, [R135+0x4100] ;  /* 0x004100008748783b */ /* 0x000fe20000004200 */
[----:B------:R-:W-:Y:S02]  /*106c0*/  FMNMX.FTZ R9, R206, R7, !PT ;  /* 0x00000007ce097209 */ /* 0x000fe40007810000 */
[----:B------:R-:W-:Y:S01]  /*106d0*/  FSEL R172, R70, -INF , P0 ;  /* 0xff80000046ac7808 */ /* 0x000fe20000000000 */
[----:B------:R-:W1:Y:S01]  /*106e0*/  SHFL.BFLY PT, R7, R0, 0x2, 0x1f ;  /* 0x0c401f0000077f89 */ /* 0x000e6200000e0000 */
[----:B------:R-:W-:-:S02]  /*106f0*/  ISETP.GT.AND P0, PT, R33, 0x31, PT ;  /* 0x000000312100780c */ /* 0x000fc40003f04270 */
[----:B------:R-:W-:Y:S02]  /*10700*/  FMNMX.FTZ R9, R170, R9, !PT ;  /* 0x00000009aa097209 */ /* 0x000fe40007810000 */
[----:B------:R-:W-:Y:S02]  /*10710*/  FSEL R142, R71, -INF , P0 ;  /* 0xff800000478e7808 */ /* 0x000fe40000000000 */
[C---:B------:R-:W-:Y:S02]  /*10720*/  ISETP.GT.AND P0, PT, R33.reuse, 0x38, PT ;  /* 0x000000382100780c */ /* 0x040fe40003f04270 */
[----:B------:R-:W-:Y:S02]  /*10730*/  FMNMX.FTZ R9, R172, R9, !PT ;  /* 0x00000009ac097209 */ /* 0x000fe40007810000 */
[----:B------:R-:W-:Y:S02]  /*10740*/  FSEL R140, R46, -INF , P0 ;  /* 0xff8000002e8c7808 */ /* 0x000fe40000000000 */
[----:B------:R-:W-:-:S02]  /*10750*/  ISETP.GT.AND P0, PT, R33, 0x39, PT ;  /* 0x000000392100780c */ /* 0x000fc40003f04270 */
[----:B------:R-:W-:Y:S02]  /*10760*/  FMNMX.FTZ R9, R142, R9, !PT ;  /* 0x000000098e097209 */ /* 0x000fe40007810000 */
[----:B------:R-:W-:Y:S02]  /*10770*/  FSEL R166, R47, -INF , P0 ;  /* 0xff8000002fa67808 */ /* 0x000fe40000000000 */
[----:B------:R-:W-:-:S04]  /*10780*/  FMNMX.FTZ R9, R140, R9, !PT ;  /* 0x000000098c097209 */ /* 0x000fc80007810000 */
[----:B------:R-:W-:Y:S02]  /*10790*/  FMNMX.FTZ R9, R166, R9, !PT ;  /* 0x00000009a6097209 */ /* 0x000fe40007810000 */
[----:B-1----:R-:W-:-:S03]  /*107a0*/  FMNMX.FTZ R11, R0, R7, !PT ;  /* 0x00000007000b7209 */ /* 0x002fc60007810000 */
[----:B------:R-:W1:Y:S04]  /*107b0*/  SHFL.BFLY PT, R0, R9, 0x2, 0x1f ;  /* 0x0c401f0009007f89 */ /* 0x000e6800000e0000 */
[----:B------:R-:W2:Y:S01]  /*107c0*/  SHFL.BFLY PT, R2, R11, 0x1, 0x1f ;  /* 0x0c201f000b027f89 */ /* 0x000ea200000e0000 */
[----:B-1----:R-:W-:Y:S02]  /*107d0*/  FMNMX.FTZ R7, R9, R0, !PT ;  /* 0x0000000009077209 */ /* 0x002fe40007810000 */
[----:B--2---:R-:W-:-:S03]  /*107e0*/  FMNMX.FTZ R2, R11, R2, !PT ;  /* 0x000000020b027209 */ /* 0x004fc60007810000 */
        /* <DEDUP_REMOVED lines=11> */
[----:B-1----:R-:W-:Y:S01]  /*108a0*/  FMNMX.FTZ R0, R7, R0, !PT ;  /* 0x0000000007007209 */ /* 0x002fe20007810000 */
[----:B------:R-:W-:-:S02]  /*108b0*/  FFMA.FTZ R154, R16, c[0x0][0x2d0], -R141 ;  /* 0x0000b400109a7a23 */ /* 0x000fc4000001088d */
[--C-:B------:R-:W-:Y:S01]  /*108c0*/  FFMA.FTZ R147, R20, c[0x0][0x2d0], -R141.reuse ;  /* 0x0000b40014937a23 */ /* 0x100fe2000001088d */
[C---:B------:R-:W-:Y:S01]  /*108d0*/  FSETP.NEU.FTZ.AND P0, PT, R0.reuse, -INF , PT ;  /* 0xff8000000000780b */ /* 0x040fe20003f1d000 */
[----:B------:R-:W-:Y:S01]  /*108e0*/  FMUL.FTZ R161, R0, c[0x0][0x2d0] ;  /* 0x0000b40000a17a20 */ /* 0x000fe20000410000 */
[----:B------:R-:W1:Y:S01]  /*108f0*/  MUFU.EX2 R151, R151 ;  /* 0x0000009700977308 */ /* 0x000e620000000800 */
        /* <DEDUP_REMOVED lines=9> */
[----:B------:R2:W3:Y:S01]  /*10990*/  LDSM.16.MT88.4 R4, [R3+0x4100] ;  /* 0x004100000304783b */ /* 0x0004e20000004200 */
[--C-:B------:R-:W-:Y:S02]  /*109a0*/  FFMA.FTZ R153, R22, c[0x0][0x2d0], -R161.reuse ;  /* 0x0000b40016997a23 */ /* 0x100fe400000108a1 */
[--C-:B------:R-:W-:Y:S01]  /*109b0*/  FFMA.FTZ R150, R18, c[0x0][0x2d0], -R161.reuse ;  /* 0x0000b40012967a23 */ /* 0x100fe200000108a1 */
[----:B------:R-:W4:Y:S01]  /*109c0*/  MUFU.EX2 R149, R149 ;  /* 0x0000009500957308 */ /* 0x000f220000000800 */
[--C-:B------:R-:W-:Y:S01]  /*109d0*/  FFMA.FTZ R146, R10, c[0x0][0x2d0], -R161.reuse ;  /* 0x0000b4000a927a23 */ /* 0x100fe200000108a1 */
[----:B------:R-:W-:Y:S01]  /*109e0*/  LDSM.16.MT88.4 R16, [R135+0x2900] ;  /* 0x002900008710783b */ /* 0x000fe20000004200 */
[----:B-1----:R-:W-:Y:S01]  /*109f0*/  F2FP.PACK_AB R96, R151, R158 ;  /* 0x0000009e9760723e */ /* 0x002fe200000000ff */
[--C-:B------:R-:W-:Y:S02]  /*10a00*/  FFMA.FTZ R152, R14, c[0x0][0x2d0], -R161.reuse ;  /* 0x0000b4000e987a23 */ /* 0x100fe400000108a1 */
[----:B------:R-:W-:Y:S01]  /*10a10*/  FFMA.FTZ R145, R12, c[0x0][0x2d0], -R161 ;  /* 0x0000b4000c917a23 */ /* 0x000fe200000108a1 */
[----:B------:R-:W-:Y:S01]  /*10a20*/  LDSM.16.MT88.4 R20, [R188+0x900] ;  /* 0x00090000bc14783b */ /* 0x000fe20000004200 */
[----:B------:R-:W-:Y:S01]  /*10a30*/  MUFU.EX2 R160, R160 ;  /* 0x000000a000a07308 */ /* 0x000fe20000000800 */
[----:B------:R-:W-:-:S02]  /*10a40*/  FFMA.FTZ R164, R164, c[0x0][0x2d0], -R141 ;  /* 0x0000b400a4a47a23 */ /* 0x000fc4000001088d */
[----:B------:R-:W-:Y:S01]  /*10a50*/  LDSM.16.MT88.4 R12, [R134+0x2900] ;  /* 0x00290000860c783b */ /* 0x000fe20000004200 */
[--C-:B------:R-:W-:Y:S02]  /*10a60*/  FFMA.FTZ R163, R216, c[0x0][0x2d0], -R161.reuse ;  /* 0x0000b400d8a37a23 */ /* 0x100fe400000108a1 */
[--C-:B------:R-:W-:Y:S01]  /*10a70*/  FFMA.FTZ R168, R168, c[0x0][0x2d0], -R161.reuse ;  /* 0x0000b400a8a87a23 */ /* 0x100fe200000108a1 */
[----:B------:R-:W-:Y:S01]  /*10a80*/  LDSM.16.MT88.4 R24, [R143+0x900] ;  /* 0x000900008f18783b */ /* 0x000fe20000004200 */
[----:B------:R-:W1:Y:S01]  /*10a90*/  MUFU.EX2 R155, R155 ;  /* 0x0000009b009b7308 */ /* 0x000e620000000800 */
[----:B----4-:R-:W-:Y:S01]  /*10aa0*/  F2FP.PACK_AB R98, R149, R156 ;  /* 0x0000009c9562723e */ /* 0x010fe200000000ff */
[--C-:B------:R-:W-:Y:S02]  /*10ab0*/  FFMA.FTZ R165, R206, c[0x0][0x2d0], -R161.reuse ;  /* 0x0000b400cea57a23 */ /* 0x100fe400000108a1 */
[--C-:B--2---:R-:W-:Y:S02]  /*10ac0*/  FFMA.FTZ R3, R8, c[0x0][0x2d0], -R161.reuse ;  /* 0x0000b40008037a23 */ /* 0x104fe400000108a1 */
[----:B------:R-:W2:Y:S01]  /*10ad0*/  LDSM.16.MT88.4 R8, [R134+0x900] ;  /* 0x000900008608783b */ /* 0x000ea20000004200 */
[----:B------:R-:W-:Y:S01]  /*10ae0*/  FFMA.FTZ R170, R170, c[0x0][0x2d0], -R161 ;  /* 0x0000b400aaaa7a23 */ /* 0x000fe200000108a1 */
[----:B------:R-:W-:Y:S01]  /*10af0*/  MUFU.EX2 R153, R153 ;  /* 0x0000009900997308 */ /* 0x000fe20000000800 */
[----:B------:R-:W-:-:S02]  /*10b00*/  FFMA.FTZ R169, R176, c[0x0][0x2d0], -R141 ;  /* 0x0000b400b0a97a23 */ /* 0x000fc4000001088d */
[----:B------:R-:W-:Y:S02]  /*10b10*/  IMAD.IADD R176, R183, 0x1, R135 ;  /* 0x00000001b7b07824 */ /* 0x000fe400078e0287 */
[--C-:B------:R-:W-:Y:S02]  /*10b20*/  FFMA.FTZ R167, R186, c[0x0][0x2d0], -R141.reuse ;  /* 0x0000b400baa77a23 */ /* 0x100fe4000001088d */
[--C-:B------:R-:W-:Y:S01]  /*10b30*/  FFMA.FTZ R178, R178, c[0x0][0x2d0], -R141.reuse ;  /* 0x0000b400b2b27a23 */ /* 0x100fe2000001088d */
[----:B------:R-:W4:Y:S01]  /*10b40*/  MUFU.EX2 R150, R150 ;  /* 0x0000009600967308 */ /* 0x000f220000000800 */
[----:B-1----:R-:W-:Y:S01]  /*10b50*/  F2FP.PACK_AB R97, R155, R160 ;  /* 0x000000a09b61723e */ /* 0x002fe200000000ff */
[----:B------:R-:W-:Y:S02]  /*10b60*/  FFMA.FTZ R174, R174, c[0x0][0x2d0], -R141 ;  /* 0x0000b400aeae7a23 */ /* 0x000fe4000001088d */
[--C-:B------:R-:W-:Y:S02]  /*10b70*/  FFMA.FTZ R172, R172, c[0x0][0x2d0], -R161.reuse ;  /* 0x0000b400acac7a23 */ /* 0x100fe400000108a1 */
[----:B------:R-:W-:-:S02]  /*10b80*/  FFMA.FTZ R173, R142, c[0x0][0x2d0], -R161 ;  /* 0x0000b4008ead7a23 */ /* 0x000fc400000108a1 */
[----:B------:R-:W-:Y:S01]  /*10b90*/  MUFU.EX2 R154, R154 ;  /* 0x0000009a009a7308 */ /* 0x000fe20000000800 */
[--C-:B------:R-:W-:Y:S02]  /*10ba0*/  FFMA.FTZ R175, R140, c[0x0][0x2d0], -R161.reuse ;  /* 0x0000b4008caf7a23 */ /* 0x100fe400000108a1 */
[----:B------:R-:W-:Y:S02]  /*10bb0*/  FFMA.FTZ R206, R166, c[0x0][0x2d0], -R161 ;  /* 0x0000b400a6ce7a23 */ /* 0x000fe400000108a1 */
[----:B------:R-:W-:Y:S02]  /*10bc0*/  FADD.FTZ R151, R158, R151 ;  /* 0x000000979e977221 */ /* 0x000fe40000010000 */
[----:B------:R-:W-:Y:S01]  /*10bd0*/  FADD.FTZ R160, R160, R155 ;  /* 0x0000009ba0a07221 */ /* 0x000fe20000010000 */
[----:B----4-:R-:W-:Y:S01]  /*10be0*/  F2FP.PACK_AB R99, R150, R153 ;  /* 0x000000999663723e */ /* 0x010fe200000000ff */
[----:B------:R-:W1:Y:S01]  /*10bf0*/  MUFU.EX2 R147, R147 ;  /* 0x0000009300937308 */ /* 0x000e620000000800 */
        /* <DEDUP_REMOVED lines=255> */
.L_x_2961:
        /* <DEDUP_REMOVED lines=27> */
.L_x_2965:
        /* <DEDUP_REMOVED lines=8> */
[----:B-1----:R1:W2:Y:S04]  /*11e20*/  LDSM.16.M88.4 R140, [R0+0xc100] ;  /* 0x00c10000008c783b */ /* 0x0022a80000000200 */
        /* <DEDUP_REMOVED lines=13> */
[----:B------:R-:W-:Y:S01]  /*11f00*/  SHF.L.U64.HI R6, R212, 0x1, R209 ;  /* 0x00000001d4067819 */ /* 0x000fe200000102d1 */
        /* <DEDUP_REMOVED lines=8> */
[----:B------:R-:W-:Y:S02]  /*11f90*/  IADD3 R5, P0, R5, R8, RZ ;  /* 0x0000000805057210 */ /* 0x000fe40007f1e0ff */
[----:B------:R-:W-:Y:S02]  /*11fa0*/  IADD3 R8, -R210, 0x10, RZ ;  /* 0x00000010d2087810 */ /* 0x000fe40007ffe1ff */
[----:B-1----:R-:W-:Y:S01]  /*11fb0*/  IADD3.X R0, R192, R9, R7, P0, !PT ;  /* 0x00000009c0007210 */ /* 0x002fe200007fe407 */
[----:B------:R-:W-:Y:S01]  /*11fc0*/  IMAD.SHL.U32 R7, R212, 0x2, RZ ;  /* 0x00000002d4077824 */ /* 0x000fe200078e00ff */
[C---:B------:R-:W-:Y:S02]  /*11fd0*/  LEA R4, P0, R5.reuse, c[0x0][0x1f8], 0x1 ;  /* 0x00007e0005047a11 */ /* 0x040fe400078008ff */
[----:B------:R-:W-:Y:S02]  /*11fe0*/  LOP3.LUT R8, R8, 0xf, RZ, 0xc0, !PT ;  /* 0x0000000f08087812 */ /* 0x000fe400078ec0ff */
[----:B------:R-:W-:Y:S01]  /*11ff0*/  LEA.HI.X R18, R5, c[0x0][0x1fc], R0, 0x1, P0 ;  /* 0x00007f0005127a11 */ /* 0x000fe200000f0c00 */
[----:B------:R-:W1:Y:S01]  /*12000*/  SHFL.IDX PT, R10, R4, 0x1, 0x181f ;  /* 0x00381f00040a7f89 */ /* 0x000e6200000e0000 */
[----:B------:R-:W-:Y:S02]  /*12010*/  SEL R5, RZ, 0x10, P5 ;  /* 0x00000010ff057807 */ /* 0x000fe40002800000 */
[----:B------:R-:W-:Y:S01]  /*12020*/  SEL R0, RZ, 0x10, P4 ;  /* 0x00000010ff007807 */ /* 0x000fe20002000000 */
[----:B------:R-:W5:Y:S01]  /*12030*/  SHFL.IDX PT, R11, R18, 0x1, 0x181f ;  /* 0x00381f00120b7f89 */ /* 0x000f6200000e0000 */
[C---:B------:R-:W-:Y:S02]  /*12040*/  IADD3 R14, -R5.reuse, 0x10, RZ ;  /* 0x00000010050e7810 */ /* 0x040fe40007ffe1ff */
[----:B------:R-:W-:Y:S01]  /*12050*/  ISETP.NE.U32.AND P2, PT, R5, RZ, PT ;  /* 0x000000ff0500720c */ /* 0x000fe20003f45070 */
[----:B------:R4:W3:Y:S01]  /*12060*/  SHFL.IDX PT, R12, R4, RZ, 0x181f ;  /* 0x00181fff040c7589 */ /* 0x0008e200000e0000 */
[----:B------:R-:W-:Y:S02]  /*12070*/  LOP3.LUT R14, R14, 0xf, RZ, 0xc0, !PT ;  /* 0x0000000f0e0e7812 */ /* 0x000fe400078ec0ff */
[----:B------:R-:W-:Y:S01]  /*12080*/  IADD3 R9, -R0, 0x10, RZ ;  /* 0x0000001000097810 */ /* 0x000fe20007ffe1ff */
[----:B------:R2:W2:Y:S03]  /*12090*/  SHFL.IDX PT, R13, R18, RZ, 0x181f ;  /* 0x00181fff120d7589 */ /* 0x0004a600000e0000 */
[----:B------:R-:W-:Y:S02]  /*120a0*/  LOP3.LUT R9, R9, 0xf, RZ, 0xc0, !PT ;  /* 0x0000000f09097812 */ /* 0x000fe400078ec0ff */
[----:B----4-:R-:W-:Y:S02]  /*120b0*/  SHF.L.U64.HI R4, R208, 0x1, R211 ;  /* 0x00000001d0047819 */ /* 0x010fe400000102d3 */
[-C--:B-1----:R-:W-:Y:S04]  /*120c0*/  IADD3 R14, P1, P0, R14, R10.reuse, R7 ;  /* 0x0000000a0e0e7210 */ /* 0x082fe8000783e007 */
[-C--:B-----5:R-:W-:Y:S02]  /*120d0*/  IADD3.X R15, RZ, R11.reuse, R6, P1, P0 ;  /* 0x0000000bff0f7210 */ /* 0x0a0fe40000fe0406 */
[-C--:B------:R-:W-:Y:S04]  /*120e0*/  IADD3 R16, P1, P0, R9, R10.reuse, R2 ;  /* 0x0000000a09107210 */ /* 0x080fe8000783e002 */
[-C--:B------:R-:W-:Y:S02]  /*120f0*/  IADD3.X R17, RZ, R11.reuse, R4, P1, P0 ;  /* 0x0000000bff117210 */ /* 0x080fe40000fe0404 */
[----:B------:R-:W-:Y:S04]  /*12100*/  IADD3 R8, P1, P0, R8, R10, R215 ;  /* 0x0000000a08087210 */ /* 0x000fe8000783e0d7 */
[----:B------:R-:W-:Y:S02]  /*12110*/  IADD3.X R9, RZ, R11, R216, P1, P0 ;  /* 0x0000000bff097210 */ /* 0x000fe40000fe04d8 */
[C---:B---3--:R-:W-:Y:S01]  /*12120*/  IADD3 R10, P1, R12.reuse, R7, RZ ;  /* 0x000000070c0a7210 */ /* 0x048fe20007f3e0ff */
[----:B------:R-:W-:Y:S01]  /*12130*/  IMAD.U32 R7, RZ, RZ, UR6 ;  /* 0x00000006ff077e24 */ /* 0x000fe2000f8e00ff */
[----:B--2---:R-:W-:Y:S03]  /*12140*/  IADD3 R18, P0, R12, R2, RZ ;  /* 0x000000020c127210 */ /* 0x004fe60007f1e0ff */
[----:B------:R-:W-:Y:S01]  /*12150*/  IMAD.X R11, R13, 0x1, R6, P1 ;  /* 0x000000010d0b7824 */ /* 0x000fe200008e0606 */
[----:B------:R-:W-:Y:S01]  /*12160*/  ISETP.NE.U32.AND P1, PT, R0, RZ, PT ;  /* 0x000000ff0000720c */ /* 0x000fe20003f25070 */
[----:B------:R-:W-:Y:S02]  /*12170*/  IMAD R5, R7, 0x6000, R196 ;  /* 0x0000600007057824 */ /* 0x000fe400078e02c4 */
        /* <DEDUP_REMOVED lines=10> */
.L_x_2963:
        /* <DEDUP_REMOVED lines=11> */
[----:B------:R-:W-:Y:S05]  /*122d0*/  UISETP.GE.AND UP1, UPT, UR6, 0x1, UPT ;  /* 0x000000010600788c */ /* 0x000fea000bf26270 */
[C---:B---3--:R-:W-:Y:S01]  /*122e0*/  HMMA.16816.F32 R12, R136.reuse, R144, RZ ;  /* 0x00000090880c723c */ /* 0x048fe200000018ff */
[----:B------:R-:W-:Y:S07]  /*122f0*/  LDSM.16.M88.4 R168, [R0+0x800] ;  /* 0x0008000000a8783b */ /* 0x000fee0000000200 */
[C---:B------:R-:W-:Y:S01]  /*12300*/  HMMA.16816.F32 R16, R136.reuse, R146, RZ ;  /* 0x000000928810723c */ /* 0x040fe200000018ff */
[----:B------:R-:W1:Y:S07]  /*12310*/  LDSM.16.M88.4 R144, [R0] ;  /* 0x000000000090783b */ /* 0x000e6e0000000200 */
[C---:B----4-:R-:W-:Y:S01]  /*12320*/  HMMA.16816.F32 R20, R136.reuse, R24, RZ ;  /* 0x000000188814723c */ /* 0x050fe200000018ff */
[----:B------:R-:W-:Y:S07]  /*12330*/  LDSM.16.M88.4 R176, [R189+0x2000] ;  /* 0x00200000bdb0783b */ /* 0x000fee0000000200 */
[C---:B------:R-:W-:Y:S01]  /*12340*/  HMMA.16816.F32 R24, R136.reuse, R26, RZ ;  /* 0x0000001a8818723c */ /* 0x040fe200000018ff */
[----:B------:R-:W0:Y:S07]  /*12350*/  LDGDEPBAR ;  /* 0x00000000000079af */ /* 0x000e2e0000000000 */
        /* <DEDUP_REMOVED lines=11> */
[----:B------:R-:W4:Y:S07]  /*12410*/  LDSM.16.M88.4 R160, [R2] ;  /* 0x0000000002a0783b */ /* 0x000f2e0000000200 */
        /* <DEDUP_REMOVED lines=16> */
[C---:B----4-:R-:W-:Y:S01]  /*12520*/  HMMA.16816.F32 R4, R156.reuse, R160, R4 ;  /* 0x000000a09c04723c */ /* 0x050fe20000001804 */
[----:B------:R-:W-:Y:S07]  /*12530*/  LDSM.16.M88.4 R152, [R188+0x2000] ;  /* 0x00200000bc98783b */ /* 0x000fee0000000200 */
[C---:B------:R-:W-:Y:S08]  /*12540*/  HMMA.16816.F32 R8, R156.reuse, R162, R8 ;  /* 0x000000a29c08723c */ /* 0x040ff00000001808 */
[C---:B-----5:R-:W-:Y:S08]  /*12550*/  HMMA.16816.F32 R12, R156.reuse, R148, R12 ;  /* 0x000000949c0c723c */ /* 0x060ff0000000180c */
[C---:B------:R-:W-:Y:S01]  /*12560*/  HMMA.16816.F32 R16, R156.reuse, R150, R16 ;  /* 0x000000969c10723c */ /* 0x040fe20000001810 */
[----:B------:R-:W4:Y:S07]  /*12570*/  LDSM.16.M88.4 R148, [R189+0x3800] ;  /* 0x00380000bd94783b */ /* 0x000f2e0000000200 */
[C---:B-1----:R-:W-:Y:S08]  /*12580*/  HMMA.16816.F32 R20, R156.reuse, R144, R20 ;  /* 0x000000909c14723c */ /* 0x042ff00000001814 */
[C---:B------:R-:W-:Y:S01]  /*12590*/  HMMA.16816.F32 R24, R156.reuse, R146, R24 ;  /* 0x000000929c18723c */ /* 0x040fe20000001818 */
[----:B------:R-:W1:Y:S07]  /*125a0*/  LDSM.16.M88.4 R144, [R133+0x4000] ;  /* 0x004000008590783b */ /* 0x000e6e0000000200 */
[C---:B------:R-:W-:Y:S08]  /*125b0*/  HMMA.16816.F32 R28, R156.reuse, R164, R28 ;  /* 0x000000a49c1c723c */ /* 0x040ff0000000181c */
[----:B------:R-:W-:Y:S08]  /*125c0*/  HMMA.16816.F32 R32, R156, R166, R32 ;  /* 0x000000a69c20723c */ /* 0x000ff00000001820 */
[C---:B------:R-:W-:Y:S07]  /*125d0*/  HMMA.16816.F32 R4, R172.reuse, R176, R4 ;  /* 0x000000b0ac04723c */ /* 0x040fee0000001804 */
[CC--:B------:R-:W-:Y:S01]  /*125e0*/  IADD3 R177, R182.reuse, R189.reuse, RZ ;  /* 0x000000bdb6b17210 */ /* 0x0c0fe20007ffe0ff */
[C---:B------:R-:W-:Y:S04]  /*125f0*/  HMMA.16816.F32 R8, R172.reuse, R178, R8 ;  /* 0x000000b2ac08723c */ /* 0x040fe80000001808 */
[----:B------:R-:W5:Y:S01]  /*12600*/  LDSM.16.M88.4 R156, [R177+0x2800] ;  /* 0x00280000b19c783b */ /* 0x000f620000000200 */
[----:B------:R-:W-:Y:S03]  /*12610*/  IADD3 R176, R182, R189, R187 ;  /* 0x000000bdb6b07210 */ /* 0x000fe60007ffe0bb */
[C---:B--2---:R-:W-:Y:S04]  /*12620*/  HMMA.16816.F32 R12, R172.reuse, R136, R12 ;  /* 0x00000088ac0c723c */ /* 0x044fe8000000180c */
[----:B------:R-:W2:Y:S04]  /*12630*/  LDSM.16.M88.4 R160, [R177+0x3000] ;  /* 0x00300000b1a0783b */ /* 0x000ea80000000200 */
[C---:B------:R-:W-:Y:S04]  /*12640*/  HMMA.16816.F32 R16, R172.reuse, R138, R16 ;  /* 0x0000008aac10723c */ /* 0x040fe80000001810 */
[----:B------:R-:W2:Y:S04]  /*12650*/  LDSM.16.M88.4 R164, [R177+0x3800] ;  /* 0x00380000b1a4783b */ /* 0x000ea80000000200 */
[C---:B---3--:R-:W-:Y:S04]  /*12660*/  HMMA.16816.F32 R20, R172.reuse, R140, R20 ;  /* 0x0000008cac14723c */ /* 0x048fe80000001814 */
[----:B------:R-:W-:Y:S04]  /*12670*/  LDSM.16.M88.4 R136, [R181+0x4000] ;  /* 0x00400000b588783b */ /* 0x000fe80000000200 */
[C---:B------:R-:W-:Y:S04]  /*12680*/  HMMA.16816.F32 R24, R172.reuse, R142, R24 ;  /* 0x0000008eac18723c */ /* 0x040fe80000001818 */
[----:B------:R-:W3:Y:S04]  /*12690*/  LDSM.16.M88.4 R140, [R0+0x2000] ;  /* 0x00200000008c783b */ /* 0x000ee80000000200 */
[C---:B----4-:R-:W-:Y:S08]  /*126a0*/  HMMA.16816.F32 R28, R172.reuse, R148, R28 ;  /* 0x00000094ac1c723c */ /* 0x050ff0000000181c */
[----:B------:R-:W-:Y:S01]  /*126b0*/  HMMA.16816.F32 R32, R172, R150, R32 ;  /* 0x00000096ac20723c */ /* 0x000fe20000001820 */
[----:B------:R-:W4:Y:S07]  /*126c0*/  LDSM.16.M88.4 R148, [R0+0x2800] ;  /* 0x002800000094783b */ /* 0x000f2e0000000200 */
        /* <DEDUP_REMOVED lines=53> */
[----:B------:R5:W1:Y:S07]  /*12a20*/  LDSM.16.M88.4 R140, [R0+0x5800] ;  /* 0x00580000008c783b */ /* 0x000a6e0000000200 */
[C---:B------:R-:W-:Y:S08]  /*12a30*/  HMMA.16816.F32 R8, R164.reuse, R170, R8 ;  /* 0x000000aaa408723c */ /* 0x040ff00000001808 */
[C---:B------:R-:W-:Y:S08]  /*12a40*/  HMMA.16816.F32 R12, R164.reuse, R172, R12 ;  /* 0x000000aca40c723c */ /* 0x040ff0000000180c */
[C---:B------:R-:W-:Y:S04]  /*12a50*/  HMMA.16816.F32 R16, R164.reuse, R174, R16 ;  /* 0x000000aea410723c */ /* 0x040fe80000001810 */
[----:B-----5:R-:W-:Y:S04]  /*12a60*/  MOV R0, R213 ;  /* 0x000000d500007202 */ /* 0x020fe80000000f00 */
[C---:B----4-:R-:W-:Y:S08]  /*12a70*/  HMMA.16816.F32 R20, R164.reuse, R148, R20 ;  /* 0x00000094a414723c */ /* 0x050ff00000001814 */
[C---:B------:R-:W-:Y:S01]  /*12a80*/  HMMA.16816.F32 R24, R164.reuse, R150, R24 ;  /* 0x00000096a418723c */ /* 0x040fe20000001818 */
[----:B------:R4:W-:Y:S07]  /*12a90*/  LDSM.16.M88.4 R148, [R2+0x4000] ;  /* 0x004000000294783b */ /* 0x0009ee0000000200 */
[C---:B-1----:R-:W-:Y:S08]  /*12aa0*/  HMMA.16816.F32 R28, R164.reuse, R144, R28 ;  /* 0x00000090a41c723c */ /* 0x042ff0000000181c */
[----:B------:R-:W-:Y:S01]  /*12ab0*/  HMMA.16816.F32 R32, R164, R146, R32 ;  /* 0x00000092a420723c */ /* 0x000fe20000001820 */
[----:B------:R-:W1:Y:S07]  /*12ac0*/  LDSM.16.M88.4 R144, [R180+0x8000] ;  /* 0x00800000b490783b */ /* 0x000e6e0000000200 */
[C---:B------:R-:W-:Y:S05]  /*12ad0*/  HMMA.16816.F32 R4, R152.reuse, R156, R4 ;  /* 0x0000009c9804723c */ /* 0x040fea0000001804 */
[----:B----4-:R-:W-:Y:S03]  /*12ae0*/  @P1 IMAD.HI.U32 R2, R213, c[0x0][0x2c8], RZ ;  /* 0x0000b200d5021a27 */ /* 0x010fe600078e00ff */
[C---:B------:R-:W-:Y:S04]  /*12af0*/  HMMA.16816.F32 R8, R152.reuse, R158, R8 ;  /* 0x0000009e9808723c */ /* 0x040fe80000001808 */
[----:B------:R-:W-:Y:S04]  /*12b00*/  @P0 SHF.R.U32.HI R0, RZ, c[0x0][0x2cc], R2 ;  /* 0x0000b300ff000a19 */ /* 0x000fe80000011602 */
[C---:B--2---:R-:W-:Y:S01]  /*12b10*/  HMMA.16816.F32 R12, R152.reuse, R160, R12 ;  /* 0x000000a0980c723c */ /* 0x044fe2000000180c */
[----:B------:R-:W-:Y:S07]  /*12b20*/  SHFL.IDX PT, R2, R0, RZ, 0x1c1f ;  /* 0x001c1fff00027589 */ /* 0x000fee00000e0000 */
[C---:B------:R-:W-:Y:S08]  /*12b30*/  HMMA.16816.F32 R16, R152.reuse, R162, R16 ;  /* 0x000000a29810723c */ /* 0x040ff00000001810 */
[C---:B---3--:R-:W-:Y:S08]  /*12b40*/  HMMA.16816.F32 R20, R152.reuse, R136, R20 ;  /* 0x000000889814723c */ /* 0x048ff00000001814 */
[C---:B------:R-:W-:Y:S01]  /*12b50*/  HMMA.16816.F32 R24, R152.reuse, R138, R24 ;  /* 0x0000008a9818723c */ /* 0x040fe20000001818 */
[----:B------:R-:W2:Y:S07]  /*12b60*/  LDSM.16.M88.4 R136, [R176+0x4800] ;  /* 0x00480000b088783b */ /* 0x000eae0000000200 */
[C---:B------:R-:W-:Y:S08]  /*12b70*/  HMMA.16816.F32 R28, R152.reuse, R140, R28 ;  /* 0x0000008c981c723c */ /* 0x040ff0000000181c */
[----:B------:R-:W-:Y:S01]  /*12b80*/  HMMA.16816.F32 R32, R152, R142, R32 ;  /* 0x0000008e9820723c */ /* 0x000fe20000001820 */
[----:B------:R-:W-:Y:S06]  /*12b90*/  LDSM.16.M88.4 R140, [R176+0x5000] ;  /* 0x00500000b08c783b */ /* 0x000fec0000000200 */
[----:B------:R-:W-:Y:S01]  /*12ba0*/  MOV R153, UR12 ;  /* 0x0000000c00997c02 */ /* 0x000fe20008000f00 */
[C---:B-1----:R-:W-:Y:S01]  /*12bb0*/  HMMA.16816.F32 R4, R144.reuse, R148, R4 ;  /* 0x000000949004723c */ /* 0x042fe20000001804 */
[----:B------:R-:W1:Y:S06]  /*12bc0*/  SHFL.IDX PT, R152, R0, 0x1, 0x1c1f ;  /* 0x003c1f0000987f89 */ /* 0x000e6c00000e0000 */
[----:B------:R-:W-:Y:S01]  /*12bd0*/  MOV R149, UR14 ;  /* 0x0000000e00957c02 */ /* 0x000fe20008000f00 */
[C---:B------:R-:W-:Y:S01]  /*12be0*/  HMMA.16816.F32 R8, R144.reuse, R150, R8 ;  /* 0x000000969008723c */ /* 0x040fe20000001808 */
[----:B------:R-:W-:Y:S03]  /*12bf0*/  UIADD3 UR14, UR6, 0x1, URZ ;  /* 0x00000001060e7890 */ /* 0x000fe6000fffe03f */
[----:B------:R-:W-:Y:S01]  /*12c00*/  IADD3 R148, -R214, 0x1, -R149 ;  /* 0x00000001d6947810 */ /* 0x000fe20007ffe995 */
[----:B------:R-:W-:Y:S03]  /*12c10*/  USEL UR6, UR14, URZ, !UP1 ;  /* 0x0000003f0e067287 */ /* 0x000fe6000c800000 */
[----:B------:R-:W-:Y:S01]  /*12c20*/  IADD3 R153, -R153, UR9, R148 ;  /* 0x0000000999997c10 */ /* 0x000fe2000fffe194 */
[C---:B--2---:R-:W-:Y:S01]  /*12c30*/  HMMA.16816.F32 R12, R144.reuse, R136, R12 ;  /* 0x00000088900c723c */ /* 0x044fe2000000180c */
[----:B------:R-:W2:Y:S01]  /*12c40*/  LDSM.16.M88.4 R148, [R176+0x5800] ;  /* 0x00580000b094783b */ /* 0x000ea20000000200 */
[----:B------:R-:W-:Y:S04]  /*12c50*/  DEPBAR.LE SB0, 0x2 ;  /* 0x000080800000791a */ /* 0x000fe80000000000 */
[C---:B------:R-:W-:Y:S02]  /*12c60*/  IADD3 R2, R153.reuse, R2, RZ ;  /* 0x0000000299027210 */ /* 0x040fe40007ffe0ff */
[C---:B------:R-:W-:Y:S01]  /*12c70*/  HMMA.16816.F32 R16, R144.reuse, R138, R16 ;  /* 0x0000008a9010723c */ /* 0x040fe20000001810 */
[----:B------:R-:W-:Y:S04]  /*12c80*/  BAR.SYNC.DEFER_BLOCKING 0x0 ;  /* 0x0000000000007b1d */ /* 0x000fe80000010000 */
[----:B------:R-:W-:Y:S02]  /*12c90*/  ISETP.GT.AND P0, PT, R2, RZ, PT ;  /* 0x000000ff0200720c */ /* 0x000fe40003f04270 */
[----:B-1----:R-:W-:Y:S01]  /*12ca0*/  IADD3 R0, R153, R152, RZ ;  /* 0x0000009899007210 */ /* 0x002fe20007ffe0ff */
[C---:B------:R-:W-:Y:S03]  /*12cb0*/  HMMA.16816.F32 R20, R144.reuse, R140, R20 ;  /* 0x0000008c9014723c */ /* 0x040fe60000001814 */
[----:B------:R-:W-:Y:S02]  /*12cc0*/  ISETP.GT.AND P1, PT, R0, RZ, PT ;  /* 0x000000ff0000720c */ /* 0x000fe40003f24270 */
[----:B------:R-:W-:Y:S02]  /*12cd0*/  FSEL R166, R4, -INF , P0 ;  /* 0xff80000004a67808 */ /* 0x000fe40000000000 */
[----:B------:R-:W-:Y:S01]  /*12ce0*/  ISETP.GT.AND P0, PT, R0, 0x1, PT ;  /* 0x000000010000780c */ /* 0x000fe20003f04270 */
[C---:B------:R-:W-:Y:S03]  /*12cf0*/  HMMA.16816.F32 R24, R144.reuse, R142, R24 ;  /* 0x0000008e9018723c */ /* 0x040fe60000001818 */
[C---:B------:R-:W-:Y:S02]  /*12d00*/  ISETP.GT.AND P2, PT, R2.reuse, 0x1, PT ;  /* 0x000000010200780c */ /* 0x040fe40003f44270 */
[----:B------:R-:W-:Y:S02]  /*12d10*/  FSEL R165, R7, -INF , P0 ;  /* 0xff80000007a57808 */ /* 0x000fe40000000000 */
[----:B------:R-:W-:Y:S01]  /*12d20*/  ISETP.GT.AND P0, PT, R2, 0x9, PT ;  /* 0x000000090200780c */ /* 0x000fe20003f04270 */
[----:B------:R-:W-:Y:S04]  /*12d30*/  LDSM.16.MT88.4 R140, [R134+UR4+0x2900] ;  /* 0x00290004868c783b */ /* 0x000fe80008004200 */
[----:B------:R-:W-:Y:S02]  /*12d40*/  FSEL R168, R9, -INF , P0 ;  /* 0xff80000009a87808 */ /* 0x000fe40000000000 */
[----:B------:R-:W-:Y:S02]  /*12d50*/  ISETP.GT.AND P0, PT, R0, 0x9, PT ;  /* 0x000000090000780c */ /* 0x000fe40003f04270 */
[----:B------:R-:W-:Y:S01]  /*12d60*/  FSEL R167, R6, -INF , P1 ;  /* 0xff80000006a77808 */ /* 0x000fe20000800000 */
[C---:B--2---:R-:W-:Y:S03]  /*12d70*/  HMMA.16816.F32 R28, R144.reuse, R148, R28 ;  /* 0x00000094901c723c */ /* 0x044fe6000000181c */
[----:B------:R-:W-:Y:S02]  /*12d80*/  FSEL R175, R11, -INF , P0 ;  /* 0xff8000000baf7808 */ /* 0x000fe40000000000 */
[C---:B------:R-:W-:Y:S02]  /*12d90*/  ISETP.GT.AND P0, PT, R2.reuse, 0x11, PT ;  /* 0x000000110200780c */ /* 0x040fe40003f04270 */
[----:B------:R-:W-:Y:S01]  /*12da0*/  ISETP.GT.AND P1, PT, R2, 0x8, PT ;  /* 0x000000080200780c */ /* 0x000fe20003f24270 */
[----:B------:R-:W-:Y:S04]  /*12db0*/  HMMA.16816.F32 R32, R144, R150, R32 ;  /* 0x000000969020723c */ /* 0x000fe80000001820 */
[----:B------:R-:W-:Y:S02]  /*12dc0*/  FSEL R176, R13, -INF , P0 ;  /* 0xff8000000db07808 */ /* 0x000fe40000000000 */
[----:B------:R-:W-:Y:S02]  /*12dd0*/  ISETP.GT.AND P0, PT, R0, 0x11, PT ;  /* 0x000000110000780c */ /* 0x000fe40003f04270 */
[----:B------:R-:W-:Y:S02]  /*12de0*/  FSEL R164, R5, -INF , P2 ;  /* 0xff80000005a47808 */ /* 0x000fe40001000000 */
[C---:B------:R-:W-:Y:S02]  /*12df0*/  ISETP.GT.AND P2, PT, R2.reuse, 0x19, PT ;  /* 0x000000190200780c */ /* 0x040fe40003f44270 */
[----:B------:R-:W-:Y:S02]  /*12e00*/  FSEL R177, R15, -INF , P0 ;  /* 0xff8000000fb17808 */ /* 0x000fe40000000000 */
[----:B------:R-:W-:Y:S02]  /*12e10*/  ISETP.GT.AND P0, PT, R2, 0x18, PT ;  /* 0x000000180200780c */ /* 0x000fe40003f04270 */
[----:B------:R-:W-:Y:S02]  /*12e20*/  FMNMX.FTZ R153, R166, R3, !PT ;  /* 0x00000003a6997209 */ /* 0x000fe40007810000 */
[----:B------:R-:W-:Y:S02]  /*12e30*/  FSEL R178, R16, -INF , P0 ;  /* 0xff80000010b27808 */ /* 0x000fe40000000000 */
[----:B------:R-:W-:Y:S02]  /*12e40*/  ISETP.GT.AND P0, PT, R0, 0x19, PT ;  /* 0x000000190000780c */ /* 0x000fe40003f04270 */
[----:B------:R-:W-:Y:S02]  /*12e50*/  FSEL R170, R8, -INF , P1 ;  /* 0xff80000008aa7808 */ /* 0x000fe40000800000 */
[----:B------:R-:W-:Y:S02]  /*12e60*/  FSEL R189, R19, -INF , P0 ;  /* 0xff80000013bd7808 */ /* 0x000fe40000000000 */
[----:B------:R-:W-:Y:S02]  /*12e70*/  ISETP.GT.AND P0, PT, R2, 0x20, PT ;  /* 0x000000200200780c */ /* 0x000fe40003f04270 */
        /* <DEDUP_REMOVED lines=14> */
[----:B------:R-:W-:Y:S02]  /*12f60*/  FMNMX.FTZ R149, R174, R149, !PT ;  /* 0x00000095ae957209 */ /* 0x000fe40007810000 */
[----:B------:R-:W-:Y:S02]  /*12f70*/  ISETP.GT.AND P1, PT, R0, 0x18, PT ;  /* 0x000000180000780c */ /* 0x000fe40003f24270 */
[----:B------:R-:W-:Y:S02]  /*12f80*/  FMNMX.FTZ R20, R179, R20, !PT ;  /* 0x00000014b3147209 */ /* 0x000fe40007810000 */
[----:B------:R-:W-:Y:S02]  /*12f90*/  FSEL R188, R17, -INF , P2 ;  /* 0xff80000011bc7808 */ /* 0x000fe40001000000 */
[----:B------:R-:W-:Y:S02]  /*12fa0*/  ISETP.GT.AND P2, PT, R2, 0x21, PT ;  /* 0x000000210200780c */ /* 0x000fe40003f44270 */
[----:B------:R-:W-:Y:S02]  /*12fb0*/  FMNMX.FTZ R149, R176, R149, !PT ;  /* 0x00000095b0957209 */ /* 0x000fe40007810000 */
[----:B------:R-:W-:Y:S02]  /*12fc0*/  FSEL R219, R18, -INF , P1 ;  /* 0xff80000012db7808 */ /* 0x000fe40000800000 */
[C---:B------:R-:W-:Y:S02]  /*12fd0*/  ISETP.GT.AND P1, PT, R0.reuse, 0x20, PT ;  /* 0x000000200000780c */ /* 0x040fe40003f24270 */
        /* <DEDUP_REMOVED lines=36> */
[----:B------:R-:W-:Y:S01]  /*13220*/  FMNMX.FTZ R20, R157, R20, !PT ;  /* 0x000000149d147209 */ /* 0x000fe20007810000 */
[----:B------:R-:W-:Y:S01]  /*13230*/  LDSM.16.MT88.4 R28, [R134+UR4+0x100] ;  /* 0x00010004861c783b */ /* 0x000fe20008004200 */
[----:B------:R-:W-:Y:S02]  /*13240*/  ISETP.GT.AND P1, PT, R0, 0x38, PT ;  /* 0x000000380000780c */ /* 0x000fe40003f24270 */
[----:B------:R-:W-:Y:S02]  /*13250*/  FMNMX.FTZ R21, R154, R21, !PT ;  /* 0x000000159a157209 */ /* 0x000fe40007810000 */
[----:B------:R-:W-:Y:S02]  /*13260*/  ISETP.GT.AND P2, PT, R2, 0x39, PT ;  /* 0x000000390200780c */ /* 0x000fe40003f44270 */
[----:B------:R-:W-:Y:S02]  /*13270*/  FSEL R151, R34, -INF , P1 ;  /* 0xff80000022977808 */ /* 0x000fe40000800000 */
[----:B------:R-:W-:Y:S02]  /*13280*/  FMNMX.FTZ R20, R155, R20, !PT ;  /* 0x000000149b147209 */ /* 0x000fe40007810000 */
[----:B------:R-:W-:Y:S02]  /*13290*/  ISETP.GT.AND P0, PT, R0, 0x39, PT ;  /* 0x000000390000780c */ /* 0x000fe40003f04270 */
[----:B------:R-:W-:Y:S02]  /*132a0*/  FSEL R150, R33, -INF , P2 ;  /* 0xff80000021967808 */ /* 0x000fe40001000000 */
[----:B------:R-:W-:Y:S02]  /*132b0*/  FMNMX.FTZ R21, R152, R21, !PT ;  /* 0x0000001598157209 */ /* 0x000fe40007810000 */
[----:B------:R-:W-:Y:S02]  /*132c0*/  FSEL R149, R35, -INF , P0 ;  /* 0xff80000023957808 */ /* 0x000fe40000000000 */
[----:B------:R-:W-:Y:S02]  /*132d0*/  FMNMX.FTZ R20, R151, R20, !PT ;  /* 0x0000001497147209 */ /* 0x000fe40007810000 */
[----:B------:R-:W-:Y:S02]  /*132e0*/  FMNMX.FTZ R2, R150, R21, !PT ;  /* 0x0000001596027209 */ /* 0x000fe40007810000 */
[----:B------:R-:W-:Y:S02]  /*132f0*/  FMNMX.FTZ R22, R149, R20, !PT ;  /* 0x0000001495167209 */ /* 0x000fe40007810000 */
[----:B------:R-:W-:Y:S01]  /*13300*/  IADD3 R24, R135, UR4, RZ ;  /* 0x0000000487187c10 */ /* 0x000fe2000fffe0ff */
        /* <DEDUP_REMOVED lines=10> */
[----:B------:R-:W-:Y:S01]  /*133b0*/  FSEL R4, R2, RZ, P1 ;  /* 0x000000ff02047208 */ /* 0x000fe20000800000 */
[----:B------:R-:W1:Y:S01]  /*133c0*/  LDSM.16.MT88.4 R20, [R135+UR4+0x100] ;  /* 0x000100048714783b */ /* 0x000e620008004200 */
[C---:B------:R-:W-:Y:S01]  /*133d0*/  FSETP.NEU.FTZ.AND P0, PT, R0.reuse, -INF , PT ;  /* 0xff8000000000780b */ /* 0x040fe20003f1d000 */
[----:B------:R-:W-:Y:S01]  /*133e0*/  FMUL.FTZ R148, R0, c[0x0][0x2d0] ;  /* 0x0000b40000947a20 */ /* 0x000fe20000410000 */
[----:B------:R-:W-:Y:S01]  /*133f0*/  FSEL R153, R153, RZ, P1 ;  /* 0x000000ff99997208 */ /* 0x000fe20000800000 */
[----:B------:R-:W-:Y:S01]  /*13400*/  FADD.FTZ R4, -R4, R3 ;  /* 0x0000000304047221 */ /* 0x000fe20000010100 */
[----:B------:R-:W-:Y:S02]  /*13410*/  FSEL R5, R0, RZ, P0 ;  /* 0x000000ff00057208 */ /* 0x000fe40000000000 */
[----:B------:R-:W-:Y:S01]  /*13420*/  FSEL R148, R148, RZ, P0 ;  /* 0x000000ff94947208 */ /* 0x000fe20000000000 */
[--C-:B------:R-:W-:Y:S01]  /*13430*/  FFMA.FTZ R173, R166, c[0x0][0x2d0], -R153.reuse ;  /* 0x0000b400a6ad7a23 */ /* 0x100fe20000010899 */
[----:B------:R-:W-:Y:S01]  /*13440*/  PLOP3.LUT P0, PT, PT, PT, UP0, 0x80, 0x0 ;  /* 0x000000000000781c */ /* 0x000fe20003f0f008 */
[----:B------:R-:W-:Y:S02]  /*13450*/  FADD.FTZ R3, -R5, R132 ;  /* 0x0000008405037221 */ /* 0x000fe40000010100 */
[--C-:B------:R-:W-:Y:S01]  /*13460*/  FFMA.FTZ R172, R164, c[0x0][0x2d0], -R153.reuse ;  /* 0x0000b400a4ac7a23 */ /* 0x100fe20000010899 */
[----:B------:R-:W-:Y:S01]  /*13470*/  IADD3 R164, R183, R24, RZ ;  /* 0x00000018b7a47210 */ /* 0x000fe20007ffe0ff */
[--C-:B------:R-:W-:Y:S01]  /*13480*/  FFMA.FTZ R171, R170, c[0x0][0x2d0], -R153.reuse ;  /* 0x0000b400aaab7a23 */ /* 0x100fe20000010899 */
[----:B------:R-:W-:Y:S01]  /*13490*/  MUFU.EX2 R173, R173 ;  /* 0x000000ad00ad7308 */ /* 0x000fe20000000800 */
[--C-:B------:R-:W-:Y:S02]  /*134a0*/  FFMA.FTZ R170, R168, c[0x0][0x2d0], -R153.reuse ;  /* 0x0000b400a8aa7a23 */ /* 0x100fe40000010899 */
[--C-:B------:R-:W-:Y:S01]  /*134b0*/  FFMA.FTZ R169, R167, c[0x0][0x2d0], -R148.reuse ;  /* 0x0000b400a7a97a23 */ /* 0x100fe20000010894 */
[----:B------:R-:W2:Y:S01]  /*134c0*/  LDSM.16.MT88.4 R24, [R164+0x100] ;  /* 0x00010000a418783b */ /* 0x000ea20000004200 */
[--C-:B------:R-:W-:Y:S02]  /*134d0*/  FFMA.FTZ R168, R165, c[0x0][0x2d0], -R148.reuse ;  /* 0x0000b400a5a87a23 */ /* 0x100fe40000010894 */
[--C-:B------:R-:W-:Y:S02]  /*134e0*/  FFMA.FTZ R167, R221, c[0x0][0x2d0], -R148.reuse ;  /* 0x0000b400dda77a23 */ /* 0x100fe40000010894 */
[--C-:B------:R-:W-:Y:S01]  /*134f0*/  FFMA.FTZ R166, R175, c[0x0][0x2d0], -R148.reuse ;  /* 0x0000b400afa67a23 */ /* 0x100fe20000010894 */
[----:B------:R-:W3:Y:S01]  /*13500*/  MUFU.EX2 R172, R172 ;  /* 0x000000ac00ac7308 */ /* 0x000ee20000000800 */
[----:B------:R-:W-:Y:S01]  /*13510*/  FMUL.FTZ R132, R4, c[0x0][0x2d0] ;  /* 0x0000b40004847a20 */ /* 0x000fe20000410000 */
[----:B------:R-:W-:Y:S01]  /*13520*/  LDSM.16.MT88.4 R144, [R164+0x3900] ;  /* 0x00390000a490783b */ /* 0x000fe20000004200 */
[----:B------:R-:W-:Y:S02]  /*13530*/  FMUL.FTZ R7, R3, c[0x0][0x2d0] ;  /* 0x0000b40003077a20 */ /* 0x000fe40000410000 */
        /* <DEDUP_REMOVED lines=8> */
[--C-:B------:R-:W-:Y:S01]  /*135c0*/  FFMA.FTZ R227, R157, c[0x0][0x2d0], -R148.reuse ;  /* 0x0000b4009de37a23 */ /* 0x100fe20000010894 */
[----:B------:R-:W5:Y:S01]  /*135d0*/  MUFU.EX2 R3, R7 ;  /* 0x0000000700037308 */ /* 0x000f620000000800 */
[----:B------:R-:W-:Y:S01]  /*135e0*/  LDSM.16.MT88.4 R156, [R135+UR4+0x5900] ;  /* 0x00590004879c783b */ /* 0x000fe20008004200 */
[--C-:B------:R-:W-:Y:S01]  /*135f0*/  FFMA.FTZ R228, R155, c[0x0][0x2d0], -R148.reuse ;  /* 0x0000b4009be47a23 */ /* 0x100fe20000010894 */
[----:B---3--:R-:W-:Y:S01]  /*13600*/  F2FP.PACK_AB R136, R172, R173 ;  /* 0x000000adac88723e */ /* 0x008fe200000000ff */
[--C-:B------:R-:W-:Y:S02]  /*13610*/  FFMA.FTZ R229, R152, c[0x0][0x2d0], -R153.reuse ;  /* 0x0000b40098e57a23 */ /* 0x100fe40000010899 */
[--C-:B------:R-:W-:Y:S02]  /*13620*/  FFMA.FTZ R231, R151, c[0x0][0x2d0], -R148.reuse ;  /* 0x0000b40097e77a23 */ /* 0x100fe40000010894 */
[--C-:B------:R-:W-:Y:S02]  /*13630*/  FFMA.FTZ R174, R174, c[0x0][0x2d0], -R153.reuse ;  /* 0x0000b400aeae7a23 */ /* 0x100fe40000010899 */
[----:B------:R-:W-:Y:S01]  /*13640*/  MUFU.EX2 R171, R171 ;  /* 0x000000ab00ab7308 */ /* 0x000fe20000000800 */
[--C-:B------:R-:W-:Y:S02]  /*13650*/  FFMA.FTZ R175, R176, c[0x0][0x2d0], -R153.reuse ;  /* 0x0000b400b0af7a23 */ /* 0x100fe40000010899 */
[--C-:B------:R-:W-:Y:S02]  /*13660*/  FFMA.FTZ R176, R179, c[0x0][0x2d0], -R148.reuse ;  /* 0x0000b400b3b07a23 */ /* 0x100fe40000010894 */
[C---:B----4-:R-:W-:Y:S02]  /*13670*/  FMUL.FTZ R4, R132.reuse, R128 ;  /* 0x0000008084047220 */ /* 0x050fe40000410000 */
[C---:B------:R-:W-:Y:S02]  /*13680*/  FMUL.FTZ R5, R132.reuse, R129 ;  /* 0x0000008184057220 */ /* 0x040fe40000410000 */
[C---:B------:R-:W-:Y:S01]  /*13690*/  FMUL.FTZ R8, R132.reuse, R124 ;  /* 0x0000007c84087220 */ /* 0x040fe20000410000 */
[----:B------:R-:W3:Y:S01]  /*136a0*/  MUFU.EX2 R170, R170 ;  /* 0x000000aa00aa7308 */ /* 0x000ee20000000800 */
        /* <DEDUP_REMOVED lines=13> */
[----:B------:R-:W-:Y:S01]  /*13780*/  FMUL.FTZ R17, R132, R105 ;  /* 0x0000006984117220 */ /* 0x000fe20000410000 */
[----:B------:R-:W-:Y:S01]  /*13790*/  LDSM.16.MT88.4 R124, [R135+UR4+0x2900] ;  /* 0x00290004877c783b */ /* 0x000fe20008004200 */
[C---:B------:R-:W-:Y:S01]  /*137a0*/  FMUL.FTZ R18, R3.reuse, R106 ;  /* 0x0000006a03127220 */ /* 0x040fe20000410000 */
        /* <DEDUP_REMOVED lines=8> */
[C---:B------:R-:W-:Y:S02]  /*13830*/  FMUL.FTZ R36, R132.reuse, R36 ;  /* 0x0000002484247220 */ /* 0x040fe40000410000 */
[----:B------:R-:W-:Y:S02]  /*13840*/  FMUL.FTZ R37, R132, R37 ;  /* 0x0000002584257220 */ /* 0x000fe40000410000 */
[----:B------:R-:W3:Y:S01]  /*13850*/  MUFU.EX2 R166, R166 ;  /* 0x000000a600a67308 */ /* 0x000ee20000000800 */
[C---:B------:R-:W-:Y:S02]  /*13860*/  FMUL.FTZ R38, R3.reuse, R38 ;  /* 0x0000002603267220 */ /* 0x040fe40000410000 */
[C---:B------:R-:W-:Y:S01]  /*13870*/  FMUL.FTZ R39, R3.reuse, R39 ;  /* 0x0000002703277220 */ /* 0x040fe20000410000 */
[----:B----4-:R-:W-:Y:S01]  /*13880*/  F2FP.PACK_AB R137, R168, R169 ;  /* 0x000000a9a889723e */ /* 0x010fe200000000ff */
        /* <DEDUP_REMOVED lines=19> */
[----:B------:R-:W-:Y:S01]  /*139c0*/  IADD3 R20, R134, UR4, RZ ;  /* 0x0000000486147c10 */ /* 0x000fe2000fffe0ff */
[C---:B------:R-:W-:Y:S01]  /*139d0*/  HMMA.16816.F32 R8, R136.reuse, R22, R8 ;  /* 0x000000168808723c */ /* 0x040fe20000001808 */
[----:B------:R-:W-:Y:S03]  /*139e0*/  MUFU.EX2 R220, R220 ;  /* 0x000000dc00dc7308 */ /* 0x000fe60000000800 */
[----:B------:R-:W-:Y:S01]  /*139f0*/  IADD3 R165, R183, R20, RZ ;  /* 0x00000014b7a57210 */ /* 0x000fe20007ffe0ff */
[C---:B------:R-:W-:Y:S02]  /*13a00*/  FMUL.FTZ R20, R132.reuse, R108 ;  /* 0x0000006c84147220 */ /* 0x040fe40000410000 */
[C---:B------:R-:W-:Y:S01]  /*13a10*/  FMUL.FTZ R21, R132.reuse, R109 ;  /* 0x0000006d84157220 */ /* 0x040fe20000410000 */
[C---:B--2---:R-:W-:Y:S01]  /*13a20*/  HMMA.16816.F32 R12, R136.reuse, R24, R12 ;  /* 0x00000018880c723c */ /* 0x044fe2000000180c */
[----:B------:R-:W1:Y:S02]  /*13a30*/  LDSM.16.MT88.4 R100, [R165+0x100] ;  /* 0x00010000a564783b */ /* 0x000e640000004200 */
[----:B------:R-:W-:Y:S01]  /*13a40*/  MUFU.EX2 R221, R221 ;  /* 0x000000dd00dd7308 */ /* 0x000fe20000000800 */
[C---:B------:R-:W-:Y:S02]  /*13a50*/  FMUL.FTZ R22, R3.reuse, R110 ;  /* 0x0000006e03167220 */ /* 0x040fe40000410000 */
[C---:B------:R-:W-:Y:S02]  /*13a60*/  FMUL.FTZ R23, R3.reuse, R111 ;  /* 0x0000006f03177220 */ /* 0x040fe40000410000 */
[C---:B------:R-:W-:Y:S01]  /*13a70*/  HMMA.16816.F32 R16, R136.reuse, R26, R16 ;  /* 0x0000001a8810723c */ /* 0x040fe20000001810 */
[----:B------:R-:W2:Y:S03]  /*13a80*/  LDSM.16.MT88.4 R108, [R164+0x2100] ;  /* 0x00210000a46c783b */ /* 0x000ea60000004200 */
[C---:B------:R-:W-:Y:S01]  /*13a90*/  FMUL.FTZ R24, R132.reuse, R112 ;  /* 0x0000007084187220 */ /* 0x040fe20000410000 */
[----:B------:R-:W-:Y:S01]  /*13aa0*/  MUFU.EX2 R222, R222 ;  /* 0x000000de00de7308 */ /* 0x000fe20000000800 */
[C---:B------:R-:W-:Y:S02]  /*13ab0*/  FMUL.FTZ R25, R132.reuse, R113 ;  /* 0x0000007184197220 */ /* 0x040fe40000410000 */
[C---:B------:R-:W-:Y:S01]  /*13ac0*/  HMMA.16816.F32 R20, R136.reuse, R28, R20 ;  /* 0x0000001c8814723c */ /* 0x040fe20000001814 */
[----:B------:R-:W-:Y:S03]  /*13ad0*/  LDSM.16.MT88.4 R120, [R165+0x900] ;  /* 0x00090000a578783b */ /* 0x000fe60000004200 */
[C---:B------:R-:W-:Y:S02]  /*13ae0*/  FMUL.FTZ R26, R3.reuse, R114 ;  /* 0x00000072031a7220 */ /* 0x040fe40000410000 */
[C---:B------:R-:W-:Y:S01]  /*13af0*/  FMUL.FTZ R27, R3.reuse, R115 ;  /* 0x00000073031b7220 */ /* 0x040fe20000410000 */
[----:B------:R-:W-:Y:S01]  /*13b00*/  MUFU.EX2 R223, R223 ;  /* 0x000000df00df7308 */ /* 0x000fe20000000800 */
[C---:B------:R-:W-:Y:S01]  /*13b10*/  FMUL.FTZ R28, R132.reuse, R116 ;  /* 0x00000074841c7220 */ /* 0x040fe20000410000 */
[----:B------:R-:W-:Y:S03]  /*13b20*/  LDSM.16.MT88.4 R112, [R135+UR4+0x900] ;  /* 0x000900048770783b */ /* 0x000fe60008004200 */
[C---:B------:R-:W-:Y:S01]  /*13b30*/  FMUL.FTZ R29, R132.reuse, R117 ;  /* 0x00000075841d7220 */ /* 0x040fe20000410000 */
[C---:B------:R-:W-:Y:S03]  /*13b40*/  HMMA.16816.F32 R24, R136.reuse, R30, R24 ;  /* 0x0000001e8818723c */ /* 0x040fe60000001818 */
[C---:B------:R-:W-:Y:S01]  /*13b50*/  FMUL.FTZ R54, R3.reuse, R54 ;  /* 0x0000003603367220 */ /* 0x040fe20000410000 */
[----:B------:R-:W-:Y:S01]  /*13b60*/  MUFU.EX2 R224, R224 ;  /* 0x000000e000e07308 */ /* 0x000fe20000000800 */
[C---:B------:R-:W-:Y:S02]  /*13b70*/  FMUL.FTZ R55, R3.reuse, R55 ;  /* 0x0000003703377220 */ /* 0x040fe40000410000 */
[C---:B------:R-:W-:Y:S02]  /*13b80*/  FMUL.FTZ R30, R3.reuse, R118 ;  /* 0x00000076031e7220 */ /* 0x040fe40000410000 */
[C---:B------:R-:W-:Y:S02]  /*13b90*/  FMUL.FTZ R31, R3.reuse, R119 ;  /* 0x00000077031f7220 */ /* 0x040fe40000410000 */
[----:B------:R-:W-:Y:S01]  /*13ba0*/  LDSM.16.MT88.4 R116, [R134+UR4+0x900] ;  /* 0x000900048674783b */ /* 0x000fe20008004200 */
[C---:B------:R-:W-:Y:S02]  /*13bb0*/  FMUL.FTZ R56, R132.reuse, R56 ;  /* 0x0000003884387220 */ /* 0x040fe40000410000 */
[C---:B------:R-:W-:Y:S01]  /*13bc0*/  FMUL.FTZ R57, R132.reuse, R57 ;  /* 0x0000003984397220 */ /* 0x040fe20000410000 */
[----:B------:R-:W-:Y:S01]  /*13bd0*/  MUFU.EX2 R225, R225 ;  /* 0x000000e100e17308 */ /* 0x000fe20000000800 */
        /* <DEDUP_REMOVED lines=18> */
[C---:B--2---:R-:W-:Y:S04]  /*13d00*/  HMMA.16816.F32 R44, R136.reuse, R108, R44 ;  /* 0x0000006c882c723c */ /* 0x044fe8000000182c */
[C---:B------:R-:W-:Y:S02]  /*13d10*/  FMUL.FTZ R67, R3.reuse, R67 ;  /* 0x0000004303437220 */ /* 0x040fe40000410000 */
[C---:B------:R-:W-:Y:S02]  /*13d20*/  FMUL.FTZ R68, R132.reuse, R68 ;  /* 0x0000004484447220 */ /* 0x040fe40000410000 */
[C---:B------:R-:W-:Y:S01]  /*13d30*/  HMMA.16816.F32 R48, R136.reuse, R110, R48 ;  /* 0x0000006e8830723c */ /* 0x040fe20000001830 */
[----:B------:R-:W2:Y:S01]  /*13d40*/  LDSM.16.MT88.4 R108, [R135+UR4+0x4100] ;  /* 0x00410004876c783b */ /* 0x000ea20008004200 */
[----:B------:R-:W-:Y:S02]  /*13d50*/  MUFU.EX2 R229, R229 ;  /* 0x000000e500e57308 */ /* 0x000fe40000000800 */
[C---:B------:R-:W-:Y:S02]  /*13d60*/  FMUL.FTZ R69, R132.reuse, R69 ;  /* 0x0000004584457220 */ /* 0x040fe40000410000 */
[C---:B------:R-:W-:Y:S02]  /*13d70*/  FMUL.FTZ R70, R3.reuse, R70 ;  /* 0x0000004603467220 */ /* 0x040fe40000410000 */
[C---:B------:R-:W-:Y:S01]  /*13d80*/  FMUL.FTZ R71, R3.reuse, R71 ;  /* 0x0000004703477220 */ /* 0x040fe20000410000 */
        /* <DEDUP_REMOVED lines=16> */
[C---:B--2---:R-:W-:Y:S04]  /*13e90*/  HMMA.16816.F32 R68, R136.reuse, R108, R68 ;  /* 0x0000006c8844723c */ /* 0x044fe80000001844 */
[--C-:B------:R-:W-:Y:S01]  /*13ea0*/  FFMA.FTZ R178, R178, c[0x0][0x2d0], -R153.reuse ;  /* 0x0000b400b2b27a23 */ /* 0x100fe20000010899 */
[----:B------:R-:W2:Y:S01]  /*13eb0*/  MUFU.EX2 R177, R177 ;  /* 0x000000b100b17308 */ /* 0x000ea20000000800 */
[--C-:B------:R-:W-:Y:S02]  /*13ec0*/  FFMA.FTZ R179, R188, c[0x0][0x2d0], -R153.reuse ;  /* 0x0000b400bcb37a23 */ /* 0x100fe40000010899 */
[C---:B------:R-:W-:Y:S01]  /*13ed0*/  HMMA.16816.F32 R72, R136.reuse, R110, R72 ;  /* 0x0000006e8848723c */ /* 0x040fe20000001848 */
[----:B------:R-:W5:Y:S03]  /*13ee0*/  LDSM.16.MT88.4 R108, [R165+0x4100] ;  /* 0x00410000a56c783b */ /* 0x000f660000004200 */
[C---:B------:R-:W-:Y:S02]  /*13ef0*/  FMUL.FTZ R76, R132.reuse, R76 ;  /* 0x0000004c844c7220 */ /* 0x040fe40000410000 */
[----:B------:R-:W-:Y:S01]  /*13f00*/  FMUL.FTZ R77, R132, R77 ;  /* 0x0000004d844d7220 */ /* 0x000fe20000410000 */
[----:B------:R-:W-:Y:S01]  /*13f10*/  MUFU.EX2 R178, R178 ;  /* 0x000000b200b27308 */ /* 0x000fe20000000800 */
[C---:B------:R-:W-:Y:S04]  /*13f20*/  FMUL.FTZ R78, R3.reuse, R78 ;  /* 0x0000004e034e7220 */ /* 0x040fe80000410000 */
[----:B------:R-:W-:Y:S02]  /*13f30*/  FMUL.FTZ R79, R3, R79 ;  /* 0x0000004f034f7220 */ /* 0x000fe40000410000 */
[--C-:B------:R-:W-:Y:S02]  /*13f40*/  FFMA.FTZ R188, R219, c[0x0][0x2d0], -R148.reuse ;  /* 0x0000b400dbbc7a23 */ /* 0x100fe40000010894 */
[--C-:B------:R-:W-:Y:S01]  /*13f50*/  FFMA.FTZ R219, R162, c[0x0][0x2d0], -R153.reuse ;  /* 0x0000b400a2db7a23 */ /* 0x100fe20000010899 */
[----:B------:R-:W3:Y:S01]  /*13f60*/  MUFU.EX2 R179, R179 ;  /* 0x000000b300b37308 */ /* 0x000ee20000000800 */
[----:B------:R-:W-:Y:S01]  /*13f70*/  LDSM.16.MT88.4 R160, [R164+0x5900] ;  /* 0x00590000a4a0783b */ /* 0x000fe20000004200 */
[C---:B-1----:R-:W-:Y:S03]  /*13f80*/  HMMA.16816.F32 R76, R136.reuse, R100, R76 ;  /* 0x00000064884c723c */ /* 0x042fe6000000184c */
[C---:B------:R-:W-:Y:S02]  /*13f90*/  FMUL.FTZ R80, R132.reuse, R80 ;  /* 0x0000005084507220 */ /* 0x040fe40000410000 */
[C---:B------:R-:W-:Y:S02]  /*13fa0*/  FMUL.FTZ R81, R132.reuse, R81 ;  /* 0x0000005184517220 */ /* 0x040fe40000410000 */
[C---:B------:R-:W-:Y:S01]  /*13fb0*/  FMUL.FTZ R82, R3.reuse, R82 ;  /* 0x0000005203527220 */ /* 0x040fe20000410000 */
[----:B------:R-:W-:Y:S01]  /*13fc0*/  MUFU.EX2 R188, R188 ;  /* 0x000000bc00bc7308 */ /* 0x000fe20000000800 */
[----:B------:R-:W-:Y:S03]  /*13fd0*/  FMUL.FTZ R83, R3, R83 ;  /* 0x0000005303537220 */ /* 0x000fe60000410000 */
[--C-:B------:R-:W-:Y:S01]  /*13fe0*/  FFMA.FTZ R189, R189, c[0x0][0x2d0], -R148.reuse ;  /* 0x0000b400bdbd7a23 */ /* 0x100fe20000010894 */
[----:B----4-:R-:W-:Y:S01]  /*13ff0*/  F2FP.PACK_AB R100, R175, R174 ;  /* 0x000000aeaf64723e */ /* 0x010fe200000000ff */
[C---:B------:R-:W-:Y:S01]  /*14000*/  FMUL.FTZ R88, R132.reuse, R88 ;  /* 0x0000005884587220 */ /* 0x040fe20000410000 */
[----:B--2---:R-:W-:Y:S01]  /*14010*/  F2FP.PACK_AB R101, R177, R176 ;  /* 0x000000b0b165723e */ /* 0x004fe200000000ff */
[C---:B------:R-:W-:Y:S02]  /*14020*/  HMMA.16816.F32 R80, R136.reuse, R102, R80 ;  /* 0x000000668850723c */ /* 0x040fe40000001850 */
[----:B------:R-:W1:Y:S01]  /*14030*/  MUFU.EX2 R189, R189 ;  /* 0x000000bd00bd7308 */ /* 0x000e620000000800 */
[C---:B------:R-:W-:Y:S02]  /*14040*/  FMUL.FTZ R89, R132.reuse, R89 ;  /* 0x0000005984597220 */ /* 0x040fe40000410000 */
[C---:B------:R-:W-:Y:S02]  /*14050*/  FMUL.FTZ R90, R3.reuse, R90 ;  /* 0x0000005a035a7220 */ /* 0x040fe40000410000 */
[----:B------:R-:W-:Y:S01]  /*14060*/  FMUL.FTZ R91, R3, R91 ;  /* 0x0000005b035b7220 */ /* 0x000fe20000410000 */
[C---:B---3--:R-:W-:Y:S04]  /*14070*/  HMMA.16816.F32 R84, R136.reuse, R104, R84 ;  /* 0x000000688854723c */ /* 0x048fe80000001854 */
[C---:B------:R-:W-:Y:S01]  /*14080*/  FMUL.FTZ R92, R132.reuse, R92 ;  /* 0x0000005c845c7220 */ /* 0x040fe20000410000 */
[----:B------:R-:W-:Y:S01]  /*14090*/  F2FP.PACK_AB R102, R179, R178 ;  /* 0x000000b2b366723e */ /* 0x000fe200000000ff */
[C---:B------:R-:W-:Y:S01]  /*140a0*/  FMUL.FTZ R93, R132.reuse, R93 ;  /* 0x0000005d845d7220 */ /* 0x040fe20000410000 */
[----:B------:R-:W-:Y:S01]  /*140b0*/  MUFU.EX2 R219, R219 ;  /* 0x000000db00db7308 */ /* 0x000fe20000000800 */
[C---:B------:R-:W-:Y:S01]  /*140c0*/  HMMA.16816.F32 R88, R136.reuse, R106, R88 ;  /* 0x0000006a8858723c */ /* 0x040fe20000001858 */
[----:B------:R-:W2:Y:S03]  /*140d0*/  LDSM.16.MT88.4 R104, [R164+0x900] ;  /* 0x00090000a468783b */ /* 0x000ea60000004200 */
[C---:B------:R-:W-:Y:S02]  /*140e0*/  FMUL.FTZ R94, R3.reuse, R94 ;  /* 0x0000005e035e7220 */ /* 0x040fe40000410000 */
[C---:B------:R-:W-:Y:S02]  /*140f0*/  FMUL.FTZ R95, R3.reuse, R95 ;  /* 0x0000005f035f7220 */ /* 0x040fe40000410000 */
[C---:B------:R-:W-:Y:S04]  /*14100*/  FMUL.FTZ R96, R132.reuse, R96 ;  /* 0x0000006084607220 */ /* 0x040fe80000410000 */
[----:B------:R-:W-:Y:S01]  /*14110*/  FMUL.FTZ R97, R132, R97 ;  /* 0x0000006184617220 */ /* 0x000fe20000410000 */
[C---:B-----5:R-:W-:Y:S03]  /*14120*/  HMMA.16816.F32 R92, R136.reuse, R108, R92 ;  /* 0x0000006c885c723c */ /* 0x060fe6000000185c */
[----:B------:R-:W-:Y:S01]  /*14130*/  FMUL.FTZ R98, R3, R98 ;  /* 0x0000006203627220 */ /* 0x000fe20000410000 */
[----:B-1----:R-:W-:Y:S01]  /*14140*/  F2FP.PACK_AB R103, R189, R188 ;  /* 0x000000bcbd67723e */ /* 0x002fe200000000ff */
[----:B------:R-:W-:Y:S02]  /*14150*/  FMUL.FTZ R99, R3, R99 ;  /* 0x0000006303637220 */ /* 0x000fe40000410000 */
[--C-:B------:R-:W-:Y:S02]  /*14160*/  FFMA.FTZ R218, R218, c[0x0][0x2d0], -R153.reuse ;  /* 0x0000b400dada7a23 */ /* 0x100fe40000010899 */
[----:B------:R-:W-:Y:S03]  /*14170*/  FFMA.FTZ R153, R150, c[0x0][0x2d0], -R153 ;  /* 0x0000b40096997a23 */ /* 0x000fe60000010899 */
[----:B------:R-:W-:Y:S01]  /*14180*/  HMMA.16816.F32 R96, R136, R110, R96 ;  /* 0x0000006e8860723c */ /* 0x000fe20000001860 */
[----:B------:R-:W1:Y:S01]  /*14190*/  LDSM.16.MT88.4 R108, [R165+0x2900] ;  /* 0x00290000a56c783b */ /* 0x000e620000004200 */
[----:B------:R3:W4:Y:S01]  /*141a0*/  MUFU.EX2 R230, R153 ;  /* 0x0000009900e67308 */ /* 0x0007220000000800 */
[--C-:B------:R-:W-:Y:S02]  /*141b0*/  FFMA.FTZ R217, R217, c[0x0][0x2d0], -R148.reuse ;  /* 0x0000b400d9d97a23 */ /* 0x100fe40000010894 */
[----:B------:R-:W-:Y:S02]  /*141c0*/  FFMA.FTZ R148, R149, c[0x0][0x2d0], -R148 ;  /* 0x0000b40095947a23 */ /* 0x000fe40000010894 */
[----:B------:R-:W-:Y:S01]  /*141d0*/  F2FP.PACK_AB R136, R226, R225 ;  /* 0x000000e1e288723e */ /* 0x000fe200000000ff */
[C---:B------:R-:W-:Y:S04]  /*141e0*/  HMMA.16816.F32 R4, R100.reuse, R112, R4 ;  /* 0x000000706404723c */ /* 0x040fe80000001804 */
[----:B------:R-:W5:Y:S01]  /*141f0*/  MUFU.EX2 R232, R148 ;  /* 0x0000009400e87308 */ /* 0x000f620000000800 */
[----:B------:R-:W-:Y:S01]  /*14200*/  F2FP.PACK_AB R137, R228, R227 ;  /* 0x000000e3e489723e */ /* 0x000fe200000000ff */
[----:B------:R-:W-:Y:S02]  /*14210*/  FFMA.FTZ R173, R132, R201, R173 ;  /* 0x000000c984ad7223 */ /* 0x000fe400000100ad */
[C---:B------:R-:W-:Y:S01]  /*14220*/  HMMA.16816.F32 R8, R100.reuse, R114, R8 ;  /* 0x000000726408723c */ /* 0x040fe20000001808 */
[----:B------:R-:W-:Y:S03]  /*14230*/  LDSM.16.MT88.4 R112, [R164+0x4900] ;  /* 0x00490000a470783b */ /* 0x000fe60000004200 */
[----:B------:R-:W-:Y:S02]  /*14240*/  FFMA.FTZ R169, R3, R206, R169 ;  /* 0x000000ce03a97223 */ /* 0x000fe400000100a9 */
[----:B------:R-:W1:Y:S01]  /*14250*/  MUFU.EX2 R218, R218 ;  /* 0x000000da00da7308 */ /* 0x000e620000000800 */
[----:B------:R-:W-:Y:S01]  /*14260*/  FADD.FTZ R172, R172, R173 ;  /* 0x000000adacac7221 */ /* 0x000fe20000010000 */
[C---:B--2---:R-:W-:Y:S01]  /*14270*/  HMMA.16816.F32 R12, R100.reuse, R104, R12 ;  /* 0x00000068640c723c */ /* 0x044fe2000000180c */
[----:B---3--:R-:W-:Y:S03]  /*14280*/  LDSM.16.MT88.4 R152, [R165+0x3900] ;  /* 0x00390000a598783b */ /* 0x008fe60000004200 */
[----:B----4-:R-:W-:Y:S01]  /*14290*/  F2FP.PACK_AB R138, R230, R229 ;  /* 0x000000e5e68a723e */ /* 0x010fe200000000ff */
[----:B------:R-:W-:Y:S02]  /*142a0*/  FADD.FTZ R168, R168, R169 ;  /* 0x000000a9a8a87221 */ /* 0x000fe40000010000 */
[----:B------:R-:W-:Y:S01]  /*142b0*/  FADD.FTZ R3, R171, R172 ;  /* 0x000000acab037221 */ /* 0x000fe20000010000 */
[C---:B------:R-:W-:Y:S01]  /*142c0*/  HMMA.16816.F32 R16, R100.reuse, R106, R16 ;  /* 0x0000006a6410723c */ /* 0x040fe20000001810 */
[----:B------:R-:W2:Y:S01]  /*142d0*/  MUFU.EX2 R217, R217 ;  /* 0x000000d900d97308 */ /* 0x000ea20000000800 */
[----:B------:R-:W3:Y:S02]  /*142e0*/  LDSM.16.MT88.4 R104, [R135+UR4+0x4900] ;  /* 0x004900048768783b */ /* 0x000ee40008004200 */
[----:B-----5:R-:W-:Y:S01]  /*142f0*/  F2FP.PACK_AB R139, R232, R231 ;  /* 0x000000e7e88b723e */ /* 0x020fe200000000ff */
[----:B------:R-:W-:Y:S03]  /*14300*/  FADD.FTZ R3, R170, R3 ;  /* 0x00000003aa037221 */ /* 0x000fe60000010000 */
[C---:B------:R-:W-:Y:S02]  /*14310*/  HMMA.16816.F32 R20, R100.reuse, R116, R20 ;  /* 0x000000746414723c */ /* 0x040fe40000001814 */
[----:B------:R-:W-:Y:S02]  /*14320*/  LDSM.16.MT88.4 R148, [R134+UR4+0x3900] ;  /* 0x003900048694783b */ /* 0x000fe40008004200 */
[----:B------:R-:W-:Y:S04]  /*14330*/  FADD.FTZ R174, R174, R3 ;  /* 0x00000003aeae7221 */ /* 0x000fe80000010000 */
[C---:B------:R-:W-:Y:S02]  /*14340*/  HMMA.16816.F32 R24, R100.reuse, R118, R24 ;  /* 0x000000766418723c */ /* 0x040fe40000001818 */
[----:B------:R-:W-:Y:S02]  /*14350*/  LDSM.16.MT88.4 R116, [R165+0x4900] ;  /* 0x00490000a574783b */ /* 0x000fe40000004200 */
        /* <DEDUP_REMOVED lines=22> */
[----:B------:R-:W4:Y:S07]  /*144c0*/  LDSM.16.MT88.4 R112, [R134+UR4+0x1100] ;  /* 0x001100048670783b */ /* 0x000f2e0008004200 */
[C---:B-1----:R-:W-:Y:S08]  /*144d0*/  HMMA.16816.F32 R84, R100.reuse, R108, R84 ;  /* 0x0000006c6454723c */ /* 0x042ff00000001854 */
[C---:B------:R-:W-:Y:S01]  /*144e0*/  HMMA.16816.F32 R88, R100.reuse, R110, R88 ;  /* 0x0000006e6458723c */ /* 0x040fe20000001858 */
[----:B------:R-:W1:Y:S07]  /*144f0*/  LDSM.16.MT88.4 R108, [R135+UR4+0x3100] ;  /* 0x00310004876c783b */ /* 0x000e6e0008004200 */
[C---:B------:R-:W-:Y:S08]  /*14500*/  HMMA.16816.F32 R92, R100.reuse, R116, R92 ;  /* 0x00000074645c723c */ /* 0x040ff0000000185c */
[----:B------:R-:W-:Y:S01]  /*14510*/  HMMA.16816.F32 R96, R100, R118, R96 ;  /* 0x000000766460723c */ /* 0x000fe20000001860 */
[----:B------:R-:W5:Y:S06]  /*14520*/  LDSM.16.MT88.4 R116, [R164+0x3100] ;  /* 0x00310000a474783b */ /* 0x000f6c0000004200 */
[----:B------:R-:W-:Y:S01]  /*14530*/  F2FP.PACK_AB R100, R219, R218 ;  /* 0x000000dadb64723e */ /* 0x000fe200000000ff */
[----:B------:R-:W-:Y:S01]  /*14540*/  FADD.FTZ R218, R218, R179 ;  /* 0x000000b3dada7221 */ /* 0x000fe20000010000 */
[----:B--2---:R-:W-:Y:S03]  /*14550*/  F2FP.PACK_AB R101, R220, R217 ;  /* 0x000000d9dc65723e */ /* 0x004fe600000000ff */
[----:B------:R-:W-:Y:S02]  /*14560*/  F2FP.PACK_AB R102, R222, R221 ;  /* 0x000000ddde66723e */ /* 0x000fe400000000ff */
[----:B------:R-:W-:Y:S07]  /*14570*/  F2FP.PACK_AB R103, R224, R223 ;  /* 0x000000dfe067723e */ /* 0x000fee00000000ff */
[C---:B---3--:R-:W-:Y:S08]  /*14580*/  HMMA.16816.F32 R4, R100.reuse, R104, R4 ;  /* 0x000000686404723c */ /* 0x048ff00000001804 */
[C---:B------:R-:W-:Y:S01]  /*14590*/  HMMA.16816.F32 R8, R100.reuse, R106, R8 ;  /* 0x0000006a6408723c */ /* 0x040fe20000001808 */
[----:B------:R-:W2:Y:S07]  /*145a0*/  LDSM.16.MT88.4 R104, [R134+UR4+0x3100] ;  /* 0x003100048668783b */ /* 0x000eae0008004200 */
[C---:B------:R-:W-:Y:S08]  /*145b0*/  HMMA.16816.F32 R12, R100.reuse, R120, R12 ;  /* 0x00000078640c723c */ /* 0x040ff0000000180c */
[C---:B------:R-:W-:Y:S01]  /*145c0*/  HMMA.16816.F32 R16, R100.reuse, R122, R16 ;  /* 0x0000007a6410723c */ /* 0x040fe20000001810 */
[----:B------:R-:W-:Y:S07]  /*145d0*/  LDSM.16.MT88.4 R120, [R165+0x1900] ;  /* 0x00190000a578783b */ /* 0x000fee0000004200 */
[C---:B----4-:R-:W-:Y:S08]  /*145e0*/  HMMA.16816.F32 R20, R100.reuse, R112, R20 ;  /* 0x000000706414723c */ /* 0x050ff00000001814 */
        /* <DEDUP_REMOVED lines=20> */
[C---:B----4-:R-:W-:Y:S08]  /*14730*/  HMMA.16816.F32 R76, R100.reuse, R116, R76 ;  /* 0x00000074644c723c */ /* 0x050ff0000000184c */
[C---:B------:R-:W-:Y:S01]  /*14740*/  HMMA.16816.F32 R80, R100.reuse, R118, R80 ;  /* 0x000000766450723c */ /* 0x040fe20000001850 */
[----:B------:R-:W4:Y:S07]  /*14750*/  LDSM.16.MT88.4 R116, [R134+UR4+0x1900] ;  /* 0x001900048674783b */ /* 0x000f2e0008004200 */
        /* <DEDUP_REMOVED lines=8> */
[C---:B----4-:R-:W-:Y:S01]  /*147e0*/  HMMA.16816.F32 R108, R136.reuse, R116, R20 ;  /* 0x00000074886c723c */ /* 0x050fe20000001814 */
        /* <DEDUP_REMOVED lines=45> */
[----:B------:R-:W-:Y:S01]  /*14ac0*/  IADD3 R9, -R210, 0x10, RZ ;  /* 0x00000010d2097810 */ /* 0x000fe20007ffe1ff */
[----:B------:R-:W-:Y:S03]  /*14ad0*/  IMAD.MOV.U32 R197, RZ, RZ, RZ ;  /* 0x000000ffffc57224 */ /* 0x000fe600078e00ff */
[----:B------:R-:W-:Y:S01]  /*14ae0*/  LOP3.LUT R9, R9, 0xf, RZ, 0xc0, !PT ;  /* 0x0000000f09097812 */ /* 0x000fe200078ec0ff */
        /* <DEDUP_REMOVED lines=18> */
[----:B-1----:R-:W-:Y:S02]  /*14c10*/  SHF.L.U64.HI R7, R212, 0x1, R209 ;  /* 0x00000001d4077819 */ /* 0x002fe400000102d1 */
[----:B--2---:R-:W-:Y:S01]  /*14c20*/  SHF.R.S32.HI R8, RZ, 0x1f, R197 ;  /* 0x0000001fff087819 */ /* 0x004fe200000114c5 */
[C---:B------:R-:W-:Y:S04]  /*14c30*/  IMAD.WIDE.U32 R4, R197.reuse, c[0x0][0x1f0], R4 ;  /* 0x00007c00c5047a25 */ /* 0x040fe800078e0004 */
[----:B------:R-:W-:Y:S01]  /*14c40*/  IMAD R8, R8, c[0x0][0x1f0], RZ ;  /* 0x00007c0008087a24 */ /* 0x000fe200078e02ff */
[----:B------:R-:W-:Y:S03]  /*14c50*/  IADD3 R4, P0, R202, R4, RZ ;  /* 0x00000004ca047210 */ /* 0x000fe60007f1e0ff */
[----:B------:R-:W-:Y:S05]  /*14c60*/  IMAD R8, R197, c[0x0][0x1f4], R8 ;  /* 0x00007d00c5087a24 */ /* 0x000fea00078e0208 */
[----:B------:R-:W-:Y:S01]  /*14c70*/  IADD3.X R3, R193, R5, R8, P0, !PT ;  /* 0x00000005c1037210 */ /* 0x000fe200007fe408 */
[----:B------:R-:W-:Y:S01]  /*14c80*/  IMAD.SHL.U32 R5, R212, 0x2, RZ ;  /* 0x00000002d4057824 */ /* 0x000fe200078e00ff */
[C---:B------:R-:W-:Y:S02]  /*14c90*/  LEA R6, P0, R4.reuse, c[0x0][0x1c8], 0x1 ;  /* 0x0000720004067a11 */ /* 0x040fe400078008ff */
[----:B------:R-:W-:Y:S02]  /*14ca0*/  SEL R8, RZ, 0x10, P5 ;  /* 0x00000010ff087807 */ /* 0x000fe40002800000 */
[----:B------:R-:W-:Y:S01]  /*14cb0*/  LEA.HI.X R14, R4, c[0x0][0x1cc], R3, 0x1, P0 ;  /* 0x00007300040e7a11 */ /* 0x000fe200000f0c03 */
[----:B------:R-:W1:Y:S01]  /*14cc0*/  SHFL.IDX PT, R10, R6, 0x1, 0x181f ;  /* 0x00381f00060a7f89 */ /* 0x000e6200000e0000 */
[----:B------:R-:W-:Y:S01]  /*14cd0*/  ISETP.NE.U32.AND P2, PT, R8, RZ, PT ;  /* 0x000000ff0800720c */ /* 0x000fe20003f45070 */
[----:B------:R-:W-:Y:S01]  /*14ce0*/  IMAD.SHL.U32 R4, R208, 0x2, RZ ;  /* 0x00000002d0047824 */ /* 0x000fe200078e00ff */
[----:B------:R-:W-:Y:S01]  /*14cf0*/  SEL R3, RZ, 0x10, P4 ;  /* 0x00000010ff037807 */ /* 0x000fe20002000000 */
[----:B------:R-:W2:Y:S01]  /*14d00*/  SHFL.IDX PT, R13, R14, 0x1, 0x181f ;  /* 0x00381f000e0d7f89 */ /* 0x000ea200000e0000 */
[----:B------:R-:W-:Y:S02]  /*14d10*/  IADD3 R16, -R8, 0x10, RZ ;  /* 0x0000001008107810 */ /* 0x000fe40007ffe1ff */
[----:B------:R-:W-:Y:S01]  /*14d20*/  IADD3 R11, -R3, 0x10, RZ ;  /* 0x00000010030b7810 */ /* 0x000fe20007ffe1ff */
[----:B------:R3:W4:Y:S01]  /*14d30*/  SHFL.IDX PT, R12, R6, RZ, 0x181f ;  /* 0x00181fff060c7589 */ /* 0x00072200000e0000 */
[----:B------:R-:W-:Y:S02]  /*14d40*/  LOP3.LUT R16, R16, 0xf, RZ, 0xc0, !PT ;  /* 0x0000000f10107812 */ /* 0x000fe400078ec0ff */
[----:B------:R-:W-:Y:S01]  /*14d50*/  LOP3.LUT R11, R11, 0xf, RZ, 0xc0, !PT ;  /* 0x0000000f0b0b7812 */ /* 0x000fe200078ec0ff */
[----:B------:R-:W5:Y:S01]  /*14d60*/  SHFL.IDX PT, R15, R14, RZ, 0x181f ;  /* 0x00181fff0e0f7589 */ /* 0x000f6200000e0000 */
[-C--:B-1----:R-:W-:Y:S04]  /*14d70*/  IADD3 R16, P1, P0, R16, R10.reuse, R5 ;  /* 0x0000000a10107210 */ /* 0x082fe8000783e005 */
[-C--:B--2---:R-:W-:Y:S02]  /*14d80*/  IADD3.X R17, RZ, R13.reuse, R7, P1, P0 ;  /* 0x0000000dff117210 */ /* 0x084fe40000fe0407 */
[-C--:B------:R-:W-:Y:S02]  /*14d90*/  IADD3 R18, P1, P0, R11, R10.reuse, R4 ;  /* 0x0000000a0b127210 */ /* 0x080fe4000783e004 */
[----:B---3--:R-:W-:Y:S04]  /*14da0*/  SHF.L.U64.HI R6, R208, 0x1, R211 ;  /* 0x00000001d0067819 */ /* 0x008fe800000102d3 */
[-C--:B------:R-:W-:Y:S02]  /*14db0*/  IADD3.X R19, RZ, R13.reuse, R6, P1, P0 ;  /* 0x0000000dff137210 */ /* 0x080fe40000fe0406 */
[----:B------:R-:W-:Y:S01]  /*14dc0*/  IADD3 R20, P1, P0, R9, R10, R215 ;  /* 0x0000000a09147210 */ /* 0x000fe2000783e0d7 */
[----:B------:R-:W-:Y:S03]  /*14dd0*/  IMAD.U32 R10, RZ, RZ, UR6 ;  /* 0x00000006ff0a7e24 */ /* 0x000fe6000f8e00ff */
[----:B------:R-:W-:Y:S01]  /*14de0*/  IADD3.X R21, RZ, R13, R216, P1, P0 ;  /* 0x0000000dff157210 */ /* 0x000fe20000fe04d8 */
[----:B------:R-:W-:Y:S01]  /*14df0*/  IMAD R10, R10, 0x3000, R199 ;  /* 0x000030000a0a7824 */ /* 0x000fe200078e02c7 */
[C---:B----4-:R-:W-:Y:S02]  /*14e00*/  IADD3 R22, P1, R12.reuse, R5, RZ ;  /* 0x000000050c167210 */ /* 0x050fe40007f3e0ff */
[----:B------:R-:W-:Y:S01]  /*14e10*/  IADD3 R24, P0, R12, R4, RZ ;  /* 0x000000040c187210 */ /* 0x000fe20007f1e0ff */
[----:B------:R-:W-:Y:S02]  /*14e20*/  IMAD.SHL.U32 R5, R10, 0x2, RZ ;  /* 0x000000020a057824 */ /* 0x000fe400078e00ff */
        /* <DEDUP_REMOVED lines=12> */
.L_x_2964:
        /* <DEDUP_REMOVED lines=11> */
.L_x_2962:
        /* <DEDUP_REMOVED lines=20> */
.L_x_2969:
        /* <DEDUP_REMOVED lines=55> */
.L_x_2967:
        /* <DEDUP_REMOVED lines=210> */
[--C-:B------:R-:W-:Y:S01]  /*16170*/  FFMA.FTZ R159, R8, c[0x0][0x2d0], -R166.reuse ;  /* 0x0000b400089f7a23 */ /* 0x100fe200000108a6 */
[----:B------:R-:W-:Y:S01]  /*16180*/  IADD3 R8, R135, UR4, RZ ;  /* 0x0000000487087c10 */ /* 0x000fe2000fffe0ff */
[--C-:B------:R-:W-:Y:S02]  /*16190*/  FFMA.FTZ R160, R9, c[0x0][0x2d0], -R166.reuse ;  /* 0x0000b40009a07a23 */ /* 0x100fe400000108a6 */
        /* <DEDUP_REMOVED lines=403> */
.L_x_2968:
        /* <DEDUP_REMOVED lines=10> */
.L_x_2966:
[----:B------:R-:W2:Y:S01]  /*17b70*/  SHFL.BFLY PT, R4, R201, 0x2, 0x1f ;  /* 0x0c401f00c9047f89 */ /* 0x000ea200000e0000 */
[----:B------:R-:W-:-:S02]  /*17b80*/  MOV R11, 0xff800000 ;  /* 0xff800000000b7802 */ /* 0x000fc40000000f00 */
[----:B-1----:R-:W-:Y:S01]  /*17b90*/  MOV R12, 0xff800000 ;  /* 0xff800000000c7802 */ /* 0x002fe20000000f00 */
[----:B------:R-:W1:Y:S01]  /*17ba0*/  SHFL.BFLY PT, R3, R206, 0x2, 0x1f ;  /* 0x0c401f00ce037f89 */ /* 0x000e6200000e0000 */
        /* <DEDUP_REMOVED lines=13> */
[----:B------:R-:W2:Y:S08]  /*17c80*/  @P1 MUFU.LG2 R6, R6 ;  /* 0x0000000600061308 */ /* 0x000eb00000000c00 */
[----:B------:R-:W-:Y:S01]  /*17c90*/  @P0 MUFU.RCP R4, R3 ;  /* 0x0000000300040308 */ /* 0x000fe20000001000 */
[C---:B-1----:R-:W-:Y:S02]  /*17ca0*/  FMUL.FTZ R128, R5.reuse, R128 ;  /* 0x0000008005807220 */ /* 0x042fe40000410000 */
[----:B------:R-:W-:-:S02]  /*17cb0*/  FMUL.FTZ R129, R5, R129 ;  /* 0x0000008105817220 */ /* 0x000fc40000410000 */
[C---:B------:R-:W-:Y:S02]  /*17cc0*/  FMUL.FTZ R124, R5.reuse, R124 ;  /* 0x0000007c057c7220 */ /* 0x040fe40000410000 */
[C---:B------:R-:W-:Y:S01]  /*17cd0*/  FMUL.FTZ R125, R5.reuse, R125 ;  /* 0x0000007d057d7220 */ /* 0x040fe20000410000 */
[----:B------:R-:W1:Y:S01]  /*17ce0*/  @P0 MUFU.LG2 R3, R3 ;  /* 0x0000000300030308 */ /* 0x000e620000000c00 */
[----:B--2---:R-:W-:Y:S02]  /*17cf0*/  @P1 FMUL.FTZ R13, R6, 0.69314718246459960938 ;  /* 0x3f317218060d1820 */ /* 0x004fe40000410000 */
[----:B------:R-:W-:Y:S02]  /*17d00*/  @P1 FMUL.FTZ R6, R14, c[0x0][0x2d0] ;  /* 0x0000b4000e061a20 */ /* 0x000fe40000410000 */
[C---:B------:R-:W-:Y:S02]  /*17d10*/  FMUL.FTZ R100, R5.reuse, R100 ;  /* 0x0000006405647220 */ /* 0x040fe40000410000 */
[----:B------:R-:W-:-:S02]  /*17d20*/  FMUL.FTZ R101, R5, R101 ;  /* 0x0000006505657220 */ /* 0x000fc40000410000 */
[C---:B------:R-:W-:Y:S02]  /*17d30*/  FMUL.FTZ R104, R5.reuse, R104 ;  /* 0x0000006805687220 */ /* 0x040fe40000410000 */
[C---:B------:R-:W-:Y:S02]  /*17d40*/  FMUL.FTZ R105, R5.reuse, R105 ;  /* 0x0000006905697220 */ /* 0x040fe40000410000 */
[C---:B------:R-:W-:Y:S02]  /*17d50*/  FMUL.FTZ R108, R5.reuse, R108 ;  /* 0x0000006c056c7220 */ /* 0x040fe40000410000 */
[----:B------:R-:W-:Y:S02]  /*17d60*/  FMUL.FTZ R109, R5, R109 ;  /* 0x0000006d056d7220 */ /* 0x000fe40000410000 */
[----:B-1----:R-:W-:Y:S02]  /*17d70*/  @P0 FMUL.FTZ R14, R3, 0.69314718246459960938 ;  /* 0x3f317218030e0820 */ /* 0x002fe40000410000 */
[----:B------:R-:W-:-:S02]  /*17d80*/  @P0 FMUL.FTZ R3, R15, c[0x0][0x2d0] ;  /* 0x0000b4000f030a20 */ /* 0x000fc40000410000 */
        /* <DEDUP_REMOVED lines=88> */
.L_x_2908:
        /* <DEDUP_REMOVED lines=152> */
.L_x_2971:
        /* <DEDUP_REMOVED lines=138> */
.L_x_2973:
[----:B--2---:R-:W-:Y:S05]  /*19530*/  BSYNC B0 ;  /* 0x0000000000007941 */ /* 0x004fea0003800000 */
.L_x_2972:
        /* <DEDUP_REMOVED lines=23> */
.L_x_2975:
[----:B------:R-:W-:Y:S05]  /*196b0*/  BSYNC B0 ;  /* 0x0000000000007941 */ /* 0x000fea0003800000 */
.L_x_2974:
        /* <DEDUP_REMOVED lines=23> */
.L_x_2977:
[----:B------:R-:W-:Y:S05]  /*19830*/  BSYNC B0 ;  /* 0x0000000000007941 */ /* 0x000fea0003800000 */
.L_x_2976:
        /* <DEDUP_REMOVED lines=24> */
.L_x_2970:
        /* <DEDUP_REMOVED lines=18> */
.L_x_2978:
        /* <DEDUP_REMOVED lines=40> */
.L_x_2980:
[----:B------:R-:W-:Y:S05]  /*19d60*/  BSYNC B0 ;  /* 0x0000000000007941 */ /* 0x000fea0003800000 */
.L_x_2979:
        /* <DEDUP_REMOVED lines=64> */
.L_x_2982:
[----:B------:R-:W-:Y:S05]  /*1a170*/  BSYNC B0 ;  /* 0x0000000000007941 */ /* 0x000fea0003800000 */
.L_x_2981:
        /* <DEDUP_REMOVED lines=21> */
.L_x_2984:
[----:B------:R-:W-:Y:S05]  /*1a2d0*/  BSYNC B0 ;  /* 0x0000000000007941 */ /* 0x000fea0003800000 */
.L_x_2983:
        /* <DEDUP_REMOVED lines=21> */
.L_x_2986:
[----:B------:R-:W-:Y:S05]  /*1a430*/  BSYNC B0 ;  /* 0x0000000000007941 */ /* 0x000fea0003800000 */
.L_x_2985:
        /* <DEDUP_REMOVED lines=22> */
.L_x_2987:
        /* <DEDUP_REMOVED lines=14> */
.L_x_3031:


//--------------------- .nv.shared._ZN7cutlass13device_kernelIN5flash19enable_sm80_to_sm89INS1_16FlashAttnFwdSm80INS1_25CollectiveMainloopFwdSm80ILi8ELi1ELb0EN4cute5tupleIJNS5_1CILi128EEENS7_ILi64EEENS7_ILi192EEEEEELi192ENS_6half_tEfNS_4arch4Sm80ELb0ELb0ELb1ELb0ELb1ELb0ELb1ELb0EEENS1_21CollectiveEpilogueFwdINS6_IJS8_SA_S9_EEENS6_IJNS7_ILi1EEESI_SI_EEESC_SE_Li256ELb0ELb1ELb0ELb0EEENS1_19SingleTileSchedulerILb0ELb0ELb1ELi128EEEEEEEEEvNT_6ParamsE --------------------------
	.section	.nv.shared._ZN7cutlass13device_kernelIN5flash19enable_sm80_to_sm89INS1_16FlashAttnFwdSm80INS1_25CollectiveMainloopFwdSm80ILi8ELi1ELb0EN4cute5tupleIJNS5_1CILi128EEENS7_ILi64EEENS7_ILi192EEEEEELi192ENS_6half_tEfNS_4arch4Sm80ELb0ELb0ELb1ELb0ELb1ELb0ELb1ELb0EEENS1_21CollectiveEpilogueFwdINS6_IJS8_SA_S9_EEENS6_IJNS7_ILi1EEESI_SI_EEESC_SE_Li256ELb0ELb1ELb0ELb0EEENS1_19SingleTileSchedulerILb0ELb0ELb1ELi128EEEEEEEEEvNT_6ParamsE,"aw",@nobits
	.sectionflags	@""
	.align	16


//--------------------- .nv.global                --------------------------
	.section	.nv.global,"aw",@nobits
.nv.global:
	.type		_ZN83_INTERNAL_04150245_47_flash_fwd_hdim192_fp16_paged_softcapall_sm80_cu_ef95aea4_39184cute1_E,@object
	.size		_ZN83_INTERNAL_04150245_47_flash_fwd_hdim192_fp16_paged_softcapall_sm80_cu_ef95aea4_39184cute1_E,(_ZN83_INTERNAL_04150245_47_flash_fwd_hdim192_fp16_paged_softcapall_sm80_cu_ef95aea4_39184cuda3std3__45__cpo6cbeginE - _ZN83_INTERNAL_04150245_47_flash_fwd_hdim192_fp16_paged_softcapall_sm80_cu_ef95aea4_39184cute1_E)
_ZN83_INTERNAL_04150245_47_flash_fwd_hdim192_fp16_paged_softcapall_sm80_cu_ef95aea4_39184cute1_E:
	.zero		1
	.type		_ZN83_INTERNAL_04150245_47_flash_fwd_hdim192_fp16_paged_softcapall_sm80_cu_ef95aea4_39184cuda3std3__45__cpo6cbeginE,@object
	.size		_ZN83_INTERNAL_04150245_47_flash_fwd_hdim192_fp16_paged_softcapall_sm80_cu_ef95aea4_39184cuda3std3__45__cpo6cbeginE,(_ZN83_INTERNAL_04150245_47_flash_fwd_hdim192_fp16_paged_softcapall_sm80_cu_ef95aea4_39184cuda3std3__48in_placeE - _ZN83_INTERNAL_04150245_47_flash_fwd_hdim192_fp16_paged_softcapall_sm80_cu_ef95aea4_39184cuda3std3__45__cpo6cbeginE)
_ZN83_INTERNAL_04150245_47_flash_fwd_hdim192_fp16_paged_softcapall_sm80_cu_ef95aea4_39184cuda3std3__45__cpo6cbeginE:
	.zero		1
	.type		_ZN83_INTERNAL_04150245_47_flash_fwd_hdim192_fp16_paged_softcapall_sm80_cu_ef95aea4_39184cuda3std3__48in_placeE,@object
	.size		_ZN83_INTERNAL_04150245_47_flash_fwd_hdim192_fp16_paged_softcapall_sm80_cu_ef95aea4_39184cuda3std3__48in_placeE,(_ZN83_INTERNAL_04150245_47_flash_fwd_hdim192_fp16_paged_softcapall_sm80_cu_ef95aea4_39184cuda3std6ranges3__45__cpo9iter_moveE - _ZN83_INTERNAL_04150245_47_flash_fwd_hdim192_fp16_paged_softcapall_sm80_cu_ef95aea4_39184cuda3std3__48in_placeE)
_ZN83_INTERNAL_04150245_47_flash_fwd_hdim192_fp16_paged_softcapall_sm80_cu_ef95aea4_39184cuda3std3__48in_placeE:
	.zero		1
	.type		_ZN83_INTERNAL_04150245_47_flash_fwd_hdim192_fp16_paged_softcapall_sm80_cu_ef95aea4_39184cuda3std6ranges3__45__cpo9iter_moveE,@object
	.size		_ZN83_INTERNAL_04150245_47_flash_fwd_hdim192_fp16_paged_softcapall_sm80_cu_ef95aea4_39184cuda3std6ranges3__45__cpo9iter_moveE,(_ZN83_INTERNAL_04150245_47_flash_fwd_hdim192_fp16_paged_softcapall_sm80_cu_ef95aea4_39184cuda3std3__45__cpo5beginE - _ZN83_INTERNAL_04150245_47_flash_fwd_hdim192_fp16_paged_softcapall_sm80_cu_ef95aea4_39184cuda3std6ranges3__45__cpo9iter_moveE)
_ZN83_INTERNAL_04150245_47_flash_fwd_hdim192_fp16_paged_softcapall_sm80_cu_ef95aea4_39184cuda3std6ranges3__45__cpo9iter_moveE:
	.zero		1
	.type		_ZN83_INTERNAL_04150245_47_flash_fwd_hdim192_fp16_paged_softcapall_sm80_cu_ef95aea4_39184cuda3std3__45__cpo5beginE,@object
	.size		_ZN83_INTERNAL_04150245_47_flash_fwd_hdim192_fp16_paged_softcapall_sm80_cu_ef95aea4_39184cuda3std3__45__cpo5beginE,(_ZN83_INTERNAL_04150245_47_flash_fwd_hdim192_fp16_paged_softcapall_sm80_cu_ef95aea4_39184cuda3std3__485_GLOBAL__N__04150245_47_flash_fwd_hdim192_fp16_paged_softcapall_sm80_cu_ef95aea4_39186ignoreE - _ZN83_INTERNAL_04150245_47_flash_fwd_hdim192_fp16_paged_softcapall_sm80_cu_ef95aea4_39184cuda3std3__45__cpo5beginE)
_ZN83_INTERNAL_04150245_47_flash_fwd_hdim192_fp16_paged_softcapall_sm80_cu_ef95aea4_39184cuda3std3__45__cpo5beginE:
	.zero		1
	.type		_ZN83_INTERNAL_04150245_47_flash_fwd_hdim192_fp16_paged_softcapall_sm80_cu_ef95aea4_39184cuda3std3__485_GLOBAL__N__04150245_47_flash_fwd_hdim192_fp16_paged_softcapall_sm80_cu_ef95aea4_39186ignoreE,@object
	.size		_ZN83_INTERNAL_04150245_47_flash_fwd_hdim192_fp16_paged_softcapall_sm80_cu_ef95aea4_39184cuda3std3__485_GLOBAL__N__04150245_47_flash_fwd_hdim192_fp16_paged_softcapall_sm80_cu_ef95aea4_39186ignoreE,(_ZN83_INTERNAL_04150245_47_flash_fwd_hdim192_fp16_paged_softcapall_sm80_cu_ef95aea4_39184cute7productE - _ZN83_INTERNAL_04150245_47_flash_fwd_hdim192_fp16_paged_softcapall_sm80_cu_ef95aea4_39184cuda3std3__485_GLOBAL__N__04150245_47_flash_fwd_hdim192_fp16_paged_softcapall_sm80_cu_ef95aea4_39186ignoreE)
_ZN83_INTERNAL_04150245_47_flash_fwd_hdim192_fp16_paged_softcapall_sm80_cu_ef95aea4_39184cuda3std3__485_GLOBAL__N__04150245_47_flash_fwd_hdim192_fp16_paged_softcapall_sm80_cu_ef95aea4_39186ignoreE:
	.zero		1
	.type		_ZN83_INTERNAL_04150245_47_flash_fwd_hdim192_fp16_paged_softcapall_sm80_cu_ef95aea4_39184cute7productE,@object
	.size		_ZN83_INTERNAL_04150245_47_flash_fwd_hdim192_fp16_paged_softcapall_sm80_cu_ef95aea4_39184cute7productE,(_ZN83_INTERNAL_04150245_47_flash_fwd_hdim192_fp16_paged_softcapall_sm80_cu_ef95aea4_39184cuda3std3__45__cpo3endE - _ZN83_INTERNAL_04150245_47_flash_fwd_hdim192_fp16_paged_softcapall_sm80_cu_ef95aea4_39184cute7productE)
_ZN83_INTERNAL_04150245_47_flash_fwd_hdim192_fp16_paged_softcapall_sm80_cu_ef95aea4_39184cute7productE:
	.zero		1
	.type		_ZN83_INTERNAL_04150245_47_flash_fwd_hdim192_fp16_paged_softcapall_sm80_cu_ef95aea4_39184cuda3std3__45__cpo3endE,@object
	.size		_ZN83_INTERNAL_04150245_47_flash_fwd_hdim192_fp16_paged_softcapall_sm80_cu_ef95aea4_39184cuda3std3__45__cpo3endE,(_ZN83_INTERNAL_04150245_47_flash_fwd_hdim192_fp16_paged_softcapall_sm80_cu_ef95aea4_39184cuda3std3__419piecewise_constructE - _ZN83_INTERNAL_04150245_47_flash_fwd_hdim192_fp16_paged_softcapall_sm80_cu_ef95aea4_39184cuda3std3__45__cpo3endE)
_ZN83_INTERNAL_04150245_47_flash_fwd_hdim192_fp16_paged_softcapall_sm80_cu_ef95aea4_39184cuda3std3__45__cpo3endE:
	.zero		1
	.type		_ZN83_INTERNAL_04150245_47_flash_fwd_hdim192_fp16_paged_softcapall_sm80_cu_ef95aea4_39184cuda3std3__419piecewise_constructE,@object
	.size		_ZN83_INTERNAL_04150245_47_flash_fwd_hdim192_fp16_paged_softcapall_sm80_cu_ef95aea4_39184cuda3std3__419piecewise_constructE,(_ZN83_INTERNAL_04150245_47_flash_fwd_hdim192_fp16_paged_softcapall_sm80_cu_ef95aea4_39184cuda3std3__45__cpo4cendE - _ZN83_INTERNAL_04150245_47_flash_fwd_hdim192_fp16_paged_softcapall_sm80_cu_ef95aea4_39184cuda3std3__419piecewise_constructE)
_ZN83_INTERNAL_04150245_47_flash_fwd_hdim192_fp16_paged_softcapall_sm80_cu_ef95aea4_39184cuda3std3__419piecewise_constructE:
	.zero		1
	.type		_ZN83_INTERNAL_04150245_47_flash_fwd_hdim192_fp16_paged_softcapall_sm80_cu_ef95aea4_39184cuda3std3__45__cpo4cendE,@object
	.size		_ZN83_INTERNAL_04150245_47_flash_fwd_hdim192_fp16_paged_softcapall_sm80_cu_ef95aea4_39184cuda3std3__45__cpo4cendE,(_ZN83_INTERNAL_04150245_47_flash_fwd_hdim192_fp16_paged_softcapall_sm80_cu_ef95aea4_39184cuda3std6ranges3__45__cpo4swapE - _ZN83_INTERNAL_04150245_47_flash_fwd_hdim192_fp16_paged_softcapall_sm80_cu_ef95aea4_39184cuda3std3__45__cpo4cendE)
_ZN83_INTERNAL_04150245_47_flash_fwd_hdim192_fp16_paged_softcapall_sm80_cu_ef95aea4_39184cuda3std3__45__cpo4cendE:
	.zero		1
	.type		_ZN83_INTERNAL_04150245_47_flash_fwd_hdim192_fp16_paged_softcapall_sm80_cu_ef95aea4_39184cuda3std6ranges3__45__cpo4swapE,@object
	.size		_ZN83_INTERNAL_04150245_47_flash_fwd_hdim192_fp16_paged_softcapall_sm80_cu_ef95aea4_39184cuda3std6ranges3__45__cpo4swapE,(.L_7 - _ZN83_INTERNAL_04150245_47_flash_fwd_hdim192_fp16_paged_softcapall_sm80_cu_ef95aea4_39184cuda3std6ranges3__45__cpo4swapE)
_ZN83_INTERNAL_04150245_47_flash_fwd_hdim192_fp16_paged_softcapall_sm80_cu_ef95aea4_39184cuda3std6ranges3__45__cpo4swapE:
	.zero		1
.L_7:


//--------------------- .nv.shared._ZN7cutlass13device_kernelIN5flash19enable_sm80_to_sm89INS1_16FlashAttnFwdSm80INS1_25CollectiveMainloopFwdSm80ILi8ELi1ELb0EN4cute5tupleIJNS5_1CILi128EEENS7_ILi64EEENS7_ILi192EEEEEELi192ENS_6half_tEfNS_4arch4Sm80ELb0ELb0ELb1ELb1ELb1ELb0ELb1ELb0EEENS1_21CollectiveEpilogueFwdINS6_IJS8_SA_S9_EEENS6_IJNS7_ILi1EEESI_SI_EEESC_SE_Li256ELb1ELb1ELb0ELb0EEENS1_19SingleTileSchedulerILb1ELb0ELb1ELi128EEEEEEEEEvNT_6ParamsE --------------------------
	.section	.nv.shared._ZN7cutlass13device_kernelIN5flash19enable_sm80_to_sm89INS1_16FlashAttnFwdSm80INS1_25CollectiveMainloopFwdSm80ILi8ELi1ELb0EN4cute5tupleIJNS5_1CILi128EEENS7_ILi64EEENS7_ILi192EEEEEELi192ENS_6half_tEfNS_4arch4Sm80ELb0ELb0ELb1ELb1ELb1ELb0ELb1ELb0EEENS1_21CollectiveEpilogueFwdINS6_IJS8_SA_S9_EEENS6_IJNS7_ILi1EEESI_SI_EEESC_SE_Li256ELb1ELb1ELb0ELb0EEENS1_19SingleTileSchedulerILb1ELb0ELb1ELi128EEEEEEEEEvNT_6ParamsE,"aw",@nobits
	.sectionflags	@""
	.align	16


//--------------------- .nv.shared._ZN7cutlass13device_kernelIN5flash19enable_sm80_to_sm89INS1_16FlashAttnFwdSm80INS1_25CollectiveMainloopFwdSm80ILi8ELi1ELb0EN4cute5tupleIJNS5_1CILi128EEENS7_ILi64EEENS7_ILi192EEEEEELi192ENS_6half_tEfNS_4arch4Sm80ELb0ELb0ELb1ELb1ELb1ELb1ELb1ELb0EEENS1_21CollectiveEpilogueFwdINS6_IJS8_SA_S9_EEENS6_IJNS7_ILi1EEESI_SI_EEESC_SE_Li256ELb1ELb1ELb0ELb0EEENS1_19SingleTileSchedulerILb1ELb0ELb1ELi128EEEEEEEEEvNT_6ParamsE --------------------------
	.section	.nv.shared._ZN7cutlass13device_kernelIN5flash19enable_sm80_to_sm89INS1_16FlashAttnFwdSm80INS1_25CollectiveMainloopFwdSm80ILi8ELi1ELb0EN4cute5tupleIJNS5_1CILi128EEENS7_ILi64EEENS7_ILi192EEEEEELi192ENS_6half_tEfNS_4arch4Sm80ELb0ELb0ELb1ELb1ELb1ELb1ELb1ELb0EEENS1_21CollectiveEpilogueFwdINS6_IJS8_SA_S9_EEENS6_IJNS7_ILi1EEESI_SI_EEESC_SE_Li256ELb1ELb1ELb0ELb0EEENS1_19SingleTileSchedulerILb1ELb0ELb1ELi128EEEEEEEEEvNT_6ParamsE,"aw",@nobits
	.sectionflags	@""
	.align	16


//--------------------- .nv.shared._ZN7cutlass13device_kernelIN5flash19enable_sm80_to_sm89INS1_16FlashAttnFwdSm80INS1_25CollectiveMainloopFwdSm80ILi8ELi1ELb0EN4cute5tupleIJNS5_1CILi128EEENS7_ILi64EEENS7_ILi192EEEEEELi192ENS_6half_tEfNS_4arch4Sm80ELb0ELb1ELb1ELb0ELb1ELb0ELb1ELb0EEENS1_21CollectiveEpilogueFwdINS6_IJS8_SA_S9_EEENS6_IJNS7_ILi1EEESI_SI_EEESC_SE_Li256ELb0ELb1ELb0ELb0EEENS1_19SingleTileSchedulerILb0ELb0ELb1ELi128EEEEEEEEEvNT_6ParamsE --------------------------
	.section	.nv.shared._ZN7cutlass13device_kernelIN5flash19enable_sm80_to_sm89INS1_16FlashAttnFwdSm80INS1_25CollectiveMainloopFwdSm80ILi8ELi1ELb0EN4cute5tupleIJNS5_1CILi128EEENS7_ILi64EEENS7_ILi192EEEEEELi192ENS_6half_tEfNS_4arch4Sm80ELb0ELb1ELb1ELb0ELb1ELb0ELb1ELb0EEENS1_21CollectiveEpilogueFwdINS6_IJS8_SA_S9_EEENS6_IJNS7_ILi1EEESI_SI_EEESC_SE_Li256ELb0ELb1ELb0ELb0EEENS1_19SingleTileSchedulerILb0ELb0ELb1ELi128EEEEEEEEEvNT_6ParamsE,"aw",@nobits
	.sectionflags	@""
	.align	16


//--------------------- .nv.shared._ZN7cutlass13device_kernelIN5flash19enable_sm80_to_sm89INS1_16FlashAttnFwdSm80INS1_25CollectiveMainloopFwdSm80ILi8ELi1ELb0EN4cute5tupleIJNS5_1CILi128EEENS7_ILi64EEENS7_ILi192EEEEEELi192ENS_6half_tEfNS_4arch4Sm80ELb0ELb1ELb1ELb1ELb1ELb0ELb1ELb0EEENS1_21CollectiveEpilogueFwdINS6_IJS8_SA_S9_EEENS6_IJNS7_ILi1EEESI_SI_EEESC_SE_Li256ELb1ELb1ELb0ELb0EEENS1_19SingleTileSchedulerILb1ELb0ELb1ELi128EEEEEEEEEvNT_6ParamsE --------------------------
	.section	.nv.shared._ZN7cutlass13device_kernelIN5flash19enable_sm80_to_sm89INS1_16FlashAttnFwdSm80INS1_25CollectiveMainloopFwdSm80ILi8ELi1ELb0EN4cute5tupleIJNS5_1CILi128EEENS7_ILi64EEENS7_ILi192EEEEEELi192ENS_6half_tEfNS_4arch4Sm80ELb0ELb1ELb1ELb1ELb1ELb0ELb1ELb0EEENS1_21CollectiveEpilogueFwdINS6_IJS8_SA_S9_EEENS6_IJNS7_ILi1EEESI_SI_EEESC_SE_Li256ELb1ELb1ELb0ELb0EEENS1_19SingleTileSchedulerILb1ELb0ELb1ELi128EEEEEEEEEvNT_6ParamsE,"aw",@nobits
	.sectionflags	@""
	.align	16


//--------------------- .nv.shared._ZN7cutlass13device_kernelIN5flash19enable_sm80_to_sm89INS1_16FlashAttnFwdSm80INS1_25CollectiveMainloopFwdSm80ILi8ELi1ELb0EN4cute5tupleIJNS5_1CILi128EEENS7_ILi64EEENS7_ILi192EEEEEELi192ENS_6half_tEfNS_4arch4Sm80ELb0ELb1ELb1ELb1ELb1ELb1ELb1ELb0EEENS1_21CollectiveEpilogueFwdINS6_IJS8_SA_S9_EEENS6_IJNS7_ILi1EEESI_SI_EEESC_SE_Li256ELb1ELb1ELb0ELb0EEENS1_19SingleTileSchedulerILb1ELb0ELb1ELi128EEEEEEEEEvNT_6ParamsE --------------------------
	.section	.nv.shared._ZN7cutlass13device_kernelIN5flash19enable_sm80_to_sm89INS1_16FlashAttnFwdSm80INS1_25CollectiveMainloopFwdSm80ILi8ELi1ELb0EN4cute5tupleIJNS5_1CILi128EEENS7_ILi64EEENS7_ILi192EEEEEELi192ENS_6half_tEfNS_4arch4Sm80ELb0ELb1ELb1ELb1ELb1ELb1ELb1ELb0EEENS1_21CollectiveEpilogueFwdINS6_IJS8_SA_S9_EEENS6_IJNS7_ILi1EEESI_SI_EEESC_SE_Li256ELb1ELb1ELb0ELb0EEENS1_19SingleTileSchedulerILb1ELb0ELb1ELi128EEEEEEEEEvNT_6ParamsE,"aw",@nobits
	.sectionflags	@""
	.align	16


//--------------------- .nv.shared._ZN7cutlass13device_kernelIN5flash19enable_sm80_to_sm89INS1_16FlashAttnFwdSm80INS1_25CollectiveMainloopFwdSm80ILi8ELi1ELb0EN4cute5tupleIJNS5_1CILi128EEENS7_ILi64EEENS7_ILi192EEEEEELi192ENS_6half_tEfNS_4arch4Sm80ELb1ELb0ELb1ELb0ELb1ELb0ELb1ELb0EEENS1_21CollectiveEpilogueFwdINS6_IJS8_SA_S9_EEENS6_IJNS7_ILi1EEESI_SI_EEESC_SE_Li256ELb0ELb1ELb0ELb0EEENS1_30DynamicPersistentTileSchedulerILi256ELi256ELb0ELb1ELb0EEEEEEEEEvNT_6ParamsE --------------------------
	.section	.nv.shared._ZN7cutlass13device_kernelIN5flash19enable_sm80_to_sm89INS1_16FlashAttnFwdSm80INS1_25CollectiveMainloopFwdSm80ILi8ELi1ELb0EN4cute5tupleIJNS5_1CILi128EEENS7_ILi64EEENS7_ILi192EEEEEELi192ENS_6half_tEfNS_4arch4Sm80ELb1ELb0ELb1ELb0ELb1ELb0ELb1ELb0EEENS1_21CollectiveEpilogueFwdINS6_IJS8_SA_S9_EEENS6_IJNS7_ILi1EEESI_SI_EEESC_SE_Li256ELb0ELb1ELb0ELb0EEENS1_30DynamicPersistentTileSchedulerILi256ELi256ELb0ELb1ELb0EEEEEEEEEvNT_6ParamsE,"aw",@nobits
	.sectionflags	@""
	.align	16


//--------------------- .nv.shared._ZN7cutlass13device_kernelIN5flash19enable_sm80_to_sm89INS1_16FlashAttnFwdSm80INS1_25CollectiveMainloopFwdSm80ILi8ELi1ELb0EN4cute5tupleIJNS5_1CILi128EEENS7_ILi64EEENS7_ILi192EEEEEELi192ENS_6half_tEfNS_4arch4Sm80ELb1ELb0ELb1ELb1ELb1ELb0ELb1ELb0EEENS1_21CollectiveEpilogueFwdINS6_IJS8_SA_S9_EEENS6_IJNS7_ILi1EEESI_SI_EEESC_SE_Li256ELb1ELb1ELb0ELb0EEENS1_19SingleTileSchedulerILb1ELb0ELb1ELi128EEEEEEEEEvNT_6ParamsE --------------------------
	.section	.nv.shared._ZN7cutlass13device_kernelIN5flash19enable_sm80_to_sm89INS1_16FlashAttnFwdSm80INS1_25CollectiveMainloopFwdSm80ILi8ELi1ELb0EN4cute5tupleIJNS5_1CILi128EEENS7_ILi64EEENS7_ILi192EEEEEELi192ENS_6half_tEfNS_4arch4Sm80ELb1ELb0ELb1ELb1ELb1ELb0ELb1ELb0EEENS1_21CollectiveEpilogueFwdINS6_IJS8_SA_S9_EEENS6_IJNS7_ILi1EEESI_SI_EEESC_SE_Li256ELb1ELb1ELb0ELb0EEENS1_19SingleTileSchedulerILb1ELb0ELb1ELi128EEEEEEEEEvNT_6ParamsE,"aw",@nobits
	.sectionflags	@""
	.align	16


//--------------------- .nv.shared._ZN7cutlass13device_kernelIN5flash19enable_sm80_to_sm89INS1_16FlashAttnFwdSm80INS1_25CollectiveMainloopFwdSm80ILi8ELi1ELb0EN4cute5tupleIJNS5_1CILi128EEENS7_ILi64EEENS7_ILi192EEEEEELi192ENS_6half_tEfNS_4arch4Sm80ELb1ELb0ELb1ELb1ELb1ELb1ELb1ELb0EEENS1_21CollectiveEpilogueFwdINS6_IJS8_SA_S9_EEENS6_IJNS7_ILi1EEESI_SI_EEESC_SE_Li256ELb1ELb1ELb0ELb0EEENS1_19SingleTileSchedulerILb1ELb0ELb1ELi128EEEEEEEEEvNT_6ParamsE --------------------------
	.section	.nv.shared._ZN7cutlass13device_kernelIN5flash19enable_sm80_to_sm89INS1_16FlashAttnFwdSm80INS1_25CollectiveMainloopFwdSm80ILi8ELi1ELb0EN4cute5tupleIJNS5_1CILi128EEENS7_ILi64EEENS7_ILi192EEEEEELi192ENS_6half_tEfNS_4arch4Sm80ELb1ELb0ELb1ELb1ELb1ELb1ELb1ELb0EEENS1_21CollectiveEpilogueFwdINS6_IJS8_SA_S9_EEENS6_IJNS7_ILi1EEESI_SI_EEESC_SE_Li256ELb1ELb1ELb0ELb0EEENS1_19SingleTileSchedulerILb1ELb0ELb1ELi128EEEEEEEEEvNT_6ParamsE,"aw",@nobits
	.sectionflags	@""
	.align	16


//--------------------- .nv.shared._ZN7cutlass13device_kernelIN5flash19enable_sm80_to_sm89INS1_16FlashAttnFwdSm80INS1_25CollectiveMainloopFwdSm80ILi8ELi2ELb0EN4cute5tupleIJNS5_1CILi128EEENS7_ILi64EEENS7_ILi192EEEEEELi192ENS_6half_tEfNS_4arch4Sm80ELb0ELb0ELb1ELb0ELb1ELb0ELb1ELb0EEENS1_21CollectiveEpilogueFwdINS6_IJS8_SA_S9_EEENS6_IJNS7_ILi1EEESI_SI_EEESC_SE_Li256ELb0ELb1ELb0ELb0EEENS1_19SingleTileSchedulerILb0ELb0ELb1ELi128EEEEEEEEEvNT_6ParamsE --------------------------
	.section	.nv.shared._ZN7cutlass13device_kernelIN5flash19enable_sm80_to_sm89INS1_16FlashAttnFwdSm80INS1_25CollectiveMainloopFwdSm80ILi8ELi2ELb0EN4cute5tupleIJNS5_1CILi128EEENS7_ILi64EEENS7_ILi192EEEEEELi192ENS_6half_tEfNS_4arch4Sm80ELb0ELb0ELb1ELb0ELb1ELb0ELb1ELb0EEENS1_21CollectiveEpilogueFwdINS6_IJS8_SA_S9_EEENS6_IJNS7_ILi1EEESI_SI_EEESC_SE_Li256ELb0ELb1ELb0ELb0EEENS1_19SingleTileSchedulerILb0ELb0ELb1ELi128EEEEEEEEEvNT_6ParamsE,"aw",@nobits
	.sectionflags	@""
	.align	16


//--------------------- .nv.shared._ZN7cutlass13device_kernelIN5flash19enable_sm80_to_sm89INS1_16FlashAttnFwdSm80INS1_25CollectiveMainloopFwdSm80ILi8ELi2ELb0EN4cute5tupleIJNS5_1CILi128EEENS7_ILi64EEENS7_ILi192EEEEEELi192ENS_6half_tEfNS_4arch4Sm80ELb0ELb0ELb1ELb1ELb1ELb0ELb1ELb0EEENS1_21CollectiveEpilogueFwdINS6_IJS8_SA_S9_EEENS6_IJNS7_ILi1EEESI_SI_EEESC_SE_Li256ELb1ELb1ELb0ELb0EEENS1_19SingleTileSchedulerILb1ELb0ELb1ELi128EEEEEEEEEvNT_6ParamsE --------------------------
	.section	.nv.shared._ZN7cutlass13device_kernelIN5flash19enable_sm80_to_sm89INS1_16FlashAttnFwdSm80INS1_25CollectiveMainloopFwdSm80ILi8ELi2ELb0EN4cute5tupleIJNS5_1CILi128EEENS7_ILi64EEENS7_ILi192EEEEEELi192ENS_6half_tEfNS_4arch4Sm80ELb0ELb0ELb1ELb1ELb1ELb0ELb1ELb0EEENS1_21CollectiveEpilogueFwdINS6_IJS8_SA_S9_EEENS6_IJNS7_ILi1EEESI_SI_EEESC_SE_Li256ELb1ELb1ELb0ELb0EEENS1_19SingleTileSchedulerILb1ELb0ELb1ELi128EEEEEEEEEvNT_6ParamsE,"aw",@nobits
	.sectionflags	@""
	.align	16


//--------------------- .nv.shared._ZN7cutlass13device_kernelIN5flash19enable_sm80_to_sm89INS1_16FlashAttnFwdSm80INS1_25CollectiveMainloopFwdSm80ILi8ELi2ELb0EN4cute5tupleIJNS5_1CILi128EEENS7_ILi64EEENS7_ILi192EEEEEELi192ENS_6half_tEfNS_4arch4Sm80ELb0ELb0ELb1ELb1ELb1ELb1ELb1ELb0EEENS1_21CollectiveEpilogueFwdINS6_IJS8_SA_S9_EEENS6_IJNS7_ILi1EEESI_SI_EEESC_SE_Li256ELb1ELb1ELb0ELb0EEENS1_19SingleTileSchedulerILb1ELb0ELb1ELi128EEEEEEEEEvNT_6ParamsE --------------------------
	.section	.nv.shared._ZN7cutlass13device_kernelIN5flash19enable_sm80_to_sm89INS1_16FlashAttnFwdSm80INS1_25CollectiveMainloopFwdSm80ILi8ELi2ELb0EN4cute5tupleIJNS5_1CILi128EEENS7_ILi64EEENS7_ILi192EEEEEELi192ENS_6half_tEfNS_4arch4Sm80ELb0ELb0ELb1ELb1ELb1ELb1ELb1ELb0EEENS1_21CollectiveEpilogueFwdINS6_IJS8_SA_S9_EEENS6_IJNS7_ILi1EEESI_SI_EEESC_SE_Li256ELb1ELb1ELb0ELb0EEENS1_19SingleTileSchedulerILb1ELb0ELb1ELi128EEEEEEEEEvNT_6ParamsE,"aw",@nobits
	.sectionflags	@""
	.align	16


//--------------------- .nv.shared._ZN7cutlass13device_kernelIN5flash19enable_sm80_to_sm89INS1_16FlashAttnFwdSm80INS1_25CollectiveMainloopFwdSm80ILi8ELi2ELb0EN4cute5tupleIJNS5_1CILi128EEENS7_ILi64EEENS7_ILi192EEEEEELi192ENS_6half_tEfNS_4arch4Sm80ELb0ELb1ELb1ELb0ELb1ELb0ELb1ELb0EEENS1_21CollectiveEpilogueFwdINS6_IJS8_SA_S9_EEENS6_IJNS7_ILi1EEESI_SI_EEESC_SE_Li256ELb0ELb1ELb0ELb0EEENS1_19SingleTileSchedulerILb0ELb0ELb1ELi128EEEEEEEEEvNT_6ParamsE --------------------------
	.section	.nv.shared._ZN7cutlass13device_kernelIN5flash19enable_sm80_to_sm89INS1_16FlashAttnFwdSm80INS1_25CollectiveMainloopFwdSm80ILi8ELi2ELb0EN4cute5tupleIJNS5_1CILi128EEENS7_ILi64EEENS7_ILi192EEEEEELi192ENS_6half_tEfNS_4arch4Sm80ELb0ELb1ELb1ELb0ELb1ELb0ELb1ELb0EEENS1_21CollectiveEpilogueFwdINS6_IJS8_SA_S9_EEENS6_IJNS7_ILi1EEESI_SI_EEESC_SE_Li256ELb0ELb1ELb0ELb0EEENS1_19SingleTileSchedulerILb0ELb0ELb1ELi128EEEEEEEEEvNT_6ParamsE,"aw",@nobits
	.sectionflags	@""
	.align	16


//--------------------- .nv.shared._ZN7cutlass13device_kernelIN5flash19enable_sm80_to_sm89INS1_16FlashAttnFwdSm80INS1_25CollectiveMainloopFwdSm80ILi8ELi2ELb0EN4cute5tupleIJNS5_1CILi128EEENS7_ILi64EEENS7_ILi192EEEEEELi192ENS_6half_tEfNS_4arch4Sm80ELb0ELb1ELb1ELb1ELb1ELb0ELb1ELb0EEENS1_21CollectiveEpilogueFwdINS6_IJS8_SA_S9_EEENS6_IJNS7_ILi1EEESI_SI_EEESC_SE_Li256ELb1ELb1ELb0ELb0EEENS1_19SingleTileSchedulerILb1ELb0ELb1ELi128EEEEEEEEEvNT_6ParamsE --------------------------
	.section	.nv.shared._ZN7cutlass13device_kernelIN5flash19enable_sm80_to_sm89INS1_16FlashAttnFwdSm80INS1_25CollectiveMainloopFwdSm80ILi8ELi2ELb0EN4cute5tupleIJNS5_1CILi128EEENS7_ILi64EEENS7_ILi192EEEEEELi192ENS_6half_tEfNS_4arch4Sm80ELb0ELb1ELb1ELb1ELb1ELb0ELb1ELb0EEENS1_21CollectiveEpilogueFwdINS6_IJS8_SA_S9_EEENS6_IJNS7_ILi1EEESI_SI_EEESC_SE_Li256ELb1ELb1ELb0ELb0EEENS1_19SingleTileSchedulerILb1ELb0ELb1ELi128EEEEEEEEEvNT_6ParamsE,"aw",@nobits
	.sectionflags	@""
	.align	16


//--------------------- .nv.shared._ZN7cutlass13device_kernelIN5flash19enable_sm80_to_sm89INS1_16FlashAttnFwdSm80INS1_25CollectiveMainloopFwdSm80ILi8ELi2ELb0EN4cute5tupleIJNS5_1CILi128EEENS7_ILi64EEENS7_ILi192EEEEEELi192ENS_6half_tEfNS_4arch4Sm80ELb0ELb1ELb1ELb1ELb1ELb1ELb1ELb0EEENS1_21CollectiveEpilogueFwdINS6_IJS8_SA_S9_EEENS6_IJNS7_ILi1EEESI_SI_EEESC_SE_Li256ELb1ELb1ELb0ELb0EEENS1_19SingleTileSchedulerILb1ELb0ELb1ELi128EEEEEEEEEvNT_6ParamsE --------------------------
	.section	.nv.shared._ZN7cutlass13device_kernelIN5flash19enable_sm80_to_sm89INS1_16FlashAttnFwdSm80INS1_25CollectiveMainloopFwdSm80ILi8ELi2ELb0EN4cute5tupleIJNS5_1CILi128EEENS7_ILi64EEENS7_ILi192EEEEEELi192ENS_6half_tEfNS_4arch4Sm80ELb0ELb1ELb1ELb1ELb1ELb1ELb1ELb0EEENS1_21CollectiveEpilogueFwdINS6_IJS8_SA_S9_EEENS6_IJNS7_ILi1EEESI_SI_EEESC_SE_Li256ELb1ELb1ELb0ELb0EEENS1_19SingleTileSchedulerILb1ELb0ELb1ELi128EEEEEEEEEvNT_6ParamsE,"aw",@nobits
	.sectionflags	@""
	.align	16


//--------------------- .nv.shared._ZN7cutlass13device_kernelIN5flash19enable_sm80_to_sm89INS1_16FlashAttnFwdSm80INS1_25CollectiveMainloopFwdSm80ILi8ELi2ELb0EN4cute5tupleIJNS5_1CILi128EEENS7_ILi64EEENS7_ILi192EEEEEELi192ENS_6half_tEfNS_4arch4Sm80ELb1ELb0ELb1ELb0ELb1ELb0ELb1ELb0EEENS1_21CollectiveEpilogueFwdINS6_IJS8_SA_S9_EEENS6_IJNS7_ILi1EEESI_SI_EEESC_SE_Li256ELb0ELb1ELb0ELb0EEENS1_30DynamicPersistentTileSchedulerILi256ELi256ELb0ELb1ELb0EEEEEEEEEvNT_6ParamsE --------------------------
	.section	.nv.shared._ZN7cutlass13device_kernelIN5flash19enable_sm80_to_sm89INS1_16FlashAttnFwdSm80INS1_25CollectiveMainloopFwdSm80ILi8ELi2ELb0EN4cute5tupleIJNS5_1CILi128EEENS7_ILi64EEENS7_ILi192EEEEEELi192ENS_6half_tEfNS_4arch4Sm80ELb1ELb0ELb1ELb0ELb1ELb0ELb1ELb0EEENS1_21CollectiveEpilogueFwdINS6_IJS8_SA_S9_EEENS6_IJNS7_ILi1EEESI_SI_EEESC_SE_Li256ELb0ELb1ELb0ELb0EEENS1_30DynamicPersistentTileSchedulerILi256ELi256ELb0ELb1ELb0EEEEEEEEEvNT_6ParamsE,"aw",@nobits
	.sectionflags	@""
	.align	16


//--------------------- .nv.shared._ZN7cutlass13device_kernelIN5flash19enable_sm80_to_sm89INS1_16FlashAttnFwdSm80INS1_25CollectiveMainloopFwdSm80ILi8ELi2ELb0EN4cute5tupleIJNS5_1CILi128EEENS7_ILi64EEENS7_ILi192EEEEEELi192ENS_6half_tEfNS_4arch4Sm80ELb1ELb0ELb1ELb1ELb1ELb0ELb1ELb0EEENS1_21CollectiveEpilogueFwdINS6_IJS8_SA_S9_EEENS6_IJNS7_ILi1EEESI_SI_EEESC_SE_Li256ELb1ELb1ELb0ELb0EEENS1_19SingleTileSchedulerILb1ELb0ELb1ELi128EEEEEEEEEvNT_6ParamsE --------------------------
	.section	.nv.shared._ZN7cutlass13device_kernelIN5flash19enable_sm80_to_sm89INS1_16FlashAttnFwdSm80INS1_25CollectiveMainloopFwdSm80ILi8ELi2ELb0EN4cute5tupleIJNS5_1CILi128EEENS7_ILi64EEENS7_ILi192EEEEEELi192ENS_6half_tEfNS_4arch4Sm80ELb1ELb0ELb1ELb1ELb1ELb0ELb1ELb0EEENS1_21CollectiveEpilogueFwdINS6_IJS8_SA_S9_EEENS6_IJNS7_ILi1EEESI_SI_EEESC_SE_Li256ELb1ELb1ELb0ELb0EEENS1_19SingleTileSchedulerILb1ELb0ELb1ELi128EEEEEEEEEvNT_6ParamsE,"aw",@nobits
	.sectionflags	@""
	.align	16


//--------------------- .nv.shared._ZN7cutlass13device_kernelIN5flash19enable_sm80_to_sm89INS1_16FlashAttnFwdSm80INS1_25CollectiveMainloopFwdSm80ILi8ELi2ELb0EN4cute5tupleIJNS5_1CILi128EEENS7_ILi64EEENS7_ILi192EEEEEELi192ENS_6half_tEfNS_4arch4Sm80ELb1ELb0ELb1ELb1ELb1ELb1ELb1ELb0EEENS1_21CollectiveEpilogueFwdINS6_IJS8_SA_S9_EEENS6_IJNS7_ILi1EEESI_SI_EEESC_SE_Li256ELb1ELb1ELb0ELb0EEENS1_19SingleTileSchedulerILb1ELb0ELb1ELi128EEEEEEEEEvNT_6ParamsE --------------------------
	.section	.nv.shared._ZN7cutlass13device_kernelIN5flash19enable_sm80_to_sm89INS1_16FlashAttnFwdSm80INS1_25CollectiveMainloopFwdSm80ILi8ELi2ELb0EN4cute5tupleIJNS5_1CILi128EEENS7_ILi64EEENS7_ILi192EEEEEELi192ENS_6half_tEfNS_4arch4Sm80ELb1ELb0ELb1ELb1ELb1ELb1ELb1ELb0EEENS1_21CollectiveEpilogueFwdINS6_IJS8_SA_S9_EEENS6_IJNS7_ILi1EEESI_SI_EEESC_SE_Li256ELb1ELb1ELb0ELb0EEENS1_19SingleTileSchedulerILb1ELb0ELb1ELi128EEEEEEEEEvNT_6ParamsE,"aw",@nobits
	.sectionflags	@""
	.align	16


//--------------------- .nv.shared._ZN7cutlass13device_kernelIN5flash19enable_sm80_to_sm89INS1_16FlashAttnFwdSm80INS1_25CollectiveMainloopFwdSm80ILi8ELi1ELb0EN4cute5tupleIJNS5_1CILi128EEENS7_ILi64EEENS7_ILi192EEEEEELi192ENS_6half_tEfNS_4arch4Sm80ELb0ELb0ELb0ELb0ELb1ELb0ELb1ELb0EEENS1_21CollectiveEpilogueFwdINS6_IJS8_SA_S9_EEENS6_IJNS7_ILi1EEESI_SI_EEESC_SE_Li256ELb0ELb1ELb0ELb0EEENS1_19SingleTileSchedulerILb0ELb0ELb1ELi128EEEEEEEEEvNT_6ParamsE --------------------------
	.section	.nv.shared._ZN7cutlass13device_kernelIN5flash19enable_sm80_to_sm89INS1_16FlashAttnFwdSm80INS1_25CollectiveMainloopFwdSm80ILi8ELi1ELb0EN4cute5tupleIJNS5_1CILi128EEENS7_ILi64EEENS7_ILi192EEEEEELi192ENS_6half_tEfNS_4arch4Sm80ELb0ELb0ELb0ELb0ELb1ELb0ELb1ELb0EEENS1_21CollectiveEpilogueFwdINS6_IJS8_SA_S9_EEENS6_IJNS7_ILi1EEESI_SI_EEESC_SE_Li256ELb0ELb1ELb0ELb0EEENS1_19SingleTileSchedulerILb0ELb0ELb1ELi128EEEEEEEEEvNT_6ParamsE,"aw",@nobits
	.sectionflags	@""
	.align	16


//--------------------- .nv.shared._ZN7cutlass13device_kernelIN5flash19enable_sm80_to_sm89INS1_16FlashAttnFwdSm80INS1_25CollectiveMainloopFwdSm80ILi8ELi1ELb0EN4cute5tupleIJNS5_1CILi128EEENS7_ILi64EEENS7_ILi192EEEEEELi192ENS_6half_tEfNS_4arch4Sm80ELb0ELb0ELb0ELb1ELb1ELb0ELb1ELb0EEENS1_21CollectiveEpilogueFwdINS6_IJS8_SA_S9_EEENS6_IJNS7_ILi1EEESI_SI_EEESC_SE_Li256ELb1ELb1ELb0ELb0EEENS1_19SingleTileSchedulerILb1ELb0ELb1ELi128EEEEEEEEEvNT_6ParamsE --------------------------
	.section	.nv.shared._ZN7cutlass13device_kernelIN5flash19enable_sm80_to_sm89INS1_16FlashAttnFwdSm80INS1_25CollectiveMainloopFwdSm80ILi8ELi1ELb0EN4cute5tupleIJNS5_1CILi128EEENS7_ILi64EEENS7_ILi192EEEEEELi192ENS_6half_tEfNS_4arch4Sm80ELb0ELb0ELb0ELb1ELb1ELb0ELb1ELb0EEENS1_21CollectiveEpilogueFwdINS6_IJS8_SA_S9_EEENS6_IJNS7_ILi1EEESI_SI_EEESC_SE_Li256ELb1ELb1ELb0ELb0EEENS1_19SingleTileSchedulerILb1ELb0ELb1ELi128EEEEEEEEEvNT_6ParamsE,"aw",@nobits
	.sectionflags	@""
	.align	16


//--------------------- .nv.shared._ZN7cutlass13device_kernelIN5flash19enable_sm80_to_sm89INS1_16FlashAttnFwdSm80INS1_25CollectiveMainloopFwdSm80ILi8ELi1ELb0EN4cute5tupleIJNS5_1CILi128EEENS7_ILi64EEENS7_ILi192EEEEEELi192ENS_6half_tEfNS_4arch4Sm80ELb0ELb0ELb0ELb1ELb1ELb1ELb1ELb0EEENS1_21CollectiveEpilogueFwdINS6_IJS8_SA_S9_EEENS6_IJNS7_ILi1EEESI_SI_EEESC_SE_Li256ELb1ELb1ELb0ELb0EEENS1_19SingleTileSchedulerILb1ELb0ELb1ELi128EEEEEEEEEvNT_6ParamsE --------------------------
	.section	.nv.shared._ZN7cutlass13device_kernelIN5flash19enable_sm80_to_sm89INS1_16FlashAttnFwdSm80INS1_25CollectiveMainloopFwdSm80ILi8ELi1ELb0EN4cute5tupleIJNS5_1CILi128EEENS7_ILi64EEENS7_ILi192EEEEEELi192ENS_6half_tEfNS_4arch4Sm80ELb0ELb0ELb0ELb1ELb1ELb1ELb1ELb0EEENS1_21CollectiveEpilogueFwdINS6_IJS8_SA_S9_EEENS6_IJNS7_ILi1EEESI_SI_EEESC_SE_Li256ELb1ELb1ELb0ELb0EEENS1_19SingleTileSchedulerILb1ELb0ELb1ELi128EEEEEEEEEvNT_6ParamsE,"aw",@nobits
	.sectionflags	@""
	.align	16


//--------------------- .nv.shared._ZN7cutlass13device_kernelIN5flash19enable_sm80_to_sm89INS1_16FlashAttnFwdSm80INS1_25CollectiveMainloopFwdSm80ILi8ELi1ELb0EN4cute5tupleIJNS5_1CILi128EEENS7_ILi64EEENS7_ILi192EEEEEELi192ENS_6half_tEfNS_4arch4Sm80ELb0ELb1ELb0ELb0ELb1ELb0ELb1ELb0EEENS1_21CollectiveEpilogueFwdINS6_IJS8_SA_S9_EEENS6_IJNS7_ILi1EEESI_SI_EEESC_SE_Li256ELb0ELb1ELb0ELb0EEENS1_19SingleTileSchedulerILb0ELb0ELb1ELi128EEEEEEEEEvNT_6ParamsE --------------------------
	.section	.nv.shared._ZN7cutlass13device_kernelIN5flash19enable_sm80_to_sm89INS1_16FlashAttnFwdSm80INS1_25CollectiveMainloopFwdSm80ILi8ELi1ELb0EN4cute5tupleIJNS5_1CILi128EEENS7_ILi64EEENS7_ILi192EEEEEELi192ENS_6half_tEfNS_4arch4Sm80ELb0ELb1ELb0ELb0ELb1ELb0ELb1ELb0EEENS1_21CollectiveEpilogueFwdINS6_IJS8_SA_S9_EEENS6_IJNS7_ILi1EEESI_SI_EEESC_SE_Li256ELb0ELb1ELb0ELb0EEENS1_19SingleTileSchedulerILb0ELb0ELb1ELi128EEEEEEEEEvNT_6ParamsE,"aw",@nobits
	.sectionflags	@""
	.align	16


//--------------------- .nv.shared._ZN7cutlass13device_kernelIN5flash19enable_sm80_to_sm89INS1_16FlashAttnFwdSm80INS1_25CollectiveMainloopFwdSm80ILi8ELi1ELb0EN4cute5tupleIJNS5_1CILi128EEENS7_ILi64EEENS7_ILi192EEEEEELi192ENS_6half_tEfNS_4arch4Sm80ELb0ELb1ELb0ELb1ELb1ELb0ELb1ELb0EEENS1_21CollectiveEpilogueFwdINS6_IJS8_SA_S9_EEENS6_IJNS7_ILi1EEESI_SI_EEESC_SE_Li256ELb1ELb1ELb0ELb0EEENS1_19SingleTileSchedulerILb1ELb0ELb1ELi128EEEEEEEEEvNT_6ParamsE --------------------------
	.section	.nv.shared._ZN7cutlass13device_kernelIN5flash19enable_sm80_to_sm89INS1_16FlashAttnFwdSm80INS1_25CollectiveMainloopFwdSm80ILi8ELi1ELb0EN4cute5tupleIJNS5_1CILi128EEENS7_ILi64EEENS7_ILi192EEEEEELi192ENS_6half_tEfNS_4arch4Sm80ELb0ELb1ELb0ELb1ELb1ELb0ELb1ELb0EEENS1_21CollectiveEpilogueFwdINS6_IJS8_SA_S9_EEENS6_IJNS7_ILi1EEESI_SI_EEESC_SE_Li256ELb1ELb1ELb0ELb0EEENS1_19SingleTileSchedulerILb1ELb0ELb1ELi128EEEEEEEEEvNT_6ParamsE,"aw",@nobits
	.sectionflags	@""
	.align	16


//--------------------- .nv.shared._ZN7cutlass13device_kernelIN5flash19enable_sm80_to_sm89INS1_16FlashAttnFwdSm80INS1_25CollectiveMainloopFwdSm80ILi8ELi1ELb0EN4cute5tupleIJNS5_1CILi128EEENS7_ILi64EEENS7_ILi192EEEEEELi192ENS_6half_tEfNS_4arch4Sm80ELb0ELb1ELb0ELb1ELb1ELb1ELb1ELb0EEENS1_21CollectiveEpilogueFwdINS6_IJS8_SA_S9_EEENS6_IJNS7_ILi1EEESI_SI_EEESC_SE_Li256ELb1ELb1ELb0ELb0EEENS1_19SingleTileSchedulerILb1ELb0ELb1ELi128EEEEEEEEEvNT_6ParamsE --------------------------
	.section	.nv.shared._ZN7cutlass13device_kernelIN5flash19enable_sm80_to_sm89INS1_16FlashAttnFwdSm80INS1_25CollectiveMainloopFwdSm80ILi8ELi1ELb0EN4cute5tupleIJNS5_1CILi128EEENS7_ILi64EEENS7_ILi192EEEEEELi192ENS_6half_tEfNS_4arch4Sm80ELb0ELb1ELb0ELb1ELb1ELb1ELb1ELb0EEENS1_21CollectiveEpilogueFwdINS6_IJS8_SA_S9_EEENS6_IJNS7_ILi1EEESI_SI_EEESC_SE_Li256ELb1ELb1ELb0ELb0EEENS1_19SingleTileSchedulerILb1ELb0ELb1ELi128EEEEEEEEEvNT_6ParamsE,"aw",@nobits
	.sectionflags	@""
	.align	16


//--------------------- .nv.shared._ZN7cutlass13device_kernelIN5flash19enable_sm80_to_sm89INS1_16FlashAttnFwdSm80INS1_25CollectiveMainloopFwdSm80ILi8ELi1ELb0EN4cute5tupleIJNS5_1CILi128EEENS7_ILi64EEENS7_ILi192EEEEEELi192ENS_6half_tEfNS_4arch4Sm80ELb1ELb0ELb0ELb0ELb1ELb0ELb1ELb0EEENS1_21CollectiveEpilogueFwdINS6_IJS8_SA_S9_EEENS6_IJNS7_ILi1EEESI_SI_EEESC_SE_Li256ELb0ELb1ELb0ELb0EEENS1_30DynamicPersistentTileSchedulerILi256ELi256ELb0ELb1ELb0EEEEEEEEEvNT_6ParamsE --------------------------
	.section	.nv.shared._ZN7cutlass13device_kernelIN5flash19enable_sm80_to_sm89INS1_16FlashAttnFwdSm80INS1_25CollectiveMainloopFwdSm80ILi8ELi1ELb0EN4cute5tupleIJNS5_1CILi128EEENS7_ILi64EEENS7_ILi192EEEEEELi192ENS_6half_tEfNS_4arch4Sm80ELb1ELb0ELb0ELb0ELb1ELb0ELb1ELb0EEENS1_21CollectiveEpilogueFwdINS6_IJS8_SA_S9_EEENS6_IJNS7_ILi1EEESI_SI_EEESC_SE_Li256ELb0ELb1ELb0ELb0EEENS1_30DynamicPersistentTileSchedulerILi256ELi256ELb0ELb1ELb0EEEEEEEEEvNT_6ParamsE,"aw",@nobits
	.sectionflags	@""
	.align	16


//--------------------- .nv.shared._ZN7cutlass13device_kernelIN5flash19enable_sm80_to_sm89INS1_16FlashAttnFwdSm80INS1_25CollectiveMainloopFwdSm80ILi8ELi1ELb0EN4cute5tupleIJNS5_1CILi128EEENS7_ILi64EEENS7_ILi192EEEEEELi192ENS_6half_tEfNS_4arch4Sm80ELb1ELb0ELb0ELb1ELb1ELb0ELb1ELb0EEENS1_21CollectiveEpilogueFwdINS6_IJS8_SA_S9_EEENS6_IJNS7_ILi1EEESI_SI_EEESC_SE_Li256ELb1ELb1ELb0ELb0EEENS1_19SingleTileSchedulerILb1ELb0ELb1ELi128EEEEEEEEEvNT_6ParamsE --------------------------
	.section	.nv.shared._ZN7cutlass13device_kernelIN5flash19enable_sm80_to_sm89INS1_16FlashAttnFwdSm80INS1_25CollectiveMainloopFwdSm80ILi8ELi1ELb0EN4cute5tupleIJNS5_1CILi128EEENS7_ILi64EEENS7_ILi192EEEEEELi192ENS_6half_tEfNS_4arch4Sm80ELb1ELb0ELb0ELb1ELb1ELb0ELb1ELb0EEENS1_21CollectiveEpilogueFwdINS6_IJS8_SA_S9_EEENS6_IJNS7_ILi1EEESI_SI_EEESC_SE_Li256ELb1ELb1ELb0ELb0EEENS1_19SingleTileSchedulerILb1ELb0ELb1ELi128EEEEEEEEEvNT_6ParamsE,"aw",@nobits
	.sectionflags	@""
	.align	16


//--------------------- .nv.shared._ZN7cutlass13device_kernelIN5flash19enable_sm80_to_sm89INS1_16FlashAttnFwdSm80INS1_25CollectiveMainloopFwdSm80ILi8ELi1ELb0EN4cute5tupleIJNS5_1CILi128EEENS7_ILi64EEENS7_ILi192EEEEEELi192ENS_6half_tEfNS_4arch4Sm80ELb1ELb0ELb0ELb1ELb1ELb1ELb1ELb0EEENS1_21CollectiveEpilogueFwdINS6_IJS8_SA_S9_EEENS6_IJNS7_ILi1EEESI_SI_EEESC_SE_Li256ELb1ELb1ELb0ELb0EEENS1_19SingleTileSchedulerILb1ELb0ELb1ELi128EEEEEEEEEvNT_6ParamsE --------------------------
	.section	.nv.shared._ZN7cutlass13device_kernelIN5flash19enable_sm80_to_sm89INS1_16FlashAttnFwdSm80INS1_25CollectiveMainloopFwdSm80ILi8ELi1ELb0EN4cute5tupleIJNS5_1CILi128EEENS7_ILi64EEENS7_ILi192EEEEEELi192ENS_6half_tEfNS_4arch4Sm80ELb1ELb0ELb0ELb1ELb1ELb1ELb1ELb0EEENS1_21CollectiveEpilogueFwdINS6_IJS8_SA_S9_EEENS6_IJNS7_ILi1EEESI_SI_EEESC_SE_Li256ELb1ELb1ELb0ELb0EEENS1_19SingleTileSchedulerILb1ELb0ELb1ELi128EEEEEEEEEvNT_6ParamsE,"aw",@nobits
	.sectionflags	@""
	.align	16


//--------------------- .nv.shared._ZN7cutlass13device_kernelIN5flash19enable_sm80_to_sm89INS1_16FlashAttnFwdSm80INS1_25CollectiveMainloopFwdSm80ILi8ELi2ELb0EN4cute5tupleIJNS5_1CILi128EEENS7_ILi64EEENS7_ILi192EEEEEELi192ENS_6half_tEfNS_4arch4Sm80ELb0ELb0ELb0ELb0ELb1ELb0ELb1ELb0EEENS1_21CollectiveEpilogueFwdINS6_IJS8_SA_S9_EEENS6_IJNS7_ILi1EEESI_SI_EEESC_SE_Li256ELb0ELb1ELb0ELb0EEENS1_19SingleTileSchedulerILb0ELb0ELb1ELi128EEEEEEEEEvNT_6ParamsE --------------------------
	.section	.nv.shared._ZN7cutlass13device_kernelIN5flash19enable_sm80_to_sm89INS1_16FlashAttnFwdSm80INS1_25CollectiveMainloopFwdSm80ILi8ELi2ELb0EN4cute5tupleIJNS5_1CILi128EEENS7_ILi64EEENS7_ILi192EEEEEELi192ENS_6half_tEfNS_4arch4Sm80ELb0ELb0ELb0ELb0ELb1ELb0ELb1ELb0EEENS1_21CollectiveEpilogueFwdINS6_IJS8_SA_S9_EEENS6_IJNS7_ILi1EEESI_SI_EEESC_SE_Li256ELb0ELb1ELb0ELb0EEENS1_19SingleTileSchedulerILb0ELb0ELb1ELi128EEEEEEEEEvNT_6ParamsE,"aw",@nobits
	.sectionflags	@""
	.align	16


//--------------------- .nv.shared._ZN7cutlass13device_kernelIN5flash19enable_sm80_to_sm89INS1_16FlashAttnFwdSm80INS1_25CollectiveMainloopFwdSm80ILi8ELi2ELb0EN4cute5tupleIJNS5_1CILi128EEENS7_ILi64EEENS7_ILi192EEEEEELi192ENS_6half_tEfNS_4arch4Sm80ELb0ELb0ELb0ELb1ELb1ELb0ELb1ELb0EEENS1_21CollectiveEpilogueFwdINS6_IJS8_SA_S9_EEENS6_IJNS7_ILi1EEESI_SI_EEESC_SE_Li256ELb1ELb1ELb0ELb0EEENS1_19SingleTileSchedulerILb1ELb0ELb1ELi128EEEEEEEEEvNT_6ParamsE --------------------------
	.section	.nv.shared._ZN7cutlass13device_kernelIN5flash19enable_sm80_to_sm89INS1_16FlashAttnFwdSm80INS1_25CollectiveMainloopFwdSm80ILi8ELi2ELb0EN4cute5tupleIJNS5_1CILi128EEENS7_ILi64EEENS7_ILi192EEEEEELi192ENS_6half_tEfNS_4arch4Sm80ELb0ELb0ELb0ELb1ELb1ELb0ELb1ELb0EEENS1_21CollectiveEpilogueFwdINS6_IJS8_SA_S9_EEENS6_IJNS7_ILi1EEESI_SI_EEESC_SE_Li256ELb1ELb1ELb0ELb0EEENS1_19SingleTileSchedulerILb1ELb0ELb1ELi128EEEEEEEEEvNT_6ParamsE,"aw",@nobits
	.sectionflags	@""
	.align	16


//--------------------- .nv.shared._ZN7cutlass13device_kernelIN5flash19enable_sm80_to_sm89INS1_16FlashAttnFwdSm80INS1_25CollectiveMainloopFwdSm80ILi8ELi2ELb0EN4cute5tupleIJNS5_1CILi128EEENS7_ILi64EEENS7_ILi192EEEEEELi192ENS_6half_tEfNS_4arch4Sm80ELb0ELb0ELb0ELb1ELb1ELb1ELb1ELb0EEENS1_21CollectiveEpilogueFwdINS6_IJS8_SA_S9_EEENS6_IJNS7_ILi1EEESI_SI_EEESC_SE_Li256ELb1ELb1ELb0ELb0EEENS1_19SingleTileSchedulerILb1ELb0ELb1ELi128EEEEEEEEEvNT_6ParamsE --------------------------
	.section	.nv.shared._ZN7cutlass13device_kernelIN5flash19enable_sm80_to_sm89INS1_16FlashAttnFwdSm80INS1_25CollectiveMainloopFwdSm80ILi8ELi2ELb0EN4cute5tupleIJNS5_1CILi128EEENS7_ILi64EEENS7_ILi192EEEEEELi192ENS_6half_tEfNS_4arch4Sm80ELb0ELb0ELb0ELb1ELb1ELb1ELb1ELb0EEENS1_21CollectiveEpilogueFwdINS6_IJS8_SA_S9_EEENS6_IJNS7_ILi1EEESI_SI_EEESC_SE_Li256ELb1ELb1ELb0ELb0EEENS1_19SingleTileSchedulerILb1ELb0ELb1ELi128EEEEEEEEEvNT_6ParamsE,"aw",@nobits
	.sectionflags	@""
	.align	16


//--------------------- .nv.shared._ZN7cutlass13device_kernelIN5flash19enable_sm80_to_sm89INS1_16FlashAttnFwdSm80INS1_25CollectiveMainloopFwdSm80ILi8ELi2ELb0EN4cute5tupleIJNS5_1CILi128EEENS7_ILi64EEENS7_ILi192EEEEEELi192ENS_6half_tEfNS_4arch4Sm80ELb0ELb1ELb0ELb0ELb1ELb0ELb1ELb0EEENS1_21CollectiveEpilogueFwdINS6_IJS8_SA_S9_EEENS6_IJNS7_ILi1EEESI_SI_EEESC_SE_Li256ELb0ELb1ELb0ELb0EEENS1_19SingleTileSchedulerILb0ELb0ELb1ELi128EEEEEEEEEvNT_6ParamsE --------------------------
	.section	.nv.shared._ZN7cutlass13device_kernelIN5flash19enable_sm80_to_sm89INS1_16FlashAttnFwdSm80INS1_25CollectiveMainloopFwdSm80ILi8ELi2ELb0EN4cute5tupleIJNS5_1CILi128EEENS7_ILi64EEENS7_ILi192EEEEEELi192ENS_6half_tEfNS_4arch4Sm80ELb0ELb1ELb0ELb0ELb1ELb0ELb1ELb0EEENS1_21CollectiveEpilogueFwdINS6_IJS8_SA_S9_EEENS6_IJNS7_ILi1EEESI_SI_EEESC_SE_Li256ELb0ELb1ELb0ELb0EEENS1_19SingleTileSchedulerILb0ELb0ELb1ELi128EEEEEEEEEvNT_6ParamsE,"aw",@nobits
	.sectionflags	@""
	.align	16


//--------------------- .nv.shared._ZN7cutlass13device_kernelIN5flash19enable_sm80_to_sm89INS1_16FlashAttnFwdSm80INS1_25CollectiveMainloopFwdSm80ILi8ELi2ELb0EN4cute5tupleIJNS5_1CILi128EEENS7_ILi64EEENS7_ILi192EEEEEELi192ENS_6half_tEfNS_4arch4Sm80ELb0ELb1ELb0ELb1ELb1ELb0ELb1ELb0EEENS1_21CollectiveEpilogueFwdINS6_IJS8_SA_S9_EEENS6_IJNS7_ILi1EEESI_SI_EEESC_SE_Li256ELb1ELb1ELb0ELb0EEENS1_19SingleTileSchedulerILb1ELb0ELb1ELi128EEEEEEEEEvNT_6ParamsE --------------------------
	.section	.nv.shared._ZN7cutlass13device_kernelIN5flash19enable_sm80_to_sm89INS1_16FlashAttnFwdSm80INS1_25CollectiveMainloopFwdSm80ILi8ELi2ELb0EN4cute5tupleIJNS5_1CILi128EEENS7_ILi64EEENS7_ILi192EEEEEELi192ENS_6half_tEfNS_4arch4Sm80ELb0ELb1ELb0ELb1ELb1ELb0ELb1ELb0EEENS1_21CollectiveEpilogueFwdINS6_IJS8_SA_S9_EEENS6_IJNS7_ILi1EEESI_SI_EEESC_SE_Li256ELb1ELb1ELb0ELb0EEENS1_19SingleTileSchedulerILb1ELb0ELb1ELi128EEEEEEEEEvNT_6ParamsE,"aw",@nobits
	.sectionflags	@""
	.align	16


//--------------------- .nv.shared._ZN7cutlass13device_kernelIN5flash19enable_sm80_to_sm89INS1_16FlashAttnFwdSm80INS1_25CollectiveMainloopFwdSm80ILi8ELi2ELb0EN4cute5tupleIJNS5_1CILi128EEENS7_ILi64EEENS7_ILi192EEEEEELi192ENS_6half_tEfNS_4arch4Sm80ELb0ELb1ELb0ELb1ELb1ELb1ELb1ELb0EEENS1_21CollectiveEpilogueFwdINS6_IJS8_SA_S9_EEENS6_IJNS7_ILi1EEESI_SI_EEESC_SE_Li256ELb1ELb1ELb0ELb0EEENS1_19SingleTileSchedulerILb1ELb0ELb1ELi128EEEEEEEEEvNT_6ParamsE --------------------------
	.section	.nv.shared._ZN7cutlass13device_kernelIN5flash19enable_sm80_to_sm89INS1_16FlashAttnFwdSm80INS1_25CollectiveMainloopFwdSm80ILi8ELi2ELb0EN4cute5tupleIJNS5_1CILi128EEENS7_ILi64EEENS7_ILi192EEEEEELi192ENS_6half_tEfNS_4arch4Sm80ELb0ELb1ELb0ELb1ELb1ELb1ELb1ELb0EEENS1_21CollectiveEpilogueFwdINS6_IJS8_SA_S9_EEENS6_IJNS7_ILi1EEESI_SI_EEESC_SE_Li256ELb1ELb1ELb0ELb0EEENS1_19SingleTileSchedulerILb1ELb0ELb1ELi128EEEEEEEEEvNT_6ParamsE,"aw",@nobits
	.sectionflags	@""
	.align	16


//--------------------- .nv.shared._ZN7cutlass13device_kernelIN5flash19enable_sm80_to_sm89INS1_16FlashAttnFwdSm80INS1_25CollectiveMainloopFwdSm80ILi8ELi2ELb0EN4cute5tupleIJNS5_1CILi128EEENS7_ILi64EEENS7_ILi192EEEEEELi192ENS_6half_tEfNS_4arch4Sm80ELb1ELb0ELb0ELb0ELb1ELb0ELb1ELb0EEENS1_21CollectiveEpilogueFwdINS6_IJS8_SA_S9_EEENS6_IJNS7_ILi1EEESI_SI_EEESC_SE_Li256ELb0ELb1ELb0ELb0EEENS1_30DynamicPersistentTileSchedulerILi256ELi256ELb0ELb1ELb0EEEEEEEEEvNT_6ParamsE --------------------------
	.section	.nv.shared._ZN7cutlass13device_kernelIN5flash19enable_sm80_to_sm89INS1_16FlashAttnFwdSm80INS1_25CollectiveMainloopFwdSm80ILi8ELi2ELb0EN4cute5tupleIJNS5_1CILi128EEENS7_ILi64EEENS7_ILi192EEEEEELi192ENS_6half_tEfNS_4arch4Sm80ELb1ELb0ELb0ELb0ELb1ELb0ELb1ELb0EEENS1_21CollectiveEpilogueFwdINS6_IJS8_SA_S9_EEENS6_IJNS7_ILi1EEESI_SI_EEESC_SE_Li256ELb0ELb1ELb0ELb0EEENS1_30DynamicPersistentTileSchedulerILi256ELi256ELb0ELb1ELb0EEEEEEEEEvNT_6ParamsE,"aw",@nobits
	.sectionflags	@""
	.align	16


//--------------------- .nv.shared._ZN7cutlass13device_kernelIN5flash19enable_sm80_to_sm89INS1_16FlashAttnFwdSm80INS1_25CollectiveMainloopFwdSm80ILi8ELi2ELb0EN4cute5tupleIJNS5_1CILi128EEENS7_ILi64EEENS7_ILi192EEEEEELi192ENS_6half_tEfNS_4arch4Sm80ELb1ELb0ELb0ELb1ELb1ELb0ELb1ELb0EEENS1_21CollectiveEpilogueFwdINS6_IJS8_SA_S9_EEENS6_IJNS7_ILi1EEESI_SI_EEESC_SE_Li256ELb1ELb1ELb0ELb0EEENS1_19SingleTileSchedulerILb1ELb0ELb1ELi128EEEEEEEEEvNT_6ParamsE --------------------------
	.section	.nv.shared._ZN7cutlass13device_kernelIN5flash19enable_sm80_to_sm89INS1_16FlashAttnFwdSm80INS1_25CollectiveMainloopFwdSm80ILi8ELi2ELb0EN4cute5tupleIJNS5_1CILi128EEENS7_ILi64EEENS7_ILi192EEEEEELi192ENS_6half_tEfNS_4arch4Sm80ELb1ELb0ELb0ELb1ELb1ELb0ELb1ELb0EEENS1_21CollectiveEpilogueFwdINS6_IJS8_SA_S9_EEENS6_IJNS7_ILi1EEESI_SI_EEESC_SE_Li256ELb1ELb1ELb0ELb0EEENS1_19SingleTileSchedulerILb1ELb0ELb1ELi128EEEEEEEEEvNT_6ParamsE,"aw",@nobits
	.sectionflags	@""
	.align	16


//--------------------- .nv.shared._ZN7cutlass13device_kernelIN5flash19enable_sm80_to_sm89INS1_16FlashAttnFwdSm80INS1_25CollectiveMainloopFwdSm80ILi8ELi2ELb0EN4cute5tupleIJNS5_1CILi128EEENS7_ILi64EEENS7_ILi192EEEEEELi192ENS_6half_tEfNS_4arch4Sm80ELb1ELb0ELb0ELb1ELb1ELb1ELb1ELb0EEENS1_21CollectiveEpilogueFwdINS6_IJS8_SA_S9_EEENS6_IJNS7_ILi1EEESI_SI_EEESC_SE_Li256ELb1ELb1ELb0ELb0EEENS1_19SingleTileSchedulerILb1ELb0ELb1ELi128EEEEEEEEEvNT_6ParamsE --------------------------
	.section	.nv.shared._ZN7cutlass13device_kernelIN5flash19enable_sm80_to_sm89INS1_16FlashAttnFwdSm80INS1_25CollectiveMainloopFwdSm80ILi8ELi2ELb0EN4cute5tupleIJNS5_1CILi128EEENS7_ILi64EEENS7_ILi192EEEEEELi192ENS_6half_tEfNS_4arch4Sm80ELb1ELb0ELb0ELb1ELb1ELb1ELb1ELb0EEENS1_21CollectiveEpilogueFwdINS6_IJS8_SA_S9_EEENS6_IJNS7_ILi1EEESI_SI_EEESC_SE_Li256ELb1ELb1ELb0ELb0EEENS1_19SingleTileSchedulerILb1ELb0ELb1ELi128EEEEEEEEEvNT_6ParamsE,"aw",@nobits
	.sectionflags	@""
	.align	16
